	.target	sm_80

	.elftype	@"ET_EXEC"


//--------------------- .note.nv.tkinfo           --------------------------
	.section	.note.nv.tkinfo,"",@"SHT_NOTE"
	.sectionflags	@"SHF_NOTE_NV_TKINFO"
	.tkinfo
        /*0018*/ 	.word	0x00000002
        /*0030*/ 	.string	""
        /*0030*/ 	.string	"ptxas"
        /*0030*/ 	.string	"Cuda compilation tools, release 13.0, V13.0.88"
        /*0030*/ 	.string	"Build cuda_13.0.r13.0/compiler.36424714_0"
        /*0030*/ 	.string	"-arch sm_80 -m 64 "



//--------------------- .note.nv.cuinfo           --------------------------
	.section	.note.nv.cuinfo,"",@"SHT_NOTE"
	.sectionflags	@"SHF_NOTE_NV_CUINFO"
        /*0018*/ 	.short	0x0002
        /*001a*/ 	.short	0x0050
        /*001c*/ 	.short	0x0082
	.zero		2


//--------------------- .nv.info                  --------------------------
	.section	.nv.info,"",@"SHT_CUDA_INFO"
	.align	4


	//----- nvinfo : EIATTR_REGCOUNT
	.align		4
        /*0000*/ 	.byte	0x04, 0x2f
        /*0002*/ 	.short	(.L_51 - .L_50)
	.align		4
.L_50:
        /*0004*/ 	.word	index@(_ZN2at6native29vectorized_elementwise_kernelILi8ENS0_13AUnaryFunctorIdddZZZNS0_21nextafter_kernel_cudaERNS_18TensorIteratorBaseEENKUlvE_clEvENKUlvE_clEvEUlddE_EESt5arrayIPcLm2EEEEviT0_T1_)
        /*0008*/ 	.word	0x00000004


	//----- nvinfo : EIATTR_FRAME_SIZE
	.align		4
.L_51:
        /*000c*/ 	.byte	0x04, 0x11
        /*000e*/ 	.short	(.L_53 - .L_52)
	.align		4
.L_52:
        /*0010*/ 	.word	index@(_ZN2at6native29vectorized_elementwise_kernelILi8ENS0_13AUnaryFunctorIdddZZZNS0_21nextafter_kernel_cudaERNS_18TensorIteratorBaseEENKUlvE_clEvENKUlvE_clEvEUlddE_EESt5arrayIPcLm2EEEEviT0_T1_)
        /*0014*/ 	.word	0x00000000


	//----- nvinfo : EIATTR_REGCOUNT
	.align		4
.L_53:
        /*0018*/ 	.byte	0x04, 0x2f
        /*001a*/ 	.short	(.L_55 - .L_54)
	.align		4
.L_54:
        /*001c*/ 	.word	index@(_ZN2at6native29vectorized_elementwise_kernelILi4ENS0_13AUnaryFunctorIdddZZZNS0_21nextafter_kernel_cudaERNS_18TensorIteratorBaseEENKUlvE_clEvENKUlvE_clEvEUlddE_EESt5arrayIPcLm2EEEEviT0_T1_)
        /*0020*/ 	.word	0x0000001e


	//----- nvinfo : EIATTR_FRAME_SIZE
	.align		4
.L_55:
        /*0024*/ 	.byte	0x04, 0x11
        /*0026*/ 	.short	(.L_57 - .L_56)
	.align		4
.L_56:
        /*0028*/ 	.word	index@(_ZN2at6native29vectorized_elementwise_kernelILi4ENS0_13AUnaryFunctorIdddZZZNS0_21nextafter_kernel_cudaERNS_18TensorIteratorBaseEENKUlvE_clEvENKUlvE_clEvEUlddE_EESt5arrayIPcLm2EEEEviT0_T1_)
        /*002c*/ 	.word	0x00000000


	//----- nvinfo : EIATTR_REGCOUNT
	.align		4
.L_57:
        /*0030*/ 	.byte	0x04, 0x2f
        /*0032*/ 	.short	(.L_59 - .L_58)
	.align		4
.L_58:
        /*0034*/ 	.word	index@(_ZN2at6native29vectorized_elementwise_kernelILi2ENS0_13AUnaryFunctorIdddZZZNS0_21nextafter_kernel_cudaERNS_18TensorIteratorBaseEENKUlvE_clEvENKUlvE_clEvEUlddE_EESt5arrayIPcLm2EEEEviT0_T1_)
        /*0038*/ 	.word	0x0000001e


	//----- nvinfo : EIATTR_FRAME_SIZE
	.align		4
.L_59:
        /*003c*/ 	.byte	0x04, 0x11
        /*003e*/ 	.short	(.L_61 - .L_60)
	.align		4
.L_60:
        /*0040*/ 	.word	index@(_ZN2at6native29vectorized_elementwise_kernelILi2ENS0_13AUnaryFunctorIdddZZZNS0_21nextafter_kernel_cudaERNS_18TensorIteratorBaseEENKUlvE_clEvENKUlvE_clEvEUlddE_EESt5arrayIPcLm2EEEEviT0_T1_)
        /*0044*/ 	.word	0x00000000


	//----- nvinfo : EIATTR_REGCOUNT
	.align		4
.L_61:
        /*0048*/ 	.byte	0x04, 0x2f
        /*004a*/ 	.short	(.L_63 - .L_62)
	.align		4
.L_62:
        /*004c*/ 	.word	index@(_ZN2at6native27unrolled_elementwise_kernelINS0_13AUnaryFunctorIdddZZZNS0_21nextafter_kernel_cudaERNS_18TensorIteratorBaseEENKUlvE_clEvENKUlvE_clEvEUlddE_EESt5arrayIPcLm2EELi4E23TrivialOffsetCalculatorILi1EjESD_NS0_6memory15LoadWithoutCastENSE_16StoreWithoutCastEEEviT_T0_T2_T3_T4_T5_)
        /*0050*/ 	.word	0x00000017


	//----- nvinfo : EIATTR_FRAME_SIZE
	.align		4
.L_63:
        /*0054*/ 	.byte	0x04, 0x11
        /*0056*/ 	.short	(.L_65 - .L_64)
	.align		4
.L_64:
        /*0058*/ 	.word	index@(_ZN2at6native27unrolled_elementwise_kernelINS0_13AUnaryFunctorIdddZZZNS0_21nextafter_kernel_cudaERNS_18TensorIteratorBaseEENKUlvE_clEvENKUlvE_clEvEUlddE_EESt5arrayIPcLm2EELi4E23TrivialOffsetCalculatorILi1EjESD_NS0_6memory15LoadWithoutCastENSE_16StoreWithoutCastEEEviT_T0_T2_T3_T4_T5_)
        /*005c*/ 	.word	0x00000000


	//----- nvinfo : EIATTR_REGCOUNT
	.align		4
.L_65:
        /*0060*/ 	.byte	0x04, 0x2f
        /*0062*/ 	.short	(.L_67 - .L_66)
	.align		4
.L_66:
        /*0064*/ 	.word	index@(_ZN2at6native18elementwise_kernelILi128ELi2EZNS0_22gpu_kernel_impl_nocastINS0_13AUnaryFunctorIdddZZZNS0_21nextafter_kernel_cudaERNS_18TensorIteratorBaseEENKUlvE_clEvENKUlvE_clEvEUlddE_EEEEvS5_RKT_EUliE_EEviT1_)
        /*0068*/ 	.word	0x0000000c


	//----- nvinfo : EIATTR_FRAME_SIZE
	.align		4
.L_67:
        /*006c*/ 	.byte	0x04, 0x11
        /*006e*/ 	.short	(.L_69 - .L_68)
	.align		4
.L_68:
        /*0070*/ 	.word	index@(_ZN2at6native18elementwise_kernelILi128ELi2EZNS0_22gpu_kernel_impl_nocastINS0_13AUnaryFunctorIdddZZZNS0_21nextafter_kernel_cudaERNS_18TensorIteratorBaseEENKUlvE_clEvENKUlvE_clEvEUlddE_EEEEvS5_RKT_EUliE_EEviT1_)
        /*0074*/ 	.word	0x00000000


	//----- nvinfo : EIATTR_REGCOUNT
	.align		4
.L_69:
        /*0078*/ 	.byte	0x04, 0x2f
        /*007a*/ 	.short	(.L_71 - .L_70)
	.align		4
.L_70:
        /*007c*/ 	.word	index@(_ZN2at6native27unrolled_elementwise_kernelINS0_13AUnaryFunctorIdddZZZNS0_21nextafter_kernel_cudaERNS_18TensorIteratorBaseEENKUlvE_clEvENKUlvE_clEvEUlddE_EESt5arrayIPcLm2EELi4E23TrivialOffsetCalculatorILi1EjESD_NS0_6memory12LoadWithCastILi1EEENSE_13StoreWithCastILi1EEEEEviT_T0_T2_T3_T4_T5_)
        /*0080*/ 	.word	0x00000026


	//----- nvinfo : EIATTR_FRAME_SIZE
	.align		4
.L_71:
        /*0084*/ 	.byte	0x04, 0x11
        /*0086*/ 	.short	(.L_73 - .L_72)
	.align		4
.L_72:
        /*0088*/ 	.word	index@(_ZN2at6native27unrolled_elementwise_kernelINS0_13AUnaryFunctorIdddZZZNS0_21nextafter_kernel_cudaERNS_18TensorIteratorBaseEENKUlvE_clEvENKUlvE_clEvEUlddE_EESt5arrayIPcLm2EELi4E23TrivialOffsetCalculatorILi1EjESD_NS0_6memory12LoadWithCastILi1EEENSE_13StoreWithCastILi1EEEEEviT_T0_T2_T3_T4_T5_)
        /*008c*/ 	.word	0x00000000


	//----- nvinfo : EIATTR_REGCOUNT
	.align		4
.L_73:
        /*0090*/ 	.byte	0x04, 0x2f
        /*0092*/ 	.short	(.L_75 - .L_74)
	.align		4
.L_74:
        /*0094*/ 	.word	index@(_ZN2at6native18elementwise_kernelILi128ELi4EZNS0_15gpu_kernel_implINS0_13AUnaryFunctorIdddZZZNS0_21nextafter_kernel_cudaERNS_18TensorIteratorBaseEENKUlvE_clEvENKUlvE_clEvEUlddE_EEEEvS5_RKT_EUliE_EEviT1_)
        /*0098*/ 	.word	0x0000001a


	//----- nvinfo : EIATTR_FRAME_SIZE
	.align		4
.L_75:
        /*009c*/ 	.byte	0x04, 0x11
        /*009e*/ 	.short	(.L_77 - .L_76)
	.align		4
.L_76:
        /*00a0*/ 	.word	index@(_ZN2at6native18elementwise_kernelILi128ELi4EZNS0_15gpu_kernel_implINS0_13AUnaryFunctorIdddZZZNS0_21nextafter_kernel_cudaERNS_18TensorIteratorBaseEENKUlvE_clEvENKUlvE_clEvEUlddE_EEEEvS5_RKT_EUliE_EEviT1_)
        /*00a4*/ 	.word	0x00000000


	//----- nvinfo : EIATTR_REGCOUNT
	.align		4
.L_77:
        /*00a8*/ 	.byte	0x04, 0x2f
        /*00aa*/ 	.short	(.L_79 - .L_78)
	.align		4
.L_78:
        /*00ac*/ 	.word	index@(_ZN2at6native29vectorized_elementwise_kernelILi8ENS0_13BUnaryFunctorIdddZZZNS0_21nextafter_kernel_cudaERNS_18TensorIteratorBaseEENKUlvE_clEvENKUlvE_clEvEUlddE_EESt5arrayIPcLm2EEEEviT0_T1_)
        /*00b0*/ 	.word	0x00000004


	//----- nvinfo : EIATTR_FRAME_SIZE
	.align		4
.L_79:
        /*00b4*/ 	.byte	0x04, 0x11
        /*00b6*/ 	.short	(.L_81 - .L_80)
	.align		4
.L_80:
        /*00b8*/ 	.word	index@(_ZN2at6native29vectorized_elementwise_kernelILi8ENS0_13BUnaryFunctorIdddZZZNS0_21nextafter_kernel_cudaERNS_18TensorIteratorBaseEENKUlvE_clEvENKUlvE_clEvEUlddE_EESt5arrayIPcLm2EEEEviT0_T1_)
        /*00bc*/ 	.word	0x00000000


	//----- nvinfo : EIATTR_REGCOUNT
	.align		4
.L_81:
        /*00c0*/ 	.byte	0x04, 0x2f
        /*00c2*/ 	.short	(.L_83 - .L_82)
	.align		4
.L_82:
        /*00c4*/ 	.word	index@(_ZN2at6native29vectorized_elementwise_kernelILi4ENS0_13BUnaryFunctorIdddZZZNS0_21nextafter_kernel_cudaERNS_18TensorIteratorBaseEENKUlvE_clEvENKUlvE_clEvEUlddE_EESt5arrayIPcLm2EEEEviT0_T1_)
        /*00c8*/ 	.word	0x00000020


	//----- nvinfo : EIATTR_FRAME_SIZE
	.align		4
.L_83:
        /*00cc*/ 	.byte	0x04, 0x11
        /*00ce*/ 	.short	(.L_85 - .L_84)
	.align		4
.L_84:
        /*00d0*/ 	.word	index@(_ZN2at6native29vectorized_elementwise_kernelILi4ENS0_13BUnaryFunctorIdddZZZNS0_21nextafter_kernel_cudaERNS_18TensorIteratorBaseEENKUlvE_clEvENKUlvE_clEvEUlddE_EESt5arrayIPcLm2EEEEviT0_T1_)
        /*00d4*/ 	.word	0x00000000


	//----- nvinfo : EIATTR_REGCOUNT
	.align		4
.L_85:
        /*00d8*/ 	.byte	0x04, 0x2f
        /*00da*/ 	.short	(.L_87 - .L_86)
	.align		4
.L_86:
        /*00dc*/ 	.word	index@(_ZN2at6native29vectorized_elementwise_kernelILi2ENS0_13BUnaryFunctorIdddZZZNS0_21nextafter_kernel_cudaERNS_18TensorIteratorBaseEENKUlvE_clEvENKUlvE_clEvEUlddE_EESt5arrayIPcLm2EEEEviT0_T1_)
        /*00e0*/ 	.word	0x00000020


	//----- nvinfo : EIATTR_FRAME_SIZE
	.align		4
.L_87:
        /*00e4*/ 	.byte	0x04, 0x11
        /*00e6*/ 	.short	(.L_89 - .L_88)
	.align		4
.L_88:
        /*00e8*/ 	.word	index@(_ZN2at6native29vectorized_elementwise_kernelILi2ENS0_13BUnaryFunctorIdddZZZNS0_21nextafter_kernel_cudaERNS_18TensorIteratorBaseEENKUlvE_clEvENKUlvE_clEvEUlddE_EESt5arrayIPcLm2EEEEviT0_T1_)
        /*00ec*/ 	.word	0x00000000


	//----- nvinfo : EIATTR_REGCOUNT
	.align		4
.L_89:
        /*00f0*/ 	.byte	0x04, 0x2f
        /*00f2*/ 	.short	(.L_91 - .L_90)
	.align		4
.L_90:
        /*00f4*/ 	.word	index@(_ZN2at6native27unrolled_elementwise_kernelINS0_13BUnaryFunctorIdddZZZNS0_21nextafter_kernel_cudaERNS_18TensorIteratorBaseEENKUlvE_clEvENKUlvE_clEvEUlddE_EESt5arrayIPcLm2EELi4E23TrivialOffsetCalculatorILi1EjESD_NS0_6memory15LoadWithoutCastENSE_16StoreWithoutCastEEEviT_T0_T2_T3_T4_T5_)
        /*00f8*/ 	.word	0x00000016


	//----- nvinfo : EIATTR_FRAME_SIZE
	.align		4
.L_91:
        /*00fc*/ 	.byte	0x04, 0x11
        /*00fe*/ 	.short	(.L_93 - .L_92)
	.align		4
.L_92:
        /*0100*/ 	.word	index@(_ZN2at6native27unrolled_elementwise_kernelINS0_13BUnaryFunctorIdddZZZNS0_21nextafter_kernel_cudaERNS_18TensorIteratorBaseEENKUlvE_clEvENKUlvE_clEvEUlddE_EESt5arrayIPcLm2EELi4E23TrivialOffsetCalculatorILi1EjESD_NS0_6memory15LoadWithoutCastENSE_16StoreWithoutCastEEEviT_T0_T2_T3_T4_T5_)
        /*0104*/ 	.word	0x00000000


	//----- nvinfo : EIATTR_REGCOUNT
	.align		4
.L_93:
        /*0108*/ 	.byte	0x04, 0x2f
        /*010a*/ 	.short	(.L_95 - .L_94)
	.align		4
.L_94:
        /*010c*/ 	.word	index@(_ZN2at6native18elementwise_kernelILi128ELi2EZNS0_22gpu_kernel_impl_nocastINS0_13BUnaryFunctorIdddZZZNS0_21nextafter_kernel_cudaERNS_18TensorIteratorBaseEENKUlvE_clEvENKUlvE_clEvEUlddE_EEEEvS5_RKT_EUliE_EEviT1_)
        /*0110*/ 	.word	0x00000010


	//----- nvinfo : EIATTR_FRAME_SIZE
	.align		4
.L_95:
        /*0114*/ 	.byte	0x04, 0x11
        /*0116*/ 	.short	(.L_97 - .L_96)
	.align		4
.L_96:
        /*0118*/ 	.word	index@(_ZN2at6native18elementwise_kernelILi128ELi2EZNS0_22gpu_kernel_impl_nocastINS0_13BUnaryFunctorIdddZZZNS0_21nextafter_kernel_cudaERNS_18TensorIteratorBaseEENKUlvE_clEvENKUlvE_clEvEUlddE_EEEEvS5_RKT_EUliE_EEviT1_)
        /*011c*/ 	.word	0x00000000


	//----- nvinfo : EIATTR_REGCOUNT
	.align		4
.L_97:
        /*0120*/ 	.byte	0x04, 0x2f
        /*0122*/ 	.short	(.L_99 - .L_98)
	.align		4
.L_98:
        /*0124*/ 	.word	index@(_ZN2at6native27unrolled_elementwise_kernelINS0_13BUnaryFunctorIdddZZZNS0_21nextafter_kernel_cudaERNS_18TensorIteratorBaseEENKUlvE_clEvENKUlvE_clEvEUlddE_EESt5arrayIPcLm2EELi4E23TrivialOffsetCalculatorILi1EjESD_NS0_6memory12LoadWithCastILi1EEENSE_13StoreWithCastILi1EEEEEviT_T0_T2_T3_T4_T5_)
        /*0128*/ 	.word	0x00000022


	//----- nvinfo : EIATTR_FRAME_SIZE
	.align		4
.L_99:
        /*012c*/ 	.byte	0x04, 0x11
        /*012e*/ 	.short	(.L_101 - .L_100)
	.align		4
.L_100:
        /*0130*/ 	.word	index@(_ZN2at6native27unrolled_elementwise_kernelINS0_13BUnaryFunctorIdddZZZNS0_21nextafter_kernel_cudaERNS_18TensorIteratorBaseEENKUlvE_clEvENKUlvE_clEvEUlddE_EESt5arrayIPcLm2EELi4E23TrivialOffsetCalculatorILi1EjESD_NS0_6memory12LoadWithCastILi1EEENSE_13StoreWithCastILi1EEEEEviT_T0_T2_T3_T4_T5_)
        /*0134*/ 	.word	0x00000000


	//----- nvinfo : EIATTR_REGCOUNT
	.align		4
.L_101:
        /*0138*/ 	.byte	0x04, 0x2f
        /*013a*/ 	.short	(.L_103 - .L_102)
	.align		4
.L_102:
        /*013c*/ 	.word	index@(_ZN2at6native18elementwise_kernelILi128ELi4EZNS0_15gpu_kernel_implINS0_13BUnaryFunctorIdddZZZNS0_21nextafter_kernel_cudaERNS_18TensorIteratorBaseEENKUlvE_clEvENKUlvE_clEvEUlddE_EEEEvS5_RKT_EUliE_EEviT1_)
        /*0140*/ 	.word	0x0000001a


	//----- nvinfo : EIATTR_FRAME_SIZE
	.align		4
.L_103:
        /*0144*/ 	.byte	0x04, 0x11
        /*0146*/ 	.short	(.L_105 - .L_104)
	.align		4
.L_104:
        /*0148*/ 	.word	index@(_ZN2at6native18elementwise_kernelILi128ELi4EZNS0_15gpu_kernel_implINS0_13BUnaryFunctorIdddZZZNS0_21nextafter_kernel_cudaERNS_18TensorIteratorBaseEENKUlvE_clEvENKUlvE_clEvEUlddE_EEEEvS5_RKT_EUliE_EEviT1_)
        /*014c*/ 	.word	0x00000000


	//----- nvinfo : EIATTR_REGCOUNT
	.align		4
.L_105:
        /*0150*/ 	.byte	0x04, 0x2f
        /*0152*/ 	.short	(.L_107 - .L_106)
	.align		4
.L_106:
        /*0154*/ 	.word	index@(_ZN2at6native29vectorized_elementwise_kernelILi8ENS0_13BinaryFunctorIdddZZZNS0_21nextafter_kernel_cudaERNS_18TensorIteratorBaseEENKUlvE_clEvENKUlvE_clEvEUlddE_EESt5arrayIPcLm3EEEEviT0_T1_)
        /*0158*/ 	.word	0x00000004


	//----- nvinfo : EIATTR_FRAME_SIZE
	.align		4
.L_107:
        /*015c*/ 	.byte	0x04, 0x11
        /*015e*/ 	.short	(.L_109 - .L_108)
	.align		4
.L_108:
        /*0160*/ 	.word	index@(_ZN2at6native29vectorized_elementwise_kernelILi8ENS0_13BinaryFunctorIdddZZZNS0_21nextafter_kernel_cudaERNS_18TensorIteratorBaseEENKUlvE_clEvENKUlvE_clEvEUlddE_EESt5arrayIPcLm3EEEEviT0_T1_)
        /*0164*/ 	.word	0x00000000


	//----- nvinfo : EIATTR_REGCOUNT
	.align		4
.L_109:
        /*0168*/ 	.byte	0x04, 0x2f
        /*016a*/ 	.short	(.L_111 - .L_110)
	.align		4
.L_110:
        /*016c*/ 	.word	index@(_ZN2at6native29vectorized_elementwise_kernelILi4ENS0_13BinaryFunctorIdddZZZNS0_21nextafter_kernel_cudaERNS_18TensorIteratorBaseEENKUlvE_clEvENKUlvE_clEvEUlddE_EESt5arrayIPcLm3EEEEviT0_T1_)
        /*0170*/ 	.word	0x00000028


	//----- nvinfo : EIATTR_FRAME_SIZE
	.align		4
.L_111:
        /*0174*/ 	.byte	0x04, 0x11
        /*0176*/ 	.short	(.L_113 - .L_112)
	.align		4
.L_112:
        /*0178*/ 	.word	index@(_ZN2at6native29vectorized_elementwise_kernelILi4ENS0_13BinaryFunctorIdddZZZNS0_21nextafter_kernel_cudaERNS_18TensorIteratorBaseEENKUlvE_clEvENKUlvE_clEvEUlddE_EESt5arrayIPcLm3EEEEviT0_T1_)
        /*017c*/ 	.word	0x00000000


	//----- nvinfo : EIATTR_REGCOUNT
	.align		4
.L_113:
        /*0180*/ 	.byte	0x04, 0x2f
        /*0182*/ 	.short	(.L_115 - .L_114)
	.align		4
.L_114:
        /*0184*/ 	.word	index@(_ZN2at6native29vectorized_elementwise_kernelILi2ENS0_13BinaryFunctorIdddZZZNS0_21nextafter_kernel_cudaERNS_18TensorIteratorBaseEENKUlvE_clEvENKUlvE_clEvEUlddE_EESt5arrayIPcLm3EEEEviT0_T1_)
        /*0188*/ 	.word	0x00000028


	//----- nvinfo : EIATTR_FRAME_SIZE
	.align		4
.L_115:
        /*018c*/ 	.byte	0x04, 0x11
        /*018e*/ 	.short	(.L_117 - .L_116)
	.align		4
.L_116:
        /*0190*/ 	.word	index@(_ZN2at6native29vectorized_elementwise_kernelILi2ENS0_13BinaryFunctorIdddZZZNS0_21nextafter_kernel_cudaERNS_18TensorIteratorBaseEENKUlvE_clEvENKUlvE_clEvEUlddE_EESt5arrayIPcLm3EEEEviT0_T1_)
        /*0194*/ 	.word	0x00000000


	//----- nvinfo : EIATTR_REGCOUNT
	.align		4
.L_117:
        /*0198*/ 	.byte	0x04, 0x2f
        /*019a*/ 	.short	(.L_119 - .L_118)
	.align		4
.L_118:
        /*019c*/ 	.word	index@(_ZN2at6native27unrolled_elementwise_kernelINS0_13BinaryFunctorIdddZZZNS0_21nextafter_kernel_cudaERNS_18TensorIteratorBaseEENKUlvE_clEvENKUlvE_clEvEUlddE_EESt5arrayIPcLm3EELi4E23TrivialOffsetCalculatorILi2EjESC_ILi1EjENS0_6memory15LoadWithoutCastENSF_16StoreWithoutCastEEEviT_T0_T2_T3_T4_T5_)
        /*01a0*/ 	.word	0x00000020


	//----- nvinfo : EIATTR_FRAME_SIZE
	.align		4
.L_119:
        /*01a4*/ 	.byte	0x04, 0x11
        /*01a6*/ 	.short	(.L_121 - .L_120)
	.align		4
.L_120:
        /*01a8*/ 	.word	index@(_ZN2at6native27unrolled_elementwise_kernelINS0_13BinaryFunctorIdddZZZNS0_21nextafter_kernel_cudaERNS_18TensorIteratorBaseEENKUlvE_clEvENKUlvE_clEvEUlddE_EESt5arrayIPcLm3EELi4E23TrivialOffsetCalculatorILi2EjESC_ILi1EjENS0_6memory15LoadWithoutCastENSF_16StoreWithoutCastEEEviT_T0_T2_T3_T4_T5_)
        /*01ac*/ 	.word	0x00000000


	//----- nvinfo : EIATTR_REGCOUNT
	.align		4
.L_121:
        /*01b0*/ 	.byte	0x04, 0x2f
        /*01b2*/ 	.short	(.L_123 - .L_122)
	.align		4
.L_122:
        /*01b4*/ 	.word	index@(_ZN2at6native18elementwise_kernelILi128ELi2EZNS0_22gpu_kernel_impl_nocastINS0_13BinaryFunctorIdddZZZNS0_21nextafter_kernel_cudaERNS_18TensorIteratorBaseEENKUlvE_clEvENKUlvE_clEvEUlddE_EEEEvS5_RKT_EUliE_EEviT1_)
        /*01b8*/ 	.word	0x0000000c


	//----- nvinfo : EIATTR_FRAME_SIZE
	.align		4
.L_123:
        /*01bc*/ 	.byte	0x04, 0x11
        /*01be*/ 	.short	(.L_125 - .L_124)
	.align		4
.L_124:
        /*01c0*/ 	.word	index@(_ZN2at6native18elementwise_kernelILi128ELi2EZNS0_22gpu_kernel_impl_nocastINS0_13BinaryFunctorIdddZZZNS0_21nextafter_kernel_cudaERNS_18TensorIteratorBaseEENKUlvE_clEvENKUlvE_clEvEUlddE_EEEEvS5_RKT_EUliE_EEviT1_)
        /*01c4*/ 	.word	0x00000000


	//----- nvinfo : EIATTR_REGCOUNT
	.align		4
.L_125:
        /*01c8*/ 	.byte	0x04, 0x2f
        /*01ca*/ 	.short	(.L_127 - .L_126)
	.align		4
.L_126:
        /*01cc*/ 	.word	index@(_ZN2at6native27unrolled_elementwise_kernelINS0_13BinaryFunctorIdddZZZNS0_21nextafter_kernel_cudaERNS_18TensorIteratorBaseEENKUlvE_clEvENKUlvE_clEvEUlddE_EESt5arrayIPcLm3EELi4E23TrivialOffsetCalculatorILi2EjESC_ILi1EjENS0_6memory12LoadWithCastILi2EEENSF_13StoreWithCastILi1EEEEEviT_T0_T2_T3_T4_T5_)
        /*01d0*/ 	.word	0x00000028


	//----- nvinfo : EIATTR_FRAME_SIZE
	.align		4
.L_127:
        /*01d4*/ 	.byte	0x04, 0x11
        /*01d6*/ 	.short	(.L_129 - .L_128)
	.align		4
.L_128:
        /*01d8*/ 	.word	index@(_ZN2at6native27unrolled_elementwise_kernelINS0_13BinaryFunctorIdddZZZNS0_21nextafter_kernel_cudaERNS_18TensorIteratorBaseEENKUlvE_clEvENKUlvE_clEvEUlddE_EESt5arrayIPcLm3EELi4E23TrivialOffsetCalculatorILi2EjESC_ILi1EjENS0_6memory12LoadWithCastILi2EEENSF_13StoreWithCastILi1EEEEEviT_T0_T2_T3_T4_T5_)
        /*01dc*/ 	.word	0x00000000


	//----- nvinfo : EIATTR_REGCOUNT
	.align		4
.L_129:
        /*01e0*/ 	.byte	0x04, 0x2f
        /*01e2*/ 	.short	(.L_131 - .L_130)
	.align		4
.L_130:
        /*01e4*/ 	.word	index@(_ZN2at6native18elementwise_kernelILi128ELi4EZNS0_15gpu_kernel_implINS0_13BinaryFunctorIdddZZZNS0_21nextafter_kernel_cudaERNS_18TensorIteratorBaseEENKUlvE_clEvENKUlvE_clEvEUlddE_EEEEvS5_RKT_EUliE_EEviT1_)
        /*01e8*/ 	.word	0x0000001c


	//----- nvinfo : EIATTR_FRAME_SIZE
	.align		4
.L_131:
        /*01ec*/ 	.byte	0x04, 0x11
        /*01ee*/ 	.short	(.L_133 - .L_132)
	.align		4
.L_132:
        /*01f0*/ 	.word	index@(_ZN2at6native18elementwise_kernelILi128ELi4EZNS0_15gpu_kernel_implINS0_13BinaryFunctorIdddZZZNS0_21nextafter_kernel_cudaERNS_18TensorIteratorBaseEENKUlvE_clEvENKUlvE_clEvEUlddE_EEEEvS5_RKT_EUliE_EEviT1_)
        /*01f4*/ 	.word	0x00000000


	//----- nvinfo : EIATTR_REGCOUNT
	.align		4
.L_133:
        /*01f8*/ 	.byte	0x04, 0x2f
        /*01fa*/ 	.short	(.L_135 - .L_134)
	.align		4
.L_134:
        /*01fc*/ 	.word	index@(_ZN2at6native29vectorized_elementwise_kernelILi8ENS0_13AUnaryFunctorIfffZZZNS0_21nextafter_kernel_cudaERNS_18TensorIteratorBaseEENKUlvE_clEvENKUlvE0_clEvEUlffE_EESt5arrayIPcLm2EEEEviT0_T1_)
        /*0200*/ 	.word	0x00000004


	//----- nvinfo : EIATTR_FRAME_SIZE
	.align		4
.L_135:
        /*0204*/ 	.byte	0x04, 0x11
        /*0206*/ 	.short	(.L_137 - .L_136)
	.align		4
.L_136:
        /*0208*/ 	.word	index@(_ZN2at6native29vectorized_elementwise_kernelILi8ENS0_13AUnaryFunctorIfffZZZNS0_21nextafter_kernel_cudaERNS_18TensorIteratorBaseEENKUlvE_clEvENKUlvE0_clEvEUlffE_EESt5arrayIPcLm2EEEEviT0_T1_)
        /*020c*/ 	.word	0x00000000


	//----- nvinfo : EIATTR_REGCOUNT
	.align		4
.L_137:
        /*0210*/ 	.byte	0x04, 0x2f
        /*0212*/ 	.short	(.L_139 - .L_138)
	.align		4
.L_138:
        /*0214*/ 	.word	index@(_ZN2at6native29vectorized_elementwise_kernelILi4ENS0_13AUnaryFunctorIfffZZZNS0_21nextafter_kernel_cudaERNS_18TensorIteratorBaseEENKUlvE_clEvENKUlvE0_clEvEUlffE_EESt5arrayIPcLm2EEEEviT0_T1_)
        /*0218*/ 	.word	0x00000020


	//----- nvinfo : EIATTR_FRAME_SIZE
	.align		4
.L_139:
        /*021c*/ 	.byte	0x04, 0x11
        /*021e*/ 	.short	(.L_141 - .L_140)
	.align		4
.L_140:
        /*0220*/ 	.word	index@(_ZN2at6native29vectorized_elementwise_kernelILi4ENS0_13AUnaryFunctorIfffZZZNS0_21nextafter_kernel_cudaERNS_18TensorIteratorBaseEENKUlvE_clEvENKUlvE0_clEvEUlffE_EESt5arrayIPcLm2EEEEviT0_T1_)
        /*0224*/ 	.word	0x00000000


	//----- nvinfo : EIATTR_REGCOUNT
	.align		4
.L_141:
        /*0228*/ 	.byte	0x04, 0x2f
        /*022a*/ 	.short	(.L_143 - .L_142)
	.align		4
.L_142:
        /*022c*/ 	.word	index@(_ZN2at6native29vectorized_elementwise_kernelILi2ENS0_13AUnaryFunctorIfffZZZNS0_21nextafter_kernel_cudaERNS_18TensorIteratorBaseEENKUlvE_clEvENKUlvE0_clEvEUlffE_EESt5arrayIPcLm2EEEEviT0_T1_)
        /*0230*/ 	.word	0x00000020


	//----- nvinfo : EIATTR_FRAME_SIZE
	.align		4
.L_143:
        /*0234*/ 	.byte	0x04, 0x11
        /*0236*/ 	.short	(.L_145 - .L_144)
	.align		4
.L_144:
        /*0238*/ 	.word	index@(_ZN2at6native29vectorized_elementwise_kernelILi2ENS0_13AUnaryFunctorIfffZZZNS0_21nextafter_kernel_cudaERNS_18TensorIteratorBaseEENKUlvE_clEvENKUlvE0_clEvEUlffE_EESt5arrayIPcLm2EEEEviT0_T1_)
        /*023c*/ 	.word	0x00000000


	//----- nvinfo : EIATTR_REGCOUNT
	.align		4
.L_145:
        /*0240*/ 	.byte	0x04, 0x2f
        /*0242*/ 	.short	(.L_147 - .L_146)
	.align		4
.L_146:
        /*0244*/ 	.word	index@(_ZN2at6native27unrolled_elementwise_kernelINS0_13AUnaryFunctorIfffZZZNS0_21nextafter_kernel_cudaERNS_18TensorIteratorBaseEENKUlvE_clEvENKUlvE0_clEvEUlffE_EESt5arrayIPcLm2EELi4E23TrivialOffsetCalculatorILi1EjESD_NS0_6memory15LoadWithoutCastENSE_16StoreWithoutCastEEEviT_T0_T2_T3_T4_T5_)
        /*0248*/ 	.word	0x00000014


	//----- nvinfo : EIATTR_FRAME_SIZE
	.align		4
.L_147:
        /*024c*/ 	.byte	0x04, 0x11
        /*024e*/ 	.short	(.L_149 - .L_148)
	.align		4
.L_148:
        /*0250*/ 	.word	index@(_ZN2at6native27unrolled_elementwise_kernelINS0_13AUnaryFunctorIfffZZZNS0_21nextafter_kernel_cudaERNS_18TensorIteratorBaseEENKUlvE_clEvENKUlvE0_clEvEUlffE_EESt5arrayIPcLm2EELi4E23TrivialOffsetCalculatorILi1EjESD_NS0_6memory15LoadWithoutCastENSE_16StoreWithoutCastEEEviT_T0_T2_T3_T4_T5_)
        /*0254*/ 	.word	0x00000000


	//----- nvinfo : EIATTR_REGCOUNT
	.align		4
.L_149:
        /*0258*/ 	.byte	0x04, 0x2f
        /*025a*/ 	.short	(.L_151 - .L_150)
	.align		4
.L_150:
        /*025c*/ 	.word	index@(_ZN2at6native18elementwise_kernelILi128ELi2EZNS0_22gpu_kernel_impl_nocastINS0_13AUnaryFunctorIfffZZZNS0_21nextafter_kernel_cudaERNS_18TensorIteratorBaseEENKUlvE_clEvENKUlvE0_clEvEUlffE_EEEEvS5_RKT_EUliE_EEviT1_)
        /*0260*/ 	.word	0x0000000d


	//----- nvinfo : EIATTR_FRAME_SIZE
	.align		4
.L_151:
        /*0264*/ 	.byte	0x04, 0x11
        /*0266*/ 	.short	(.L_153 - .L_152)
	.align		4
.L_152:
        /*0268*/ 	.word	index@(_ZN2at6native18elementwise_kernelILi128ELi2EZNS0_22gpu_kernel_impl_nocastINS0_13AUnaryFunctorIfffZZZNS0_21nextafter_kernel_cudaERNS_18TensorIteratorBaseEENKUlvE_clEvENKUlvE0_clEvEUlffE_EEEEvS5_RKT_EUliE_EEviT1_)
        /*026c*/ 	.word	0x00000000


	//----- nvinfo : EIATTR_REGCOUNT
	.align		4
.L_153:
        /*0270*/ 	.byte	0x04, 0x2f
        /*0272*/ 	.short	(.L_155 - .L_154)
	.align		4
.L_154:
        /*0274*/ 	.word	index@(_ZN2at6native27unrolled_elementwise_kernelINS0_13AUnaryFunctorIfffZZZNS0_21nextafter_kernel_cudaERNS_18TensorIteratorBaseEENKUlvE_clEvENKUlvE0_clEvEUlffE_EESt5arrayIPcLm2EELi4E23TrivialOffsetCalculatorILi1EjESD_NS0_6memory12LoadWithCastILi1EEENSE_13StoreWithCastILi1EEEEEviT_T0_T2_T3_T4_T5_)
        /*0278*/ 	.word	0x0000001c


	//----- nvinfo : EIATTR_FRAME_SIZE
	.align		4
.L_155:
        /*027c*/ 	.byte	0x04, 0x11
        /*027e*/ 	.short	(.L_157 - .L_156)
	.align		4
.L_156:
        /*0280*/ 	.word	index@(_ZN2at6native27unrolled_elementwise_kernelINS0_13AUnaryFunctorIfffZZZNS0_21nextafter_kernel_cudaERNS_18TensorIteratorBaseEENKUlvE_clEvENKUlvE0_clEvEUlffE_EESt5arrayIPcLm2EELi4E23TrivialOffsetCalculatorILi1EjESD_NS0_6memory12LoadWithCastILi1EEENSE_13StoreWithCastILi1EEEEEviT_T0_T2_T3_T4_T5_)
        /*0284*/ 	.word	0x00000000


	//----- nvinfo : EIATTR_REGCOUNT
	.align		4
.L_157:
        /*0288*/ 	.byte	0x04, 0x2f
        /*028a*/ 	.short	(.L_159 - .L_158)
	.align		4
.L_158:
        /*028c*/ 	.word	index@(_ZN2at6native18elementwise_kernelILi128ELi4EZNS0_15gpu_kernel_implINS0_13AUnaryFunctorIfffZZZNS0_21nextafter_kernel_cudaERNS_18TensorIteratorBaseEENKUlvE_clEvENKUlvE0_clEvEUlffE_EEEEvS5_RKT_EUliE_EEviT1_)
        /*0290*/ 	.word	0x0000001a


	//----- nvinfo : EIATTR_FRAME_SIZE
	.align		4
.L_159:
        /*0294*/ 	.byte	0x04, 0x11
        /*0296*/ 	.short	(.L_161 - .L_160)
	.align		4
.L_160:
        /*0298*/ 	.word	index@(_ZN2at6native18elementwise_kernelILi128ELi4EZNS0_15gpu_kernel_implINS0_13AUnaryFunctorIfffZZZNS0_21nextafter_kernel_cudaERNS_18TensorIteratorBaseEENKUlvE_clEvENKUlvE0_clEvEUlffE_EEEEvS5_RKT_EUliE_EEviT1_)
        /*029c*/ 	.word	0x00000000


	//----- nvinfo : EIATTR_REGCOUNT
	.align		4
.L_161:
        /*02a0*/ 	.byte	0x04, 0x2f
        /*02a2*/ 	.short	(.L_163 - .L_162)
	.align		4
.L_162:
        /*02a4*/ 	.word	index@(_ZN2at6native29vectorized_elementwise_kernelILi8ENS0_13BUnaryFunctorIfffZZZNS0_21nextafter_kernel_cudaERNS_18TensorIteratorBaseEENKUlvE_clEvENKUlvE0_clEvEUlffE_EESt5arrayIPcLm2EEEEviT0_T1_)
        /*02a8*/ 	.word	0x00000004


	//----- nvinfo : EIATTR_FRAME_SIZE
	.align		4
.L_163:
        /*02ac*/ 	.byte	0x04, 0x11
        /*02ae*/ 	.short	(.L_165 - .L_164)
	.align		4
.L_164:
        /*02b0*/ 	.word	index@(_ZN2at6native29vectorized_elementwise_kernelILi8ENS0_13BUnaryFunctorIfffZZZNS0_21nextafter_kernel_cudaERNS_18TensorIteratorBaseEENKUlvE_clEvENKUlvE0_clEvEUlffE_EESt5arrayIPcLm2EEEEviT0_T1_)
        /*02b4*/ 	.word	0x00000000


	//----- nvinfo : EIATTR_REGCOUNT
	.align		4
.L_165:
        /*02b8*/ 	.byte	0x04, 0x2f
        /*02ba*/ 	.short	(.L_167 - .L_166)
	.align		4
.L_166:
        /*02bc*/ 	.word	index@(_ZN2at6native29vectorized_elementwise_kernelILi4ENS0_13BUnaryFunctorIfffZZZNS0_21nextafter_kernel_cudaERNS_18TensorIteratorBaseEENKUlvE_clEvENKUlvE0_clEvEUlffE_EESt5arrayIPcLm2EEEEviT0_T1_)
        /*02c0*/ 	.word	0x00000020


	//----- nvinfo : EIATTR_FRAME_SIZE
	.align		4
.L_167:
        /*02c4*/ 	.byte	0x04, 0x11
        /*02c6*/ 	.short	(.L_169 - .L_168)
	.align		4
.L_168:
        /*02c8*/ 	.word	index@(_ZN2at6native29vectorized_elementwise_kernelILi4ENS0_13BUnaryFunctorIfffZZZNS0_21nextafter_kernel_cudaERNS_18TensorIteratorBaseEENKUlvE_clEvENKUlvE0_clEvEUlffE_EESt5arrayIPcLm2EEEEviT0_T1_)
        /*02cc*/ 	.word	0x00000000


	//----- nvinfo : EIATTR_REGCOUNT
	.align		4
.L_169:
        /*02d0*/ 	.byte	0x04, 0x2f
        /*02d2*/ 	.short	(.L_171 - .L_170)
	.align		4
.L_170:
        /*02d4*/ 	.word	index@(_ZN2at6native29vectorized_elementwise_kernelILi2ENS0_13BUnaryFunctorIfffZZZNS0_21nextafter_kernel_cudaERNS_18TensorIteratorBaseEENKUlvE_clEvENKUlvE0_clEvEUlffE_EESt5arrayIPcLm2EEEEviT0_T1_)
        /*02d8*/ 	.word	0x00000020


	//----- nvinfo : EIATTR_FRAME_SIZE
	.align		4
.L_171:
        /*02dc*/ 	.byte	0x04, 0x11
        /*02de*/ 	.short	(.L_173 - .L_172)
	.align		4
.L_172:
        /*02e0*/ 	.word	index@(_ZN2at6native29vectorized_elementwise_kernelILi2ENS0_13BUnaryFunctorIfffZZZNS0_21nextafter_kernel_cudaERNS_18TensorIteratorBaseEENKUlvE_clEvENKUlvE0_clEvEUlffE_EESt5arrayIPcLm2EEEEviT0_T1_)
        /*02e4*/ 	.word	0x00000000


	//----- nvinfo : EIATTR_REGCOUNT
	.align		4
.L_173:
        /*02e8*/ 	.byte	0x04, 0x2f
        /*02ea*/ 	.short	(.L_175 - .L_174)
	.align		4
.L_174:
        /*02ec*/ 	.word	index@(_ZN2at6native27unrolled_elementwise_kernelINS0_13BUnaryFunctorIfffZZZNS0_21nextafter_kernel_cudaERNS_18TensorIteratorBaseEENKUlvE_clEvENKUlvE0_clEvEUlffE_EESt5arrayIPcLm2EELi4E23TrivialOffsetCalculatorILi1EjESD_NS0_6memory15LoadWithoutCastENSE_16StoreWithoutCastEEEviT_T0_T2_T3_T4_T5_)
        /*02f0*/ 	.word	0x00000018


	//----- nvinfo : EIATTR_FRAME_SIZE
	.align		4
.L_175:
        /*02f4*/ 	.byte	0x04, 0x11
        /*02f6*/ 	.short	(.L_177 - .L_176)
	.align		4
.L_176:
        /*02f8*/ 	.word	index@(_ZN2at6native27unrolled_elementwise_kernelINS0_13BUnaryFunctorIfffZZZNS0_21nextafter_kernel_cudaERNS_18TensorIteratorBaseEENKUlvE_clEvENKUlvE0_clEvEUlffE_EESt5arrayIPcLm2EELi4E23TrivialOffsetCalculatorILi1EjESD_NS0_6memory15LoadWithoutCastENSE_16StoreWithoutCastEEEviT_T0_T2_T3_T4_T5_)
        /*02fc*/ 	.word	0x00000000


	//----- nvinfo : EIATTR_REGCOUNT
	.align		4
.L_177:
        /*0300*/ 	.byte	0x04, 0x2f
        /*0302*/ 	.short	(.L_179 - .L_178)
	.align		4
.L_178:
        /*0304*/ 	.word	index@(_ZN2at6native18elementwise_kernelILi128ELi2EZNS0_22gpu_kernel_impl_nocastINS0_13BUnaryFunctorIfffZZZNS0_21nextafter_kernel_cudaERNS_18TensorIteratorBaseEENKUlvE_clEvENKUlvE0_clEvEUlffE_EEEEvS5_RKT_EUliE_EEviT1_)
        /*0308*/ 	.word	0x00000010


	//----- nvinfo : EIATTR_FRAME_SIZE
	.align		4
.L_179:
        /*030c*/ 	.byte	0x04, 0x11
        /*030e*/ 	.short	(.L_181 - .L_180)
	.align		4
.L_180:
        /*0310*/ 	.word	index@(_ZN2at6native18elementwise_kernelILi128ELi2EZNS0_22gpu_kernel_impl_nocastINS0_13BUnaryFunctorIfffZZZNS0_21nextafter_kernel_cudaERNS_18TensorIteratorBaseEENKUlvE_clEvENKUlvE0_clEvEUlffE_EEEEvS5_RKT_EUliE_EEviT1_)
        /*0314*/ 	.word	0x00000000


	//----- nvinfo : EIATTR_REGCOUNT
	.align		4
.L_181:
        /*0318*/ 	.byte	0x04, 0x2f
        /*031a*/ 	.short	(.L_183 - .L_182)
	.align		4
.L_182:
        /*031c*/ 	.word	index@(_ZN2at6native27unrolled_elementwise_kernelINS0_13BUnaryFunctorIfffZZZNS0_21nextafter_kernel_cudaERNS_18TensorIteratorBaseEENKUlvE_clEvENKUlvE0_clEvEUlffE_EESt5arrayIPcLm2EELi4E23TrivialOffsetCalculatorILi1EjESD_NS0_6memory12LoadWithCastILi1EEENSE_13StoreWithCastILi1EEEEEviT_T0_T2_T3_T4_T5_)
        /*0320*/ 	.word	0x0000001e


	//----- nvinfo : EIATTR_FRAME_SIZE
	.align		4
.L_183:
        /*0324*/ 	.byte	0x04, 0x11
        /*0326*/ 	.short	(.L_185 - .L_184)
	.align		4
.L_184:
        /*0328*/ 	.word	index@(_ZN2at6native27unrolled_elementwise_kernelINS0_13BUnaryFunctorIfffZZZNS0_21nextafter_kernel_cudaERNS_18TensorIteratorBaseEENKUlvE_clEvENKUlvE0_clEvEUlffE_EESt5arrayIPcLm2EELi4E23TrivialOffsetCalculatorILi1EjESD_NS0_6memory12LoadWithCastILi1EEENSE_13StoreWithCastILi1EEEEEviT_T0_T2_T3_T4_T5_)
        /*032c*/ 	.word	0x00000000


	//----- nvinfo : EIATTR_REGCOUNT
	.align		4
.L_185:
        /*0330*/ 	.byte	0x04, 0x2f
        /*0332*/ 	.short	(.L_187 - .L_186)
	.align		4
.L_186:
        /*0334*/ 	.word	index@(_ZN2at6native18elementwise_kernelILi128ELi4EZNS0_15gpu_kernel_implINS0_13BUnaryFunctorIfffZZZNS0_21nextafter_kernel_cudaERNS_18TensorIteratorBaseEENKUlvE_clEvENKUlvE0_clEvEUlffE_EEEEvS5_RKT_EUliE_EEviT1_)
        /*0338*/ 	.word	0x0000001a


	//----- nvinfo : EIATTR_FRAME_SIZE
	.align		4
.L_187:
        /*033c*/ 	.byte	0x04, 0x11
        /*033e*/ 	.short	(.L_189 - .L_188)
	.align		4
.L_188:
        /*0340*/ 	.word	index@(_ZN2at6native18elementwise_kernelILi128ELi4EZNS0_15gpu_kernel_implINS0_13BUnaryFunctorIfffZZZNS0_21nextafter_kernel_cudaERNS_18TensorIteratorBaseEENKUlvE_clEvENKUlvE0_clEvEUlffE_EEEEvS5_RKT_EUliE_EEviT1_)
        /*0344*/ 	.word	0x00000000


	//----- nvinfo : EIATTR_REGCOUNT
	.align		4
.L_189:
        /*0348*/ 	.byte	0x04, 0x2f
        /*034a*/ 	.short	(.L_191 - .L_190)
	.align		4
.L_190:
        /*034c*/ 	.word	index@(_ZN2at6native29vectorized_elementwise_kernelILi8ENS0_13BinaryFunctorIfffZZZNS0_21nextafter_kernel_cudaERNS_18TensorIteratorBaseEENKUlvE_clEvENKUlvE0_clEvEUlffE_EESt5arrayIPcLm3EEEEviT0_T1_)
        /*0350*/ 	.word	0x00000004


	//----- nvinfo : EIATTR_FRAME_SIZE
	.align		4
.L_191:
        /*0354*/ 	.byte	0x04, 0x11
        /*0356*/ 	.short	(.L_193 - .L_192)
	.align		4
.L_192:
        /*0358*/ 	.word	index@(_ZN2at6native29vectorized_elementwise_kernelILi8ENS0_13BinaryFunctorIfffZZZNS0_21nextafter_kernel_cudaERNS_18TensorIteratorBaseEENKUlvE_clEvENKUlvE0_clEvEUlffE_EESt5arrayIPcLm3EEEEviT0_T1_)
        /*035c*/ 	.word	0x00000000


	//----- nvinfo : EIATTR_REGCOUNT
	.align		4
.L_193:
        /*0360*/ 	.byte	0x04, 0x2f
        /*0362*/ 	.short	(.L_195 - .L_194)
	.align		4
.L_194:
        /*0364*/ 	.word	index@(_ZN2at6native29vectorized_elementwise_kernelILi4ENS0_13BinaryFunctorIfffZZZNS0_21nextafter_kernel_cudaERNS_18TensorIteratorBaseEENKUlvE_clEvENKUlvE0_clEvEUlffE_EESt5arrayIPcLm3EEEEviT0_T1_)
        /*0368*/ 	.word	0x00000020


	//----- nvinfo : EIATTR_FRAME_SIZE
	.align		4
.L_195:
        /*036c*/ 	.byte	0x04, 0x11
        /*036e*/ 	.short	(.L_197 - .L_196)
	.align		4
.L_196:
        /*0370*/ 	.word	index@(_ZN2at6native29vectorized_elementwise_kernelILi4ENS0_13BinaryFunctorIfffZZZNS0_21nextafter_kernel_cudaERNS_18TensorIteratorBaseEENKUlvE_clEvENKUlvE0_clEvEUlffE_EESt5arrayIPcLm3EEEEviT0_T1_)
        /*0374*/ 	.word	0x00000000


	//----- nvinfo : EIATTR_REGCOUNT
	.align		4
.L_197:
        /*0378*/ 	.byte	0x04, 0x2f
        /*037a*/ 	.short	(.L_199 - .L_198)
	.align		4
.L_198:
        /*037c*/ 	.word	index@(_ZN2at6native29vectorized_elementwise_kernelILi2ENS0_13BinaryFunctorIfffZZZNS0_21nextafter_kernel_cudaERNS_18TensorIteratorBaseEENKUlvE_clEvENKUlvE0_clEvEUlffE_EESt5arrayIPcLm3EEEEviT0_T1_)
        /*0380*/ 	.word	0x00000020


	//----- nvinfo : EIATTR_FRAME_SIZE
	.align		4
.L_199:
        /*0384*/ 	.byte	0x04, 0x11
        /*0386*/ 	.short	(.L_201 - .L_200)
	.align		4
.L_200:
        /*0388*/ 	.word	index@(_ZN2at6native29vectorized_elementwise_kernelILi2ENS0_13BinaryFunctorIfffZZZNS0_21nextafter_kernel_cudaERNS_18TensorIteratorBaseEENKUlvE_clEvENKUlvE0_clEvEUlffE_EESt5arrayIPcLm3EEEEviT0_T1_)
        /*038c*/ 	.word	0x00000000


	//----- nvinfo : EIATTR_REGCOUNT
	.align		4
.L_201:
        /*0390*/ 	.byte	0x04, 0x2f
        /*0392*/ 	.short	(.L_203 - .L_202)
	.align		4
.L_202:
        /*0394*/ 	.word	index@(_ZN2at6native27unrolled_elementwise_kernelINS0_13BinaryFunctorIfffZZZNS0_21nextafter_kernel_cudaERNS_18TensorIteratorBaseEENKUlvE_clEvENKUlvE0_clEvEUlffE_EESt5arrayIPcLm3EELi4E23TrivialOffsetCalculatorILi2EjESC_ILi1EjENS0_6memory15LoadWithoutCastENSF_16StoreWithoutCastEEEviT_T0_T2_T3_T4_T5_)
        /*0398*/ 	.word	0x0000001c


	//----- nvinfo : EIATTR_FRAME_SIZE
	.align		4
.L_203:
        /*039c*/ 	.byte	0x04, 0x11
        /*039e*/ 	.short	(.L_205 - .L_204)
	.align		4
.L_204:
        /*03a0*/ 	.word	index@(_ZN2at6native27unrolled_elementwise_kernelINS0_13BinaryFunctorIfffZZZNS0_21nextafter_kernel_cudaERNS_18TensorIteratorBaseEENKUlvE_clEvENKUlvE0_clEvEUlffE_EESt5arrayIPcLm3EELi4E23TrivialOffsetCalculatorILi2EjESC_ILi1EjENS0_6memory15LoadWithoutCastENSF_16StoreWithoutCastEEEviT_T0_T2_T3_T4_T5_)
        /*03a4*/ 	.word	0x00000000


	//----- nvinfo : EIATTR_REGCOUNT
	.align		4
.L_205:
        /*03a8*/ 	.byte	0x04, 0x2f
        /*03aa*/ 	.short	(.L_207 - .L_206)
	.align		4
.L_206:
        /*03ac*/ 	.word	index@(_ZN2at6native18elementwise_kernelILi128ELi2EZNS0_22gpu_kernel_impl_nocastINS0_13BinaryFunctorIfffZZZNS0_21nextafter_kernel_cudaERNS_18TensorIteratorBaseEENKUlvE_clEvENKUlvE0_clEvEUlffE_EEEEvS5_RKT_EUliE_EEviT1_)
        /*03b0*/ 	.word	0x0000000d


	//----- nvinfo : EIATTR_FRAME_SIZE
	.align		4
.L_207:
        /*03b4*/ 	.byte	0x04, 0x11
        /*03b6*/ 	.short	(.L_209 - .L_208)
	.align		4
.L_208:
        /*03b8*/ 	.word	index@(_ZN2at6native18elementwise_kernelILi128ELi2EZNS0_22gpu_kernel_impl_nocastINS0_13BinaryFunctorIfffZZZNS0_21nextafter_kernel_cudaERNS_18TensorIteratorBaseEENKUlvE_clEvENKUlvE0_clEvEUlffE_EEEEvS5_RKT_EUliE_EEviT1_)
        /*03bc*/ 	.word	0x00000000


	//----- nvinfo : EIATTR_REGCOUNT
	.align		4
.L_209:
        /*03c0*/ 	.byte	0x04, 0x2f
        /*03c2*/ 	.short	(.L_211 - .L_210)
	.align		4
.L_210:
        /*03c4*/ 	.word	index@(_ZN2at6native27unrolled_elementwise_kernelINS0_13BinaryFunctorIfffZZZNS0_21nextafter_kernel_cudaERNS_18TensorIteratorBaseEENKUlvE_clEvENKUlvE0_clEvEUlffE_EESt5arrayIPcLm3EELi4E23TrivialOffsetCalculatorILi2EjESC_ILi1EjENS0_6memory12LoadWithCastILi2EEENSF_13StoreWithCastILi1EEEEEviT_T0_T2_T3_T4_T5_)
        /*03c8*/ 	.word	0x00000020


	//----- nvinfo : EIATTR_FRAME_SIZE
	.align		4
.L_211:
        /*03cc*/ 	.byte	0x04, 0x11
        /*03ce*/ 	.short	(.L_213 - .L_212)
	.align		4
.L_212:
        /*03d0*/ 	.word	index@(_ZN2at6native27unrolled_elementwise_kernelINS0_13BinaryFunctorIfffZZZNS0_21nextafter_kernel_cudaERNS_18TensorIteratorBaseEENKUlvE_clEvENKUlvE0_clEvEUlffE_EESt5arrayIPcLm3EELi4E23TrivialOffsetCalculatorILi2EjESC_ILi1EjENS0_6memory12LoadWithCastILi2EEENSF_13StoreWithCastILi1EEEEEviT_T0_T2_T3_T4_T5_)
        /*03d4*/ 	.word	0x00000000


	//----- nvinfo : EIATTR_REGCOUNT
	.align		4
.L_213:
        /*03d8*/ 	.byte	0x04, 0x2f
        /*03da*/ 	.short	(.L_215 - .L_214)
	.align		4
.L_214:
        /*03dc*/ 	.word	index@(_ZN2at6native18elementwise_kernelILi128ELi4EZNS0_15gpu_kernel_implINS0_13BinaryFunctorIfffZZZNS0_21nextafter_kernel_cudaERNS_18TensorIteratorBaseEENKUlvE_clEvENKUlvE0_clEvEUlffE_EEEEvS5_RKT_EUliE_EEviT1_)
        /*03e0*/ 	.word	0x0000001a


	//----- nvinfo : EIATTR_FRAME_SIZE
	.align		4
.L_215:
        /*03e4*/ 	.byte	0x04, 0x11
        /*03e6*/ 	.short	(.L_217 - .L_216)
	.align		4
.L_216:
        /*03e8*/ 	.word	index@(_ZN2at6native18elementwise_kernelILi128ELi4EZNS0_15gpu_kernel_implINS0_13BinaryFunctorIfffZZZNS0_21nextafter_kernel_cudaERNS_18TensorIteratorBaseEENKUlvE_clEvENKUlvE0_clEvEUlffE_EEEEvS5_RKT_EUliE_EEviT1_)
        /*03ec*/ 	.word	0x00000000


	//----- nvinfo : EIATTR_REGCOUNT
	.align		4
.L_217:
        /*03f0*/ 	.byte	0x04, 0x2f
        /*03f2*/ 	.short	(.L_219 - .L_218)
	.align		4
.L_218:
        /*03f4*/ 	.word	index@(_ZN2at6native29vectorized_elementwise_kernelILi8ENS0_13AUnaryFunctorIN3c108BFloat16ES4_S4_ZZZNS0_21nextafter_kernel_cudaERNS_18TensorIteratorBaseEENKUlvE_clEvENKUlvE1_clEvEUlS4_S4_E_EESt5arrayIPcLm2EEEEviT0_T1_)
        /*03f8*/ 	.word	0x00000004


	//----- nvinfo : EIATTR_FRAME_SIZE
	.align		4
.L_219:
        /*03fc*/ 	.byte	0x04, 0x11
        /*03fe*/ 	.short	(.L_221 - .L_220)
	.align		4
.L_220:
        /*0400*/ 	.word	index@(_ZN2at6native29vectorized_elementwise_kernelILi8ENS0_13AUnaryFunctorIN3c108BFloat16ES4_S4_ZZZNS0_21nextafter_kernel_cudaERNS_18TensorIteratorBaseEENKUlvE_clEvENKUlvE1_clEvEUlS4_S4_E_EESt5arrayIPcLm2EEEEviT0_T1_)
        /*0404*/ 	.word	0x00000000


	//----- nvinfo : EIATTR_REGCOUNT
	.align		4
.L_221:
        /*0408*/ 	.byte	0x04, 0x2f
        /*040a*/ 	.short	(.L_223 - .L_222)
	.align		4
.L_222:
        /*040c*/ 	.word	index@(_ZN2at6native29vectorized_elementwise_kernelILi4ENS0_13AUnaryFunctorIN3c108BFloat16ES4_S4_ZZZNS0_21nextafter_kernel_cudaERNS_18TensorIteratorBaseEENKUlvE_clEvENKUlvE1_clEvEUlS4_S4_E_EESt5arrayIPcLm2EEEEviT0_T1_)
        /*0410*/ 	.word	0x00000020


	//----- nvinfo : EIATTR_FRAME_SIZE
	.align		4
.L_223:
        /*0414*/ 	.byte	0x04, 0x11
        /*0416*/ 	.short	(.L_225 - .L_224)
	.align		4
.L_224:
        /*0418*/ 	.word	index@(_ZN2at6native29vectorized_elementwise_kernelILi4ENS0_13AUnaryFunctorIN3c108BFloat16ES4_S4_ZZZNS0_21nextafter_kernel_cudaERNS_18TensorIteratorBaseEENKUlvE_clEvENKUlvE1_clEvEUlS4_S4_E_EESt5arrayIPcLm2EEEEviT0_T1_)
        /*041c*/ 	.word	0x00000000


	//----- nvinfo : EIATTR_REGCOUNT
	.align		4
.L_225:
        /*0420*/ 	.byte	0x04, 0x2f
        /*0422*/ 	.short	(.L_227 - .L_226)
	.align		4
.L_226:
        /*0424*/ 	.word	index@(_ZN2at6native29vectorized_elementwise_kernelILi2ENS0_13AUnaryFunctorIN3c108BFloat16ES4_S4_ZZZNS0_21nextafter_kernel_cudaERNS_18TensorIteratorBaseEENKUlvE_clEvENKUlvE1_clEvEUlS4_S4_E_EESt5arrayIPcLm2EEEEviT0_T1_)
        /*0428*/ 	.word	0x00000020


	//----- nvinfo : EIATTR_FRAME_SIZE
	.align		4
.L_227:
        /*042c*/ 	.byte	0x04, 0x11
        /*042e*/ 	.short	(.L_229 - .L_228)
	.align		4
.L_228:
        /*0430*/ 	.word	index@(_ZN2at6native29vectorized_elementwise_kernelILi2ENS0_13AUnaryFunctorIN3c108BFloat16ES4_S4_ZZZNS0_21nextafter_kernel_cudaERNS_18TensorIteratorBaseEENKUlvE_clEvENKUlvE1_clEvEUlS4_S4_E_EESt5arrayIPcLm2EEEEviT0_T1_)
        /*0434*/ 	.word	0x00000000


	//----- nvinfo : EIATTR_REGCOUNT
	.align		4
.L_229:
        /*0438*/ 	.byte	0x04, 0x2f
        /*043a*/ 	.short	(.L_231 - .L_230)
	.align		4
.L_230:
        /*043c*/ 	.word	index@(_ZN2at6native27unrolled_elementwise_kernelINS0_13AUnaryFunctorIN3c108BFloat16ES4_S4_ZZZNS0_21nextafter_kernel_cudaERNS_18TensorIteratorBaseEENKUlvE_clEvENKUlvE1_clEvEUlS4_S4_E_EESt5arrayIPcLm2EELi4E23TrivialOffsetCalculatorILi1EjESF_NS0_6memory15LoadWithoutCastENSG_16StoreWithoutCastEEEviT_T0_T2_T3_T4_T5_)
        /*0440*/ 	.word	0x00000016


	//----- nvinfo : EIATTR_FRAME_SIZE
	.align		4
.L_231:
        /*0444*/ 	.byte	0x04, 0x11
        /*0446*/ 	.short	(.L_233 - .L_232)
	.align		4
.L_232:
        /*0448*/ 	.word	index@(_ZN2at6native27unrolled_elementwise_kernelINS0_13AUnaryFunctorIN3c108BFloat16ES4_S4_ZZZNS0_21nextafter_kernel_cudaERNS_18TensorIteratorBaseEENKUlvE_clEvENKUlvE1_clEvEUlS4_S4_E_EESt5arrayIPcLm2EELi4E23TrivialOffsetCalculatorILi1EjESF_NS0_6memory15LoadWithoutCastENSG_16StoreWithoutCastEEEviT_T0_T2_T3_T4_T5_)
        /*044c*/ 	.word	0x00000000


	//----- nvinfo : EIATTR_REGCOUNT
	.align		4
.L_233:
        /*0450*/ 	.byte	0x04, 0x2f
        /*0452*/ 	.short	(.L_235 - .L_234)
	.align		4
.L_234:
        /*0454*/ 	.word	index@(_ZN2at6native18elementwise_kernelILi128ELi4EZNS0_22gpu_kernel_impl_nocastINS0_13AUnaryFunctorIN3c108BFloat16ES5_S5_ZZZNS0_21nextafter_kernel_cudaERNS_18TensorIteratorBaseEENKUlvE_clEvENKUlvE1_clEvEUlS5_S5_E_EEEEvS7_RKT_EUliE_EEviT1_)
        /*0458*/ 	.word	0x0000000c


	//----- nvinfo : EIATTR_FRAME_SIZE
	.align		4
.L_235:
        /*045c*/ 	.byte	0x04, 0x11
        /*045e*/ 	.short	(.L_237 - .L_236)
	.align		4
.L_236:
        /*0460*/ 	.word	index@(_ZN2at6native18elementwise_kernelILi128ELi4EZNS0_22gpu_kernel_impl_nocastINS0_13AUnaryFunctorIN3c108BFloat16ES5_S5_ZZZNS0_21nextafter_kernel_cudaERNS_18TensorIteratorBaseEENKUlvE_clEvENKUlvE1_clEvEUlS5_S5_E_EEEEvS7_RKT_EUliE_EEviT1_)
        /*0464*/ 	.word	0x00000000


	//----- nvinfo : EIATTR_REGCOUNT
	.align		4
.L_237:
        /*0468*/ 	.byte	0x04, 0x2f
        /*046a*/ 	.short	(.L_239 - .L_238)
	.align		4
.L_238:
        /*046c*/ 	.word	index@(_ZN2at6native27unrolled_elementwise_kernelINS0_13AUnaryFunctorIN3c108BFloat16ES4_S4_ZZZNS0_21nextafter_kernel_cudaERNS_18TensorIteratorBaseEENKUlvE_clEvENKUlvE1_clEvEUlS4_S4_E_EESt5arrayIPcLm2EELi4E23TrivialOffsetCalculatorILi1EjESF_NS0_6memory12LoadWithCastILi1EEENSG_13StoreWithCastILi1EEEEEviT_T0_T2_T3_T4_T5_)
        /*0470*/ 	.word	0x0000001e


	//----- nvinfo : EIATTR_FRAME_SIZE
	.align		4
.L_239:
        /*0474*/ 	.byte	0x04, 0x11
        /*0476*/ 	.short	(.L_241 - .L_240)
	.align		4
.L_240:
        /*0478*/ 	.word	index@(_ZN2at6native27unrolled_elementwise_kernelINS0_13AUnaryFunctorIN3c108BFloat16ES4_S4_ZZZNS0_21nextafter_kernel_cudaERNS_18TensorIteratorBaseEENKUlvE_clEvENKUlvE1_clEvEUlS4_S4_E_EESt5arrayIPcLm2EELi4E23TrivialOffsetCalculatorILi1EjESF_NS0_6memory12LoadWithCastILi1EEENSG_13StoreWithCastILi1EEEEEviT_T0_T2_T3_T4_T5_)
        /*047c*/ 	.word	0x00000000


	//----- nvinfo : EIATTR_REGCOUNT
	.align		4
.L_241:
        /*0480*/ 	.byte	0x04, 0x2f
        /*0482*/ 	.short	(.L_243 - .L_242)
	.align		4
.L_242:
        /*0484*/ 	.word	index@(_ZN2at6native18elementwise_kernelILi128ELi4EZNS0_15gpu_kernel_implINS0_13AUnaryFunctorIN3c108BFloat16ES5_S5_ZZZNS0_21nextafter_kernel_cudaERNS_18TensorIteratorBaseEENKUlvE_clEvENKUlvE1_clEvEUlS5_S5_E_EEEEvS7_RKT_EUliE_EEviT1_)
        /*0488*/ 	.word	0x0000001a


	//----- nvinfo : EIATTR_FRAME_SIZE
	.align		4
.L_243:
        /*048c*/ 	.byte	0x04, 0x11
        /*048e*/ 	.short	(.L_245 - .L_244)
	.align		4
.L_244:
        /*0490*/ 	.word	index@(_ZN2at6native18elementwise_kernelILi128ELi4EZNS0_15gpu_kernel_implINS0_13AUnaryFunctorIN3c108BFloat16ES5_S5_ZZZNS0_21nextafter_kernel_cudaERNS_18TensorIteratorBaseEENKUlvE_clEvENKUlvE1_clEvEUlS5_S5_E_EEEEvS7_RKT_EUliE_EEviT1_)
        /*0494*/ 	.word	0x00000000


	//----- nvinfo : EIATTR_REGCOUNT
	.align		4
.L_245:
        /*0498*/ 	.byte	0x04, 0x2f
        /*049a*/ 	.short	(.L_247 - .L_246)
	.align		4
.L_246:
        /*049c*/ 	.word	index@(_ZN2at6native29vectorized_elementwise_kernelILi8ENS0_13BUnaryFunctorIN3c108BFloat16ES4_S4_ZZZNS0_21nextafter_kernel_cudaERNS_18TensorIteratorBaseEENKUlvE_clEvENKUlvE1_clEvEUlS4_S4_E_EESt5arrayIPcLm2EEEEviT0_T1_)
        /*04a0*/ 	.word	0x00000004


	//----- nvinfo : EIATTR_FRAME_SIZE
	.align		4
.L_247:
        /*04a4*/ 	.byte	0x04, 0x11
        /*04a6*/ 	.short	(.L_249 - .L_248)
	.align		4
.L_248:
        /*04a8*/ 	.word	index@(_ZN2at6native29vectorized_elementwise_kernelILi8ENS0_13BUnaryFunctorIN3c108BFloat16ES4_S4_ZZZNS0_21nextafter_kernel_cudaERNS_18TensorIteratorBaseEENKUlvE_clEvENKUlvE1_clEvEUlS4_S4_E_EESt5arrayIPcLm2EEEEviT0_T1_)
        /*04ac*/ 	.word	0x00000000


	//----- nvinfo : EIATTR_REGCOUNT
	.align		4
.L_249:
        /*04b0*/ 	.byte	0x04, 0x2f
        /*04b2*/ 	.short	(.L_251 - .L_250)
	.align		4
.L_250:
        /*04b4*/ 	.word	index@(_ZN2at6native29vectorized_elementwise_kernelILi4ENS0_13BUnaryFunctorIN3c108BFloat16ES4_S4_ZZZNS0_21nextafter_kernel_cudaERNS_18TensorIteratorBaseEENKUlvE_clEvENKUlvE1_clEvEUlS4_S4_E_EESt5arrayIPcLm2EEEEviT0_T1_)
        /*04b8*/ 	.word	0x00000020


	//----- nvinfo : EIATTR_FRAME_SIZE
	.align		4
.L_251:
        /*04bc*/ 	.byte	0x04, 0x11
        /*04be*/ 	.short	(.L_253 - .L_252)
	.align		4
.L_252:
        /*04c0*/ 	.word	index@(_ZN2at6native29vectorized_elementwise_kernelILi4ENS0_13BUnaryFunctorIN3c108BFloat16ES4_S4_ZZZNS0_21nextafter_kernel_cudaERNS_18TensorIteratorBaseEENKUlvE_clEvENKUlvE1_clEvEUlS4_S4_E_EESt5arrayIPcLm2EEEEviT0_T1_)
        /*04c4*/ 	.word	0x00000000


	//----- nvinfo : EIATTR_REGCOUNT
	.align		4
.L_253:
        /*04c8*/ 	.byte	0x04, 0x2f
        /*04ca*/ 	.short	(.L_255 - .L_254)
	.align		4
.L_254:
        /*04cc*/ 	.word	index@(_ZN2at6native29vectorized_elementwise_kernelILi2ENS0_13BUnaryFunctorIN3c108BFloat16ES4_S4_ZZZNS0_21nextafter_kernel_cudaERNS_18TensorIteratorBaseEENKUlvE_clEvENKUlvE1_clEvEUlS4_S4_E_EESt5arrayIPcLm2EEEEviT0_T1_)
        /*04d0*/ 	.word	0x00000020


	//----- nvinfo : EIATTR_FRAME_SIZE
	.align		4
.L_255:
        /*04d4*/ 	.byte	0x04, 0x11
        /*04d6*/ 	.short	(.L_257 - .L_256)
	.align		4
.L_256:
        /*04d8*/ 	.word	index@(_ZN2at6native29vectorized_elementwise_kernelILi2ENS0_13BUnaryFunctorIN3c108BFloat16ES4_S4_ZZZNS0_21nextafter_kernel_cudaERNS_18TensorIteratorBaseEENKUlvE_clEvENKUlvE1_clEvEUlS4_S4_E_EESt5arrayIPcLm2EEEEviT0_T1_)
        /*04dc*/ 	.word	0x00000000


	//----- nvinfo : EIATTR_REGCOUNT
	.align		4
.L_257:
        /*04e0*/ 	.byte	0x04, 0x2f
        /*04e2*/ 	.short	(.L_259 - .L_258)
	.align		4
.L_258:
        /*04e4*/ 	.word	index@(_ZN2at6native27unrolled_elementwise_kernelINS0_13BUnaryFunctorIN3c108BFloat16ES4_S4_ZZZNS0_21nextafter_kernel_cudaERNS_18TensorIteratorBaseEENKUlvE_clEvENKUlvE1_clEvEUlS4_S4_E_EESt5arrayIPcLm2EELi4E23TrivialOffsetCalculatorILi1EjESF_NS0_6memory15LoadWithoutCastENSG_16StoreWithoutCastEEEviT_T0_T2_T3_T4_T5_)
        /*04e8*/ 	.word	0x00000016


	//----- nvinfo : EIATTR_FRAME_SIZE
	.align		4
.L_259:
        /*04ec*/ 	.byte	0x04, 0x11
        /*04ee*/ 	.short	(.L_261 - .L_260)
	.align		4
.L_260:
        /*04f0*/ 	.word	index@(_ZN2at6native27unrolled_elementwise_kernelINS0_13BUnaryFunctorIN3c108BFloat16ES4_S4_ZZZNS0_21nextafter_kernel_cudaERNS_18TensorIteratorBaseEENKUlvE_clEvENKUlvE1_clEvEUlS4_S4_E_EESt5arrayIPcLm2EELi4E23TrivialOffsetCalculatorILi1EjESF_NS0_6memory15LoadWithoutCastENSG_16StoreWithoutCastEEEviT_T0_T2_T3_T4_T5_)
        /*04f4*/ 	.word	0x00000000


	//----- nvinfo : EIATTR_REGCOUNT
	.align		4
.L_261:
        /*04f8*/ 	.byte	0x04, 0x2f
        /*04fa*/ 	.short	(.L_263 - .L_262)
	.align		4
.L_262:
        /*04fc*/ 	.word	index@(_ZN2at6native18elementwise_kernelILi128ELi4EZNS0_22gpu_kernel_impl_nocastINS0_13BUnaryFunctorIN3c108BFloat16ES5_S5_ZZZNS0_21nextafter_kernel_cudaERNS_18TensorIteratorBaseEENKUlvE_clEvENKUlvE1_clEvEUlS5_S5_E_EEEEvS7_RKT_EUliE_EEviT1_)
        /*0500*/ 	.word	0x0000000c


	//----- nvinfo : EIATTR_FRAME_SIZE
	.align		4
.L_263:
        /*0504*/ 	.byte	0x04, 0x11
        /*0506*/ 	.short	(.L_265 - .L_264)
	.align		4
.L_264:
        /*0508*/ 	.word	index@(_ZN2at6native18elementwise_kernelILi128ELi4EZNS0_22gpu_kernel_impl_nocastINS0_13BUnaryFunctorIN3c108BFloat16ES5_S5_ZZZNS0_21nextafter_kernel_cudaERNS_18TensorIteratorBaseEENKUlvE_clEvENKUlvE1_clEvEUlS5_S5_E_EEEEvS7_RKT_EUliE_EEviT1_)
        /*050c*/ 	.word	0x00000000


	//----- nvinfo : EIATTR_REGCOUNT
	.align		4
.L_265:
        /*0510*/ 	.byte	0x04, 0x2f
        /*0512*/ 	.short	(.L_267 - .L_266)
	.align		4
.L_266:
        /*0514*/ 	.word	index@(_ZN2at6native27unrolled_elementwise_kernelINS0_13BUnaryFunctorIN3c108BFloat16ES4_S4_ZZZNS0_21nextafter_kernel_cudaERNS_18TensorIteratorBaseEENKUlvE_clEvENKUlvE1_clEvEUlS4_S4_E_EESt5arrayIPcLm2EELi4E23TrivialOffsetCalculatorILi1EjESF_NS0_6memory12LoadWithCastILi1EEENSG_13StoreWithCastILi1EEEEEviT_T0_T2_T3_T4_T5_)
        /*0518*/ 	.word	0x0000001d


	//----- nvinfo : EIATTR_FRAME_SIZE
	.align		4
.L_267:
        /*051c*/ 	.byte	0x04, 0x11
        /*051e*/ 	.short	(.L_269 - .L_268)
	.align		4
.L_268:
        /*0520*/ 	.word	index@(_ZN2at6native27unrolled_elementwise_kernelINS0_13BUnaryFunctorIN3c108BFloat16ES4_S4_ZZZNS0_21nextafter_kernel_cudaERNS_18TensorIteratorBaseEENKUlvE_clEvENKUlvE1_clEvEUlS4_S4_E_EESt5arrayIPcLm2EELi4E23TrivialOffsetCalculatorILi1EjESF_NS0_6memory12LoadWithCastILi1EEENSG_13StoreWithCastILi1EEEEEviT_T0_T2_T3_T4_T5_)
        /*0524*/ 	.word	0x00000000


	//----- nvinfo : EIATTR_REGCOUNT
	.align		4
.L_269:
        /*0528*/ 	.byte	0x04, 0x2f
        /*052a*/ 	.short	(.L_271 - .L_270)
	.align		4
.L_270:
        /*052c*/ 	.word	index@(_ZN2at6native18elementwise_kernelILi128ELi4EZNS0_15gpu_kernel_implINS0_13BUnaryFunctorIN3c108BFloat16ES5_S5_ZZZNS0_21nextafter_kernel_cudaERNS_18TensorIteratorBaseEENKUlvE_clEvENKUlvE1_clEvEUlS5_S5_E_EEEEvS7_RKT_EUliE_EEviT1_)
        /*0530*/ 	.word	0x0000001a


	//----- nvinfo : EIATTR_FRAME_SIZE
	.align		4
.L_271:
        /*0534*/ 	.byte	0x04, 0x11
        /*0536*/ 	.short	(.L_273 - .L_272)
	.align		4
.L_272:
        /*0538*/ 	.word	index@(_ZN2at6native18elementwise_kernelILi128ELi4EZNS0_15gpu_kernel_implINS0_13BUnaryFunctorIN3c108BFloat16ES5_S5_ZZZNS0_21nextafter_kernel_cudaERNS_18TensorIteratorBaseEENKUlvE_clEvENKUlvE1_clEvEUlS5_S5_E_EEEEvS7_RKT_EUliE_EEviT1_)
        /*053c*/ 	.word	0x00000000


	//----- nvinfo : EIATTR_REGCOUNT
	.align		4
.L_273:
        /*0540*/ 	.byte	0x04, 0x2f
        /*0542*/ 	.short	(.L_275 - .L_274)
	.align		4
.L_274:
        /*0544*/ 	.word	index@(_ZN2at6native29vectorized_elementwise_kernelILi8ENS0_13BinaryFunctorIN3c108BFloat16ES4_S4_ZZZNS0_21nextafter_kernel_cudaERNS_18TensorIteratorBaseEENKUlvE_clEvENKUlvE1_clEvEUlS4_S4_E_EESt5arrayIPcLm3EEEEviT0_T1_)
        /*0548*/ 	.word	0x00000004


	//----- nvinfo : EIATTR_FRAME_SIZE
	.align		4
.L_275:
        /*054c*/ 	.byte	0x04, 0x11
        /*054e*/ 	.short	(.L_277 - .L_276)
	.align		4
.L_276:
        /*0550*/ 	.word	index@(_ZN2at6native29vectorized_elementwise_kernelILi8ENS0_13BinaryFunctorIN3c108BFloat16ES4_S4_ZZZNS0_21nextafter_kernel_cudaERNS_18TensorIteratorBaseEENKUlvE_clEvENKUlvE1_clEvEUlS4_S4_E_EESt5arrayIPcLm3EEEEviT0_T1_)
        /*0554*/ 	.word	0x00000000


	//----- nvinfo : EIATTR_REGCOUNT
	.align		4
.L_277:
        /*0558*/ 	.byte	0x04, 0x2f
        /*055a*/ 	.short	(.L_279 - .L_278)
	.align		4
.L_278:
        /*055c*/ 	.word	index@(_ZN2at6native29vectorized_elementwise_kernelILi4ENS0_13BinaryFunctorIN3c108BFloat16ES4_S4_ZZZNS0_21nextafter_kernel_cudaERNS_18TensorIteratorBaseEENKUlvE_clEvENKUlvE1_clEvEUlS4_S4_E_EESt5arrayIPcLm3EEEEviT0_T1_)
        /*0560*/ 	.word	0x00000020


	//----- nvinfo : EIATTR_FRAME_SIZE
	.align		4
.L_279:
        /*0564*/ 	.byte	0x04, 0x11
        /*0566*/ 	.short	(.L_281 - .L_280)
	.align		4
.L_280:
        /*0568*/ 	.word	index@(_ZN2at6native29vectorized_elementwise_kernelILi4ENS0_13BinaryFunctorIN3c108BFloat16ES4_S4_ZZZNS0_21nextafter_kernel_cudaERNS_18TensorIteratorBaseEENKUlvE_clEvENKUlvE1_clEvEUlS4_S4_E_EESt5arrayIPcLm3EEEEviT0_T1_)
        /*056c*/ 	.word	0x00000000


	//----- nvinfo : EIATTR_REGCOUNT
	.align		4
.L_281:
        /*0570*/ 	.byte	0x04, 0x2f
        /*0572*/ 	.short	(.L_283 - .L_282)
	.align		4
.L_282:
        /*0574*/ 	.word	index@(_ZN2at6native29vectorized_elementwise_kernelILi2ENS0_13BinaryFunctorIN3c108BFloat16ES4_S4_ZZZNS0_21nextafter_kernel_cudaERNS_18TensorIteratorBaseEENKUlvE_clEvENKUlvE1_clEvEUlS4_S4_E_EESt5arrayIPcLm3EEEEviT0_T1_)
        /*0578*/ 	.word	0x00000020


	//----- nvinfo : EIATTR_FRAME_SIZE
	.align		4
.L_283:
        /*057c*/ 	.byte	0x04, 0x11
        /*057e*/ 	.short	(.L_285 - .L_284)
	.align		4
.L_284:
        /*0580*/ 	.word	index@(_ZN2at6native29vectorized_elementwise_kernelILi2ENS0_13BinaryFunctorIN3c108BFloat16ES4_S4_ZZZNS0_21nextafter_kernel_cudaERNS_18TensorIteratorBaseEENKUlvE_clEvENKUlvE1_clEvEUlS4_S4_E_EESt5arrayIPcLm3EEEEviT0_T1_)
        /*0584*/ 	.word	0x00000000


	//----- nvinfo : EIATTR_REGCOUNT
	.align		4
.L_285:
        /*0588*/ 	.byte	0x04, 0x2f
        /*058a*/ 	.short	(.L_287 - .L_286)
	.align		4
.L_286:
        /*058c*/ 	.word	index@(_ZN2at6native27unrolled_elementwise_kernelINS0_13BinaryFunctorIN3c108BFloat16ES4_S4_ZZZNS0_21nextafter_kernel_cudaERNS_18TensorIteratorBaseEENKUlvE_clEvENKUlvE1_clEvEUlS4_S4_E_EESt5arrayIPcLm3EELi4E23TrivialOffsetCalculatorILi2EjESE_ILi1EjENS0_6memory15LoadWithoutCastENSH_16StoreWithoutCastEEEviT_T0_T2_T3_T4_T5_)
        /*0590*/ 	.word	0x0000001c


	//----- nvinfo : EIATTR_FRAME_SIZE
	.align		4
.L_287:
        /*0594*/ 	.byte	0x04, 0x11
        /*0596*/ 	.short	(.L_289 - .L_288)
	.align		4
.L_288:
        /*0598*/ 	.word	index@(_ZN2at6native27unrolled_elementwise_kernelINS0_13BinaryFunctorIN3c108BFloat16ES4_S4_ZZZNS0_21nextafter_kernel_cudaERNS_18TensorIteratorBaseEENKUlvE_clEvENKUlvE1_clEvEUlS4_S4_E_EESt5arrayIPcLm3EELi4E23TrivialOffsetCalculatorILi2EjESE_ILi1EjENS0_6memory15LoadWithoutCastENSH_16StoreWithoutCastEEEviT_T0_T2_T3_T4_T5_)
        /*059c*/ 	.word	0x00000000


	//----- nvinfo : EIATTR_REGCOUNT
	.align		4
.L_289:
        /*05a0*/ 	.byte	0x04, 0x2f
        /*05a2*/ 	.short	(.L_291 - .L_290)
	.align		4
.L_290:
        /*05a4*/ 	.word	index@(_ZN2at6native18elementwise_kernelILi128ELi4EZNS0_22gpu_kernel_impl_nocastINS0_13BinaryFunctorIN3c108BFloat16ES5_S5_ZZZNS0_21nextafter_kernel_cudaERNS_18TensorIteratorBaseEENKUlvE_clEvENKUlvE1_clEvEUlS5_S5_E_EEEEvS7_RKT_EUliE_EEviT1_)
        /*05a8*/ 	.word	0x0000000c


	//----- nvinfo : EIATTR_FRAME_SIZE
	.align		4
.L_291:
        /*05ac*/ 	.byte	0x04, 0x11
        /*05ae*/ 	.short	(.L_293 - .L_292)
	.align		4
.L_292:
        /*05b0*/ 	.word	index@(_ZN2at6native18elementwise_kernelILi128ELi4EZNS0_22gpu_kernel_impl_nocastINS0_13BinaryFunctorIN3c108BFloat16ES5_S5_ZZZNS0_21nextafter_kernel_cudaERNS_18TensorIteratorBaseEENKUlvE_clEvENKUlvE1_clEvEUlS5_S5_E_EEEEvS7_RKT_EUliE_EEviT1_)
        /*05b4*/ 	.word	0x00000000


	//----- nvinfo : EIATTR_REGCOUNT
	.align		4
.L_293:
        /*05b8*/ 	.byte	0x04, 0x2f
        /*05ba*/ 	.short	(.L_295 - .L_294)
	.align		4
.L_294:
        /*05bc*/ 	.word	index@(_ZN2at6native27unrolled_elementwise_kernelINS0_13BinaryFunctorIN3c108BFloat16ES4_S4_ZZZNS0_21nextafter_kernel_cudaERNS_18TensorIteratorBaseEENKUlvE_clEvENKUlvE1_clEvEUlS4_S4_E_EESt5arrayIPcLm3EELi4E23TrivialOffsetCalculatorILi2EjESE_ILi1EjENS0_6memory12LoadWithCastILi2EEENSH_13StoreWithCastILi1EEEEEviT_T0_T2_T3_T4_T5_)
        /*05c0*/ 	.word	0x00000020


	//----- nvinfo : EIATTR_FRAME_SIZE
	.align		4
.L_295:
        /*05c4*/ 	.byte	0x04, 0x11
        /*05c6*/ 	.short	(.L_297 - .L_296)
	.align		4
.L_296:
        /*05c8*/ 	.word	index@(_ZN2at6native27unrolled_elementwise_kernelINS0_13BinaryFunctorIN3c108BFloat16ES4_S4_ZZZNS0_21nextafter_kernel_cudaERNS_18TensorIteratorBaseEENKUlvE_clEvENKUlvE1_clEvEUlS4_S4_E_EESt5arrayIPcLm3EELi4E23TrivialOffsetCalculatorILi2EjESE_ILi1EjENS0_6memory12LoadWithCastILi2EEENSH_13StoreWithCastILi1EEEEEviT_T0_T2_T3_T4_T5_)
        /*05cc*/ 	.word	0x00000000


	//----- nvinfo : EIATTR_REGCOUNT
	.align		4
.L_297:
        /*05d0*/ 	.byte	0x04, 0x2f
        /*05d2*/ 	.short	(.L_299 - .L_298)
	.align		4
.L_298:
        /*05d4*/ 	.word	index@(_ZN2at6native18elementwise_kernelILi128ELi4EZNS0_15gpu_kernel_implINS0_13BinaryFunctorIN3c108BFloat16ES5_S5_ZZZNS0_21nextafter_kernel_cudaERNS_18TensorIteratorBaseEENKUlvE_clEvENKUlvE1_clEvEUlS5_S5_E_EEEEvS7_RKT_EUliE_EEviT1_)
        /*05d8*/ 	.word	0x0000001a


	//----- nvinfo : EIATTR_FRAME_SIZE
	.align		4
.L_299:
        /*05dc*/ 	.byte	0x04, 0x11
        /*05de*/ 	.short	(.L_301 - .L_300)
	.align		4
.L_300:
        /*05e0*/ 	.word	index@(_ZN2at6native18elementwise_kernelILi128ELi4EZNS0_15gpu_kernel_implINS0_13BinaryFunctorIN3c108BFloat16ES5_S5_ZZZNS0_21nextafter_kernel_cudaERNS_18TensorIteratorBaseEENKUlvE_clEvENKUlvE1_clEvEUlS5_S5_E_EEEEvS7_RKT_EUliE_EEviT1_)
        /*05e4*/ 	.word	0x00000000


	//----- nvinfo : EIATTR_REGCOUNT
	.align		4
.L_301:
        /*05e8*/ 	.byte	0x04, 0x2f
        /*05ea*/ 	.short	(.L_303 - .L_302)
	.align		4
.L_302:
        /*05ec*/ 	.word	index@(_ZN2at6native29vectorized_elementwise_kernelILi8ENS0_13AUnaryFunctorIN3c104HalfES4_S4_ZZZNS0_21nextafter_kernel_cudaERNS_18TensorIteratorBaseEENKUlvE_clEvENKUlvE2_clEvEUlS4_S4_E_EESt5arrayIPcLm2EEEEviT0_T1_)
        /*05f0*/ 	.word	0x00000004


	//----- nvinfo : EIATTR_FRAME_SIZE
	.align		4
.L_303:
        /*05f4*/ 	.byte	0x04, 0x11
        /*05f6*/ 	.short	(.L_305 - .L_304)
	.align		4
.L_304:
        /*05f8*/ 	.word	index@(_ZN2at6native29vectorized_elementwise_kernelILi8ENS0_13AUnaryFunctorIN3c104HalfES4_S4_ZZZNS0_21nextafter_kernel_cudaERNS_18TensorIteratorBaseEENKUlvE_clEvENKUlvE2_clEvEUlS4_S4_E_EESt5arrayIPcLm2EEEEviT0_T1_)
        /*05fc*/ 	.word	0x00000000


	//----- nvinfo : EIATTR_REGCOUNT
	.align		4
.L_305:
        /*0600*/ 	.byte	0x04, 0x2f
        /*0602*/ 	.short	(.L_307 - .L_306)
	.align		4
.L_306:
        /*0604*/ 	.word	index@(_ZN2at6native29vectorized_elementwise_kernelILi4ENS0_13AUnaryFunctorIN3c104HalfES4_S4_ZZZNS0_21nextafter_kernel_cudaERNS_18TensorIteratorBaseEENKUlvE_clEvENKUlvE2_clEvEUlS4_S4_E_EESt5arrayIPcLm2EEEEviT0_T1_)
        /*0608*/ 	.word	0x00000020


	//----- nvinfo : EIATTR_FRAME_SIZE
	.align		4
.L_307:
        /*060c*/ 	.byte	0x04, 0x11
        /*060e*/ 	.short	(.L_309 - .L_308)
	.align		4
.L_308:
        /*0610*/ 	.word	index@(_ZN2at6native29vectorized_elementwise_kernelILi4ENS0_13AUnaryFunctorIN3c104HalfES4_S4_ZZZNS0_21nextafter_kernel_cudaERNS_18TensorIteratorBaseEENKUlvE_clEvENKUlvE2_clEvEUlS4_S4_E_EESt5arrayIPcLm2EEEEviT0_T1_)
        /*0614*/ 	.word	0x00000000


	//----- nvinfo : EIATTR_REGCOUNT
	.align		4
.L_309:
        /*0618*/ 	.byte	0x04, 0x2f
        /*061a*/ 	.short	(.L_311 - .L_310)
	.align		4
.L_310:
        /*061c*/ 	.word	index@(_ZN2at6native29vectorized_elementwise_kernelILi2ENS0_13AUnaryFunctorIN3c104HalfES4_S4_ZZZNS0_21nextafter_kernel_cudaERNS_18TensorIteratorBaseEENKUlvE_clEvENKUlvE2_clEvEUlS4_S4_E_EESt5arrayIPcLm2EEEEviT0_T1_)
        /*0620*/ 	.word	0x0000001f


	//----- nvinfo : EIATTR_FRAME_SIZE
	.align		4
.L_311:
        /*0624*/ 	.byte	0x04, 0x11
        /*0626*/ 	.short	(.L_313 - .L_312)
	.align		4
.L_312:
        /*0628*/ 	.word	index@(_ZN2at6native29vectorized_elementwise_kernelILi2ENS0_13AUnaryFunctorIN3c104HalfES4_S4_ZZZNS0_21nextafter_kernel_cudaERNS_18TensorIteratorBaseEENKUlvE_clEvENKUlvE2_clEvEUlS4_S4_E_EESt5arrayIPcLm2EEEEviT0_T1_)
        /*062c*/ 	.word	0x00000000


	//----- nvinfo : EIATTR_REGCOUNT
	.align		4
.L_313:
        /*0630*/ 	.byte	0x04, 0x2f
        /*0632*/ 	.short	(.L_315 - .L_314)
	.align		4
.L_314:
        /*0634*/ 	.word	index@(_ZN2at6native27unrolled_elementwise_kernelINS0_13AUnaryFunctorIN3c104HalfES4_S4_ZZZNS0_21nextafter_kernel_cudaERNS_18TensorIteratorBaseEENKUlvE_clEvENKUlvE2_clEvEUlS4_S4_E_EESt5arrayIPcLm2EELi4E23TrivialOffsetCalculatorILi1EjESF_NS0_6memory15LoadWithoutCastENSG_16StoreWithoutCastEEEviT_T0_T2_T3_T4_T5_)
        /*0638*/ 	.word	0x00000016


	//----- nvinfo : EIATTR_FRAME_SIZE
	.align		4
.L_315:
        /*063c*/ 	.byte	0x04, 0x11
        /*063e*/ 	.short	(.L_317 - .L_316)
	.align		4
.L_316:
        /*0640*/ 	.word	index@(_ZN2at6native27unrolled_elementwise_kernelINS0_13AUnaryFunctorIN3c104HalfES4_S4_ZZZNS0_21nextafter_kernel_cudaERNS_18TensorIteratorBaseEENKUlvE_clEvENKUlvE2_clEvEUlS4_S4_E_EESt5arrayIPcLm2EELi4E23TrivialOffsetCalculatorILi1EjESF_NS0_6memory15LoadWithoutCastENSG_16StoreWithoutCastEEEviT_T0_T2_T3_T4_T5_)
        /*0644*/ 	.word	0x00000000


	//----- nvinfo : EIATTR_REGCOUNT
	.align		4
.L_317:
        /*0648*/ 	.byte	0x04, 0x2f
        /*064a*/ 	.short	(.L_319 - .L_318)
	.align		4
.L_318:
        /*064c*/ 	.word	index@(_ZN2at6native18elementwise_kernelILi128ELi4EZNS0_22gpu_kernel_impl_nocastINS0_13AUnaryFunctorIN3c104HalfES5_S5_ZZZNS0_21nextafter_kernel_cudaERNS_18TensorIteratorBaseEENKUlvE_clEvENKUlvE2_clEvEUlS5_S5_E_EEEEvS7_RKT_EUliE_EEviT1_)
        /*0650*/ 	.word	0x0000000e


	//----- nvinfo : EIATTR_FRAME_SIZE
	.align		4
.L_319:
        /*0654*/ 	.byte	0x04, 0x11
        /*0656*/ 	.short	(.L_321 - .L_320)
	.align		4
.L_320:
        /*0658*/ 	.word	index@(_ZN2at6native18elementwise_kernelILi128ELi4EZNS0_22gpu_kernel_impl_nocastINS0_13AUnaryFunctorIN3c104HalfES5_S5_ZZZNS0_21nextafter_kernel_cudaERNS_18TensorIteratorBaseEENKUlvE_clEvENKUlvE2_clEvEUlS5_S5_E_EEEEvS7_RKT_EUliE_EEviT1_)
        /*065c*/ 	.word	0x00000000


	//----- nvinfo : EIATTR_REGCOUNT
	.align		4
.L_321:
        /*0660*/ 	.byte	0x04, 0x2f
        /*0662*/ 	.short	(.L_323 - .L_322)
	.align		4
.L_322:
        /*0664*/ 	.word	index@(_ZN2at6native27unrolled_elementwise_kernelINS0_13AUnaryFunctorIN3c104HalfES4_S4_ZZZNS0_21nextafter_kernel_cudaERNS_18TensorIteratorBaseEENKUlvE_clEvENKUlvE2_clEvEUlS4_S4_E_EESt5arrayIPcLm2EELi4E23TrivialOffsetCalculatorILi1EjESF_NS0_6memory12LoadWithCastILi1EEENSG_13StoreWithCastILi1EEEEEviT_T0_T2_T3_T4_T5_)
        /*0668*/ 	.word	0x0000001e


	//----- nvinfo : EIATTR_FRAME_SIZE
	.align		4
.L_323:
        /*066c*/ 	.byte	0x04, 0x11
        /*066e*/ 	.short	(.L_325 - .L_324)
	.align		4
.L_324:
        /*0670*/ 	.word	index@(_ZN2at6native27unrolled_elementwise_kernelINS0_13AUnaryFunctorIN3c104HalfES4_S4_ZZZNS0_21nextafter_kernel_cudaERNS_18TensorIteratorBaseEENKUlvE_clEvENKUlvE2_clEvEUlS4_S4_E_EESt5arrayIPcLm2EELi4E23TrivialOffsetCalculatorILi1EjESF_NS0_6memory12LoadWithCastILi1EEENSG_13StoreWithCastILi1EEEEEviT_T0_T2_T3_T4_T5_)
        /*0674*/ 	.word	0x00000000


	//----- nvinfo : EIATTR_REGCOUNT
	.align		4
.L_325:
        /*0678*/ 	.byte	0x04, 0x2f
        /*067a*/ 	.short	(.L_327 - .L_326)
	.align		4
.L_326:
        /*067c*/ 	.word	index@(_ZN2at6native18elementwise_kernelILi128ELi4EZNS0_15gpu_kernel_implINS0_13AUnaryFunctorIN3c104HalfES5_S5_ZZZNS0_21nextafter_kernel_cudaERNS_18TensorIteratorBaseEENKUlvE_clEvENKUlvE2_clEvEUlS5_S5_E_EEEEvS7_RKT_EUliE_EEviT1_)
        /*0680*/ 	.word	0x0000001a


	//----- nvinfo : EIATTR_FRAME_SIZE
	.align		4
.L_327:
        /*0684*/ 	.byte	0x04, 0x11
        /*0686*/ 	.short	(.L_329 - .L_328)
	.align		4
.L_328:
        /*0688*/ 	.word	index@(_ZN2at6native18elementwise_kernelILi128ELi4EZNS0_15gpu_kernel_implINS0_13AUnaryFunctorIN3c104HalfES5_S5_ZZZNS0_21nextafter_kernel_cudaERNS_18TensorIteratorBaseEENKUlvE_clEvENKUlvE2_clEvEUlS5_S5_E_EEEEvS7_RKT_EUliE_EEviT1_)
        /*068c*/ 	.word	0x00000000


	//----- nvinfo : EIATTR_REGCOUNT
	.align		4
.L_329:
        /*0690*/ 	.byte	0x04, 0x2f
        /*0692*/ 	.short	(.L_331 - .L_330)
	.align		4
.L_330:
        /*0694*/ 	.word	index@(_ZN2at6native29vectorized_elementwise_kernelILi8ENS0_13BUnaryFunctorIN3c104HalfES4_S4_ZZZNS0_21nextafter_kernel_cudaERNS_18TensorIteratorBaseEENKUlvE_clEvENKUlvE2_clEvEUlS4_S4_E_EESt5arrayIPcLm2EEEEviT0_T1_)
        /*0698*/ 	.word	0x00000004


	//----- nvinfo : EIATTR_FRAME_SIZE
	.align		4
.L_331:
        /*069c*/ 	.byte	0x04, 0x11
        /*069e*/ 	.short	(.L_333 - .L_332)
	.align		4
.L_332:
        /*06a0*/ 	.word	index@(_ZN2at6native29vectorized_elementwise_kernelILi8ENS0_13BUnaryFunctorIN3c104HalfES4_S4_ZZZNS0_21nextafter_kernel_cudaERNS_18TensorIteratorBaseEENKUlvE_clEvENKUlvE2_clEvEUlS4_S4_E_EESt5arrayIPcLm2EEEEviT0_T1_)
        /*06a4*/ 	.word	0x00000000


	//----- nvinfo : EIATTR_REGCOUNT
	.align		4
.L_333:
        /*06a8*/ 	.byte	0x04, 0x2f
        /*06aa*/ 	.short	(.L_335 - .L_334)
	.align		4
.L_334:
        /*06ac*/ 	.word	index@(_ZN2at6native29vectorized_elementwise_kernelILi4ENS0_13BUnaryFunctorIN3c104HalfES4_S4_ZZZNS0_21nextafter_kernel_cudaERNS_18TensorIteratorBaseEENKUlvE_clEvENKUlvE2_clEvEUlS4_S4_E_EESt5arrayIPcLm2EEEEviT0_T1_)
        /*06b0*/ 	.word	0x00000020


	//----- nvinfo : EIATTR_FRAME_SIZE
	.align		4
.L_335:
        /*06b4*/ 	.byte	0x04, 0x11
        /*06b6*/ 	.short	(.L_337 - .L_336)
	.align		4
.L_336:
        /*06b8*/ 	.word	index@(_ZN2at6native29vectorized_elementwise_kernelILi4ENS0_13BUnaryFunctorIN3c104HalfES4_S4_ZZZNS0_21nextafter_kernel_cudaERNS_18TensorIteratorBaseEENKUlvE_clEvENKUlvE2_clEvEUlS4_S4_E_EESt5arrayIPcLm2EEEEviT0_T1_)
        /*06bc*/ 	.word	0x00000000


	//----- nvinfo : EIATTR_REGCOUNT
	.align		4
.L_337:
        /*06c0*/ 	.byte	0x04, 0x2f
        /*06c2*/ 	.short	(.L_339 - .L_338)
	.align		4
.L_338:
        /*06c4*/ 	.word	index@(_ZN2at6native29vectorized_elementwise_kernelILi2ENS0_13BUnaryFunctorIN3c104HalfES4_S4_ZZZNS0_21nextafter_kernel_cudaERNS_18TensorIteratorBaseEENKUlvE_clEvENKUlvE2_clEvEUlS4_S4_E_EESt5arrayIPcLm2EEEEviT0_T1_)
        /*06c8*/ 	.word	0x00000020


	//----- nvinfo : EIATTR_FRAME_SIZE
	.align		4
.L_339:
        /*06cc*/ 	.byte	0x04, 0x11
        /*06ce*/ 	.short	(.L_341 - .L_340)
	.align		4
.L_340:
        /*06d0*/ 	.word	index@(_ZN2at6native29vectorized_elementwise_kernelILi2ENS0_13BUnaryFunctorIN3c104HalfES4_S4_ZZZNS0_21nextafter_kernel_cudaERNS_18TensorIteratorBaseEENKUlvE_clEvENKUlvE2_clEvEUlS4_S4_E_EESt5arrayIPcLm2EEEEviT0_T1_)
        /*06d4*/ 	.word	0x00000000


	//----- nvinfo : EIATTR_REGCOUNT
	.align		4
.L_341:
        /*06d8*/ 	.byte	0x04, 0x2f
        /*06da*/ 	.short	(.L_343 - .L_342)
	.align		4
.L_342:
        /*06dc*/ 	.word	index@(_ZN2at6native27unrolled_elementwise_kernelINS0_13BUnaryFunctorIN3c104HalfES4_S4_ZZZNS0_21nextafter_kernel_cudaERNS_18TensorIteratorBaseEENKUlvE_clEvENKUlvE2_clEvEUlS4_S4_E_EESt5arrayIPcLm2EELi4E23TrivialOffsetCalculatorILi1EjESF_NS0_6memory15LoadWithoutCastENSG_16StoreWithoutCastEEEviT_T0_T2_T3_T4_T5_)
        /*06e0*/ 	.word	0x00000016


	//----- nvinfo : EIATTR_FRAME_SIZE
	.align		4
.L_343:
        /*06e4*/ 	.byte	0x04, 0x11
        /*06e6*/ 	.short	(.L_345 - .L_344)
	.align		4
.L_344:
        /*06e8*/ 	.word	index@(_ZN2at6native27unrolled_elementwise_kernelINS0_13BUnaryFunctorIN3c104HalfES4_S4_ZZZNS0_21nextafter_kernel_cudaERNS_18TensorIteratorBaseEENKUlvE_clEvENKUlvE2_clEvEUlS4_S4_E_EESt5arrayIPcLm2EELi4E23TrivialOffsetCalculatorILi1EjESF_NS0_6memory15LoadWithoutCastENSG_16StoreWithoutCastEEEviT_T0_T2_T3_T4_T5_)
        /*06ec*/ 	.word	0x00000000


	//----- nvinfo : EIATTR_REGCOUNT
	.align		4
.L_345:
        /*06f0*/ 	.byte	0x04, 0x2f
        /*06f2*/ 	.short	(.L_347 - .L_346)
	.align		4
.L_346:
        /*06f4*/ 	.word	index@(_ZN2at6native18elementwise_kernelILi128ELi4EZNS0_22gpu_kernel_impl_nocastINS0_13BUnaryFunctorIN3c104HalfES5_S5_ZZZNS0_21nextafter_kernel_cudaERNS_18TensorIteratorBaseEENKUlvE_clEvENKUlvE2_clEvEUlS5_S5_E_EEEEvS7_RKT_EUliE_EEviT1_)
        /*06f8*/ 	.word	0x0000000e


	//----- nvinfo : EIATTR_FRAME_SIZE
	.align		4
.L_347:
        /*06fc*/ 	.byte	0x04, 0x11
        /*06fe*/ 	.short	(.L_349 - .L_348)
	.align		4
.L_348:
        /*0700*/ 	.word	index@(_ZN2at6native18elementwise_kernelILi128ELi4EZNS0_22gpu_kernel_impl_nocastINS0_13BUnaryFunctorIN3c104HalfES5_S5_ZZZNS0_21nextafter_kernel_cudaERNS_18TensorIteratorBaseEENKUlvE_clEvENKUlvE2_clEvEUlS5_S5_E_EEEEvS7_RKT_EUliE_EEviT1_)
        /*0704*/ 	.word	0x00000000


	//----- nvinfo : EIATTR_REGCOUNT
	.align		4
.L_349:
        /*0708*/ 	.byte	0x04, 0x2f
        /*070a*/ 	.short	(.L_351 - .L_350)
	.align		4
.L_350:
        /*070c*/ 	.word	index@(_ZN2at6native27unrolled_elementwise_kernelINS0_13BUnaryFunctorIN3c104HalfES4_S4_ZZZNS0_21nextafter_kernel_cudaERNS_18TensorIteratorBaseEENKUlvE_clEvENKUlvE2_clEvEUlS4_S4_E_EESt5arrayIPcLm2EELi4E23TrivialOffsetCalculatorILi1EjESF_NS0_6memory12LoadWithCastILi1EEENSG_13StoreWithCastILi1EEEEEviT_T0_T2_T3_T4_T5_)
        /*0710*/ 	.word	0x0000001d


	//----- nvinfo : EIATTR_FRAME_SIZE
	.align		4
.L_351:
        /*0714*/ 	.byte	0x04, 0x11
        /*0716*/ 	.short	(.L_353 - .L_352)
	.align		4
.L_352:
        /*0718*/ 	.word	index@(_ZN2at6native27unrolled_elementwise_kernelINS0_13BUnaryFunctorIN3c104HalfES4_S4_ZZZNS0_21nextafter_kernel_cudaERNS_18TensorIteratorBaseEENKUlvE_clEvENKUlvE2_clEvEUlS4_S4_E_EESt5arrayIPcLm2EELi4E23TrivialOffsetCalculatorILi1EjESF_NS0_6memory12LoadWithCastILi1EEENSG_13StoreWithCastILi1EEEEEviT_T0_T2_T3_T4_T5_)
        /*071c*/ 	.word	0x00000000


	//----- nvinfo : EIATTR_REGCOUNT
	.align		4
.L_353:
        /*0720*/ 	.byte	0x04, 0x2f
        /*0722*/ 	.short	(.L_355 - .L_354)
	.align		4
.L_354:
        /*0724*/ 	.word	index@(_ZN2at6native18elementwise_kernelILi128ELi4EZNS0_15gpu_kernel_implINS0_13BUnaryFunctorIN3c104HalfES5_S5_ZZZNS0_21nextafter_kernel_cudaERNS_18TensorIteratorBaseEENKUlvE_clEvENKUlvE2_clEvEUlS5_S5_E_EEEEvS7_RKT_EUliE_EEviT1_)
        /*0728*/ 	.word	0x0000001a


	//----- nvinfo : EIATTR_FRAME_SIZE
	.align		4
.L_355:
        /*072c*/ 	.byte	0x04, 0x11
        /*072e*/ 	.short	(.L_357 - .L_356)
	.align		4
.L_356:
        /*0730*/ 	.word	index@(_ZN2at6native18elementwise_kernelILi128ELi4EZNS0_15gpu_kernel_implINS0_13BUnaryFunctorIN3c104HalfES5_S5_ZZZNS0_21nextafter_kernel_cudaERNS_18TensorIteratorBaseEENKUlvE_clEvENKUlvE2_clEvEUlS5_S5_E_EEEEvS7_RKT_EUliE_EEviT1_)
        /*0734*/ 	.word	0x00000000


	//----- nvinfo : EIATTR_REGCOUNT
	.align		4
.L_357:
        /*0738*/ 	.byte	0x04, 0x2f
        /*073a*/ 	.short	(.L_359 - .L_358)
	.align		4
.L_358:
        /*073c*/ 	.word	index@(_ZN2at6native29vectorized_elementwise_kernelILi8ENS0_13BinaryFunctorIN3c104HalfES4_S4_ZZZNS0_21nextafter_kernel_cudaERNS_18TensorIteratorBaseEENKUlvE_clEvENKUlvE2_clEvEUlS4_S4_E_EESt5arrayIPcLm3EEEEviT0_T1_)
        /*0740*/ 	.word	0x00000004


	//----- nvinfo : EIATTR_FRAME_SIZE
	.align		4
.L_359:
        /*0744*/ 	.byte	0x04, 0x11
        /*0746*/ 	.short	(.L_361 - .L_360)
	.align		4
.L_360:
        /*0748*/ 	.word	index@(_ZN2at6native29vectorized_elementwise_kernelILi8ENS0_13BinaryFunctorIN3c104HalfES4_S4_ZZZNS0_21nextafter_kernel_cudaERNS_18TensorIteratorBaseEENKUlvE_clEvENKUlvE2_clEvEUlS4_S4_E_EESt5arrayIPcLm3EEEEviT0_T1_)
        /*074c*/ 	.word	0x00000000


	//----- nvinfo : EIATTR_REGCOUNT
	.align		4
.L_361:
        /*0750*/ 	.byte	0x04, 0x2f
        /*0752*/ 	.short	(.L_363 - .L_362)
	.align		4
.L_362:
        /*0754*/ 	.word	index@(_ZN2at6native29vectorized_elementwise_kernelILi4ENS0_13BinaryFunctorIN3c104HalfES4_S4_ZZZNS0_21nextafter_kernel_cudaERNS_18TensorIteratorBaseEENKUlvE_clEvENKUlvE2_clEvEUlS4_S4_E_EESt5arrayIPcLm3EEEEviT0_T1_)
        /*0758*/ 	.word	0x00000020


	//----- nvinfo : EIATTR_FRAME_SIZE
	.align		4
.L_363:
        /*075c*/ 	.byte	0x04, 0x11
        /*075e*/ 	.short	(.L_365 - .L_364)
	.align		4
.L_364:
        /*0760*/ 	.word	index@(_ZN2at6native29vectorized_elementwise_kernelILi4ENS0_13BinaryFunctorIN3c104HalfES4_S4_ZZZNS0_21nextafter_kernel_cudaERNS_18TensorIteratorBaseEENKUlvE_clEvENKUlvE2_clEvEUlS4_S4_E_EESt5arrayIPcLm3EEEEviT0_T1_)
        /*0764*/ 	.word	0x00000000


	//----- nvinfo : EIATTR_REGCOUNT
	.align		4
.L_365:
        /*0768*/ 	.byte	0x04, 0x2f
        /*076a*/ 	.short	(.L_367 - .L_366)
	.align		4
.L_366:
        /*076c*/ 	.word	index@(_ZN2at6native29vectorized_elementwise_kernelILi2ENS0_13BinaryFunctorIN3c104HalfES4_S4_ZZZNS0_21nextafter_kernel_cudaERNS_18TensorIteratorBaseEENKUlvE_clEvENKUlvE2_clEvEUlS4_S4_E_EESt5arrayIPcLm3EEEEviT0_T1_)
        /*0770*/ 	.word	0x00000020


	//----- nvinfo : EIATTR_FRAME_SIZE
	.align		4
.L_367:
        /*0774*/ 	.byte	0x04, 0x11
        /*0776*/ 	.short	(.L_369 - .L_368)
	.align		4
.L_368:
        /*0778*/ 	.word	index@(_ZN2at6native29vectorized_elementwise_kernelILi2ENS0_13BinaryFunctorIN3c104HalfES4_S4_ZZZNS0_21nextafter_kernel_cudaERNS_18TensorIteratorBaseEENKUlvE_clEvENKUlvE2_clEvEUlS4_S4_E_EESt5arrayIPcLm3EEEEviT0_T1_)
        /*077c*/ 	.word	0x00000000


	//----- nvinfo : EIATTR_REGCOUNT
	.align		4
.L_369:
        /*0780*/ 	.byte	0x04, 0x2f
        /*0782*/ 	.short	(.L_371 - .L_370)
	.align		4
.L_370:
        /*0784*/ 	.word	index@(_ZN2at6native27unrolled_elementwise_kernelINS0_13BinaryFunctorIN3c104HalfES4_S4_ZZZNS0_21nextafter_kernel_cudaERNS_18TensorIteratorBaseEENKUlvE_clEvENKUlvE2_clEvEUlS4_S4_E_EESt5arrayIPcLm3EELi4E23TrivialOffsetCalculatorILi2EjESE_ILi1EjENS0_6memory15LoadWithoutCastENSH_16StoreWithoutCastEEEviT_T0_T2_T3_T4_T5_)
        /*0788*/ 	.word	0x0000001c


	//----- nvinfo : EIATTR_FRAME_SIZE
	.align		4
.L_371:
        /*078c*/ 	.byte	0x04, 0x11
        /*078e*/ 	.short	(.L_373 - .L_372)
	.align		4
.L_372:
        /*0790*/ 	.word	index@(_ZN2at6native27unrolled_elementwise_kernelINS0_13BinaryFunctorIN3c104HalfES4_S4_ZZZNS0_21nextafter_kernel_cudaERNS_18TensorIteratorBaseEENKUlvE_clEvENKUlvE2_clEvEUlS4_S4_E_EESt5arrayIPcLm3EELi4E23TrivialOffsetCalculatorILi2EjESE_ILi1EjENS0_6memory15LoadWithoutCastENSH_16StoreWithoutCastEEEviT_T0_T2_T3_T4_T5_)
        /*0794*/ 	.word	0x00000000


	//----- nvinfo : EIATTR_REGCOUNT
	.align		4
.L_373:
        /*0798*/ 	.byte	0x04, 0x2f
        /*079a*/ 	.short	(.L_375 - .L_374)
	.align		4
.L_374:
        /*079c*/ 	.word	index@(_ZN2at6native18elementwise_kernelILi128ELi4EZNS0_22gpu_kernel_impl_nocastINS0_13BinaryFunctorIN3c104HalfES5_S5_ZZZNS0_21nextafter_kernel_cudaERNS_18TensorIteratorBaseEENKUlvE_clEvENKUlvE2_clEvEUlS5_S5_E_EEEEvS7_RKT_EUliE_EEviT1_)
        /*07a0*/ 	.word	0x0000000c


	//----- nvinfo : EIATTR_FRAME_SIZE
	.align		4
.L_375:
        /*07a4*/ 	.byte	0x04, 0x11
        /*07a6*/ 	.short	(.L_377 - .L_376)
	.align		4
.L_376:
        /*07a8*/ 	.word	index@(_ZN2at6native18elementwise_kernelILi128ELi4EZNS0_22gpu_kernel_impl_nocastINS0_13BinaryFunctorIN3c104HalfES5_S5_ZZZNS0_21nextafter_kernel_cudaERNS_18TensorIteratorBaseEENKUlvE_clEvENKUlvE2_clEvEUlS5_S5_E_EEEEvS7_RKT_EUliE_EEviT1_)
        /*07ac*/ 	.word	0x00000000


	//----- nvinfo : EIATTR_REGCOUNT
	.align		4
.L_377:
        /*07b0*/ 	.byte	0x04, 0x2f
        /*07b2*/ 	.short	(.L_379 - .L_378)
	.align		4
.L_378:
        /*07b4*/ 	.word	index@(_ZN2at6native27unrolled_elementwise_kernelINS0_13BinaryFunctorIN3c104HalfES4_S4_ZZZNS0_21nextafter_kernel_cudaERNS_18TensorIteratorBaseEENKUlvE_clEvENKUlvE2_clEvEUlS4_S4_E_EESt5arrayIPcLm3EELi4E23TrivialOffsetCalculatorILi2EjESE_ILi1EjENS0_6memory12LoadWithCastILi2EEENSH_13StoreWithCastILi1EEEEEviT_T0_T2_T3_T4_T5_)
        /*07b8*/ 	.word	0x00000020


	//----- nvinfo : EIATTR_FRAME_SIZE
	.align		4
.L_379:
        /*07bc*/ 	.byte	0x04, 0x11
        /*07be*/ 	.short	(.L_381 - .L_380)
	.align		4
.L_380:
        /*07c0*/ 	.word	index@(_ZN2at6native27unrolled_elementwise_kernelINS0_13BinaryFunctorIN3c104HalfES4_S4_ZZZNS0_21nextafter_kernel_cudaERNS_18TensorIteratorBaseEENKUlvE_clEvENKUlvE2_clEvEUlS4_S4_E_EESt5arrayIPcLm3EELi4E23TrivialOffsetCalculatorILi2EjESE_ILi1EjENS0_6memory12LoadWithCastILi2EEENSH_13StoreWithCastILi1EEEEEviT_T0_T2_T3_T4_T5_)
        /*07c4*/ 	.word	0x00000000


	//----- nvinfo : EIATTR_REGCOUNT
	.align		4
.L_381:
        /*07c8*/ 	.byte	0x04, 0x2f
        /*07ca*/ 	.short	(.L_383 - .L_382)
	.align		4
.L_382:
        /*07cc*/ 	.word	index@(_ZN2at6native18elementwise_kernelILi128ELi4EZNS0_15gpu_kernel_implINS0_13BinaryFunctorIN3c104HalfES5_S5_ZZZNS0_21nextafter_kernel_cudaERNS_18TensorIteratorBaseEENKUlvE_clEvENKUlvE2_clEvEUlS5_S5_E_EEEEvS7_RKT_EUliE_EEviT1_)
        /*07d0*/ 	.word	0x0000001a


	//----- nvinfo : EIATTR_FRAME_SIZE
	.align		4
.L_383:
        /*07d4*/ 	.byte	0x04, 0x11
        /*07d6*/ 	.short	(.L_385 - .L_384)
	.align		4
.L_384:
        /*07d8*/ 	.word	index@(_ZN2at6native18elementwise_kernelILi128ELi4EZNS0_15gpu_kernel_implINS0_13BinaryFunctorIN3c104HalfES5_S5_ZZZNS0_21nextafter_kernel_cudaERNS_18TensorIteratorBaseEENKUlvE_clEvENKUlvE2_clEvEUlS5_S5_E_EEEEvS7_RKT_EUliE_EEviT1_)
        /*07dc*/ 	.word	0x00000000


	//----- nvinfo : EIATTR_REGCOUNT
	.align		4
.L_385:
        /*07e0*/ 	.byte	0x04, 0x2f
        /*07e2*/ 	.short	(.L_387 - .L_386)
	.align		4
.L_386:
        /*07e4*/ 	.word	index@(_ZN2at6native29vectorized_elementwise_kernelILi8ENS0_13AUnaryFunctorIhhhZZZNS0_21heaviside_kernel_cudaERNS_18TensorIteratorBaseEENKUlvE_clEvENKUlvE_clEvEUlhhE_EESt5arrayIPcLm2EEEEviT0_T1_)
        /*07e8*/ 	.word	0x00000004


	//----- nvinfo : EIATTR_FRAME_SIZE
	.align		4
.L_387:
        /*07ec*/ 	.byte	0x04, 0x11
        /*07ee*/ 	.short	(.L_389 - .L_388)
	.align		4
.L_388:
        /*07f0*/ 	.word	index@(_ZN2at6native29vectorized_elementwise_kernelILi8ENS0_13AUnaryFunctorIhhhZZZNS0_21heaviside_kernel_cudaERNS_18TensorIteratorBaseEENKUlvE_clEvENKUlvE_clEvEUlhhE_EESt5arrayIPcLm2EEEEviT0_T1_)
        /*07f4*/ 	.word	0x00000000


	//----- nvinfo : EIATTR_REGCOUNT
	.align		4
.L_389:
        /*07f8*/ 	.byte	0x04, 0x2f
        /*07fa*/ 	.short	(.L_391 - .L_390)
	.align		4
.L_390:
        /*07fc*/ 	.word	index@(_ZN2at6native29vectorized_elementwise_kernelILi4ENS0_13AUnaryFunctorIhhhZZZNS0_21heaviside_kernel_cudaERNS_18TensorIteratorBaseEENKUlvE_clEvENKUlvE_clEvEUlhhE_EESt5arrayIPcLm2EEEEviT0_T1_)
        /*0800*/ 	.word	0x0000001b


	//----- nvinfo : EIATTR_FRAME_SIZE
	.align		4
.L_391:
        /*0804*/ 	.byte	0x04, 0x11
        /*0806*/ 	.short	(.L_393 - .L_392)
	.align		4
.L_392:
        /*0808*/ 	.word	index@(_ZN2at6native29vectorized_elementwise_kernelILi4ENS0_13AUnaryFunctorIhhhZZZNS0_21heaviside_kernel_cudaERNS_18TensorIteratorBaseEENKUlvE_clEvENKUlvE_clEvEUlhhE_EESt5arrayIPcLm2EEEEviT0_T1_)
        /*080c*/ 	.word	0x00000000


	//----- nvinfo : EIATTR_REGCOUNT
	.align		4
.L_393:
        /*0810*/ 	.byte	0x04, 0x2f
        /*0812*/ 	.short	(.L_395 - .L_394)
	.align		4
.L_394:
        /*0814*/ 	.word	index@(_ZN2at6native29vectorized_elementwise_kernelILi2ENS0_13AUnaryFunctorIhhhZZZNS0_21heaviside_kernel_cudaERNS_18TensorIteratorBaseEENKUlvE_clEvENKUlvE_clEvEUlhhE_EESt5arrayIPcLm2EEEEviT0_T1_)
        /*0818*/ 	.word	0x0000001b


	//----- nvinfo : EIATTR_FRAME_SIZE
	.align		4
.L_395:
        /*081c*/ 	.byte	0x04, 0x11
        /*081e*/ 	.short	(.L_397 - .L_396)
	.align		4
.L_396:
        /*0820*/ 	.word	index@(_ZN2at6native29vectorized_elementwise_kernelILi2ENS0_13AUnaryFunctorIhhhZZZNS0_21heaviside_kernel_cudaERNS_18TensorIteratorBaseEENKUlvE_clEvENKUlvE_clEvEUlhhE_EESt5arrayIPcLm2EEEEviT0_T1_)
        /*0824*/ 	.word	0x00000000


	//----- nvinfo : EIATTR_REGCOUNT
	.align		4
.L_397:
        /*0828*/ 	.byte	0x04, 0x2f
        /*082a*/ 	.short	(.L_399 - .L_398)
	.align		4
.L_398:
        /*082c*/ 	.word	index@(_ZN2at6native27unrolled_elementwise_kernelINS0_13AUnaryFunctorIhhhZZZNS0_21heaviside_kernel_cudaERNS_18TensorIteratorBaseEENKUlvE_clEvENKUlvE_clEvEUlhhE_EESt5arrayIPcLm2EELi4E23TrivialOffsetCalculatorILi1EjESD_NS0_6memory15LoadWithoutCastENSE_16StoreWithoutCastEEEviT_T0_T2_T3_T4_T5_)
        /*0830*/ 	.word	0x00000013


	//----- nvinfo : EIATTR_FRAME_SIZE
	.align		4
.L_399:
        /*0834*/ 	.byte	0x04, 0x11
        /*0836*/ 	.short	(.L_401 - .L_400)
	.align		4
.L_400:
        /*0838*/ 	.word	index@(_ZN2at6native27unrolled_elementwise_kernelINS0_13AUnaryFunctorIhhhZZZNS0_21heaviside_kernel_cudaERNS_18TensorIteratorBaseEENKUlvE_clEvENKUlvE_clEvEUlhhE_EESt5arrayIPcLm2EELi4E23TrivialOffsetCalculatorILi1EjESD_NS0_6memory15LoadWithoutCastENSE_16StoreWithoutCastEEEviT_T0_T2_T3_T4_T5_)
        /*083c*/ 	.word	0x00000000


	//----- nvinfo : EIATTR_REGCOUNT
	.align		4
.L_401:
        /*0840*/ 	.byte	0x04, 0x2f
        /*0842*/ 	.short	(.L_403 - .L_402)
	.align		4
.L_402:
        /*0844*/ 	.word	index@(_ZN2at6native18elementwise_kernelILi128ELi4EZNS0_22gpu_kernel_impl_nocastINS0_13AUnaryFunctorIhhhZZZNS0_21heaviside_kernel_cudaERNS_18TensorIteratorBaseEENKUlvE_clEvENKUlvE_clEvEUlhhE_EEEEvS5_RKT_EUliE_EEviT1_)
        /*0848*/ 	.word	0x0000000c


	//----- nvinfo : EIATTR_FRAME_SIZE
	.align		4
.L_403:
        /*084c*/ 	.byte	0x04, 0x11
        /*084e*/ 	.short	(.L_405 - .L_404)
	.align		4
.L_404:
        /*0850*/ 	.word	index@(_ZN2at6native18elementwise_kernelILi128ELi4EZNS0_22gpu_kernel_impl_nocastINS0_13AUnaryFunctorIhhhZZZNS0_21heaviside_kernel_cudaERNS_18TensorIteratorBaseEENKUlvE_clEvENKUlvE_clEvEUlhhE_EEEEvS5_RKT_EUliE_EEviT1_)
        /*0854*/ 	.word	0x00000000


	//----- nvinfo : EIATTR_REGCOUNT
	.align		4
.L_405:
        /*0858*/ 	.byte	0x04, 0x2f
        /*085a*/ 	.short	(.L_407 - .L_406)
	.align		4
.L_406:
        /*085c*/ 	.word	index@(_ZN2at6native27unrolled_elementwise_kernelINS0_13AUnaryFunctorIhhhZZZNS0_21heaviside_kernel_cudaERNS_18TensorIteratorBaseEENKUlvE_clEvENKUlvE_clEvEUlhhE_EESt5arrayIPcLm2EELi4E23TrivialOffsetCalculatorILi1EjESD_NS0_6memory12LoadWithCastILi1EEENSE_13StoreWithCastILi1EEEEEviT_T0_T2_T3_T4_T5_)
        /*0860*/ 	.word	0x0000001f


	//----- nvinfo : EIATTR_FRAME_SIZE
	.align		4
.L_407:
        /*0864*/ 	.byte	0x04, 0x11
        /*0866*/ 	.short	(.L_409 - .L_408)
	.align		4
.L_408:
        /*0868*/ 	.word	index@(_ZN2at6native27unrolled_elementwise_kernelINS0_13AUnaryFunctorIhhhZZZNS0_21heaviside_kernel_cudaERNS_18TensorIteratorBaseEENKUlvE_clEvENKUlvE_clEvEUlhhE_EESt5arrayIPcLm2EELi4E23TrivialOffsetCalculatorILi1EjESD_NS0_6memory12LoadWithCastILi1EEENSE_13StoreWithCastILi1EEEEEviT_T0_T2_T3_T4_T5_)
        /*086c*/ 	.word	0x00000000


	//----- nvinfo : EIATTR_REGCOUNT
	.align		4
.L_409:
        /*0870*/ 	.byte	0x04, 0x2f
        /*0872*/ 	.short	(.L_411 - .L_410)
	.align		4
.L_410:
        /*0874*/ 	.word	index@(_ZN2at6native18elementwise_kernelILi128ELi4EZNS0_15gpu_kernel_implINS0_13AUnaryFunctorIhhhZZZNS0_21heaviside_kernel_cudaERNS_18TensorIteratorBaseEENKUlvE_clEvENKUlvE_clEvEUlhhE_EEEEvS5_RKT_EUliE_EEviT1_)
        /*0878*/ 	.word	0x0000001a


	//----- nvinfo : EIATTR_FRAME_SIZE
	.align		4
.L_411:
        /*087c*/ 	.byte	0x04, 0x11
        /*087e*/ 	.short	(.L_413 - .L_412)
	.align		4
.L_412:
        /*0880*/ 	.word	index@(_ZN2at6native18elementwise_kernelILi128ELi4EZNS0_15gpu_kernel_implINS0_13AUnaryFunctorIhhhZZZNS0_21heaviside_kernel_cudaERNS_18TensorIteratorBaseEENKUlvE_clEvENKUlvE_clEvEUlhhE_EEEEvS5_RKT_EUliE_EEviT1_)
        /*0884*/ 	.word	0x00000000


	//----- nvinfo : EIATTR_REGCOUNT
	.align		4
.L_413:
        /*0888*/ 	.byte	0x04, 0x2f
        /*088a*/ 	.short	(.L_415 - .L_414)
	.align		4
.L_414:
        /*088c*/ 	.word	index@(_ZN2at6native29vectorized_elementwise_kernelILi8ENS0_13BUnaryFunctorIhhhZZZNS0_21heaviside_kernel_cudaERNS_18TensorIteratorBaseEENKUlvE_clEvENKUlvE_clEvEUlhhE_EESt5arrayIPcLm2EEEEviT0_T1_)
        /*0890*/ 	.word	0x00000004


	//----- nvinfo : EIATTR_FRAME_SIZE
	.align		4
.L_415:
        /*0894*/ 	.byte	0x04, 0x11
        /*0896*/ 	.short	(.L_417 - .L_416)
	.align		4
.L_416:
        /*0898*/ 	.word	index@(_ZN2at6native29vectorized_elementwise_kernelILi8ENS0_13BUnaryFunctorIhhhZZZNS0_21heaviside_kernel_cudaERNS_18TensorIteratorBaseEENKUlvE_clEvENKUlvE_clEvEUlhhE_EESt5arrayIPcLm2EEEEviT0_T1_)
        /*089c*/ 	.word	0x00000000


	//----- nvinfo : EIATTR_REGCOUNT
	.align		4
.L_417:
        /*08a0*/ 	.byte	0x04, 0x2f
        /*08a2*/ 	.short	(.L_419 - .L_418)
	.align		4
.L_418:
        /*08a4*/ 	.word	index@(_ZN2at6native29vectorized_elementwise_kernelILi4ENS0_13BUnaryFunctorIhhhZZZNS0_21heaviside_kernel_cudaERNS_18TensorIteratorBaseEENKUlvE_clEvENKUlvE_clEvEUlhhE_EESt5arrayIPcLm2EEEEviT0_T1_)
        /*08a8*/ 	.word	0x0000001b


	//----- nvinfo : EIATTR_FRAME_SIZE
	.align		4
.L_419:
        /*08ac*/ 	.byte	0x04, 0x11
        /*08ae*/ 	.short	(.L_421 - .L_420)
	.align		4
.L_420:
        /*08b0*/ 	.word	index@(_ZN2at6native29vectorized_elementwise_kernelILi4ENS0_13BUnaryFunctorIhhhZZZNS0_21heaviside_kernel_cudaERNS_18TensorIteratorBaseEENKUlvE_clEvENKUlvE_clEvEUlhhE_EESt5arrayIPcLm2EEEEviT0_T1_)
        /*08b4*/ 	.word	0x00000000


	//----- nvinfo : EIATTR_REGCOUNT
	.align		4
.L_421:
        /*08b8*/ 	.byte	0x04, 0x2f
        /*08ba*/ 	.short	(.L_423 - .L_422)
	.align		4
.L_422:
        /*08bc*/ 	.word	index@(_ZN2at6native29vectorized_elementwise_kernelILi2ENS0_13BUnaryFunctorIhhhZZZNS0_21heaviside_kernel_cudaERNS_18TensorIteratorBaseEENKUlvE_clEvENKUlvE_clEvEUlhhE_EESt5arrayIPcLm2EEEEviT0_T1_)
        /*08c0*/ 	.word	0x0000001b


	//----- nvinfo : EIATTR_FRAME_SIZE
	.align		4
.L_423:
        /*08c4*/ 	.byte	0x04, 0x11
        /*08c6*/ 	.short	(.L_425 - .L_424)
	.align		4
.L_424:
        /*08c8*/ 	.word	index@(_ZN2at6native29vectorized_elementwise_kernelILi2ENS0_13BUnaryFunctorIhhhZZZNS0_21heaviside_kernel_cudaERNS_18TensorIteratorBaseEENKUlvE_clEvENKUlvE_clEvEUlhhE_EESt5arrayIPcLm2EEEEviT0_T1_)
        /*08cc*/ 	.word	0x00000000


	//----- nvinfo : EIATTR_REGCOUNT
	.align		4
.L_425:
        /*08d0*/ 	.byte	0x04, 0x2f
        /*08d2*/ 	.short	(.L_427 - .L_426)
	.align		4
.L_426:
        /*08d4*/ 	.word	index@(_ZN2at6native27unrolled_elementwise_kernelINS0_13BUnaryFunctorIhhhZZZNS0_21heaviside_kernel_cudaERNS_18TensorIteratorBaseEENKUlvE_clEvENKUlvE_clEvEUlhhE_EESt5arrayIPcLm2EELi4E23TrivialOffsetCalculatorILi1EjESD_NS0_6memory15LoadWithoutCastENSE_16StoreWithoutCastEEEviT_T0_T2_T3_T4_T5_)
        /*08d8*/ 	.word	0x00000014


	//----- nvinfo : EIATTR_FRAME_SIZE
	.align		4
.L_427:
        /*08dc*/ 	.byte	0x04, 0x11
        /*08de*/ 	.short	(.L_429 - .L_428)
	.align		4
.L_428:
        /*08e0*/ 	.word	index@(_ZN2at6native27unrolled_elementwise_kernelINS0_13BUnaryFunctorIhhhZZZNS0_21heaviside_kernel_cudaERNS_18TensorIteratorBaseEENKUlvE_clEvENKUlvE_clEvEUlhhE_EESt5arrayIPcLm2EELi4E23TrivialOffsetCalculatorILi1EjESD_NS0_6memory15LoadWithoutCastENSE_16StoreWithoutCastEEEviT_T0_T2_T3_T4_T5_)
        /*08e4*/ 	.word	0x00000000


	//----- nvinfo : EIATTR_REGCOUNT
	.align		4
.L_429:
        /*08e8*/ 	.byte	0x04, 0x2f
        /*08ea*/ 	.short	(.L_431 - .L_430)
	.align		4
.L_430:
        /*08ec*/ 	.word	index@(_ZN2at6native18elementwise_kernelILi128ELi4EZNS0_22gpu_kernel_impl_nocastINS0_13BUnaryFunctorIhhhZZZNS0_21heaviside_kernel_cudaERNS_18TensorIteratorBaseEENKUlvE_clEvENKUlvE_clEvEUlhhE_EEEEvS5_RKT_EUliE_EEviT1_)
        /*08f0*/ 	.word	0x0000000c


	//----- nvinfo : EIATTR_FRAME_SIZE
	.align		4
.L_431:
        /*08f4*/ 	.byte	0x04, 0x11
        /*08f6*/ 	.short	(.L_433 - .L_432)
	.align		4
.L_432:
        /*08f8*/ 	.word	index@(_ZN2at6native18elementwise_kernelILi128ELi4EZNS0_22gpu_kernel_impl_nocastINS0_13BUnaryFunctorIhhhZZZNS0_21heaviside_kernel_cudaERNS_18TensorIteratorBaseEENKUlvE_clEvENKUlvE_clEvEUlhhE_EEEEvS5_RKT_EUliE_EEviT1_)
        /*08fc*/ 	.word	0x00000000


	//----- nvinfo : EIATTR_REGCOUNT
	.align		4
.L_433:
        /*0900*/ 	.byte	0x04, 0x2f
        /*0902*/ 	.short	(.L_435 - .L_434)
	.align		4
.L_434:
        /*0904*/ 	.word	index@(_ZN2at6native27unrolled_elementwise_kernelINS0_13BUnaryFunctorIhhhZZZNS0_21heaviside_kernel_cudaERNS_18TensorIteratorBaseEENKUlvE_clEvENKUlvE_clEvEUlhhE_EESt5arrayIPcLm2EELi4E23TrivialOffsetCalculatorILi1EjESD_NS0_6memory12LoadWithCastILi1EEENSE_13StoreWithCastILi1EEEEEviT_T0_T2_T3_T4_T5_)
        /*0908*/ 	.word	0x0000001d


	//----- nvinfo : EIATTR_FRAME_SIZE
	.align		4
.L_435:
        /*090c*/ 	.byte	0x04, 0x11
        /*090e*/ 	.short	(.L_437 - .L_436)
	.align		4
.L_436:
        /*0910*/ 	.word	index@(_ZN2at6native27unrolled_elementwise_kernelINS0_13BUnaryFunctorIhhhZZZNS0_21heaviside_kernel_cudaERNS_18TensorIteratorBaseEENKUlvE_clEvENKUlvE_clEvEUlhhE_EESt5arrayIPcLm2EELi4E23TrivialOffsetCalculatorILi1EjESD_NS0_6memory12LoadWithCastILi1EEENSE_13StoreWithCastILi1EEEEEviT_T0_T2_T3_T4_T5_)
        /*0914*/ 	.word	0x00000000


	//----- nvinfo : EIATTR_REGCOUNT
	.align		4
.L_437:
        /*0918*/ 	.byte	0x04, 0x2f
        /*091a*/ 	.short	(.L_439 - .L_438)
	.align		4
.L_438:
        /*091c*/ 	.word	index@(_ZN2at6native18elementwise_kernelILi128ELi4EZNS0_15gpu_kernel_implINS0_13BUnaryFunctorIhhhZZZNS0_21heaviside_kernel_cudaERNS_18TensorIteratorBaseEENKUlvE_clEvENKUlvE_clEvEUlhhE_EEEEvS5_RKT_EUliE_EEviT1_)
        /*0920*/ 	.word	0x0000001a


	//----- nvinfo : EIATTR_FRAME_SIZE
	.align		4
.L_439:
        /*0924*/ 	.byte	0x04, 0x11
        /*0926*/ 	.short	(.L_441 - .L_440)
	.align		4
.L_440:
        /*0928*/ 	.word	index@(_ZN2at6native18elementwise_kernelILi128ELi4EZNS0_15gpu_kernel_implINS0_13BUnaryFunctorIhhhZZZNS0_21heaviside_kernel_cudaERNS_18TensorIteratorBaseEENKUlvE_clEvENKUlvE_clEvEUlhhE_EEEEvS5_RKT_EUliE_EEviT1_)
        /*092c*/ 	.word	0x00000000


	//----- nvinfo : EIATTR_REGCOUNT
	.align		4
.L_441:
        /*0930*/ 	.byte	0x04, 0x2f
        /*0932*/ 	.short	(.L_443 - .L_442)
	.align		4
.L_442:
        /*0934*/ 	.word	index@(_ZN2at6native29vectorized_elementwise_kernelILi8ENS0_13BinaryFunctorIhhhZZZNS0_21heaviside_kernel_cudaERNS_18TensorIteratorBaseEENKUlvE_clEvENKUlvE_clEvEUlhhE_EESt5arrayIPcLm3EEEEviT0_T1_)
        /*0938*/ 	.word	0x00000004


	//----- nvinfo : EIATTR_FRAME_SIZE
	.align		4
.L_443:
        /*093c*/ 	.byte	0x04, 0x11
        /*093e*/ 	.short	(.L_445 - .L_444)
	.align		4
.L_444:
        /*0940*/ 	.word	index@(_ZN2at6native29vectorized_elementwise_kernelILi8ENS0_13BinaryFunctorIhhhZZZNS0_21heaviside_kernel_cudaERNS_18TensorIteratorBaseEENKUlvE_clEvENKUlvE_clEvEUlhhE_EESt5arrayIPcLm3EEEEviT0_T1_)
        /*0944*/ 	.word	0x00000000


	//----- nvinfo : EIATTR_REGCOUNT
	.align		4
.L_445:
        /*0948*/ 	.byte	0x04, 0x2f
        /*094a*/ 	.short	(.L_447 - .L_446)
	.align		4
.L_446:
        /*094c*/ 	.word	index@(_ZN2at6native29vectorized_elementwise_kernelILi4ENS0_13BinaryFunctorIhhhZZZNS0_21heaviside_kernel_cudaERNS_18TensorIteratorBaseEENKUlvE_clEvENKUlvE_clEvEUlhhE_EESt5arrayIPcLm3EEEEviT0_T1_)
        /*0950*/ 	.word	0x00000020


	//----- nvinfo : EIATTR_FRAME_SIZE
	.align		4
.L_447:
        /*0954*/ 	.byte	0x04, 0x11
        /*0956*/ 	.short	(.L_449 - .L_448)
	.align		4
.L_448:
        /*0958*/ 	.word	index@(_ZN2at6native29vectorized_elementwise_kernelILi4ENS0_13BinaryFunctorIhhhZZZNS0_21heaviside_kernel_cudaERNS_18TensorIteratorBaseEENKUlvE_clEvENKUlvE_clEvEUlhhE_EESt5arrayIPcLm3EEEEviT0_T1_)
        /*095c*/ 	.word	0x00000000


	//----- nvinfo : EIATTR_REGCOUNT
	.align		4
.L_449:
        /*0960*/ 	.byte	0x04, 0x2f
        /*0962*/ 	.short	(.L_451 - .L_450)
	.align		4
.L_450:
        /*0964*/ 	.word	index@(_ZN2at6native29vectorized_elementwise_kernelILi2ENS0_13BinaryFunctorIhhhZZZNS0_21heaviside_kernel_cudaERNS_18TensorIteratorBaseEENKUlvE_clEvENKUlvE_clEvEUlhhE_EESt5arrayIPcLm3EEEEviT0_T1_)
        /*0968*/ 	.word	0x00000020


	//----- nvinfo : EIATTR_FRAME_SIZE
	.align		4
.L_451:
        /*096c*/ 	.byte	0x04, 0x11
        /*096e*/ 	.short	(.L_453 - .L_452)
	.align		4
.L_452:
        /*0970*/ 	.word	index@(_ZN2at6native29vectorized_elementwise_kernelILi2ENS0_13BinaryFunctorIhhhZZZNS0_21heaviside_kernel_cudaERNS_18TensorIteratorBaseEENKUlvE_clEvENKUlvE_clEvEUlhhE_EESt5arrayIPcLm3EEEEviT0_T1_)
        /*0974*/ 	.word	0x00000000


	//----- nvinfo : EIATTR_REGCOUNT
	.align		4
.L_453:
        /*0978*/ 	.byte	0x04, 0x2f
        /*097a*/ 	.short	(.L_455 - .L_454)
	.align		4
.L_454:
        /*097c*/ 	.word	index@(_ZN2at6native27unrolled_elementwise_kernelINS0_13BinaryFunctorIhhhZZZNS0_21heaviside_kernel_cudaERNS_18TensorIteratorBaseEENKUlvE_clEvENKUlvE_clEvEUlhhE_EESt5arrayIPcLm3EELi4E23TrivialOffsetCalculatorILi2EjESC_ILi1EjENS0_6memory15LoadWithoutCastENSF_16StoreWithoutCastEEEviT_T0_T2_T3_T4_T5_)
        /*0980*/ 	.word	0x00000017


	//----- nvinfo : EIATTR_FRAME_SIZE
	.align		4
.L_455:
        /*0984*/ 	.byte	0x04, 0x11
        /*0986*/ 	.short	(.L_457 - .L_456)
	.align		4
.L_456:
        /*0988*/ 	.word	index@(_ZN2at6native27unrolled_elementwise_kernelINS0_13BinaryFunctorIhhhZZZNS0_21heaviside_kernel_cudaERNS_18TensorIteratorBaseEENKUlvE_clEvENKUlvE_clEvEUlhhE_EESt5arrayIPcLm3EELi4E23TrivialOffsetCalculatorILi2EjESC_ILi1EjENS0_6memory15LoadWithoutCastENSF_16StoreWithoutCastEEEviT_T0_T2_T3_T4_T5_)
        /*098c*/ 	.word	0x00000000


	//----- nvinfo : EIATTR_REGCOUNT
	.align		4
.L_457:
        /*0990*/ 	.byte	0x04, 0x2f
        /*0992*/ 	.short	(.L_459 - .L_458)
	.align		4
.L_458:
        /*0994*/ 	.word	index@(_ZN2at6native18elementwise_kernelILi128ELi4EZNS0_22gpu_kernel_impl_nocastINS0_13BinaryFunctorIhhhZZZNS0_21heaviside_kernel_cudaERNS_18TensorIteratorBaseEENKUlvE_clEvENKUlvE_clEvEUlhhE_EEEEvS5_RKT_EUliE_EEviT1_)
        /*0998*/ 	.word	0x0000000c


	//----- nvinfo : EIATTR_FRAME_SIZE
	.align		4
.L_459:
        /*099c*/ 	.byte	0x04, 0x11
        /*099e*/ 	.short	(.L_461 - .L_460)
	.align		4
.L_460:
        /*09a0*/ 	.word	index@(_ZN2at6native18elementwise_kernelILi128ELi4EZNS0_22gpu_kernel_impl_nocastINS0_13BinaryFunctorIhhhZZZNS0_21heaviside_kernel_cudaERNS_18TensorIteratorBaseEENKUlvE_clEvENKUlvE_clEvEUlhhE_EEEEvS5_RKT_EUliE_EEviT1_)
        /*09a4*/ 	.word	0x00000000


	//----- nvinfo : EIATTR_REGCOUNT
	.align		4
.L_461:
        /*09a8*/ 	.byte	0x04, 0x2f
        /*09aa*/ 	.short	(.L_463 - .L_462)
	.align		4
.L_462:
        /*09ac*/ 	.word	index@(_ZN2at6native27unrolled_elementwise_kernelINS0_13BinaryFunctorIhhhZZZNS0_21heaviside_kernel_cudaERNS_18TensorIteratorBaseEENKUlvE_clEvENKUlvE_clEvEUlhhE_EESt5arrayIPcLm3EELi4E23TrivialOffsetCalculatorILi2EjESC_ILi1EjENS0_6memory12LoadWithCastILi2EEENSF_13StoreWithCastILi1EEEEEviT_T0_T2_T3_T4_T5_)
        /*09b0*/ 	.word	0x00000020


	//----- nvinfo : EIATTR_FRAME_SIZE
	.align		4
.L_463:
        /*09b4*/ 	.byte	0x04, 0x11
        /*09b6*/ 	.short	(.L_465 - .L_464)
	.align		4
.L_464:
        /*09b8*/ 	.word	index@(_ZN2at6native27unrolled_elementwise_kernelINS0_13BinaryFunctorIhhhZZZNS0_21heaviside_kernel_cudaERNS_18TensorIteratorBaseEENKUlvE_clEvENKUlvE_clEvEUlhhE_EESt5arrayIPcLm3EELi4E23TrivialOffsetCalculatorILi2EjESC_ILi1EjENS0_6memory12LoadWithCastILi2EEENSF_13StoreWithCastILi1EEEEEviT_T0_T2_T3_T4_T5_)
        /*09bc*/ 	.word	0x00000000


	//----- nvinfo : EIATTR_REGCOUNT
	.align		4
.L_465:
        /*09c0*/ 	.byte	0x04, 0x2f
        /*09c2*/ 	.short	(.L_467 - .L_466)
	.align		4
.L_466:
        /*09c4*/ 	.word	index@(_ZN2at6native18elementwise_kernelILi128ELi4EZNS0_15gpu_kernel_implINS0_13BinaryFunctorIhhhZZZNS0_21heaviside_kernel_cudaERNS_18TensorIteratorBaseEENKUlvE_clEvENKUlvE_clEvEUlhhE_EEEEvS5_RKT_EUliE_EEviT1_)
        /*09c8*/ 	.word	0x0000001a


	//----- nvinfo : EIATTR_FRAME_SIZE
	.align		4
.L_467:
        /*09cc*/ 	.byte	0x04, 0x11
        /*09ce*/ 	.short	(.L_469 - .L_468)
	.align		4
.L_468:
        /*09d0*/ 	.word	index@(_ZN2at6native18elementwise_kernelILi128ELi4EZNS0_15gpu_kernel_implINS0_13BinaryFunctorIhhhZZZNS0_21heaviside_kernel_cudaERNS_18TensorIteratorBaseEENKUlvE_clEvENKUlvE_clEvEUlhhE_EEEEvS5_RKT_EUliE_EEviT1_)
        /*09d4*/ 	.word	0x00000000


	//----- nvinfo : EIATTR_REGCOUNT
	.align		4
.L_469:
        /*09d8*/ 	.byte	0x04, 0x2f
        /*09da*/ 	.short	(.L_471 - .L_470)
	.align		4
.L_470:
        /*09dc*/ 	.word	index@(_ZN2at6native29vectorized_elementwise_kernelILi8ENS0_13AUnaryFunctorIaaaZZZNS0_21heaviside_kernel_cudaERNS_18TensorIteratorBaseEENKUlvE_clEvENKUlvE0_clEvEUlaaE_EESt5arrayIPcLm2EEEEviT0_T1_)
        /*09e0*/ 	.word	0x00000004


	//----- nvinfo : EIATTR_FRAME_SIZE
	.align		4
.L_471:
        /*09e4*/ 	.byte	0x04, 0x11
        /*09e6*/ 	.short	(.L_473 - .L_472)
	.align		4
.L_472:
        /*09e8*/ 	.word	index@(_ZN2at6native29vectorized_elementwise_kernelILi8ENS0_13AUnaryFunctorIaaaZZZNS0_21heaviside_kernel_cudaERNS_18TensorIteratorBaseEENKUlvE_clEvENKUlvE0_clEvEUlaaE_EESt5arrayIPcLm2EEEEviT0_T1_)
        /*09ec*/ 	.word	0x00000000


	//----- nvinfo : EIATTR_REGCOUNT
	.align		4
.L_473:
        /*09f0*/ 	.byte	0x04, 0x2f
        /*09f2*/ 	.short	(.L_475 - .L_474)
	.align		4
.L_474:
        /*09f4*/ 	.word	index@(_ZN2at6native29vectorized_elementwise_kernelILi4ENS0_13AUnaryFunctorIaaaZZZNS0_21heaviside_kernel_cudaERNS_18TensorIteratorBaseEENKUlvE_clEvENKUlvE0_clEvEUlaaE_EESt5arrayIPcLm2EEEEviT0_T1_)
        /*09f8*/ 	.word	0x0000001a


	//----- nvinfo : EIATTR_FRAME_SIZE
	.align		4
.L_475:
        /*09fc*/ 	.byte	0x04, 0x11
        /*09fe*/ 	.short	(.L_477 - .L_476)
	.align		4
.L_476:
        /*0a00*/ 	.word	index@(_ZN2at6native29vectorized_elementwise_kernelILi4ENS0_13AUnaryFunctorIaaaZZZNS0_21heaviside_kernel_cudaERNS_18TensorIteratorBaseEENKUlvE_clEvENKUlvE0_clEvEUlaaE_EESt5arrayIPcLm2EEEEviT0_T1_)
        /*0a04*/ 	.word	0x00000000


	//----- nvinfo : EIATTR_REGCOUNT
	.align		4
.L_477:
        /*0a08*/ 	.byte	0x04, 0x2f
        /*0a0a*/ 	.short	(.L_479 - .L_478)
	.align		4
.L_478:
        /*0a0c*/ 	.word	index@(_ZN2at6native29vectorized_elementwise_kernelILi2ENS0_13AUnaryFunctorIaaaZZZNS0_21heaviside_kernel_cudaERNS_18TensorIteratorBaseEENKUlvE_clEvENKUlvE0_clEvEUlaaE_EESt5arrayIPcLm2EEEEviT0_T1_)
        /*0a10*/ 	.word	0x0000001a


	//----- nvinfo : EIATTR_FRAME_SIZE
	.align		4
.L_479:
        /*0a14*/ 	.byte	0x04, 0x11
        /*0a16*/ 	.short	(.L_481 - .L_480)
	.align		4
.L_480:
        /*0a18*/ 	.word	index@(_ZN2at6native29vectorized_elementwise_kernelILi2ENS0_13AUnaryFunctorIaaaZZZNS0_21heaviside_kernel_cudaERNS_18TensorIteratorBaseEENKUlvE_clEvENKUlvE0_clEvEUlaaE_EESt5arrayIPcLm2EEEEviT0_T1_)
        /*0a1c*/ 	.word	0x00000000


	//----- nvinfo : EIATTR_REGCOUNT
	.align		4
.L_481:
        /*0a20*/ 	.byte	0x04, 0x2f
        /*0a22*/ 	.short	(.L_483 - .L_482)
	.align		4
.L_482:
        /*0a24*/ 	.word	index@(_ZN2at6native27unrolled_elementwise_kernelINS0_13AUnaryFunctorIaaaZZZNS0_21heaviside_kernel_cudaERNS_18TensorIteratorBaseEENKUlvE_clEvENKUlvE0_clEvEUlaaE_EESt5arrayIPcLm2EELi4E23TrivialOffsetCalculatorILi1EjESD_NS0_6memory15LoadWithoutCastENSE_16StoreWithoutCastEEEviT_T0_T2_T3_T4_T5_)
        /*0a28*/ 	.word	0x00000011


	//----- nvinfo : EIATTR_FRAME_SIZE
	.align		4
.L_483:
        /*0a2c*/ 	.byte	0x04, 0x11
        /*0a2e*/ 	.short	(.L_485 - .L_484)
	.align		4
.L_484:
        /*0a30*/ 	.word	index@(_ZN2at6native27unrolled_elementwise_kernelINS0_13AUnaryFunctorIaaaZZZNS0_21heaviside_kernel_cudaERNS_18TensorIteratorBaseEENKUlvE_clEvENKUlvE0_clEvEUlaaE_EESt5arrayIPcLm2EELi4E23TrivialOffsetCalculatorILi1EjESD_NS0_6memory15LoadWithoutCastENSE_16StoreWithoutCastEEEviT_T0_T2_T3_T4_T5_)
        /*0a34*/ 	.word	0x00000000


	//----- nvinfo : EIATTR_REGCOUNT
	.align		4
.L_485:
        /*0a38*/ 	.byte	0x04, 0x2f
        /*0a3a*/ 	.short	(.L_487 - .L_486)
	.align		4
.L_486:
        /*0a3c*/ 	.word	index@(_ZN2at6native18elementwise_kernelILi128ELi4EZNS0_22gpu_kernel_impl_nocastINS0_13AUnaryFunctorIaaaZZZNS0_21heaviside_kernel_cudaERNS_18TensorIteratorBaseEENKUlvE_clEvENKUlvE0_clEvEUlaaE_EEEEvS5_RKT_EUliE_EEviT1_)
        /*0a40*/ 	.word	0x0000000c


	//----- nvinfo : EIATTR_FRAME_SIZE
	.align		4
.L_487:
        /*0a44*/ 	.byte	0x04, 0x11
        /*0a46*/ 	.short	(.L_489 - .L_488)
	.align		4
.L_488:
        /*0a48*/ 	.word	index@(_ZN2at6native18elementwise_kernelILi128ELi4EZNS0_22gpu_kernel_impl_nocastINS0_13AUnaryFunctorIaaaZZZNS0_21heaviside_kernel_cudaERNS_18TensorIteratorBaseEENKUlvE_clEvENKUlvE0_clEvEUlaaE_EEEEvS5_RKT_EUliE_EEviT1_)
        /*0a4c*/ 	.word	0x00000000


	//----- nvinfo : EIATTR_REGCOUNT
	.align		4
.L_489:
        /*0a50*/ 	.byte	0x04, 0x2f
        /*0a52*/ 	.short	(.L_491 - .L_490)
	.align		4
.L_490:
        /*0a54*/ 	.word	index@(_ZN2at6native27unrolled_elementwise_kernelINS0_13AUnaryFunctorIaaaZZZNS0_21heaviside_kernel_cudaERNS_18TensorIteratorBaseEENKUlvE_clEvENKUlvE0_clEvEUlaaE_EESt5arrayIPcLm2EELi4E23TrivialOffsetCalculatorILi1EjESD_NS0_6memory12LoadWithCastILi1EEENSE_13StoreWithCastILi1EEEEEviT_T0_T2_T3_T4_T5_)
        /*0a58*/ 	.word	0x0000001f


	//----- nvinfo : EIATTR_FRAME_SIZE
	.align		4
.L_491:
        /*0a5c*/ 	.byte	0x04, 0x11
        /*0a5e*/ 	.short	(.L_493 - .L_492)
	.align		4
.L_492:
        /*0a60*/ 	.word	index@(_ZN2at6native27unrolled_elementwise_kernelINS0_13AUnaryFunctorIaaaZZZNS0_21heaviside_kernel_cudaERNS_18TensorIteratorBaseEENKUlvE_clEvENKUlvE0_clEvEUlaaE_EESt5arrayIPcLm2EELi4E23TrivialOffsetCalculatorILi1EjESD_NS0_6memory12LoadWithCastILi1EEENSE_13StoreWithCastILi1EEEEEviT_T0_T2_T3_T4_T5_)
        /*0a64*/ 	.word	0x00000000


	//----- nvinfo : EIATTR_REGCOUNT
	.align		4
.L_493:
        /*0a68*/ 	.byte	0x04, 0x2f
        /*0a6a*/ 	.short	(.L_495 - .L_494)
	.align		4
.L_494:
        /*0a6c*/ 	.word	index@(_ZN2at6native18elementwise_kernelILi128ELi4EZNS0_15gpu_kernel_implINS0_13AUnaryFunctorIaaaZZZNS0_21heaviside_kernel_cudaERNS_18TensorIteratorBaseEENKUlvE_clEvENKUlvE0_clEvEUlaaE_EEEEvS5_RKT_EUliE_EEviT1_)
        /*0a70*/ 	.word	0x0000001a


	//----- nvinfo : EIATTR_FRAME_SIZE
	.align		4
.L_495:
        /*0a74*/ 	.byte	0x04, 0x11
        /*0a76*/ 	.short	(.L_497 - .L_496)
	.align		4
.L_496:
        /*0a78*/ 	.word	index@(_ZN2at6native18elementwise_kernelILi128ELi4EZNS0_15gpu_kernel_implINS0_13AUnaryFunctorIaaaZZZNS0_21heaviside_kernel_cudaERNS_18TensorIteratorBaseEENKUlvE_clEvENKUlvE0_clEvEUlaaE_EEEEvS5_RKT_EUliE_EEviT1_)
        /*0a7c*/ 	.word	0x00000000


	//----- nvinfo : EIATTR_REGCOUNT
	.align		4
.L_497:
        /*0a80*/ 	.byte	0x04, 0x2f
        /*0a82*/ 	.short	(.L_499 - .L_498)
	.align		4
.L_498:
        /*0a84*/ 	.word	index@(_ZN2at6native29vectorized_elementwise_kernelILi8ENS0_13BUnaryFunctorIaaaZZZNS0_21heaviside_kernel_cudaERNS_18TensorIteratorBaseEENKUlvE_clEvENKUlvE0_clEvEUlaaE_EESt5arrayIPcLm2EEEEviT0_T1_)
        /*0a88*/ 	.word	0x00000004


	//----- nvinfo : EIATTR_FRAME_SIZE
	.align		4
.L_499:
        /*0a8c*/ 	.byte	0x04, 0x11
        /*0a8e*/ 	.short	(.L_501 - .L_500)
	.align		4
.L_500:
        /*0a90*/ 	.word	index@(_ZN2at6native29vectorized_elementwise_kernelILi8ENS0_13BUnaryFunctorIaaaZZZNS0_21heaviside_kernel_cudaERNS_18TensorIteratorBaseEENKUlvE_clEvENKUlvE0_clEvEUlaaE_EESt5arrayIPcLm2EEEEviT0_T1_)
        /*0a94*/ 	.word	0x00000000


	//----- nvinfo : EIATTR_REGCOUNT
	.align		4
.L_501:
        /*0a98*/ 	.byte	0x04, 0x2f
        /*0a9a*/ 	.short	(.L_503 - .L_502)
	.align		4
.L_502:
        /*0a9c*/ 	.word	index@(_ZN2at6native29vectorized_elementwise_kernelILi4ENS0_13BUnaryFunctorIaaaZZZNS0_21heaviside_kernel_cudaERNS_18TensorIteratorBaseEENKUlvE_clEvENKUlvE0_clEvEUlaaE_EESt5arrayIPcLm2EEEEviT0_T1_)
        /*0aa0*/ 	.word	0x0000001b


	//----- nvinfo : EIATTR_FRAME_SIZE
	.align		4
.L_503:
        /*0aa4*/ 	.byte	0x04, 0x11
        /*0aa6*/ 	.short	(.L_505 - .L_504)
	.align		4
.L_504:
        /*0aa8*/ 	.word	index@(_ZN2at6native29vectorized_elementwise_kernelILi4ENS0_13BUnaryFunctorIaaaZZZNS0_21heaviside_kernel_cudaERNS_18TensorIteratorBaseEENKUlvE_clEvENKUlvE0_clEvEUlaaE_EESt5arrayIPcLm2EEEEviT0_T1_)
        /*0aac*/ 	.word	0x00000000


	//----- nvinfo : EIATTR_REGCOUNT
	.align		4
.L_505:
        /*0ab0*/ 	.byte	0x04, 0x2f
        /*0ab2*/ 	.short	(.L_507 - .L_506)
	.align		4
.L_506:
        /*0ab4*/ 	.word	index@(_ZN2at6native29vectorized_elementwise_kernelILi2ENS0_13BUnaryFunctorIaaaZZZNS0_21heaviside_kernel_cudaERNS_18TensorIteratorBaseEENKUlvE_clEvENKUlvE0_clEvEUlaaE_EESt5arrayIPcLm2EEEEviT0_T1_)
        /*0ab8*/ 	.word	0x0000001b


	//----- nvinfo : EIATTR_FRAME_SIZE
	.align		4
.L_507:
        /*0abc*/ 	.byte	0x04, 0x11
        /*0abe*/ 	.short	(.L_509 - .L_508)
	.align		4
.L_508:
        /*0ac0*/ 	.word	index@(_ZN2at6native29vectorized_elementwise_kernelILi2ENS0_13BUnaryFunctorIaaaZZZNS0_21heaviside_kernel_cudaERNS_18TensorIteratorBaseEENKUlvE_clEvENKUlvE0_clEvEUlaaE_EESt5arrayIPcLm2EEEEviT0_T1_)
        /*0ac4*/ 	.word	0x00000000


	//----- nvinfo : EIATTR_REGCOUNT
	.align		4
.L_509:
        /*0ac8*/ 	.byte	0x04, 0x2f
        /*0aca*/ 	.short	(.L_511 - .L_510)
	.align		4
.L_510:
        /*0acc*/ 	.word	index@(_ZN2at6native27unrolled_elementwise_kernelINS0_13BUnaryFunctorIaaaZZZNS0_21heaviside_kernel_cudaERNS_18TensorIteratorBaseEENKUlvE_clEvENKUlvE0_clEvEUlaaE_EESt5arrayIPcLm2EELi4E23TrivialOffsetCalculatorILi1EjESD_NS0_6memory15LoadWithoutCastENSE_16StoreWithoutCastEEEviT_T0_T2_T3_T4_T5_)
        /*0ad0*/ 	.word	0x00000012


	//----- nvinfo : EIATTR_FRAME_SIZE
	.align		4
.L_511:
        /*0ad4*/ 	.byte	0x04, 0x11
        /*0ad6*/ 	.short	(.L_513 - .L_512)
	.align		4
.L_512:
        /*0ad8*/ 	.word	index@(_ZN2at6native27unrolled_elementwise_kernelINS0_13BUnaryFunctorIaaaZZZNS0_21heaviside_kernel_cudaERNS_18TensorIteratorBaseEENKUlvE_clEvENKUlvE0_clEvEUlaaE_EESt5arrayIPcLm2EELi4E23TrivialOffsetCalculatorILi1EjESD_NS0_6memory15LoadWithoutCastENSE_16StoreWithoutCastEEEviT_T0_T2_T3_T4_T5_)
        /*0adc*/ 	.word	0x00000000


	//----- nvinfo : EIATTR_REGCOUNT
	.align		4
.L_513:
        /*0ae0*/ 	.byte	0x04, 0x2f
        /*0ae2*/ 	.short	(.L_515 - .L_514)
	.align		4
.L_514:
        /*0ae4*/ 	.word	index@(_ZN2at6native18elementwise_kernelILi128ELi4EZNS0_22gpu_kernel_impl_nocastINS0_13BUnaryFunctorIaaaZZZNS0_21heaviside_kernel_cudaERNS_18TensorIteratorBaseEENKUlvE_clEvENKUlvE0_clEvEUlaaE_EEEEvS5_RKT_EUliE_EEviT1_)
        /*0ae8*/ 	.word	0x0000000c


	//----- nvinfo : EIATTR_FRAME_SIZE
	.align		4
.L_515:
        /*0aec*/ 	.byte	0x04, 0x11
        /*0aee*/ 	.short	(.L_517 - .L_516)
	.align		4
.L_516:
        /*0af0*/ 	.word	index@(_ZN2at6native18elementwise_kernelILi128ELi4EZNS0_22gpu_kernel_impl_nocastINS0_13BUnaryFunctorIaaaZZZNS0_21heaviside_kernel_cudaERNS_18TensorIteratorBaseEENKUlvE_clEvENKUlvE0_clEvEUlaaE_EEEEvS5_RKT_EUliE_EEviT1_)
        /*0af4*/ 	.word	0x00000000


	//----- nvinfo : EIATTR_REGCOUNT
	.align		4
.L_517:
        /*0af8*/ 	.byte	0x04, 0x2f
        /*0afa*/ 	.short	(.L_519 - .L_518)
	.align		4
.L_518:
        /*0afc*/ 	.word	index@(_ZN2at6native27unrolled_elementwise_kernelINS0_13BUnaryFunctorIaaaZZZNS0_21heaviside_kernel_cudaERNS_18TensorIteratorBaseEENKUlvE_clEvENKUlvE0_clEvEUlaaE_EESt5arrayIPcLm2EELi4E23TrivialOffsetCalculatorILi1EjESD_NS0_6memory12LoadWithCastILi1EEENSE_13StoreWithCastILi1EEEEEviT_T0_T2_T3_T4_T5_)
        /*0b00*/ 	.word	0x0000001d


	//----- nvinfo : EIATTR_FRAME_SIZE
	.align		4
.L_519:
        /*0b04*/ 	.byte	0x04, 0x11
        /*0b06*/ 	.short	(.L_521 - .L_520)
	.align		4
.L_520:
        /*0b08*/ 	.word	index@(_ZN2at6native27unrolled_elementwise_kernelINS0_13BUnaryFunctorIaaaZZZNS0_21heaviside_kernel_cudaERNS_18TensorIteratorBaseEENKUlvE_clEvENKUlvE0_clEvEUlaaE_EESt5arrayIPcLm2EELi4E23TrivialOffsetCalculatorILi1EjESD_NS0_6memory12LoadWithCastILi1EEENSE_13StoreWithCastILi1EEEEEviT_T0_T2_T3_T4_T5_)
        /*0b0c*/ 	.word	0x00000000


	//----- nvinfo : EIATTR_REGCOUNT
	.align		4
.L_521:
        /*0b10*/ 	.byte	0x04, 0x2f
        /*0b12*/ 	.short	(.L_523 - .L_522)
	.align		4
.L_522:
        /*0b14*/ 	.word	index@(_ZN2at6native18elementwise_kernelILi128ELi4EZNS0_15gpu_kernel_implINS0_13BUnaryFunctorIaaaZZZNS0_21heaviside_kernel_cudaERNS_18TensorIteratorBaseEENKUlvE_clEvENKUlvE0_clEvEUlaaE_EEEEvS5_RKT_EUliE_EEviT1_)
        /*0b18*/ 	.word	0x0000001a


	//----- nvinfo : EIATTR_FRAME_SIZE
	.align		4
.L_523:
        /*0b1c*/ 	.byte	0x04, 0x11
        /*0b1e*/ 	.short	(.L_525 - .L_524)
	.align		4
.L_524:
        /*0b20*/ 	.word	index@(_ZN2at6native18elementwise_kernelILi128ELi4EZNS0_15gpu_kernel_implINS0_13BUnaryFunctorIaaaZZZNS0_21heaviside_kernel_cudaERNS_18TensorIteratorBaseEENKUlvE_clEvENKUlvE0_clEvEUlaaE_EEEEvS5_RKT_EUliE_EEviT1_)
        /*0b24*/ 	.word	0x00000000


	//----- nvinfo : EIATTR_REGCOUNT
	.align		4
.L_525:
        /*0b28*/ 	.byte	0x04, 0x2f
        /*0b2a*/ 	.short	(.L_527 - .L_526)
	.align		4
.L_526:
        /*0b2c*/ 	.word	index@(_ZN2at6native29vectorized_elementwise_kernelILi8ENS0_13BinaryFunctorIaaaZZZNS0_21heaviside_kernel_cudaERNS_18TensorIteratorBaseEENKUlvE_clEvENKUlvE0_clEvEUlaaE_EESt5arrayIPcLm3EEEEviT0_T1_)
        /*0b30*/ 	.word	0x00000004


	//----- nvinfo : EIATTR_FRAME_SIZE
	.align		4
.L_527:
        /*0b34*/ 	.byte	0x04, 0x11
        /*0b36*/ 	.short	(.L_529 - .L_528)
	.align		4
.L_528:
        /*0b38*/ 	.word	index@(_ZN2at6native29vectorized_elementwise_kernelILi8ENS0_13BinaryFunctorIaaaZZZNS0_21heaviside_kernel_cudaERNS_18TensorIteratorBaseEENKUlvE_clEvENKUlvE0_clEvEUlaaE_EESt5arrayIPcLm3EEEEviT0_T1_)
        /*0b3c*/ 	.word	0x00000000


	//----- nvinfo : EIATTR_REGCOUNT
	.align		4
.L_529:
        /*0b40*/ 	.byte	0x04, 0x2f
        /*0b42*/ 	.short	(.L_531 - .L_530)
	.align		4
.L_530:
        /*0b44*/ 	.word	index@(_ZN2at6native29vectorized_elementwise_kernelILi4ENS0_13BinaryFunctorIaaaZZZNS0_21heaviside_kernel_cudaERNS_18TensorIteratorBaseEENKUlvE_clEvENKUlvE0_clEvEUlaaE_EESt5arrayIPcLm3EEEEviT0_T1_)
        /*0b48*/ 	.word	0x00000020


	//----- nvinfo : EIATTR_FRAME_SIZE
	.align		4
.L_531:
        /*0b4c*/ 	.byte	0x04, 0x11
        /*0b4e*/ 	.short	(.L_533 - .L_532)
	.align		4
.L_532:
        /*0b50*/ 	.word	index@(_ZN2at6native29vectorized_elementwise_kernelILi4ENS0_13BinaryFunctorIaaaZZZNS0_21heaviside_kernel_cudaERNS_18TensorIteratorBaseEENKUlvE_clEvENKUlvE0_clEvEUlaaE_EESt5arrayIPcLm3EEEEviT0_T1_)
        /*0b54*/ 	.word	0x00000000


	//----- nvinfo : EIATTR_REGCOUNT
	.align		4
.L_533:
        /*0b58*/ 	.byte	0x04, 0x2f
        /*0b5a*/ 	.short	(.L_535 - .L_534)
	.align		4
.L_534:
        /*0b5c*/ 	.word	index@(_ZN2at6native29vectorized_elementwise_kernelILi2ENS0_13BinaryFunctorIaaaZZZNS0_21heaviside_kernel_cudaERNS_18TensorIteratorBaseEENKUlvE_clEvENKUlvE0_clEvEUlaaE_EESt5arrayIPcLm3EEEEviT0_T1_)
        /*0b60*/ 	.word	0x00000020


	//----- nvinfo : EIATTR_FRAME_SIZE
	.align		4
.L_535:
        /*0b64*/ 	.byte	0x04, 0x11
        /*0b66*/ 	.short	(.L_537 - .L_536)
	.align		4
.L_536:
        /*0b68*/ 	.word	index@(_ZN2at6native29vectorized_elementwise_kernelILi2ENS0_13BinaryFunctorIaaaZZZNS0_21heaviside_kernel_cudaERNS_18TensorIteratorBaseEENKUlvE_clEvENKUlvE0_clEvEUlaaE_EESt5arrayIPcLm3EEEEviT0_T1_)
        /*0b6c*/ 	.word	0x00000000


	//----- nvinfo : EIATTR_REGCOUNT
	.align		4
.L_537:
        /*0b70*/ 	.byte	0x04, 0x2f
        /*0b72*/ 	.short	(.L_539 - .L_538)
	.align		4
.L_538:
        /*0b74*/ 	.word	index@(_ZN2at6native27unrolled_elementwise_kernelINS0_13BinaryFunctorIaaaZZZNS0_21heaviside_kernel_cudaERNS_18TensorIteratorBaseEENKUlvE_clEvENKUlvE0_clEvEUlaaE_EESt5arrayIPcLm3EELi4E23TrivialOffsetCalculatorILi2EjESC_ILi1EjENS0_6memory15LoadWithoutCastENSF_16StoreWithoutCastEEEviT_T0_T2_T3_T4_T5_)
        /*0b78*/ 	.word	0x00000019


	//----- nvinfo : EIATTR_FRAME_SIZE
	.align		4
.L_539:
        /*0b7c*/ 	.byte	0x04, 0x11
        /*0b7e*/ 	.short	(.L_541 - .L_540)
	.align		4
.L_540:
        /*0b80*/ 	.word	index@(_ZN2at6native27unrolled_elementwise_kernelINS0_13BinaryFunctorIaaaZZZNS0_21heaviside_kernel_cudaERNS_18TensorIteratorBaseEENKUlvE_clEvENKUlvE0_clEvEUlaaE_EESt5arrayIPcLm3EELi4E23TrivialOffsetCalculatorILi2EjESC_ILi1EjENS0_6memory15LoadWithoutCastENSF_16StoreWithoutCastEEEviT_T0_T2_T3_T4_T5_)
        /*0b84*/ 	.word	0x00000000


	//----- nvinfo : EIATTR_REGCOUNT
	.align		4
.L_541:
        /*0b88*/ 	.byte	0x04, 0x2f
        /*0b8a*/ 	.short	(.L_543 - .L_542)
	.align		4
.L_542:
        /*0b8c*/ 	.word	index@(_ZN2at6native18elementwise_kernelILi128ELi4EZNS0_22gpu_kernel_impl_nocastINS0_13BinaryFunctorIaaaZZZNS0_21heaviside_kernel_cudaERNS_18TensorIteratorBaseEENKUlvE_clEvENKUlvE0_clEvEUlaaE_EEEEvS5_RKT_EUliE_EEviT1_)
        /*0b90*/ 	.word	0x0000000c


	//----- nvinfo : EIATTR_FRAME_SIZE
	.align		4
.L_543:
        /*0b94*/ 	.byte	0x04, 0x11
        /*0b96*/ 	.short	(.L_545 - .L_544)
	.align		4
.L_544:
        /*0b98*/ 	.word	index@(_ZN2at6native18elementwise_kernelILi128ELi4EZNS0_22gpu_kernel_impl_nocastINS0_13BinaryFunctorIaaaZZZNS0_21heaviside_kernel_cudaERNS_18TensorIteratorBaseEENKUlvE_clEvENKUlvE0_clEvEUlaaE_EEEEvS5_RKT_EUliE_EEviT1_)
        /*0b9c*/ 	.word	0x00000000


	//----- nvinfo : EIATTR_REGCOUNT
	.align		4
.L_545:
        /*0ba0*/ 	.byte	0x04, 0x2f
        /*0ba2*/ 	.short	(.L_547 - .L_546)
	.align		4
.L_546:
        /*0ba4*/ 	.word	index@(_ZN2at6native27unrolled_elementwise_kernelINS0_13BinaryFunctorIaaaZZZNS0_21heaviside_kernel_cudaERNS_18TensorIteratorBaseEENKUlvE_clEvENKUlvE0_clEvEUlaaE_EESt5arrayIPcLm3EELi4E23TrivialOffsetCalculatorILi2EjESC_ILi1EjENS0_6memory12LoadWithCastILi2EEENSF_13StoreWithCastILi1EEEEEviT_T0_T2_T3_T4_T5_)
        /*0ba8*/ 	.word	0x00000020


	//----- nvinfo : EIATTR_FRAME_SIZE
	.align		4
.L_547:
        /*0bac*/ 	.byte	0x04, 0x11
        /*0bae*/ 	.short	(.L_549 - .L_548)
	.align		4
.L_548:
        /*0bb0*/ 	.word	index@(_ZN2at6native27unrolled_elementwise_kernelINS0_13BinaryFunctorIaaaZZZNS0_21heaviside_kernel_cudaERNS_18TensorIteratorBaseEENKUlvE_clEvENKUlvE0_clEvEUlaaE_EESt5arrayIPcLm3EELi4E23TrivialOffsetCalculatorILi2EjESC_ILi1EjENS0_6memory12LoadWithCastILi2EEENSF_13StoreWithCastILi1EEEEEviT_T0_T2_T3_T4_T5_)
        /*0bb4*/ 	.word	0x00000000


	//----- nvinfo : EIATTR_REGCOUNT
	.align		4
.L_549:
        /*0bb8*/ 	.byte	0x04, 0x2f
        /*0bba*/ 	.short	(.L_551 - .L_550)
	.align		4
.L_550:
        /*0bbc*/ 	.word	index@(_ZN2at6native18elementwise_kernelILi128ELi4EZNS0_15gpu_kernel_implINS0_13BinaryFunctorIaaaZZZNS0_21heaviside_kernel_cudaERNS_18TensorIteratorBaseEENKUlvE_clEvENKUlvE0_clEvEUlaaE_EEEEvS5_RKT_EUliE_EEviT1_)
        /*0bc0*/ 	.word	0x0000001a


	//----- nvinfo : EIATTR_FRAME_SIZE
	.align		4
.L_551:
        /*0bc4*/ 	.byte	0x04, 0x11
        /*0bc6*/ 	.short	(.L_553 - .L_552)
	.align		4
.L_552:
        /*0bc8*/ 	.word	index@(_ZN2at6native18elementwise_kernelILi128ELi4EZNS0_15gpu_kernel_implINS0_13BinaryFunctorIaaaZZZNS0_21heaviside_kernel_cudaERNS_18TensorIteratorBaseEENKUlvE_clEvENKUlvE0_clEvEUlaaE_EEEEvS5_RKT_EUliE_EEviT1_)
        /*0bcc*/ 	.word	0x00000000


	//----- nvinfo : EIATTR_REGCOUNT
	.align		4
.L_553:
        /*0bd0*/ 	.byte	0x04, 0x2f
        /*0bd2*/ 	.short	(.L_555 - .L_554)
	.align		4
.L_554:
        /*0bd4*/ 	.word	index@(_ZN2at6native29vectorized_elementwise_kernelILi8ENS0_13AUnaryFunctorIiiiZZZNS0_21heaviside_kernel_cudaERNS_18TensorIteratorBaseEENKUlvE_clEvENKUlvE1_clEvEUliiE_EESt5arrayIPcLm2EEEEviT0_T1_)
        /*0bd8*/ 	.word	0x00000004


	//----- nvinfo : EIATTR_FRAME_SIZE
	.align		4
.L_555:
        /*0bdc*/ 	.byte	0x04, 0x11
        /*0bde*/ 	.short	(.L_557 - .L_556)
	.align		4
.L_556:
        /*0be0*/ 	.word	index@(_ZN2at6native29vectorized_elementwise_kernelILi8ENS0_13AUnaryFunctorIiiiZZZNS0_21heaviside_kernel_cudaERNS_18TensorIteratorBaseEENKUlvE_clEvENKUlvE1_clEvEUliiE_EESt5arrayIPcLm2EEEEviT0_T1_)
        /*0be4*/ 	.word	0x00000000


	//----- nvinfo : EIATTR_REGCOUNT
	.align		4
.L_557:
        /*0be8*/ 	.byte	0x04, 0x2f
        /*0bea*/ 	.short	(.L_559 - .L_558)
	.align		4
.L_558:
        /*0bec*/ 	.word	index@(_ZN2at6native29vectorized_elementwise_kernelILi4ENS0_13AUnaryFunctorIiiiZZZNS0_21heaviside_kernel_cudaERNS_18TensorIteratorBaseEENKUlvE_clEvENKUlvE1_clEvEUliiE_EESt5arrayIPcLm2EEEEviT0_T1_)
        /*0bf0*/ 	.word	0x0000001c


	//----- nvinfo : EIATTR_FRAME_SIZE
	.align		4
.L_559:
        /*0bf4*/ 	.byte	0x04, 0x11
        /*0bf6*/ 	.short	(.L_561 - .L_560)
	.align		4
.L_560:
        /*0bf8*/ 	.word	index@(_ZN2at6native29vectorized_elementwise_kernelILi4ENS0_13AUnaryFunctorIiiiZZZNS0_21heaviside_kernel_cudaERNS_18TensorIteratorBaseEENKUlvE_clEvENKUlvE1_clEvEUliiE_EESt5arrayIPcLm2EEEEviT0_T1_)
        /*0bfc*/ 	.word	0x00000000


	//----- nvinfo : EIATTR_REGCOUNT
	.align		4
.L_561:
        /*0c00*/ 	.byte	0x04, 0x2f
        /*0c02*/ 	.short	(.L_563 - .L_562)
	.align		4
.L_562:
        /*0c04*/ 	.word	index@(_ZN2at6native29vectorized_elementwise_kernelILi2ENS0_13AUnaryFunctorIiiiZZZNS0_21heaviside_kernel_cudaERNS_18TensorIteratorBaseEENKUlvE_clEvENKUlvE1_clEvEUliiE_EESt5arrayIPcLm2EEEEviT0_T1_)
        /*0c08*/ 	.word	0x0000001c


	//----- nvinfo : EIATTR_FRAME_SIZE
	.align		4
.L_563:
        /*0c0c*/ 	.byte	0x04, 0x11
        /*0c0e*/ 	.short	(.L_565 - .L_564)
	.align		4
.L_564:
        /*0c10*/ 	.word	index@(_ZN2at6native29vectorized_elementwise_kernelILi2ENS0_13AUnaryFunctorIiiiZZZNS0_21heaviside_kernel_cudaERNS_18TensorIteratorBaseEENKUlvE_clEvENKUlvE1_clEvEUliiE_EESt5arrayIPcLm2EEEEviT0_T1_)
        /*0c14*/ 	.word	0x00000000


	//----- nvinfo : EIATTR_REGCOUNT
	.align		4
.L_565:
        /*0c18*/ 	.byte	0x04, 0x2f
        /*0c1a*/ 	.short	(.L_567 - .L_566)
	.align		4
.L_566:
        /*0c1c*/ 	.word	index@(_ZN2at6native27unrolled_elementwise_kernelINS0_13AUnaryFunctorIiiiZZZNS0_21heaviside_kernel_cudaERNS_18TensorIteratorBaseEENKUlvE_clEvENKUlvE1_clEvEUliiE_EESt5arrayIPcLm2EELi4E23TrivialOffsetCalculatorILi1EjESD_NS0_6memory15LoadWithoutCastENSE_16StoreWithoutCastEEEviT_T0_T2_T3_T4_T5_)
        /*0c20*/ 	.word	0x00000014


	//----- nvinfo : EIATTR_FRAME_SIZE
	.align		4
.L_567:
        /*0c24*/ 	.byte	0x04, 0x11
        /*0c26*/ 	.short	(.L_569 - .L_568)
	.align		4
.L_568:
        /*0c28*/ 	.word	index@(_ZN2at6native27unrolled_elementwise_kernelINS0_13AUnaryFunctorIiiiZZZNS0_21heaviside_kernel_cudaERNS_18TensorIteratorBaseEENKUlvE_clEvENKUlvE1_clEvEUliiE_EESt5arrayIPcLm2EELi4E23TrivialOffsetCalculatorILi1EjESD_NS0_6memory15LoadWithoutCastENSE_16StoreWithoutCastEEEviT_T0_T2_T3_T4_T5_)
        /*0c2c*/ 	.word	0x00000000


	//----- nvinfo : EIATTR_REGCOUNT
	.align		4
.L_569:
        /*0c30*/ 	.byte	0x04, 0x2f
        /*0c32*/ 	.short	(.L_571 - .L_570)
	.align		4
.L_570:
        /*0c34*/ 	.word	index@(_ZN2at6native18elementwise_kernelILi128ELi2EZNS0_22gpu_kernel_impl_nocastINS0_13AUnaryFunctorIiiiZZZNS0_21heaviside_kernel_cudaERNS_18TensorIteratorBaseEENKUlvE_clEvENKUlvE1_clEvEUliiE_EEEEvS5_RKT_EUliE_EEviT1_)
        /*0c38*/ 	.word	0x0000000c


	//----- nvinfo : EIATTR_FRAME_SIZE
	.align		4
.L_571:
        /*0c3c*/ 	.byte	0x04, 0x11
        /*0c3e*/ 	.short	(.L_573 - .L_572)
	.align		4
.L_572:
        /*0c40*/ 	.word	index@(_ZN2at6native18elementwise_kernelILi128ELi2EZNS0_22gpu_kernel_impl_nocastINS0_13AUnaryFunctorIiiiZZZNS0_21heaviside_kernel_cudaERNS_18TensorIteratorBaseEENKUlvE_clEvENKUlvE1_clEvEUliiE_EEEEvS5_RKT_EUliE_EEviT1_)
        /*0c44*/ 	.word	0x00000000


	//----- nvinfo : EIATTR_REGCOUNT
	.align		4
.L_573:
        /*0c48*/ 	.byte	0x04, 0x2f
        /*0c4a*/ 	.short	(.L_575 - .L_574)
	.align		4
.L_574:
        /*0c4c*/ 	.word	index@(_ZN2at6native27unrolled_elementwise_kernelINS0_13AUnaryFunctorIiiiZZZNS0_21heaviside_kernel_cudaERNS_18TensorIteratorBaseEENKUlvE_clEvENKUlvE1_clEvEUliiE_EESt5arrayIPcLm2EELi4E23TrivialOffsetCalculatorILi1EjESD_NS0_6memory12LoadWithCastILi1EEENSE_13StoreWithCastILi1EEEEEviT_T0_T2_T3_T4_T5_)
        /*0c50*/ 	.word	0x0000001e


	//----- nvinfo : EIATTR_FRAME_SIZE
	.align		4
.L_575:
        /*0c54*/ 	.byte	0x04, 0x11
        /*0c56*/ 	.short	(.L_577 - .L_576)
	.align		4
.L_576:
        /*0c58*/ 	.word	index@(_ZN2at6native27unrolled_elementwise_kernelINS0_13AUnaryFunctorIiiiZZZNS0_21heaviside_kernel_cudaERNS_18TensorIteratorBaseEENKUlvE_clEvENKUlvE1_clEvEUliiE_EESt5arrayIPcLm2EELi4E23TrivialOffsetCalculatorILi1EjESD_NS0_6memory12LoadWithCastILi1EEENSE_13StoreWithCastILi1EEEEEviT_T0_T2_T3_T4_T5_)
        /*0c5c*/ 	.word	0x00000000


	//----- nvinfo : EIATTR_REGCOUNT
	.align		4
.L_577:
        /*0c60*/ 	.byte	0x04, 0x2f
        /*0c62*/ 	.short	(.L_579 - .L_578)
	.align		4
.L_578:
        /*0c64*/ 	.word	index@(_ZN2at6native18elementwise_kernelILi128ELi4EZNS0_15gpu_kernel_implINS0_13AUnaryFunctorIiiiZZZNS0_21heaviside_kernel_cudaERNS_18TensorIteratorBaseEENKUlvE_clEvENKUlvE1_clEvEUliiE_EEEEvS5_RKT_EUliE_EEviT1_)
        /*0c68*/ 	.word	0x0000001a


	//----- nvinfo : EIATTR_FRAME_SIZE
	.align		4
.L_579:
        /*0c6c*/ 	.byte	0x04, 0x11
        /*0c6e*/ 	.short	(.L_581 - .L_580)
	.align		4
.L_580:
        /*0c70*/ 	.word	index@(_ZN2at6native18elementwise_kernelILi128ELi4EZNS0_15gpu_kernel_implINS0_13AUnaryFunctorIiiiZZZNS0_21heaviside_kernel_cudaERNS_18TensorIteratorBaseEENKUlvE_clEvENKUlvE1_clEvEUliiE_EEEEvS5_RKT_EUliE_EEviT1_)
        /*0c74*/ 	.word	0x00000000


	//----- nvinfo : EIATTR_REGCOUNT
	.align		4
.L_581:
        /*0c78*/ 	.byte	0x04, 0x2f
        /*0c7a*/ 	.short	(.L_583 - .L_582)
	.align		4
.L_582:
        /*0c7c*/ 	.word	index@(_ZN2at6native29vectorized_elementwise_kernelILi8ENS0_13BUnaryFunctorIiiiZZZNS0_21heaviside_kernel_cudaERNS_18TensorIteratorBaseEENKUlvE_clEvENKUlvE1_clEvEUliiE_EESt5arrayIPcLm2EEEEviT0_T1_)
        /*0c80*/ 	.word	0x00000004


	//----- nvinfo : EIATTR_FRAME_SIZE
	.align		4
.L_583:
        /*0c84*/ 	.byte	0x04, 0x11
        /*0c86*/ 	.short	(.L_585 - .L_584)
	.align		4
.L_584:
        /*0c88*/ 	.word	index@(_ZN2at6native29vectorized_elementwise_kernelILi8ENS0_13BUnaryFunctorIiiiZZZNS0_21heaviside_kernel_cudaERNS_18TensorIteratorBaseEENKUlvE_clEvENKUlvE1_clEvEUliiE_EESt5arrayIPcLm2EEEEviT0_T1_)
        /*0c8c*/ 	.word	0x00000000


	//----- nvinfo : EIATTR_REGCOUNT
	.align		4
.L_585:
        /*0c90*/ 	.byte	0x04, 0x2f
        /*0c92*/ 	.short	(.L_587 - .L_586)
	.align		4
.L_586:
        /*0c94*/ 	.word	index@(_ZN2at6native29vectorized_elementwise_kernelILi4ENS0_13BUnaryFunctorIiiiZZZNS0_21heaviside_kernel_cudaERNS_18TensorIteratorBaseEENKUlvE_clEvENKUlvE1_clEvEUliiE_EESt5arrayIPcLm2EEEEviT0_T1_)
        /*0c98*/ 	.word	0x0000001c


	//----- nvinfo : EIATTR_FRAME_SIZE
	.align		4
.L_587:
        /*0c9c*/ 	.byte	0x04, 0x11
        /*0c9e*/ 	.short	(.L_589 - .L_588)
	.align		4
.L_588:
        /*0ca0*/ 	.word	index@(_ZN2at6native29vectorized_elementwise_kernelILi4ENS0_13BUnaryFunctorIiiiZZZNS0_21heaviside_kernel_cudaERNS_18TensorIteratorBaseEENKUlvE_clEvENKUlvE1_clEvEUliiE_EESt5arrayIPcLm2EEEEviT0_T1_)
        /*0ca4*/ 	.word	0x00000000


	//----- nvinfo : EIATTR_REGCOUNT
	.align		4
.L_589:
        /*0ca8*/ 	.byte	0x04, 0x2f
        /*0caa*/ 	.short	(.L_591 - .L_590)
	.align		4
.L_590:
        /*0cac*/ 	.word	index@(_ZN2at6native29vectorized_elementwise_kernelILi2ENS0_13BUnaryFunctorIiiiZZZNS0_21heaviside_kernel_cudaERNS_18TensorIteratorBaseEENKUlvE_clEvENKUlvE1_clEvEUliiE_EESt5arrayIPcLm2EEEEviT0_T1_)
        /*0cb0*/ 	.word	0x0000001c


	//----- nvinfo : EIATTR_FRAME_SIZE
	.align		4
.L_591:
        /*0cb4*/ 	.byte	0x04, 0x11
        /*0cb6*/ 	.short	(.L_593 - .L_592)
	.align		4
.L_592:
        /*0cb8*/ 	.word	index@(_ZN2at6native29vectorized_elementwise_kernelILi2ENS0_13BUnaryFunctorIiiiZZZNS0_21heaviside_kernel_cudaERNS_18TensorIteratorBaseEENKUlvE_clEvENKUlvE1_clEvEUliiE_EESt5arrayIPcLm2EEEEviT0_T1_)
        /*0cbc*/ 	.word	0x00000000


	//----- nvinfo : EIATTR_REGCOUNT
	.align		4
.L_593:
        /*0cc0*/ 	.byte	0x04, 0x2f
        /*0cc2*/ 	.short	(.L_595 - .L_594)
	.align		4
.L_594:
        /*0cc4*/ 	.word	index@(_ZN2at6native27unrolled_elementwise_kernelINS0_13BUnaryFunctorIiiiZZZNS0_21heaviside_kernel_cudaERNS_18TensorIteratorBaseEENKUlvE_clEvENKUlvE1_clEvEUliiE_EESt5arrayIPcLm2EELi4E23TrivialOffsetCalculatorILi1EjESD_NS0_6memory15LoadWithoutCastENSE_16StoreWithoutCastEEEviT_T0_T2_T3_T4_T5_)
        /*0cc8*/ 	.word	0x00000012


	//----- nvinfo : EIATTR_FRAME_SIZE
	.align		4
.L_595:
        /*0ccc*/ 	.byte	0x04, 0x11
        /*0cce*/ 	.short	(.L_597 - .L_596)
	.align		4
.L_596:
        /*0cd0*/ 	.word	index@(_ZN2at6native27unrolled_elementwise_kernelINS0_13BUnaryFunctorIiiiZZZNS0_21heaviside_kernel_cudaERNS_18TensorIteratorBaseEENKUlvE_clEvENKUlvE1_clEvEUliiE_EESt5arrayIPcLm2EELi4E23TrivialOffsetCalculatorILi1EjESD_NS0_6memory15LoadWithoutCastENSE_16StoreWithoutCastEEEviT_T0_T2_T3_T4_T5_)
        /*0cd4*/ 	.word	0x00000000


	//----- nvinfo : EIATTR_REGCOUNT
	.align		4
.L_597:
        /*0cd8*/ 	.byte	0x04, 0x2f
        /*0cda*/ 	.short	(.L_599 - .L_598)
	.align		4
.L_598:
        /*0cdc*/ 	.word	index@(_ZN2at6native18elementwise_kernelILi128ELi2EZNS0_22gpu_kernel_impl_nocastINS0_13BUnaryFunctorIiiiZZZNS0_21heaviside_kernel_cudaERNS_18TensorIteratorBaseEENKUlvE_clEvENKUlvE1_clEvEUliiE_EEEEvS5_RKT_EUliE_EEviT1_)
        /*0ce0*/ 	.word	0x0000000c


	//----- nvinfo : EIATTR_FRAME_SIZE
	.align		4
.L_599:
        /*0ce4*/ 	.byte	0x04, 0x11
        /*0ce6*/ 	.short	(.L_601 - .L_600)
	.align		4
.L_600:
        /*0ce8*/ 	.word	index@(_ZN2at6native18elementwise_kernelILi128ELi2EZNS0_22gpu_kernel_impl_nocastINS0_13BUnaryFunctorIiiiZZZNS0_21heaviside_kernel_cudaERNS_18TensorIteratorBaseEENKUlvE_clEvENKUlvE1_clEvEUliiE_EEEEvS5_RKT_EUliE_EEviT1_)
        /*0cec*/ 	.word	0x00000000


	//----- nvinfo : EIATTR_REGCOUNT
	.align		4
.L_601:
        /*0cf0*/ 	.byte	0x04, 0x2f
        /*0cf2*/ 	.short	(.L_603 - .L_602)
	.align		4
.L_602:
        /*0cf4*/ 	.word	index@(_ZN2at6native27unrolled_elementwise_kernelINS0_13BUnaryFunctorIiiiZZZNS0_21heaviside_kernel_cudaERNS_18TensorIteratorBaseEENKUlvE_clEvENKUlvE1_clEvEUliiE_EESt5arrayIPcLm2EELi4E23TrivialOffsetCalculatorILi1EjESD_NS0_6memory12LoadWithCastILi1EEENSE_13StoreWithCastILi1EEEEEviT_T0_T2_T3_T4_T5_)
        /*0cf8*/ 	.word	0x0000001e


	//----- nvinfo : EIATTR_FRAME_SIZE
	.align		4
.L_603:
        /*0cfc*/ 	.byte	0x04, 0x11
        /*0cfe*/ 	.short	(.L_605 - .L_604)
	.align		4
.L_604:
        /*0d00*/ 	.word	index@(_ZN2at6native27unrolled_elementwise_kernelINS0_13BUnaryFunctorIiiiZZZNS0_21heaviside_kernel_cudaERNS_18TensorIteratorBaseEENKUlvE_clEvENKUlvE1_clEvEUliiE_EESt5arrayIPcLm2EELi4E23TrivialOffsetCalculatorILi1EjESD_NS0_6memory12LoadWithCastILi1EEENSE_13StoreWithCastILi1EEEEEviT_T0_T2_T3_T4_T5_)
        /*0d04*/ 	.word	0x00000000


	//----- nvinfo : EIATTR_REGCOUNT
	.align		4
.L_605:
        /*0d08*/ 	.byte	0x04, 0x2f
        /*0d0a*/ 	.short	(.L_607 - .L_606)
	.align		4
.L_606:
        /*0d0c*/ 	.word	index@(_ZN2at6native18elementwise_kernelILi128ELi4EZNS0_15gpu_kernel_implINS0_13BUnaryFunctorIiiiZZZNS0_21heaviside_kernel_cudaERNS_18TensorIteratorBaseEENKUlvE_clEvENKUlvE1_clEvEUliiE_EEEEvS5_RKT_EUliE_EEviT1_)
        /*0d10*/ 	.word	0x0000001a


	//----- nvinfo : EIATTR_FRAME_SIZE
	.align		4
.L_607:
        /*0d14*/ 	.byte	0x04, 0x11
        /*0d16*/ 	.short	(.L_609 - .L_608)
	.align		4
.L_608:
        /*0d18*/ 	.word	index@(_ZN2at6native18elementwise_kernelILi128ELi4EZNS0_15gpu_kernel_implINS0_13BUnaryFunctorIiiiZZZNS0_21heaviside_kernel_cudaERNS_18TensorIteratorBaseEENKUlvE_clEvENKUlvE1_clEvEUliiE_EEEEvS5_RKT_EUliE_EEviT1_)
        /*0d1c*/ 	.word	0x00000000


	//----- nvinfo : EIATTR_REGCOUNT
	.align		4
.L_609:
        /*0d20*/ 	.byte	0x04, 0x2f
        /*0d22*/ 	.short	(.L_611 - .L_610)
	.align		4
.L_610:
        /*0d24*/ 	.word	index@(_ZN2at6native29vectorized_elementwise_kernelILi8ENS0_13BinaryFunctorIiiiZZZNS0_21heaviside_kernel_cudaERNS_18TensorIteratorBaseEENKUlvE_clEvENKUlvE1_clEvEUliiE_EESt5arrayIPcLm3EEEEviT0_T1_)
        /*0d28*/ 	.word	0x00000004


	//----- nvinfo : EIATTR_FRAME_SIZE
	.align		4
.L_611:
        /*0d2c*/ 	.byte	0x04, 0x11
        /*0d2e*/ 	.short	(.L_613 - .L_612)
	.align		4
.L_612:
        /*0d30*/ 	.word	index@(_ZN2at6native29vectorized_elementwise_kernelILi8ENS0_13BinaryFunctorIiiiZZZNS0_21heaviside_kernel_cudaERNS_18TensorIteratorBaseEENKUlvE_clEvENKUlvE1_clEvEUliiE_EESt5arrayIPcLm3EEEEviT0_T1_)
        /*0d34*/ 	.word	0x00000000


	//----- nvinfo : EIATTR_REGCOUNT
	.align		4
.L_613:
        /*0d38*/ 	.byte	0x04, 0x2f
        /*0d3a*/ 	.short	(.L_615 - .L_614)
	.align		4
.L_614:
        /*0d3c*/ 	.word	index@(_ZN2at6native29vectorized_elementwise_kernelILi4ENS0_13BinaryFunctorIiiiZZZNS0_21heaviside_kernel_cudaERNS_18TensorIteratorBaseEENKUlvE_clEvENKUlvE1_clEvEUliiE_EESt5arrayIPcLm3EEEEviT0_T1_)
        /*0d40*/ 	.word	0x00000020


	//----- nvinfo : EIATTR_FRAME_SIZE
	.align		4
.L_615:
        /*0d44*/ 	.byte	0x04, 0x11
        /*0d46*/ 	.short	(.L_617 - .L_616)
	.align		4
.L_616:
        /*0d48*/ 	.word	index@(_ZN2at6native29vectorized_elementwise_kernelILi4ENS0_13BinaryFunctorIiiiZZZNS0_21heaviside_kernel_cudaERNS_18TensorIteratorBaseEENKUlvE_clEvENKUlvE1_clEvEUliiE_EESt5arrayIPcLm3EEEEviT0_T1_)
        /*0d4c*/ 	.word	0x00000000


	//----- nvinfo : EIATTR_REGCOUNT
	.align		4
.L_617:
        /*0d50*/ 	.byte	0x04, 0x2f
        /*0d52*/ 	.short	(.L_619 - .L_618)
	.align		4
.L_618:
        /*0d54*/ 	.word	index@(_ZN2at6native29vectorized_elementwise_kernelILi2ENS0_13BinaryFunctorIiiiZZZNS0_21heaviside_kernel_cudaERNS_18TensorIteratorBaseEENKUlvE_clEvENKUlvE1_clEvEUliiE_EESt5arrayIPcLm3EEEEviT0_T1_)
        /*0d58*/ 	.word	0x00000020


	//----- nvinfo : EIATTR_FRAME_SIZE
	.align		4
.L_619:
        /*0d5c*/ 	.byte	0x04, 0x11
        /*0d5e*/ 	.short	(.L_621 - .L_620)
	.align		4
.L_620:
        /*0d60*/ 	.word	index@(_ZN2at6native29vectorized_elementwise_kernelILi2ENS0_13BinaryFunctorIiiiZZZNS0_21heaviside_kernel_cudaERNS_18TensorIteratorBaseEENKUlvE_clEvENKUlvE1_clEvEUliiE_EESt5arrayIPcLm3EEEEviT0_T1_)
        /*0d64*/ 	.word	0x00000000


	//----- nvinfo : EIATTR_REGCOUNT
	.align		4
.L_621:
        /*0d68*/ 	.byte	0x04, 0x2f
        /*0d6a*/ 	.short	(.L_623 - .L_622)
	.align		4
.L_622:
        /*0d6c*/ 	.word	index@(_ZN2at6native27unrolled_elementwise_kernelINS0_13BinaryFunctorIiiiZZZNS0_21heaviside_kernel_cudaERNS_18TensorIteratorBaseEENKUlvE_clEvENKUlvE1_clEvEUliiE_EESt5arrayIPcLm3EELi4E23TrivialOffsetCalculatorILi2EjESC_ILi1EjENS0_6memory15LoadWithoutCastENSF_16StoreWithoutCastEEEviT_T0_T2_T3_T4_T5_)
        /*0d70*/ 	.word	0x00000019


	//----- nvinfo : EIATTR_FRAME_SIZE
	.align		4
.L_623:
        /*0d74*/ 	.byte	0x04, 0x11
        /*0d76*/ 	.short	(.L_625 - .L_624)
	.align		4
.L_624:
        /*0d78*/ 	.word	index@(_ZN2at6native27unrolled_elementwise_kernelINS0_13BinaryFunctorIiiiZZZNS0_21heaviside_kernel_cudaERNS_18TensorIteratorBaseEENKUlvE_clEvENKUlvE1_clEvEUliiE_EESt5arrayIPcLm3EELi4E23TrivialOffsetCalculatorILi2EjESC_ILi1EjENS0_6memory15LoadWithoutCastENSF_16StoreWithoutCastEEEviT_T0_T2_T3_T4_T5_)
        /*0d7c*/ 	.word	0x00000000


	//----- nvinfo : EIATTR_REGCOUNT
	.align		4
.L_625:
        /*0d80*/ 	.byte	0x04, 0x2f
        /*0d82*/ 	.short	(.L_627 - .L_626)
	.align		4
.L_626:
        /*0d84*/ 	.word	index@(_ZN2at6native18elementwise_kernelILi128ELi2EZNS0_22gpu_kernel_impl_nocastINS0_13BinaryFunctorIiiiZZZNS0_21heaviside_kernel_cudaERNS_18TensorIteratorBaseEENKUlvE_clEvENKUlvE1_clEvEUliiE_EEEEvS5_RKT_EUliE_EEviT1_)
        /*0d88*/ 	.word	0x0000000e


	//----- nvinfo : EIATTR_FRAME_SIZE
	.align		4
.L_627:
        /*0d8c*/ 	.byte	0x04, 0x11
        /*0d8e*/ 	.short	(.L_629 - .L_628)
	.align		4
.L_628:
        /*0d90*/ 	.word	index@(_ZN2at6native18elementwise_kernelILi128ELi2EZNS0_22gpu_kernel_impl_nocastINS0_13BinaryFunctorIiiiZZZNS0_21heaviside_kernel_cudaERNS_18TensorIteratorBaseEENKUlvE_clEvENKUlvE1_clEvEUliiE_EEEEvS5_RKT_EUliE_EEviT1_)
        /*0d94*/ 	.word	0x00000000


	//----- nvinfo : EIATTR_REGCOUNT
	.align		4
.L_629:
        /*0d98*/ 	.byte	0x04, 0x2f
        /*0d9a*/ 	.short	(.L_631 - .L_630)
	.align		4
.L_630:
        /*0d9c*/ 	.word	index@(_ZN2at6native27unrolled_elementwise_kernelINS0_13BinaryFunctorIiiiZZZNS0_21heaviside_kernel_cudaERNS_18TensorIteratorBaseEENKUlvE_clEvENKUlvE1_clEvEUliiE_EESt5arrayIPcLm3EELi4E23TrivialOffsetCalculatorILi2EjESC_ILi1EjENS0_6memory12LoadWithCastILi2EEENSF_13StoreWithCastILi1EEEEEviT_T0_T2_T3_T4_T5_)
        /*0da0*/ 	.word	0x00000020


	//----- nvinfo : EIATTR_FRAME_SIZE
	.align		4
.L_631:
        /*0da4*/ 	.byte	0x04, 0x11
        /*0da6*/ 	.short	(.L_633 - .L_632)
	.align		4
.L_632:
        /*0da8*/ 	.word	index@(_ZN2at6native27unrolled_elementwise_kernelINS0_13BinaryFunctorIiiiZZZNS0_21heaviside_kernel_cudaERNS_18TensorIteratorBaseEENKUlvE_clEvENKUlvE1_clEvEUliiE_EESt5arrayIPcLm3EELi4E23TrivialOffsetCalculatorILi2EjESC_ILi1EjENS0_6memory12LoadWithCastILi2EEENSF_13StoreWithCastILi1EEEEEviT_T0_T2_T3_T4_T5_)
        /*0dac*/ 	.word	0x00000000


	//----- nvinfo : EIATTR_REGCOUNT
	.align		4
.L_633:
        /*0db0*/ 	.byte	0x04, 0x2f
        /*0db2*/ 	.short	(.L_635 - .L_634)
	.align		4
.L_634:
        /*0db4*/ 	.word	index@(_ZN2at6native18elementwise_kernelILi128ELi4EZNS0_15gpu_kernel_implINS0_13BinaryFunctorIiiiZZZNS0_21heaviside_kernel_cudaERNS_18TensorIteratorBaseEENKUlvE_clEvENKUlvE1_clEvEUliiE_EEEEvS5_RKT_EUliE_EEviT1_)
        /*0db8*/ 	.word	0x0000001b


	//----- nvinfo : EIATTR_FRAME_SIZE
	.align		4
.L_635:
        /*0dbc*/ 	.byte	0x04, 0x11
        /*0dbe*/ 	.short	(.L_637 - .L_636)
	.align		4
.L_636:
        /*0dc0*/ 	.word	index@(_ZN2at6native18elementwise_kernelILi128ELi4EZNS0_15gpu_kernel_implINS0_13BinaryFunctorIiiiZZZNS0_21heaviside_kernel_cudaERNS_18TensorIteratorBaseEENKUlvE_clEvENKUlvE1_clEvEUliiE_EEEEvS5_RKT_EUliE_EEviT1_)
        /*0dc4*/ 	.word	0x00000000


	//----- nvinfo : EIATTR_REGCOUNT
	.align		4
.L_637:
        /*0dc8*/ 	.byte	0x04, 0x2f
        /*0dca*/ 	.short	(.L_639 - .L_638)
	.align		4
.L_638:
        /*0dcc*/ 	.word	index@(_ZN2at6native29vectorized_elementwise_kernelILi8ENS0_13AUnaryFunctorIlllZZZNS0_21heaviside_kernel_cudaERNS_18TensorIteratorBaseEENKUlvE_clEvENKUlvE2_clEvEUlllE_EESt5arrayIPcLm2EEEEviT0_T1_)
        /*0dd0*/ 	.word	0x00000004


	//----- nvinfo : EIATTR_FRAME_SIZE
	.align		4
.L_639:
        /*0dd4*/ 	.byte	0x04, 0x11
        /*0dd6*/ 	.short	(.L_641 - .L_640)
	.align		4
.L_640:
        /*0dd8*/ 	.word	index@(_ZN2at6native29vectorized_elementwise_kernelILi8ENS0_13AUnaryFunctorIlllZZZNS0_21heaviside_kernel_cudaERNS_18TensorIteratorBaseEENKUlvE_clEvENKUlvE2_clEvEUlllE_EESt5arrayIPcLm2EEEEviT0_T1_)
        /*0ddc*/ 	.word	0x00000000


	//----- nvinfo : EIATTR_REGCOUNT
	.align		4
.L_641:
        /*0de0*/ 	.byte	0x04, 0x2f
        /*0de2*/ 	.short	(.L_643 - .L_642)
	.align		4
.L_642:
        /*0de4*/ 	.word	index@(_ZN2at6native29vectorized_elementwise_kernelILi4ENS0_13AUnaryFunctorIlllZZZNS0_21heaviside_kernel_cudaERNS_18TensorIteratorBaseEENKUlvE_clEvENKUlvE2_clEvEUlllE_EESt5arrayIPcLm2EEEEviT0_T1_)
        /*0de8*/ 	.word	0x00000020


	//----- nvinfo : EIATTR_FRAME_SIZE
	.align		4
.L_643:
        /*0dec*/ 	.byte	0x04, 0x11
        /*0dee*/ 	.short	(.L_645 - .L_644)
	.align		4
.L_644:
        /*0df0*/ 	.word	index@(_ZN2at6native29vectorized_elementwise_kernelILi4ENS0_13AUnaryFunctorIlllZZZNS0_21heaviside_kernel_cudaERNS_18TensorIteratorBaseEENKUlvE_clEvENKUlvE2_clEvEUlllE_EESt5arrayIPcLm2EEEEviT0_T1_)
        /*0df4*/ 	.word	0x00000000


	//----- nvinfo : EIATTR_REGCOUNT
	.align		4
.L_645:
        /*0df8*/ 	.byte	0x04, 0x2f
        /*0dfa*/ 	.short	(.L_647 - .L_646)
	.align		4
.L_646:
        /*0dfc*/ 	.word	index@(_ZN2at6native29vectorized_elementwise_kernelILi2ENS0_13AUnaryFunctorIlllZZZNS0_21heaviside_kernel_cudaERNS_18TensorIteratorBaseEENKUlvE_clEvENKUlvE2_clEvEUlllE_EESt5arrayIPcLm2EEEEviT0_T1_)
        /*0e00*/ 	.word	0x00000020


	//----- nvinfo : EIATTR_FRAME_SIZE
	.align		4
.L_647:
        /*0e04*/ 	.byte	0x04, 0x11
        /*0e06*/ 	.short	(.L_649 - .L_648)
	.align		4
.L_648:
        /*0e08*/ 	.word	index@(_ZN2at6native29vectorized_elementwise_kernelILi2ENS0_13AUnaryFunctorIlllZZZNS0_21heaviside_kernel_cudaERNS_18TensorIteratorBaseEENKUlvE_clEvENKUlvE2_clEvEUlllE_EESt5arrayIPcLm2EEEEviT0_T1_)
        /*0e0c*/ 	.word	0x00000000


	//----- nvinfo : EIATTR_REGCOUNT
	.align		4
.L_649:
        /*0e10*/ 	.byte	0x04, 0x2f
        /*0e12*/ 	.short	(.L_651 - .L_650)
	.align		4
.L_650:
        /*0e14*/ 	.word	index@(_ZN2at6native27unrolled_elementwise_kernelINS0_13AUnaryFunctorIlllZZZNS0_21heaviside_kernel_cudaERNS_18TensorIteratorBaseEENKUlvE_clEvENKUlvE2_clEvEUlllE_EESt5arrayIPcLm2EELi4E23TrivialOffsetCalculatorILi1EjESD_NS0_6memory15LoadWithoutCastENSE_16StoreWithoutCastEEEviT_T0_T2_T3_T4_T5_)
        /*0e18*/ 	.word	0x00000016


	//----- nvinfo : EIATTR_FRAME_SIZE
	.align		4
.L_651:
        /*0e1c*/ 	.byte	0x04, 0x11
        /*0e1e*/ 	.short	(.L_653 - .L_652)
	.align		4
.L_652:
        /*0e20*/ 	.word	index@(_ZN2at6native27unrolled_elementwise_kernelINS0_13AUnaryFunctorIlllZZZNS0_21heaviside_kernel_cudaERNS_18TensorIteratorBaseEENKUlvE_clEvENKUlvE2_clEvEUlllE_EESt5arrayIPcLm2EELi4E23TrivialOffsetCalculatorILi1EjESD_NS0_6memory15LoadWithoutCastENSE_16StoreWithoutCastEEEviT_T0_T2_T3_T4_T5_)
        /*0e24*/ 	.word	0x00000000


	//----- nvinfo : EIATTR_REGCOUNT
	.align		4
.L_653:
        /*0e28*/ 	.byte	0x04, 0x2f
        /*0e2a*/ 	.short	(.L_655 - .L_654)
	.align		4
.L_654:
        /*0e2c*/ 	.word	index@(_ZN2at6native18elementwise_kernelILi128ELi2EZNS0_22gpu_kernel_impl_nocastINS0_13AUnaryFunctorIlllZZZNS0_21heaviside_kernel_cudaERNS_18TensorIteratorBaseEENKUlvE_clEvENKUlvE2_clEvEUlllE_EEEEvS5_RKT_EUliE_EEviT1_)
        /*0e30*/ 	.word	0x0000000c


	//----- nvinfo : EIATTR_FRAME_SIZE
	.align		4
.L_655:
        /*0e34*/ 	.byte	0x04, 0x11
        /*0e36*/ 	.short	(.L_657 - .L_656)
	.align		4
.L_656:
        /*0e38*/ 	.word	index@(_ZN2at6native18elementwise_kernelILi128ELi2EZNS0_22gpu_kernel_impl_nocastINS0_13AUnaryFunctorIlllZZZNS0_21heaviside_kernel_cudaERNS_18TensorIteratorBaseEENKUlvE_clEvENKUlvE2_clEvEUlllE_EEEEvS5_RKT_EUliE_EEviT1_)
        /*0e3c*/ 	.word	0x00000000


	//----- nvinfo : EIATTR_REGCOUNT
	.align		4
.L_657:
        /*0e40*/ 	.byte	0x04, 0x2f
        /*0e42*/ 	.short	(.L_659 - .L_658)
	.align		4
.L_658:
        /*0e44*/ 	.word	index@(_ZN2at6native27unrolled_elementwise_kernelINS0_13AUnaryFunctorIlllZZZNS0_21heaviside_kernel_cudaERNS_18TensorIteratorBaseEENKUlvE_clEvENKUlvE2_clEvEUlllE_EESt5arrayIPcLm2EELi4E23TrivialOffsetCalculatorILi1EjESD_NS0_6memory12LoadWithCastILi1EEENSE_13StoreWithCastILi1EEEEEviT_T0_T2_T3_T4_T5_)
        /*0e48*/ 	.word	0x00000020


	//----- nvinfo : EIATTR_FRAME_SIZE
	.align		4
.L_659:
        /*0e4c*/ 	.byte	0x04, 0x11
        /*0e4e*/ 	.short	(.L_661 - .L_660)
	.align		4
.L_660:
        /*0e50*/ 	.word	index@(_ZN2at6native27unrolled_elementwise_kernelINS0_13AUnaryFunctorIlllZZZNS0_21heaviside_kernel_cudaERNS_18TensorIteratorBaseEENKUlvE_clEvENKUlvE2_clEvEUlllE_EESt5arrayIPcLm2EELi4E23TrivialOffsetCalculatorILi1EjESD_NS0_6memory12LoadWithCastILi1EEENSE_13StoreWithCastILi1EEEEEviT_T0_T2_T3_T4_T5_)
        /*0e54*/ 	.word	0x00000000


	//----- nvinfo : EIATTR_REGCOUNT
	.align		4
.L_661:
        /*0e58*/ 	.byte	0x04, 0x2f
        /*0e5a*/ 	.short	(.L_663 - .L_662)
	.align		4
.L_662:
        /*0e5c*/ 	.word	index@(_ZN2at6native18elementwise_kernelILi128ELi4EZNS0_15gpu_kernel_implINS0_13AUnaryFunctorIlllZZZNS0_21heaviside_kernel_cudaERNS_18TensorIteratorBaseEENKUlvE_clEvENKUlvE2_clEvEUlllE_EEEEvS5_RKT_EUliE_EEviT1_)
        /*0e60*/ 	.word	0x0000001a


	//----- nvinfo : EIATTR_FRAME_SIZE
	.align		4
.L_663:
        /*0e64*/ 	.byte	0x04, 0x11
        /*0e66*/ 	.short	(.L_665 - .L_664)
	.align		4
.L_664:
        /*0e68*/ 	.word	index@(_ZN2at6native18elementwise_kernelILi128ELi4EZNS0_15gpu_kernel_implINS0_13AUnaryFunctorIlllZZZNS0_21heaviside_kernel_cudaERNS_18TensorIteratorBaseEENKUlvE_clEvENKUlvE2_clEvEUlllE_EEEEvS5_RKT_EUliE_EEviT1_)
        /*0e6c*/ 	.word	0x00000000


	//----- nvinfo : EIATTR_REGCOUNT
	.align		4
.L_665:
        /*0e70*/ 	.byte	0x04, 0x2f
        /*0e72*/ 	.short	(.L_667 - .L_666)
	.align		4
.L_666:
        /*0e74*/ 	.word	index@(_ZN2at6native29vectorized_elementwise_kernelILi8ENS0_13BUnaryFunctorIlllZZZNS0_21heaviside_kernel_cudaERNS_18TensorIteratorBaseEENKUlvE_clEvENKUlvE2_clEvEUlllE_EESt5arrayIPcLm2EEEEviT0_T1_)
        /*0e78*/ 	.word	0x00000004


	//----- nvinfo : EIATTR_FRAME_SIZE
	.align		4
.L_667:
        /*0e7c*/ 	.byte	0x04, 0x11
        /*0e7e*/ 	.short	(.L_669 - .L_668)
	.align		4
.L_668:
        /*0e80*/ 	.word	index@(_ZN2at6native29vectorized_elementwise_kernelILi8ENS0_13BUnaryFunctorIlllZZZNS0_21heaviside_kernel_cudaERNS_18TensorIteratorBaseEENKUlvE_clEvENKUlvE2_clEvEUlllE_EESt5arrayIPcLm2EEEEviT0_T1_)
        /*0e84*/ 	.word	0x00000000


	//----- nvinfo : EIATTR_REGCOUNT
	.align		4
.L_669:
        /*0e88*/ 	.byte	0x04, 0x2f
        /*0e8a*/ 	.short	(.L_671 - .L_670)
	.align		4
.L_670:
        /*0e8c*/ 	.word	index@(_ZN2at6native29vectorized_elementwise_kernelILi4ENS0_13BUnaryFunctorIlllZZZNS0_21heaviside_kernel_cudaERNS_18TensorIteratorBaseEENKUlvE_clEvENKUlvE2_clEvEUlllE_EESt5arrayIPcLm2EEEEviT0_T1_)
        /*0e90*/ 	.word	0x00000020


	//----- nvinfo : EIATTR_FRAME_SIZE
	.align		4
.L_671:
        /*0e94*/ 	.byte	0x04, 0x11
        /*0e96*/ 	.short	(.L_673 - .L_672)
	.align		4
.L_672:
        /*0e98*/ 	.word	index@(_ZN2at6native29vectorized_elementwise_kernelILi4ENS0_13BUnaryFunctorIlllZZZNS0_21heaviside_kernel_cudaERNS_18TensorIteratorBaseEENKUlvE_clEvENKUlvE2_clEvEUlllE_EESt5arrayIPcLm2EEEEviT0_T1_)
        /*0e9c*/ 	.word	0x00000000


	//----- nvinfo : EIATTR_REGCOUNT
	.align		4
.L_673:
        /*0ea0*/ 	.byte	0x04, 0x2f
        /*0ea2*/ 	.short	(.L_675 - .L_674)
	.align		4
.L_674:
        /*0ea4*/ 	.word	index@(_ZN2at6native29vectorized_elementwise_kernelILi2ENS0_13BUnaryFunctorIlllZZZNS0_21heaviside_kernel_cudaERNS_18TensorIteratorBaseEENKUlvE_clEvENKUlvE2_clEvEUlllE_EESt5arrayIPcLm2EEEEviT0_T1_)
        /*0ea8*/ 	.word	0x00000020


	//----- nvinfo : EIATTR_FRAME_SIZE
	.align		4
.L_675:
        /*0eac*/ 	.byte	0x04, 0x11
        /*0eae*/ 	.short	(.L_677 - .L_676)
	.align		4
.L_676:
        /*0eb0*/ 	.word	index@(_ZN2at6native29vectorized_elementwise_kernelILi2ENS0_13BUnaryFunctorIlllZZZNS0_21heaviside_kernel_cudaERNS_18TensorIteratorBaseEENKUlvE_clEvENKUlvE2_clEvEUlllE_EESt5arrayIPcLm2EEEEviT0_T1_)
        /*0eb4*/ 	.word	0x00000000


	//----- nvinfo : EIATTR_REGCOUNT
	.align		4
.L_677:
        /*0eb8*/ 	.byte	0x04, 0x2f
        /*0eba*/ 	.short	(.L_679 - .L_678)
	.align		4
.L_678:
        /*0ebc*/ 	.word	index@(_ZN2at6native27unrolled_elementwise_kernelINS0_13BUnaryFunctorIlllZZZNS0_21heaviside_kernel_cudaERNS_18TensorIteratorBaseEENKUlvE_clEvENKUlvE2_clEvEUlllE_EESt5arrayIPcLm2EELi4E23TrivialOffsetCalculatorILi1EjESD_NS0_6memory15LoadWithoutCastENSE_16StoreWithoutCastEEEviT_T0_T2_T3_T4_T5_)
        /*0ec0*/ 	.word	0x00000016


	//----- nvinfo : EIATTR_FRAME_SIZE
	.align		4
.L_679:
        /*0ec4*/ 	.byte	0x04, 0x11
        /*0ec6*/ 	.short	(.L_681 - .L_680)
	.align		4
.L_680:
        /*0ec8*/ 	.word	index@(_ZN2at6native27unrolled_elementwise_kernelINS0_13BUnaryFunctorIlllZZZNS0_21heaviside_kernel_cudaERNS_18TensorIteratorBaseEENKUlvE_clEvENKUlvE2_clEvEUlllE_EESt5arrayIPcLm2EELi4E23TrivialOffsetCalculatorILi1EjESD_NS0_6memory15LoadWithoutCastENSE_16StoreWithoutCastEEEviT_T0_T2_T3_T4_T5_)
        /*0ecc*/ 	.word	0x00000000


	//----- nvinfo : EIATTR_REGCOUNT
	.align		4
.L_681:
        /*0ed0*/ 	.byte	0x04, 0x2f
        /*0ed2*/ 	.short	(.L_683 - .L_682)
	.align		4
.L_682:
        /*0ed4*/ 	.word	index@(_ZN2at6native18elementwise_kernelILi128ELi2EZNS0_22gpu_kernel_impl_nocastINS0_13BUnaryFunctorIlllZZZNS0_21heaviside_kernel_cudaERNS_18TensorIteratorBaseEENKUlvE_clEvENKUlvE2_clEvEUlllE_EEEEvS5_RKT_EUliE_EEviT1_)
        /*0ed8*/ 	.word	0x0000000c


	//----- nvinfo : EIATTR_FRAME_SIZE
	.align		4
.L_683:
        /*0edc*/ 	.byte	0x04, 0x11
        /*0ede*/ 	.short	(.L_685 - .L_684)
	.align		4
.L_684:
        /*0ee0*/ 	.word	index@(_ZN2at6native18elementwise_kernelILi128ELi2EZNS0_22gpu_kernel_impl_nocastINS0_13BUnaryFunctorIlllZZZNS0_21heaviside_kernel_cudaERNS_18TensorIteratorBaseEENKUlvE_clEvENKUlvE2_clEvEUlllE_EEEEvS5_RKT_EUliE_EEviT1_)
        /*0ee4*/ 	.word	0x00000000


	//----- nvinfo : EIATTR_REGCOUNT
	.align		4
.L_685:
        /*0ee8*/ 	.byte	0x04, 0x2f
        /*0eea*/ 	.short	(.L_687 - .L_686)
	.align		4
.L_686:
        /*0eec*/ 	.word	index@(_ZN2at6native27unrolled_elementwise_kernelINS0_13BUnaryFunctorIlllZZZNS0_21heaviside_kernel_cudaERNS_18TensorIteratorBaseEENKUlvE_clEvENKUlvE2_clEvEUlllE_EESt5arrayIPcLm2EELi4E23TrivialOffsetCalculatorILi1EjESD_NS0_6memory12LoadWithCastILi1EEENSE_13StoreWithCastILi1EEEEEviT_T0_T2_T3_T4_T5_)
        /*0ef0*/ 	.word	0x00000020


	//----- nvinfo : EIATTR_FRAME_SIZE
	.align		4
.L_687:
        /*0ef4*/ 	.byte	0x04, 0x11
        /*0ef6*/ 	.short	(.L_689 - .L_688)
	.align		4
.L_688:
        /*0ef8*/ 	.word	index@(_ZN2at6native27unrolled_elementwise_kernelINS0_13BUnaryFunctorIlllZZZNS0_21heaviside_kernel_cudaERNS_18TensorIteratorBaseEENKUlvE_clEvENKUlvE2_clEvEUlllE_EESt5arrayIPcLm2EELi4E23TrivialOffsetCalculatorILi1EjESD_NS0_6memory12LoadWithCastILi1EEENSE_13StoreWithCastILi1EEEEEviT_T0_T2_T3_T4_T5_)
        /*0efc*/ 	.word	0x00000000


	//----- nvinfo : EIATTR_REGCOUNT
	.align		4
.L_689:
        /*0f00*/ 	.byte	0x04, 0x2f
        /*0f02*/ 	.short	(.L_691 - .L_690)
	.align		4
.L_690:
        /*0f04*/ 	.word	index@(_ZN2at6native18elementwise_kernelILi128ELi4EZNS0_15gpu_kernel_implINS0_13BUnaryFunctorIlllZZZNS0_21heaviside_kernel_cudaERNS_18TensorIteratorBaseEENKUlvE_clEvENKUlvE2_clEvEUlllE_EEEEvS5_RKT_EUliE_EEviT1_)
        /*0f08*/ 	.word	0x0000001a


	//----- nvinfo : EIATTR_FRAME_SIZE
	.align		4
.L_691:
        /*0f0c*/ 	.byte	0x04, 0x11
        /*0f0e*/ 	.short	(.L_693 - .L_692)
	.align		4
.L_692:
        /*0f10*/ 	.word	index@(_ZN2at6native18elementwise_kernelILi128ELi4EZNS0_15gpu_kernel_implINS0_13BUnaryFunctorIlllZZZNS0_21heaviside_kernel_cudaERNS_18TensorIteratorBaseEENKUlvE_clEvENKUlvE2_clEvEUlllE_EEEEvS5_RKT_EUliE_EEviT1_)
        /*0f14*/ 	.word	0x00000000


	//----- nvinfo : EIATTR_REGCOUNT
	.align		4
.L_693:
        /*0f18*/ 	.byte	0x04, 0x2f
        /*0f1a*/ 	.short	(.L_695 - .L_694)
	.align		4
.L_694:
        /*0f1c*/ 	.word	index@(_ZN2at6native29vectorized_elementwise_kernelILi8ENS0_13BinaryFunctorIlllZZZNS0_21heaviside_kernel_cudaERNS_18TensorIteratorBaseEENKUlvE_clEvENKUlvE2_clEvEUlllE_EESt5arrayIPcLm3EEEEviT0_T1_)
        /*0f20*/ 	.word	0x00000004


	//----- nvinfo : EIATTR_FRAME_SIZE
	.align		4
.L_695:
        /*0f24*/ 	.byte	0x04, 0x11
        /*0f26*/ 	.short	(.L_697 - .L_696)
	.align		4
.L_696:
        /*0f28*/ 	.word	index@(_ZN2at6native29vectorized_elementwise_kernelILi8ENS0_13BinaryFunctorIlllZZZNS0_21heaviside_kernel_cudaERNS_18TensorIteratorBaseEENKUlvE_clEvENKUlvE2_clEvEUlllE_EESt5arrayIPcLm3EEEEviT0_T1_)
        /*0f2c*/ 	.word	0x00000000


	//----- nvinfo : EIATTR_REGCOUNT
	.align		4
.L_697:
        /*0f30*/ 	.byte	0x04, 0x2f
        /*0f32*/ 	.short	(.L_699 - .L_698)
	.align		4
.L_698:
        /*0f34*/ 	.word	index@(_ZN2at6native29vectorized_elementwise_kernelILi4ENS0_13BinaryFunctorIlllZZZNS0_21heaviside_kernel_cudaERNS_18TensorIteratorBaseEENKUlvE_clEvENKUlvE2_clEvEUlllE_EESt5arrayIPcLm3EEEEviT0_T1_)
        /*0f38*/ 	.word	0x00000028


	//----- nvinfo : EIATTR_FRAME_SIZE
	.align		4
.L_699:
        /*0f3c*/ 	.byte	0x04, 0x11
        /*0f3e*/ 	.short	(.L_701 - .L_700)
	.align		4
.L_700:
        /*0f40*/ 	.word	index@(_ZN2at6native29vectorized_elementwise_kernelILi4ENS0_13BinaryFunctorIlllZZZNS0_21heaviside_kernel_cudaERNS_18TensorIteratorBaseEENKUlvE_clEvENKUlvE2_clEvEUlllE_EESt5arrayIPcLm3EEEEviT0_T1_)
        /*0f44*/ 	.word	0x00000000


	//----- nvinfo : EIATTR_REGCOUNT
	.align		4
.L_701:
        /*0f48*/ 	.byte	0x04, 0x2f
        /*0f4a*/ 	.short	(.L_703 - .L_702)
	.align		4
.L_702:
        /*0f4c*/ 	.word	index@(_ZN2at6native29vectorized_elementwise_kernelILi2ENS0_13BinaryFunctorIlllZZZNS0_21heaviside_kernel_cudaERNS_18TensorIteratorBaseEENKUlvE_clEvENKUlvE2_clEvEUlllE_EESt5arrayIPcLm3EEEEviT0_T1_)
        /*0f50*/ 	.word	0x00000028


	//----- nvinfo : EIATTR_FRAME_SIZE
	.align		4
.L_703:
        /*0f54*/ 	.byte	0x04, 0x11
        /*0f56*/ 	.short	(.L_705 - .L_704)
	.align		4
.L_704:
        /*0f58*/ 	.word	index@(_ZN2at6native29vectorized_elementwise_kernelILi2ENS0_13BinaryFunctorIlllZZZNS0_21heaviside_kernel_cudaERNS_18TensorIteratorBaseEENKUlvE_clEvENKUlvE2_clEvEUlllE_EESt5arrayIPcLm3EEEEviT0_T1_)
        /*0f5c*/ 	.word	0x00000000


	//----- nvinfo : EIATTR_REGCOUNT
	.align		4
.L_705:
        /*0f60*/ 	.byte	0x04, 0x2f
        /*0f62*/ 	.short	(.L_707 - .L_706)
	.align		4
.L_706:
        /*0f64*/ 	.word	index@(_ZN2at6native27unrolled_elementwise_kernelINS0_13BinaryFunctorIlllZZZNS0_21heaviside_kernel_cudaERNS_18TensorIteratorBaseEENKUlvE_clEvENKUlvE2_clEvEUlllE_EESt5arrayIPcLm3EELi4E23TrivialOffsetCalculatorILi2EjESC_ILi1EjENS0_6memory15LoadWithoutCastENSF_16StoreWithoutCastEEEviT_T0_T2_T3_T4_T5_)
        /*0f68*/ 	.word	0x00000020


	//----- nvinfo : EIATTR_FRAME_SIZE
	.align		4
.L_707:
        /*0f6c*/ 	.byte	0x04, 0x11
        /*0f6e*/ 	.short	(.L_709 - .L_708)
	.align		4
.L_708:
        /*0f70*/ 	.word	index@(_ZN2at6native27unrolled_elementwise_kernelINS0_13BinaryFunctorIlllZZZNS0_21heaviside_kernel_cudaERNS_18TensorIteratorBaseEENKUlvE_clEvENKUlvE2_clEvEUlllE_EESt5arrayIPcLm3EELi4E23TrivialOffsetCalculatorILi2EjESC_ILi1EjENS0_6memory15LoadWithoutCastENSF_16StoreWithoutCastEEEviT_T0_T2_T3_T4_T5_)
        /*0f74*/ 	.word	0x00000000


	//----- nvinfo : EIATTR_REGCOUNT
	.align		4
.L_709:
        /*0f78*/ 	.byte	0x04, 0x2f
        /*0f7a*/ 	.short	(.L_711 - .L_710)
	.align		4
.L_710:
        /*0f7c*/ 	.word	index@(_ZN2at6native18elementwise_kernelILi128ELi2EZNS0_22gpu_kernel_impl_nocastINS0_13BinaryFunctorIlllZZZNS0_21heaviside_kernel_cudaERNS_18TensorIteratorBaseEENKUlvE_clEvENKUlvE2_clEvEUlllE_EEEEvS5_RKT_EUliE_EEviT1_)
        /*0f80*/ 	.word	0x0000000e


	//----- nvinfo : EIATTR_FRAME_SIZE
	.align		4
.L_711:
        /*0f84*/ 	.byte	0x04, 0x11
        /*0f86*/ 	.short	(.L_713 - .L_712)
	.align		4
.L_712:
        /*0f88*/ 	.word	index@(_ZN2at6native18elementwise_kernelILi128ELi2EZNS0_22gpu_kernel_impl_nocastINS0_13BinaryFunctorIlllZZZNS0_21heaviside_kernel_cudaERNS_18TensorIteratorBaseEENKUlvE_clEvENKUlvE2_clEvEUlllE_EEEEvS5_RKT_EUliE_EEviT1_)
        /*0f8c*/ 	.word	0x00000000


	//----- nvinfo : EIATTR_REGCOUNT
	.align		4
.L_713:
        /*0f90*/ 	.byte	0x04, 0x2f
        /*0f92*/ 	.short	(.L_715 - .L_714)
	.align		4
.L_714:
        /*0f94*/ 	.word	index@(_ZN2at6native27unrolled_elementwise_kernelINS0_13BinaryFunctorIlllZZZNS0_21heaviside_kernel_cudaERNS_18TensorIteratorBaseEENKUlvE_clEvENKUlvE2_clEvEUlllE_EESt5arrayIPcLm3EELi4E23TrivialOffsetCalculatorILi2EjESC_ILi1EjENS0_6memory12LoadWithCastILi2EEENSF_13StoreWithCastILi1EEEEEviT_T0_T2_T3_T4_T5_)
        /*0f98*/ 	.word	0x00000028


	//----- nvinfo : EIATTR_FRAME_SIZE
	.align		4
.L_715:
        /*0f9c*/ 	.byte	0x04, 0x11
        /*0f9e*/ 	.short	(.L_717 - .L_716)
	.align		4
.L_716:
        /*0fa0*/ 	.word	index@(_ZN2at6native27unrolled_elementwise_kernelINS0_13BinaryFunctorIlllZZZNS0_21heaviside_kernel_cudaERNS_18TensorIteratorBaseEENKUlvE_clEvENKUlvE2_clEvEUlllE_EESt5arrayIPcLm3EELi4E23TrivialOffsetCalculatorILi2EjESC_ILi1EjENS0_6memory12LoadWithCastILi2EEENSF_13StoreWithCastILi1EEEEEviT_T0_T2_T3_T4_T5_)
        /*0fa4*/ 	.word	0x00000000


	//----- nvinfo : EIATTR_REGCOUNT
	.align		4
.L_717:
        /*0fa8*/ 	.byte	0x04, 0x2f
        /*0faa*/ 	.short	(.L_719 - .L_718)
	.align		4
.L_718:
        /*0fac*/ 	.word	index@(_ZN2at6native18elementwise_kernelILi128ELi4EZNS0_15gpu_kernel_implINS0_13BinaryFunctorIlllZZZNS0_21heaviside_kernel_cudaERNS_18TensorIteratorBaseEENKUlvE_clEvENKUlvE2_clEvEUlllE_EEEEvS5_RKT_EUliE_EEviT1_)
        /*0fb0*/ 	.word	0x0000001c


	//----- nvinfo : EIATTR_FRAME_SIZE
	.align		4
.L_719:
        /*0fb4*/ 	.byte	0x04, 0x11
        /*0fb6*/ 	.short	(.L_721 - .L_720)
	.align		4
.L_720:
        /*0fb8*/ 	.word	index@(_ZN2at6native18elementwise_kernelILi128ELi4EZNS0_15gpu_kernel_implINS0_13BinaryFunctorIlllZZZNS0_21heaviside_kernel_cudaERNS_18TensorIteratorBaseEENKUlvE_clEvENKUlvE2_clEvEUlllE_EEEEvS5_RKT_EUliE_EEviT1_)
        /*0fbc*/ 	.word	0x00000000


	//----- nvinfo : EIATTR_REGCOUNT
	.align		4
.L_721:
        /*0fc0*/ 	.byte	0x04, 0x2f
        /*0fc2*/ 	.short	(.L_723 - .L_722)
	.align		4
.L_722:
        /*0fc4*/ 	.word	index@(_ZN2at6native29vectorized_elementwise_kernelILi8ENS0_13AUnaryFunctorIsssZZZNS0_21heaviside_kernel_cudaERNS_18TensorIteratorBaseEENKUlvE_clEvENKUlvE3_clEvEUlssE_EESt5arrayIPcLm2EEEEviT0_T1_)
        /*0fc8*/ 	.word	0x00000004


	//----- nvinfo : EIATTR_FRAME_SIZE
	.align		4
.L_723:
        /*0fcc*/ 	.byte	0x04, 0x11
        /*0fce*/ 	.short	(.L_725 - .L_724)
	.align		4
.L_724:
        /*0fd0*/ 	.word	index@(_ZN2at6native29vectorized_elementwise_kernelILi8ENS0_13AUnaryFunctorIsssZZZNS0_21heaviside_kernel_cudaERNS_18TensorIteratorBaseEENKUlvE_clEvENKUlvE3_clEvEUlssE_EESt5arrayIPcLm2EEEEviT0_T1_)
        /*0fd4*/ 	.word	0x00000000


	//----- nvinfo : EIATTR_REGCOUNT
	.align		4
.L_725:
        /*0fd8*/ 	.byte	0x04, 0x2f
        /*0fda*/ 	.short	(.L_727 - .L_726)
	.align		4
.L_726:
        /*0fdc*/ 	.word	index@(_ZN2at6native29vectorized_elementwise_kernelILi4ENS0_13AUnaryFunctorIsssZZZNS0_21heaviside_kernel_cudaERNS_18TensorIteratorBaseEENKUlvE_clEvENKUlvE3_clEvEUlssE_EESt5arrayIPcLm2EEEEviT0_T1_)
        /*0fe0*/ 	.word	0x0000001c


	//----- nvinfo : EIATTR_FRAME_SIZE
	.align		4
.L_727:
        /*0fe4*/ 	.byte	0x04, 0x11
        /*0fe6*/ 	.short	(.L_729 - .L_728)
	.align		4
.L_728:
        /*0fe8*/ 	.word	index@(_ZN2at6native29vectorized_elementwise_kernelILi4ENS0_13AUnaryFunctorIsssZZZNS0_21heaviside_kernel_cudaERNS_18TensorIteratorBaseEENKUlvE_clEvENKUlvE3_clEvEUlssE_EESt5arrayIPcLm2EEEEviT0_T1_)
        /*0fec*/ 	.word	0x00000000


	//----- nvinfo : EIATTR_REGCOUNT
	.align		4
.L_729:
        /*0ff0*/ 	.byte	0x04, 0x2f
        /*0ff2*/ 	.short	(.L_731 - .L_730)
	.align		4
.L_730:
        /*0ff4*/ 	.word	index@(_ZN2at6native29vectorized_elementwise_kernelILi2ENS0_13AUnaryFunctorIsssZZZNS0_21heaviside_kernel_cudaERNS_18TensorIteratorBaseEENKUlvE_clEvENKUlvE3_clEvEUlssE_EESt5arrayIPcLm2EEEEviT0_T1_)
        /*0ff8*/ 	.word	0x0000001c


	//----- nvinfo : EIATTR_FRAME_SIZE
	.align		4
.L_731:
        /*0ffc*/ 	.byte	0x04, 0x11
        /*0ffe*/ 	.short	(.L_733 - .L_732)
	.align		4
.L_732:
        /*1000*/ 	.word	index@(_ZN2at6native29vectorized_elementwise_kernelILi2ENS0_13AUnaryFunctorIsssZZZNS0_21heaviside_kernel_cudaERNS_18TensorIteratorBaseEENKUlvE_clEvENKUlvE3_clEvEUlssE_EESt5arrayIPcLm2EEEEviT0_T1_)
        /*1004*/ 	.word	0x00000000


	//----- nvinfo : EIATTR_REGCOUNT
	.align		4
.L_733:
        /*1008*/ 	.byte	0x04, 0x2f
        /*100a*/ 	.short	(.L_735 - .L_734)
	.align		4
.L_734:
        /*100c*/ 	.word	index@(_ZN2at6native27unrolled_elementwise_kernelINS0_13AUnaryFunctorIsssZZZNS0_21heaviside_kernel_cudaERNS_18TensorIteratorBaseEENKUlvE_clEvENKUlvE3_clEvEUlssE_EESt5arrayIPcLm2EELi4E23TrivialOffsetCalculatorILi1EjESD_NS0_6memory15LoadWithoutCastENSE_16StoreWithoutCastEEEviT_T0_T2_T3_T4_T5_)
        /*1010*/ 	.word	0x00000010


	//----- nvinfo : EIATTR_FRAME_SIZE
	.align		4
.L_735:
        /*1014*/ 	.byte	0x04, 0x11
        /*1016*/ 	.short	(.L_737 - .L_736)
	.align		4
.L_736:
        /*1018*/ 	.word	index@(_ZN2at6native27unrolled_elementwise_kernelINS0_13AUnaryFunctorIsssZZZNS0_21heaviside_kernel_cudaERNS_18TensorIteratorBaseEENKUlvE_clEvENKUlvE3_clEvEUlssE_EESt5arrayIPcLm2EELi4E23TrivialOffsetCalculatorILi1EjESD_NS0_6memory15LoadWithoutCastENSE_16StoreWithoutCastEEEviT_T0_T2_T3_T4_T5_)
        /*101c*/ 	.word	0x00000000


	//----- nvinfo : EIATTR_REGCOUNT
	.align		4
.L_737:
        /*1020*/ 	.byte	0x04, 0x2f
        /*1022*/ 	.short	(.L_739 - .L_738)
	.align		4
.L_738:
        /*1024*/ 	.word	index@(_ZN2at6native18elementwise_kernelILi128ELi4EZNS0_22gpu_kernel_impl_nocastINS0_13AUnaryFunctorIsssZZZNS0_21heaviside_kernel_cudaERNS_18TensorIteratorBaseEENKUlvE_clEvENKUlvE3_clEvEUlssE_EEEEvS5_RKT_EUliE_EEviT1_)
        /*1028*/ 	.word	0x0000000c


	//----- nvinfo : EIATTR_FRAME_SIZE
	.align		4
.L_739:
        /*102c*/ 	.byte	0x04, 0x11
        /*102e*/ 	.short	(.L_741 - .L_740)
	.align		4
.L_740:
        /*1030*/ 	.word	index@(_ZN2at6native18elementwise_kernelILi128ELi4EZNS0_22gpu_kernel_impl_nocastINS0_13AUnaryFunctorIsssZZZNS0_21heaviside_kernel_cudaERNS_18TensorIteratorBaseEENKUlvE_clEvENKUlvE3_clEvEUlssE_EEEEvS5_RKT_EUliE_EEviT1_)
        /*1034*/ 	.word	0x00000000


	//----- nvinfo : EIATTR_REGCOUNT
	.align		4
.L_741:
        /*1038*/ 	.byte	0x04, 0x2f
        /*103a*/ 	.short	(.L_743 - .L_742)
	.align		4
.L_742:
        /*103c*/ 	.word	index@(_ZN2at6native27unrolled_elementwise_kernelINS0_13AUnaryFunctorIsssZZZNS0_21heaviside_kernel_cudaERNS_18TensorIteratorBaseEENKUlvE_clEvENKUlvE3_clEvEUlssE_EESt5arrayIPcLm2EELi4E23TrivialOffsetCalculatorILi1EjESD_NS0_6memory12LoadWithCastILi1EEENSE_13StoreWithCastILi1EEEEEviT_T0_T2_T3_T4_T5_)
        /*1040*/ 	.word	0x0000001e


	//----- nvinfo : EIATTR_FRAME_SIZE
	.align		4
.L_743:
        /*1044*/ 	.byte	0x04, 0x11
        /*1046*/ 	.short	(.L_745 - .L_744)
	.align		4
.L_744:
        /*1048*/ 	.word	index@(_ZN2at6native27unrolled_elementwise_kernelINS0_13AUnaryFunctorIsssZZZNS0_21heaviside_kernel_cudaERNS_18TensorIteratorBaseEENKUlvE_clEvENKUlvE3_clEvEUlssE_EESt5arrayIPcLm2EELi4E23TrivialOffsetCalculatorILi1EjESD_NS0_6memory12LoadWithCastILi1EEENSE_13StoreWithCastILi1EEEEEviT_T0_T2_T3_T4_T5_)
        /*104c*/ 	.word	0x00000000


	//----- nvinfo : EIATTR_REGCOUNT
	.align		4
.L_745:
        /*1050*/ 	.byte	0x04, 0x2f
        /*1052*/ 	.short	(.L_747 - .L_746)
	.align		4
.L_746:
        /*1054*/ 	.word	index@(_ZN2at6native18elementwise_kernelILi128ELi4EZNS0_15gpu_kernel_implINS0_13AUnaryFunctorIsssZZZNS0_21heaviside_kernel_cudaERNS_18TensorIteratorBaseEENKUlvE_clEvENKUlvE3_clEvEUlssE_EEEEvS5_RKT_EUliE_EEviT1_)
        /*1058*/ 	.word	0x0000001a


	//----- nvinfo : EIATTR_FRAME_SIZE
	.align		4
.L_747:
        /*105c*/ 	.byte	0x04, 0x11
        /*105e*/ 	.short	(.L_749 - .L_748)
	.align		4
.L_748:
        /*1060*/ 	.word	index@(_ZN2at6native18elementwise_kernelILi128ELi4EZNS0_15gpu_kernel_implINS0_13AUnaryFunctorIsssZZZNS0_21heaviside_kernel_cudaERNS_18TensorIteratorBaseEENKUlvE_clEvENKUlvE3_clEvEUlssE_EEEEvS5_RKT_EUliE_EEviT1_)
        /*1064*/ 	.word	0x00000000


	//----- nvinfo : EIATTR_REGCOUNT
	.align		4
.L_749:
        /*1068*/ 	.byte	0x04, 0x2f
        /*106a*/ 	.short	(.L_751 - .L_750)
	.align		4
.L_750:
        /*106c*/ 	.word	index@(_ZN2at6native29vectorized_elementwise_kernelILi8ENS0_13BUnaryFunctorIsssZZZNS0_21heaviside_kernel_cudaERNS_18TensorIteratorBaseEENKUlvE_clEvENKUlvE3_clEvEUlssE_EESt5arrayIPcLm2EEEEviT0_T1_)
        /*1070*/ 	.word	0x00000004


	//----- nvinfo : EIATTR_FRAME_SIZE
	.align		4
.L_751:
        /*1074*/ 	.byte	0x04, 0x11
        /*1076*/ 	.short	(.L_753 - .L_752)
	.align		4
.L_752:
        /*1078*/ 	.word	index@(_ZN2at6native29vectorized_elementwise_kernelILi8ENS0_13BUnaryFunctorIsssZZZNS0_21heaviside_kernel_cudaERNS_18TensorIteratorBaseEENKUlvE_clEvENKUlvE3_clEvEUlssE_EESt5arrayIPcLm2EEEEviT0_T1_)
        /*107c*/ 	.word	0x00000000


	//----- nvinfo : EIATTR_REGCOUNT
	.align		4
.L_753:
        /*1080*/ 	.byte	0x04, 0x2f
        /*1082*/ 	.short	(.L_755 - .L_754)
	.align		4
.L_754:
        /*1084*/ 	.word	index@(_ZN2at6native29vectorized_elementwise_kernelILi4ENS0_13BUnaryFunctorIsssZZZNS0_21heaviside_kernel_cudaERNS_18TensorIteratorBaseEENKUlvE_clEvENKUlvE3_clEvEUlssE_EESt5arrayIPcLm2EEEEviT0_T1_)
        /*1088*/ 	.word	0x0000001b


	//----- nvinfo : EIATTR_FRAME_SIZE
	.align		4
.L_755:
        /*108c*/ 	.byte	0x04, 0x11
        /*108e*/ 	.short	(.L_757 - .L_756)
	.align		4
.L_756:
        /*1090*/ 	.word	index@(_ZN2at6native29vectorized_elementwise_kernelILi4ENS0_13BUnaryFunctorIsssZZZNS0_21heaviside_kernel_cudaERNS_18TensorIteratorBaseEENKUlvE_clEvENKUlvE3_clEvEUlssE_EESt5arrayIPcLm2EEEEviT0_T1_)
        /*1094*/ 	.word	0x00000000


	//----- nvinfo : EIATTR_REGCOUNT
	.align		4
.L_757:
        /*1098*/ 	.byte	0x04, 0x2f
        /*109a*/ 	.short	(.L_759 - .L_758)
	.align		4
.L_758:
        /*109c*/ 	.word	index@(_ZN2at6native29vectorized_elementwise_kernelILi2ENS0_13BUnaryFunctorIsssZZZNS0_21heaviside_kernel_cudaERNS_18TensorIteratorBaseEENKUlvE_clEvENKUlvE3_clEvEUlssE_EESt5arrayIPcLm2EEEEviT0_T1_)
        /*10a0*/ 	.word	0x0000001b


	//----- nvinfo : EIATTR_FRAME_SIZE
	.align		4
.L_759:
        /*10a4*/ 	.byte	0x04, 0x11
        /*10a6*/ 	.short	(.L_761 - .L_760)
	.align		4
.L_760:
        /*10a8*/ 	.word	index@(_ZN2at6native29vectorized_elementwise_kernelILi2ENS0_13BUnaryFunctorIsssZZZNS0_21heaviside_kernel_cudaERNS_18TensorIteratorBaseEENKUlvE_clEvENKUlvE3_clEvEUlssE_EESt5arrayIPcLm2EEEEviT0_T1_)
        /*10ac*/ 	.word	0x00000000


	//----- nvinfo : EIATTR_REGCOUNT
	.align		4
.L_761:
        /*10b0*/ 	.byte	0x04, 0x2f
        /*10b2*/ 	.short	(.L_763 - .L_762)
	.align		4
.L_762:
        /*10b4*/ 	.word	index@(_ZN2at6native27unrolled_elementwise_kernelINS0_13BUnaryFunctorIsssZZZNS0_21heaviside_kernel_cudaERNS_18TensorIteratorBaseEENKUlvE_clEvENKUlvE3_clEvEUlssE_EESt5arrayIPcLm2EELi4E23TrivialOffsetCalculatorILi1EjESD_NS0_6memory15LoadWithoutCastENSE_16StoreWithoutCastEEEviT_T0_T2_T3_T4_T5_)
        /*10b8*/ 	.word	0x00000013


	//----- nvinfo : EIATTR_FRAME_SIZE
	.align		4
.L_763:
        /*10bc*/ 	.byte	0x04, 0x11
        /*10be*/ 	.short	(.L_765 - .L_764)
	.align		4
.L_764:
        /*10c0*/ 	.word	index@(_ZN2at6native27unrolled_elementwise_kernelINS0_13BUnaryFunctorIsssZZZNS0_21heaviside_kernel_cudaERNS_18TensorIteratorBaseEENKUlvE_clEvENKUlvE3_clEvEUlssE_EESt5arrayIPcLm2EELi4E23TrivialOffsetCalculatorILi1EjESD_NS0_6memory15LoadWithoutCastENSE_16StoreWithoutCastEEEviT_T0_T2_T3_T4_T5_)
        /*10c4*/ 	.word	0x00000000


	//----- nvinfo : EIATTR_REGCOUNT
	.align		4
.L_765:
        /*10c8*/ 	.byte	0x04, 0x2f
        /*10ca*/ 	.short	(.L_767 - .L_766)
	.align		4
.L_766:
        /*10cc*/ 	.word	index@(_ZN2at6native18elementwise_kernelILi128ELi4EZNS0_22gpu_kernel_impl_nocastINS0_13BUnaryFunctorIsssZZZNS0_21heaviside_kernel_cudaERNS_18TensorIteratorBaseEENKUlvE_clEvENKUlvE3_clEvEUlssE_EEEEvS5_RKT_EUliE_EEviT1_)
        /*10d0*/ 	.word	0x0000000c


	//----- nvinfo : EIATTR_FRAME_SIZE
	.align		4
.L_767:
        /*10d4*/ 	.byte	0x04, 0x11
        /*10d6*/ 	.short	(.L_769 - .L_768)
	.align		4
.L_768:
        /*10d8*/ 	.word	index@(_ZN2at6native18elementwise_kernelILi128ELi4EZNS0_22gpu_kernel_impl_nocastINS0_13BUnaryFunctorIsssZZZNS0_21heaviside_kernel_cudaERNS_18TensorIteratorBaseEENKUlvE_clEvENKUlvE3_clEvEUlssE_EEEEvS5_RKT_EUliE_EEviT1_)
        /*10dc*/ 	.word	0x00000000


	//----- nvinfo : EIATTR_REGCOUNT
	.align		4
.L_769:
        /*10e0*/ 	.byte	0x04, 0x2f
        /*10e2*/ 	.short	(.L_771 - .L_770)
	.align		4
.L_770:
        /*10e4*/ 	.word	index@(_ZN2at6native27unrolled_elementwise_kernelINS0_13BUnaryFunctorIsssZZZNS0_21heaviside_kernel_cudaERNS_18TensorIteratorBaseEENKUlvE_clEvENKUlvE3_clEvEUlssE_EESt5arrayIPcLm2EELi4E23TrivialOffsetCalculatorILi1EjESD_NS0_6memory12LoadWithCastILi1EEENSE_13StoreWithCastILi1EEEEEviT_T0_T2_T3_T4_T5_)
        /*10e8*/ 	.word	0x0000001d


	//----- nvinfo : EIATTR_FRAME_SIZE
	.align		4
.L_771:
        /*10ec*/ 	.byte	0x04, 0x11
        /*10ee*/ 	.short	(.L_773 - .L_772)
	.align		4
.L_772:
        /*10f0*/ 	.word	index@(_ZN2at6native27unrolled_elementwise_kernelINS0_13BUnaryFunctorIsssZZZNS0_21heaviside_kernel_cudaERNS_18TensorIteratorBaseEENKUlvE_clEvENKUlvE3_clEvEUlssE_EESt5arrayIPcLm2EELi4E23TrivialOffsetCalculatorILi1EjESD_NS0_6memory12LoadWithCastILi1EEENSE_13StoreWithCastILi1EEEEEviT_T0_T2_T3_T4_T5_)
        /*10f4*/ 	.word	0x00000000


	//----- nvinfo : EIATTR_REGCOUNT
	.align		4
.L_773:
        /*10f8*/ 	.byte	0x04, 0x2f
        /*10fa*/ 	.short	(.L_775 - .L_774)
	.align		4
.L_774:
        /*10fc*/ 	.word	index@(_ZN2at6native18elementwise_kernelILi128ELi4EZNS0_15gpu_kernel_implINS0_13BUnaryFunctorIsssZZZNS0_21heaviside_kernel_cudaERNS_18TensorIteratorBaseEENKUlvE_clEvENKUlvE3_clEvEUlssE_EEEEvS5_RKT_EUliE_EEviT1_)
        /*1100*/ 	.word	0x0000001a


	//----- nvinfo : EIATTR_FRAME_SIZE
	.align		4
.L_775:
        /*1104*/ 	.byte	0x04, 0x11
        /*1106*/ 	.short	(.L_777 - .L_776)
	.align		4
.L_776:
        /*1108*/ 	.word	index@(_ZN2at6native18elementwise_kernelILi128ELi4EZNS0_15gpu_kernel_implINS0_13BUnaryFunctorIsssZZZNS0_21heaviside_kernel_cudaERNS_18TensorIteratorBaseEENKUlvE_clEvENKUlvE3_clEvEUlssE_EEEEvS5_RKT_EUliE_EEviT1_)
        /*110c*/ 	.word	0x00000000


	//----- nvinfo : EIATTR_REGCOUNT
	.align		4
.L_777:
        /*1110*/ 	.byte	0x04, 0x2f
        /*1112*/ 	.short	(.L_779 - .L_778)
	.align		4
.L_778:
        /*1114*/ 	.word	index@(_ZN2at6native29vectorized_elementwise_kernelILi8ENS0_13BinaryFunctorIsssZZZNS0_21heaviside_kernel_cudaERNS_18TensorIteratorBaseEENKUlvE_clEvENKUlvE3_clEvEUlssE_EESt5arrayIPcLm3EEEEviT0_T1_)
        /*1118*/ 	.word	0x00000004


	//----- nvinfo : EIATTR_FRAME_SIZE
	.align		4
.L_779:
        /*111c*/ 	.byte	0x04, 0x11
        /*111e*/ 	.short	(.L_781 - .L_780)
	.align		4
.L_780:
        /*1120*/ 	.word	index@(_ZN2at6native29vectorized_elementwise_kernelILi8ENS0_13BinaryFunctorIsssZZZNS0_21heaviside_kernel_cudaERNS_18TensorIteratorBaseEENKUlvE_clEvENKUlvE3_clEvEUlssE_EESt5arrayIPcLm3EEEEviT0_T1_)
        /*1124*/ 	.word	0x00000000


	//----- nvinfo : EIATTR_REGCOUNT
	.align		4
.L_781:
        /*1128*/ 	.byte	0x04, 0x2f
        /*112a*/ 	.short	(.L_783 - .L_782)
	.align		4
.L_782:
        /*112c*/ 	.word	index@(_ZN2at6native29vectorized_elementwise_kernelILi4ENS0_13BinaryFunctorIsssZZZNS0_21heaviside_kernel_cudaERNS_18TensorIteratorBaseEENKUlvE_clEvENKUlvE3_clEvEUlssE_EESt5arrayIPcLm3EEEEviT0_T1_)
        /*1130*/ 	.word	0x00000020


	//----- nvinfo : EIATTR_FRAME_SIZE
	.align		4
.L_783:
        /*1134*/ 	.byte	0x04, 0x11
        /*1136*/ 	.short	(.L_785 - .L_784)
	.align		4
.L_784:
        /*1138*/ 	.word	index@(_ZN2at6native29vectorized_elementwise_kernelILi4ENS0_13BinaryFunctorIsssZZZNS0_21heaviside_kernel_cudaERNS_18TensorIteratorBaseEENKUlvE_clEvENKUlvE3_clEvEUlssE_EESt5arrayIPcLm3EEEEviT0_T1_)
        /*113c*/ 	.word	0x00000000


	//----- nvinfo : EIATTR_REGCOUNT
	.align		4
.L_785:
        /*1140*/ 	.byte	0x04, 0x2f
        /*1142*/ 	.short	(.L_787 - .L_786)
	.align		4
.L_786:
        /*1144*/ 	.word	index@(_ZN2at6native29vectorized_elementwise_kernelILi2ENS0_13BinaryFunctorIsssZZZNS0_21heaviside_kernel_cudaERNS_18TensorIteratorBaseEENKUlvE_clEvENKUlvE3_clEvEUlssE_EESt5arrayIPcLm3EEEEviT0_T1_)
        /*1148*/ 	.word	0x00000020


	//----- nvinfo : EIATTR_FRAME_SIZE
	.align		4
.L_787:
        /*114c*/ 	.byte	0x04, 0x11
        /*114e*/ 	.short	(.L_789 - .L_788)
	.align		4
.L_788:
        /*1150*/ 	.word	index@(_ZN2at6native29vectorized_elementwise_kernelILi2ENS0_13BinaryFunctorIsssZZZNS0_21heaviside_kernel_cudaERNS_18TensorIteratorBaseEENKUlvE_clEvENKUlvE3_clEvEUlssE_EESt5arrayIPcLm3EEEEviT0_T1_)
        /*1154*/ 	.word	0x00000000


	//----- nvinfo : EIATTR_REGCOUNT
	.align		4
.L_789:
        /*1158*/ 	.byte	0x04, 0x2f
        /*115a*/ 	.short	(.L_791 - .L_790)
	.align		4
.L_790:
        /*115c*/ 	.word	index@(_ZN2at6native27unrolled_elementwise_kernelINS0_13BinaryFunctorIsssZZZNS0_21heaviside_kernel_cudaERNS_18TensorIteratorBaseEENKUlvE_clEvENKUlvE3_clEvEUlssE_EESt5arrayIPcLm3EELi4E23TrivialOffsetCalculatorILi2EjESC_ILi1EjENS0_6memory15LoadWithoutCastENSF_16StoreWithoutCastEEEviT_T0_T2_T3_T4_T5_)
        /*1160*/ 	.word	0x0000001a


	//----- nvinfo : EIATTR_FRAME_SIZE
	.align		4
.L_791:
        /*1164*/ 	.byte	0x04, 0x11
        /*1166*/ 	.short	(.L_793 - .L_792)
	.align		4
.L_792:
        /*1168*/ 	.word	index@(_ZN2at6native27unrolled_elementwise_kernelINS0_13BinaryFunctorIsssZZZNS0_21heaviside_kernel_cudaERNS_18TensorIteratorBaseEENKUlvE_clEvENKUlvE3_clEvEUlssE_EESt5arrayIPcLm3EELi4E23TrivialOffsetCalculatorILi2EjESC_ILi1EjENS0_6memory15LoadWithoutCastENSF_16StoreWithoutCastEEEviT_T0_T2_T3_T4_T5_)
        /*116c*/ 	.word	0x00000000


	//----- nvinfo : EIATTR_REGCOUNT
	.align		4
.L_793:
        /*1170*/ 	.byte	0x04, 0x2f
        /*1172*/ 	.short	(.L_795 - .L_794)
	.align		4
.L_794:
        /*1174*/ 	.word	index@(_ZN2at6native18elementwise_kernelILi128ELi4EZNS0_22gpu_kernel_impl_nocastINS0_13BinaryFunctorIsssZZZNS0_21heaviside_kernel_cudaERNS_18TensorIteratorBaseEENKUlvE_clEvENKUlvE3_clEvEUlssE_EEEEvS5_RKT_EUliE_EEviT1_)
        /*1178*/ 	.word	0x0000000c


	//----- nvinfo : EIATTR_FRAME_SIZE
	.align		4
.L_795:
        /*117c*/ 	.byte	0x04, 0x11
        /*117e*/ 	.short	(.L_797 - .L_796)
	.align		4
.L_796:
        /*1180*/ 	.word	index@(_ZN2at6native18elementwise_kernelILi128ELi4EZNS0_22gpu_kernel_impl_nocastINS0_13BinaryFunctorIsssZZZNS0_21heaviside_kernel_cudaERNS_18TensorIteratorBaseEENKUlvE_clEvENKUlvE3_clEvEUlssE_EEEEvS5_RKT_EUliE_EEviT1_)
        /*1184*/ 	.word	0x00000000


	//----- nvinfo : EIATTR_REGCOUNT
	.align		4
.L_797:
        /*1188*/ 	.byte	0x04, 0x2f
        /*118a*/ 	.short	(.L_799 - .L_798)
	.align		4
.L_798:
        /*118c*/ 	.word	index@(_ZN2at6native27unrolled_elementwise_kernelINS0_13BinaryFunctorIsssZZZNS0_21heaviside_kernel_cudaERNS_18TensorIteratorBaseEENKUlvE_clEvENKUlvE3_clEvEUlssE_EESt5arrayIPcLm3EELi4E23TrivialOffsetCalculatorILi2EjESC_ILi1EjENS0_6memory12LoadWithCastILi2EEENSF_13StoreWithCastILi1EEEEEviT_T0_T2_T3_T4_T5_)
        /*1190*/ 	.word	0x00000020


	//----- nvinfo : EIATTR_FRAME_SIZE
	.align		4
.L_799:
        /*1194*/ 	.byte	0x04, 0x11
        /*1196*/ 	.short	(.L_801 - .L_800)
	.align		4
.L_800:
        /*1198*/ 	.word	index@(_ZN2at6native27unrolled_elementwise_kernelINS0_13BinaryFunctorIsssZZZNS0_21heaviside_kernel_cudaERNS_18TensorIteratorBaseEENKUlvE_clEvENKUlvE3_clEvEUlssE_EESt5arrayIPcLm3EELi4E23TrivialOffsetCalculatorILi2EjESC_ILi1EjENS0_6memory12LoadWithCastILi2EEENSF_13StoreWithCastILi1EEEEEviT_T0_T2_T3_T4_T5_)
        /*119c*/ 	.word	0x00000000


	//----- nvinfo : EIATTR_REGCOUNT
	.align		4
.L_801:
        /*11a0*/ 	.byte	0x04, 0x2f
        /*11a2*/ 	.short	(.L_803 - .L_802)
	.align		4
.L_802:
        /*11a4*/ 	.word	index@(_ZN2at6native18elementwise_kernelILi128ELi4EZNS0_15gpu_kernel_implINS0_13BinaryFunctorIsssZZZNS0_21heaviside_kernel_cudaERNS_18TensorIteratorBaseEENKUlvE_clEvENKUlvE3_clEvEUlssE_EEEEvS5_RKT_EUliE_EEviT1_)
        /*11a8*/ 	.word	0x0000001a


	//----- nvinfo : EIATTR_FRAME_SIZE
	.align		4
.L_803:
        /*11ac*/ 	.byte	0x04, 0x11
        /*11ae*/ 	.short	(.L_805 - .L_804)
	.align		4
.L_804:
        /*11b0*/ 	.word	index@(_ZN2at6native18elementwise_kernelILi128ELi4EZNS0_15gpu_kernel_implINS0_13BinaryFunctorIsssZZZNS0_21heaviside_kernel_cudaERNS_18TensorIteratorBaseEENKUlvE_clEvENKUlvE3_clEvEUlssE_EEEEvS5_RKT_EUliE_EEviT1_)
        /*11b4*/ 	.word	0x00000000


	//----- nvinfo : EIATTR_REGCOUNT
	.align		4
.L_805:
        /*11b8*/ 	.byte	0x04, 0x2f
        /*11ba*/ 	.short	(.L_807 - .L_806)
	.align		4
.L_806:
        /*11bc*/ 	.word	index@(_ZN2at6native29vectorized_elementwise_kernelILi8ENS0_13AUnaryFunctorIdddZZZNS0_21heaviside_kernel_cudaERNS_18TensorIteratorBaseEENKUlvE_clEvENKUlvE4_clEvEUlddE_EESt5arrayIPcLm2EEEEviT0_T1_)
        /*11c0*/ 	.word	0x00000004


	//----- nvinfo : EIATTR_FRAME_SIZE
	.align		4
.L_807:
        /*11c4*/ 	.byte	0x04, 0x11
        /*11c6*/ 	.short	(.L_809 - .L_808)
	.align		4
.L_808:
        /*11c8*/ 	.word	index@(_ZN2at6native29vectorized_elementwise_kernelILi8ENS0_13AUnaryFunctorIdddZZZNS0_21heaviside_kernel_cudaERNS_18TensorIteratorBaseEENKUlvE_clEvENKUlvE4_clEvEUlddE_EESt5arrayIPcLm2EEEEviT0_T1_)
        /*11cc*/ 	.word	0x00000000


	//----- nvinfo : EIATTR_REGCOUNT
	.align		4
.L_809:
        /*11d0*/ 	.byte	0x04, 0x2f
        /*11d2*/ 	.short	(.L_811 - .L_810)
	.align		4
.L_810:
        /*11d4*/ 	.word	index@(_ZN2at6native29vectorized_elementwise_kernelILi4ENS0_13AUnaryFunctorIdddZZZNS0_21heaviside_kernel_cudaERNS_18TensorIteratorBaseEENKUlvE_clEvENKUlvE4_clEvEUlddE_EESt5arrayIPcLm2EEEEviT0_T1_)
        /*11d8*/ 	.word	0x00000020


	//----- nvinfo : EIATTR_FRAME_SIZE
	.align		4
.L_811:
        /*11dc*/ 	.byte	0x04, 0x11
        /*11de*/ 	.short	(.L_813 - .L_812)
	.align		4
.L_812:
        /*11e0*/ 	.word	index@(_ZN2at6native29vectorized_elementwise_kernelILi4ENS0_13AUnaryFunctorIdddZZZNS0_21heaviside_kernel_cudaERNS_18TensorIteratorBaseEENKUlvE_clEvENKUlvE4_clEvEUlddE_EESt5arrayIPcLm2EEEEviT0_T1_)
        /*11e4*/ 	.word	0x00000000


	//----- nvinfo : EIATTR_REGCOUNT
	.align		4
.L_813:
        /*11e8*/ 	.byte	0x04, 0x2f
        /*11ea*/ 	.short	(.L_815 - .L_814)
	.align		4
.L_814:
        /*11ec*/ 	.word	index@(_ZN2at6native29vectorized_elementwise_kernelILi2ENS0_13AUnaryFunctorIdddZZZNS0_21heaviside_kernel_cudaERNS_18TensorIteratorBaseEENKUlvE_clEvENKUlvE4_clEvEUlddE_EESt5arrayIPcLm2EEEEviT0_T1_)
        /*11f0*/ 	.word	0x00000020


	//----- nvinfo : EIATTR_FRAME_SIZE
	.align		4
.L_815:
        /*11f4*/ 	.byte	0x04, 0x11
        /*11f6*/ 	.short	(.L_817 - .L_816)
	.align		4
.L_816:
        /*11f8*/ 	.word	index@(_ZN2at6native29vectorized_elementwise_kernelILi2ENS0_13AUnaryFunctorIdddZZZNS0_21heaviside_kernel_cudaERNS_18TensorIteratorBaseEENKUlvE_clEvENKUlvE4_clEvEUlddE_EESt5arrayIPcLm2EEEEviT0_T1_)
        /*11fc*/ 	.word	0x00000000


	//----- nvinfo : EIATTR_REGCOUNT
	.align		4
.L_817:
        /*1200*/ 	.byte	0x04, 0x2f
        /*1202*/ 	.short	(.L_819 - .L_818)
	.align		4
.L_818:
        /*1204*/ 	.word	index@(_ZN2at6native27unrolled_elementwise_kernelINS0_13AUnaryFunctorIdddZZZNS0_21heaviside_kernel_cudaERNS_18TensorIteratorBaseEENKUlvE_clEvENKUlvE4_clEvEUlddE_EESt5arrayIPcLm2EELi4E23TrivialOffsetCalculatorILi1EjESD_NS0_6memory15LoadWithoutCastENSE_16StoreWithoutCastEEEviT_T0_T2_T3_T4_T5_)
        /*1208*/ 	.word	0x0000001a


	//----- nvinfo : EIATTR_FRAME_SIZE
	.align		4
.L_819:
        /*120c*/ 	.byte	0x04, 0x11
        /*120e*/ 	.short	(.L_821 - .L_820)
	.align		4
.L_820:
        /*1210*/ 	.word	index@(_ZN2at6native27unrolled_elementwise_kernelINS0_13AUnaryFunctorIdddZZZNS0_21heaviside_kernel_cudaERNS_18TensorIteratorBaseEENKUlvE_clEvENKUlvE4_clEvEUlddE_EESt5arrayIPcLm2EELi4E23TrivialOffsetCalculatorILi1EjESD_NS0_6memory15LoadWithoutCastENSE_16StoreWithoutCastEEEviT_T0_T2_T3_T4_T5_)
        /*1214*/ 	.word	0x00000000


	//----- nvinfo : EIATTR_REGCOUNT
	.align		4
.L_821:
        /*1218*/ 	.byte	0x04, 0x2f
        /*121a*/ 	.short	(.L_823 - .L_822)
	.align		4
.L_822:
        /*121c*/ 	.word	index@(_ZN2at6native18elementwise_kernelILi128ELi2EZNS0_22gpu_kernel_impl_nocastINS0_13AUnaryFunctorIdddZZZNS0_21heaviside_kernel_cudaERNS_18TensorIteratorBaseEENKUlvE_clEvENKUlvE4_clEvEUlddE_EEEEvS5_RKT_EUliE_EEviT1_)
        /*1220*/ 	.word	0x0000000e


	//----- nvinfo : EIATTR_FRAME_SIZE
	.align		4
.L_823:
        /*1224*/ 	.byte	0x04, 0x11
        /*1226*/ 	.short	(.L_825 - .L_824)
	.align		4
.L_824:
        /*1228*/ 	.word	index@(_ZN2at6native18elementwise_kernelILi128ELi2EZNS0_22gpu_kernel_impl_nocastINS0_13AUnaryFunctorIdddZZZNS0_21heaviside_kernel_cudaERNS_18TensorIteratorBaseEENKUlvE_clEvENKUlvE4_clEvEUlddE_EEEEvS5_RKT_EUliE_EEviT1_)
        /*122c*/ 	.word	0x00000000


	//----- nvinfo : EIATTR_REGCOUNT
	.align		4
.L_825:
        /*1230*/ 	.byte	0x04, 0x2f
        /*1232*/ 	.short	(.L_827 - .L_826)
	.align		4
.L_826:
        /*1234*/ 	.word	index@(_ZN2at6native27unrolled_elementwise_kernelINS0_13AUnaryFunctorIdddZZZNS0_21heaviside_kernel_cudaERNS_18TensorIteratorBaseEENKUlvE_clEvENKUlvE4_clEvEUlddE_EESt5arrayIPcLm2EELi4E23TrivialOffsetCalculatorILi1EjESD_NS0_6memory12LoadWithCastILi1EEENSE_13StoreWithCastILi1EEEEEviT_T0_T2_T3_T4_T5_)
        /*1238*/ 	.word	0x00000026


	//----- nvinfo : EIATTR_FRAME_SIZE
	.align		4
.L_827:
        /*123c*/ 	.byte	0x04, 0x11
        /*123e*/ 	.short	(.L_829 - .L_828)
	.align		4
.L_828:
        /*1240*/ 	.word	index@(_ZN2at6native27unrolled_elementwise_kernelINS0_13AUnaryFunctorIdddZZZNS0_21heaviside_kernel_cudaERNS_18TensorIteratorBaseEENKUlvE_clEvENKUlvE4_clEvEUlddE_EESt5arrayIPcLm2EELi4E23TrivialOffsetCalculatorILi1EjESD_NS0_6memory12LoadWithCastILi1EEENSE_13StoreWithCastILi1EEEEEviT_T0_T2_T3_T4_T5_)
        /*1244*/ 	.word	0x00000000


	//----- nvinfo : EIATTR_REGCOUNT
	.align		4
.L_829:
        /*1248*/ 	.byte	0x04, 0x2f
        /*124a*/ 	.short	(.L_831 - .L_830)
	.align		4
.L_830:
        /*124c*/ 	.word	index@(_ZN2at6native18elementwise_kernelILi128ELi4EZNS0_15gpu_kernel_implINS0_13AUnaryFunctorIdddZZZNS0_21heaviside_kernel_cudaERNS_18TensorIteratorBaseEENKUlvE_clEvENKUlvE4_clEvEUlddE_EEEEvS5_RKT_EUliE_EEviT1_)
        /*1250*/ 	.word	0x0000001a


	//----- nvinfo : EIATTR_FRAME_SIZE
	.align		4
.L_831:
        /*1254*/ 	.byte	0x04, 0x11
        /*1256*/ 	.short	(.L_833 - .L_832)
	.align		4
.L_832:
        /*1258*/ 	.word	index@(_ZN2at6native18elementwise_kernelILi128ELi4EZNS0_15gpu_kernel_implINS0_13AUnaryFunctorIdddZZZNS0_21heaviside_kernel_cudaERNS_18TensorIteratorBaseEENKUlvE_clEvENKUlvE4_clEvEUlddE_EEEEvS5_RKT_EUliE_EEviT1_)
        /*125c*/ 	.word	0x00000000


	//----- nvinfo : EIATTR_REGCOUNT
	.align		4
.L_833:
        /*1260*/ 	.byte	0x04, 0x2f
        /*1262*/ 	.short	(.L_835 - .L_834)
	.align		4
.L_834:
        /*1264*/ 	.word	index@(_ZN2at6native29vectorized_elementwise_kernelILi8ENS0_13BUnaryFunctorIdddZZZNS0_21heaviside_kernel_cudaERNS_18TensorIteratorBaseEENKUlvE_clEvENKUlvE4_clEvEUlddE_EESt5arrayIPcLm2EEEEviT0_T1_)
        /*1268*/ 	.word	0x00000004


	//----- nvinfo : EIATTR_FRAME_SIZE
	.align		4
.L_835:
        /*126c*/ 	.byte	0x04, 0x11
        /*126e*/ 	.short	(.L_837 - .L_836)
	.align		4
.L_836:
        /*1270*/ 	.word	index@(_ZN2at6native29vectorized_elementwise_kernelILi8ENS0_13BUnaryFunctorIdddZZZNS0_21heaviside_kernel_cudaERNS_18TensorIteratorBaseEENKUlvE_clEvENKUlvE4_clEvEUlddE_EESt5arrayIPcLm2EEEEviT0_T1_)
        /*1274*/ 	.word	0x00000000


	//----- nvinfo : EIATTR_REGCOUNT
	.align		4
.L_837:
        /*1278*/ 	.byte	0x04, 0x2f
        /*127a*/ 	.short	(.L_839 - .L_838)
	.align		4
.L_838:
        /*127c*/ 	.word	index@(_ZN2at6native29vectorized_elementwise_kernelILi4ENS0_13BUnaryFunctorIdddZZZNS0_21heaviside_kernel_cudaERNS_18TensorIteratorBaseEENKUlvE_clEvENKUlvE4_clEvEUlddE_EESt5arrayIPcLm2EEEEviT0_T1_)
        /*1280*/ 	.word	0x00000020


	//----- nvinfo : EIATTR_FRAME_SIZE
	.align		4
.L_839:
        /*1284*/ 	.byte	0x04, 0x11
        /*1286*/ 	.short	(.L_841 - .L_840)
	.align		4
.L_840:
        /*1288*/ 	.word	index@(_ZN2at6native29vectorized_elementwise_kernelILi4ENS0_13BUnaryFunctorIdddZZZNS0_21heaviside_kernel_cudaERNS_18TensorIteratorBaseEENKUlvE_clEvENKUlvE4_clEvEUlddE_EESt5arrayIPcLm2EEEEviT0_T1_)
        /*128c*/ 	.word	0x00000000


	//----- nvinfo : EIATTR_REGCOUNT
	.align		4
.L_841:
        /*1290*/ 	.byte	0x04, 0x2f
        /*1292*/ 	.short	(.L_843 - .L_842)
	.align		4
.L_842:
        /*1294*/ 	.word	index@(_ZN2at6native29vectorized_elementwise_kernelILi2ENS0_13BUnaryFunctorIdddZZZNS0_21heaviside_kernel_cudaERNS_18TensorIteratorBaseEENKUlvE_clEvENKUlvE4_clEvEUlddE_EESt5arrayIPcLm2EEEEviT0_T1_)
        /*1298*/ 	.word	0x00000020


	//----- nvinfo : EIATTR_FRAME_SIZE
	.align		4
.L_843:
        /*129c*/ 	.byte	0x04, 0x11
        /*129e*/ 	.short	(.L_845 - .L_844)
	.align		4
.L_844:
        /*12a0*/ 	.word	index@(_ZN2at6native29vectorized_elementwise_kernelILi2ENS0_13BUnaryFunctorIdddZZZNS0_21heaviside_kernel_cudaERNS_18TensorIteratorBaseEENKUlvE_clEvENKUlvE4_clEvEUlddE_EESt5arrayIPcLm2EEEEviT0_T1_)
        /*12a4*/ 	.word	0x00000000


	//----- nvinfo : EIATTR_REGCOUNT
	.align		4
.L_845:
        /*12a8*/ 	.byte	0x04, 0x2f
        /*12aa*/ 	.short	(.L_847 - .L_846)
	.align		4
.L_846:
        /*12ac*/ 	.word	index@(_ZN2at6native27unrolled_elementwise_kernelINS0_13BUnaryFunctorIdddZZZNS0_21heaviside_kernel_cudaERNS_18TensorIteratorBaseEENKUlvE_clEvENKUlvE4_clEvEUlddE_EESt5arrayIPcLm2EELi4E23TrivialOffsetCalculatorILi1EjESD_NS0_6memory15LoadWithoutCastENSE_16StoreWithoutCastEEEviT_T0_T2_T3_T4_T5_)
        /*12b0*/ 	.word	0x00000014


	//----- nvinfo : EIATTR_FRAME_SIZE
	.align		4
.L_847:
        /*12b4*/ 	.byte	0x04, 0x11
        /*12b6*/ 	.short	(.L_849 - .L_848)
	.align		4
.L_848:
        /*12b8*/ 	.word	index@(_ZN2at6native27unrolled_elementwise_kernelINS0_13BUnaryFunctorIdddZZZNS0_21heaviside_kernel_cudaERNS_18TensorIteratorBaseEENKUlvE_clEvENKUlvE4_clEvEUlddE_EESt5arrayIPcLm2EELi4E23TrivialOffsetCalculatorILi1EjESD_NS0_6memory15LoadWithoutCastENSE_16StoreWithoutCastEEEviT_T0_T2_T3_T4_T5_)
        /*12bc*/ 	.word	0x00000000


	//----- nvinfo : EIATTR_REGCOUNT
	.align		4
.L_849:
        /*12c0*/ 	.byte	0x04, 0x2f
        /*12c2*/ 	.short	(.L_851 - .L_850)
	.align		4
.L_850:
        /*12c4*/ 	.word	index@(_ZN2at6native18elementwise_kernelILi128ELi2EZNS0_22gpu_kernel_impl_nocastINS0_13BUnaryFunctorIdddZZZNS0_21heaviside_kernel_cudaERNS_18TensorIteratorBaseEENKUlvE_clEvENKUlvE4_clEvEUlddE_EEEEvS5_RKT_EUliE_EEviT1_)
        /*12c8*/ 	.word	0x0000000c


	//----- nvinfo : EIATTR_FRAME_SIZE
	.align		4
.L_851:
        /*12cc*/ 	.byte	0x04, 0x11
        /*12ce*/ 	.short	(.L_853 - .L_852)
	.align		4
.L_852:
        /*12d0*/ 	.word	index@(_ZN2at6native18elementwise_kernelILi128ELi2EZNS0_22gpu_kernel_impl_nocastINS0_13BUnaryFunctorIdddZZZNS0_21heaviside_kernel_cudaERNS_18TensorIteratorBaseEENKUlvE_clEvENKUlvE4_clEvEUlddE_EEEEvS5_RKT_EUliE_EEviT1_)
        /*12d4*/ 	.word	0x00000000


	//----- nvinfo : EIATTR_REGCOUNT
	.align		4
.L_853:
        /*12d8*/ 	.byte	0x04, 0x2f
        /*12da*/ 	.short	(.L_855 - .L_854)
	.align		4
.L_854:
        /*12dc*/ 	.word	index@(_ZN2at6native27unrolled_elementwise_kernelINS0_13BUnaryFunctorIdddZZZNS0_21heaviside_kernel_cudaERNS_18TensorIteratorBaseEENKUlvE_clEvENKUlvE4_clEvEUlddE_EESt5arrayIPcLm2EELi4E23TrivialOffsetCalculatorILi1EjESD_NS0_6memory12LoadWithCastILi1EEENSE_13StoreWithCastILi1EEEEEviT_T0_T2_T3_T4_T5_)
        /*12e0*/ 	.word	0x00000022


	//----- nvinfo : EIATTR_FRAME_SIZE
	.align		4
.L_855:
        /*12e4*/ 	.byte	0x04, 0x11
        /*12e6*/ 	.short	(.L_857 - .L_856)
	.align		4
.L_856:
        /*12e8*/ 	.word	index@(_ZN2at6native27unrolled_elementwise_kernelINS0_13BUnaryFunctorIdddZZZNS0_21heaviside_kernel_cudaERNS_18TensorIteratorBaseEENKUlvE_clEvENKUlvE4_clEvEUlddE_EESt5arrayIPcLm2EELi4E23TrivialOffsetCalculatorILi1EjESD_NS0_6memory12LoadWithCastILi1EEENSE_13StoreWithCastILi1EEEEEviT_T0_T2_T3_T4_T5_)
        /*12ec*/ 	.word	0x00000000


	//----- nvinfo : EIATTR_REGCOUNT
	.align		4
.L_857:
        /*12f0*/ 	.byte	0x04, 0x2f
        /*12f2*/ 	.short	(.L_859 - .L_858)
	.align		4
.L_858:
        /*12f4*/ 	.word	index@(_ZN2at6native18elementwise_kernelILi128ELi4EZNS0_15gpu_kernel_implINS0_13BUnaryFunctorIdddZZZNS0_21heaviside_kernel_cudaERNS_18TensorIteratorBaseEENKUlvE_clEvENKUlvE4_clEvEUlddE_EEEEvS5_RKT_EUliE_EEviT1_)
        /*12f8*/ 	.word	0x0000001a


	//----- nvinfo : EIATTR_FRAME_SIZE
	.align		4
.L_859:
        /*12fc*/ 	.byte	0x04, 0x11
        /*12fe*/ 	.short	(.L_861 - .L_860)
	.align		4
.L_860:
        /*1300*/ 	.word	index@(_ZN2at6native18elementwise_kernelILi128ELi4EZNS0_15gpu_kernel_implINS0_13BUnaryFunctorIdddZZZNS0_21heaviside_kernel_cudaERNS_18TensorIteratorBaseEENKUlvE_clEvENKUlvE4_clEvEUlddE_EEEEvS5_RKT_EUliE_EEviT1_)
        /*1304*/ 	.word	0x00000000


	//----- nvinfo : EIATTR_REGCOUNT
	.align		4
.L_861:
        /*1308*/ 	.byte	0x04, 0x2f
        /*130a*/ 	.short	(.L_863 - .L_862)
	.align		4
.L_862:
        /*130c*/ 	.word	index@(_ZN2at6native29vectorized_elementwise_kernelILi8ENS0_13BinaryFunctorIdddZZZNS0_21heaviside_kernel_cudaERNS_18TensorIteratorBaseEENKUlvE_clEvENKUlvE4_clEvEUlddE_EESt5arrayIPcLm3EEEEviT0_T1_)
        /*1310*/ 	.word	0x00000004


	//----- nvinfo : EIATTR_FRAME_SIZE
	.align		4
.L_863:
        /*1314*/ 	.byte	0x04, 0x11
        /*1316*/ 	.short	(.L_865 - .L_864)
	.align		4
.L_864:
        /*1318*/ 	.word	index@(_ZN2at6native29vectorized_elementwise_kernelILi8ENS0_13BinaryFunctorIdddZZZNS0_21heaviside_kernel_cudaERNS_18TensorIteratorBaseEENKUlvE_clEvENKUlvE4_clEvEUlddE_EESt5arrayIPcLm3EEEEviT0_T1_)
        /*131c*/ 	.word	0x00000000


	//----- nvinfo : EIATTR_REGCOUNT
	.align		4
.L_865:
        /*1320*/ 	.byte	0x04, 0x2f
        /*1322*/ 	.short	(.L_867 - .L_866)
	.align		4
.L_866:
        /*1324*/ 	.word	index@(_ZN2at6native29vectorized_elementwise_kernelILi4ENS0_13BinaryFunctorIdddZZZNS0_21heaviside_kernel_cudaERNS_18TensorIteratorBaseEENKUlvE_clEvENKUlvE4_clEvEUlddE_EESt5arrayIPcLm3EEEEviT0_T1_)
        /*1328*/ 	.word	0x00000028


	//----- nvinfo : EIATTR_FRAME_SIZE
	.align		4
.L_867:
        /*132c*/ 	.byte	0x04, 0x11
        /*132e*/ 	.short	(.L_869 - .L_868)
	.align		4
.L_868:
        /*1330*/ 	.word	index@(_ZN2at6native29vectorized_elementwise_kernelILi4ENS0_13BinaryFunctorIdddZZZNS0_21heaviside_kernel_cudaERNS_18TensorIteratorBaseEENKUlvE_clEvENKUlvE4_clEvEUlddE_EESt5arrayIPcLm3EEEEviT0_T1_)
        /*1334*/ 	.word	0x00000000


	//----- nvinfo : EIATTR_REGCOUNT
	.align		4
.L_869:
        /*1338*/ 	.byte	0x04, 0x2f
        /*133a*/ 	.short	(.L_871 - .L_870)
	.align		4
.L_870:
        /*133c*/ 	.word	index@(_ZN2at6native29vectorized_elementwise_kernelILi2ENS0_13BinaryFunctorIdddZZZNS0_21heaviside_kernel_cudaERNS_18TensorIteratorBaseEENKUlvE_clEvENKUlvE4_clEvEUlddE_EESt5arrayIPcLm3EEEEviT0_T1_)
        /*1340*/ 	.word	0x00000028


	//----- nvinfo : EIATTR_FRAME_SIZE
	.align		4
.L_871:
        /*1344*/ 	.byte	0x04, 0x11
        /*1346*/ 	.short	(.L_873 - .L_872)
	.align		4
.L_872:
        /*1348*/ 	.word	index@(_ZN2at6native29vectorized_elementwise_kernelILi2ENS0_13BinaryFunctorIdddZZZNS0_21heaviside_kernel_cudaERNS_18TensorIteratorBaseEENKUlvE_clEvENKUlvE4_clEvEUlddE_EESt5arrayIPcLm3EEEEviT0_T1_)
        /*134c*/ 	.word	0x00000000


	//----- nvinfo : EIATTR_REGCOUNT
	.align		4
.L_873:
        /*1350*/ 	.byte	0x04, 0x2f
        /*1352*/ 	.short	(.L_875 - .L_874)
	.align		4
.L_874:
        /*1354*/ 	.word	index@(_ZN2at6native27unrolled_elementwise_kernelINS0_13BinaryFunctorIdddZZZNS0_21heaviside_kernel_cudaERNS_18TensorIteratorBaseEENKUlvE_clEvENKUlvE4_clEvEUlddE_EESt5arrayIPcLm3EELi4E23TrivialOffsetCalculatorILi2EjESC_ILi1EjENS0_6memory15LoadWithoutCastENSF_16StoreWithoutCastEEEviT_T0_T2_T3_T4_T5_)
        /*1358*/ 	.word	0x00000020


	//----- nvinfo : EIATTR_FRAME_SIZE
	.align		4
.L_875:
        /*135c*/ 	.byte	0x04, 0x11
        /*135e*/ 	.short	(.L_877 - .L_876)
	.align		4
.L_876:
        /*1360*/ 	.word	index@(_ZN2at6native27unrolled_elementwise_kernelINS0_13BinaryFunctorIdddZZZNS0_21heaviside_kernel_cudaERNS_18TensorIteratorBaseEENKUlvE_clEvENKUlvE4_clEvEUlddE_EESt5arrayIPcLm3EELi4E23TrivialOffsetCalculatorILi2EjESC_ILi1EjENS0_6memory15LoadWithoutCastENSF_16StoreWithoutCastEEEviT_T0_T2_T3_T4_T5_)
        /*1364*/ 	.word	0x00000000


	//----- nvinfo : EIATTR_REGCOUNT
	.align		4
.L_877:
        /*1368*/ 	.byte	0x04, 0x2f
        /*136a*/ 	.short	(.L_879 - .L_878)
	.align		4
.L_878:
        /*136c*/ 	.word	index@(_ZN2at6native18elementwise_kernelILi128ELi2EZNS0_22gpu_kernel_impl_nocastINS0_13BinaryFunctorIdddZZZNS0_21heaviside_kernel_cudaERNS_18TensorIteratorBaseEENKUlvE_clEvENKUlvE4_clEvEUlddE_EEEEvS5_RKT_EUliE_EEviT1_)
        /*1370*/ 	.word	0x0000000e


	//----- nvinfo : EIATTR_FRAME_SIZE
	.align		4
.L_879:
        /*1374*/ 	.byte	0x04, 0x11
        /*1376*/ 	.short	(.L_881 - .L_880)
	.align		4
.L_880:
        /*1378*/ 	.word	index@(_ZN2at6native18elementwise_kernelILi128ELi2EZNS0_22gpu_kernel_impl_nocastINS0_13BinaryFunctorIdddZZZNS0_21heaviside_kernel_cudaERNS_18TensorIteratorBaseEENKUlvE_clEvENKUlvE4_clEvEUlddE_EEEEvS5_RKT_EUliE_EEviT1_)
        /*137c*/ 	.word	0x00000000


	//----- nvinfo : EIATTR_REGCOUNT
	.align		4
.L_881:
        /*1380*/ 	.byte	0x04, 0x2f
        /*1382*/ 	.short	(.L_883 - .L_882)
	.align		4
.L_882:
        /*1384*/ 	.word	index@(_ZN2at6native27unrolled_elementwise_kernelINS0_13BinaryFunctorIdddZZZNS0_21heaviside_kernel_cudaERNS_18TensorIteratorBaseEENKUlvE_clEvENKUlvE4_clEvEUlddE_EESt5arrayIPcLm3EELi4E23TrivialOffsetCalculatorILi2EjESC_ILi1EjENS0_6memory12LoadWithCastILi2EEENSF_13StoreWithCastILi1EEEEEviT_T0_T2_T3_T4_T5_)
        /*1388*/ 	.word	0x00000028


	//----- nvinfo : EIATTR_FRAME_SIZE
	.align		4
.L_883:
        /*138c*/ 	.byte	0x04, 0x11
        /*138e*/ 	.short	(.L_885 - .L_884)
	.align		4
.L_884:
        /*1390*/ 	.word	index@(_ZN2at6native27unrolled_elementwise_kernelINS0_13BinaryFunctorIdddZZZNS0_21heaviside_kernel_cudaERNS_18TensorIteratorBaseEENKUlvE_clEvENKUlvE4_clEvEUlddE_EESt5arrayIPcLm3EELi4E23TrivialOffsetCalculatorILi2EjESC_ILi1EjENS0_6memory12LoadWithCastILi2EEENSF_13StoreWithCastILi1EEEEEviT_T0_T2_T3_T4_T5_)
        /*1394*/ 	.word	0x00000000


	//----- nvinfo : EIATTR_REGCOUNT
	.align		4
.L_885:
        /*1398*/ 	.byte	0x04, 0x2f
        /*139a*/ 	.short	(.L_887 - .L_886)
	.align		4
.L_886:
        /*139c*/ 	.word	index@(_ZN2at6native18elementwise_kernelILi128ELi4EZNS0_15gpu_kernel_implINS0_13BinaryFunctorIdddZZZNS0_21heaviside_kernel_cudaERNS_18TensorIteratorBaseEENKUlvE_clEvENKUlvE4_clEvEUlddE_EEEEvS5_RKT_EUliE_EEviT1_)
        /*13a0*/ 	.word	0x0000001c


	//----- nvinfo : EIATTR_FRAME_SIZE
	.align		4
.L_887:
        /*13a4*/ 	.byte	0x04, 0x11
        /*13a6*/ 	.short	(.L_889 - .L_888)
	.align		4
.L_888:
        /*13a8*/ 	.word	index@(_ZN2at6native18elementwise_kernelILi128ELi4EZNS0_15gpu_kernel_implINS0_13BinaryFunctorIdddZZZNS0_21heaviside_kernel_cudaERNS_18TensorIteratorBaseEENKUlvE_clEvENKUlvE4_clEvEUlddE_EEEEvS5_RKT_EUliE_EEviT1_)
        /*13ac*/ 	.word	0x00000000


	//----- nvinfo : EIATTR_REGCOUNT
	.align		4
.L_889:
        /*13b0*/ 	.byte	0x04, 0x2f
        /*13b2*/ 	.short	(.L_891 - .L_890)
	.align		4
.L_890:
        /*13b4*/ 	.word	index@(_ZN2at6native29vectorized_elementwise_kernelILi8ENS0_13AUnaryFunctorIfffZZZNS0_21heaviside_kernel_cudaERNS_18TensorIteratorBaseEENKUlvE_clEvENKUlvE5_clEvEUlffE_EESt5arrayIPcLm2EEEEviT0_T1_)
        /*13b8*/ 	.word	0x00000004


	//----- nvinfo : EIATTR_FRAME_SIZE
	.align		4
.L_891:
        /*13bc*/ 	.byte	0x04, 0x11
        /*13be*/ 	.short	(.L_893 - .L_892)
	.align		4
.L_892:
        /*13c0*/ 	.word	index@(_ZN2at6native29vectorized_elementwise_kernelILi8ENS0_13AUnaryFunctorIfffZZZNS0_21heaviside_kernel_cudaERNS_18TensorIteratorBaseEENKUlvE_clEvENKUlvE5_clEvEUlffE_EESt5arrayIPcLm2EEEEviT0_T1_)
        /*13c4*/ 	.word	0x00000000


	//----- nvinfo : EIATTR_REGCOUNT
	.align		4
.L_893:
        /*13c8*/ 	.byte	0x04, 0x2f
        /*13ca*/ 	.short	(.L_895 - .L_894)
	.align		4
.L_894:
        /*13cc*/ 	.word	index@(_ZN2at6native29vectorized_elementwise_kernelILi4ENS0_13AUnaryFunctorIfffZZZNS0_21heaviside_kernel_cudaERNS_18TensorIteratorBaseEENKUlvE_clEvENKUlvE5_clEvEUlffE_EESt5arrayIPcLm2EEEEviT0_T1_)
        /*13d0*/ 	.word	0x0000001e


	//----- nvinfo : EIATTR_FRAME_SIZE
	.align		4
.L_895:
        /*13d4*/ 	.byte	0x04, 0x11
        /*13d6*/ 	.short	(.L_897 - .L_896)
	.align		4
.L_896:
        /*13d8*/ 	.word	index@(_ZN2at6native29vectorized_elementwise_kernelILi4ENS0_13AUnaryFunctorIfffZZZNS0_21heaviside_kernel_cudaERNS_18TensorIteratorBaseEENKUlvE_clEvENKUlvE5_clEvEUlffE_EESt5arrayIPcLm2EEEEviT0_T1_)
        /*13dc*/ 	.word	0x00000000


	//----- nvinfo : EIATTR_REGCOUNT
	.align		4
.L_897:
        /*13e0*/ 	.byte	0x04, 0x2f
        /*13e2*/ 	.short	(.L_899 - .L_898)
	.align		4
.L_898:
        /*13e4*/ 	.word	index@(_ZN2at6native29vectorized_elementwise_kernelILi2ENS0_13AUnaryFunctorIfffZZZNS0_21heaviside_kernel_cudaERNS_18TensorIteratorBaseEENKUlvE_clEvENKUlvE5_clEvEUlffE_EESt5arrayIPcLm2EEEEviT0_T1_)
        /*13e8*/ 	.word	0x0000001e


	//----- nvinfo : EIATTR_FRAME_SIZE
	.align		4
.L_899:
        /*13ec*/ 	.byte	0x04, 0x11
        /*13ee*/ 	.short	(.L_901 - .L_900)
	.align		4
.L_900:
        /*13f0*/ 	.word	index@(_ZN2at6native29vectorized_elementwise_kernelILi2ENS0_13AUnaryFunctorIfffZZZNS0_21heaviside_kernel_cudaERNS_18TensorIteratorBaseEENKUlvE_clEvENKUlvE5_clEvEUlffE_EESt5arrayIPcLm2EEEEviT0_T1_)
        /*13f4*/ 	.word	0x00000000


	//----- nvinfo : EIATTR_REGCOUNT
	.align		4
.L_901:
        /*13f8*/ 	.byte	0x04, 0x2f
        /*13fa*/ 	.short	(.L_903 - .L_902)
	.align		4
.L_902:
        /*13fc*/ 	.word	index@(_ZN2at6native27unrolled_elementwise_kernelINS0_13AUnaryFunctorIfffZZZNS0_21heaviside_kernel_cudaERNS_18TensorIteratorBaseEENKUlvE_clEvENKUlvE5_clEvEUlffE_EESt5arrayIPcLm2EELi4E23TrivialOffsetCalculatorILi1EjESD_NS0_6memory15LoadWithoutCastENSE_16StoreWithoutCastEEEviT_T0_T2_T3_T4_T5_)
        /*1400*/ 	.word	0x00000014


	//----- nvinfo : EIATTR_FRAME_SIZE
	.align		4
.L_903:
        /*1404*/ 	.byte	0x04, 0x11
        /*1406*/ 	.short	(.L_905 - .L_904)
	.align		4
.L_904:
        /*1408*/ 	.word	index@(_ZN2at6native27unrolled_elementwise_kernelINS0_13AUnaryFunctorIfffZZZNS0_21heaviside_kernel_cudaERNS_18TensorIteratorBaseEENKUlvE_clEvENKUlvE5_clEvEUlffE_EESt5arrayIPcLm2EELi4E23TrivialOffsetCalculatorILi1EjESD_NS0_6memory15LoadWithoutCastENSE_16StoreWithoutCastEEEviT_T0_T2_T3_T4_T5_)
        /*140c*/ 	.word	0x00000000


	//----- nvinfo : EIATTR_REGCOUNT
	.align		4
.L_905:
        /*1410*/ 	.byte	0x04, 0x2f
        /*1412*/ 	.short	(.L_907 - .L_906)
	.align		4
.L_906:
        /*1414*/ 	.word	index@(_ZN2at6native18elementwise_kernelILi128ELi2EZNS0_22gpu_kernel_impl_nocastINS0_13AUnaryFunctorIfffZZZNS0_21heaviside_kernel_cudaERNS_18TensorIteratorBaseEENKUlvE_clEvENKUlvE5_clEvEUlffE_EEEEvS5_RKT_EUliE_EEviT1_)
        /*1418*/ 	.word	0x0000000c


	//----- nvinfo : EIATTR_FRAME_SIZE
	.align		4
.L_907:
        /*141c*/ 	.byte	0x04, 0x11
        /*141e*/ 	.short	(.L_909 - .L_908)
	.align		4
.L_908:
        /*1420*/ 	.word	index@(_ZN2at6native18elementwise_kernelILi128ELi2EZNS0_22gpu_kernel_impl_nocastINS0_13AUnaryFunctorIfffZZZNS0_21heaviside_kernel_cudaERNS_18TensorIteratorBaseEENKUlvE_clEvENKUlvE5_clEvEUlffE_EEEEvS5_RKT_EUliE_EEviT1_)
        /*1424*/ 	.word	0x00000000


	//----- nvinfo : EIATTR_REGCOUNT
	.align		4
.L_909:
        /*1428*/ 	.byte	0x04, 0x2f
        /*142a*/ 	.short	(.L_911 - .L_910)
	.align		4
.L_910:
        /*142c*/ 	.word	index@(_ZN2at6native27unrolled_elementwise_kernelINS0_13AUnaryFunctorIfffZZZNS0_21heaviside_kernel_cudaERNS_18TensorIteratorBaseEENKUlvE_clEvENKUlvE5_clEvEUlffE_EESt5arrayIPcLm2EELi4E23TrivialOffsetCalculatorILi1EjESD_NS0_6memory12LoadWithCastILi1EEENSE_13StoreWithCastILi1EEEEEviT_T0_T2_T3_T4_T5_)
        /*1430*/ 	.word	0x0000001e


	//----- nvinfo : EIATTR_FRAME_SIZE
	.align		4
.L_911:
        /*1434*/ 	.byte	0x04, 0x11
        /*1436*/ 	.short	(.L_913 - .L_912)
	.align		4
.L_912:
        /*1438*/ 	.word	index@(_ZN2at6native27unrolled_elementwise_kernelINS0_13AUnaryFunctorIfffZZZNS0_21heaviside_kernel_cudaERNS_18TensorIteratorBaseEENKUlvE_clEvENKUlvE5_clEvEUlffE_EESt5arrayIPcLm2EELi4E23TrivialOffsetCalculatorILi1EjESD_NS0_6memory12LoadWithCastILi1EEENSE_13StoreWithCastILi1EEEEEviT_T0_T2_T3_T4_T5_)
        /*143c*/ 	.word	0x00000000


	//----- nvinfo : EIATTR_REGCOUNT
	.align		4
.L_913:
        /*1440*/ 	.byte	0x04, 0x2f
        /*1442*/ 	.short	(.L_915 - .L_914)
	.align		4
.L_914:
        /*1444*/ 	.word	index@(_ZN2at6native18elementwise_kernelILi128ELi4EZNS0_15gpu_kernel_implINS0_13AUnaryFunctorIfffZZZNS0_21heaviside_kernel_cudaERNS_18TensorIteratorBaseEENKUlvE_clEvENKUlvE5_clEvEUlffE_EEEEvS5_RKT_EUliE_EEviT1_)
        /*1448*/ 	.word	0x0000001a


	//----- nvinfo : EIATTR_FRAME_SIZE
	.align		4
.L_915:
        /*144c*/ 	.byte	0x04, 0x11
        /*144e*/ 	.short	(.L_917 - .L_916)
	.align		4
.L_916:
        /*1450*/ 	.word	index@(_ZN2at6native18elementwise_kernelILi128ELi4EZNS0_15gpu_kernel_implINS0_13AUnaryFunctorIfffZZZNS0_21heaviside_kernel_cudaERNS_18TensorIteratorBaseEENKUlvE_clEvENKUlvE5_clEvEUlffE_EEEEvS5_RKT_EUliE_EEviT1_)
        /*1454*/ 	.word	0x00000000


	//----- nvinfo : EIATTR_REGCOUNT
	.align		4
.L_917:
        /*1458*/ 	.byte	0x04, 0x2f
        /*145a*/ 	.short	(.L_919 - .L_918)
	.align		4
.L_918:
        /*145c*/ 	.word	index@(_ZN2at6native29vectorized_elementwise_kernelILi8ENS0_13BUnaryFunctorIfffZZZNS0_21heaviside_kernel_cudaERNS_18TensorIteratorBaseEENKUlvE_clEvENKUlvE5_clEvEUlffE_EESt5arrayIPcLm2EEEEviT0_T1_)
        /*1460*/ 	.word	0x00000004


	//----- nvinfo : EIATTR_FRAME_SIZE
	.align		4
.L_919:
        /*1464*/ 	.byte	0x04, 0x11
        /*1466*/ 	.short	(.L_921 - .L_920)
	.align		4
.L_920:
        /*1468*/ 	.word	index@(_ZN2at6native29vectorized_elementwise_kernelILi8ENS0_13BUnaryFunctorIfffZZZNS0_21heaviside_kernel_cudaERNS_18TensorIteratorBaseEENKUlvE_clEvENKUlvE5_clEvEUlffE_EESt5arrayIPcLm2EEEEviT0_T1_)
        /*146c*/ 	.word	0x00000000


	//----- nvinfo : EIATTR_REGCOUNT
	.align		4
.L_921:
        /*1470*/ 	.byte	0x04, 0x2f
        /*1472*/ 	.short	(.L_923 - .L_922)
	.align		4
.L_922:
        /*1474*/ 	.word	index@(_ZN2at6native29vectorized_elementwise_kernelILi4ENS0_13BUnaryFunctorIfffZZZNS0_21heaviside_kernel_cudaERNS_18TensorIteratorBaseEENKUlvE_clEvENKUlvE5_clEvEUlffE_EESt5arrayIPcLm2EEEEviT0_T1_)
        /*1478*/ 	.word	0x0000001b


	//----- nvinfo : EIATTR_FRAME_SIZE
	.align		4
.L_923:
        /*147c*/ 	.byte	0x04, 0x11
        /*147e*/ 	.short	(.L_925 - .L_924)
	.align		4
.L_924:
        /*1480*/ 	.word	index@(_ZN2at6native29vectorized_elementwise_kernelILi4ENS0_13BUnaryFunctorIfffZZZNS0_21heaviside_kernel_cudaERNS_18TensorIteratorBaseEENKUlvE_clEvENKUlvE5_clEvEUlffE_EESt5arrayIPcLm2EEEEviT0_T1_)
        /*1484*/ 	.word	0x00000000


	//----- nvinfo : EIATTR_REGCOUNT
	.align		4
.L_925:
        /*1488*/ 	.byte	0x04, 0x2f
        /*148a*/ 	.short	(.L_927 - .L_926)
	.align		4
.L_926:
        /*148c*/ 	.word	index@(_ZN2at6native29vectorized_elementwise_kernelILi2ENS0_13BUnaryFunctorIfffZZZNS0_21heaviside_kernel_cudaERNS_18TensorIteratorBaseEENKUlvE_clEvENKUlvE5_clEvEUlffE_EESt5arrayIPcLm2EEEEviT0_T1_)
        /*1490*/ 	.word	0x0000001b


	//----- nvinfo : EIATTR_FRAME_SIZE
	.align		4
.L_927:
        /*1494*/ 	.byte	0x04, 0x11
        /*1496*/ 	.short	(.L_929 - .L_928)
	.align		4
.L_928:
        /*1498*/ 	.word	index@(_ZN2at6native29vectorized_elementwise_kernelILi2ENS0_13BUnaryFunctorIfffZZZNS0_21heaviside_kernel_cudaERNS_18TensorIteratorBaseEENKUlvE_clEvENKUlvE5_clEvEUlffE_EESt5arrayIPcLm2EEEEviT0_T1_)
        /*149c*/ 	.word	0x00000000


	//----- nvinfo : EIATTR_REGCOUNT
	.align		4
.L_929:
        /*14a0*/ 	.byte	0x04, 0x2f
        /*14a2*/ 	.short	(.L_931 - .L_930)
	.align		4
.L_930:
        /*14a4*/ 	.word	index@(_ZN2at6native27unrolled_elementwise_kernelINS0_13BUnaryFunctorIfffZZZNS0_21heaviside_kernel_cudaERNS_18TensorIteratorBaseEENKUlvE_clEvENKUlvE5_clEvEUlffE_EESt5arrayIPcLm2EELi4E23TrivialOffsetCalculatorILi1EjESD_NS0_6memory15LoadWithoutCastENSE_16StoreWithoutCastEEEviT_T0_T2_T3_T4_T5_)
        /*14a8*/ 	.word	0x00000014


	//----- nvinfo : EIATTR_FRAME_SIZE
	.align		4
.L_931:
        /*14ac*/ 	.byte	0x04, 0x11
        /*14ae*/ 	.short	(.L_933 - .L_932)
	.align		4
.L_932:
        /*14b0*/ 	.word	index@(_ZN2at6native27unrolled_elementwise_kernelINS0_13BUnaryFunctorIfffZZZNS0_21heaviside_kernel_cudaERNS_18TensorIteratorBaseEENKUlvE_clEvENKUlvE5_clEvEUlffE_EESt5arrayIPcLm2EELi4E23TrivialOffsetCalculatorILi1EjESD_NS0_6memory15LoadWithoutCastENSE_16StoreWithoutCastEEEviT_T0_T2_T3_T4_T5_)
        /*14b4*/ 	.word	0x00000000


	//----- nvinfo : EIATTR_REGCOUNT
	.align		4
.L_933:
        /*14b8*/ 	.byte	0x04, 0x2f
        /*14ba*/ 	.short	(.L_935 - .L_934)
	.align		4
.L_934:
        /*14bc*/ 	.word	index@(_ZN2at6native18elementwise_kernelILi128ELi2EZNS0_22gpu_kernel_impl_nocastINS0_13BUnaryFunctorIfffZZZNS0_21heaviside_kernel_cudaERNS_18TensorIteratorBaseEENKUlvE_clEvENKUlvE5_clEvEUlffE_EEEEvS5_RKT_EUliE_EEviT1_)
        /*14c0*/ 	.word	0x0000000c


	//----- nvinfo : EIATTR_FRAME_SIZE
	.align		4
.L_935:
        /*14c4*/ 	.byte	0x04, 0x11
        /*14c6*/ 	.short	(.L_937 - .L_936)
	.align		4
.L_936:
        /*14c8*/ 	.word	index@(_ZN2at6native18elementwise_kernelILi128ELi2EZNS0_22gpu_kernel_impl_nocastINS0_13BUnaryFunctorIfffZZZNS0_21heaviside_kernel_cudaERNS_18TensorIteratorBaseEENKUlvE_clEvENKUlvE5_clEvEUlffE_EEEEvS5_RKT_EUliE_EEviT1_)
        /*14cc*/ 	.word	0x00000000


	//----- nvinfo : EIATTR_REGCOUNT
	.align		4
.L_937:
        /*14d0*/ 	.byte	0x04, 0x2f
        /*14d2*/ 	.short	(.L_939 - .L_938)
	.align		4
.L_938:
        /*14d4*/ 	.word	index@(_ZN2at6native27unrolled_elementwise_kernelINS0_13BUnaryFunctorIfffZZZNS0_21heaviside_kernel_cudaERNS_18TensorIteratorBaseEENKUlvE_clEvENKUlvE5_clEvEUlffE_EESt5arrayIPcLm2EELi4E23TrivialOffsetCalculatorILi1EjESD_NS0_6memory12LoadWithCastILi1EEENSE_13StoreWithCastILi1EEEEEviT_T0_T2_T3_T4_T5_)
        /*14d8*/ 	.word	0x0000001c


	//----- nvinfo : EIATTR_FRAME_SIZE
	.align		4
.L_939:
        /*14dc*/ 	.byte	0x04, 0x11
        /*14de*/ 	.short	(.L_941 - .L_940)
	.align		4
.L_940:
        /*14e0*/ 	.word	index@(_ZN2at6native27unrolled_elementwise_kernelINS0_13BUnaryFunctorIfffZZZNS0_21heaviside_kernel_cudaERNS_18TensorIteratorBaseEENKUlvE_clEvENKUlvE5_clEvEUlffE_EESt5arrayIPcLm2EELi4E23TrivialOffsetCalculatorILi1EjESD_NS0_6memory12LoadWithCastILi1EEENSE_13StoreWithCastILi1EEEEEviT_T0_T2_T3_T4_T5_)
        /*14e4*/ 	.word	0x00000000


	//----- nvinfo : EIATTR_REGCOUNT
	.align		4
.L_941:
        /*14e8*/ 	.byte	0x04, 0x2f
        /*14ea*/ 	.short	(.L_943 - .L_942)
	.align		4
.L_942:
        /*14ec*/ 	.word	index@(_ZN2at6native18elementwise_kernelILi128ELi4EZNS0_15gpu_kernel_implINS0_13BUnaryFunctorIfffZZZNS0_21heaviside_kernel_cudaERNS_18TensorIteratorBaseEENKUlvE_clEvENKUlvE5_clEvEUlffE_EEEEvS5_RKT_EUliE_EEviT1_)
        /*14f0*/ 	.word	0x0000001a


	//----- nvinfo : EIATTR_FRAME_SIZE
	.align		4
.L_943:
        /*14f4*/ 	.byte	0x04, 0x11
        /*14f6*/ 	.short	(.L_945 - .L_944)
	.align		4
.L_944:
        /*14f8*/ 	.word	index@(_ZN2at6native18elementwise_kernelILi128ELi4EZNS0_15gpu_kernel_implINS0_13BUnaryFunctorIfffZZZNS0_21heaviside_kernel_cudaERNS_18TensorIteratorBaseEENKUlvE_clEvENKUlvE5_clEvEUlffE_EEEEvS5_RKT_EUliE_EEviT1_)
        /*14fc*/ 	.word	0x00000000


	//----- nvinfo : EIATTR_REGCOUNT
	.align		4
.L_945:
        /*1500*/ 	.byte	0x04, 0x2f
        /*1502*/ 	.short	(.L_947 - .L_946)
	.align		4
.L_946:
        /*1504*/ 	.word	index@(_ZN2at6native29vectorized_elementwise_kernelILi8ENS0_13BinaryFunctorIfffZZZNS0_21heaviside_kernel_cudaERNS_18TensorIteratorBaseEENKUlvE_clEvENKUlvE5_clEvEUlffE_EESt5arrayIPcLm3EEEEviT0_T1_)
        /*1508*/ 	.word	0x00000004


	//----- nvinfo : EIATTR_FRAME_SIZE
	.align		4
.L_947:
        /*150c*/ 	.byte	0x04, 0x11
        /*150e*/ 	.short	(.L_949 - .L_948)
	.align		4
.L_948:
        /*1510*/ 	.word	index@(_ZN2at6native29vectorized_elementwise_kernelILi8ENS0_13BinaryFunctorIfffZZZNS0_21heaviside_kernel_cudaERNS_18TensorIteratorBaseEENKUlvE_clEvENKUlvE5_clEvEUlffE_EESt5arrayIPcLm3EEEEviT0_T1_)
        /*1514*/ 	.word	0x00000000


	//----- nvinfo : EIATTR_REGCOUNT
	.align		4
.L_949:
        /*1518*/ 	.byte	0x04, 0x2f
        /*151a*/ 	.short	(.L_951 - .L_950)
	.align		4
.L_950:
        /*151c*/ 	.word	index@(_ZN2at6native29vectorized_elementwise_kernelILi4ENS0_13BinaryFunctorIfffZZZNS0_21heaviside_kernel_cudaERNS_18TensorIteratorBaseEENKUlvE_clEvENKUlvE5_clEvEUlffE_EESt5arrayIPcLm3EEEEviT0_T1_)
        /*1520*/ 	.word	0x00000020


	//----- nvinfo : EIATTR_FRAME_SIZE
	.align		4
.L_951:
        /*1524*/ 	.byte	0x04, 0x11
        /*1526*/ 	.short	(.L_953 - .L_952)
	.align		4
.L_952:
        /*1528*/ 	.word	index@(_ZN2at6native29vectorized_elementwise_kernelILi4ENS0_13BinaryFunctorIfffZZZNS0_21heaviside_kernel_cudaERNS_18TensorIteratorBaseEENKUlvE_clEvENKUlvE5_clEvEUlffE_EESt5arrayIPcLm3EEEEviT0_T1_)
        /*152c*/ 	.word	0x00000000


	//----- nvinfo : EIATTR_REGCOUNT
	.align		4
.L_953:
        /*1530*/ 	.byte	0x04, 0x2f
        /*1532*/ 	.short	(.L_955 - .L_954)
	.align		4
.L_954:
        /*1534*/ 	.word	index@(_ZN2at6native29vectorized_elementwise_kernelILi2ENS0_13BinaryFunctorIfffZZZNS0_21heaviside_kernel_cudaERNS_18TensorIteratorBaseEENKUlvE_clEvENKUlvE5_clEvEUlffE_EESt5arrayIPcLm3EEEEviT0_T1_)
        /*1538*/ 	.word	0x00000020


	//----- nvinfo : EIATTR_FRAME_SIZE
	.align		4
.L_955:
        /*153c*/ 	.byte	0x04, 0x11
        /*153e*/ 	.short	(.L_957 - .L_956)
	.align		4
.L_956:
        /*1540*/ 	.word	index@(_ZN2at6native29vectorized_elementwise_kernelILi2ENS0_13BinaryFunctorIfffZZZNS0_21heaviside_kernel_cudaERNS_18TensorIteratorBaseEENKUlvE_clEvENKUlvE5_clEvEUlffE_EESt5arrayIPcLm3EEEEviT0_T1_)
        /*1544*/ 	.word	0x00000000


	//----- nvinfo : EIATTR_REGCOUNT
	.align		4
.L_957:
        /*1548*/ 	.byte	0x04, 0x2f
        /*154a*/ 	.short	(.L_959 - .L_958)
	.align		4
.L_958:
        /*154c*/ 	.word	index@(_ZN2at6native27unrolled_elementwise_kernelINS0_13BinaryFunctorIfffZZZNS0_21heaviside_kernel_cudaERNS_18TensorIteratorBaseEENKUlvE_clEvENKUlvE5_clEvEUlffE_EESt5arrayIPcLm3EELi4E23TrivialOffsetCalculatorILi2EjESC_ILi1EjENS0_6memory15LoadWithoutCastENSF_16StoreWithoutCastEEEviT_T0_T2_T3_T4_T5_)
        /*1550*/ 	.word	0x00000019


	//----- nvinfo : EIATTR_FRAME_SIZE
	.align		4
.L_959:
        /*1554*/ 	.byte	0x04, 0x11
        /*1556*/ 	.short	(.L_961 - .L_960)
	.align		4
.L_960:
        /*1558*/ 	.word	index@(_ZN2at6native27unrolled_elementwise_kernelINS0_13BinaryFunctorIfffZZZNS0_21heaviside_kernel_cudaERNS_18TensorIteratorBaseEENKUlvE_clEvENKUlvE5_clEvEUlffE_EESt5arrayIPcLm3EELi4E23TrivialOffsetCalculatorILi2EjESC_ILi1EjENS0_6memory15LoadWithoutCastENSF_16StoreWithoutCastEEEviT_T0_T2_T3_T4_T5_)
        /*155c*/ 	.word	0x00000000


	//----- nvinfo : EIATTR_REGCOUNT
	.align		4
.L_961:
        /*1560*/ 	.byte	0x04, 0x2f
        /*1562*/ 	.short	(.L_963 - .L_962)
	.align		4
.L_962:
        /*1564*/ 	.word	index@(_ZN2at6native18elementwise_kernelILi128ELi2EZNS0_22gpu_kernel_impl_nocastINS0_13BinaryFunctorIfffZZZNS0_21heaviside_kernel_cudaERNS_18TensorIteratorBaseEENKUlvE_clEvENKUlvE5_clEvEUlffE_EEEEvS5_RKT_EUliE_EEviT1_)
        /*1568*/ 	.word	0x0000000e


	//----- nvinfo : EIATTR_FRAME_SIZE
	.align		4
.L_963:
        /*156c*/ 	.byte	0x04, 0x11
        /*156e*/ 	.short	(.L_965 - .L_964)
	.align		4
.L_964:
        /*1570*/ 	.word	index@(_ZN2at6native18elementwise_kernelILi128ELi2EZNS0_22gpu_kernel_impl_nocastINS0_13BinaryFunctorIfffZZZNS0_21heaviside_kernel_cudaERNS_18TensorIteratorBaseEENKUlvE_clEvENKUlvE5_clEvEUlffE_EEEEvS5_RKT_EUliE_EEviT1_)
        /*1574*/ 	.word	0x00000000


	//----- nvinfo : EIATTR_REGCOUNT
	.align		4
.L_965:
        /*1578*/ 	.byte	0x04, 0x2f
        /*157a*/ 	.short	(.L_967 - .L_966)
	.align		4
.L_966:
        /*157c*/ 	.word	index@(_ZN2at6native27unrolled_elementwise_kernelINS0_13BinaryFunctorIfffZZZNS0_21heaviside_kernel_cudaERNS_18TensorIteratorBaseEENKUlvE_clEvENKUlvE5_clEvEUlffE_EESt5arrayIPcLm3EELi4E23TrivialOffsetCalculatorILi2EjESC_ILi1EjENS0_6memory12LoadWithCastILi2EEENSF_13StoreWithCastILi1EEEEEviT_T0_T2_T3_T4_T5_)
        /*1580*/ 	.word	0x00000020


	//----- nvinfo : EIATTR_FRAME_SIZE
	.align		4
.L_967:
        /*1584*/ 	.byte	0x04, 0x11
        /*1586*/ 	.short	(.L_969 - .L_968)
	.align		4
.L_968:
        /*1588*/ 	.word	index@(_ZN2at6native27unrolled_elementwise_kernelINS0_13BinaryFunctorIfffZZZNS0_21heaviside_kernel_cudaERNS_18TensorIteratorBaseEENKUlvE_clEvENKUlvE5_clEvEUlffE_EESt5arrayIPcLm3EELi4E23TrivialOffsetCalculatorILi2EjESC_ILi1EjENS0_6memory12LoadWithCastILi2EEENSF_13StoreWithCastILi1EEEEEviT_T0_T2_T3_T4_T5_)
        /*158c*/ 	.word	0x00000000


	//----- nvinfo : EIATTR_REGCOUNT
	.align		4
.L_969:
        /*1590*/ 	.byte	0x04, 0x2f
        /*1592*/ 	.short	(.L_971 - .L_970)
	.align		4
.L_970:
        /*1594*/ 	.word	index@(_ZN2at6native18elementwise_kernelILi128ELi4EZNS0_15gpu_kernel_implINS0_13BinaryFunctorIfffZZZNS0_21heaviside_kernel_cudaERNS_18TensorIteratorBaseEENKUlvE_clEvENKUlvE5_clEvEUlffE_EEEEvS5_RKT_EUliE_EEviT1_)
        /*1598*/ 	.word	0x0000001a


	//----- nvinfo : EIATTR_FRAME_SIZE
	.align		4
.L_971:
        /*159c*/ 	.byte	0x04, 0x11
        /*159e*/ 	.short	(.L_973 - .L_972)
	.align		4
.L_972:
        /*15a0*/ 	.word	index@(_ZN2at6native18elementwise_kernelILi128ELi4EZNS0_15gpu_kernel_implINS0_13BinaryFunctorIfffZZZNS0_21heaviside_kernel_cudaERNS_18TensorIteratorBaseEENKUlvE_clEvENKUlvE5_clEvEUlffE_EEEEvS5_RKT_EUliE_EEviT1_)
        /*15a4*/ 	.word	0x00000000


	//----- nvinfo : EIATTR_REGCOUNT
	.align		4
.L_973:
        /*15a8*/ 	.byte	0x04, 0x2f
        /*15aa*/ 	.short	(.L_975 - .L_974)
	.align		4
.L_974:
        /*15ac*/ 	.word	index@(_ZN2at6native29vectorized_elementwise_kernelILi8ENS0_13AUnaryFunctorIN3c104HalfES4_S4_ZZZNS0_21heaviside_kernel_cudaERNS_18TensorIteratorBaseEENKUlvE_clEvENKUlvE6_clEvEUlS4_S4_E_EESt5arrayIPcLm2EEEEviT0_T1_)
        /*15b0*/ 	.word	0x00000004


	//----- nvinfo : EIATTR_FRAME_SIZE
	.align		4
.L_975:
        /*15b4*/ 	.byte	0x04, 0x11
        /*15b6*/ 	.short	(.L_977 - .L_976)
	.align		4
.L_976:
        /*15b8*/ 	.word	index@(_ZN2at6native29vectorized_elementwise_kernelILi8ENS0_13AUnaryFunctorIN3c104HalfES4_S4_ZZZNS0_21heaviside_kernel_cudaERNS_18TensorIteratorBaseEENKUlvE_clEvENKUlvE6_clEvEUlS4_S4_E_EESt5arrayIPcLm2EEEEviT0_T1_)
        /*15bc*/ 	.word	0x00000000


	//----- nvinfo : EIATTR_REGCOUNT
	.align		4
.L_977:
        /*15c0*/ 	.byte	0x04, 0x2f
        /*15c2*/ 	.short	(.L_979 - .L_978)
	.align		4
.L_978:
        /*15c4*/ 	.word	index@(_ZN2at6native29vectorized_elementwise_kernelILi4ENS0_13AUnaryFunctorIN3c104HalfES4_S4_ZZZNS0_21heaviside_kernel_cudaERNS_18TensorIteratorBaseEENKUlvE_clEvENKUlvE6_clEvEUlS4_S4_E_EESt5arrayIPcLm2EEEEviT0_T1_)
        /*15c8*/ 	.word	0x00000016


	//----- nvinfo : EIATTR_FRAME_SIZE
	.align		4
.L_979:
        /*15cc*/ 	.byte	0x04, 0x11
        /*15ce*/ 	.short	(.L_981 - .L_980)
	.align		4
.L_980:
        /*15d0*/ 	.word	index@(_ZN2at6native29vectorized_elementwise_kernelILi4ENS0_13AUnaryFunctorIN3c104HalfES4_S4_ZZZNS0_21heaviside_kernel_cudaERNS_18TensorIteratorBaseEENKUlvE_clEvENKUlvE6_clEvEUlS4_S4_E_EESt5arrayIPcLm2EEEEviT0_T1_)
        /*15d4*/ 	.word	0x00000000


	//----- nvinfo : EIATTR_REGCOUNT
	.align		4
.L_981:
        /*15d8*/ 	.byte	0x04, 0x2f
        /*15da*/ 	.short	(.L_983 - .L_982)
	.align		4
.L_982:
        /*15dc*/ 	.word	index@(_ZN2at6native29vectorized_elementwise_kernelILi2ENS0_13AUnaryFunctorIN3c104HalfES4_S4_ZZZNS0_21heaviside_kernel_cudaERNS_18TensorIteratorBaseEENKUlvE_clEvENKUlvE6_clEvEUlS4_S4_E_EESt5arrayIPcLm2EEEEviT0_T1_)
        /*15e0*/ 	.word	0x00000016


	//----- nvinfo : EIATTR_FRAME_SIZE
	.align		4
.L_983:
        /*15e4*/ 	.byte	0x04, 0x11
        /*15e6*/ 	.short	(.L_985 - .L_984)
	.align		4
.L_984:
        /*15e8*/ 	.word	index@(_ZN2at6native29vectorized_elementwise_kernelILi2ENS0_13AUnaryFunctorIN3c104HalfES4_S4_ZZZNS0_21heaviside_kernel_cudaERNS_18TensorIteratorBaseEENKUlvE_clEvENKUlvE6_clEvEUlS4_S4_E_EESt5arrayIPcLm2EEEEviT0_T1_)
        /*15ec*/ 	.word	0x00000000


	//----- nvinfo : EIATTR_REGCOUNT
	.align		4
.L_985:
        /*15f0*/ 	.byte	0x04, 0x2f
        /*15f2*/ 	.short	(.L_987 - .L_986)
	.align		4
.L_986:
        /*15f4*/ 	.word	index@(_ZN2at6native27unrolled_elementwise_kernelINS0_13AUnaryFunctorIN3c104HalfES4_S4_ZZZNS0_21heaviside_kernel_cudaERNS_18TensorIteratorBaseEENKUlvE_clEvENKUlvE6_clEvEUlS4_S4_E_EESt5arrayIPcLm2EELi4E23TrivialOffsetCalculatorILi1EjESF_NS0_6memory15LoadWithoutCastENSG_16StoreWithoutCastEEEviT_T0_T2_T3_T4_T5_)
        /*15f8*/ 	.word	0x00000012


	//----- nvinfo : EIATTR_FRAME_SIZE
	.align		4
.L_987:
        /*15fc*/ 	.byte	0x04, 0x11
        /*15fe*/ 	.short	(.L_989 - .L_988)
	.align		4
.L_988:
        /*1600*/ 	.word	index@(_ZN2at6native27unrolled_elementwise_kernelINS0_13AUnaryFunctorIN3c104HalfES4_S4_ZZZNS0_21heaviside_kernel_cudaERNS_18TensorIteratorBaseEENKUlvE_clEvENKUlvE6_clEvEUlS4_S4_E_EESt5arrayIPcLm2EELi4E23TrivialOffsetCalculatorILi1EjESF_NS0_6memory15LoadWithoutCastENSG_16StoreWithoutCastEEEviT_T0_T2_T3_T4_T5_)
        /*1604*/ 	.word	0x00000000


	//----- nvinfo : EIATTR_REGCOUNT
	.align		4
.L_989:
        /*1608*/ 	.byte	0x04, 0x2f
        /*160a*/ 	.short	(.L_991 - .L_990)
	.align		4
.L_990:
        /*160c*/ 	.word	index@(_ZN2at6native18elementwise_kernelILi128ELi4EZNS0_22gpu_kernel_impl_nocastINS0_13AUnaryFunctorIN3c104HalfES5_S5_ZZZNS0_21heaviside_kernel_cudaERNS_18TensorIteratorBaseEENKUlvE_clEvENKUlvE6_clEvEUlS5_S5_E_EEEEvS7_RKT_EUliE_EEviT1_)
        /*1610*/ 	.word	0x0000000c


	//----- nvinfo : EIATTR_FRAME_SIZE
	.align		4
.L_991:
        /*1614*/ 	.byte	0x04, 0x11
        /*1616*/ 	.short	(.L_993 - .L_992)
	.align		4
.L_992:
        /*1618*/ 	.word	index@(_ZN2at6native18elementwise_kernelILi128ELi4EZNS0_22gpu_kernel_impl_nocastINS0_13AUnaryFunctorIN3c104HalfES5_S5_ZZZNS0_21heaviside_kernel_cudaERNS_18TensorIteratorBaseEENKUlvE_clEvENKUlvE6_clEvEUlS5_S5_E_EEEEvS7_RKT_EUliE_EEviT1_)
        /*161c*/ 	.word	0x00000000


	//----- nvinfo : EIATTR_REGCOUNT
	.align		4
.L_993:
        /*1620*/ 	.byte	0x04, 0x2f
        /*1622*/ 	.short	(.L_995 - .L_994)
	.align		4
.L_994:
        /*1624*/ 	.word	index@(_ZN2at6native27unrolled_elementwise_kernelINS0_13AUnaryFunctorIN3c104HalfES4_S4_ZZZNS0_21heaviside_kernel_cudaERNS_18TensorIteratorBaseEENKUlvE_clEvENKUlvE6_clEvEUlS4_S4_E_EESt5arrayIPcLm2EELi4E23TrivialOffsetCalculatorILi1EjESF_NS0_6memory12LoadWithCastILi1EEENSG_13StoreWithCastILi1EEEEEviT_T0_T2_T3_T4_T5_)
        /*1628*/ 	.word	0x0000001c


	//----- nvinfo : EIATTR_FRAME_SIZE
	.align		4
.L_995:
        /*162c*/ 	.byte	0x04, 0x11
        /*162e*/ 	.short	(.L_997 - .L_996)
	.align		4
.L_996:
        /*1630*/ 	.word	index@(_ZN2at6native27unrolled_elementwise_kernelINS0_13AUnaryFunctorIN3c104HalfES4_S4_ZZZNS0_21heaviside_kernel_cudaERNS_18TensorIteratorBaseEENKUlvE_clEvENKUlvE6_clEvEUlS4_S4_E_EESt5arrayIPcLm2EELi4E23TrivialOffsetCalculatorILi1EjESF_NS0_6memory12LoadWithCastILi1EEENSG_13StoreWithCastILi1EEEEEviT_T0_T2_T3_T4_T5_)
        /*1634*/ 	.word	0x00000000


	//----- nvinfo : EIATTR_REGCOUNT
	.align		4
.L_997:
        /*1638*/ 	.byte	0x04, 0x2f
        /*163a*/ 	.short	(.L_999 - .L_998)
	.align		4
.L_998:
        /*163c*/ 	.word	index@(_ZN2at6native18elementwise_kernelILi128ELi4EZNS0_15gpu_kernel_implINS0_13AUnaryFunctorIN3c104HalfES5_S5_ZZZNS0_21heaviside_kernel_cudaERNS_18TensorIteratorBaseEENKUlvE_clEvENKUlvE6_clEvEUlS5_S5_E_EEEEvS7_RKT_EUliE_EEviT1_)
        /*1640*/ 	.word	0x0000001a


	//----- nvinfo : EIATTR_FRAME_SIZE
	.align		4
.L_999:
        /*1644*/ 	.byte	0x04, 0x11
        /*1646*/ 	.short	(.L_1001 - .L_1000)
	.align		4
.L_1000:
        /*1648*/ 	.word	index@(_ZN2at6native18elementwise_kernelILi128ELi4EZNS0_15gpu_kernel_implINS0_13AUnaryFunctorIN3c104HalfES5_S5_ZZZNS0_21heaviside_kernel_cudaERNS_18TensorIteratorBaseEENKUlvE_clEvENKUlvE6_clEvEUlS5_S5_E_EEEEvS7_RKT_EUliE_EEviT1_)
        /*164c*/ 	.word	0x00000000


	//----- nvinfo : EIATTR_REGCOUNT
	.align		4
.L_1001:
        /*1650*/ 	.byte	0x04, 0x2f
        /*1652*/ 	.short	(.L_1003 - .L_1002)
	.align		4
.L_1002:
        /*1654*/ 	.word	index@(_ZN2at6native29vectorized_elementwise_kernelILi8ENS0_13BUnaryFunctorIN3c104HalfES4_S4_ZZZNS0_21heaviside_kernel_cudaERNS_18TensorIteratorBaseEENKUlvE_clEvENKUlvE6_clEvEUlS4_S4_E_EESt5arrayIPcLm2EEEEviT0_T1_)
        /*1658*/ 	.word	0x00000004


	//----- nvinfo : EIATTR_FRAME_SIZE
	.align		4
.L_1003:
        /*165c*/ 	.byte	0x04, 0x11
        /*165e*/ 	.short	(.L_1005 - .L_1004)
	.align		4
.L_1004:
        /*1660*/ 	.word	index@(_ZN2at6native29vectorized_elementwise_kernelILi8ENS0_13BUnaryFunctorIN3c104HalfES4_S4_ZZZNS0_21heaviside_kernel_cudaERNS_18TensorIteratorBaseEENKUlvE_clEvENKUlvE6_clEvEUlS4_S4_E_EESt5arrayIPcLm2EEEEviT0_T1_)
        /*1664*/ 	.word	0x00000000


	//----- nvinfo : EIATTR_REGCOUNT
	.align		4
.L_1005:
        /*1668*/ 	.byte	0x04, 0x2f
        /*166a*/ 	.short	(.L_1007 - .L_1006)
	.align		4
.L_1006:
        /*166c*/ 	.word	index@(_ZN2at6native29vectorized_elementwise_kernelILi4ENS0_13BUnaryFunctorIN3c104HalfES4_S4_ZZZNS0_21heaviside_kernel_cudaERNS_18TensorIteratorBaseEENKUlvE_clEvENKUlvE6_clEvEUlS4_S4_E_EESt5arrayIPcLm2EEEEviT0_T1_)
        /*1670*/ 	.word	0x0000001c


	//----- nvinfo : EIATTR_FRAME_SIZE
	.align		4
.L_1007:
        /*1674*/ 	.byte	0x04, 0x11
        /*1676*/ 	.short	(.L_1009 - .L_1008)
	.align		4
.L_1008:
        /*1678*/ 	.word	index@(_ZN2at6native29vectorized_elementwise_kernelILi4ENS0_13BUnaryFunctorIN3c104HalfES4_S4_ZZZNS0_21heaviside_kernel_cudaERNS_18TensorIteratorBaseEENKUlvE_clEvENKUlvE6_clEvEUlS4_S4_E_EESt5arrayIPcLm2EEEEviT0_T1_)
        /*167c*/ 	.word	0x00000000


	//----- nvinfo : EIATTR_REGCOUNT
	.align		4
.L_1009:
        /*1680*/ 	.byte	0x04, 0x2f
        /*1682*/ 	.short	(.L_1011 - .L_1010)
	.align		4
.L_1010:
        /*1684*/ 	.word	index@(_ZN2at6native29vectorized_elementwise_kernelILi2ENS0_13BUnaryFunctorIN3c104HalfES4_S4_ZZZNS0_21heaviside_kernel_cudaERNS_18TensorIteratorBaseEENKUlvE_clEvENKUlvE6_clEvEUlS4_S4_E_EESt5arrayIPcLm2EEEEviT0_T1_)
        /*1688*/ 	.word	0x0000001c


	//----- nvinfo : EIATTR_FRAME_SIZE
	.align		4
.L_1011:
        /*168c*/ 	.byte	0x04, 0x11
        /*168e*/ 	.short	(.L_1013 - .L_1012)
	.align		4
.L_1012:
        /*1690*/ 	.word	index@(_ZN2at6native29vectorized_elementwise_kernelILi2ENS0_13BUnaryFunctorIN3c104HalfES4_S4_ZZZNS0_21heaviside_kernel_cudaERNS_18TensorIteratorBaseEENKUlvE_clEvENKUlvE6_clEvEUlS4_S4_E_EESt5arrayIPcLm2EEEEviT0_T1_)
        /*1694*/ 	.word	0x00000000


	//----- nvinfo : EIATTR_REGCOUNT
	.align		4
.L_1013:
        /*1698*/ 	.byte	0x04, 0x2f
        /*169a*/ 	.short	(.L_1015 - .L_1014)
	.align		4
.L_1014:
        /*169c*/ 	.word	index@(_ZN2at6native27unrolled_elementwise_kernelINS0_13BUnaryFunctorIN3c104HalfES4_S4_ZZZNS0_21heaviside_kernel_cudaERNS_18TensorIteratorBaseEENKUlvE_clEvENKUlvE6_clEvEUlS4_S4_E_EESt5arrayIPcLm2EELi4E23TrivialOffsetCalculatorILi1EjESF_NS0_6memory15LoadWithoutCastENSG_16StoreWithoutCastEEEviT_T0_T2_T3_T4_T5_)
        /*16a0*/ 	.word	0x00000016


	//----- nvinfo : EIATTR_FRAME_SIZE
	.align		4
.L_1015:
        /*16a4*/ 	.byte	0x04, 0x11
        /*16a6*/ 	.short	(.L_1017 - .L_1016)
	.align		4
.L_1016:
        /*16a8*/ 	.word	index@(_ZN2at6native27unrolled_elementwise_kernelINS0_13BUnaryFunctorIN3c104HalfES4_S4_ZZZNS0_21heaviside_kernel_cudaERNS_18TensorIteratorBaseEENKUlvE_clEvENKUlvE6_clEvEUlS4_S4_E_EESt5arrayIPcLm2EELi4E23TrivialOffsetCalculatorILi1EjESF_NS0_6memory15LoadWithoutCastENSG_16StoreWithoutCastEEEviT_T0_T2_T3_T4_T5_)
        /*16ac*/ 	.word	0x00000000


	//----- nvinfo : EIATTR_REGCOUNT
	.align		4
.L_1017:
        /*16b0*/ 	.byte	0x04, 0x2f
        /*16b2*/ 	.short	(.L_1019 - .L_1018)
	.align		4
.L_1018:
        /*16b4*/ 	.word	index@(_ZN2at6native18elementwise_kernelILi128ELi4EZNS0_22gpu_kernel_impl_nocastINS0_13BUnaryFunctorIN3c104HalfES5_S5_ZZZNS0_21heaviside_kernel_cudaERNS_18TensorIteratorBaseEENKUlvE_clEvENKUlvE6_clEvEUlS5_S5_E_EEEEvS7_RKT_EUliE_EEviT1_)
        /*16b8*/ 	.word	0x0000000c


	//----- nvinfo : EIATTR_FRAME_SIZE
	.align		4
.L_1019:
        /*16bc*/ 	.byte	0x04, 0x11
        /*16be*/ 	.short	(.L_1021 - .L_1020)
	.align		4
.L_1020:
        /*16c0*/ 	.word	index@(_ZN2at6native18elementwise_kernelILi128ELi4EZNS0_22gpu_kernel_impl_nocastINS0_13BUnaryFunctorIN3c104HalfES5_S5_ZZZNS0_21heaviside_kernel_cudaERNS_18TensorIteratorBaseEENKUlvE_clEvENKUlvE6_clEvEUlS5_S5_E_EEEEvS7_RKT_EUliE_EEviT1_)
        /*16c4*/ 	.word	0x00000000


	//----- nvinfo : EIATTR_REGCOUNT
	.align		4
.L_1021:
        /*16c8*/ 	.byte	0x04, 0x2f
        /*16ca*/ 	.short	(.L_1023 - .L_1022)
	.align		4
.L_1022:
        /*16cc*/ 	.word	index@(_ZN2at6native27unrolled_elementwise_kernelINS0_13BUnaryFunctorIN3c104HalfES4_S4_ZZZNS0_21heaviside_kernel_cudaERNS_18TensorIteratorBaseEENKUlvE_clEvENKUlvE6_clEvEUlS4_S4_E_EESt5arrayIPcLm2EELi4E23TrivialOffsetCalculatorILi1EjESF_NS0_6memory12LoadWithCastILi1EEENSG_13StoreWithCastILi1EEEEEviT_T0_T2_T3_T4_T5_)
        /*16d0*/ 	.word	0x0000001d


	//----- nvinfo : EIATTR_FRAME_SIZE
	.align		4
.L_1023:
        /*16d4*/ 	.byte	0x04, 0x11
        /*16d6*/ 	.short	(.L_1025 - .L_1024)
	.align		4
.L_1024:
        /*16d8*/ 	.word	index@(_ZN2at6native27unrolled_elementwise_kernelINS0_13BUnaryFunctorIN3c104HalfES4_S4_ZZZNS0_21heaviside_kernel_cudaERNS_18TensorIteratorBaseEENKUlvE_clEvENKUlvE6_clEvEUlS4_S4_E_EESt5arrayIPcLm2EELi4E23TrivialOffsetCalculatorILi1EjESF_NS0_6memory12LoadWithCastILi1EEENSG_13StoreWithCastILi1EEEEEviT_T0_T2_T3_T4_T5_)
        /*16dc*/ 	.word	0x00000000


	//----- nvinfo : EIATTR_REGCOUNT
	.align		4
.L_1025:
        /*16e0*/ 	.byte	0x04, 0x2f
        /*16e2*/ 	.short	(.L_1027 - .L_1026)
	.align		4
.L_1026:
        /*16e4*/ 	.word	index@(_ZN2at6native18elementwise_kernelILi128ELi4EZNS0_15gpu_kernel_implINS0_13BUnaryFunctorIN3c104HalfES5_S5_ZZZNS0_21heaviside_kernel_cudaERNS_18TensorIteratorBaseEENKUlvE_clEvENKUlvE6_clEvEUlS5_S5_E_EEEEvS7_RKT_EUliE_EEviT1_)
        /*16e8*/ 	.word	0x0000001a


	//----- nvinfo : EIATTR_FRAME_SIZE
	.align		4
.L_1027:
        /*16ec*/ 	.byte	0x04, 0x11
        /*16ee*/ 	.short	(.L_1029 - .L_1028)
	.align		4
.L_1028:
        /*16f0*/ 	.word	index@(_ZN2at6native18elementwise_kernelILi128ELi4EZNS0_15gpu_kernel_implINS0_13BUnaryFunctorIN3c104HalfES5_S5_ZZZNS0_21heaviside_kernel_cudaERNS_18TensorIteratorBaseEENKUlvE_clEvENKUlvE6_clEvEUlS5_S5_E_EEEEvS7_RKT_EUliE_EEviT1_)
        /*16f4*/ 	.word	0x00000000


	//----- nvinfo : EIATTR_REGCOUNT
	.align		4
.L_1029:
        /*16f8*/ 	.byte	0x04, 0x2f
        /*16fa*/ 	.short	(.L_1031 - .L_1030)
	.align		4
.L_1030:
        /*16fc*/ 	.word	index@(_ZN2at6native29vectorized_elementwise_kernelILi8ENS0_13BinaryFunctorIN3c104HalfES4_S4_ZZZNS0_21heaviside_kernel_cudaERNS_18TensorIteratorBaseEENKUlvE_clEvENKUlvE6_clEvEUlS4_S4_E_EESt5arrayIPcLm3EEEEviT0_T1_)
        /*1700*/ 	.word	0x00000004


	//----- nvinfo : EIATTR_FRAME_SIZE
	.align		4
.L_1031:
        /*1704*/ 	.byte	0x04, 0x11
        /*1706*/ 	.short	(.L_1033 - .L_1032)
	.align		4
.L_1032:
        /*1708*/ 	.word	index@(_ZN2at6native29vectorized_elementwise_kernelILi8ENS0_13BinaryFunctorIN3c104HalfES4_S4_ZZZNS0_21heaviside_kernel_cudaERNS_18TensorIteratorBaseEENKUlvE_clEvENKUlvE6_clEvEUlS4_S4_E_EESt5arrayIPcLm3EEEEviT0_T1_)
        /*170c*/ 	.word	0x00000000


	//----- nvinfo : EIATTR_REGCOUNT
	.align		4
.L_1033:
        /*1710*/ 	.byte	0x04, 0x2f
        /*1712*/ 	.short	(.L_1035 - .L_1034)
	.align		4
.L_1034:
        /*1714*/ 	.word	index@(_ZN2at6native29vectorized_elementwise_kernelILi4ENS0_13BinaryFunctorIN3c104HalfES4_S4_ZZZNS0_21heaviside_kernel_cudaERNS_18TensorIteratorBaseEENKUlvE_clEvENKUlvE6_clEvEUlS4_S4_E_EESt5arrayIPcLm3EEEEviT0_T1_)
        /*1718*/ 	.word	0x00000020


	//----- nvinfo : EIATTR_FRAME_SIZE
	.align		4
.L_1035:
        /*171c*/ 	.byte	0x04, 0x11
        /*171e*/ 	.short	(.L_1037 - .L_1036)
	.align		4
.L_1036:
        /*1720*/ 	.word	index@(_ZN2at6native29vectorized_elementwise_kernelILi4ENS0_13BinaryFunctorIN3c104HalfES4_S4_ZZZNS0_21heaviside_kernel_cudaERNS_18TensorIteratorBaseEENKUlvE_clEvENKUlvE6_clEvEUlS4_S4_E_EESt5arrayIPcLm3EEEEviT0_T1_)
        /*1724*/ 	.word	0x00000000


	//----- nvinfo : EIATTR_REGCOUNT
	.align		4
.L_1037:
        /*1728*/ 	.byte	0x04, 0x2f
        /*172a*/ 	.short	(.L_1039 - .L_1038)
	.align		4
.L_1038:
        /*172c*/ 	.word	index@(_ZN2at6native29vectorized_elementwise_kernelILi2ENS0_13BinaryFunctorIN3c104HalfES4_S4_ZZZNS0_21heaviside_kernel_cudaERNS_18TensorIteratorBaseEENKUlvE_clEvENKUlvE6_clEvEUlS4_S4_E_EESt5arrayIPcLm3EEEEviT0_T1_)
        /*1730*/ 	.word	0x00000020


	//----- nvinfo : EIATTR_FRAME_SIZE
	.align		4
.L_1039:
        /*1734*/ 	.byte	0x04, 0x11
        /*1736*/ 	.short	(.L_1041 - .L_1040)
	.align		4
.L_1040:
        /*1738*/ 	.word	index@(_ZN2at6native29vectorized_elementwise_kernelILi2ENS0_13BinaryFunctorIN3c104HalfES4_S4_ZZZNS0_21heaviside_kernel_cudaERNS_18TensorIteratorBaseEENKUlvE_clEvENKUlvE6_clEvEUlS4_S4_E_EESt5arrayIPcLm3EEEEviT0_T1_)
        /*173c*/ 	.word	0x00000000


	//----- nvinfo : EIATTR_REGCOUNT
	.align		4
.L_1041:
        /*1740*/ 	.byte	0x04, 0x2f
        /*1742*/ 	.short	(.L_1043 - .L_1042)
	.align		4
.L_1042:
        /*1744*/ 	.word	index@(_ZN2at6native27unrolled_elementwise_kernelINS0_13BinaryFunctorIN3c104HalfES4_S4_ZZZNS0_21heaviside_kernel_cudaERNS_18TensorIteratorBaseEENKUlvE_clEvENKUlvE6_clEvEUlS4_S4_E_EESt5arrayIPcLm3EELi4E23TrivialOffsetCalculatorILi2EjESE_ILi1EjENS0_6memory15LoadWithoutCastENSH_16StoreWithoutCastEEEviT_T0_T2_T3_T4_T5_)
        /*1748*/ 	.word	0x0000001b


	//----- nvinfo : EIATTR_FRAME_SIZE
	.align		4
.L_1043:
        /*174c*/ 	.byte	0x04, 0x11
        /*174e*/ 	.short	(.L_1045 - .L_1044)
	.align		4
.L_1044:
        /*1750*/ 	.word	index@(_ZN2at6native27unrolled_elementwise_kernelINS0_13BinaryFunctorIN3c104HalfES4_S4_ZZZNS0_21heaviside_kernel_cudaERNS_18TensorIteratorBaseEENKUlvE_clEvENKUlvE6_clEvEUlS4_S4_E_EESt5arrayIPcLm3EELi4E23TrivialOffsetCalculatorILi2EjESE_ILi1EjENS0_6memory15LoadWithoutCastENSH_16StoreWithoutCastEEEviT_T0_T2_T3_T4_T5_)
        /*1754*/ 	.word	0x00000000


	//----- nvinfo : EIATTR_REGCOUNT
	.align		4
.L_1045:
        /*1758*/ 	.byte	0x04, 0x2f
        /*175a*/ 	.short	(.L_1047 - .L_1046)
	.align		4
.L_1046:
        /*175c*/ 	.word	index@(_ZN2at6native18elementwise_kernelILi128ELi4EZNS0_22gpu_kernel_impl_nocastINS0_13BinaryFunctorIN3c104HalfES5_S5_ZZZNS0_21heaviside_kernel_cudaERNS_18TensorIteratorBaseEENKUlvE_clEvENKUlvE6_clEvEUlS5_S5_E_EEEEvS7_RKT_EUliE_EEviT1_)
        /*1760*/ 	.word	0x0000000c


	//----- nvinfo : EIATTR_FRAME_SIZE
	.align		4
.L_1047:
        /*1764*/ 	.byte	0x04, 0x11
        /*1766*/ 	.short	(.L_1049 - .L_1048)
	.align		4
.L_1048:
        /*1768*/ 	.word	index@(_ZN2at6native18elementwise_kernelILi128ELi4EZNS0_22gpu_kernel_impl_nocastINS0_13BinaryFunctorIN3c104HalfES5_S5_ZZZNS0_21heaviside_kernel_cudaERNS_18TensorIteratorBaseEENKUlvE_clEvENKUlvE6_clEvEUlS5_S5_E_EEEEvS7_RKT_EUliE_EEviT1_)
        /*176c*/ 	.word	0x00000000


	//----- nvinfo : EIATTR_REGCOUNT
	.align		4
.L_1049:
        /*1770*/ 	.byte	0x04, 0x2f
        /*1772*/ 	.short	(.L_1051 - .L_1050)
	.align		4
.L_1050:
        /*1774*/ 	.word	index@(_ZN2at6native27unrolled_elementwise_kernelINS0_13BinaryFunctorIN3c104HalfES4_S4_ZZZNS0_21heaviside_kernel_cudaERNS_18TensorIteratorBaseEENKUlvE_clEvENKUlvE6_clEvEUlS4_S4_E_EESt5arrayIPcLm3EELi4E23TrivialOffsetCalculatorILi2EjESE_ILi1EjENS0_6memory12LoadWithCastILi2EEENSH_13StoreWithCastILi1EEEEEviT_T0_T2_T3_T4_T5_)
        /*1778*/ 	.word	0x00000020


	//----- nvinfo : EIATTR_FRAME_SIZE
	.align		4
.L_1051:
        /*177c*/ 	.byte	0x04, 0x11
        /*177e*/ 	.short	(.L_1053 - .L_1052)
	.align		4
.L_1052:
        /*1780*/ 	.word	index@(_ZN2at6native27unrolled_elementwise_kernelINS0_13BinaryFunctorIN3c104HalfES4_S4_ZZZNS0_21heaviside_kernel_cudaERNS_18TensorIteratorBaseEENKUlvE_clEvENKUlvE6_clEvEUlS4_S4_E_EESt5arrayIPcLm3EELi4E23TrivialOffsetCalculatorILi2EjESE_ILi1EjENS0_6memory12LoadWithCastILi2EEENSH_13StoreWithCastILi1EEEEEviT_T0_T2_T3_T4_T5_)
        /*1784*/ 	.word	0x00000000


	//----- nvinfo : EIATTR_REGCOUNT
	.align		4
.L_1053:
        /*1788*/ 	.byte	0x04, 0x2f
        /*178a*/ 	.short	(.L_1055 - .L_1054)
	.align		4
.L_1054:
        /*178c*/ 	.word	index@(_ZN2at6native18elementwise_kernelILi128ELi4EZNS0_15gpu_kernel_implINS0_13BinaryFunctorIN3c104HalfES5_S5_ZZZNS0_21heaviside_kernel_cudaERNS_18TensorIteratorBaseEENKUlvE_clEvENKUlvE6_clEvEUlS5_S5_E_EEEEvS7_RKT_EUliE_EEviT1_)
        /*1790*/ 	.word	0x0000001a


	//----- nvinfo : EIATTR_FRAME_SIZE
	.align		4
.L_1055:
        /*1794*/ 	.byte	0x04, 0x11
        /*1796*/ 	.short	(.L_1057 - .L_1056)
	.align		4
.L_1056:
        /*1798*/ 	.word	index@(_ZN2at6native18elementwise_kernelILi128ELi4EZNS0_15gpu_kernel_implINS0_13BinaryFunctorIN3c104HalfES5_S5_ZZZNS0_21heaviside_kernel_cudaERNS_18TensorIteratorBaseEENKUlvE_clEvENKUlvE6_clEvEUlS5_S5_E_EEEEvS7_RKT_EUliE_EEviT1_)
        /*179c*/ 	.word	0x00000000


	//----- nvinfo : EIATTR_REGCOUNT
	.align		4
.L_1057:
        /*17a0*/ 	.byte	0x04, 0x2f
        /*17a2*/ 	.short	(.L_1059 - .L_1058)
	.align		4
.L_1058:
        /*17a4*/ 	.word	index@(_ZN2at6native29vectorized_elementwise_kernelILi8ENS0_13AUnaryFunctorIbbbZZZNS0_21heaviside_kernel_cudaERNS_18TensorIteratorBaseEENKUlvE_clEvENKUlvE7_clEvEUlbbE_EESt5arrayIPcLm2EEEEviT0_T1_)
        /*17a8*/ 	.word	0x00000004


	//----- nvinfo : EIATTR_FRAME_SIZE
	.align		4
.L_1059:
        /*17ac*/ 	.byte	0x04, 0x11
        /*17ae*/ 	.short	(.L_1061 - .L_1060)
	.align		4
.L_1060:
        /*17b0*/ 	.word	index@(_ZN2at6native29vectorized_elementwise_kernelILi8ENS0_13AUnaryFunctorIbbbZZZNS0_21heaviside_kernel_cudaERNS_18TensorIteratorBaseEENKUlvE_clEvENKUlvE7_clEvEUlbbE_EESt5arrayIPcLm2EEEEviT0_T1_)
        /*17b4*/ 	.word	0x00000000


	//----- nvinfo : EIATTR_REGCOUNT
	.align		4
.L_1061:
        /*17b8*/ 	.byte	0x04, 0x2f
        /*17ba*/ 	.short	(.L_1063 - .L_1062)
	.align		4
.L_1062:
        /*17bc*/ 	.word	index@(_ZN2at6native29vectorized_elementwise_kernelILi4ENS0_13AUnaryFunctorIbbbZZZNS0_21heaviside_kernel_cudaERNS_18TensorIteratorBaseEENKUlvE_clEvENKUlvE7_clEvEUlbbE_EESt5arrayIPcLm2EEEEviT0_T1_)
        /*17c0*/ 	.word	0x00000014


	//----- nvinfo : EIATTR_FRAME_SIZE
	.align		4
.L_1063:
        /*17c4*/ 	.byte	0x04, 0x11
        /*17c6*/ 	.short	(.L_1065 - .L_1064)
	.align		4
.L_1064:
        /*17c8*/ 	.word	index@(_ZN2at6native29vectorized_elementwise_kernelILi4ENS0_13AUnaryFunctorIbbbZZZNS0_21heaviside_kernel_cudaERNS_18TensorIteratorBaseEENKUlvE_clEvENKUlvE7_clEvEUlbbE_EESt5arrayIPcLm2EEEEviT0_T1_)
        /*17cc*/ 	.word	0x00000000


	//----- nvinfo : EIATTR_REGCOUNT
	.align		4
.L_1065:
        /*17d0*/ 	.byte	0x04, 0x2f
        /*17d2*/ 	.short	(.L_1067 - .L_1066)
	.align		4
.L_1066:
        /*17d4*/ 	.word	index@(_ZN2at6native29vectorized_elementwise_kernelILi2ENS0_13AUnaryFunctorIbbbZZZNS0_21heaviside_kernel_cudaERNS_18TensorIteratorBaseEENKUlvE_clEvENKUlvE7_clEvEUlbbE_EESt5arrayIPcLm2EEEEviT0_T1_)
        /*17d8*/ 	.word	0x00000014


	//----- nvinfo : EIATTR_FRAME_SIZE
	.align		4
.L_1067:
        /*17dc*/ 	.byte	0x04, 0x11
        /*17de*/ 	.short	(.L_1069 - .L_1068)
	.align		4
.L_1068:
        /*17e0*/ 	.word	index@(_ZN2at6native29vectorized_elementwise_kernelILi2ENS0_13AUnaryFunctorIbbbZZZNS0_21heaviside_kernel_cudaERNS_18TensorIteratorBaseEENKUlvE_clEvENKUlvE7_clEvEUlbbE_EESt5arrayIPcLm2EEEEviT0_T1_)
        /*17e4*/ 	.word	0x00000000


	//----- nvinfo : EIATTR_REGCOUNT
	.align		4
.L_1069:
        /*17e8*/ 	.byte	0x04, 0x2f
        /*17ea*/ 	.short	(.L_1071 - .L_1070)
	.align		4
.L_1070:
        /*17ec*/ 	.word	index@(_ZN2at6native27unrolled_elementwise_kernelINS0_13AUnaryFunctorIbbbZZZNS0_21heaviside_kernel_cudaERNS_18TensorIteratorBaseEENKUlvE_clEvENKUlvE7_clEvEUlbbE_EESt5arrayIPcLm2EELi4E23TrivialOffsetCalculatorILi1EjESD_NS0_6memory15LoadWithoutCastENSE_16StoreWithoutCastEEEviT_T0_T2_T3_T4_T5_)
        /*17f0*/ 	.word	0x00000010


	//----- nvinfo : EIATTR_FRAME_SIZE
	.align		4
.L_1071:
        /*17f4*/ 	.byte	0x04, 0x11
        /*17f6*/ 	.short	(.L_1073 - .L_1072)
	.align		4
.L_1072:
        /*17f8*/ 	.word	index@(_ZN2at6native27unrolled_elementwise_kernelINS0_13AUnaryFunctorIbbbZZZNS0_21heaviside_kernel_cudaERNS_18TensorIteratorBaseEENKUlvE_clEvENKUlvE7_clEvEUlbbE_EESt5arrayIPcLm2EELi4E23TrivialOffsetCalculatorILi1EjESD_NS0_6memory15LoadWithoutCastENSE_16StoreWithoutCastEEEviT_T0_T2_T3_T4_T5_)
        /*17fc*/ 	.word	0x00000000


	//----- nvinfo : EIATTR_REGCOUNT
	.align		4
.L_1073:
        /*1800*/ 	.byte	0x04, 0x2f
        /*1802*/ 	.short	(.L_1075 - .L_1074)
	.align		4
.L_1074:
        /*1804*/ 	.word	index@(_ZN2at6native18elementwise_kernelILi128ELi4EZNS0_22gpu_kernel_impl_nocastINS0_13AUnaryFunctorIbbbZZZNS0_21heaviside_kernel_cudaERNS_18TensorIteratorBaseEENKUlvE_clEvENKUlvE7_clEvEUlbbE_EEEEvS5_RKT_EUliE_EEviT1_)
        /*1808*/ 	.word	0x0000000c


	//----- nvinfo : EIATTR_FRAME_SIZE
	.align		4
.L_1075:
        /*180c*/ 	.byte	0x04, 0x11
        /*180e*/ 	.short	(.L_1077 - .L_1076)
	.align		4
.L_1076:
        /*1810*/ 	.word	index@(_ZN2at6native18elementwise_kernelILi128ELi4EZNS0_22gpu_kernel_impl_nocastINS0_13AUnaryFunctorIbbbZZZNS0_21heaviside_kernel_cudaERNS_18TensorIteratorBaseEENKUlvE_clEvENKUlvE7_clEvEUlbbE_EEEEvS5_RKT_EUliE_EEviT1_)
        /*1814*/ 	.word	0x00000000


	//----- nvinfo : EIATTR_REGCOUNT
	.align		4
.L_1077:
        /*1818*/ 	.byte	0x04, 0x2f
        /*181a*/ 	.short	(.L_1079 - .L_1078)
	.align		4
.L_1078:
        /*181c*/ 	.word	index@(_ZN2at6native27unrolled_elementwise_kernelINS0_13AUnaryFunctorIbbbZZZNS0_21heaviside_kernel_cudaERNS_18TensorIteratorBaseEENKUlvE_clEvENKUlvE7_clEvEUlbbE_EESt5arrayIPcLm2EELi4E23TrivialOffsetCalculatorILi1EjESD_NS0_6memory12LoadWithCastILi1EEENSE_13StoreWithCastILi1EEEEEviT_T0_T2_T3_T4_T5_)
        /*1820*/ 	.word	0x0000001e


	//----- nvinfo : EIATTR_FRAME_SIZE
	.align		4
.L_1079:
        /*1824*/ 	.byte	0x04, 0x11
        /*1826*/ 	.short	(.L_1081 - .L_1080)
	.align		4
.L_1080:
        /*1828*/ 	.word	index@(_ZN2at6native27unrolled_elementwise_kernelINS0_13AUnaryFunctorIbbbZZZNS0_21heaviside_kernel_cudaERNS_18TensorIteratorBaseEENKUlvE_clEvENKUlvE7_clEvEUlbbE_EESt5arrayIPcLm2EELi4E23TrivialOffsetCalculatorILi1EjESD_NS0_6memory12LoadWithCastILi1EEENSE_13StoreWithCastILi1EEEEEviT_T0_T2_T3_T4_T5_)
        /*182c*/ 	.word	0x00000000


	//----- nvinfo : EIATTR_REGCOUNT
	.align		4
.L_1081:
        /*1830*/ 	.byte	0x04, 0x2f
        /*1832*/ 	.short	(.L_1083 - .L_1082)
	.align		4
.L_1082:
        /*1834*/ 	.word	index@(_ZN2at6native18elementwise_kernelILi128ELi4EZNS0_15gpu_kernel_implINS0_13AUnaryFunctorIbbbZZZNS0_21heaviside_kernel_cudaERNS_18TensorIteratorBaseEENKUlvE_clEvENKUlvE7_clEvEUlbbE_EEEEvS5_RKT_EUliE_EEviT1_)
        /*1838*/ 	.word	0x0000001a


	//----- nvinfo : EIATTR_FRAME_SIZE
	.align		4
.L_1083:
        /*183c*/ 	.byte	0x04, 0x11
        /*183e*/ 	.short	(.L_1085 - .L_1084)
	.align		4
.L_1084:
        /*1840*/ 	.word	index@(_ZN2at6native18elementwise_kernelILi128ELi4EZNS0_15gpu_kernel_implINS0_13AUnaryFunctorIbbbZZZNS0_21heaviside_kernel_cudaERNS_18TensorIteratorBaseEENKUlvE_clEvENKUlvE7_clEvEUlbbE_EEEEvS5_RKT_EUliE_EEviT1_)
        /*1844*/ 	.word	0x00000000


	//----- nvinfo : EIATTR_REGCOUNT
	.align		4
.L_1085:
        /*1848*/ 	.byte	0x04, 0x2f
        /*184a*/ 	.short	(.L_1087 - .L_1086)
	.align		4
.L_1086:
        /*184c*/ 	.word	index@(_ZN2at6native29vectorized_elementwise_kernelILi8ENS0_13BUnaryFunctorIbbbZZZNS0_21heaviside_kernel_cudaERNS_18TensorIteratorBaseEENKUlvE_clEvENKUlvE7_clEvEUlbbE_EESt5arrayIPcLm2EEEEviT0_T1_)
        /*1850*/ 	.word	0x00000004


	//----- nvinfo : EIATTR_FRAME_SIZE
	.align		4
.L_1087:
        /*1854*/ 	.byte	0x04, 0x11
        /*1856*/ 	.short	(.L_1089 - .L_1088)
	.align		4
.L_1088:
        /*1858*/ 	.word	index@(_ZN2at6native29vectorized_elementwise_kernelILi8ENS0_13BUnaryFunctorIbbbZZZNS0_21heaviside_kernel_cudaERNS_18TensorIteratorBaseEENKUlvE_clEvENKUlvE7_clEvEUlbbE_EESt5arrayIPcLm2EEEEviT0_T1_)
        /*185c*/ 	.word	0x00000000


	//----- nvinfo : EIATTR_REGCOUNT
	.align		4
.L_1089:
        /*1860*/ 	.byte	0x04, 0x2f
        /*1862*/ 	.short	(.L_1091 - .L_1090)
	.align		4
.L_1090:
        /*1864*/ 	.word	index@(_ZN2at6native29vectorized_elementwise_kernelILi4ENS0_13BUnaryFunctorIbbbZZZNS0_21heaviside_kernel_cudaERNS_18TensorIteratorBaseEENKUlvE_clEvENKUlvE7_clEvEUlbbE_EESt5arrayIPcLm2EEEEviT0_T1_)
        /*1868*/ 	.word	0x0000001c


	//----- nvinfo : EIATTR_FRAME_SIZE
	.align		4
.L_1091:
        /*186c*/ 	.byte	0x04, 0x11
        /*186e*/ 	.short	(.L_1093 - .L_1092)
	.align		4
.L_1092:
        /*1870*/ 	.word	index@(_ZN2at6native29vectorized_elementwise_kernelILi4ENS0_13BUnaryFunctorIbbbZZZNS0_21heaviside_kernel_cudaERNS_18TensorIteratorBaseEENKUlvE_clEvENKUlvE7_clEvEUlbbE_EESt5arrayIPcLm2EEEEviT0_T1_)
        /*1874*/ 	.word	0x00000000


	//----- nvinfo : EIATTR_REGCOUNT
	.align		4
.L_1093:
        /*1878*/ 	.byte	0x04, 0x2f
        /*187a*/ 	.short	(.L_1095 - .L_1094)
	.align		4
.L_1094:
        /*187c*/ 	.word	index@(_ZN2at6native29vectorized_elementwise_kernelILi2ENS0_13BUnaryFunctorIbbbZZZNS0_21heaviside_kernel_cudaERNS_18TensorIteratorBaseEENKUlvE_clEvENKUlvE7_clEvEUlbbE_EESt5arrayIPcLm2EEEEviT0_T1_)
        /*1880*/ 	.word	0x0000001c


	//----- nvinfo : EIATTR_FRAME_SIZE
	.align		4
.L_1095:
        /*1884*/ 	.byte	0x04, 0x11
        /*1886*/ 	.short	(.L_1097 - .L_1096)
	.align		4
.L_1096:
        /*1888*/ 	.word	index@(_ZN2at6native29vectorized_elementwise_kernelILi2ENS0_13BUnaryFunctorIbbbZZZNS0_21heaviside_kernel_cudaERNS_18TensorIteratorBaseEENKUlvE_clEvENKUlvE7_clEvEUlbbE_EESt5arrayIPcLm2EEEEviT0_T1_)
        /*188c*/ 	.word	0x00000000


	//----- nvinfo : EIATTR_REGCOUNT
	.align		4
.L_1097:
        /*1890*/ 	.byte	0x04, 0x2f
        /*1892*/ 	.short	(.L_1099 - .L_1098)
	.align		4
.L_1098:
        /*1894*/ 	.word	index@(_ZN2at6native27unrolled_elementwise_kernelINS0_13BUnaryFunctorIbbbZZZNS0_21heaviside_kernel_cudaERNS_18TensorIteratorBaseEENKUlvE_clEvENKUlvE7_clEvEUlbbE_EESt5arrayIPcLm2EELi4E23TrivialOffsetCalculatorILi1EjESD_NS0_6memory15LoadWithoutCastENSE_16StoreWithoutCastEEEviT_T0_T2_T3_T4_T5_)
        /*1898*/ 	.word	0x00000012


	//----- nvinfo : EIATTR_FRAME_SIZE
	.align		4
.L_1099:
        /*189c*/ 	.byte	0x04, 0x11
        /*189e*/ 	.short	(.L_1101 - .L_1100)
	.align		4
.L_1100:
        /*18a0*/ 	.word	index@(_ZN2at6native27unrolled_elementwise_kernelINS0_13BUnaryFunctorIbbbZZZNS0_21heaviside_kernel_cudaERNS_18TensorIteratorBaseEENKUlvE_clEvENKUlvE7_clEvEUlbbE_EESt5arrayIPcLm2EELi4E23TrivialOffsetCalculatorILi1EjESD_NS0_6memory15LoadWithoutCastENSE_16StoreWithoutCastEEEviT_T0_T2_T3_T4_T5_)
        /*18a4*/ 	.word	0x00000000


	//----- nvinfo : EIATTR_REGCOUNT
	.align		4
.L_1101:
        /*18a8*/ 	.byte	0x04, 0x2f
        /*18aa*/ 	.short	(.L_1103 - .L_1102)
	.align		4
.L_1102:
        /*18ac*/ 	.word	index@(_ZN2at6native18elementwise_kernelILi128ELi4EZNS0_22gpu_kernel_impl_nocastINS0_13BUnaryFunctorIbbbZZZNS0_21heaviside_kernel_cudaERNS_18TensorIteratorBaseEENKUlvE_clEvENKUlvE7_clEvEUlbbE_EEEEvS5_RKT_EUliE_EEviT1_)
        /*18b0*/ 	.word	0x0000000c


	//----- nvinfo : EIATTR_FRAME_SIZE
	.align		4
.L_1103:
        /*18b4*/ 	.byte	0x04, 0x11
        /*18b6*/ 	.short	(.L_1105 - .L_1104)
	.align		4
.L_1104:
        /*18b8*/ 	.word	index@(_ZN2at6native18elementwise_kernelILi128ELi4EZNS0_22gpu_kernel_impl_nocastINS0_13BUnaryFunctorIbbbZZZNS0_21heaviside_kernel_cudaERNS_18TensorIteratorBaseEENKUlvE_clEvENKUlvE7_clEvEUlbbE_EEEEvS5_RKT_EUliE_EEviT1_)
        /*18bc*/ 	.word	0x00000000


	//----- nvinfo : EIATTR_REGCOUNT
	.align		4
.L_1105:
        /*18c0*/ 	.byte	0x04, 0x2f
        /*18c2*/ 	.short	(.L_1107 - .L_1106)
	.align		4
.L_1106:
        /*18c4*/ 	.word	index@(_ZN2at6native27unrolled_elementwise_kernelINS0_13BUnaryFunctorIbbbZZZNS0_21heaviside_kernel_cudaERNS_18TensorIteratorBaseEENKUlvE_clEvENKUlvE7_clEvEUlbbE_EESt5arrayIPcLm2EELi4E23TrivialOffsetCalculatorILi1EjESD_NS0_6memory12LoadWithCastILi1EEENSE_13StoreWithCastILi1EEEEEviT_T0_T2_T3_T4_T5_)
        /*18c8*/ 	.word	0x0000001e


	//----- nvinfo : EIATTR_FRAME_SIZE
	.align		4
.L_1107:
        /*18cc*/ 	.byte	0x04, 0x11
        /*18ce*/ 	.short	(.L_1109 - .L_1108)
	.align		4
.L_1108:
        /*18d0*/ 	.word	index@(_ZN2at6native27unrolled_elementwise_kernelINS0_13BUnaryFunctorIbbbZZZNS0_21heaviside_kernel_cudaERNS_18TensorIteratorBaseEENKUlvE_clEvENKUlvE7_clEvEUlbbE_EESt5arrayIPcLm2EELi4E23TrivialOffsetCalculatorILi1EjESD_NS0_6memory12LoadWithCastILi1EEENSE_13StoreWithCastILi1EEEEEviT_T0_T2_T3_T4_T5_)
        /*18d4*/ 	.word	0x00000000


	//----- nvinfo : EIATTR_REGCOUNT
	.align		4
.L_1109:
        /*18d8*/ 	.byte	0x04, 0x2f
        /*18da*/ 	.short	(.L_1111 - .L_1110)
	.align		4
.L_1110:
        /*18dc*/ 	.word	index@(_ZN2at6native18elementwise_kernelILi128ELi4EZNS0_15gpu_kernel_implINS0_13BUnaryFunctorIbbbZZZNS0_21heaviside_kernel_cudaERNS_18TensorIteratorBaseEENKUlvE_clEvENKUlvE7_clEvEUlbbE_EEEEvS5_RKT_EUliE_EEviT1_)
        /*18e0*/ 	.word	0x0000001a


	//----- nvinfo : EIATTR_FRAME_SIZE
	.align		4
.L_1111:
        /*18e4*/ 	.byte	0x04, 0x11
        /*18e6*/ 	.short	(.L_1113 - .L_1112)
	.align		4
.L_1112:
        /*18e8*/ 	.word	index@(_ZN2at6native18elementwise_kernelILi128ELi4EZNS0_15gpu_kernel_implINS0_13BUnaryFunctorIbbbZZZNS0_21heaviside_kernel_cudaERNS_18TensorIteratorBaseEENKUlvE_clEvENKUlvE7_clEvEUlbbE_EEEEvS5_RKT_EUliE_EEviT1_)
        /*18ec*/ 	.word	0x00000000


	//----- nvinfo : EIATTR_REGCOUNT
	.align		4
.L_1113:
        /*18f0*/ 	.byte	0x04, 0x2f
        /*18f2*/ 	.short	(.L_1115 - .L_1114)
	.align		4
.L_1114:
        /*18f4*/ 	.word	index@(_ZN2at6native29vectorized_elementwise_kernelILi8ENS0_13BinaryFunctorIbbbZZZNS0_21heaviside_kernel_cudaERNS_18TensorIteratorBaseEENKUlvE_clEvENKUlvE7_clEvEUlbbE_EESt5arrayIPcLm3EEEEviT0_T1_)
        /*18f8*/ 	.word	0x00000004


	//----- nvinfo : EIATTR_FRAME_SIZE
	.align		4
.L_1115:
        /*18fc*/ 	.byte	0x04, 0x11
        /*18fe*/ 	.short	(.L_1117 - .L_1116)
	.align		4
.L_1116:
        /*1900*/ 	.word	index@(_ZN2at6native29vectorized_elementwise_kernelILi8ENS0_13BinaryFunctorIbbbZZZNS0_21heaviside_kernel_cudaERNS_18TensorIteratorBaseEENKUlvE_clEvENKUlvE7_clEvEUlbbE_EESt5arrayIPcLm3EEEEviT0_T1_)
        /*1904*/ 	.word	0x00000000


	//----- nvinfo : EIATTR_REGCOUNT
	.align		4
.L_1117:
        /*1908*/ 	.byte	0x04, 0x2f
        /*190a*/ 	.short	(.L_1119 - .L_1118)
	.align		4
.L_1118:
        /*190c*/ 	.word	index@(_ZN2at6native29vectorized_elementwise_kernelILi4ENS0_13BinaryFunctorIbbbZZZNS0_21heaviside_kernel_cudaERNS_18TensorIteratorBaseEENKUlvE_clEvENKUlvE7_clEvEUlbbE_EESt5arrayIPcLm3EEEEviT0_T1_)
        /*1910*/ 	.word	0x0000001e


	//----- nvinfo : EIATTR_FRAME_SIZE
	.align		4
.L_1119:
        /*1914*/ 	.byte	0x04, 0x11
        /*1916*/ 	.short	(.L_1121 - .L_1120)
	.align		4
.L_1120:
        /*1918*/ 	.word	index@(_ZN2at6native29vectorized_elementwise_kernelILi4ENS0_13BinaryFunctorIbbbZZZNS0_21heaviside_kernel_cudaERNS_18TensorIteratorBaseEENKUlvE_clEvENKUlvE7_clEvEUlbbE_EESt5arrayIPcLm3EEEEviT0_T1_)
        /*191c*/ 	.word	0x00000000


	//----- nvinfo : EIATTR_REGCOUNT
	.align		4
.L_1121:
        /*1920*/ 	.byte	0x04, 0x2f
        /*1922*/ 	.short	(.L_1123 - .L_1122)
	.align		4
.L_1122:
        /*1924*/ 	.word	index@(_ZN2at6native29vectorized_elementwise_kernelILi2ENS0_13BinaryFunctorIbbbZZZNS0_21heaviside_kernel_cudaERNS_18TensorIteratorBaseEENKUlvE_clEvENKUlvE7_clEvEUlbbE_EESt5arrayIPcLm3EEEEviT0_T1_)
        /*1928*/ 	.word	0x0000001e


	//----- nvinfo : EIATTR_FRAME_SIZE
	.align		4
.L_1123:
        /*192c*/ 	.byte	0x04, 0x11
        /*192e*/ 	.short	(.L_1125 - .L_1124)
	.align		4
.L_1124:
        /*1930*/ 	.word	index@(_ZN2at6native29vectorized_elementwise_kernelILi2ENS0_13BinaryFunctorIbbbZZZNS0_21heaviside_kernel_cudaERNS_18TensorIteratorBaseEENKUlvE_clEvENKUlvE7_clEvEUlbbE_EESt5arrayIPcLm3EEEEviT0_T1_)
        /*1934*/ 	.word	0x00000000


	//----- nvinfo : EIATTR_REGCOUNT
	.align		4
.L_1125:
        /*1938*/ 	.byte	0x04, 0x2f
        /*193a*/ 	.short	(.L_1127 - .L_1126)
	.align		4
.L_1126:
        /*193c*/ 	.word	index@(_ZN2at6native27unrolled_elementwise_kernelINS0_13BinaryFunctorIbbbZZZNS0_21heaviside_kernel_cudaERNS_18TensorIteratorBaseEENKUlvE_clEvENKUlvE7_clEvEUlbbE_EESt5arrayIPcLm3EELi4E23TrivialOffsetCalculatorILi2EjESC_ILi1EjENS0_6memory15LoadWithoutCastENSF_16StoreWithoutCastEEEviT_T0_T2_T3_T4_T5_)
        /*1940*/ 	.word	0x00000015


	//----- nvinfo : EIATTR_FRAME_SIZE
	.align		4
.L_1127:
        /*1944*/ 	.byte	0x04, 0x11
        /*1946*/ 	.short	(.L_1129 - .L_1128)
	.align		4
.L_1128:
        /*1948*/ 	.word	index@(_ZN2at6native27unrolled_elementwise_kernelINS0_13BinaryFunctorIbbbZZZNS0_21heaviside_kernel_cudaERNS_18TensorIteratorBaseEENKUlvE_clEvENKUlvE7_clEvEUlbbE_EESt5arrayIPcLm3EELi4E23TrivialOffsetCalculatorILi2EjESC_ILi1EjENS0_6memory15LoadWithoutCastENSF_16StoreWithoutCastEEEviT_T0_T2_T3_T4_T5_)
        /*194c*/ 	.word	0x00000000


	//----- nvinfo : EIATTR_REGCOUNT
	.align		4
.L_1129:
        /*1950*/ 	.byte	0x04, 0x2f
        /*1952*/ 	.short	(.L_1131 - .L_1130)
	.align		4
.L_1130:
        /*1954*/ 	.word	index@(_ZN2at6native18elementwise_kernelILi128ELi4EZNS0_22gpu_kernel_impl_nocastINS0_13BinaryFunctorIbbbZZZNS0_21heaviside_kernel_cudaERNS_18TensorIteratorBaseEENKUlvE_clEvENKUlvE7_clEvEUlbbE_EEEEvS5_RKT_EUliE_EEviT1_)
        /*1958*/ 	.word	0x0000000c


	//----- nvinfo : EIATTR_FRAME_SIZE
	.align		4
.L_1131:
        /*195c*/ 	.byte	0x04, 0x11
        /*195e*/ 	.short	(.L_1133 - .L_1132)
	.align		4
.L_1132:
        /*1960*/ 	.word	index@(_ZN2at6native18elementwise_kernelILi128ELi4EZNS0_22gpu_kernel_impl_nocastINS0_13BinaryFunctorIbbbZZZNS0_21heaviside_kernel_cudaERNS_18TensorIteratorBaseEENKUlvE_clEvENKUlvE7_clEvEUlbbE_EEEEvS5_RKT_EUliE_EEviT1_)
        /*1964*/ 	.word	0x00000000


	//----- nvinfo : EIATTR_REGCOUNT
	.align		4
.L_1133:
        /*1968*/ 	.byte	0x04, 0x2f
        /*196a*/ 	.short	(.L_1135 - .L_1134)
	.align		4
.L_1134:
        /*196c*/ 	.word	index@(_ZN2at6native27unrolled_elementwise_kernelINS0_13BinaryFunctorIbbbZZZNS0_21heaviside_kernel_cudaERNS_18TensorIteratorBaseEENKUlvE_clEvENKUlvE7_clEvEUlbbE_EESt5arrayIPcLm3EELi4E23TrivialOffsetCalculatorILi2EjESC_ILi1EjENS0_6memory12LoadWithCastILi2EEENSF_13StoreWithCastILi1EEEEEviT_T0_T2_T3_T4_T5_)
        /*1970*/ 	.word	0x00000020


	//----- nvinfo : EIATTR_FRAME_SIZE
	.align		4
.L_1135:
        /*1974*/ 	.byte	0x04, 0x11
        /*1976*/ 	.short	(.L_1137 - .L_1136)
	.align		4
.L_1136:
        /*1978*/ 	.word	index@(_ZN2at6native27unrolled_elementwise_kernelINS0_13BinaryFunctorIbbbZZZNS0_21heaviside_kernel_cudaERNS_18TensorIteratorBaseEENKUlvE_clEvENKUlvE7_clEvEUlbbE_EESt5arrayIPcLm3EELi4E23TrivialOffsetCalculatorILi2EjESC_ILi1EjENS0_6memory12LoadWithCastILi2EEENSF_13StoreWithCastILi1EEEEEviT_T0_T2_T3_T4_T5_)
        /*197c*/ 	.word	0x00000000


	//----- nvinfo : EIATTR_REGCOUNT
	.align		4
.L_1137:
        /*1980*/ 	.byte	0x04, 0x2f
        /*1982*/ 	.short	(.L_1139 - .L_1138)
	.align		4
.L_1138:
        /*1984*/ 	.word	index@(_ZN2at6native18elementwise_kernelILi128ELi4EZNS0_15gpu_kernel_implINS0_13BinaryFunctorIbbbZZZNS0_21heaviside_kernel_cudaERNS_18TensorIteratorBaseEENKUlvE_clEvENKUlvE7_clEvEUlbbE_EEEEvS5_RKT_EUliE_EEviT1_)
        /*1988*/ 	.word	0x0000001a


	//----- nvinfo : EIATTR_FRAME_SIZE
	.align		4
.L_1139:
        /*198c*/ 	.byte	0x04, 0x11
        /*198e*/ 	.short	(.L_1141 - .L_1140)
	.align		4
.L_1140:
        /*1990*/ 	.word	index@(_ZN2at6native18elementwise_kernelILi128ELi4EZNS0_15gpu_kernel_implINS0_13BinaryFunctorIbbbZZZNS0_21heaviside_kernel_cudaERNS_18TensorIteratorBaseEENKUlvE_clEvENKUlvE7_clEvEUlbbE_EEEEvS5_RKT_EUliE_EEviT1_)
        /*1994*/ 	.word	0x00000000


	//----- nvinfo : EIATTR_REGCOUNT
	.align		4
.L_1141:
        /*1998*/ 	.byte	0x04, 0x2f
        /*199a*/ 	.short	(.L_1143 - .L_1142)
	.align		4
.L_1142:
        /*199c*/ 	.word	index@(_ZN2at6native29vectorized_elementwise_kernelILi8ENS0_13AUnaryFunctorIN3c108BFloat16ES4_S4_ZZZNS0_21heaviside_kernel_cudaERNS_18TensorIteratorBaseEENKUlvE_clEvENKUlvE8_clEvEUlS4_S4_E_EESt5arrayIPcLm2EEEEviT0_T1_)
        /*19a0*/ 	.word	0x00000004


	//----- nvinfo : EIATTR_FRAME_SIZE
	.align		4
.L_1143:
        /*19a4*/ 	.byte	0x04, 0x11
        /*19a6*/ 	.short	(.L_1145 - .L_1144)
	.align		4
.L_1144:
        /*19a8*/ 	.word	index@(_ZN2at6native29vectorized_elementwise_kernelILi8ENS0_13AUnaryFunctorIN3c108BFloat16ES4_S4_ZZZNS0_21heaviside_kernel_cudaERNS_18TensorIteratorBaseEENKUlvE_clEvENKUlvE8_clEvEUlS4_S4_E_EESt5arrayIPcLm2EEEEviT0_T1_)
        /*19ac*/ 	.word	0x00000000


	//----- nvinfo : EIATTR_REGCOUNT
	.align		4
.L_1145:
        /*19b0*/ 	.byte	0x04, 0x2f
        /*19b2*/ 	.short	(.L_1147 - .L_1146)
	.align		4
.L_1146:
        /*19b4*/ 	.word	index@(_ZN2at6native29vectorized_elementwise_kernelILi4ENS0_13AUnaryFunctorIN3c108BFloat16ES4_S4_ZZZNS0_21heaviside_kernel_cudaERNS_18TensorIteratorBaseEENKUlvE_clEvENKUlvE8_clEvEUlS4_S4_E_EESt5arrayIPcLm2EEEEviT0_T1_)
        /*19b8*/ 	.word	0x00000016


	//----- nvinfo : EIATTR_FRAME_SIZE
	.align		4
.L_1147:
        /*19bc*/ 	.byte	0x04, 0x11
        /*19be*/ 	.short	(.L_1149 - .L_1148)
	.align		4
.L_1148:
        /*19c0*/ 	.word	index@(_ZN2at6native29vectorized_elementwise_kernelILi4ENS0_13AUnaryFunctorIN3c108BFloat16ES4_S4_ZZZNS0_21heaviside_kernel_cudaERNS_18TensorIteratorBaseEENKUlvE_clEvENKUlvE8_clEvEUlS4_S4_E_EESt5arrayIPcLm2EEEEviT0_T1_)
        /*19c4*/ 	.word	0x00000000


	//----- nvinfo : EIATTR_REGCOUNT
	.align		4
.L_1149:
        /*19c8*/ 	.byte	0x04, 0x2f
        /*19ca*/ 	.short	(.L_1151 - .L_1150)
	.align		4
.L_1150:
        /*19cc*/ 	.word	index@(_ZN2at6native29vectorized_elementwise_kernelILi2ENS0_13AUnaryFunctorIN3c108BFloat16ES4_S4_ZZZNS0_21heaviside_kernel_cudaERNS_18TensorIteratorBaseEENKUlvE_clEvENKUlvE8_clEvEUlS4_S4_E_EESt5arrayIPcLm2EEEEviT0_T1_)
        /*19d0*/ 	.word	0x00000016


	//----- nvinfo : EIATTR_FRAME_SIZE
	.align		4
.L_1151:
        /*19d4*/ 	.byte	0x04, 0x11
        /*19d6*/ 	.short	(.L_1153 - .L_1152)
	.align		4
.L_1152:
        /*19d8*/ 	.word	index@(_ZN2at6native29vectorized_elementwise_kernelILi2ENS0_13AUnaryFunctorIN3c108BFloat16ES4_S4_ZZZNS0_21heaviside_kernel_cudaERNS_18TensorIteratorBaseEENKUlvE_clEvENKUlvE8_clEvEUlS4_S4_E_EESt5arrayIPcLm2EEEEviT0_T1_)
        /*19dc*/ 	.word	0x00000000


	//----- nvinfo : EIATTR_REGCOUNT
	.align		4
.L_1153:
        /*19e0*/ 	.byte	0x04, 0x2f
        /*19e2*/ 	.short	(.L_1155 - .L_1154)
	.align		4
.L_1154:
        /*19e4*/ 	.word	index@(_ZN2at6native27unrolled_elementwise_kernelINS0_13AUnaryFunctorIN3c108BFloat16ES4_S4_ZZZNS0_21heaviside_kernel_cudaERNS_18TensorIteratorBaseEENKUlvE_clEvENKUlvE8_clEvEUlS4_S4_E_EESt5arrayIPcLm2EELi4E23TrivialOffsetCalculatorILi1EjESF_NS0_6memory15LoadWithoutCastENSG_16StoreWithoutCastEEEviT_T0_T2_T3_T4_T5_)
        /*19e8*/ 	.word	0x00000012


	//----- nvinfo : EIATTR_FRAME_SIZE
	.align		4
.L_1155:
        /*19ec*/ 	.byte	0x04, 0x11
        /*19ee*/ 	.short	(.L_1157 - .L_1156)
	.align		4
.L_1156:
        /*19f0*/ 	.word	index@(_ZN2at6native27unrolled_elementwise_kernelINS0_13AUnaryFunctorIN3c108BFloat16ES4_S4_ZZZNS0_21heaviside_kernel_cudaERNS_18TensorIteratorBaseEENKUlvE_clEvENKUlvE8_clEvEUlS4_S4_E_EESt5arrayIPcLm2EELi4E23TrivialOffsetCalculatorILi1EjESF_NS0_6memory15LoadWithoutCastENSG_16StoreWithoutCastEEEviT_T0_T2_T3_T4_T5_)
        /*19f4*/ 	.word	0x00000000


	//----- nvinfo : EIATTR_REGCOUNT
	.align		4
.L_1157:
        /*19f8*/ 	.byte	0x04, 0x2f
        /*19fa*/ 	.short	(.L_1159 - .L_1158)
	.align		4
.L_1158:
        /*19fc*/ 	.word	index@(_ZN2at6native18elementwise_kernelILi128ELi4EZNS0_22gpu_kernel_impl_nocastINS0_13AUnaryFunctorIN3c108BFloat16ES5_S5_ZZZNS0_21heaviside_kernel_cudaERNS_18TensorIteratorBaseEENKUlvE_clEvENKUlvE8_clEvEUlS5_S5_E_EEEEvS7_RKT_EUliE_EEviT1_)
        /*1a00*/ 	.word	0x0000000c


	//----- nvinfo : EIATTR_FRAME_SIZE
	.align		4
.L_1159:
        /*1a04*/ 	.byte	0x04, 0x11
        /*1a06*/ 	.short	(.L_1161 - .L_1160)
	.align		4
.L_1160:
        /*1a08*/ 	.word	index@(_ZN2at6native18elementwise_kernelILi128ELi4EZNS0_22gpu_kernel_impl_nocastINS0_13AUnaryFunctorIN3c108BFloat16ES5_S5_ZZZNS0_21heaviside_kernel_cudaERNS_18TensorIteratorBaseEENKUlvE_clEvENKUlvE8_clEvEUlS5_S5_E_EEEEvS7_RKT_EUliE_EEviT1_)
        /*1a0c*/ 	.word	0x00000000


	//----- nvinfo : EIATTR_REGCOUNT
	.align		4
.L_1161:
        /*1a10*/ 	.byte	0x04, 0x2f
        /*1a12*/ 	.short	(.L_1163 - .L_1162)
	.align		4
.L_1162:
        /*1a14*/ 	.word	index@(_ZN2at6native27unrolled_elementwise_kernelINS0_13AUnaryFunctorIN3c108BFloat16ES4_S4_ZZZNS0_21heaviside_kernel_cudaERNS_18TensorIteratorBaseEENKUlvE_clEvENKUlvE8_clEvEUlS4_S4_E_EESt5arrayIPcLm2EELi4E23TrivialOffsetCalculatorILi1EjESF_NS0_6memory12LoadWithCastILi1EEENSG_13StoreWithCastILi1EEEEEviT_T0_T2_T3_T4_T5_)
        /*1a18*/ 	.word	0x0000001c


	//----- nvinfo : EIATTR_FRAME_SIZE
	.align		4
.L_1163:
        /*1a1c*/ 	.byte	0x04, 0x11
        /*1a1e*/ 	.short	(.L_1165 - .L_1164)
	.align		4
.L_1164:
        /*1a20*/ 	.word	index@(_ZN2at6native27unrolled_elementwise_kernelINS0_13AUnaryFunctorIN3c108BFloat16ES4_S4_ZZZNS0_21heaviside_kernel_cudaERNS_18TensorIteratorBaseEENKUlvE_clEvENKUlvE8_clEvEUlS4_S4_E_EESt5arrayIPcLm2EELi4E23TrivialOffsetCalculatorILi1EjESF_NS0_6memory12LoadWithCastILi1EEENSG_13StoreWithCastILi1EEEEEviT_T0_T2_T3_T4_T5_)
        /*1a24*/ 	.word	0x00000000


	//----- nvinfo : EIATTR_REGCOUNT
	.align		4
.L_1165:
        /*1a28*/ 	.byte	0x04, 0x2f
        /*1a2a*/ 	.short	(.L_1167 - .L_1166)
	.align		4
.L_1166:
        /*1a2c*/ 	.word	index@(_ZN2at6native18elementwise_kernelILi128ELi4EZNS0_15gpu_kernel_implINS0_13AUnaryFunctorIN3c108BFloat16ES5_S5_ZZZNS0_21heaviside_kernel_cudaERNS_18TensorIteratorBaseEENKUlvE_clEvENKUlvE8_clEvEUlS5_S5_E_EEEEvS7_RKT_EUliE_EEviT1_)
        /*1a30*/ 	.word	0x0000001a


	//----- nvinfo : EIATTR_FRAME_SIZE
	.align		4
.L_1167:
        /*1a34*/ 	.byte	0x04, 0x11
        /*1a36*/ 	.short	(.L_1169 - .L_1168)
	.align		4
.L_1168:
        /*1a38*/ 	.word	index@(_ZN2at6native18elementwise_kernelILi128ELi4EZNS0_15gpu_kernel_implINS0_13AUnaryFunctorIN3c108BFloat16ES5_S5_ZZZNS0_21heaviside_kernel_cudaERNS_18TensorIteratorBaseEENKUlvE_clEvENKUlvE8_clEvEUlS5_S5_E_EEEEvS7_RKT_EUliE_EEviT1_)
        /*1a3c*/ 	.word	0x00000000


	//----- nvinfo : EIATTR_REGCOUNT
	.align		4
.L_1169:
        /*1a40*/ 	.byte	0x04, 0x2f
        /*1a42*/ 	.short	(.L_1171 - .L_1170)
	.align		4
.L_1170:
        /*1a44*/ 	.word	index@(_ZN2at6native29vectorized_elementwise_kernelILi8ENS0_13BUnaryFunctorIN3c108BFloat16ES4_S4_ZZZNS0_21heaviside_kernel_cudaERNS_18TensorIteratorBaseEENKUlvE_clEvENKUlvE8_clEvEUlS4_S4_E_EESt5arrayIPcLm2EEEEviT0_T1_)
        /*1a48*/ 	.word	0x00000004


	//----- nvinfo : EIATTR_FRAME_SIZE
	.align		4
.L_1171:
        /*1a4c*/ 	.byte	0x04, 0x11
        /*1a4e*/ 	.short	(.L_1173 - .L_1172)
	.align		4
.L_1172:
        /*1a50*/ 	.word	index@(_ZN2at6native29vectorized_elementwise_kernelILi8ENS0_13BUnaryFunctorIN3c108BFloat16ES4_S4_ZZZNS0_21heaviside_kernel_cudaERNS_18TensorIteratorBaseEENKUlvE_clEvENKUlvE8_clEvEUlS4_S4_E_EESt5arrayIPcLm2EEEEviT0_T1_)
        /*1a54*/ 	.word	0x00000000


	//----- nvinfo : EIATTR_REGCOUNT
	.align		4
.L_1173:
        /*1a58*/ 	.byte	0x04, 0x2f
        /*1a5a*/ 	.short	(.L_1175 - .L_1174)
	.align		4
.L_1174:
        /*1a5c*/ 	.word	index@(_ZN2at6native29vectorized_elementwise_kernelILi4ENS0_13BUnaryFunctorIN3c108BFloat16ES4_S4_ZZZNS0_21heaviside_kernel_cudaERNS_18TensorIteratorBaseEENKUlvE_clEvENKUlvE8_clEvEUlS4_S4_E_EESt5arrayIPcLm2EEEEviT0_T1_)
        /*1a60*/ 	.word	0x0000001c


	//----- nvinfo : EIATTR_FRAME_SIZE
	.align		4
.L_1175:
        /*1a64*/ 	.byte	0x04, 0x11
        /*1a66*/ 	.short	(.L_1177 - .L_1176)
	.align		4
.L_1176:
        /*1a68*/ 	.word	index@(_ZN2at6native29vectorized_elementwise_kernelILi4ENS0_13BUnaryFunctorIN3c108BFloat16ES4_S4_ZZZNS0_21heaviside_kernel_cudaERNS_18TensorIteratorBaseEENKUlvE_clEvENKUlvE8_clEvEUlS4_S4_E_EESt5arrayIPcLm2EEEEviT0_T1_)
        /*1a6c*/ 	.word	0x00000000


	//----- nvinfo : EIATTR_REGCOUNT
	.align		4
.L_1177:
        /*1a70*/ 	.byte	0x04, 0x2f
        /*1a72*/ 	.short	(.L_1179 - .L_1178)
	.align		4
.L_1178:
        /*1a74*/ 	.word	index@(_ZN2at6native29vectorized_elementwise_kernelILi2ENS0_13BUnaryFunctorIN3c108BFloat16ES4_S4_ZZZNS0_21heaviside_kernel_cudaERNS_18TensorIteratorBaseEENKUlvE_clEvENKUlvE8_clEvEUlS4_S4_E_EESt5arrayIPcLm2EEEEviT0_T1_)
        /*1a78*/ 	.word	0x0000001c


	//----- nvinfo : EIATTR_FRAME_SIZE
	.align		4
.L_1179:
        /*1a7c*/ 	.byte	0x04, 0x11
        /*1a7e*/ 	.short	(.L_1181 - .L_1180)
	.align		4
.L_1180:
        /*1a80*/ 	.word	index@(_ZN2at6native29vectorized_elementwise_kernelILi2ENS0_13BUnaryFunctorIN3c108BFloat16ES4_S4_ZZZNS0_21heaviside_kernel_cudaERNS_18TensorIteratorBaseEENKUlvE_clEvENKUlvE8_clEvEUlS4_S4_E_EESt5arrayIPcLm2EEEEviT0_T1_)
        /*1a84*/ 	.word	0x00000000


	//----- nvinfo : EIATTR_REGCOUNT
	.align		4
.L_1181:
        /*1a88*/ 	.byte	0x04, 0x2f
        /*1a8a*/ 	.short	(.L_1183 - .L_1182)
	.align		4
.L_1182:
        /*1a8c*/ 	.word	index@(_ZN2at6native27unrolled_elementwise_kernelINS0_13BUnaryFunctorIN3c108BFloat16ES4_S4_ZZZNS0_21heaviside_kernel_cudaERNS_18TensorIteratorBaseEENKUlvE_clEvENKUlvE8_clEvEUlS4_S4_E_EESt5arrayIPcLm2EELi4E23TrivialOffsetCalculatorILi1EjESF_NS0_6memory15LoadWithoutCastENSG_16StoreWithoutCastEEEviT_T0_T2_T3_T4_T5_)
        /*1a90*/ 	.word	0x00000018


	//----- nvinfo : EIATTR_FRAME_SIZE
	.align		4
.L_1183:
        /*1a94*/ 	.byte	0x04, 0x11
        /*1a96*/ 	.short	(.L_1185 - .L_1184)
	.align		4
.L_1184:
        /*1a98*/ 	.word	index@(_ZN2at6native27unrolled_elementwise_kernelINS0_13BUnaryFunctorIN3c108BFloat16ES4_S4_ZZZNS0_21heaviside_kernel_cudaERNS_18TensorIteratorBaseEENKUlvE_clEvENKUlvE8_clEvEUlS4_S4_E_EESt5arrayIPcLm2EELi4E23TrivialOffsetCalculatorILi1EjESF_NS0_6memory15LoadWithoutCastENSG_16StoreWithoutCastEEEviT_T0_T2_T3_T4_T5_)
        /*1a9c*/ 	.word	0x00000000


	//----- nvinfo : EIATTR_REGCOUNT
	.align		4
.L_1185:
        /*1aa0*/ 	.byte	0x04, 0x2f
        /*1aa2*/ 	.short	(.L_1187 - .L_1186)
	.align		4
.L_1186:
        /*1aa4*/ 	.word	index@(_ZN2at6native18elementwise_kernelILi128ELi4EZNS0_22gpu_kernel_impl_nocastINS0_13BUnaryFunctorIN3c108BFloat16ES5_S5_ZZZNS0_21heaviside_kernel_cudaERNS_18TensorIteratorBaseEENKUlvE_clEvENKUlvE8_clEvEUlS5_S5_E_EEEEvS7_RKT_EUliE_EEviT1_)
        /*1aa8*/ 	.word	0x0000000c


	//----- nvinfo : EIATTR_FRAME_SIZE
	.align		4
.L_1187:
        /*1aac*/ 	.byte	0x04, 0x11
        /*1aae*/ 	.short	(.L_1189 - .L_1188)
	.align		4
.L_1188:
        /*1ab0*/ 	.word	index@(_ZN2at6native18elementwise_kernelILi128ELi4EZNS0_22gpu_kernel_impl_nocastINS0_13BUnaryFunctorIN3c108BFloat16ES5_S5_ZZZNS0_21heaviside_kernel_cudaERNS_18TensorIteratorBaseEENKUlvE_clEvENKUlvE8_clEvEUlS5_S5_E_EEEEvS7_RKT_EUliE_EEviT1_)
        /*1ab4*/ 	.word	0x00000000


	//----- nvinfo : EIATTR_REGCOUNT
	.align		4
.L_1189:
        /*1ab8*/ 	.byte	0x04, 0x2f
        /*1aba*/ 	.short	(.L_1191 - .L_1190)
	.align		4
.L_1190:
        /*1abc*/ 	.word	index@(_ZN2at6native27unrolled_elementwise_kernelINS0_13BUnaryFunctorIN3c108BFloat16ES4_S4_ZZZNS0_21heaviside_kernel_cudaERNS_18TensorIteratorBaseEENKUlvE_clEvENKUlvE8_clEvEUlS4_S4_E_EESt5arrayIPcLm2EELi4E23TrivialOffsetCalculatorILi1EjESF_NS0_6memory12LoadWithCastILi1EEENSG_13StoreWithCastILi1EEEEEviT_T0_T2_T3_T4_T5_)
        /*1ac0*/ 	.word	0x0000001d


	//----- nvinfo : EIATTR_FRAME_SIZE
	.align		4
.L_1191:
        /*1ac4*/ 	.byte	0x04, 0x11
        /*1ac6*/ 	.short	(.L_1193 - .L_1192)
	.align		4
.L_1192:
        /*1ac8*/ 	.word	index@(_ZN2at6native27unrolled_elementwise_kernelINS0_13BUnaryFunctorIN3c108BFloat16ES4_S4_ZZZNS0_21heaviside_kernel_cudaERNS_18TensorIteratorBaseEENKUlvE_clEvENKUlvE8_clEvEUlS4_S4_E_EESt5arrayIPcLm2EELi4E23TrivialOffsetCalculatorILi1EjESF_NS0_6memory12LoadWithCastILi1EEENSG_13StoreWithCastILi1EEEEEviT_T0_T2_T3_T4_T5_)
        /*1acc*/ 	.word	0x00000000


	//----- nvinfo : EIATTR_REGCOUNT
	.align		4
.L_1193:
        /*1ad0*/ 	.byte	0x04, 0x2f
        /*1ad2*/ 	.short	(.L_1195 - .L_1194)
	.align		4
.L_1194:
        /*1ad4*/ 	.word	index@(_ZN2at6native18elementwise_kernelILi128ELi4EZNS0_15gpu_kernel_implINS0_13BUnaryFunctorIN3c108BFloat16ES5_S5_ZZZNS0_21heaviside_kernel_cudaERNS_18TensorIteratorBaseEENKUlvE_clEvENKUlvE8_clEvEUlS5_S5_E_EEEEvS7_RKT_EUliE_EEviT1_)
        /*1ad8*/ 	.word	0x0000001a


	//----- nvinfo : EIATTR_FRAME_SIZE
	.align		4
.L_1195:
        /*1adc*/ 	.byte	0x04, 0x11
        /*1ade*/ 	.short	(.L_1197 - .L_1196)
	.align		4
.L_1196:
        /*1ae0*/ 	.word	index@(_ZN2at6native18elementwise_kernelILi128ELi4EZNS0_15gpu_kernel_implINS0_13BUnaryFunctorIN3c108BFloat16ES5_S5_ZZZNS0_21heaviside_kernel_cudaERNS_18TensorIteratorBaseEENKUlvE_clEvENKUlvE8_clEvEUlS5_S5_E_EEEEvS7_RKT_EUliE_EEviT1_)
        /*1ae4*/ 	.word	0x00000000


	//----- nvinfo : EIATTR_REGCOUNT
	.align		4
.L_1197:
        /*1ae8*/ 	.byte	0x04, 0x2f
        /*1aea*/ 	.short	(.L_1199 - .L_1198)
	.align		4
.L_1198:
        /*1aec*/ 	.word	index@(_ZN2at6native29vectorized_elementwise_kernelILi8ENS0_13BinaryFunctorIN3c108BFloat16ES4_S4_ZZZNS0_21heaviside_kernel_cudaERNS_18TensorIteratorBaseEENKUlvE_clEvENKUlvE8_clEvEUlS4_S4_E_EESt5arrayIPcLm3EEEEviT0_T1_)
        /*1af0*/ 	.word	0x00000004


	//----- nvinfo : EIATTR_FRAME_SIZE
	.align		4
.L_1199:
        /*1af4*/ 	.byte	0x04, 0x11
        /*1af6*/ 	.short	(.L_1201 - .L_1200)
	.align		4
.L_1200:
        /*1af8*/ 	.word	index@(_ZN2at6native29vectorized_elementwise_kernelILi8ENS0_13BinaryFunctorIN3c108BFloat16ES4_S4_ZZZNS0_21heaviside_kernel_cudaERNS_18TensorIteratorBaseEENKUlvE_clEvENKUlvE8_clEvEUlS4_S4_E_EESt5arrayIPcLm3EEEEviT0_T1_)
        /*1afc*/ 	.word	0x00000000


	//----- nvinfo : EIATTR_REGCOUNT
	.align		4
.L_1201:
        /*1b00*/ 	.byte	0x04, 0x2f
        /*1b02*/ 	.short	(.L_1203 - .L_1202)
	.align		4
.L_1202:
        /*1b04*/ 	.word	index@(_ZN2at6native29vectorized_elementwise_kernelILi4ENS0_13BinaryFunctorIN3c108BFloat16ES4_S4_ZZZNS0_21heaviside_kernel_cudaERNS_18TensorIteratorBaseEENKUlvE_clEvENKUlvE8_clEvEUlS4_S4_E_EESt5arrayIPcLm3EEEEviT0_T1_)
        /*1b08*/ 	.word	0x00000020


	//----- nvinfo : EIATTR_FRAME_SIZE
	.align		4
.L_1203:
        /*1b0c*/ 	.byte	0x04, 0x11
        /*1b0e*/ 	.short	(.L_1205 - .L_1204)
	.align		4
.L_1204:
        /*1b10*/ 	.word	index@(_ZN2at6native29vectorized_elementwise_kernelILi4ENS0_13BinaryFunctorIN3c108BFloat16ES4_S4_ZZZNS0_21heaviside_kernel_cudaERNS_18TensorIteratorBaseEENKUlvE_clEvENKUlvE8_clEvEUlS4_S4_E_EESt5arrayIPcLm3EEEEviT0_T1_)
        /*1b14*/ 	.word	0x00000000


	//----- nvinfo : EIATTR_REGCOUNT
	.align		4
.L_1205:
        /*1b18*/ 	.byte	0x04, 0x2f
        /*1b1a*/ 	.short	(.L_1207 - .L_1206)
	.align		4
.L_1206:
        /*1b1c*/ 	.word	index@(_ZN2at6native29vectorized_elementwise_kernelILi2ENS0_13BinaryFunctorIN3c108BFloat16ES4_S4_ZZZNS0_21heaviside_kernel_cudaERNS_18TensorIteratorBaseEENKUlvE_clEvENKUlvE8_clEvEUlS4_S4_E_EESt5arrayIPcLm3EEEEviT0_T1_)
        /*1b20*/ 	.word	0x00000020


	//----- nvinfo : EIATTR_FRAME_SIZE
	.align		4
.L_1207:
        /*1b24*/ 	.byte	0x04, 0x11
        /*1b26*/ 	.short	(.L_1209 - .L_1208)
	.align		4
.L_1208:
        /*1b28*/ 	.word	index@(_ZN2at6native29vectorized_elementwise_kernelILi2ENS0_13BinaryFunctorIN3c108BFloat16ES4_S4_ZZZNS0_21heaviside_kernel_cudaERNS_18TensorIteratorBaseEENKUlvE_clEvENKUlvE8_clEvEUlS4_S4_E_EESt5arrayIPcLm3EEEEviT0_T1_)
        /*1b2c*/ 	.word	0x00000000


	//----- nvinfo : EIATTR_REGCOUNT
	.align		4
.L_1209:
        /*1b30*/ 	.byte	0x04, 0x2f
        /*1b32*/ 	.short	(.L_1211 - .L_1210)
	.align		4
.L_1210:
        /*1b34*/ 	.word	index@(_ZN2at6native27unrolled_elementwise_kernelINS0_13BinaryFunctorIN3c108BFloat16ES4_S4_ZZZNS0_21heaviside_kernel_cudaERNS_18TensorIteratorBaseEENKUlvE_clEvENKUlvE8_clEvEUlS4_S4_E_EESt5arrayIPcLm3EELi4E23TrivialOffsetCalculatorILi2EjESE_ILi1EjENS0_6memory15LoadWithoutCastENSH_16StoreWithoutCastEEEviT_T0_T2_T3_T4_T5_)
        /*1b38*/ 	.word	0x0000001c


	//----- nvinfo : EIATTR_FRAME_SIZE
	.align		4
.L_1211:
        /*1b3c*/ 	.byte	0x04, 0x11
        /*1b3e*/ 	.short	(.L_1213 - .L_1212)
	.align		4
.L_1212:
        /*1b40*/ 	.word	index@(_ZN2at6native27unrolled_elementwise_kernelINS0_13BinaryFunctorIN3c108BFloat16ES4_S4_ZZZNS0_21heaviside_kernel_cudaERNS_18TensorIteratorBaseEENKUlvE_clEvENKUlvE8_clEvEUlS4_S4_E_EESt5arrayIPcLm3EELi4E23TrivialOffsetCalculatorILi2EjESE_ILi1EjENS0_6memory15LoadWithoutCastENSH_16StoreWithoutCastEEEviT_T0_T2_T3_T4_T5_)
        /*1b44*/ 	.word	0x00000000


	//----- nvinfo : EIATTR_REGCOUNT
	.align		4
.L_1213:
        /*1b48*/ 	.byte	0x04, 0x2f
        /*1b4a*/ 	.short	(.L_1215 - .L_1214)
	.align		4
.L_1214:
        /*1b4c*/ 	.word	index@(_ZN2at6native18elementwise_kernelILi128ELi4EZNS0_22gpu_kernel_impl_nocastINS0_13BinaryFunctorIN3c108BFloat16ES5_S5_ZZZNS0_21heaviside_kernel_cudaERNS_18TensorIteratorBaseEENKUlvE_clEvENKUlvE8_clEvEUlS5_S5_E_EEEEvS7_RKT_EUliE_EEviT1_)
        /*1b50*/ 	.word	0x0000000c


	//----- nvinfo : EIATTR_FRAME_SIZE
	.align		4
.L_1215:
        /*1b54*/ 	.byte	0x04, 0x11
        /*1b56*/ 	.short	(.L_1217 - .L_1216)
	.align		4
.L_1216:
        /*1b58*/ 	.word	index@(_ZN2at6native18elementwise_kernelILi128ELi4EZNS0_22gpu_kernel_impl_nocastINS0_13BinaryFunctorIN3c108BFloat16ES5_S5_ZZZNS0_21heaviside_kernel_cudaERNS_18TensorIteratorBaseEENKUlvE_clEvENKUlvE8_clEvEUlS5_S5_E_EEEEvS7_RKT_EUliE_EEviT1_)
        /*1b5c*/ 	.word	0x00000000


	//----- nvinfo : EIATTR_REGCOUNT
	.align		4
.L_1217:
        /*1b60*/ 	.byte	0x04, 0x2f
        /*1b62*/ 	.short	(.L_1219 - .L_1218)
	.align		4
.L_1218:
        /*1b64*/ 	.word	index@(_ZN2at6native27unrolled_elementwise_kernelINS0_13BinaryFunctorIN3c108BFloat16ES4_S4_ZZZNS0_21heaviside_kernel_cudaERNS_18TensorIteratorBaseEENKUlvE_clEvENKUlvE8_clEvEUlS4_S4_E_EESt5arrayIPcLm3EELi4E23TrivialOffsetCalculatorILi2EjESE_ILi1EjENS0_6memory12LoadWithCastILi2EEENSH_13StoreWithCastILi1EEEEEviT_T0_T2_T3_T4_T5_)
        /*1b68*/ 	.word	0x00000020


	//----- nvinfo : EIATTR_FRAME_SIZE
	.align		4
.L_1219:
        /*1b6c*/ 	.byte	0x04, 0x11
        /*1b6e*/ 	.short	(.L_1221 - .L_1220)
	.align		4
.L_1220:
        /*1b70*/ 	.word	index@(_ZN2at6native27unrolled_elementwise_kernelINS0_13BinaryFunctorIN3c108BFloat16ES4_S4_ZZZNS0_21heaviside_kernel_cudaERNS_18TensorIteratorBaseEENKUlvE_clEvENKUlvE8_clEvEUlS4_S4_E_EESt5arrayIPcLm3EELi4E23TrivialOffsetCalculatorILi2EjESE_ILi1EjENS0_6memory12LoadWithCastILi2EEENSH_13StoreWithCastILi1EEEEEviT_T0_T2_T3_T4_T5_)
        /*1b74*/ 	.word	0x00000000


	//----- nvinfo : EIATTR_REGCOUNT
	.align		4
.L_1221:
        /*1b78*/ 	.byte	0x04, 0x2f
        /*1b7a*/ 	.short	(.L_1223 - .L_1222)
	.align		4
.L_1222:
        /*1b7c*/ 	.word	index@(_ZN2at6native18elementwise_kernelILi128ELi4EZNS0_15gpu_kernel_implINS0_13BinaryFunctorIN3c108BFloat16ES5_S5_ZZZNS0_21heaviside_kernel_cudaERNS_18TensorIteratorBaseEENKUlvE_clEvENKUlvE8_clEvEUlS5_S5_E_EEEEvS7_RKT_EUliE_EEviT1_)
        /*1b80*/ 	.word	0x0000001a


	//----- nvinfo : EIATTR_FRAME_SIZE
	.align		4
.L_1223:
        /*1b84*/ 	.byte	0x04, 0x11
        /*1b86*/ 	.short	(.L_1225 - .L_1224)
	.align		4
.L_1224:
        /*1b88*/ 	.word	index@(_ZN2at6native18elementwise_kernelILi128ELi4EZNS0_15gpu_kernel_implINS0_13BinaryFunctorIN3c108BFloat16ES5_S5_ZZZNS0_21heaviside_kernel_cudaERNS_18TensorIteratorBaseEENKUlvE_clEvENKUlvE8_clEvEUlS5_S5_E_EEEEvS7_RKT_EUliE_EEviT1_)
        /*1b8c*/ 	.word	0x00000000


	//----- nvinfo : EIATTR_MIN_STACK_SIZE
	.align		4
.L_1225:
        /*1b90*/ 	.byte	0x04, 0x12
        /*1b92*/ 	.short	(.L_1227 - .L_1226)
	.align		4
.L_1226:
        /*1b94*/ 	.word	index@(_ZN2at6native18elementwise_kernelILi128ELi4EZNS0_15gpu_kernel_implINS0_13BinaryFunctorIN3c108BFloat16ES5_S5_ZZZNS0_21heaviside_kernel_cudaERNS_18TensorIteratorBaseEENKUlvE_clEvENKUlvE8_clEvEUlS5_S5_E_EEEEvS7_RKT_EUliE_EEviT1_)
        /*1b98*/ 	.word	0x00000000


	//----- nvinfo : EIATTR_MIN_STACK_SIZE
	.align		4
.L_1227:
        /*1b9c*/ 	.byte	0x04, 0x12
        /*1b9e*/ 	.short	(.L_1229 - .L_1228)
	.align		4
.L_1228:
        /*1ba0*/ 	.word	index@(_ZN2at6native27unrolled_elementwise_kernelINS0_13BinaryFunctorIN3c108BFloat16ES4_S4_ZZZNS0_21heaviside_kernel_cudaERNS_18TensorIteratorBaseEENKUlvE_clEvENKUlvE8_clEvEUlS4_S4_E_EESt5arrayIPcLm3EELi4E23TrivialOffsetCalculatorILi2EjESE_ILi1EjENS0_6memory12LoadWithCastILi2EEENSH_13StoreWithCastILi1EEEEEviT_T0_T2_T3_T4_T5_)
        /*1ba4*/ 	.word	0x00000000


	//----- nvinfo : EIATTR_MIN_STACK_SIZE
	.align		4
.L_1229:
        /*1ba8*/ 	.byte	0x04, 0x12
        /*1baa*/ 	.short	(.L_1231 - .L_1230)
	.align		4
.L_1230:
        /*1bac*/ 	.word	index@(_ZN2at6native18elementwise_kernelILi128ELi4EZNS0_22gpu_kernel_impl_nocastINS0_13BinaryFunctorIN3c108BFloat16ES5_S5_ZZZNS0_21heaviside_kernel_cudaERNS_18TensorIteratorBaseEENKUlvE_clEvENKUlvE8_clEvEUlS5_S5_E_EEEEvS7_RKT_EUliE_EEviT1_)
        /*1bb0*/ 	.word	0x00000000


	//----- nvinfo : EIATTR_MIN_STACK_SIZE
	.align		4
.L_1231:
        /*1bb4*/ 	.byte	0x04, 0x12
        /*1bb6*/ 	.short	(.L_1233 - .L_1232)
	.align		4
.L_1232:
        /*1bb8*/ 	.word	index@(_ZN2at6native27unrolled_elementwise_kernelINS0_13BinaryFunctorIN3c108BFloat16ES4_S4_ZZZNS0_21heaviside_kernel_cudaERNS_18TensorIteratorBaseEENKUlvE_clEvENKUlvE8_clEvEUlS4_S4_E_EESt5arrayIPcLm3EELi4E23TrivialOffsetCalculatorILi2EjESE_ILi1EjENS0_6memory15LoadWithoutCastENSH_16StoreWithoutCastEEEviT_T0_T2_T3_T4_T5_)
        /*1bbc*/ 	.word	0x00000000


	//----- nvinfo : EIATTR_MIN_STACK_SIZE
	.align		4
.L_1233:
        /*1bc0*/ 	.byte	0x04, 0x12
        /*1bc2*/ 	.short	(.L_1235 - .L_1234)
	.align		4
.L_1234:
        /*1bc4*/ 	.word	index@(_ZN2at6native29vectorized_elementwise_kernelILi2ENS0_13BinaryFunctorIN3c108BFloat16ES4_S4_ZZZNS0_21heaviside_kernel_cudaERNS_18TensorIteratorBaseEENKUlvE_clEvENKUlvE8_clEvEUlS4_S4_E_EESt5arrayIPcLm3EEEEviT0_T1_)
        /*1bc8*/ 	.word	0x00000000


	//----- nvinfo : EIATTR_MIN_STACK_SIZE
	.align		4
.L_1235:
        /*1bcc*/ 	.byte	0x04, 0x12
        /*1bce*/ 	.short	(.L_1237 - .L_1236)
	.align		4
.L_1236:
        /*1bd0*/ 	.word	index@(_ZN2at6native29vectorized_elementwise_kernelILi4ENS0_13BinaryFunctorIN3c108BFloat16ES4_S4_ZZZNS0_21heaviside_kernel_cudaERNS_18TensorIteratorBaseEENKUlvE_clEvENKUlvE8_clEvEUlS4_S4_E_EESt5arrayIPcLm3EEEEviT0_T1_)
        /*1bd4*/ 	.word	0x00000000


	//----- nvinfo : EIATTR_MIN_STACK_SIZE
	.align		4
.L_1237:
        /*1bd8*/ 	.byte	0x04, 0x12
        /*1bda*/ 	.short	(.L_1239 - .L_1238)
	.align		4
.L_1238:
        /*1bdc*/ 	.word	index@(_ZN2at6native29vectorized_elementwise_kernelILi8ENS0_13BinaryFunctorIN3c108BFloat16ES4_S4_ZZZNS0_21heaviside_kernel_cudaERNS_18TensorIteratorBaseEENKUlvE_clEvENKUlvE8_clEvEUlS4_S4_E_EESt5arrayIPcLm3EEEEviT0_T1_)
        /*1be0*/ 	.word	0x00000000


	//----- nvinfo : EIATTR_MIN_STACK_SIZE
	.align		4
.L_1239:
        /*1be4*/ 	.byte	0x04, 0x12
        /*1be6*/ 	.short	(.L_1241 - .L_1240)
	.align		4
.L_1240:
        /*1be8*/ 	.word	index@(_ZN2at6native18elementwise_kernelILi128ELi4EZNS0_15gpu_kernel_implINS0_13BUnaryFunctorIN3c108BFloat16ES5_S5_ZZZNS0_21heaviside_kernel_cudaERNS_18TensorIteratorBaseEENKUlvE_clEvENKUlvE8_clEvEUlS5_S5_E_EEEEvS7_RKT_EUliE_EEviT1_)
        /*1bec*/ 	.word	0x00000000


	//----- nvinfo : EIATTR_MIN_STACK_SIZE
	.align		4
.L_1241:
        /*1bf0*/ 	.byte	0x04, 0x12
        /*1bf2*/ 	.short	(.L_1243 - .L_1242)
	.align		4
.L_1242:
        /*1bf4*/ 	.word	index@(_ZN2at6native27unrolled_elementwise_kernelINS0_13BUnaryFunctorIN3c108BFloat16ES4_S4_ZZZNS0_21heaviside_kernel_cudaERNS_18TensorIteratorBaseEENKUlvE_clEvENKUlvE8_clEvEUlS4_S4_E_EESt5arrayIPcLm2EELi4E23TrivialOffsetCalculatorILi1EjESF_NS0_6memory12LoadWithCastILi1EEENSG_13StoreWithCastILi1EEEEEviT_T0_T2_T3_T4_T5_)
        /*1bf8*/ 	.word	0x00000000


	//----- nvinfo : EIATTR_MIN_STACK_SIZE
	.align		4
.L_1243:
        /*1bfc*/ 	.byte	0x04, 0x12
        /*1bfe*/ 	.short	(.L_1245 - .L_1244)
	.align		4
.L_1244:
        /*1c00*/ 	.word	index@(_ZN2at6native18elementwise_kernelILi128ELi4EZNS0_22gpu_kernel_impl_nocastINS0_13BUnaryFunctorIN3c108BFloat16ES5_S5_ZZZNS0_21heaviside_kernel_cudaERNS_18TensorIteratorBaseEENKUlvE_clEvENKUlvE8_clEvEUlS5_S5_E_EEEEvS7_RKT_EUliE_EEviT1_)
        /*1c04*/ 	.word	0x00000000


	//----- nvinfo : EIATTR_MIN_STACK_SIZE
	.align		4
.L_1245:
        /*1c08*/ 	.byte	0x04, 0x12
        /*1c0a*/ 	.short	(.L_1247 - .L_1246)
	.align		4
.L_1246:
        /*1c0c*/ 	.word	index@(_ZN2at6native27unrolled_elementwise_kernelINS0_13BUnaryFunctorIN3c108BFloat16ES4_S4_ZZZNS0_21heaviside_kernel_cudaERNS_18TensorIteratorBaseEENKUlvE_clEvENKUlvE8_clEvEUlS4_S4_E_EESt5arrayIPcLm2EELi4E23TrivialOffsetCalculatorILi1EjESF_NS0_6memory15LoadWithoutCastENSG_16StoreWithoutCastEEEviT_T0_T2_T3_T4_T5_)
        /*1c10*/ 	.word	0x00000000


	//----- nvinfo : EIATTR_MIN_STACK_SIZE
	.align		4
.L_1247:
        /*1c14*/ 	.byte	0x04, 0x12
        /*1c16*/ 	.short	(.L_1249 - .L_1248)
	.align		4
.L_1248:
        /*1c18*/ 	.word	index@(_ZN2at6native29vectorized_elementwise_kernelILi2ENS0_13BUnaryFunctorIN3c108BFloat16ES4_S4_ZZZNS0_21heaviside_kernel_cudaERNS_18TensorIteratorBaseEENKUlvE_clEvENKUlvE8_clEvEUlS4_S4_E_EESt5arrayIPcLm2EEEEviT0_T1_)
        /*1c1c*/ 	.word	0x00000000


	//----- nvinfo : EIATTR_MIN_STACK_SIZE
	.align		4
.L_1249:
        /*1c20*/ 	.byte	0x04, 0x12
        /*1c22*/ 	.short	(.L_1251 - .L_1250)
	.align		4
.L_1250:
        /*1c24*/ 	.word	index@(_ZN2at6native29vectorized_elementwise_kernelILi4ENS0_13BUnaryFunctorIN3c108BFloat16ES4_S4_ZZZNS0_21heaviside_kernel_cudaERNS_18TensorIteratorBaseEENKUlvE_clEvENKUlvE8_clEvEUlS4_S4_E_EESt5arrayIPcLm2EEEEviT0_T1_)
        /*1c28*/ 	.word	0x00000000


	//----- nvinfo : EIATTR_MIN_STACK_SIZE
	.align		4
.L_1251:
        /*1c2c*/ 	.byte	0x04, 0x12
        /*1c2e*/ 	.short	(.L_1253 - .L_1252)
	.align		4
.L_1252:
        /*1c30*/ 	.word	index@(_ZN2at6native29vectorized_elementwise_kernelILi8ENS0_13BUnaryFunctorIN3c108BFloat16ES4_S4_ZZZNS0_21heaviside_kernel_cudaERNS_18TensorIteratorBaseEENKUlvE_clEvENKUlvE8_clEvEUlS4_S4_E_EESt5arrayIPcLm2EEEEviT0_T1_)
        /*1c34*/ 	.word	0x00000000


	//----- nvinfo : EIATTR_MIN_STACK_SIZE
	.align		4
.L_1253:
        /*1c38*/ 	.byte	0x04, 0x12
        /*1c3a*/ 	.short	(.L_1255 - .L_1254)
	.align		4
.L_1254:
        /*1c3c*/ 	.word	index@(_ZN2at6native18elementwise_kernelILi128ELi4EZNS0_15gpu_kernel_implINS0_13AUnaryFunctorIN3c108BFloat16ES5_S5_ZZZNS0_21heaviside_kernel_cudaERNS_18TensorIteratorBaseEENKUlvE_clEvENKUlvE8_clEvEUlS5_S5_E_EEEEvS7_RKT_EUliE_EEviT1_)
        /*1c40*/ 	.word	0x00000000


	//----- nvinfo : EIATTR_MIN_STACK_SIZE
	.align		4
.L_1255:
        /*1c44*/ 	.byte	0x04, 0x12
        /*1c46*/ 	.short	(.L_1257 - .L_1256)
	.align		4
.L_1256:
        /*1c48*/ 	.word	index@(_ZN2at6native27unrolled_elementwise_kernelINS0_13AUnaryFunctorIN3c108BFloat16ES4_S4_ZZZNS0_21heaviside_kernel_cudaERNS_18TensorIteratorBaseEENKUlvE_clEvENKUlvE8_clEvEUlS4_S4_E_EESt5arrayIPcLm2EELi4E23TrivialOffsetCalculatorILi1EjESF_NS0_6memory12LoadWithCastILi1EEENSG_13StoreWithCastILi1EEEEEviT_T0_T2_T3_T4_T5_)
        /*1c4c*/ 	.word	0x00000000


	//----- nvinfo : EIATTR_MIN_STACK_SIZE
	.align		4
.L_1257:
        /*1c50*/ 	.byte	0x04, 0x12
        /*1c52*/ 	.short	(.L_1259 - .L_1258)
	.align		4
.L_1258:
        /*1c54*/ 	.word	index@(_ZN2at6native18elementwise_kernelILi128ELi4EZNS0_22gpu_kernel_impl_nocastINS0_13AUnaryFunctorIN3c108BFloat16ES5_S5_ZZZNS0_21heaviside_kernel_cudaERNS_18TensorIteratorBaseEENKUlvE_clEvENKUlvE8_clEvEUlS5_S5_E_EEEEvS7_RKT_EUliE_EEviT1_)
        /*1c58*/ 	.word	0x00000000


	//----- nvinfo : EIATTR_MIN_STACK_SIZE
	.align		4
.L_1259:
        /*1c5c*/ 	.byte	0x04, 0x12
        /*1c5e*/ 	.short	(.L_1261 - .L_1260)
	.align		4
.L_1260:
        /*1c60*/ 	.word	index@(_ZN2at6native27unrolled_elementwise_kernelINS0_13AUnaryFunctorIN3c108BFloat16ES4_S4_ZZZNS0_21heaviside_kernel_cudaERNS_18TensorIteratorBaseEENKUlvE_clEvENKUlvE8_clEvEUlS4_S4_E_EESt5arrayIPcLm2EELi4E23TrivialOffsetCalculatorILi1EjESF_NS0_6memory15LoadWithoutCastENSG_16StoreWithoutCastEEEviT_T0_T2_T3_T4_T5_)
        /*1c64*/ 	.word	0x00000000


	//----- nvinfo : EIATTR_MIN_STACK_SIZE
	.align		4
.L_1261:
        /*1c68*/ 	.byte	0x04, 0x12
        /*1c6a*/ 	.short	(.L_1263 - .L_1262)
	.align		4
.L_1262:
        /*1c6c*/ 	.word	index@(_ZN2at6native29vectorized_elementwise_kernelILi2ENS0_13AUnaryFunctorIN3c108BFloat16ES4_S4_ZZZNS0_21heaviside_kernel_cudaERNS_18TensorIteratorBaseEENKUlvE_clEvENKUlvE8_clEvEUlS4_S4_E_EESt5arrayIPcLm2EEEEviT0_T1_)
        /*1c70*/ 	.word	0x00000000


	//----- nvinfo : EIATTR_MIN_STACK_SIZE
	.align		4
.L_1263:
        /*1c74*/ 	.byte	0x04, 0x12
        /*1c76*/ 	.short	(.L_1265 - .L_1264)
	.align		4
.L_1264:
        /*1c78*/ 	.word	index@(_ZN2at6native29vectorized_elementwise_kernelILi4ENS0_13AUnaryFunctorIN3c108BFloat16ES4_S4_ZZZNS0_21heaviside_kernel_cudaERNS_18TensorIteratorBaseEENKUlvE_clEvENKUlvE8_clEvEUlS4_S4_E_EESt5arrayIPcLm2EEEEviT0_T1_)
        /*1c7c*/ 	.word	0x00000000


	//----- nvinfo : EIATTR_MIN_STACK_SIZE
	.align		4
.L_1265:
        /*1c80*/ 	.byte	0x04, 0x12
        /*1c82*/ 	.short	(.L_1267 - .L_1266)
	.align		4
.L_1266:
        /*1c84*/ 	.word	index@(_ZN2at6native29vectorized_elementwise_kernelILi8ENS0_13AUnaryFunctorIN3c108BFloat16ES4_S4_ZZZNS0_21heaviside_kernel_cudaERNS_18TensorIteratorBaseEENKUlvE_clEvENKUlvE8_clEvEUlS4_S4_E_EESt5arrayIPcLm2EEEEviT0_T1_)
        /*1c88*/ 	.word	0x00000000


	//----- nvinfo : EIATTR_MIN_STACK_SIZE
	.align		4
.L_1267:
        /*1c8c*/ 	.byte	0x04, 0x12
        /*1c8e*/ 	.short	(.L_1269 - .L_1268)
	.align		4
.L_1268:
        /*1c90*/ 	.word	index@(_ZN2at6native18elementwise_kernelILi128ELi4EZNS0_15gpu_kernel_implINS0_13BinaryFunctorIbbbZZZNS0_21heaviside_kernel_cudaERNS_18TensorIteratorBaseEENKUlvE_clEvENKUlvE7_clEvEUlbbE_EEEEvS5_RKT_EUliE_EEviT1_)
        /*1c94*/ 	.word	0x00000000


	//----- nvinfo : EIATTR_MIN_STACK_SIZE
	.align		4
.L_1269:
        /*1c98*/ 	.byte	0x04, 0x12
        /*1c9a*/ 	.short	(.L_1271 - .L_1270)
	.align		4
.L_1270:
        /*1c9c*/ 	.word	index@(_ZN2at6native27unrolled_elementwise_kernelINS0_13BinaryFunctorIbbbZZZNS0_21heaviside_kernel_cudaERNS_18TensorIteratorBaseEENKUlvE_clEvENKUlvE7_clEvEUlbbE_EESt5arrayIPcLm3EELi4E23TrivialOffsetCalculatorILi2EjESC_ILi1EjENS0_6memory12LoadWithCastILi2EEENSF_13StoreWithCastILi1EEEEEviT_T0_T2_T3_T4_T5_)
        /*1ca0*/ 	.word	0x00000000


	//----- nvinfo : EIATTR_MIN_STACK_SIZE
	.align		4
.L_1271:
        /*1ca4*/ 	.byte	0x04, 0x12
        /*1ca6*/ 	.short	(.L_1273 - .L_1272)
	.align		4
.L_1272:
        /*1ca8*/ 	.word	index@(_ZN2at6native18elementwise_kernelILi128ELi4EZNS0_22gpu_kernel_impl_nocastINS0_13BinaryFunctorIbbbZZZNS0_21heaviside_kernel_cudaERNS_18TensorIteratorBaseEENKUlvE_clEvENKUlvE7_clEvEUlbbE_EEEEvS5_RKT_EUliE_EEviT1_)
        /*1cac*/ 	.word	0x00000000


	//----- nvinfo : EIATTR_MIN_STACK_SIZE
	.align		4
.L_1273:
        /*1cb0*/ 	.byte	0x04, 0x12
        /*1cb2*/ 	.short	(.L_1275 - .L_1274)
	.align		4
.L_1274:
        /*1cb4*/ 	.word	index@(_ZN2at6native27unrolled_elementwise_kernelINS0_13BinaryFunctorIbbbZZZNS0_21heaviside_kernel_cudaERNS_18TensorIteratorBaseEENKUlvE_clEvENKUlvE7_clEvEUlbbE_EESt5arrayIPcLm3EELi4E23TrivialOffsetCalculatorILi2EjESC_ILi1EjENS0_6memory15LoadWithoutCastENSF_16StoreWithoutCastEEEviT_T0_T2_T3_T4_T5_)
        /*1cb8*/ 	.word	0x00000000


	//----- nvinfo : EIATTR_MIN_STACK_SIZE
	.align		4
.L_1275:
        /*1cbc*/ 	.byte	0x04, 0x12
        /*1cbe*/ 	.short	(.L_1277 - .L_1276)
	.align		4
.L_1276:
        /*1cc0*/ 	.word	index@(_ZN2at6native29vectorized_elementwise_kernelILi2ENS0_13BinaryFunctorIbbbZZZNS0_21heaviside_kernel_cudaERNS_18TensorIteratorBaseEENKUlvE_clEvENKUlvE7_clEvEUlbbE_EESt5arrayIPcLm3EEEEviT0_T1_)
        /*1cc4*/ 	.word	0x00000000


	//----- nvinfo : EIATTR_MIN_STACK_SIZE
	.align		4
.L_1277:
        /*1cc8*/ 	.byte	0x04, 0x12
        /*1cca*/ 	.short	(.L_1279 - .L_1278)
	.align		4
.L_1278:
        /*1ccc*/ 	.word	index@(_ZN2at6native29vectorized_elementwise_kernelILi4ENS0_13BinaryFunctorIbbbZZZNS0_21heaviside_kernel_cudaERNS_18TensorIteratorBaseEENKUlvE_clEvENKUlvE7_clEvEUlbbE_EESt5arrayIPcLm3EEEEviT0_T1_)
        /*1cd0*/ 	.word	0x00000000


	//----- nvinfo : EIATTR_MIN_STACK_SIZE
	.align		4
.L_1279:
        /*1cd4*/ 	.byte	0x04, 0x12
        /*1cd6*/ 	.short	(.L_1281 - .L_1280)
	.align		4
.L_1280:
        /*1cd8*/ 	.word	index@(_ZN2at6native29vectorized_elementwise_kernelILi8ENS0_13BinaryFunctorIbbbZZZNS0_21heaviside_kernel_cudaERNS_18TensorIteratorBaseEENKUlvE_clEvENKUlvE7_clEvEUlbbE_EESt5arrayIPcLm3EEEEviT0_T1_)
        /*1cdc*/ 	.word	0x00000000


	//----- nvinfo : EIATTR_MIN_STACK_SIZE
	.align		4
.L_1281:
        /*1ce0*/ 	.byte	0x04, 0x12
        /*1ce2*/ 	.short	(.L_1283 - .L_1282)
	.align		4
.L_1282:
        /*1ce4*/ 	.word	index@(_ZN2at6native18elementwise_kernelILi128ELi4EZNS0_15gpu_kernel_implINS0_13BUnaryFunctorIbbbZZZNS0_21heaviside_kernel_cudaERNS_18TensorIteratorBaseEENKUlvE_clEvENKUlvE7_clEvEUlbbE_EEEEvS5_RKT_EUliE_EEviT1_)
        /*1ce8*/ 	.word	0x00000000


	//----- nvinfo : EIATTR_MIN_STACK_SIZE
	.align		4
.L_1283:
        /*1cec*/ 	.byte	0x04, 0x12
        /*1cee*/ 	.short	(.L_1285 - .L_1284)
	.align		4
.L_1284:
        /*1cf0*/ 	.word	index@(_ZN2at6native27unrolled_elementwise_kernelINS0_13BUnaryFunctorIbbbZZZNS0_21heaviside_kernel_cudaERNS_18TensorIteratorBaseEENKUlvE_clEvENKUlvE7_clEvEUlbbE_EESt5arrayIPcLm2EELi4E23TrivialOffsetCalculatorILi1EjESD_NS0_6memory12LoadWithCastILi1EEENSE_13StoreWithCastILi1EEEEEviT_T0_T2_T3_T4_T5_)
        /*1cf4*/ 	.word	0x00000000


	//----- nvinfo : EIATTR_MIN_STACK_SIZE
	.align		4
.L_1285:
        /*1cf8*/ 	.byte	0x04, 0x12
        /*1cfa*/ 	.short	(.L_1287 - .L_1286)
	.align		4
.L_1286:
        /*1cfc*/ 	.word	index@(_ZN2at6native18elementwise_kernelILi128ELi4EZNS0_22gpu_kernel_impl_nocastINS0_13BUnaryFunctorIbbbZZZNS0_21heaviside_kernel_cudaERNS_18TensorIteratorBaseEENKUlvE_clEvENKUlvE7_clEvEUlbbE_EEEEvS5_RKT_EUliE_EEviT1_)
        /*1d00*/ 	.word	0x00000000


	//----- nvinfo : EIATTR_MIN_STACK_SIZE
	.align		4
.L_1287:
        /*1d04*/ 	.byte	0x04, 0x12
        /*1d06*/ 	.short	(.L_1289 - .L_1288)
	.align		4
.L_1288:
        /*1d08*/ 	.word	index@(_ZN2at6native27unrolled_elementwise_kernelINS0_13BUnaryFunctorIbbbZZZNS0_21heaviside_kernel_cudaERNS_18TensorIteratorBaseEENKUlvE_clEvENKUlvE7_clEvEUlbbE_EESt5arrayIPcLm2EELi4E23TrivialOffsetCalculatorILi1EjESD_NS0_6memory15LoadWithoutCastENSE_16StoreWithoutCastEEEviT_T0_T2_T3_T4_T5_)
        /*1d0c*/ 	.word	0x00000000


	//----- nvinfo : EIATTR_MIN_STACK_SIZE
	.align		4
.L_1289:
        /*1d10*/ 	.byte	0x04, 0x12
        /*1d12*/ 	.short	(.L_1291 - .L_1290)
	.align		4
.L_1290:
        /*1d14*/ 	.word	index@(_ZN2at6native29vectorized_elementwise_kernelILi2ENS0_13BUnaryFunctorIbbbZZZNS0_21heaviside_kernel_cudaERNS_18TensorIteratorBaseEENKUlvE_clEvENKUlvE7_clEvEUlbbE_EESt5arrayIPcLm2EEEEviT0_T1_)
        /*1d18*/ 	.word	0x00000000


	//----- nvinfo : EIATTR_MIN_STACK_SIZE
	.align		4
.L_1291:
        /*1d1c*/ 	.byte	0x04, 0x12
        /*1d1e*/ 	.short	(.L_1293 - .L_1292)
	.align		4
.L_1292:
        /*1d20*/ 	.word	index@(_ZN2at6native29vectorized_elementwise_kernelILi4ENS0_13BUnaryFunctorIbbbZZZNS0_21heaviside_kernel_cudaERNS_18TensorIteratorBaseEENKUlvE_clEvENKUlvE7_clEvEUlbbE_EESt5arrayIPcLm2EEEEviT0_T1_)
        /*1d24*/ 	.word	0x00000000


	//----- nvinfo : EIATTR_MIN_STACK_SIZE
	.align		4
.L_1293:
        /*1d28*/ 	.byte	0x04, 0x12
        /*1d2a*/ 	.short	(.L_1295 - .L_1294)
	.align		4
.L_1294:
        /*1d2c*/ 	.word	index@(_ZN2at6native29vectorized_elementwise_kernelILi8ENS0_13BUnaryFunctorIbbbZZZNS0_21heaviside_kernel_cudaERNS_18TensorIteratorBaseEENKUlvE_clEvENKUlvE7_clEvEUlbbE_EESt5arrayIPcLm2EEEEviT0_T1_)
        /*1d30*/ 	.word	0x00000000


	//----- nvinfo : EIATTR_MIN_STACK_SIZE
	.align		4
.L_1295:
        /*1d34*/ 	.byte	0x04, 0x12
        /*1d36*/ 	.short	(.L_1297 - .L_1296)
	.align		4
.L_1296:
        /*1d38*/ 	.word	index@(_ZN2at6native18elementwise_kernelILi128ELi4EZNS0_15gpu_kernel_implINS0_13AUnaryFunctorIbbbZZZNS0_21heaviside_kernel_cudaERNS_18TensorIteratorBaseEENKUlvE_clEvENKUlvE7_clEvEUlbbE_EEEEvS5_RKT_EUliE_EEviT1_)
        /*1d3c*/ 	.word	0x00000000


	//----- nvinfo : EIATTR_MIN_STACK_SIZE
	.align		4
.L_1297:
        /*1d40*/ 	.byte	0x04, 0x12
        /*1d42*/ 	.short	(.L_1299 - .L_1298)
	.align		4
.L_1298:
        /*1d44*/ 	.word	index@(_ZN2at6native27unrolled_elementwise_kernelINS0_13AUnaryFunctorIbbbZZZNS0_21heaviside_kernel_cudaERNS_18TensorIteratorBaseEENKUlvE_clEvENKUlvE7_clEvEUlbbE_EESt5arrayIPcLm2EELi4E23TrivialOffsetCalculatorILi1EjESD_NS0_6memory12LoadWithCastILi1EEENSE_13StoreWithCastILi1EEEEEviT_T0_T2_T3_T4_T5_)
        /*1d48*/ 	.word	0x00000000


	//----- nvinfo : EIATTR_MIN_STACK_SIZE
	.align		4
.L_1299:
        /*1d4c*/ 	.byte	0x04, 0x12
        /*1d4e*/ 	.short	(.L_1301 - .L_1300)
	.align		4
.L_1300:
        /*1d50*/ 	.word	index@(_ZN2at6native18elementwise_kernelILi128ELi4EZNS0_22gpu_kernel_impl_nocastINS0_13AUnaryFunctorIbbbZZZNS0_21heaviside_kernel_cudaERNS_18TensorIteratorBaseEENKUlvE_clEvENKUlvE7_clEvEUlbbE_EEEEvS5_RKT_EUliE_EEviT1_)
        /*1d54*/ 	.word	0x00000000


	//----- nvinfo : EIATTR_MIN_STACK_SIZE
	.align		4
.L_1301:
        /*1d58*/ 	.byte	0x04, 0x12
        /*1d5a*/ 	.short	(.L_1303 - .L_1302)
	.align		4
.L_1302:
        /*1d5c*/ 	.word	index@(_ZN2at6native27unrolled_elementwise_kernelINS0_13AUnaryFunctorIbbbZZZNS0_21heaviside_kernel_cudaERNS_18TensorIteratorBaseEENKUlvE_clEvENKUlvE7_clEvEUlbbE_EESt5arrayIPcLm2EELi4E23TrivialOffsetCalculatorILi1EjESD_NS0_6memory15LoadWithoutCastENSE_16StoreWithoutCastEEEviT_T0_T2_T3_T4_T5_)
        /*1d60*/ 	.word	0x00000000


	//----- nvinfo : EIATTR_MIN_STACK_SIZE
	.align		4
.L_1303:
        /*1d64*/ 	.byte	0x04, 0x12
        /*1d66*/ 	.short	(.L_1305 - .L_1304)
	.align		4
.L_1304:
        /*1d68*/ 	.word	index@(_ZN2at6native29vectorized_elementwise_kernelILi2ENS0_13AUnaryFunctorIbbbZZZNS0_21heaviside_kernel_cudaERNS_18TensorIteratorBaseEENKUlvE_clEvENKUlvE7_clEvEUlbbE_EESt5arrayIPcLm2EEEEviT0_T1_)
        /*1d6c*/ 	.word	0x00000000


	//----- nvinfo : EIATTR_MIN_STACK_SIZE
	.align		4
.L_1305:
        /*1d70*/ 	.byte	0x04, 0x12
        /*1d72*/ 	.short	(.L_1307 - .L_1306)
	.align		4
.L_1306:
        /*1d74*/ 	.word	index@(_ZN2at6native29vectorized_elementwise_kernelILi4ENS0_13AUnaryFunctorIbbbZZZNS0_21heaviside_kernel_cudaERNS_18TensorIteratorBaseEENKUlvE_clEvENKUlvE7_clEvEUlbbE_EESt5arrayIPcLm2EEEEviT0_T1_)
        /*1d78*/ 	.word	0x00000000


	//----- nvinfo : EIATTR_MIN_STACK_SIZE
	.align		4
.L_1307:
        /*1d7c*/ 	.byte	0x04, 0x12
        /*1d7e*/ 	.short	(.L_1309 - .L_1308)
	.align		4
.L_1308:
        /*1d80*/ 	.word	index@(_ZN2at6native29vectorized_elementwise_kernelILi8ENS0_13AUnaryFunctorIbbbZZZNS0_21heaviside_kernel_cudaERNS_18TensorIteratorBaseEENKUlvE_clEvENKUlvE7_clEvEUlbbE_EESt5arrayIPcLm2EEEEviT0_T1_)
        /*1d84*/ 	.word	0x00000000


	//----- nvinfo : EIATTR_MIN_STACK_SIZE
	.align		4
.L_1309:
        /*1d88*/ 	.byte	0x04, 0x12
        /*1d8a*/ 	.short	(.L_1311 - .L_1310)
	.align		4
.L_1310:
        /*1d8c*/ 	.word	index@(_ZN2at6native18elementwise_kernelILi128ELi4EZNS0_15gpu_kernel_implINS0_13BinaryFunctorIN3c104HalfES5_S5_ZZZNS0_21heaviside_kernel_cudaERNS_18TensorIteratorBaseEENKUlvE_clEvENKUlvE6_clEvEUlS5_S5_E_EEEEvS7_RKT_EUliE_EEviT1_)
        /*1d90*/ 	.word	0x00000000


	//----- nvinfo : EIATTR_MIN_STACK_SIZE
	.align		4
.L_1311:
        /*1d94*/ 	.byte	0x04, 0x12
        /*1d96*/ 	.short	(.L_1313 - .L_1312)
	.align		4
.L_1312:
        /*1d98*/ 	.word	index@(_ZN2at6native27unrolled_elementwise_kernelINS0_13BinaryFunctorIN3c104HalfES4_S4_ZZZNS0_21heaviside_kernel_cudaERNS_18TensorIteratorBaseEENKUlvE_clEvENKUlvE6_clEvEUlS4_S4_E_EESt5arrayIPcLm3EELi4E23TrivialOffsetCalculatorILi2EjESE_ILi1EjENS0_6memory12LoadWithCastILi2EEENSH_13StoreWithCastILi1EEEEEviT_T0_T2_T3_T4_T5_)
        /*1d9c*/ 	.word	0x00000000


	//----- nvinfo : EIATTR_MIN_STACK_SIZE
	.align		4
.L_1313:
        /*1da0*/ 	.byte	0x04, 0x12
        /*1da2*/ 	.short	(.L_1315 - .L_1314)
	.align		4
.L_1314:
        /*1da4*/ 	.word	index@(_ZN2at6native18elementwise_kernelILi128ELi4EZNS0_22gpu_kernel_impl_nocastINS0_13BinaryFunctorIN3c104HalfES5_S5_ZZZNS0_21heaviside_kernel_cudaERNS_18TensorIteratorBaseEENKUlvE_clEvENKUlvE6_clEvEUlS5_S5_E_EEEEvS7_RKT_EUliE_EEviT1_)
        /*1da8*/ 	.word	0x00000000


	//----- nvinfo : EIATTR_MIN_STACK_SIZE
	.align		4
.L_1315:
        /*1dac*/ 	.byte	0x04, 0x12
        /*1dae*/ 	.short	(.L_1317 - .L_1316)
	.align		4
.L_1316:
        /*1db0*/ 	.word	index@(_ZN2at6native27unrolled_elementwise_kernelINS0_13BinaryFunctorIN3c104HalfES4_S4_ZZZNS0_21heaviside_kernel_cudaERNS_18TensorIteratorBaseEENKUlvE_clEvENKUlvE6_clEvEUlS4_S4_E_EESt5arrayIPcLm3EELi4E23TrivialOffsetCalculatorILi2EjESE_ILi1EjENS0_6memory15LoadWithoutCastENSH_16StoreWithoutCastEEEviT_T0_T2_T3_T4_T5_)
        /*1db4*/ 	.word	0x00000000


	//----- nvinfo : EIATTR_MIN_STACK_SIZE
	.align		4
.L_1317:
        /*1db8*/ 	.byte	0x04, 0x12
        /*1dba*/ 	.short	(.L_1319 - .L_1318)
	.align		4
.L_1318:
        /*1dbc*/ 	.word	index@(_ZN2at6native29vectorized_elementwise_kernelILi2ENS0_13BinaryFunctorIN3c104HalfES4_S4_ZZZNS0_21heaviside_kernel_cudaERNS_18TensorIteratorBaseEENKUlvE_clEvENKUlvE6_clEvEUlS4_S4_E_EESt5arrayIPcLm3EEEEviT0_T1_)
        /*1dc0*/ 	.word	0x00000000


	//----- nvinfo : EIATTR_MIN_STACK_SIZE
	.align		4
.L_1319:
        /*1dc4*/ 	.byte	0x04, 0x12
        /*1dc6*/ 	.short	(.L_1321 - .L_1320)
	.align		4
.L_1320:
        /*1dc8*/ 	.word	index@(_ZN2at6native29vectorized_elementwise_kernelILi4ENS0_13BinaryFunctorIN3c104HalfES4_S4_ZZZNS0_21heaviside_kernel_cudaERNS_18TensorIteratorBaseEENKUlvE_clEvENKUlvE6_clEvEUlS4_S4_E_EESt5arrayIPcLm3EEEEviT0_T1_)
        /*1dcc*/ 	.word	0x00000000


	//----- nvinfo : EIATTR_MIN_STACK_SIZE
	.align		4
.L_1321:
        /*1dd0*/ 	.byte	0x04, 0x12
        /*1dd2*/ 	.short	(.L_1323 - .L_1322)
	.align		4
.L_1322:
        /*1dd4*/ 	.word	index@(_ZN2at6native29vectorized_elementwise_kernelILi8ENS0_13BinaryFunctorIN3c104HalfES4_S4_ZZZNS0_21heaviside_kernel_cudaERNS_18TensorIteratorBaseEENKUlvE_clEvENKUlvE6_clEvEUlS4_S4_E_EESt5arrayIPcLm3EEEEviT0_T1_)
        /*1dd8*/ 	.word	0x00000000


	//----- nvinfo : EIATTR_MIN_STACK_SIZE
	.align		4
.L_1323:
        /*1ddc*/ 	.byte	0x04, 0x12
        /*1dde*/ 	.short	(.L_1325 - .L_1324)
	.align		4
.L_1324:
        /*1de0*/ 	.word	index@(_ZN2at6native18elementwise_kernelILi128ELi4EZNS0_15gpu_kernel_implINS0_13BUnaryFunctorIN3c104HalfES5_S5_ZZZNS0_21heaviside_kernel_cudaERNS_18TensorIteratorBaseEENKUlvE_clEvENKUlvE6_clEvEUlS5_S5_E_EEEEvS7_RKT_EUliE_EEviT1_)
        /*1de4*/ 	.word	0x00000000


	//----- nvinfo : EIATTR_MIN_STACK_SIZE
	.align		4
.L_1325:
        /*1de8*/ 	.byte	0x04, 0x12
        /*1dea*/ 	.short	(.L_1327 - .L_1326)
	.align		4
.L_1326:
        /*1dec*/ 	.word	index@(_ZN2at6native27unrolled_elementwise_kernelINS0_13BUnaryFunctorIN3c104HalfES4_S4_ZZZNS0_21heaviside_kernel_cudaERNS_18TensorIteratorBaseEENKUlvE_clEvENKUlvE6_clEvEUlS4_S4_E_EESt5arrayIPcLm2EELi4E23TrivialOffsetCalculatorILi1EjESF_NS0_6memory12LoadWithCastILi1EEENSG_13StoreWithCastILi1EEEEEviT_T0_T2_T3_T4_T5_)
        /*1df0*/ 	.word	0x00000000


	//----- nvinfo : EIATTR_MIN_STACK_SIZE
	.align		4
.L_1327:
        /*1df4*/ 	.byte	0x04, 0x12
        /*1df6*/ 	.short	(.L_1329 - .L_1328)
	.align		4
.L_1328:
        /*1df8*/ 	.word	index@(_ZN2at6native18elementwise_kernelILi128ELi4EZNS0_22gpu_kernel_impl_nocastINS0_13BUnaryFunctorIN3c104HalfES5_S5_ZZZNS0_21heaviside_kernel_cudaERNS_18TensorIteratorBaseEENKUlvE_clEvENKUlvE6_clEvEUlS5_S5_E_EEEEvS7_RKT_EUliE_EEviT1_)
        /*1dfc*/ 	.word	0x00000000


	//----- nvinfo : EIATTR_MIN_STACK_SIZE
	.align		4
.L_1329:
        /*1e00*/ 	.byte	0x04, 0x12
        /*1e02*/ 	.short	(.L_1331 - .L_1330)
	.align		4
.L_1330:
        /*1e04*/ 	.word	index@(_ZN2at6native27unrolled_elementwise_kernelINS0_13BUnaryFunctorIN3c104HalfES4_S4_ZZZNS0_21heaviside_kernel_cudaERNS_18TensorIteratorBaseEENKUlvE_clEvENKUlvE6_clEvEUlS4_S4_E_EESt5arrayIPcLm2EELi4E23TrivialOffsetCalculatorILi1EjESF_NS0_6memory15LoadWithoutCastENSG_16StoreWithoutCastEEEviT_T0_T2_T3_T4_T5_)
        /*1e08*/ 	.word	0x00000000


	//----- nvinfo : EIATTR_MIN_STACK_SIZE
	.align		4
.L_1331:
        /*1e0c*/ 	.byte	0x04, 0x12
        /*1e0e*/ 	.short	(.L_1333 - .L_1332)
	.align		4
.L_1332:
        /*1e10*/ 	.word	index@(_ZN2at6native29vectorized_elementwise_kernelILi2ENS0_13BUnaryFunctorIN3c104HalfES4_S4_ZZZNS0_21heaviside_kernel_cudaERNS_18TensorIteratorBaseEENKUlvE_clEvENKUlvE6_clEvEUlS4_S4_E_EESt5arrayIPcLm2EEEEviT0_T1_)
        /*1e14*/ 	.word	0x00000000


	//----- nvinfo : EIATTR_MIN_STACK_SIZE
	.align		4
.L_1333:
        /*1e18*/ 	.byte	0x04, 0x12
        /*1e1a*/ 	.short	(.L_1335 - .L_1334)
	.align		4
.L_1334:
        /*1e1c*/ 	.word	index@(_ZN2at6native29vectorized_elementwise_kernelILi4ENS0_13BUnaryFunctorIN3c104HalfES4_S4_ZZZNS0_21heaviside_kernel_cudaERNS_18TensorIteratorBaseEENKUlvE_clEvENKUlvE6_clEvEUlS4_S4_E_EESt5arrayIPcLm2EEEEviT0_T1_)
        /*1e20*/ 	.word	0x00000000


	//----- nvinfo : EIATTR_MIN_STACK_SIZE
	.align		4
.L_1335:
        /*1e24*/ 	.byte	0x04, 0x12
        /*1e26*/ 	.short	(.L_1337 - .L_1336)
	.align		4
.L_1336:
        /*1e28*/ 	.word	index@(_ZN2at6native29vectorized_elementwise_kernelILi8ENS0_13BUnaryFunctorIN3c104HalfES4_S4_ZZZNS0_21heaviside_kernel_cudaERNS_18TensorIteratorBaseEENKUlvE_clEvENKUlvE6_clEvEUlS4_S4_E_EESt5arrayIPcLm2EEEEviT0_T1_)
        /*1e2c*/ 	.word	0x00000000


	//----- nvinfo : EIATTR_MIN_STACK_SIZE
	.align		4
.L_1337:
        /*1e30*/ 	.byte	0x04, 0x12
        /*1e32*/ 	.short	(.L_1339 - .L_1338)
	.align		4
.L_1338:
        /*1e34*/ 	.word	index@(_ZN2at6native18elementwise_kernelILi128ELi4EZNS0_15gpu_kernel_implINS0_13AUnaryFunctorIN3c104HalfES5_S5_ZZZNS0_21heaviside_kernel_cudaERNS_18TensorIteratorBaseEENKUlvE_clEvENKUlvE6_clEvEUlS5_S5_E_EEEEvS7_RKT_EUliE_EEviT1_)
        /*1e38*/ 	.word	0x00000000


	//----- nvinfo : EIATTR_MIN_STACK_SIZE
	.align		4
.L_1339:
        /*1e3c*/ 	.byte	0x04, 0x12
        /*1e3e*/ 	.short	(.L_1341 - .L_1340)
	.align		4
.L_1340:
        /*1e40*/ 	.word	index@(_ZN2at6native27unrolled_elementwise_kernelINS0_13AUnaryFunctorIN3c104HalfES4_S4_ZZZNS0_21heaviside_kernel_cudaERNS_18TensorIteratorBaseEENKUlvE_clEvENKUlvE6_clEvEUlS4_S4_E_EESt5arrayIPcLm2EELi4E23TrivialOffsetCalculatorILi1EjESF_NS0_6memory12LoadWithCastILi1EEENSG_13StoreWithCastILi1EEEEEviT_T0_T2_T3_T4_T5_)
        /*1e44*/ 	.word	0x00000000


	//----- nvinfo : EIATTR_MIN_STACK_SIZE
	.align		4
.L_1341:
        /*1e48*/ 	.byte	0x04, 0x12
        /*1e4a*/ 	.short	(.L_1343 - .L_1342)
	.align		4
.L_1342:
        /*1e4c*/ 	.word	index@(_ZN2at6native18elementwise_kernelILi128ELi4EZNS0_22gpu_kernel_impl_nocastINS0_13AUnaryFunctorIN3c104HalfES5_S5_ZZZNS0_21heaviside_kernel_cudaERNS_18TensorIteratorBaseEENKUlvE_clEvENKUlvE6_clEvEUlS5_S5_E_EEEEvS7_RKT_EUliE_EEviT1_)
        /*1e50*/ 	.word	0x00000000


	//----- nvinfo : EIATTR_MIN_STACK_SIZE
	.align		4
.L_1343:
        /*1e54*/ 	.byte	0x04, 0x12
        /*1e56*/ 	.short	(.L_1345 - .L_1344)
	.align		4
.L_1344:
        /*1e58*/ 	.word	index@(_ZN2at6native27unrolled_elementwise_kernelINS0_13AUnaryFunctorIN3c104HalfES4_S4_ZZZNS0_21heaviside_kernel_cudaERNS_18TensorIteratorBaseEENKUlvE_clEvENKUlvE6_clEvEUlS4_S4_E_EESt5arrayIPcLm2EELi4E23TrivialOffsetCalculatorILi1EjESF_NS0_6memory15LoadWithoutCastENSG_16StoreWithoutCastEEEviT_T0_T2_T3_T4_T5_)
        /*1e5c*/ 	.word	0x00000000


	//----- nvinfo : EIATTR_MIN_STACK_SIZE
	.align		4
.L_1345:
        /*1e60*/ 	.byte	0x04, 0x12
        /*1e62*/ 	.short	(.L_1347 - .L_1346)
	.align		4
.L_1346:
        /*1e64*/ 	.word	index@(_ZN2at6native29vectorized_elementwise_kernelILi2ENS0_13AUnaryFunctorIN3c104HalfES4_S4_ZZZNS0_21heaviside_kernel_cudaERNS_18TensorIteratorBaseEENKUlvE_clEvENKUlvE6_clEvEUlS4_S4_E_EESt5arrayIPcLm2EEEEviT0_T1_)
        /*1e68*/ 	.word	0x00000000


	//----- nvinfo : EIATTR_MIN_STACK_SIZE
	.align		4
.L_1347:
        /*1e6c*/ 	.byte	0x04, 0x12
        /*1e6e*/ 	.short	(.L_1349 - .L_1348)
	.align		4
.L_1348:
        /*1e70*/ 	.word	index@(_ZN2at6native29vectorized_elementwise_kernelILi4ENS0_13AUnaryFunctorIN3c104HalfES4_S4_ZZZNS0_21heaviside_kernel_cudaERNS_18TensorIteratorBaseEENKUlvE_clEvENKUlvE6_clEvEUlS4_S4_E_EESt5arrayIPcLm2EEEEviT0_T1_)
        /*1e74*/ 	.word	0x00000000


	//----- nvinfo : EIATTR_MIN_STACK_SIZE
	.align		4
.L_1349:
        /*1e78*/ 	.byte	0x04, 0x12
        /*1e7a*/ 	.short	(.L_1351 - .L_1350)
	.align		4
.L_1350:
        /*1e7c*/ 	.word	index@(_ZN2at6native29vectorized_elementwise_kernelILi8ENS0_13AUnaryFunctorIN3c104HalfES4_S4_ZZZNS0_21heaviside_kernel_cudaERNS_18TensorIteratorBaseEENKUlvE_clEvENKUlvE6_clEvEUlS4_S4_E_EESt5arrayIPcLm2EEEEviT0_T1_)
        /*1e80*/ 	.word	0x00000000


	//----- nvinfo : EIATTR_MIN_STACK_SIZE
	.align		4
.L_1351:
        /*1e84*/ 	.byte	0x04, 0x12
        /*1e86*/ 	.short	(.L_1353 - .L_1352)
	.align		4
.L_1352:
        /*1e88*/ 	.word	index@(_ZN2at6native18elementwise_kernelILi128ELi4EZNS0_15gpu_kernel_implINS0_13BinaryFunctorIfffZZZNS0_21heaviside_kernel_cudaERNS_18TensorIteratorBaseEENKUlvE_clEvENKUlvE5_clEvEUlffE_EEEEvS5_RKT_EUliE_EEviT1_)
        /*1e8c*/ 	.word	0x00000000


	//----- nvinfo : EIATTR_MIN_STACK_SIZE
	.align		4
.L_1353:
        /*1e90*/ 	.byte	0x04, 0x12
        /*1e92*/ 	.short	(.L_1355 - .L_1354)
	.align		4
.L_1354:
        /*1e94*/ 	.word	index@(_ZN2at6native27unrolled_elementwise_kernelINS0_13BinaryFunctorIfffZZZNS0_21heaviside_kernel_cudaERNS_18TensorIteratorBaseEENKUlvE_clEvENKUlvE5_clEvEUlffE_EESt5arrayIPcLm3EELi4E23TrivialOffsetCalculatorILi2EjESC_ILi1EjENS0_6memory12LoadWithCastILi2EEENSF_13StoreWithCastILi1EEEEEviT_T0_T2_T3_T4_T5_)
        /*1e98*/ 	.word	0x00000000


	//----- nvinfo : EIATTR_MIN_STACK_SIZE
	.align		4
.L_1355:
        /*1e9c*/ 	.byte	0x04, 0x12
        /*1e9e*/ 	.short	(.L_1357 - .L_1356)
	.align		4
.L_1356:
        /*1ea0*/ 	.word	index@(_ZN2at6native18elementwise_kernelILi128ELi2EZNS0_22gpu_kernel_impl_nocastINS0_13BinaryFunctorIfffZZZNS0_21heaviside_kernel_cudaERNS_18TensorIteratorBaseEENKUlvE_clEvENKUlvE5_clEvEUlffE_EEEEvS5_RKT_EUliE_EEviT1_)
        /*1ea4*/ 	.word	0x00000000


	//----- nvinfo : EIATTR_MIN_STACK_SIZE
	.align		4
.L_1357:
        /*1ea8*/ 	.byte	0x04, 0x12
        /*1eaa*/ 	.short	(.L_1359 - .L_1358)
	.align		4
.L_1358:
        /*1eac*/ 	.word	index@(_ZN2at6native27unrolled_elementwise_kernelINS0_13BinaryFunctorIfffZZZNS0_21heaviside_kernel_cudaERNS_18TensorIteratorBaseEENKUlvE_clEvENKUlvE5_clEvEUlffE_EESt5arrayIPcLm3EELi4E23TrivialOffsetCalculatorILi2EjESC_ILi1EjENS0_6memory15LoadWithoutCastENSF_16StoreWithoutCastEEEviT_T0_T2_T3_T4_T5_)
        /*1eb0*/ 	.word	0x00000000


	//----- nvinfo : EIATTR_MIN_STACK_SIZE
	.align		4
.L_1359:
        /*1eb4*/ 	.byte	0x04, 0x12
        /*1eb6*/ 	.short	(.L_1361 - .L_1360)
	.align		4
.L_1360:
        /*1eb8*/ 	.word	index@(_ZN2at6native29vectorized_elementwise_kernelILi2ENS0_13BinaryFunctorIfffZZZNS0_21heaviside_kernel_cudaERNS_18TensorIteratorBaseEENKUlvE_clEvENKUlvE5_clEvEUlffE_EESt5arrayIPcLm3EEEEviT0_T1_)
        /*1ebc*/ 	.word	0x00000000


	//----- nvinfo : EIATTR_MIN_STACK_SIZE
	.align		4
.L_1361:
        /*1ec0*/ 	.byte	0x04, 0x12
        /*1ec2*/ 	.short	(.L_1363 - .L_1362)
	.align		4
.L_1362:
        /*1ec4*/ 	.word	index@(_ZN2at6native29vectorized_elementwise_kernelILi4ENS0_13BinaryFunctorIfffZZZNS0_21heaviside_kernel_cudaERNS_18TensorIteratorBaseEENKUlvE_clEvENKUlvE5_clEvEUlffE_EESt5arrayIPcLm3EEEEviT0_T1_)
        /*1ec8*/ 	.word	0x00000000


	//----- nvinfo : EIATTR_MIN_STACK_SIZE
	.align		4
.L_1363:
        /*1ecc*/ 	.byte	0x04, 0x12
        /*1ece*/ 	.short	(.L_1365 - .L_1364)
	.align		4
.L_1364:
        /*1ed0*/ 	.word	index@(_ZN2at6native29vectorized_elementwise_kernelILi8ENS0_13BinaryFunctorIfffZZZNS0_21heaviside_kernel_cudaERNS_18TensorIteratorBaseEENKUlvE_clEvENKUlvE5_clEvEUlffE_EESt5arrayIPcLm3EEEEviT0_T1_)
        /*1ed4*/ 	.word	0x00000000


	//----- nvinfo : EIATTR_MIN_STACK_SIZE
	.align		4
.L_1365:
        /*1ed8*/ 	.byte	0x04, 0x12
        /*1eda*/ 	.short	(.L_1367 - .L_1366)
	.align		4
.L_1366:
        /*1edc*/ 	.word	index@(_ZN2at6native18elementwise_kernelILi128ELi4EZNS0_15gpu_kernel_implINS0_13BUnaryFunctorIfffZZZNS0_21heaviside_kernel_cudaERNS_18TensorIteratorBaseEENKUlvE_clEvENKUlvE5_clEvEUlffE_EEEEvS5_RKT_EUliE_EEviT1_)
        /*1ee0*/ 	.word	0x00000000


	//----- nvinfo : EIATTR_MIN_STACK_SIZE
	.align		4
.L_1367:
        /*1ee4*/ 	.byte	0x04, 0x12
        /*1ee6*/ 	.short	(.L_1369 - .L_1368)
	.align		4
.L_1368:
        /*1ee8*/ 	.word	index@(_ZN2at6native27unrolled_elementwise_kernelINS0_13BUnaryFunctorIfffZZZNS0_21heaviside_kernel_cudaERNS_18TensorIteratorBaseEENKUlvE_clEvENKUlvE5_clEvEUlffE_EESt5arrayIPcLm2EELi4E23TrivialOffsetCalculatorILi1EjESD_NS0_6memory12LoadWithCastILi1EEENSE_13StoreWithCastILi1EEEEEviT_T0_T2_T3_T4_T5_)
        /*1eec*/ 	.word	0x00000000


	//----- nvinfo : EIATTR_MIN_STACK_SIZE
	.align		4
.L_1369:
        /*1ef0*/ 	.byte	0x04, 0x12
        /*1ef2*/ 	.short	(.L_1371 - .L_1370)
	.align		4
.L_1370:
        /*1ef4*/ 	.word	index@(_ZN2at6native18elementwise_kernelILi128ELi2EZNS0_22gpu_kernel_impl_nocastINS0_13BUnaryFunctorIfffZZZNS0_21heaviside_kernel_cudaERNS_18TensorIteratorBaseEENKUlvE_clEvENKUlvE5_clEvEUlffE_EEEEvS5_RKT_EUliE_EEviT1_)
        /*1ef8*/ 	.word	0x00000000


	//----- nvinfo : EIATTR_MIN_STACK_SIZE
	.align		4
.L_1371:
        /*1efc*/ 	.byte	0x04, 0x12
        /*1efe*/ 	.short	(.L_1373 - .L_1372)
	.align		4
.L_1372:
        /*1f00*/ 	.word	index@(_ZN2at6native27unrolled_elementwise_kernelINS0_13BUnaryFunctorIfffZZZNS0_21heaviside_kernel_cudaERNS_18TensorIteratorBaseEENKUlvE_clEvENKUlvE5_clEvEUlffE_EESt5arrayIPcLm2EELi4E23TrivialOffsetCalculatorILi1EjESD_NS0_6memory15LoadWithoutCastENSE_16StoreWithoutCastEEEviT_T0_T2_T3_T4_T5_)
        /*1f04*/ 	.word	0x00000000


	//----- nvinfo : EIATTR_MIN_STACK_SIZE
	.align		4
.L_1373:
        /*1f08*/ 	.byte	0x04, 0x12
        /*1f0a*/ 	.short	(.L_1375 - .L_1374)
	.align		4
.L_1374:
        /*1f0c*/ 	.word	index@(_ZN2at6native29vectorized_elementwise_kernelILi2ENS0_13BUnaryFunctorIfffZZZNS0_21heaviside_kernel_cudaERNS_18TensorIteratorBaseEENKUlvE_clEvENKUlvE5_clEvEUlffE_EESt5arrayIPcLm2EEEEviT0_T1_)
        /*1f10*/ 	.word	0x00000000


	//----- nvinfo : EIATTR_MIN_STACK_SIZE
	.align		4
.L_1375:
        /*1f14*/ 	.byte	0x04, 0x12
        /*1f16*/ 	.short	(.L_1377 - .L_1376)
	.align		4
.L_1376:
        /*1f18*/ 	.word	index@(_ZN2at6native29vectorized_elementwise_kernelILi4ENS0_13BUnaryFunctorIfffZZZNS0_21heaviside_kernel_cudaERNS_18TensorIteratorBaseEENKUlvE_clEvENKUlvE5_clEvEUlffE_EESt5arrayIPcLm2EEEEviT0_T1_)
        /*1f1c*/ 	.word	0x00000000


	//----- nvinfo : EIATTR_MIN_STACK_SIZE
	.align		4
.L_1377:
        /*1f20*/ 	.byte	0x04, 0x12
        /*1f22*/ 	.short	(.L_1379 - .L_1378)
	.align		4
.L_1378:
        /*1f24*/ 	.word	index@(_ZN2at6native29vectorized_elementwise_kernelILi8ENS0_13BUnaryFunctorIfffZZZNS0_21heaviside_kernel_cudaERNS_18TensorIteratorBaseEENKUlvE_clEvENKUlvE5_clEvEUlffE_EESt5arrayIPcLm2EEEEviT0_T1_)
        /*1f28*/ 	.word	0x00000000


	//----- nvinfo : EIATTR_MIN_STACK_SIZE
	.align		4
.L_1379:
        /*1f2c*/ 	.byte	0x04, 0x12
        /*1f2e*/ 	.short	(.L_1381 - .L_1380)
	.align		4
.L_1380:
        /*1f30*/ 	.word	index@(_ZN2at6native18elementwise_kernelILi128ELi4EZNS0_15gpu_kernel_implINS0_13AUnaryFunctorIfffZZZNS0_21heaviside_kernel_cudaERNS_18TensorIteratorBaseEENKUlvE_clEvENKUlvE5_clEvEUlffE_EEEEvS5_RKT_EUliE_EEviT1_)
        /*1f34*/ 	.word	0x00000000


	//----- nvinfo : EIATTR_MIN_STACK_SIZE
	.align		4
.L_1381:
        /*1f38*/ 	.byte	0x04, 0x12
        /*1f3a*/ 	.short	(.L_1383 - .L_1382)
	.align		4
.L_1382:
        /*1f3c*/ 	.word	index@(_ZN2at6native27unrolled_elementwise_kernelINS0_13AUnaryFunctorIfffZZZNS0_21heaviside_kernel_cudaERNS_18TensorIteratorBaseEENKUlvE_clEvENKUlvE5_clEvEUlffE_EESt5arrayIPcLm2EELi4E23TrivialOffsetCalculatorILi1EjESD_NS0_6memory12LoadWithCastILi1EEENSE_13StoreWithCastILi1EEEEEviT_T0_T2_T3_T4_T5_)
        /*1f40*/ 	.word	0x00000000


	//----- nvinfo : EIATTR_MIN_STACK_SIZE
	.align		4
.L_1383:
        /*1f44*/ 	.byte	0x04, 0x12
        /*1f46*/ 	.short	(.L_1385 - .L_1384)
	.align		4
.L_1384:
        /*1f48*/ 	.word	index@(_ZN2at6native18elementwise_kernelILi128ELi2EZNS0_22gpu_kernel_impl_nocastINS0_13AUnaryFunctorIfffZZZNS0_21heaviside_kernel_cudaERNS_18TensorIteratorBaseEENKUlvE_clEvENKUlvE5_clEvEUlffE_EEEEvS5_RKT_EUliE_EEviT1_)
        /*1f4c*/ 	.word	0x00000000


	//----- nvinfo : EIATTR_MIN_STACK_SIZE
	.align		4
.L_1385:
        /*1f50*/ 	.byte	0x04, 0x12
        /*1f52*/ 	.short	(.L_1387 - .L_1386)
	.align		4
.L_1386:
        /*1f54*/ 	.word	index@(_ZN2at6native27unrolled_elementwise_kernelINS0_13AUnaryFunctorIfffZZZNS0_21heaviside_kernel_cudaERNS_18TensorIteratorBaseEENKUlvE_clEvENKUlvE5_clEvEUlffE_EESt5arrayIPcLm2EELi4E23TrivialOffsetCalculatorILi1EjESD_NS0_6memory15LoadWithoutCastENSE_16StoreWithoutCastEEEviT_T0_T2_T3_T4_T5_)
        /*1f58*/ 	.word	0x00000000


	//----- nvinfo : EIATTR_MIN_STACK_SIZE
	.align		4
.L_1387:
        /*1f5c*/ 	.byte	0x04, 0x12
        /*1f5e*/ 	.short	(.L_1389 - .L_1388)
	.align		4
.L_1388:
        /*1f60*/ 	.word	index@(_ZN2at6native29vectorized_elementwise_kernelILi2ENS0_13AUnaryFunctorIfffZZZNS0_21heaviside_kernel_cudaERNS_18TensorIteratorBaseEENKUlvE_clEvENKUlvE5_clEvEUlffE_EESt5arrayIPcLm2EEEEviT0_T1_)
        /*1f64*/ 	.word	0x00000000


	//----- nvinfo : EIATTR_MIN_STACK_SIZE
	.align		4
.L_1389:
        /*1f68*/ 	.byte	0x04, 0x12
        /*1f6a*/ 	.short	(.L_1391 - .L_1390)
	.align		4
.L_1390:
        /*1f6c*/ 	.word	index@(_ZN2at6native29vectorized_elementwise_kernelILi4ENS0_13AUnaryFunctorIfffZZZNS0_21heaviside_kernel_cudaERNS_18TensorIteratorBaseEENKUlvE_clEvENKUlvE5_clEvEUlffE_EESt5arrayIPcLm2EEEEviT0_T1_)
        /*1f70*/ 	.word	0x00000000


	//----- nvinfo : EIATTR_MIN_STACK_SIZE
	.align		4
.L_1391:
        /*1f74*/ 	.byte	0x04, 0x12
        /*1f76*/ 	.short	(.L_1393 - .L_1392)
	.align		4
.L_1392:
        /*1f78*/ 	.word	index@(_ZN2at6native29vectorized_elementwise_kernelILi8ENS0_13AUnaryFunctorIfffZZZNS0_21heaviside_kernel_cudaERNS_18TensorIteratorBaseEENKUlvE_clEvENKUlvE5_clEvEUlffE_EESt5arrayIPcLm2EEEEviT0_T1_)
        /*1f7c*/ 	.word	0x00000000


	//----- nvinfo : EIATTR_MIN_STACK_SIZE
	.align		4
.L_1393:
        /*1f80*/ 	.byte	0x04, 0x12
        /*1f82*/ 	.short	(.L_1395 - .L_1394)
	.align		4
.L_1394:
        /*1f84*/ 	.word	index@(_ZN2at6native18elementwise_kernelILi128ELi4EZNS0_15gpu_kernel_implINS0_13BinaryFunctorIdddZZZNS0_21heaviside_kernel_cudaERNS_18TensorIteratorBaseEENKUlvE_clEvENKUlvE4_clEvEUlddE_EEEEvS5_RKT_EUliE_EEviT1_)
        /*1f88*/ 	.word	0x00000000


	//----- nvinfo : EIATTR_MIN_STACK_SIZE
	.align		4
.L_1395:
        /*1f8c*/ 	.byte	0x04, 0x12
        /*1f8e*/ 	.short	(.L_1397 - .L_1396)
	.align		4
.L_1396:
        /*1f90*/ 	.word	index@(_ZN2at6native27unrolled_elementwise_kernelINS0_13BinaryFunctorIdddZZZNS0_21heaviside_kernel_cudaERNS_18TensorIteratorBaseEENKUlvE_clEvENKUlvE4_clEvEUlddE_EESt5arrayIPcLm3EELi4E23TrivialOffsetCalculatorILi2EjESC_ILi1EjENS0_6memory12LoadWithCastILi2EEENSF_13StoreWithCastILi1EEEEEviT_T0_T2_T3_T4_T5_)
        /*1f94*/ 	.word	0x00000000


	//----- nvinfo : EIATTR_MIN_STACK_SIZE
	.align		4
.L_1397:
        /*1f98*/ 	.byte	0x04, 0x12
        /*1f9a*/ 	.short	(.L_1399 - .L_1398)
	.align		4
.L_1398:
        /*1f9c*/ 	.word	index@(_ZN2at6native18elementwise_kernelILi128ELi2EZNS0_22gpu_kernel_impl_nocastINS0_13BinaryFunctorIdddZZZNS0_21heaviside_kernel_cudaERNS_18TensorIteratorBaseEENKUlvE_clEvENKUlvE4_clEvEUlddE_EEEEvS5_RKT_EUliE_EEviT1_)
        /*1fa0*/ 	.word	0x00000000


	//----- nvinfo : EIATTR_MIN_STACK_SIZE
	.align		4
.L_1399:
        /*1fa4*/ 	.byte	0x04, 0x12
        /*1fa6*/ 	.short	(.L_1401 - .L_1400)
	.align		4
.L_1400:
        /*1fa8*/ 	.word	index@(_ZN2at6native27unrolled_elementwise_kernelINS0_13BinaryFunctorIdddZZZNS0_21heaviside_kernel_cudaERNS_18TensorIteratorBaseEENKUlvE_clEvENKUlvE4_clEvEUlddE_EESt5arrayIPcLm3EELi4E23TrivialOffsetCalculatorILi2EjESC_ILi1EjENS0_6memory15LoadWithoutCastENSF_16StoreWithoutCastEEEviT_T0_T2_T3_T4_T5_)
        /*1fac*/ 	.word	0x00000000


	//----- nvinfo : EIATTR_MIN_STACK_SIZE
	.align		4
.L_1401:
        /*1fb0*/ 	.byte	0x04, 0x12
        /*1fb2*/ 	.short	(.L_1403 - .L_1402)
	.align		4
.L_1402:
        /*1fb4*/ 	.word	index@(_ZN2at6native29vectorized_elementwise_kernelILi2ENS0_13BinaryFunctorIdddZZZNS0_21heaviside_kernel_cudaERNS_18TensorIteratorBaseEENKUlvE_clEvENKUlvE4_clEvEUlddE_EESt5arrayIPcLm3EEEEviT0_T1_)
        /*1fb8*/ 	.word	0x00000000


	//----- nvinfo : EIATTR_MIN_STACK_SIZE
	.align		4
.L_1403:
        /*1fbc*/ 	.byte	0x04, 0x12
        /*1fbe*/ 	.short	(.L_1405 - .L_1404)
	.align		4
.L_1404:
        /*1fc0*/ 	.word	index@(_ZN2at6native29vectorized_elementwise_kernelILi4ENS0_13BinaryFunctorIdddZZZNS0_21heaviside_kernel_cudaERNS_18TensorIteratorBaseEENKUlvE_clEvENKUlvE4_clEvEUlddE_EESt5arrayIPcLm3EEEEviT0_T1_)
        /*1fc4*/ 	.word	0x00000000


	//----- nvinfo : EIATTR_MIN_STACK_SIZE
	.align		4
.L_1405:
        /*1fc8*/ 	.byte	0x04, 0x12
        /*1fca*/ 	.short	(.L_1407 - .L_1406)
	.align		4
.L_1406:
        /*1fcc*/ 	.word	index@(_ZN2at6native29vectorized_elementwise_kernelILi8ENS0_13BinaryFunctorIdddZZZNS0_21heaviside_kernel_cudaERNS_18TensorIteratorBaseEENKUlvE_clEvENKUlvE4_clEvEUlddE_EESt5arrayIPcLm3EEEEviT0_T1_)
        /*1fd0*/ 	.word	0x00000000


	//----- nvinfo : EIATTR_MIN_STACK_SIZE
	.align		4
.L_1407:
        /*1fd4*/ 	.byte	0x04, 0x12
        /*1fd6*/ 	.short	(.L_1409 - .L_1408)
	.align		4
.L_1408:
        /*1fd8*/ 	.word	index@(_ZN2at6native18elementwise_kernelILi128ELi4EZNS0_15gpu_kernel_implINS0_13BUnaryFunctorIdddZZZNS0_21heaviside_kernel_cudaERNS_18TensorIteratorBaseEENKUlvE_clEvENKUlvE4_clEvEUlddE_EEEEvS5_RKT_EUliE_EEviT1_)
        /*1fdc*/ 	.word	0x00000000


	//----- nvinfo : EIATTR_MIN_STACK_SIZE
	.align		4
.L_1409:
        /*1fe0*/ 	.byte	0x04, 0x12
        /*1fe2*/ 	.short	(.L_1411 - .L_1410)
	.align		4
.L_1410:
        /*1fe4*/ 	.word	index@(_ZN2at6native27unrolled_elementwise_kernelINS0_13BUnaryFunctorIdddZZZNS0_21heaviside_kernel_cudaERNS_18TensorIteratorBaseEENKUlvE_clEvENKUlvE4_clEvEUlddE_EESt5arrayIPcLm2EELi4E23TrivialOffsetCalculatorILi1EjESD_NS0_6memory12LoadWithCastILi1EEENSE_13StoreWithCastILi1EEEEEviT_T0_T2_T3_T4_T5_)
        /*1fe8*/ 	.word	0x00000000


	//----- nvinfo : EIATTR_MIN_STACK_SIZE
	.align		4
.L_1411:
        /*1fec*/ 	.byte	0x04, 0x12
        /*1fee*/ 	.short	(.L_1413 - .L_1412)
	.align		4
.L_1412:
        /*1ff0*/ 	.word	index@(_ZN2at6native18elementwise_kernelILi128ELi2EZNS0_22gpu_kernel_impl_nocastINS0_13BUnaryFunctorIdddZZZNS0_21heaviside_kernel_cudaERNS_18TensorIteratorBaseEENKUlvE_clEvENKUlvE4_clEvEUlddE_EEEEvS5_RKT_EUliE_EEviT1_)
        /*1ff4*/ 	.word	0x00000000


	//----- nvinfo : EIATTR_MIN_STACK_SIZE
	.align		4
.L_1413:
        /*1ff8*/ 	.byte	0x04, 0x12
        /*1ffa*/ 	.short	(.L_1415 - .L_1414)
	.align		4
.L_1414:
        /*1ffc*/ 	.word	index@(_ZN2at6native27unrolled_elementwise_kernelINS0_13BUnaryFunctorIdddZZZNS0_21heaviside_kernel_cudaERNS_18TensorIteratorBaseEENKUlvE_clEvENKUlvE4_clEvEUlddE_EESt5arrayIPcLm2EELi4E23TrivialOffsetCalculatorILi1EjESD_NS0_6memory15LoadWithoutCastENSE_16StoreWithoutCastEEEviT_T0_T2_T3_T4_T5_)
        /*2000*/ 	.word	0x00000000


	//----- nvinfo : EIATTR_MIN_STACK_SIZE
	.align		4
.L_1415:
        /*2004*/ 	.byte	0x04, 0x12
        /*2006*/ 	.short	(.L_1417 - .L_1416)
	.align		4
.L_1416:
        /*2008*/ 	.word	index@(_ZN2at6native29vectorized_elementwise_kernelILi2ENS0_13BUnaryFunctorIdddZZZNS0_21heaviside_kernel_cudaERNS_18TensorIteratorBaseEENKUlvE_clEvENKUlvE4_clEvEUlddE_EESt5arrayIPcLm2EEEEviT0_T1_)
        /*200c*/ 	.word	0x00000000


	//----- nvinfo : EIATTR_MIN_STACK_SIZE
	.align		4
.L_1417:
        /*2010*/ 	.byte	0x04, 0x12
        /*2012*/ 	.short	(.L_1419 - .L_1418)
	.align		4
.L_1418:
        /*2014*/ 	.word	index@(_ZN2at6native29vectorized_elementwise_kernelILi4ENS0_13BUnaryFunctorIdddZZZNS0_21heaviside_kernel_cudaERNS_18TensorIteratorBaseEENKUlvE_clEvENKUlvE4_clEvEUlddE_EESt5arrayIPcLm2EEEEviT0_T1_)
        /*2018*/ 	.word	0x00000000


	//----- nvinfo : EIATTR_MIN_STACK_SIZE
	.align		4
.L_1419:
        /*201c*/ 	.byte	0x04, 0x12
        /*201e*/ 	.short	(.L_1421 - .L_1420)
	.align		4
.L_1420:
        /*2020*/ 	.word	index@(_ZN2at6native29vectorized_elementwise_kernelILi8ENS0_13BUnaryFunctorIdddZZZNS0_21heaviside_kernel_cudaERNS_18TensorIteratorBaseEENKUlvE_clEvENKUlvE4_clEvEUlddE_EESt5arrayIPcLm2EEEEviT0_T1_)
        /*2024*/ 	.word	0x00000000


	//----- nvinfo : EIATTR_MIN_STACK_SIZE
	.align		4
.L_1421:
        /*2028*/ 	.byte	0x04, 0x12
        /*202a*/ 	.short	(.L_1423 - .L_1422)
	.align		4
.L_1422:
        /*202c*/ 	.word	index@(_ZN2at6native18elementwise_kernelILi128ELi4EZNS0_15gpu_kernel_implINS0_13AUnaryFunctorIdddZZZNS0_21heaviside_kernel_cudaERNS_18TensorIteratorBaseEENKUlvE_clEvENKUlvE4_clEvEUlddE_EEEEvS5_RKT_EUliE_EEviT1_)
        /*2030*/ 	.word	0x00000000


	//----- nvinfo : EIATTR_MIN_STACK_SIZE
	.align		4
.L_1423:
        /*2034*/ 	.byte	0x04, 0x12
        /*2036*/ 	.short	(.L_1425 - .L_1424)
	.align		4
.L_1424:
        /*2038*/ 	.word	index@(_ZN2at6native27unrolled_elementwise_kernelINS0_13AUnaryFunctorIdddZZZNS0_21heaviside_kernel_cudaERNS_18TensorIteratorBaseEENKUlvE_clEvENKUlvE4_clEvEUlddE_EESt5arrayIPcLm2EELi4E23TrivialOffsetCalculatorILi1EjESD_NS0_6memory12LoadWithCastILi1EEENSE_13StoreWithCastILi1EEEEEviT_T0_T2_T3_T4_T5_)
        /*203c*/ 	.word	0x00000000


	//----- nvinfo : EIATTR_MIN_STACK_SIZE
	.align		4
.L_1425:
        /*2040*/ 	.byte	0x04, 0x12
        /*2042*/ 	.short	(.L_1427 - .L_1426)
	.align		4
.L_1426:
        /*2044*/ 	.word	index@(_ZN2at6native18elementwise_kernelILi128ELi2EZNS0_22gpu_kernel_impl_nocastINS0_13AUnaryFunctorIdddZZZNS0_21heaviside_kernel_cudaERNS_18TensorIteratorBaseEENKUlvE_clEvENKUlvE4_clEvEUlddE_EEEEvS5_RKT_EUliE_EEviT1_)
        /*2048*/ 	.word	0x00000000


	//----- nvinfo : EIATTR_MIN_STACK_SIZE
	.align		4
.L_1427:
        /*204c*/ 	.byte	0x04, 0x12
        /*204e*/ 	.short	(.L_1429 - .L_1428)
	.align		4
.L_1428:
        /*2050*/ 	.word	index@(_ZN2at6native27unrolled_elementwise_kernelINS0_13AUnaryFunctorIdddZZZNS0_21heaviside_kernel_cudaERNS_18TensorIteratorBaseEENKUlvE_clEvENKUlvE4_clEvEUlddE_EESt5arrayIPcLm2EELi4E23TrivialOffsetCalculatorILi1EjESD_NS0_6memory15LoadWithoutCastENSE_16StoreWithoutCastEEEviT_T0_T2_T3_T4_T5_)
        /*2054*/ 	.word	0x00000000


	//----- nvinfo : EIATTR_MIN_STACK_SIZE
	.align		4
.L_1429:
        /*2058*/ 	.byte	0x04, 0x12
        /*205a*/ 	.short	(.L_1431 - .L_1430)
	.align		4
.L_1430:
        /*205c*/ 	.word	index@(_ZN2at6native29vectorized_elementwise_kernelILi2ENS0_13AUnaryFunctorIdddZZZNS0_21heaviside_kernel_cudaERNS_18TensorIteratorBaseEENKUlvE_clEvENKUlvE4_clEvEUlddE_EESt5arrayIPcLm2EEEEviT0_T1_)
        /*2060*/ 	.word	0x00000000


	//----- nvinfo : EIATTR_MIN_STACK_SIZE
	.align		4
.L_1431:
        /*2064*/ 	.byte	0x04, 0x12
        /*2066*/ 	.short	(.L_1433 - .L_1432)
	.align		4
.L_1432:
        /*2068*/ 	.word	index@(_ZN2at6native29vectorized_elementwise_kernelILi4ENS0_13AUnaryFunctorIdddZZZNS0_21heaviside_kernel_cudaERNS_18TensorIteratorBaseEENKUlvE_clEvENKUlvE4_clEvEUlddE_EESt5arrayIPcLm2EEEEviT0_T1_)
        /*206c*/ 	.word	0x00000000


	//----- nvinfo : EIATTR_MIN_STACK_SIZE
	.align		4
.L_1433:
        /*2070*/ 	.byte	0x04, 0x12
        /*2072*/ 	.short	(.L_1435 - .L_1434)
	.align		4
.L_1434:
        /*2074*/ 	.word	index@(_ZN2at6native29vectorized_elementwise_kernelILi8ENS0_13AUnaryFunctorIdddZZZNS0_21heaviside_kernel_cudaERNS_18TensorIteratorBaseEENKUlvE_clEvENKUlvE4_clEvEUlddE_EESt5arrayIPcLm2EEEEviT0_T1_)
        /*2078*/ 	.word	0x00000000


	//----- nvinfo : EIATTR_MIN_STACK_SIZE
	.align		4
.L_1435:
        /*207c*/ 	.byte	0x04, 0x12
        /*207e*/ 	.short	(.L_1437 - .L_1436)
	.align		4
.L_1436:
        /*2080*/ 	.word	index@(_ZN2at6native18elementwise_kernelILi128ELi4EZNS0_15gpu_kernel_implINS0_13BinaryFunctorIsssZZZNS0_21heaviside_kernel_cudaERNS_18TensorIteratorBaseEENKUlvE_clEvENKUlvE3_clEvEUlssE_EEEEvS5_RKT_EUliE_EEviT1_)
        /*2084*/ 	.word	0x00000000


	//----- nvinfo : EIATTR_MIN_STACK_SIZE
	.align		4
.L_1437:
        /*2088*/ 	.byte	0x04, 0x12
        /*208a*/ 	.short	(.L_1439 - .L_1438)
	.align		4
.L_1438:
        /*208c*/ 	.word	index@(_ZN2at6native27unrolled_elementwise_kernelINS0_13BinaryFunctorIsssZZZNS0_21heaviside_kernel_cudaERNS_18TensorIteratorBaseEENKUlvE_clEvENKUlvE3_clEvEUlssE_EESt5arrayIPcLm3EELi4E23TrivialOffsetCalculatorILi2EjESC_ILi1EjENS0_6memory12LoadWithCastILi2EEENSF_13StoreWithCastILi1EEEEEviT_T0_T2_T3_T4_T5_)
        /*2090*/ 	.word	0x00000000


	//----- nvinfo : EIATTR_MIN_STACK_SIZE
	.align		4
.L_1439:
        /*2094*/ 	.byte	0x04, 0x12
        /*2096*/ 	.short	(.L_1441 - .L_1440)
	.align		4
.L_1440:
        /*2098*/ 	.word	index@(_ZN2at6native18elementwise_kernelILi128ELi4EZNS0_22gpu_kernel_impl_nocastINS0_13BinaryFunctorIsssZZZNS0_21heaviside_kernel_cudaERNS_18TensorIteratorBaseEENKUlvE_clEvENKUlvE3_clEvEUlssE_EEEEvS5_RKT_EUliE_EEviT1_)
        /*209c*/ 	.word	0x00000000


	//----- nvinfo : EIATTR_MIN_STACK_SIZE
	.align		4
.L_1441:
        /*20a0*/ 	.byte	0x04, 0x12
        /*20a2*/ 	.short	(.L_1443 - .L_1442)
	.align		4
.L_1442:
        /*20a4*/ 	.word	index@(_ZN2at6native27unrolled_elementwise_kernelINS0_13BinaryFunctorIsssZZZNS0_21heaviside_kernel_cudaERNS_18TensorIteratorBaseEENKUlvE_clEvENKUlvE3_clEvEUlssE_EESt5arrayIPcLm3EELi4E23TrivialOffsetCalculatorILi2EjESC_ILi1EjENS0_6memory15LoadWithoutCastENSF_16StoreWithoutCastEEEviT_T0_T2_T3_T4_T5_)
        /*20a8*/ 	.word	0x00000000


	//----- nvinfo : EIATTR_MIN_STACK_SIZE
	.align		4
.L_1443:
        /*20ac*/ 	.byte	0x04, 0x12
        /*20ae*/ 	.short	(.L_1445 - .L_1444)
	.align		4
.L_1444:
        /*20b0*/ 	.word	index@(_ZN2at6native29vectorized_elementwise_kernelILi2ENS0_13BinaryFunctorIsssZZZNS0_21heaviside_kernel_cudaERNS_18TensorIteratorBaseEENKUlvE_clEvENKUlvE3_clEvEUlssE_EESt5arrayIPcLm3EEEEviT0_T1_)
        /*20b4*/ 	.word	0x00000000


	//----- nvinfo : EIATTR_MIN_STACK_SIZE
	.align		4
.L_1445:
        /*20b8*/ 	.byte	0x04, 0x12
        /*20ba*/ 	.short	(.L_1447 - .L_1446)
	.align		4
.L_1446:
        /*20bc*/ 	.word	index@(_ZN2at6native29vectorized_elementwise_kernelILi4ENS0_13BinaryFunctorIsssZZZNS0_21heaviside_kernel_cudaERNS_18TensorIteratorBaseEENKUlvE_clEvENKUlvE3_clEvEUlssE_EESt5arrayIPcLm3EEEEviT0_T1_)
        /*20c0*/ 	.word	0x00000000


	//----- nvinfo : EIATTR_MIN_STACK_SIZE
	.align		4
.L_1447:
        /*20c4*/ 	.byte	0x04, 0x12
        /*20c6*/ 	.short	(.L_1449 - .L_1448)
	.align		4
.L_1448:
        /*20c8*/ 	.word	index@(_ZN2at6native29vectorized_elementwise_kernelILi8ENS0_13BinaryFunctorIsssZZZNS0_21heaviside_kernel_cudaERNS_18TensorIteratorBaseEENKUlvE_clEvENKUlvE3_clEvEUlssE_EESt5arrayIPcLm3EEEEviT0_T1_)
        /*20cc*/ 	.word	0x00000000


	//----- nvinfo : EIATTR_MIN_STACK_SIZE
	.align		4
.L_1449:
        /*20d0*/ 	.byte	0x04, 0x12
        /*20d2*/ 	.short	(.L_1451 - .L_1450)
	.align		4
.L_1450:
        /*20d4*/ 	.word	index@(_ZN2at6native18elementwise_kernelILi128ELi4EZNS0_15gpu_kernel_implINS0_13BUnaryFunctorIsssZZZNS0_21heaviside_kernel_cudaERNS_18TensorIteratorBaseEENKUlvE_clEvENKUlvE3_clEvEUlssE_EEEEvS5_RKT_EUliE_EEviT1_)
        /*20d8*/ 	.word	0x00000000


	//----- nvinfo : EIATTR_MIN_STACK_SIZE
	.align		4
.L_1451:
        /*20dc*/ 	.byte	0x04, 0x12
        /*20de*/ 	.short	(.L_1453 - .L_1452)
	.align		4
.L_1452:
        /*20e0*/ 	.word	index@(_ZN2at6native27unrolled_elementwise_kernelINS0_13BUnaryFunctorIsssZZZNS0_21heaviside_kernel_cudaERNS_18TensorIteratorBaseEENKUlvE_clEvENKUlvE3_clEvEUlssE_EESt5arrayIPcLm2EELi4E23TrivialOffsetCalculatorILi1EjESD_NS0_6memory12LoadWithCastILi1EEENSE_13StoreWithCastILi1EEEEEviT_T0_T2_T3_T4_T5_)
        /*20e4*/ 	.word	0x00000000


	//----- nvinfo : EIATTR_MIN_STACK_SIZE
	.align		4
.L_1453:
        /*20e8*/ 	.byte	0x04, 0x12
        /*20ea*/ 	.short	(.L_1455 - .L_1454)
	.align		4
.L_1454:
        /*20ec*/ 	.word	index@(_ZN2at6native18elementwise_kernelILi128ELi4EZNS0_22gpu_kernel_impl_nocastINS0_13BUnaryFunctorIsssZZZNS0_21heaviside_kernel_cudaERNS_18TensorIteratorBaseEENKUlvE_clEvENKUlvE3_clEvEUlssE_EEEEvS5_RKT_EUliE_EEviT1_)
        /*20f0*/ 	.word	0x00000000


	//----- nvinfo : EIATTR_MIN_STACK_SIZE
	.align		4
.L_1455:
        /*20f4*/ 	.byte	0x04, 0x12
        /*20f6*/ 	.short	(.L_1457 - .L_1456)
	.align		4
.L_1456:
        /*20f8*/ 	.word	index@(_ZN2at6native27unrolled_elementwise_kernelINS0_13BUnaryFunctorIsssZZZNS0_21heaviside_kernel_cudaERNS_18TensorIteratorBaseEENKUlvE_clEvENKUlvE3_clEvEUlssE_EESt5arrayIPcLm2EELi4E23TrivialOffsetCalculatorILi1EjESD_NS0_6memory15LoadWithoutCastENSE_16StoreWithoutCastEEEviT_T0_T2_T3_T4_T5_)
        /*20fc*/ 	.word	0x00000000


	//----- nvinfo : EIATTR_MIN_STACK_SIZE
	.align		4
.L_1457:
        /*2100*/ 	.byte	0x04, 0x12
        /*2102*/ 	.short	(.L_1459 - .L_1458)
	.align		4
.L_1458:
        /*2104*/ 	.word	index@(_ZN2at6native29vectorized_elementwise_kernelILi2ENS0_13BUnaryFunctorIsssZZZNS0_21heaviside_kernel_cudaERNS_18TensorIteratorBaseEENKUlvE_clEvENKUlvE3_clEvEUlssE_EESt5arrayIPcLm2EEEEviT0_T1_)
        /*2108*/ 	.word	0x00000000


	//----- nvinfo : EIATTR_MIN_STACK_SIZE
	.align		4
.L_1459:
        /*210c*/ 	.byte	0x04, 0x12
        /*210e*/ 	.short	(.L_1461 - .L_1460)
	.align		4
.L_1460:
        /*2110*/ 	.word	index@(_ZN2at6native29vectorized_elementwise_kernelILi4ENS0_13BUnaryFunctorIsssZZZNS0_21heaviside_kernel_cudaERNS_18TensorIteratorBaseEENKUlvE_clEvENKUlvE3_clEvEUlssE_EESt5arrayIPcLm2EEEEviT0_T1_)
        /*2114*/ 	.word	0x00000000


	//----- nvinfo : EIATTR_MIN_STACK_SIZE
	.align		4
.L_1461:
        /*2118*/ 	.byte	0x04, 0x12
        /*211a*/ 	.short	(.L_1463 - .L_1462)
	.align		4
.L_1462:
        /*211c*/ 	.word	index@(_ZN2at6native29vectorized_elementwise_kernelILi8ENS0_13BUnaryFunctorIsssZZZNS0_21heaviside_kernel_cudaERNS_18TensorIteratorBaseEENKUlvE_clEvENKUlvE3_clEvEUlssE_EESt5arrayIPcLm2EEEEviT0_T1_)
        /*2120*/ 	.word	0x00000000


	//----- nvinfo : EIATTR_MIN_STACK_SIZE
	.align		4
.L_1463:
        /*2124*/ 	.byte	0x04, 0x12
        /*2126*/ 	.short	(.L_1465 - .L_1464)
	.align		4
.L_1464:
        /*2128*/ 	.word	index@(_ZN2at6native18elementwise_kernelILi128ELi4EZNS0_15gpu_kernel_implINS0_13AUnaryFunctorIsssZZZNS0_21heaviside_kernel_cudaERNS_18TensorIteratorBaseEENKUlvE_clEvENKUlvE3_clEvEUlssE_EEEEvS5_RKT_EUliE_EEviT1_)
        /*212c*/ 	.word	0x00000000


	//----- nvinfo : EIATTR_MIN_STACK_SIZE
	.align		4
.L_1465:
        /*2130*/ 	.byte	0x04, 0x12
        /*2132*/ 	.short	(.L_1467 - .L_1466)
	.align		4
.L_1466:
        /*2134*/ 	.word	index@(_ZN2at6native27unrolled_elementwise_kernelINS0_13AUnaryFunctorIsssZZZNS0_21heaviside_kernel_cudaERNS_18TensorIteratorBaseEENKUlvE_clEvENKUlvE3_clEvEUlssE_EESt5arrayIPcLm2EELi4E23TrivialOffsetCalculatorILi1EjESD_NS0_6memory12LoadWithCastILi1EEENSE_13StoreWithCastILi1EEEEEviT_T0_T2_T3_T4_T5_)
        /*2138*/ 	.word	0x00000000


	//----- nvinfo : EIATTR_MIN_STACK_SIZE
	.align		4
.L_1467:
        /*213c*/ 	.byte	0x04, 0x12
        /*213e*/ 	.short	(.L_1469 - .L_1468)
	.align		4
.L_1468:
        /*2140*/ 	.word	index@(_ZN2at6native18elementwise_kernelILi128ELi4EZNS0_22gpu_kernel_impl_nocastINS0_13AUnaryFunctorIsssZZZNS0_21heaviside_kernel_cudaERNS_18TensorIteratorBaseEENKUlvE_clEvENKUlvE3_clEvEUlssE_EEEEvS5_RKT_EUliE_EEviT1_)
        /*2144*/ 	.word	0x00000000


	//----- nvinfo : EIATTR_MIN_STACK_SIZE
	.align		4
.L_1469:
        /*2148*/ 	.byte	0x04, 0x12
        /*214a*/ 	.short	(.L_1471 - .L_1470)
	.align		4
.L_1470:
        /*214c*/ 	.word	index@(_ZN2at6native27unrolled_elementwise_kernelINS0_13AUnaryFunctorIsssZZZNS0_21heaviside_kernel_cudaERNS_18TensorIteratorBaseEENKUlvE_clEvENKUlvE3_clEvEUlssE_EESt5arrayIPcLm2EELi4E23TrivialOffsetCalculatorILi1EjESD_NS0_6memory15LoadWithoutCastENSE_16StoreWithoutCastEEEviT_T0_T2_T3_T4_T5_)
        /*2150*/ 	.word	0x00000000


	//----- nvinfo : EIATTR_MIN_STACK_SIZE
	.align		4
.L_1471:
        /*2154*/ 	.byte	0x04, 0x12
        /*2156*/ 	.short	(.L_1473 - .L_1472)
	.align		4
.L_1472:
        /*2158*/ 	.word	index@(_ZN2at6native29vectorized_elementwise_kernelILi2ENS0_13AUnaryFunctorIsssZZZNS0_21heaviside_kernel_cudaERNS_18TensorIteratorBaseEENKUlvE_clEvENKUlvE3_clEvEUlssE_EESt5arrayIPcLm2EEEEviT0_T1_)
        /*215c*/ 	.word	0x00000000


	//----- nvinfo : EIATTR_MIN_STACK_SIZE
	.align		4
.L_1473:
        /*2160*/ 	.byte	0x04, 0x12
        /*2162*/ 	.short	(.L_1475 - .L_1474)
	.align		4
.L_1474:
        /*2164*/ 	.word	index@(_ZN2at6native29vectorized_elementwise_kernelILi4ENS0_13AUnaryFunctorIsssZZZNS0_21heaviside_kernel_cudaERNS_18TensorIteratorBaseEENKUlvE_clEvENKUlvE3_clEvEUlssE_EESt5arrayIPcLm2EEEEviT0_T1_)
        /*2168*/ 	.word	0x00000000


	//----- nvinfo : EIATTR_MIN_STACK_SIZE
	.align		4
.L_1475:
        /*216c*/ 	.byte	0x04, 0x12
        /*216e*/ 	.short	(.L_1477 - .L_1476)
	.align		4
.L_1476:
        /*2170*/ 	.word	index@(_ZN2at6native29vectorized_elementwise_kernelILi8ENS0_13AUnaryFunctorIsssZZZNS0_21heaviside_kernel_cudaERNS_18TensorIteratorBaseEENKUlvE_clEvENKUlvE3_clEvEUlssE_EESt5arrayIPcLm2EEEEviT0_T1_)
        /*2174*/ 	.word	0x00000000


	//----- nvinfo : EIATTR_MIN_STACK_SIZE
	.align		4
.L_1477:
        /*2178*/ 	.byte	0x04, 0x12
        /*217a*/ 	.short	(.L_1479 - .L_1478)
	.align		4
.L_1478:
        /*217c*/ 	.word	index@(_ZN2at6native18elementwise_kernelILi128ELi4EZNS0_15gpu_kernel_implINS0_13BinaryFunctorIlllZZZNS0_21heaviside_kernel_cudaERNS_18TensorIteratorBaseEENKUlvE_clEvENKUlvE2_clEvEUlllE_EEEEvS5_RKT_EUliE_EEviT1_)
        /*2180*/ 	.word	0x00000000


	//----- nvinfo : EIATTR_MIN_STACK_SIZE
	.align		4
.L_1479:
        /*2184*/ 	.byte	0x04, 0x12
        /*2186*/ 	.short	(.L_1481 - .L_1480)
	.align		4
.L_1480:
        /*2188*/ 	.word	index@(_ZN2at6native27unrolled_elementwise_kernelINS0_13BinaryFunctorIlllZZZNS0_21heaviside_kernel_cudaERNS_18TensorIteratorBaseEENKUlvE_clEvENKUlvE2_clEvEUlllE_EESt5arrayIPcLm3EELi4E23TrivialOffsetCalculatorILi2EjESC_ILi1EjENS0_6memory12LoadWithCastILi2EEENSF_13StoreWithCastILi1EEEEEviT_T0_T2_T3_T4_T5_)
        /*218c*/ 	.word	0x00000000


	//----- nvinfo : EIATTR_MIN_STACK_SIZE
	.align		4
.L_1481:
        /*2190*/ 	.byte	0x04, 0x12
        /*2192*/ 	.short	(.L_1483 - .L_1482)
	.align		4
.L_1482:
        /*2194*/ 	.word	index@(_ZN2at6native18elementwise_kernelILi128ELi2EZNS0_22gpu_kernel_impl_nocastINS0_13BinaryFunctorIlllZZZNS0_21heaviside_kernel_cudaERNS_18TensorIteratorBaseEENKUlvE_clEvENKUlvE2_clEvEUlllE_EEEEvS5_RKT_EUliE_EEviT1_)
        /*2198*/ 	.word	0x00000000


	//----- nvinfo : EIATTR_MIN_STACK_SIZE
	.align		4
.L_1483:
        /*219c*/ 	.byte	0x04, 0x12
        /*219e*/ 	.short	(.L_1485 - .L_1484)
	.align		4
.L_1484:
        /*21a0*/ 	.word	index@(_ZN2at6native27unrolled_elementwise_kernelINS0_13BinaryFunctorIlllZZZNS0_21heaviside_kernel_cudaERNS_18TensorIteratorBaseEENKUlvE_clEvENKUlvE2_clEvEUlllE_EESt5arrayIPcLm3EELi4E23TrivialOffsetCalculatorILi2EjESC_ILi1EjENS0_6memory15LoadWithoutCastENSF_16StoreWithoutCastEEEviT_T0_T2_T3_T4_T5_)
        /*21a4*/ 	.word	0x00000000


	//----- nvinfo : EIATTR_MIN_STACK_SIZE
	.align		4
.L_1485:
        /*21a8*/ 	.byte	0x04, 0x12
        /*21aa*/ 	.short	(.L_1487 - .L_1486)
	.align		4
.L_1486:
        /*21ac*/ 	.word	index@(_ZN2at6native29vectorized_elementwise_kernelILi2ENS0_13BinaryFunctorIlllZZZNS0_21heaviside_kernel_cudaERNS_18TensorIteratorBaseEENKUlvE_clEvENKUlvE2_clEvEUlllE_EESt5arrayIPcLm3EEEEviT0_T1_)
        /*21b0*/ 	.word	0x00000000


	//----- nvinfo : EIATTR_MIN_STACK_SIZE
	.align		4
.L_1487:
        /*21b4*/ 	.byte	0x04, 0x12
        /*21b6*/ 	.short	(.L_1489 - .L_1488)
	.align		4
.L_1488:
        /*21b8*/ 	.word	index@(_ZN2at6native29vectorized_elementwise_kernelILi4ENS0_13BinaryFunctorIlllZZZNS0_21heaviside_kernel_cudaERNS_18TensorIteratorBaseEENKUlvE_clEvENKUlvE2_clEvEUlllE_EESt5arrayIPcLm3EEEEviT0_T1_)
        /*21bc*/ 	.word	0x00000000


	//----- nvinfo : EIATTR_MIN_STACK_SIZE
	.align		4
.L_1489:
        /*21c0*/ 	.byte	0x04, 0x12
        /*21c2*/ 	.short	(.L_1491 - .L_1490)
	.align		4
.L_1490:
        /*21c4*/ 	.word	index@(_ZN2at6native29vectorized_elementwise_kernelILi8ENS0_13BinaryFunctorIlllZZZNS0_21heaviside_kernel_cudaERNS_18TensorIteratorBaseEENKUlvE_clEvENKUlvE2_clEvEUlllE_EESt5arrayIPcLm3EEEEviT0_T1_)
        /*21c8*/ 	.word	0x00000000


	//----- nvinfo : EIATTR_MIN_STACK_SIZE
	.align		4
.L_1491:
        /*21cc*/ 	.byte	0x04, 0x12
        /*21ce*/ 	.short	(.L_1493 - .L_1492)
	.align		4
.L_1492:
        /*21d0*/ 	.word	index@(_ZN2at6native18elementwise_kernelILi128ELi4EZNS0_15gpu_kernel_implINS0_13BUnaryFunctorIlllZZZNS0_21heaviside_kernel_cudaERNS_18TensorIteratorBaseEENKUlvE_clEvENKUlvE2_clEvEUlllE_EEEEvS5_RKT_EUliE_EEviT1_)
        /*21d4*/ 	.word	0x00000000


	//----- nvinfo : EIATTR_MIN_STACK_SIZE
	.align		4
.L_1493:
        /*21d8*/ 	.byte	0x04, 0x12
        /*21da*/ 	.short	(.L_1495 - .L_1494)
	.align		4
.L_1494:
        /*21dc*/ 	.word	index@(_ZN2at6native27unrolled_elementwise_kernelINS0_13BUnaryFunctorIlllZZZNS0_21heaviside_kernel_cudaERNS_18TensorIteratorBaseEENKUlvE_clEvENKUlvE2_clEvEUlllE_EESt5arrayIPcLm2EELi4E23TrivialOffsetCalculatorILi1EjESD_NS0_6memory12LoadWithCastILi1EEENSE_13StoreWithCastILi1EEEEEviT_T0_T2_T3_T4_T5_)
        /*21e0*/ 	.word	0x00000000


	//----- nvinfo : EIATTR_MIN_STACK_SIZE
	.align		4
.L_1495:
        /*21e4*/ 	.byte	0x04, 0x12
        /*21e6*/ 	.short	(.L_1497 - .L_1496)
	.align		4
.L_1496:
        /*21e8*/ 	.word	index@(_ZN2at6native18elementwise_kernelILi128ELi2EZNS0_22gpu_kernel_impl_nocastINS0_13BUnaryFunctorIlllZZZNS0_21heaviside_kernel_cudaERNS_18TensorIteratorBaseEENKUlvE_clEvENKUlvE2_clEvEUlllE_EEEEvS5_RKT_EUliE_EEviT1_)
        /*21ec*/ 	.word	0x00000000


	//----- nvinfo : EIATTR_MIN_STACK_SIZE
	.align		4
.L_1497:
        /*21f0*/ 	.byte	0x04, 0x12
        /*21f2*/ 	.short	(.L_1499 - .L_1498)
	.align		4
.L_1498:
        /*21f4*/ 	.word	index@(_ZN2at6native27unrolled_elementwise_kernelINS0_13BUnaryFunctorIlllZZZNS0_21heaviside_kernel_cudaERNS_18TensorIteratorBaseEENKUlvE_clEvENKUlvE2_clEvEUlllE_EESt5arrayIPcLm2EELi4E23TrivialOffsetCalculatorILi1EjESD_NS0_6memory15LoadWithoutCastENSE_16StoreWithoutCastEEEviT_T0_T2_T3_T4_T5_)
        /*21f8*/ 	.word	0x00000000


	//----- nvinfo : EIATTR_MIN_STACK_SIZE
	.align		4
.L_1499:
        /*21fc*/ 	.byte	0x04, 0x12
        /*21fe*/ 	.short	(.L_1501 - .L_1500)
	.align		4
.L_1500:
        /*2200*/ 	.word	index@(_ZN2at6native29vectorized_elementwise_kernelILi2ENS0_13BUnaryFunctorIlllZZZNS0_21heaviside_kernel_cudaERNS_18TensorIteratorBaseEENKUlvE_clEvENKUlvE2_clEvEUlllE_EESt5arrayIPcLm2EEEEviT0_T1_)
        /*2204*/ 	.word	0x00000000


	//----- nvinfo : EIATTR_MIN_STACK_SIZE
	.align		4
.L_1501:
        /*2208*/ 	.byte	0x04, 0x12
        /*220a*/ 	.short	(.L_1503 - .L_1502)
	.align		4
.L_1502:
        /*220c*/ 	.word	index@(_ZN2at6native29vectorized_elementwise_kernelILi4ENS0_13BUnaryFunctorIlllZZZNS0_21heaviside_kernel_cudaERNS_18TensorIteratorBaseEENKUlvE_clEvENKUlvE2_clEvEUlllE_EESt5arrayIPcLm2EEEEviT0_T1_)
        /*2210*/ 	.word	0x00000000


	//----- nvinfo : EIATTR_MIN_STACK_SIZE
	.align		4
.L_1503:
        /*2214*/ 	.byte	0x04, 0x12
        /*2216*/ 	.short	(.L_1505 - .L_1504)
	.align		4
.L_1504:
        /*2218*/ 	.word	index@(_ZN2at6native29vectorized_elementwise_kernelILi8ENS0_13BUnaryFunctorIlllZZZNS0_21heaviside_kernel_cudaERNS_18TensorIteratorBaseEENKUlvE_clEvENKUlvE2_clEvEUlllE_EESt5arrayIPcLm2EEEEviT0_T1_)
        /*221c*/ 	.word	0x00000000


	//----- nvinfo : EIATTR_MIN_STACK_SIZE
	.align		4
.L_1505:
        /*2220*/ 	.byte	0x04, 0x12
        /*2222*/ 	.short	(.L_1507 - .L_1506)
	.align		4
.L_1506:
        /*2224*/ 	.word	index@(_ZN2at6native18elementwise_kernelILi128ELi4EZNS0_15gpu_kernel_implINS0_13AUnaryFunctorIlllZZZNS0_21heaviside_kernel_cudaERNS_18TensorIteratorBaseEENKUlvE_clEvENKUlvE2_clEvEUlllE_EEEEvS5_RKT_EUliE_EEviT1_)
        /*2228*/ 	.word	0x00000000


	//----- nvinfo : EIATTR_MIN_STACK_SIZE
	.align		4
.L_1507:
        /*222c*/ 	.byte	0x04, 0x12
        /*222e*/ 	.short	(.L_1509 - .L_1508)
	.align		4
.L_1508:
        /*2230*/ 	.word	index@(_ZN2at6native27unrolled_elementwise_kernelINS0_13AUnaryFunctorIlllZZZNS0_21heaviside_kernel_cudaERNS_18TensorIteratorBaseEENKUlvE_clEvENKUlvE2_clEvEUlllE_EESt5arrayIPcLm2EELi4E23TrivialOffsetCalculatorILi1EjESD_NS0_6memory12LoadWithCastILi1EEENSE_13StoreWithCastILi1EEEEEviT_T0_T2_T3_T4_T5_)
        /*2234*/ 	.word	0x00000000


	//----- nvinfo : EIATTR_MIN_STACK_SIZE
	.align		4
.L_1509:
        /*2238*/ 	.byte	0x04, 0x12
        /*223a*/ 	.short	(.L_1511 - .L_1510)
	.align		4
.L_1510:
        /*223c*/ 	.word	index@(_ZN2at6native18elementwise_kernelILi128ELi2EZNS0_22gpu_kernel_impl_nocastINS0_13AUnaryFunctorIlllZZZNS0_21heaviside_kernel_cudaERNS_18TensorIteratorBaseEENKUlvE_clEvENKUlvE2_clEvEUlllE_EEEEvS5_RKT_EUliE_EEviT1_)
        /*2240*/ 	.word	0x00000000


	//----- nvinfo : EIATTR_MIN_STACK_SIZE
	.align		4
.L_1511:
        /*2244*/ 	.byte	0x04, 0x12
        /*2246*/ 	.short	(.L_1513 - .L_1512)
	.align		4
.L_1512:
        /*2248*/ 	.word	index@(_ZN2at6native27unrolled_elementwise_kernelINS0_13AUnaryFunctorIlllZZZNS0_21heaviside_kernel_cudaERNS_18TensorIteratorBaseEENKUlvE_clEvENKUlvE2_clEvEUlllE_EESt5arrayIPcLm2EELi4E23TrivialOffsetCalculatorILi1EjESD_NS0_6memory15LoadWithoutCastENSE_16StoreWithoutCastEEEviT_T0_T2_T3_T4_T5_)
        /*224c*/ 	.word	0x00000000


	//----- nvinfo : EIATTR_MIN_STACK_SIZE
	.align		4
.L_1513:
        /*2250*/ 	.byte	0x04, 0x12
        /*2252*/ 	.short	(.L_1515 - .L_1514)
	.align		4
.L_1514:
        /*2254*/ 	.word	index@(_ZN2at6native29vectorized_elementwise_kernelILi2ENS0_13AUnaryFunctorIlllZZZNS0_21heaviside_kernel_cudaERNS_18TensorIteratorBaseEENKUlvE_clEvENKUlvE2_clEvEUlllE_EESt5arrayIPcLm2EEEEviT0_T1_)
        /*2258*/ 	.word	0x00000000


	//----- nvinfo : EIATTR_MIN_STACK_SIZE
	.align		4
.L_1515:
        /*225c*/ 	.byte	0x04, 0x12
        /*225e*/ 	.short	(.L_1517 - .L_1516)
	.align		4
.L_1516:
        /*2260*/ 	.word	index@(_ZN2at6native29vectorized_elementwise_kernelILi4ENS0_13AUnaryFunctorIlllZZZNS0_21heaviside_kernel_cudaERNS_18TensorIteratorBaseEENKUlvE_clEvENKUlvE2_clEvEUlllE_EESt5arrayIPcLm2EEEEviT0_T1_)
        /*2264*/ 	.word	0x00000000


	//----- nvinfo : EIATTR_MIN_STACK_SIZE
	.align		4
.L_1517:
        /*2268*/ 	.byte	0x04, 0x12
        /*226a*/ 	.short	(.L_1519 - .L_1518)
	.align		4
.L_1518:
        /*226c*/ 	.word	index@(_ZN2at6native29vectorized_elementwise_kernelILi8ENS0_13AUnaryFunctorIlllZZZNS0_21heaviside_kernel_cudaERNS_18TensorIteratorBaseEENKUlvE_clEvENKUlvE2_clEvEUlllE_EESt5arrayIPcLm2EEEEviT0_T1_)
        /*2270*/ 	.word	0x00000000


	//----- nvinfo : EIATTR_MIN_STACK_SIZE
	.align		4
.L_1519:
        /*2274*/ 	.byte	0x04, 0x12
        /*2276*/ 	.short	(.L_1521 - .L_1520)
	.align		4
.L_1520:
        /*2278*/ 	.word	index@(_ZN2at6native18elementwise_kernelILi128ELi4EZNS0_15gpu_kernel_implINS0_13BinaryFunctorIiiiZZZNS0_21heaviside_kernel_cudaERNS_18TensorIteratorBaseEENKUlvE_clEvENKUlvE1_clEvEUliiE_EEEEvS5_RKT_EUliE_EEviT1_)
        /*227c*/ 	.word	0x00000000


	//----- nvinfo : EIATTR_MIN_STACK_SIZE
	.align		4
.L_1521:
        /*2280*/ 	.byte	0x04, 0x12
        /*2282*/ 	.short	(.L_1523 - .L_1522)
	.align		4
.L_1522:
        /*2284*/ 	.word	index@(_ZN2at6native27unrolled_elementwise_kernelINS0_13BinaryFunctorIiiiZZZNS0_21heaviside_kernel_cudaERNS_18TensorIteratorBaseEENKUlvE_clEvENKUlvE1_clEvEUliiE_EESt5arrayIPcLm3EELi4E23TrivialOffsetCalculatorILi2EjESC_ILi1EjENS0_6memory12LoadWithCastILi2EEENSF_13StoreWithCastILi1EEEEEviT_T0_T2_T3_T4_T5_)
        /*2288*/ 	.word	0x00000000


	//----- nvinfo : EIATTR_MIN_STACK_SIZE
	.align		4
.L_1523:
        /*228c*/ 	.byte	0x04, 0x12
        /*228e*/ 	.short	(.L_1525 - .L_1524)
	.align		4
.L_1524:
        /*2290*/ 	.word	index@(_ZN2at6native18elementwise_kernelILi128ELi2EZNS0_22gpu_kernel_impl_nocastINS0_13BinaryFunctorIiiiZZZNS0_21heaviside_kernel_cudaERNS_18TensorIteratorBaseEENKUlvE_clEvENKUlvE1_clEvEUliiE_EEEEvS5_RKT_EUliE_EEviT1_)
        /*2294*/ 	.word	0x00000000


	//----- nvinfo : EIATTR_MIN_STACK_SIZE
	.align		4
.L_1525:
        /*2298*/ 	.byte	0x04, 0x12
        /*229a*/ 	.short	(.L_1527 - .L_1526)
	.align		4
.L_1526:
        /*229c*/ 	.word	index@(_ZN2at6native27unrolled_elementwise_kernelINS0_13BinaryFunctorIiiiZZZNS0_21heaviside_kernel_cudaERNS_18TensorIteratorBaseEENKUlvE_clEvENKUlvE1_clEvEUliiE_EESt5arrayIPcLm3EELi4E23TrivialOffsetCalculatorILi2EjESC_ILi1EjENS0_6memory15LoadWithoutCastENSF_16StoreWithoutCastEEEviT_T0_T2_T3_T4_T5_)
        /*22a0*/ 	.word	0x00000000


	//----- nvinfo : EIATTR_MIN_STACK_SIZE
	.align		4
.L_1527:
        /*22a4*/ 	.byte	0x04, 0x12
        /*22a6*/ 	.short	(.L_1529 - .L_1528)
	.align		4
.L_1528:
        /*22a8*/ 	.word	index@(_ZN2at6native29vectorized_elementwise_kernelILi2ENS0_13BinaryFunctorIiiiZZZNS0_21heaviside_kernel_cudaERNS_18TensorIteratorBaseEENKUlvE_clEvENKUlvE1_clEvEUliiE_EESt5arrayIPcLm3EEEEviT0_T1_)
        /*22ac*/ 	.word	0x00000000


	//----- nvinfo : EIATTR_MIN_STACK_SIZE
	.align		4
.L_1529:
        /*22b0*/ 	.byte	0x04, 0x12
        /*22b2*/ 	.short	(.L_1531 - .L_1530)
	.align		4
.L_1530:
        /*22b4*/ 	.word	index@(_ZN2at6native29vectorized_elementwise_kernelILi4ENS0_13BinaryFunctorIiiiZZZNS0_21heaviside_kernel_cudaERNS_18TensorIteratorBaseEENKUlvE_clEvENKUlvE1_clEvEUliiE_EESt5arrayIPcLm3EEEEviT0_T1_)
        /*22b8*/ 	.word	0x00000000


	//----- nvinfo : EIATTR_MIN_STACK_SIZE
	.align		4
.L_1531:
        /*22bc*/ 	.byte	0x04, 0x12
        /*22be*/ 	.short	(.L_1533 - .L_1532)
	.align		4
.L_1532:
        /*22c0*/ 	.word	index@(_ZN2at6native29vectorized_elementwise_kernelILi8ENS0_13BinaryFunctorIiiiZZZNS0_21heaviside_kernel_cudaERNS_18TensorIteratorBaseEENKUlvE_clEvENKUlvE1_clEvEUliiE_EESt5arrayIPcLm3EEEEviT0_T1_)
        /*22c4*/ 	.word	0x00000000


	//----- nvinfo : EIATTR_MIN_STACK_SIZE
	.align		4
.L_1533:
        /*22c8*/ 	.byte	0x04, 0x12
        /*22ca*/ 	.short	(.L_1535 - .L_1534)
	.align		4
.L_1534:
        /*22cc*/ 	.word	index@(_ZN2at6native18elementwise_kernelILi128ELi4EZNS0_15gpu_kernel_implINS0_13BUnaryFunctorIiiiZZZNS0_21heaviside_kernel_cudaERNS_18TensorIteratorBaseEENKUlvE_clEvENKUlvE1_clEvEUliiE_EEEEvS5_RKT_EUliE_EEviT1_)
        /*22d0*/ 	.word	0x00000000


	//----- nvinfo : EIATTR_MIN_STACK_SIZE
	.align		4
.L_1535:
        /*22d4*/ 	.byte	0x04, 0x12
        /*22d6*/ 	.short	(.L_1537 - .L_1536)
	.align		4
.L_1536:
        /*22d8*/ 	.word	index@(_ZN2at6native27unrolled_elementwise_kernelINS0_13BUnaryFunctorIiiiZZZNS0_21heaviside_kernel_cudaERNS_18TensorIteratorBaseEENKUlvE_clEvENKUlvE1_clEvEUliiE_EESt5arrayIPcLm2EELi4E23TrivialOffsetCalculatorILi1EjESD_NS0_6memory12LoadWithCastILi1EEENSE_13StoreWithCastILi1EEEEEviT_T0_T2_T3_T4_T5_)
        /*22dc*/ 	.word	0x00000000


	//----- nvinfo : EIATTR_MIN_STACK_SIZE
	.align		4
.L_1537:
        /*22e0*/ 	.byte	0x04, 0x12
        /*22e2*/ 	.short	(.L_1539 - .L_1538)
	.align		4
.L_1538:
        /*22e4*/ 	.word	index@(_ZN2at6native18elementwise_kernelILi128ELi2EZNS0_22gpu_kernel_impl_nocastINS0_13BUnaryFunctorIiiiZZZNS0_21heaviside_kernel_cudaERNS_18TensorIteratorBaseEENKUlvE_clEvENKUlvE1_clEvEUliiE_EEEEvS5_RKT_EUliE_EEviT1_)
        /*22e8*/ 	.word	0x00000000


	//----- nvinfo : EIATTR_MIN_STACK_SIZE
	.align		4
.L_1539:
        /*22ec*/ 	.byte	0x04, 0x12
        /*22ee*/ 	.short	(.L_1541 - .L_1540)
	.align		4
.L_1540:
        /*22f0*/ 	.word	index@(_ZN2at6native27unrolled_elementwise_kernelINS0_13BUnaryFunctorIiiiZZZNS0_21heaviside_kernel_cudaERNS_18TensorIteratorBaseEENKUlvE_clEvENKUlvE1_clEvEUliiE_EESt5arrayIPcLm2EELi4E23TrivialOffsetCalculatorILi1EjESD_NS0_6memory15LoadWithoutCastENSE_16StoreWithoutCastEEEviT_T0_T2_T3_T4_T5_)
        /*22f4*/ 	.word	0x00000000


	//----- nvinfo : EIATTR_MIN_STACK_SIZE
	.align		4
.L_1541:
        /*22f8*/ 	.byte	0x04, 0x12
        /*22fa*/ 	.short	(.L_1543 - .L_1542)
	.align		4
.L_1542:
        /*22fc*/ 	.word	index@(_ZN2at6native29vectorized_elementwise_kernelILi2ENS0_13BUnaryFunctorIiiiZZZNS0_21heaviside_kernel_cudaERNS_18TensorIteratorBaseEENKUlvE_clEvENKUlvE1_clEvEUliiE_EESt5arrayIPcLm2EEEEviT0_T1_)
        /*2300*/ 	.word	0x00000000


	//----- nvinfo : EIATTR_MIN_STACK_SIZE
	.align		4
.L_1543:
        /*2304*/ 	.byte	0x04, 0x12
        /*2306*/ 	.short	(.L_1545 - .L_1544)
	.align		4
.L_1544:
        /*2308*/ 	.word	index@(_ZN2at6native29vectorized_elementwise_kernelILi4ENS0_13BUnaryFunctorIiiiZZZNS0_21heaviside_kernel_cudaERNS_18TensorIteratorBaseEENKUlvE_clEvENKUlvE1_clEvEUliiE_EESt5arrayIPcLm2EEEEviT0_T1_)
        /*230c*/ 	.word	0x00000000


	//----- nvinfo : EIATTR_MIN_STACK_SIZE
	.align		4
.L_1545:
        /*2310*/ 	.byte	0x04, 0x12
        /*2312*/ 	.short	(.L_1547 - .L_1546)
	.align		4
.L_1546:
        /*2314*/ 	.word	index@(_ZN2at6native29vectorized_elementwise_kernelILi8ENS0_13BUnaryFunctorIiiiZZZNS0_21heaviside_kernel_cudaERNS_18TensorIteratorBaseEENKUlvE_clEvENKUlvE1_clEvEUliiE_EESt5arrayIPcLm2EEEEviT0_T1_)
        /*2318*/ 	.word	0x00000000


	//----- nvinfo : EIATTR_MIN_STACK_SIZE
	.align		4
.L_1547:
        /*231c*/ 	.byte	0x04, 0x12
        /*231e*/ 	.short	(.L_1549 - .L_1548)
	.align		4
.L_1548:
        /*2320*/ 	.word	index@(_ZN2at6native18elementwise_kernelILi128ELi4EZNS0_15gpu_kernel_implINS0_13AUnaryFunctorIiiiZZZNS0_21heaviside_kernel_cudaERNS_18TensorIteratorBaseEENKUlvE_clEvENKUlvE1_clEvEUliiE_EEEEvS5_RKT_EUliE_EEviT1_)
        /*2324*/ 	.word	0x00000000


	//----- nvinfo : EIATTR_MIN_STACK_SIZE
	.align		4
.L_1549:
        /*2328*/ 	.byte	0x04, 0x12
        /*232a*/ 	.short	(.L_1551 - .L_1550)
	.align		4
.L_1550:
        /*232c*/ 	.word	index@(_ZN2at6native27unrolled_elementwise_kernelINS0_13AUnaryFunctorIiiiZZZNS0_21heaviside_kernel_cudaERNS_18TensorIteratorBaseEENKUlvE_clEvENKUlvE1_clEvEUliiE_EESt5arrayIPcLm2EELi4E23TrivialOffsetCalculatorILi1EjESD_NS0_6memory12LoadWithCastILi1EEENSE_13StoreWithCastILi1EEEEEviT_T0_T2_T3_T4_T5_)
        /*2330*/ 	.word	0x00000000


	//----- nvinfo : EIATTR_MIN_STACK_SIZE
	.align		4
.L_1551:
        /*2334*/ 	.byte	0x04, 0x12
        /*2336*/ 	.short	(.L_1553 - .L_1552)
	.align		4
.L_1552:
        /*2338*/ 	.word	index@(_ZN2at6native18elementwise_kernelILi128ELi2EZNS0_22gpu_kernel_impl_nocastINS0_13AUnaryFunctorIiiiZZZNS0_21heaviside_kernel_cudaERNS_18TensorIteratorBaseEENKUlvE_clEvENKUlvE1_clEvEUliiE_EEEEvS5_RKT_EUliE_EEviT1_)
        /*233c*/ 	.word	0x00000000


	//----- nvinfo : EIATTR_MIN_STACK_SIZE
	.align		4
.L_1553:
        /*2340*/ 	.byte	0x04, 0x12
        /*2342*/ 	.short	(.L_1555 - .L_1554)
	.align		4
.L_1554:
        /*2344*/ 	.word	index@(_ZN2at6native27unrolled_elementwise_kernelINS0_13AUnaryFunctorIiiiZZZNS0_21heaviside_kernel_cudaERNS_18TensorIteratorBaseEENKUlvE_clEvENKUlvE1_clEvEUliiE_EESt5arrayIPcLm2EELi4E23TrivialOffsetCalculatorILi1EjESD_NS0_6memory15LoadWithoutCastENSE_16StoreWithoutCastEEEviT_T0_T2_T3_T4_T5_)
        /*2348*/ 	.word	0x00000000


	//----- nvinfo : EIATTR_MIN_STACK_SIZE
	.align		4
.L_1555:
        /*234c*/ 	.byte	0x04, 0x12
        /*234e*/ 	.short	(.L_1557 - .L_1556)
	.align		4
.L_1556:
        /*2350*/ 	.word	index@(_ZN2at6native29vectorized_elementwise_kernelILi2ENS0_13AUnaryFunctorIiiiZZZNS0_21heaviside_kernel_cudaERNS_18TensorIteratorBaseEENKUlvE_clEvENKUlvE1_clEvEUliiE_EESt5arrayIPcLm2EEEEviT0_T1_)
        /*2354*/ 	.word	0x00000000


	//----- nvinfo : EIATTR_MIN_STACK_SIZE
	.align		4
.L_1557:
        /*2358*/ 	.byte	0x04, 0x12
        /*235a*/ 	.short	(.L_1559 - .L_1558)
	.align		4
.L_1558:
        /*235c*/ 	.word	index@(_ZN2at6native29vectorized_elementwise_kernelILi4ENS0_13AUnaryFunctorIiiiZZZNS0_21heaviside_kernel_cudaERNS_18TensorIteratorBaseEENKUlvE_clEvENKUlvE1_clEvEUliiE_EESt5arrayIPcLm2EEEEviT0_T1_)
        /*2360*/ 	.word	0x00000000


	//----- nvinfo : EIATTR_MIN_STACK_SIZE
	.align		4
.L_1559:
        /*2364*/ 	.byte	0x04, 0x12
        /*2366*/ 	.short	(.L_1561 - .L_1560)
	.align		4
.L_1560:
        /*2368*/ 	.word	index@(_ZN2at6native29vectorized_elementwise_kernelILi8ENS0_13AUnaryFunctorIiiiZZZNS0_21heaviside_kernel_cudaERNS_18TensorIteratorBaseEENKUlvE_clEvENKUlvE1_clEvEUliiE_EESt5arrayIPcLm2EEEEviT0_T1_)
        /*236c*/ 	.word	0x00000000


	//----- nvinfo : EIATTR_MIN_STACK_SIZE
	.align		4
.L_1561:
        /*2370*/ 	.byte	0x04, 0x12
        /*2372*/ 	.short	(.L_1563 - .L_1562)
	.align		4
.L_1562:
        /*2374*/ 	.word	index@(_ZN2at6native18elementwise_kernelILi128ELi4EZNS0_15gpu_kernel_implINS0_13BinaryFunctorIaaaZZZNS0_21heaviside_kernel_cudaERNS_18TensorIteratorBaseEENKUlvE_clEvENKUlvE0_clEvEUlaaE_EEEEvS5_RKT_EUliE_EEviT1_)
        /*2378*/ 	.word	0x00000000


	//----- nvinfo : EIATTR_MIN_STACK_SIZE
	.align		4
.L_1563:
        /*237c*/ 	.byte	0x04, 0x12
        /*237e*/ 	.short	(.L_1565 - .L_1564)
	.align		4
.L_1564:
        /*2380*/ 	.word	index@(_ZN2at6native27unrolled_elementwise_kernelINS0_13BinaryFunctorIaaaZZZNS0_21heaviside_kernel_cudaERNS_18TensorIteratorBaseEENKUlvE_clEvENKUlvE0_clEvEUlaaE_EESt5arrayIPcLm3EELi4E23TrivialOffsetCalculatorILi2EjESC_ILi1EjENS0_6memory12LoadWithCastILi2EEENSF_13StoreWithCastILi1EEEEEviT_T0_T2_T3_T4_T5_)
        /*2384*/ 	.word	0x00000000


	//----- nvinfo : EIATTR_MIN_STACK_SIZE
	.align		4
.L_1565:
        /*2388*/ 	.byte	0x04, 0x12
        /*238a*/ 	.short	(.L_1567 - .L_1566)
	.align		4
.L_1566:
        /*238c*/ 	.word	index@(_ZN2at6native18elementwise_kernelILi128ELi4EZNS0_22gpu_kernel_impl_nocastINS0_13BinaryFunctorIaaaZZZNS0_21heaviside_kernel_cudaERNS_18TensorIteratorBaseEENKUlvE_clEvENKUlvE0_clEvEUlaaE_EEEEvS5_RKT_EUliE_EEviT1_)
        /*2390*/ 	.word	0x00000000


	//----- nvinfo : EIATTR_MIN_STACK_SIZE
	.align		4
.L_1567:
        /*2394*/ 	.byte	0x04, 0x12
        /*2396*/ 	.short	(.L_1569 - .L_1568)
	.align		4
.L_1568:
        /*2398*/ 	.word	index@(_ZN2at6native27unrolled_elementwise_kernelINS0_13BinaryFunctorIaaaZZZNS0_21heaviside_kernel_cudaERNS_18TensorIteratorBaseEENKUlvE_clEvENKUlvE0_clEvEUlaaE_EESt5arrayIPcLm3EELi4E23TrivialOffsetCalculatorILi2EjESC_ILi1EjENS0_6memory15LoadWithoutCastENSF_16StoreWithoutCastEEEviT_T0_T2_T3_T4_T5_)
        /*239c*/ 	.word	0x00000000


	//----- nvinfo : EIATTR_MIN_STACK_SIZE
	.align		4
.L_1569:
        /*23a0*/ 	.byte	0x04, 0x12
        /*23a2*/ 	.short	(.L_1571 - .L_1570)
	.align		4
.L_1570:
        /*23a4*/ 	.word	index@(_ZN2at6native29vectorized_elementwise_kernelILi2ENS0_13BinaryFunctorIaaaZZZNS0_21heaviside_kernel_cudaERNS_18TensorIteratorBaseEENKUlvE_clEvENKUlvE0_clEvEUlaaE_EESt5arrayIPcLm3EEEEviT0_T1_)
        /*23a8*/ 	.word	0x00000000


	//----- nvinfo : EIATTR_MIN_STACK_SIZE
	.align		4
.L_1571:
        /*23ac*/ 	.byte	0x04, 0x12
        /*23ae*/ 	.short	(.L_1573 - .L_1572)
	.align		4
.L_1572:
        /*23b0*/ 	.word	index@(_ZN2at6native29vectorized_elementwise_kernelILi4ENS0_13BinaryFunctorIaaaZZZNS0_21heaviside_kernel_cudaERNS_18TensorIteratorBaseEENKUlvE_clEvENKUlvE0_clEvEUlaaE_EESt5arrayIPcLm3EEEEviT0_T1_)
        /*23b4*/ 	.word	0x00000000


	//----- nvinfo : EIATTR_MIN_STACK_SIZE
	.align		4
.L_1573:
        /*23b8*/ 	.byte	0x04, 0x12
        /*23ba*/ 	.short	(.L_1575 - .L_1574)
	.align		4
.L_1574:
        /*23bc*/ 	.word	index@(_ZN2at6native29vectorized_elementwise_kernelILi8ENS0_13BinaryFunctorIaaaZZZNS0_21heaviside_kernel_cudaERNS_18TensorIteratorBaseEENKUlvE_clEvENKUlvE0_clEvEUlaaE_EESt5arrayIPcLm3EEEEviT0_T1_)
        /*23c0*/ 	.word	0x00000000


	//----- nvinfo : EIATTR_MIN_STACK_SIZE
	.align		4
.L_1575:
        /*23c4*/ 	.byte	0x04, 0x12
        /*23c6*/ 	.short	(.L_1577 - .L_1576)
	.align		4
.L_1576:
        /*23c8*/ 	.word	index@(_ZN2at6native18elementwise_kernelILi128ELi4EZNS0_15gpu_kernel_implINS0_13BUnaryFunctorIaaaZZZNS0_21heaviside_kernel_cudaERNS_18TensorIteratorBaseEENKUlvE_clEvENKUlvE0_clEvEUlaaE_EEEEvS5_RKT_EUliE_EEviT1_)
        /*23cc*/ 	.word	0x00000000


	//----- nvinfo : EIATTR_MIN_STACK_SIZE
	.align		4
.L_1577:
        /*23d0*/ 	.byte	0x04, 0x12
        /*23d2*/ 	.short	(.L_1579 - .L_1578)
	.align		4
.L_1578:
        /*23d4*/ 	.word	index@(_ZN2at6native27unrolled_elementwise_kernelINS0_13BUnaryFunctorIaaaZZZNS0_21heaviside_kernel_cudaERNS_18TensorIteratorBaseEENKUlvE_clEvENKUlvE0_clEvEUlaaE_EESt5arrayIPcLm2EELi4E23TrivialOffsetCalculatorILi1EjESD_NS0_6memory12LoadWithCastILi1EEENSE_13StoreWithCastILi1EEEEEviT_T0_T2_T3_T4_T5_)
        /*23d8*/ 	.word	0x00000000


	//----- nvinfo : EIATTR_MIN_STACK_SIZE
	.align		4
.L_1579:
        /*23dc*/ 	.byte	0x04, 0x12
        /*23de*/ 	.short	(.L_1581 - .L_1580)
	.align		4
.L_1580:
        /*23e0*/ 	.word	index@(_ZN2at6native18elementwise_kernelILi128ELi4EZNS0_22gpu_kernel_impl_nocastINS0_13BUnaryFunctorIaaaZZZNS0_21heaviside_kernel_cudaERNS_18TensorIteratorBaseEENKUlvE_clEvENKUlvE0_clEvEUlaaE_EEEEvS5_RKT_EUliE_EEviT1_)
        /*23e4*/ 	.word	0x00000000


	//----- nvinfo : EIATTR_MIN_STACK_SIZE
	.align		4
.L_1581:
        /*23e8*/ 	.byte	0x04, 0x12
        /*23ea*/ 	.short	(.L_1583 - .L_1582)
	.align		4
.L_1582:
        /*23ec*/ 	.word	index@(_ZN2at6native27unrolled_elementwise_kernelINS0_13BUnaryFunctorIaaaZZZNS0_21heaviside_kernel_cudaERNS_18TensorIteratorBaseEENKUlvE_clEvENKUlvE0_clEvEUlaaE_EESt5arrayIPcLm2EELi4E23TrivialOffsetCalculatorILi1EjESD_NS0_6memory15LoadWithoutCastENSE_16StoreWithoutCastEEEviT_T0_T2_T3_T4_T5_)
        /*23f0*/ 	.word	0x00000000


	//----- nvinfo : EIATTR_MIN_STACK_SIZE
	.align		4
.L_1583:
        /*23f4*/ 	.byte	0x04, 0x12
        /*23f6*/ 	.short	(.L_1585 - .L_1584)
	.align		4
.L_1584:
        /*23f8*/ 	.word	index@(_ZN2at6native29vectorized_elementwise_kernelILi2ENS0_13BUnaryFunctorIaaaZZZNS0_21heaviside_kernel_cudaERNS_18TensorIteratorBaseEENKUlvE_clEvENKUlvE0_clEvEUlaaE_EESt5arrayIPcLm2EEEEviT0_T1_)
        /*23fc*/ 	.word	0x00000000


	//----- nvinfo : EIATTR_MIN_STACK_SIZE
	.align		4
.L_1585:
        /*2400*/ 	.byte	0x04, 0x12
        /*2402*/ 	.short	(.L_1587 - .L_1586)
	.align		4
.L_1586:
        /*2404*/ 	.word	index@(_ZN2at6native29vectorized_elementwise_kernelILi4ENS0_13BUnaryFunctorIaaaZZZNS0_21heaviside_kernel_cudaERNS_18TensorIteratorBaseEENKUlvE_clEvENKUlvE0_clEvEUlaaE_EESt5arrayIPcLm2EEEEviT0_T1_)
        /*2408*/ 	.word	0x00000000


	//----- nvinfo : EIATTR_MIN_STACK_SIZE
	.align		4
.L_1587:
        /*240c*/ 	.byte	0x04, 0x12
        /*240e*/ 	.short	(.L_1589 - .L_1588)
	.align		4
.L_1588:
        /*2410*/ 	.word	index@(_ZN2at6native29vectorized_elementwise_kernelILi8ENS0_13BUnaryFunctorIaaaZZZNS0_21heaviside_kernel_cudaERNS_18TensorIteratorBaseEENKUlvE_clEvENKUlvE0_clEvEUlaaE_EESt5arrayIPcLm2EEEEviT0_T1_)
        /*2414*/ 	.word	0x00000000


	//----- nvinfo : EIATTR_MIN_STACK_SIZE
	.align		4
.L_1589:
        /*2418*/ 	.byte	0x04, 0x12
        /*241a*/ 	.short	(.L_1591 - .L_1590)
	.align		4
.L_1590:
        /*241c*/ 	.word	index@(_ZN2at6native18elementwise_kernelILi128ELi4EZNS0_15gpu_kernel_implINS0_13AUnaryFunctorIaaaZZZNS0_21heaviside_kernel_cudaERNS_18TensorIteratorBaseEENKUlvE_clEvENKUlvE0_clEvEUlaaE_EEEEvS5_RKT_EUliE_EEviT1_)
        /*2420*/ 	.word	0x00000000


	//----- nvinfo : EIATTR_MIN_STACK_SIZE
	.align		4
.L_1591:
        /*2424*/ 	.byte	0x04, 0x12
        /*2426*/ 	.short	(.L_1593 - .L_1592)
	.align		4
.L_1592:
        /*2428*/ 	.word	index@(_ZN2at6native27unrolled_elementwise_kernelINS0_13AUnaryFunctorIaaaZZZNS0_21heaviside_kernel_cudaERNS_18TensorIteratorBaseEENKUlvE_clEvENKUlvE0_clEvEUlaaE_EESt5arrayIPcLm2EELi4E23TrivialOffsetCalculatorILi1EjESD_NS0_6memory12LoadWithCastILi1EEENSE_13StoreWithCastILi1EEEEEviT_T0_T2_T3_T4_T5_)
        /*242c*/ 	.word	0x00000000


	//----- nvinfo : EIATTR_MIN_STACK_SIZE
	.align		4
.L_1593:
        /*2430*/ 	.byte	0x04, 0x12
        /*2432*/ 	.short	(.L_1595 - .L_1594)
	.align		4
.L_1594:
        /*2434*/ 	.word	index@(_ZN2at6native18elementwise_kernelILi128ELi4EZNS0_22gpu_kernel_impl_nocastINS0_13AUnaryFunctorIaaaZZZNS0_21heaviside_kernel_cudaERNS_18TensorIteratorBaseEENKUlvE_clEvENKUlvE0_clEvEUlaaE_EEEEvS5_RKT_EUliE_EEviT1_)
        /*2438*/ 	.word	0x00000000


	//----- nvinfo : EIATTR_MIN_STACK_SIZE
	.align		4
.L_1595:
        /*243c*/ 	.byte	0x04, 0x12
        /*243e*/ 	.short	(.L_1597 - .L_1596)
	.align		4
.L_1596:
        /*2440*/ 	.word	index@(_ZN2at6native27unrolled_elementwise_kernelINS0_13AUnaryFunctorIaaaZZZNS0_21heaviside_kernel_cudaERNS_18TensorIteratorBaseEENKUlvE_clEvENKUlvE0_clEvEUlaaE_EESt5arrayIPcLm2EELi4E23TrivialOffsetCalculatorILi1EjESD_NS0_6memory15LoadWithoutCastENSE_16StoreWithoutCastEEEviT_T0_T2_T3_T4_T5_)
        /*2444*/ 	.word	0x00000000


	//----- nvinfo : EIATTR_MIN_STACK_SIZE
	.align		4
.L_1597:
        /*2448*/ 	.byte	0x04, 0x12
        /*244a*/ 	.short	(.L_1599 - .L_1598)
	.align		4
.L_1598:
        /*244c*/ 	.word	index@(_ZN2at6native29vectorized_elementwise_kernelILi2ENS0_13AUnaryFunctorIaaaZZZNS0_21heaviside_kernel_cudaERNS_18TensorIteratorBaseEENKUlvE_clEvENKUlvE0_clEvEUlaaE_EESt5arrayIPcLm2EEEEviT0_T1_)
        /*2450*/ 	.word	0x00000000


	//----- nvinfo : EIATTR_MIN_STACK_SIZE
	.align		4
.L_1599:
        /*2454*/ 	.byte	0x04, 0x12
        /*2456*/ 	.short	(.L_1601 - .L_1600)
	.align		4
.L_1600:
        /*2458*/ 	.word	index@(_ZN2at6native29vectorized_elementwise_kernelILi4ENS0_13AUnaryFunctorIaaaZZZNS0_21heaviside_kernel_cudaERNS_18TensorIteratorBaseEENKUlvE_clEvENKUlvE0_clEvEUlaaE_EESt5arrayIPcLm2EEEEviT0_T1_)
        /*245c*/ 	.word	0x00000000


	//----- nvinfo : EIATTR_MIN_STACK_SIZE
	.align		4
.L_1601:
        /*2460*/ 	.byte	0x04, 0x12
        /*2462*/ 	.short	(.L_1603 - .L_1602)
	.align		4
.L_1602:
        /*2464*/ 	.word	index@(_ZN2at6native29vectorized_elementwise_kernelILi8ENS0_13AUnaryFunctorIaaaZZZNS0_21heaviside_kernel_cudaERNS_18TensorIteratorBaseEENKUlvE_clEvENKUlvE0_clEvEUlaaE_EESt5arrayIPcLm2EEEEviT0_T1_)
        /*2468*/ 	.word	0x00000000


	//----- nvinfo : EIATTR_MIN_STACK_SIZE
	.align		4
.L_1603:
        /*246c*/ 	.byte	0x04, 0x12
        /*246e*/ 	.short	(.L_1605 - .L_1604)
	.align		4
.L_1604:
        /*2470*/ 	.word	index@(_ZN2at6native18elementwise_kernelILi128ELi4EZNS0_15gpu_kernel_implINS0_13BinaryFunctorIhhhZZZNS0_21heaviside_kernel_cudaERNS_18TensorIteratorBaseEENKUlvE_clEvENKUlvE_clEvEUlhhE_EEEEvS5_RKT_EUliE_EEviT1_)
        /*2474*/ 	.word	0x00000000


	//----- nvinfo : EIATTR_MIN_STACK_SIZE
	.align		4
.L_1605:
        /*2478*/ 	.byte	0x04, 0x12
        /*247a*/ 	.short	(.L_1607 - .L_1606)
	.align		4
.L_1606:
        /*247c*/ 	.word	index@(_ZN2at6native27unrolled_elementwise_kernelINS0_13BinaryFunctorIhhhZZZNS0_21heaviside_kernel_cudaERNS_18TensorIteratorBaseEENKUlvE_clEvENKUlvE_clEvEUlhhE_EESt5arrayIPcLm3EELi4E23TrivialOffsetCalculatorILi2EjESC_ILi1EjENS0_6memory12LoadWithCastILi2EEENSF_13StoreWithCastILi1EEEEEviT_T0_T2_T3_T4_T5_)
        /*2480*/ 	.word	0x00000000


	//----- nvinfo : EIATTR_MIN_STACK_SIZE
	.align		4
.L_1607:
        /*2484*/ 	.byte	0x04, 0x12
        /*2486*/ 	.short	(.L_1609 - .L_1608)
	.align		4
.L_1608:
        /*2488*/ 	.word	index@(_ZN2at6native18elementwise_kernelILi128ELi4EZNS0_22gpu_kernel_impl_nocastINS0_13BinaryFunctorIhhhZZZNS0_21heaviside_kernel_cudaERNS_18TensorIteratorBaseEENKUlvE_clEvENKUlvE_clEvEUlhhE_EEEEvS5_RKT_EUliE_EEviT1_)
        /*248c*/ 	.word	0x00000000


	//----- nvinfo : EIATTR_MIN_STACK_SIZE
	.align		4
.L_1609:
        /*2490*/ 	.byte	0x04, 0x12
        /*2492*/ 	.short	(.L_1611 - .L_1610)
	.align		4
.L_1610:
        /*2494*/ 	.word	index@(_ZN2at6native27unrolled_elementwise_kernelINS0_13BinaryFunctorIhhhZZZNS0_21heaviside_kernel_cudaERNS_18TensorIteratorBaseEENKUlvE_clEvENKUlvE_clEvEUlhhE_EESt5arrayIPcLm3EELi4E23TrivialOffsetCalculatorILi2EjESC_ILi1EjENS0_6memory15LoadWithoutCastENSF_16StoreWithoutCastEEEviT_T0_T2_T3_T4_T5_)
        /*2498*/ 	.word	0x00000000


	//----- nvinfo : EIATTR_MIN_STACK_SIZE
	.align		4
.L_1611:
        /*249c*/ 	.byte	0x04, 0x12
        /*249e*/ 	.short	(.L_1613 - .L_1612)
	.align		4
.L_1612:
        /*24a0*/ 	.word	index@(_ZN2at6native29vectorized_elementwise_kernelILi2ENS0_13BinaryFunctorIhhhZZZNS0_21heaviside_kernel_cudaERNS_18TensorIteratorBaseEENKUlvE_clEvENKUlvE_clEvEUlhhE_EESt5arrayIPcLm3EEEEviT0_T1_)
        /*24a4*/ 	.word	0x00000000


	//----- nvinfo : EIATTR_MIN_STACK_SIZE
	.align		4
.L_1613:
        /*24a8*/ 	.byte	0x04, 0x12
        /*24aa*/ 	.short	(.L_1615 - .L_1614)
	.align		4
.L_1614:
        /*24ac*/ 	.word	index@(_ZN2at6native29vectorized_elementwise_kernelILi4ENS0_13BinaryFunctorIhhhZZZNS0_21heaviside_kernel_cudaERNS_18TensorIteratorBaseEENKUlvE_clEvENKUlvE_clEvEUlhhE_EESt5arrayIPcLm3EEEEviT0_T1_)
        /*24b0*/ 	.word	0x00000000


	//----- nvinfo : EIATTR_MIN_STACK_SIZE
	.align		4
.L_1615:
        /*24b4*/ 	.byte	0x04, 0x12
        /*24b6*/ 	.short	(.L_1617 - .L_1616)
	.align		4
.L_1616:
        /*24b8*/ 	.word	index@(_ZN2at6native29vectorized_elementwise_kernelILi8ENS0_13BinaryFunctorIhhhZZZNS0_21heaviside_kernel_cudaERNS_18TensorIteratorBaseEENKUlvE_clEvENKUlvE_clEvEUlhhE_EESt5arrayIPcLm3EEEEviT0_T1_)
        /*24bc*/ 	.word	0x00000000


	//----- nvinfo : EIATTR_MIN_STACK_SIZE
	.align		4
.L_1617:
        /*24c0*/ 	.byte	0x04, 0x12
        /*24c2*/ 	.short	(.L_1619 - .L_1618)
	.align		4
.L_1618:
        /*24c4*/ 	.word	index@(_ZN2at6native18elementwise_kernelILi128ELi4EZNS0_15gpu_kernel_implINS0_13BUnaryFunctorIhhhZZZNS0_21heaviside_kernel_cudaERNS_18TensorIteratorBaseEENKUlvE_clEvENKUlvE_clEvEUlhhE_EEEEvS5_RKT_EUliE_EEviT1_)
        /*24c8*/ 	.word	0x00000000


	//----- nvinfo : EIATTR_MIN_STACK_SIZE
	.align		4
.L_1619:
        /*24cc*/ 	.byte	0x04, 0x12
        /*24ce*/ 	.short	(.L_1621 - .L_1620)
	.align		4
.L_1620:
        /*24d0*/ 	.word	index@(_ZN2at6native27unrolled_elementwise_kernelINS0_13BUnaryFunctorIhhhZZZNS0_21heaviside_kernel_cudaERNS_18TensorIteratorBaseEENKUlvE_clEvENKUlvE_clEvEUlhhE_EESt5arrayIPcLm2EELi4E23TrivialOffsetCalculatorILi1EjESD_NS0_6memory12LoadWithCastILi1EEENSE_13StoreWithCastILi1EEEEEviT_T0_T2_T3_T4_T5_)
        /*24d4*/ 	.word	0x00000000


	//----- nvinfo : EIATTR_MIN_STACK_SIZE
	.align		4
.L_1621:
        /*24d8*/ 	.byte	0x04, 0x12
        /*24da*/ 	.short	(.L_1623 - .L_1622)
	.align		4
.L_1622:
        /*24dc*/ 	.word	index@(_ZN2at6native18elementwise_kernelILi128ELi4EZNS0_22gpu_kernel_impl_nocastINS0_13BUnaryFunctorIhhhZZZNS0_21heaviside_kernel_cudaERNS_18TensorIteratorBaseEENKUlvE_clEvENKUlvE_clEvEUlhhE_EEEEvS5_RKT_EUliE_EEviT1_)
        /*24e0*/ 	.word	0x00000000


	//----- nvinfo : EIATTR_MIN_STACK_SIZE
	.align		4
.L_1623:
        /*24e4*/ 	.byte	0x04, 0x12
        /*24e6*/ 	.short	(.L_1625 - .L_1624)
	.align		4
.L_1624:
        /*24e8*/ 	.word	index@(_ZN2at6native27unrolled_elementwise_kernelINS0_13BUnaryFunctorIhhhZZZNS0_21heaviside_kernel_cudaERNS_18TensorIteratorBaseEENKUlvE_clEvENKUlvE_clEvEUlhhE_EESt5arrayIPcLm2EELi4E23TrivialOffsetCalculatorILi1EjESD_NS0_6memory15LoadWithoutCastENSE_16StoreWithoutCastEEEviT_T0_T2_T3_T4_T5_)
        /*24ec*/ 	.word	0x00000000


	//----- nvinfo : EIATTR_MIN_STACK_SIZE
	.align		4
.L_1625:
        /*24f0*/ 	.byte	0x04, 0x12
        /*24f2*/ 	.short	(.L_1627 - .L_1626)
	.align		4
.L_1626:
        /*24f4*/ 	.word	index@(_ZN2at6native29vectorized_elementwise_kernelILi2ENS0_13BUnaryFunctorIhhhZZZNS0_21heaviside_kernel_cudaERNS_18TensorIteratorBaseEENKUlvE_clEvENKUlvE_clEvEUlhhE_EESt5arrayIPcLm2EEEEviT0_T1_)
        /*24f8*/ 	.word	0x00000000


	//----- nvinfo : EIATTR_MIN_STACK_SIZE
	.align		4
.L_1627:
        /*24fc*/ 	.byte	0x04, 0x12
        /*24fe*/ 	.short	(.L_1629 - .L_1628)
	.align		4
.L_1628:
        /*2500*/ 	.word	index@(_ZN2at6native29vectorized_elementwise_kernelILi4ENS0_13BUnaryFunctorIhhhZZZNS0_21heaviside_kernel_cudaERNS_18TensorIteratorBaseEENKUlvE_clEvENKUlvE_clEvEUlhhE_EESt5arrayIPcLm2EEEEviT0_T1_)
        /*2504*/ 	.word	0x00000000


	//----- nvinfo : EIATTR_MIN_STACK_SIZE
	.align		4
.L_1629:
        /*2508*/ 	.byte	0x04, 0x12
        /*250a*/ 	.short	(.L_1631 - .L_1630)
	.align		4
.L_1630:
        /*250c*/ 	.word	index@(_ZN2at6native29vectorized_elementwise_kernelILi8ENS0_13BUnaryFunctorIhhhZZZNS0_21heaviside_kernel_cudaERNS_18TensorIteratorBaseEENKUlvE_clEvENKUlvE_clEvEUlhhE_EESt5arrayIPcLm2EEEEviT0_T1_)
        /*2510*/ 	.word	0x00000000


	//----- nvinfo : EIATTR_MIN_STACK_SIZE
	.align		4
.L_1631:
        /*2514*/ 	.byte	0x04, 0x12
        /*2516*/ 	.short	(.L_1633 - .L_1632)
	.align		4
.L_1632:
        /*2518*/ 	.word	index@(_ZN2at6native18elementwise_kernelILi128ELi4EZNS0_15gpu_kernel_implINS0_13AUnaryFunctorIhhhZZZNS0_21heaviside_kernel_cudaERNS_18TensorIteratorBaseEENKUlvE_clEvENKUlvE_clEvEUlhhE_EEEEvS5_RKT_EUliE_EEviT1_)
        /*251c*/ 	.word	0x00000000


	//----- nvinfo : EIATTR_MIN_STACK_SIZE
	.align		4
.L_1633:
        /*2520*/ 	.byte	0x04, 0x12
        /*2522*/ 	.short	(.L_1635 - .L_1634)
	.align		4
.L_1634:
        /*2524*/ 	.word	index@(_ZN2at6native27unrolled_elementwise_kernelINS0_13AUnaryFunctorIhhhZZZNS0_21heaviside_kernel_cudaERNS_18TensorIteratorBaseEENKUlvE_clEvENKUlvE_clEvEUlhhE_EESt5arrayIPcLm2EELi4E23TrivialOffsetCalculatorILi1EjESD_NS0_6memory12LoadWithCastILi1EEENSE_13StoreWithCastILi1EEEEEviT_T0_T2_T3_T4_T5_)
        /*2528*/ 	.word	0x00000000


	//----- nvinfo : EIATTR_MIN_STACK_SIZE
	.align		4
.L_1635:
        /*252c*/ 	.byte	0x04, 0x12
        /*252e*/ 	.short	(.L_1637 - .L_1636)
	.align		4
.L_1636:
        /*2530*/ 	.word	index@(_ZN2at6native18elementwise_kernelILi128ELi4EZNS0_22gpu_kernel_impl_nocastINS0_13AUnaryFunctorIhhhZZZNS0_21heaviside_kernel_cudaERNS_18TensorIteratorBaseEENKUlvE_clEvENKUlvE_clEvEUlhhE_EEEEvS5_RKT_EUliE_EEviT1_)
        /*2534*/ 	.word	0x00000000


	//----- nvinfo : EIATTR_MIN_STACK_SIZE
	.align		4
.L_1637:
        /*2538*/ 	.byte	0x04, 0x12
        /*253a*/ 	.short	(.L_1639 - .L_1638)
	.align		4
.L_1638:
        /*253c*/ 	.word	index@(_ZN2at6native27unrolled_elementwise_kernelINS0_13AUnaryFunctorIhhhZZZNS0_21heaviside_kernel_cudaERNS_18TensorIteratorBaseEENKUlvE_clEvENKUlvE_clEvEUlhhE_EESt5arrayIPcLm2EELi4E23TrivialOffsetCalculatorILi1EjESD_NS0_6memory15LoadWithoutCastENSE_16StoreWithoutCastEEEviT_T0_T2_T3_T4_T5_)
        /*2540*/ 	.word	0x00000000


	//----- nvinfo : EIATTR_MIN_STACK_SIZE
	.align		4
.L_1639:
        /*2544*/ 	.byte	0x04, 0x12
        /*2546*/ 	.short	(.L_1641 - .L_1640)
	.align		4
.L_1640:
        /*2548*/ 	.word	index@(_ZN2at6native29vectorized_elementwise_kernelILi2ENS0_13AUnaryFunctorIhhhZZZNS0_21heaviside_kernel_cudaERNS_18TensorIteratorBaseEENKUlvE_clEvENKUlvE_clEvEUlhhE_EESt5arrayIPcLm2EEEEviT0_T1_)
        /*254c*/ 	.word	0x00000000


	//----- nvinfo : EIATTR_MIN_STACK_SIZE
	.align		4
.L_1641:
        /*2550*/ 	.byte	0x04, 0x12
        /*2552*/ 	.short	(.L_1643 - .L_1642)
	.align		4
.L_1642:
        /*2554*/ 	.word	index@(_ZN2at6native29vectorized_elementwise_kernelILi4ENS0_13AUnaryFunctorIhhhZZZNS0_21heaviside_kernel_cudaERNS_18TensorIteratorBaseEENKUlvE_clEvENKUlvE_clEvEUlhhE_EESt5arrayIPcLm2EEEEviT0_T1_)
        /*2558*/ 	.word	0x00000000


	//----- nvinfo : EIATTR_MIN_STACK_SIZE
	.align		4
.L_1643:
        /*255c*/ 	.byte	0x04, 0x12
        /*255e*/ 	.short	(.L_1645 - .L_1644)
	.align		4
.L_1644:
        /*2560*/ 	.word	index@(_ZN2at6native29vectorized_elementwise_kernelILi8ENS0_13AUnaryFunctorIhhhZZZNS0_21heaviside_kernel_cudaERNS_18TensorIteratorBaseEENKUlvE_clEvENKUlvE_clEvEUlhhE_EESt5arrayIPcLm2EEEEviT0_T1_)
        /*2564*/ 	.word	0x00000000


	//----- nvinfo : EIATTR_MIN_STACK_SIZE
	.align		4
.L_1645:
        /*2568*/ 	.byte	0x04, 0x12
        /*256a*/ 	.short	(.L_1647 - .L_1646)
	.align		4
.L_1646:
        /*256c*/ 	.word	index@(_ZN2at6native18elementwise_kernelILi128ELi4EZNS0_15gpu_kernel_implINS0_13BinaryFunctorIN3c104HalfES5_S5_ZZZNS0_21nextafter_kernel_cudaERNS_18TensorIteratorBaseEENKUlvE_clEvENKUlvE2_clEvEUlS5_S5_E_EEEEvS7_RKT_EUliE_EEviT1_)
        /*2570*/ 	.word	0x00000000


	//----- nvinfo : EIATTR_MIN_STACK_SIZE
	.align		4
.L_1647:
        /*2574*/ 	.byte	0x04, 0x12
        /*2576*/ 	.short	(.L_1649 - .L_1648)
	.align		4
.L_1648:
        /*2578*/ 	.word	index@(_ZN2at6native27unrolled_elementwise_kernelINS0_13BinaryFunctorIN3c104HalfES4_S4_ZZZNS0_21nextafter_kernel_cudaERNS_18TensorIteratorBaseEENKUlvE_clEvENKUlvE2_clEvEUlS4_S4_E_EESt5arrayIPcLm3EELi4E23TrivialOffsetCalculatorILi2EjESE_ILi1EjENS0_6memory12LoadWithCastILi2EEENSH_13StoreWithCastILi1EEEEEviT_T0_T2_T3_T4_T5_)
        /*257c*/ 	.word	0x00000000


	//----- nvinfo : EIATTR_MIN_STACK_SIZE
	.align		4
.L_1649:
        /*2580*/ 	.byte	0x04, 0x12
        /*2582*/ 	.short	(.L_1651 - .L_1650)
	.align		4
.L_1650:
        /*2584*/ 	.word	index@(_ZN2at6native18elementwise_kernelILi128ELi4EZNS0_22gpu_kernel_impl_nocastINS0_13BinaryFunctorIN3c104HalfES5_S5_ZZZNS0_21nextafter_kernel_cudaERNS_18TensorIteratorBaseEENKUlvE_clEvENKUlvE2_clEvEUlS5_S5_E_EEEEvS7_RKT_EUliE_EEviT1_)
        /*2588*/ 	.word	0x00000000


	//----- nvinfo : EIATTR_MIN_STACK_SIZE
	.align		4
.L_1651:
        /*258c*/ 	.byte	0x04, 0x12
        /*258e*/ 	.short	(.L_1653 - .L_1652)
	.align		4
.L_1652:
        /*2590*/ 	.word	index@(_ZN2at6native27unrolled_elementwise_kernelINS0_13BinaryFunctorIN3c104HalfES4_S4_ZZZNS0_21nextafter_kernel_cudaERNS_18TensorIteratorBaseEENKUlvE_clEvENKUlvE2_clEvEUlS4_S4_E_EESt5arrayIPcLm3EELi4E23TrivialOffsetCalculatorILi2EjESE_ILi1EjENS0_6memory15LoadWithoutCastENSH_16StoreWithoutCastEEEviT_T0_T2_T3_T4_T5_)
        /*2594*/ 	.word	0x00000000


	//----- nvinfo : EIATTR_MIN_STACK_SIZE
	.align		4
.L_1653:
        /*2598*/ 	.byte	0x04, 0x12
        /*259a*/ 	.short	(.L_1655 - .L_1654)
	.align		4
.L_1654:
        /*259c*/ 	.word	index@(_ZN2at6native29vectorized_elementwise_kernelILi2ENS0_13BinaryFunctorIN3c104HalfES4_S4_ZZZNS0_21nextafter_kernel_cudaERNS_18TensorIteratorBaseEENKUlvE_clEvENKUlvE2_clEvEUlS4_S4_E_EESt5arrayIPcLm3EEEEviT0_T1_)
        /*25a0*/ 	.word	0x00000000


	//----- nvinfo : EIATTR_MIN_STACK_SIZE
	.align		4
.L_1655:
        /*25a4*/ 	.byte	0x04, 0x12
        /*25a6*/ 	.short	(.L_1657 - .L_1656)
	.align		4
.L_1656:
        /*25a8*/ 	.word	index@(_ZN2at6native29vectorized_elementwise_kernelILi4ENS0_13BinaryFunctorIN3c104HalfES4_S4_ZZZNS0_21nextafter_kernel_cudaERNS_18TensorIteratorBaseEENKUlvE_clEvENKUlvE2_clEvEUlS4_S4_E_EESt5arrayIPcLm3EEEEviT0_T1_)
        /*25ac*/ 	.word	0x00000000


	//----- nvinfo : EIATTR_MIN_STACK_SIZE
	.align		4
.L_1657:
        /*25b0*/ 	.byte	0x04, 0x12
        /*25b2*/ 	.short	(.L_1659 - .L_1658)
	.align		4
.L_1658:
        /*25b4*/ 	.word	index@(_ZN2at6native29vectorized_elementwise_kernelILi8ENS0_13BinaryFunctorIN3c104HalfES4_S4_ZZZNS0_21nextafter_kernel_cudaERNS_18TensorIteratorBaseEENKUlvE_clEvENKUlvE2_clEvEUlS4_S4_E_EESt5arrayIPcLm3EEEEviT0_T1_)
        /*25b8*/ 	.word	0x00000000


	//----- nvinfo : EIATTR_MIN_STACK_SIZE
	.align		4
.L_1659:
        /*25bc*/ 	.byte	0x04, 0x12
        /*25be*/ 	.short	(.L_1661 - .L_1660)
	.align		4
.L_1660:
        /*25c0*/ 	.word	index@(_ZN2at6native18elementwise_kernelILi128ELi4EZNS0_15gpu_kernel_implINS0_13BUnaryFunctorIN3c104HalfES5_S5_ZZZNS0_21nextafter_kernel_cudaERNS_18TensorIteratorBaseEENKUlvE_clEvENKUlvE2_clEvEUlS5_S5_E_EEEEvS7_RKT_EUliE_EEviT1_)
        /*25c4*/ 	.word	0x00000000


	//----- nvinfo : EIATTR_MIN_STACK_SIZE
	.align		4
.L_1661:
        /*25c8*/ 	.byte	0x04, 0x12
        /*25ca*/ 	.short	(.L_1663 - .L_1662)
	.align		4
.L_1662:
        /*25cc*/ 	.word	index@(_ZN2at6native27unrolled_elementwise_kernelINS0_13BUnaryFunctorIN3c104HalfES4_S4_ZZZNS0_21nextafter_kernel_cudaERNS_18TensorIteratorBaseEENKUlvE_clEvENKUlvE2_clEvEUlS4_S4_E_EESt5arrayIPcLm2EELi4E23TrivialOffsetCalculatorILi1EjESF_NS0_6memory12LoadWithCastILi1EEENSG_13StoreWithCastILi1EEEEEviT_T0_T2_T3_T4_T5_)
        /*25d0*/ 	.word	0x00000000


	//----- nvinfo : EIATTR_MIN_STACK_SIZE
	.align		4
.L_1663:
        /*25d4*/ 	.byte	0x04, 0x12
        /*25d6*/ 	.short	(.L_1665 - .L_1664)
	.align		4
.L_1664:
        /*25d8*/ 	.word	index@(_ZN2at6native18elementwise_kernelILi128ELi4EZNS0_22gpu_kernel_impl_nocastINS0_13BUnaryFunctorIN3c104HalfES5_S5_ZZZNS0_21nextafter_kernel_cudaERNS_18TensorIteratorBaseEENKUlvE_clEvENKUlvE2_clEvEUlS5_S5_E_EEEEvS7_RKT_EUliE_EEviT1_)
        /*25dc*/ 	.word	0x00000000


	//----- nvinfo : EIATTR_MIN_STACK_SIZE
	.align		4
.L_1665:
        /*25e0*/ 	.byte	0x04, 0x12
        /*25e2*/ 	.short	(.L_1667 - .L_1666)
	.align		4
.L_1666:
        /*25e4*/ 	.word	index@(_ZN2at6native27unrolled_elementwise_kernelINS0_13BUnaryFunctorIN3c104HalfES4_S4_ZZZNS0_21nextafter_kernel_cudaERNS_18TensorIteratorBaseEENKUlvE_clEvENKUlvE2_clEvEUlS4_S4_E_EESt5arrayIPcLm2EELi4E23TrivialOffsetCalculatorILi1EjESF_NS0_6memory15LoadWithoutCastENSG_16StoreWithoutCastEEEviT_T0_T2_T3_T4_T5_)
        /*25e8*/ 	.word	0x00000000


	//----- nvinfo : EIATTR_MIN_STACK_SIZE
	.align		4
.L_1667:
        /*25ec*/ 	.byte	0x04, 0x12
        /*25ee*/ 	.short	(.L_1669 - .L_1668)
	.align		4
.L_1668:
        /*25f0*/ 	.word	index@(_ZN2at6native29vectorized_elementwise_kernelILi2ENS0_13BUnaryFunctorIN3c104HalfES4_S4_ZZZNS0_21nextafter_kernel_cudaERNS_18TensorIteratorBaseEENKUlvE_clEvENKUlvE2_clEvEUlS4_S4_E_EESt5arrayIPcLm2EEEEviT0_T1_)
        /*25f4*/ 	.word	0x00000000


	//----- nvinfo : EIATTR_MIN_STACK_SIZE
	.align		4
.L_1669:
        /*25f8*/ 	.byte	0x04, 0x12
        /*25fa*/ 	.short	(.L_1671 - .L_1670)
	.align		4
.L_1670:
        /*25fc*/ 	.word	index@(_ZN2at6native29vectorized_elementwise_kernelILi4ENS0_13BUnaryFunctorIN3c104HalfES4_S4_ZZZNS0_21nextafter_kernel_cudaERNS_18TensorIteratorBaseEENKUlvE_clEvENKUlvE2_clEvEUlS4_S4_E_EESt5arrayIPcLm2EEEEviT0_T1_)
        /*2600*/ 	.word	0x00000000


	//----- nvinfo : EIATTR_MIN_STACK_SIZE
	.align		4
.L_1671:
        /*2604*/ 	.byte	0x04, 0x12
        /*2606*/ 	.short	(.L_1673 - .L_1672)
	.align		4
.L_1672:
        /*2608*/ 	.word	index@(_ZN2at6native29vectorized_elementwise_kernelILi8ENS0_13BUnaryFunctorIN3c104HalfES4_S4_ZZZNS0_21nextafter_kernel_cudaERNS_18TensorIteratorBaseEENKUlvE_clEvENKUlvE2_clEvEUlS4_S4_E_EESt5arrayIPcLm2EEEEviT0_T1_)
        /*260c*/ 	.word	0x00000000


	//----- nvinfo : EIATTR_MIN_STACK_SIZE
	.align		4
.L_1673:
        /*2610*/ 	.byte	0x04, 0x12
        /*2612*/ 	.short	(.L_1675 - .L_1674)
	.align		4
.L_1674:
        /*2614*/ 	.word	index@(_ZN2at6native18elementwise_kernelILi128ELi4EZNS0_15gpu_kernel_implINS0_13AUnaryFunctorIN3c104HalfES5_S5_ZZZNS0_21nextafter_kernel_cudaERNS_18TensorIteratorBaseEENKUlvE_clEvENKUlvE2_clEvEUlS5_S5_E_EEEEvS7_RKT_EUliE_EEviT1_)
        /*2618*/ 	.word	0x00000000


	//----- nvinfo : EIATTR_MIN_STACK_SIZE
	.align		4
.L_1675:
        /*261c*/ 	.byte	0x04, 0x12
        /*261e*/ 	.short	(.L_1677 - .L_1676)
	.align		4
.L_1676:
        /*2620*/ 	.word	index@(_ZN2at6native27unrolled_elementwise_kernelINS0_13AUnaryFunctorIN3c104HalfES4_S4_ZZZNS0_21nextafter_kernel_cudaERNS_18TensorIteratorBaseEENKUlvE_clEvENKUlvE2_clEvEUlS4_S4_E_EESt5arrayIPcLm2EELi4E23TrivialOffsetCalculatorILi1EjESF_NS0_6memory12LoadWithCastILi1EEENSG_13StoreWithCastILi1EEEEEviT_T0_T2_T3_T4_T5_)
        /*2624*/ 	.word	0x00000000


	//----- nvinfo : EIATTR_MIN_STACK_SIZE
	.align		4
.L_1677:
        /*2628*/ 	.byte	0x04, 0x12
        /*262a*/ 	.short	(.L_1679 - .L_1678)
	.align		4
.L_1678:
        /*262c*/ 	.word	index@(_ZN2at6native18elementwise_kernelILi128ELi4EZNS0_22gpu_kernel_impl_nocastINS0_13AUnaryFunctorIN3c104HalfES5_S5_ZZZNS0_21nextafter_kernel_cudaERNS_18TensorIteratorBaseEENKUlvE_clEvENKUlvE2_clEvEUlS5_S5_E_EEEEvS7_RKT_EUliE_EEviT1_)
        /*2630*/ 	.word	0x00000000


	//----- nvinfo : EIATTR_MIN_STACK_SIZE
	.align		4
.L_1679:
        /*2634*/ 	.byte	0x04, 0x12
        /*2636*/ 	.short	(.L_1681 - .L_1680)
	.align		4
.L_1680:
        /*2638*/ 	.word	index@(_ZN2at6native27unrolled_elementwise_kernelINS0_13AUnaryFunctorIN3c104HalfES4_S4_ZZZNS0_21nextafter_kernel_cudaERNS_18TensorIteratorBaseEENKUlvE_clEvENKUlvE2_clEvEUlS4_S4_E_EESt5arrayIPcLm2EELi4E23TrivialOffsetCalculatorILi1EjESF_NS0_6memory15LoadWithoutCastENSG_16StoreWithoutCastEEEviT_T0_T2_T3_T4_T5_)
        /*263c*/ 	.word	0x00000000


	//----- nvinfo : EIATTR_MIN_STACK_SIZE
	.align		4
.L_1681:
        /*2640*/ 	.byte	0x04, 0x12
        /*2642*/ 	.short	(.L_1683 - .L_1682)
	.align		4
.L_1682:
        /*2644*/ 	.word	index@(_ZN2at6native29vectorized_elementwise_kernelILi2ENS0_13AUnaryFunctorIN3c104HalfES4_S4_ZZZNS0_21nextafter_kernel_cudaERNS_18TensorIteratorBaseEENKUlvE_clEvENKUlvE2_clEvEUlS4_S4_E_EESt5arrayIPcLm2EEEEviT0_T1_)
        /*2648*/ 	.word	0x00000000


	//----- nvinfo : EIATTR_MIN_STACK_SIZE
	.align		4
.L_1683:
        /*264c*/ 	.byte	0x04, 0x12
        /*264e*/ 	.short	(.L_1685 - .L_1684)
	.align		4
.L_1684:
        /*2650*/ 	.word	index@(_ZN2at6native29vectorized_elementwise_kernelILi4ENS0_13AUnaryFunctorIN3c104HalfES4_S4_ZZZNS0_21nextafter_kernel_cudaERNS_18TensorIteratorBaseEENKUlvE_clEvENKUlvE2_clEvEUlS4_S4_E_EESt5arrayIPcLm2EEEEviT0_T1_)
        /*2654*/ 	.word	0x00000000


	//----- nvinfo : EIATTR_MIN_STACK_SIZE
	.align		4
.L_1685:
        /*2658*/ 	.byte	0x04, 0x12
        /*265a*/ 	.short	(.L_1687 - .L_1686)
	.align		4
.L_1686:
        /*265c*/ 	.word	index@(_ZN2at6native29vectorized_elementwise_kernelILi8ENS0_13AUnaryFunctorIN3c104HalfES4_S4_ZZZNS0_21nextafter_kernel_cudaERNS_18TensorIteratorBaseEENKUlvE_clEvENKUlvE2_clEvEUlS4_S4_E_EESt5arrayIPcLm2EEEEviT0_T1_)
        /*2660*/ 	.word	0x00000000


	//----- nvinfo : EIATTR_MIN_STACK_SIZE
	.align		4
.L_1687:
        /*2664*/ 	.byte	0x04, 0x12
        /*2666*/ 	.short	(.L_1689 - .L_1688)
	.align		4
.L_1688:
        /*2668*/ 	.word	index@(_ZN2at6native18elementwise_kernelILi128ELi4EZNS0_15gpu_kernel_implINS0_13BinaryFunctorIN3c108BFloat16ES5_S5_ZZZNS0_21nextafter_kernel_cudaERNS_18TensorIteratorBaseEENKUlvE_clEvENKUlvE1_clEvEUlS5_S5_E_EEEEvS7_RKT_EUliE_EEviT1_)
        /*266c*/ 	.word	0x00000000


	//----- nvinfo : EIATTR_MIN_STACK_SIZE
	.align		4
.L_1689:
        /*2670*/ 	.byte	0x04, 0x12
        /*2672*/ 	.short	(.L_1691 - .L_1690)
	.align		4
.L_1690:
        /*2674*/ 	.word	index@(_ZN2at6native27unrolled_elementwise_kernelINS0_13BinaryFunctorIN3c108BFloat16ES4_S4_ZZZNS0_21nextafter_kernel_cudaERNS_18TensorIteratorBaseEENKUlvE_clEvENKUlvE1_clEvEUlS4_S4_E_EESt5arrayIPcLm3EELi4E23TrivialOffsetCalculatorILi2EjESE_ILi1EjENS0_6memory12LoadWithCastILi2EEENSH_13StoreWithCastILi1EEEEEviT_T0_T2_T3_T4_T5_)
        /*2678*/ 	.word	0x00000000


	//----- nvinfo : EIATTR_MIN_STACK_SIZE
	.align		4
.L_1691:
        /*267c*/ 	.byte	0x04, 0x12
        /*267e*/ 	.short	(.L_1693 - .L_1692)
	.align		4
.L_1692:
        /*2680*/ 	.word	index@(_ZN2at6native18elementwise_kernelILi128ELi4EZNS0_22gpu_kernel_impl_nocastINS0_13BinaryFunctorIN3c108BFloat16ES5_S5_ZZZNS0_21nextafter_kernel_cudaERNS_18TensorIteratorBaseEENKUlvE_clEvENKUlvE1_clEvEUlS5_S5_E_EEEEvS7_RKT_EUliE_EEviT1_)
        /*2684*/ 	.word	0x00000000


	//----- nvinfo : EIATTR_MIN_STACK_SIZE
	.align		4
.L_1693:
        /*2688*/ 	.byte	0x04, 0x12
        /*268a*/ 	.short	(.L_1695 - .L_1694)
	.align		4
.L_1694:
        /*268c*/ 	.word	index@(_ZN2at6native27unrolled_elementwise_kernelINS0_13BinaryFunctorIN3c108BFloat16ES4_S4_ZZZNS0_21nextafter_kernel_cudaERNS_18TensorIteratorBaseEENKUlvE_clEvENKUlvE1_clEvEUlS4_S4_E_EESt5arrayIPcLm3EELi4E23TrivialOffsetCalculatorILi2EjESE_ILi1EjENS0_6memory15LoadWithoutCastENSH_16StoreWithoutCastEEEviT_T0_T2_T3_T4_T5_)
        /*2690*/ 	.word	0x00000000


	//----- nvinfo : EIATTR_MIN_STACK_SIZE
	.align		4
.L_1695:
        /*2694*/ 	.byte	0x04, 0x12
        /*2696*/ 	.short	(.L_1697 - .L_1696)
	.align		4
.L_1696:
        /*2698*/ 	.word	index@(_ZN2at6native29vectorized_elementwise_kernelILi2ENS0_13BinaryFunctorIN3c108BFloat16ES4_S4_ZZZNS0_21nextafter_kernel_cudaERNS_18TensorIteratorBaseEENKUlvE_clEvENKUlvE1_clEvEUlS4_S4_E_EESt5arrayIPcLm3EEEEviT0_T1_)
        /*269c*/ 	.word	0x00000000


	//----- nvinfo : EIATTR_MIN_STACK_SIZE
	.align		4
.L_1697:
        /*26a0*/ 	.byte	0x04, 0x12
        /*26a2*/ 	.short	(.L_1699 - .L_1698)
	.align		4
.L_1698:
        /*26a4*/ 	.word	index@(_ZN2at6native29vectorized_elementwise_kernelILi4ENS0_13BinaryFunctorIN3c108BFloat16ES4_S4_ZZZNS0_21nextafter_kernel_cudaERNS_18TensorIteratorBaseEENKUlvE_clEvENKUlvE1_clEvEUlS4_S4_E_EESt5arrayIPcLm3EEEEviT0_T1_)
        /*26a8*/ 	.word	0x00000000


	//----- nvinfo : EIATTR_MIN_STACK_SIZE
	.align		4
.L_1699:
        /*26ac*/ 	.byte	0x04, 0x12
        /*26ae*/ 	.short	(.L_1701 - .L_1700)
	.align		4
.L_1700:
        /*26b0*/ 	.word	index@(_ZN2at6native29vectorized_elementwise_kernelILi8ENS0_13BinaryFunctorIN3c108BFloat16ES4_S4_ZZZNS0_21nextafter_kernel_cudaERNS_18TensorIteratorBaseEENKUlvE_clEvENKUlvE1_clEvEUlS4_S4_E_EESt5arrayIPcLm3EEEEviT0_T1_)
        /*26b4*/ 	.word	0x00000000


	//----- nvinfo : EIATTR_MIN_STACK_SIZE
	.align		4
.L_1701:
        /*26b8*/ 	.byte	0x04, 0x12
        /*26ba*/ 	.short	(.L_1703 - .L_1702)
	.align		4
.L_1702:
        /*26bc*/ 	.word	index@(_ZN2at6native18elementwise_kernelILi128ELi4EZNS0_15gpu_kernel_implINS0_13BUnaryFunctorIN3c108BFloat16ES5_S5_ZZZNS0_21nextafter_kernel_cudaERNS_18TensorIteratorBaseEENKUlvE_clEvENKUlvE1_clEvEUlS5_S5_E_EEEEvS7_RKT_EUliE_EEviT1_)
        /*26c0*/ 	.word	0x00000000


	//----- nvinfo : EIATTR_MIN_STACK_SIZE
	.align		4
.L_1703:
        /*26c4*/ 	.byte	0x04, 0x12
        /*26c6*/ 	.short	(.L_1705 - .L_1704)
	.align		4
.L_1704:
        /*26c8*/ 	.word	index@(_ZN2at6native27unrolled_elementwise_kernelINS0_13BUnaryFunctorIN3c108BFloat16ES4_S4_ZZZNS0_21nextafter_kernel_cudaERNS_18TensorIteratorBaseEENKUlvE_clEvENKUlvE1_clEvEUlS4_S4_E_EESt5arrayIPcLm2EELi4E23TrivialOffsetCalculatorILi1EjESF_NS0_6memory12LoadWithCastILi1EEENSG_13StoreWithCastILi1EEEEEviT_T0_T2_T3_T4_T5_)
        /*26cc*/ 	.word	0x00000000


	//----- nvinfo : EIATTR_MIN_STACK_SIZE
	.align		4
.L_1705:
        /*26d0*/ 	.byte	0x04, 0x12
        /*26d2*/ 	.short	(.L_1707 - .L_1706)
	.align		4
.L_1706:
        /*26d4*/ 	.word	index@(_ZN2at6native18elementwise_kernelILi128ELi4EZNS0_22gpu_kernel_impl_nocastINS0_13BUnaryFunctorIN3c108BFloat16ES5_S5_ZZZNS0_21nextafter_kernel_cudaERNS_18TensorIteratorBaseEENKUlvE_clEvENKUlvE1_clEvEUlS5_S5_E_EEEEvS7_RKT_EUliE_EEviT1_)
        /*26d8*/ 	.word	0x00000000


	//----- nvinfo : EIATTR_MIN_STACK_SIZE
	.align		4
.L_1707:
        /*26dc*/ 	.byte	0x04, 0x12
        /*26de*/ 	.short	(.L_1709 - .L_1708)
	.align		4
.L_1708:
        /*26e0*/ 	.word	index@(_ZN2at6native27unrolled_elementwise_kernelINS0_13BUnaryFunctorIN3c108BFloat16ES4_S4_ZZZNS0_21nextafter_kernel_cudaERNS_18TensorIteratorBaseEENKUlvE_clEvENKUlvE1_clEvEUlS4_S4_E_EESt5arrayIPcLm2EELi4E23TrivialOffsetCalculatorILi1EjESF_NS0_6memory15LoadWithoutCastENSG_16StoreWithoutCastEEEviT_T0_T2_T3_T4_T5_)
        /*26e4*/ 	.word	0x00000000


	//----- nvinfo : EIATTR_MIN_STACK_SIZE
	.align		4
.L_1709:
        /*26e8*/ 	.byte	0x04, 0x12
        /*26ea*/ 	.short	(.L_1711 - .L_1710)
	.align		4
.L_1710:
        /*26ec*/ 	.word	index@(_ZN2at6native29vectorized_elementwise_kernelILi2ENS0_13BUnaryFunctorIN3c108BFloat16ES4_S4_ZZZNS0_21nextafter_kernel_cudaERNS_18TensorIteratorBaseEENKUlvE_clEvENKUlvE1_clEvEUlS4_S4_E_EESt5arrayIPcLm2EEEEviT0_T1_)
        /*26f0*/ 	.word	0x00000000


	//----- nvinfo : EIATTR_MIN_STACK_SIZE
	.align		4
.L_1711:
        /*26f4*/ 	.byte	0x04, 0x12
        /*26f6*/ 	.short	(.L_1713 - .L_1712)
	.align		4
.L_1712:
        /*26f8*/ 	.word	index@(_ZN2at6native29vectorized_elementwise_kernelILi4ENS0_13BUnaryFunctorIN3c108BFloat16ES4_S4_ZZZNS0_21nextafter_kernel_cudaERNS_18TensorIteratorBaseEENKUlvE_clEvENKUlvE1_clEvEUlS4_S4_E_EESt5arrayIPcLm2EEEEviT0_T1_)
        /*26fc*/ 	.word	0x00000000


	//----- nvinfo : EIATTR_MIN_STACK_SIZE
	.align		4
.L_1713:
        /*2700*/ 	.byte	0x04, 0x12
        /*2702*/ 	.short	(.L_1715 - .L_1714)
	.align		4
.L_1714:
        /*2704*/ 	.word	index@(_ZN2at6native29vectorized_elementwise_kernelILi8ENS0_13BUnaryFunctorIN3c108BFloat16ES4_S4_ZZZNS0_21nextafter_kernel_cudaERNS_18TensorIteratorBaseEENKUlvE_clEvENKUlvE1_clEvEUlS4_S4_E_EESt5arrayIPcLm2EEEEviT0_T1_)
        /*2708*/ 	.word	0x00000000


	//----- nvinfo : EIATTR_MIN_STACK_SIZE
	.align		4
.L_1715:
        /*270c*/ 	.byte	0x04, 0x12
        /*270e*/ 	.short	(.L_1717 - .L_1716)
	.align		4
.L_1716:
        /*2710*/ 	.word	index@(_ZN2at6native18elementwise_kernelILi128ELi4EZNS0_15gpu_kernel_implINS0_13AUnaryFunctorIN3c108BFloat16ES5_S5_ZZZNS0_21nextafter_kernel_cudaERNS_18TensorIteratorBaseEENKUlvE_clEvENKUlvE1_clEvEUlS5_S5_E_EEEEvS7_RKT_EUliE_EEviT1_)
        /*2714*/ 	.word	0x00000000


	//----- nvinfo : EIATTR_MIN_STACK_SIZE
	.align		4
.L_1717:
        /*2718*/ 	.byte	0x04, 0x12
        /*271a*/ 	.short	(.L_1719 - .L_1718)
	.align		4
.L_1718:
        /*271c*/ 	.word	index@(_ZN2at6native27unrolled_elementwise_kernelINS0_13AUnaryFunctorIN3c108BFloat16ES4_S4_ZZZNS0_21nextafter_kernel_cudaERNS_18TensorIteratorBaseEENKUlvE_clEvENKUlvE1_clEvEUlS4_S4_E_EESt5arrayIPcLm2EELi4E23TrivialOffsetCalculatorILi1EjESF_NS0_6memory12LoadWithCastILi1EEENSG_13StoreWithCastILi1EEEEEviT_T0_T2_T3_T4_T5_)
        /*2720*/ 	.word	0x00000000


	//----- nvinfo : EIATTR_MIN_STACK_SIZE
	.align		4
.L_1719:
        /*2724*/ 	.byte	0x04, 0x12
        /*2726*/ 	.short	(.L_1721 - .L_1720)
	.align		4
.L_1720:
        /*2728*/ 	.word	index@(_ZN2at6native18elementwise_kernelILi128ELi4EZNS0_22gpu_kernel_impl_nocastINS0_13AUnaryFunctorIN3c108BFloat16ES5_S5_ZZZNS0_21nextafter_kernel_cudaERNS_18TensorIteratorBaseEENKUlvE_clEvENKUlvE1_clEvEUlS5_S5_E_EEEEvS7_RKT_EUliE_EEviT1_)
        /*272c*/ 	.word	0x00000000


	//----- nvinfo : EIATTR_MIN_STACK_SIZE
	.align		4
.L_1721:
        /*2730*/ 	.byte	0x04, 0x12
        /*2732*/ 	.short	(.L_1723 - .L_1722)
	.align		4
.L_1722:
        /*2734*/ 	.word	index@(_ZN2at6native27unrolled_elementwise_kernelINS0_13AUnaryFunctorIN3c108BFloat16ES4_S4_ZZZNS0_21nextafter_kernel_cudaERNS_18TensorIteratorBaseEENKUlvE_clEvENKUlvE1_clEvEUlS4_S4_E_EESt5arrayIPcLm2EELi4E23TrivialOffsetCalculatorILi1EjESF_NS0_6memory15LoadWithoutCastENSG_16StoreWithoutCastEEEviT_T0_T2_T3_T4_T5_)
        /*2738*/ 	.word	0x00000000


	//----- nvinfo : EIATTR_MIN_STACK_SIZE
	.align		4
.L_1723:
        /*273c*/ 	.byte	0x04, 0x12
        /*273e*/ 	.short	(.L_1725 - .L_1724)
	.align		4
.L_1724:
        /*2740*/ 	.word	index@(_ZN2at6native29vectorized_elementwise_kernelILi2ENS0_13AUnaryFunctorIN3c108BFloat16ES4_S4_ZZZNS0_21nextafter_kernel_cudaERNS_18TensorIteratorBaseEENKUlvE_clEvENKUlvE1_clEvEUlS4_S4_E_EESt5arrayIPcLm2EEEEviT0_T1_)
        /*2744*/ 	.word	0x00000000


	//----- nvinfo : EIATTR_MIN_STACK_SIZE
	.align		4
.L_1725:
        /*2748*/ 	.byte	0x04, 0x12
        /*274a*/ 	.short	(.L_1727 - .L_1726)
	.align		4
.L_1726:
        /*274c*/ 	.word	index@(_ZN2at6native29vectorized_elementwise_kernelILi4ENS0_13AUnaryFunctorIN3c108BFloat16ES4_S4_ZZZNS0_21nextafter_kernel_cudaERNS_18TensorIteratorBaseEENKUlvE_clEvENKUlvE1_clEvEUlS4_S4_E_EESt5arrayIPcLm2EEEEviT0_T1_)
        /*2750*/ 	.word	0x00000000


	//----- nvinfo : EIATTR_MIN_STACK_SIZE
	.align		4
.L_1727:
        /*2754*/ 	.byte	0x04, 0x12
        /*2756*/ 	.short	(.L_1729 - .L_1728)
	.align		4
.L_1728:
        /*2758*/ 	.word	index@(_ZN2at6native29vectorized_elementwise_kernelILi8ENS0_13AUnaryFunctorIN3c108BFloat16ES4_S4_ZZZNS0_21nextafter_kernel_cudaERNS_18TensorIteratorBaseEENKUlvE_clEvENKUlvE1_clEvEUlS4_S4_E_EESt5arrayIPcLm2EEEEviT0_T1_)
        /*275c*/ 	.word	0x00000000


	//----- nvinfo : EIATTR_MIN_STACK_SIZE
	.align		4
.L_1729:
        /*2760*/ 	.byte	0x04, 0x12
        /*2762*/ 	.short	(.L_1731 - .L_1730)
	.align		4
.L_1730:
        /*2764*/ 	.word	index@(_ZN2at6native18elementwise_kernelILi128ELi4EZNS0_15gpu_kernel_implINS0_13BinaryFunctorIfffZZZNS0_21nextafter_kernel_cudaERNS_18TensorIteratorBaseEENKUlvE_clEvENKUlvE0_clEvEUlffE_EEEEvS5_RKT_EUliE_EEviT1_)
        /*2768*/ 	.word	0x00000000


	//----- nvinfo : EIATTR_MIN_STACK_SIZE
	.align		4
.L_1731:
        /*276c*/ 	.byte	0x04, 0x12
        /*276e*/ 	.short	(.L_1733 - .L_1732)
	.align		4
.L_1732:
        /*2770*/ 	.word	index@(_ZN2at6native27unrolled_elementwise_kernelINS0_13BinaryFunctorIfffZZZNS0_21nextafter_kernel_cudaERNS_18TensorIteratorBaseEENKUlvE_clEvENKUlvE0_clEvEUlffE_EESt5arrayIPcLm3EELi4E23TrivialOffsetCalculatorILi2EjESC_ILi1EjENS0_6memory12LoadWithCastILi2EEENSF_13StoreWithCastILi1EEEEEviT_T0_T2_T3_T4_T5_)
        /*2774*/ 	.word	0x00000000


	//----- nvinfo : EIATTR_MIN_STACK_SIZE
	.align		4
.L_1733:
        /*2778*/ 	.byte	0x04, 0x12
        /*277a*/ 	.short	(.L_1735 - .L_1734)
	.align		4
.L_1734:
        /*277c*/ 	.word	index@(_ZN2at6native18elementwise_kernelILi128ELi2EZNS0_22gpu_kernel_impl_nocastINS0_13BinaryFunctorIfffZZZNS0_21nextafter_kernel_cudaERNS_18TensorIteratorBaseEENKUlvE_clEvENKUlvE0_clEvEUlffE_EEEEvS5_RKT_EUliE_EEviT1_)
        /*2780*/ 	.word	0x00000000


	//----- nvinfo : EIATTR_MIN_STACK_SIZE
	.align		4
.L_1735:
        /*2784*/ 	.byte	0x04, 0x12
        /*2786*/ 	.short	(.L_1737 - .L_1736)
	.align		4
.L_1736:
        /*2788*/ 	.word	index@(_ZN2at6native27unrolled_elementwise_kernelINS0_13BinaryFunctorIfffZZZNS0_21nextafter_kernel_cudaERNS_18TensorIteratorBaseEENKUlvE_clEvENKUlvE0_clEvEUlffE_EESt5arrayIPcLm3EELi4E23TrivialOffsetCalculatorILi2EjESC_ILi1EjENS0_6memory15LoadWithoutCastENSF_16StoreWithoutCastEEEviT_T0_T2_T3_T4_T5_)
        /*278c*/ 	.word	0x00000000


	//----- nvinfo : EIATTR_MIN_STACK_SIZE
	.align		4
.L_1737:
        /*2790*/ 	.byte	0x04, 0x12
        /*2792*/ 	.short	(.L_1739 - .L_1738)
	.align		4
.L_1738:
        /*2794*/ 	.word	index@(_ZN2at6native29vectorized_elementwise_kernelILi2ENS0_13BinaryFunctorIfffZZZNS0_21nextafter_kernel_cudaERNS_18TensorIteratorBaseEENKUlvE_clEvENKUlvE0_clEvEUlffE_EESt5arrayIPcLm3EEEEviT0_T1_)
        /*2798*/ 	.word	0x00000000


	//----- nvinfo : EIATTR_MIN_STACK_SIZE
	.align		4
.L_1739:
        /*279c*/ 	.byte	0x04, 0x12
        /*279e*/ 	.short	(.L_1741 - .L_1740)
	.align		4
.L_1740:
        /*27a0*/ 	.word	index@(_ZN2at6native29vectorized_elementwise_kernelILi4ENS0_13BinaryFunctorIfffZZZNS0_21nextafter_kernel_cudaERNS_18TensorIteratorBaseEENKUlvE_clEvENKUlvE0_clEvEUlffE_EESt5arrayIPcLm3EEEEviT0_T1_)
        /*27a4*/ 	.word	0x00000000


	//----- nvinfo : EIATTR_MIN_STACK_SIZE
	.align		4
.L_1741:
        /*27a8*/ 	.byte	0x04, 0x12
        /*27aa*/ 	.short	(.L_1743 - .L_1742)
	.align		4
.L_1742:
        /*27ac*/ 	.word	index@(_ZN2at6native29vectorized_elementwise_kernelILi8ENS0_13BinaryFunctorIfffZZZNS0_21nextafter_kernel_cudaERNS_18TensorIteratorBaseEENKUlvE_clEvENKUlvE0_clEvEUlffE_EESt5arrayIPcLm3EEEEviT0_T1_)
        /*27b0*/ 	.word	0x00000000


	//----- nvinfo : EIATTR_MIN_STACK_SIZE
	.align		4
.L_1743:
        /*27b4*/ 	.byte	0x04, 0x12
        /*27b6*/ 	.short	(.L_1745 - .L_1744)
	.align		4
.L_1744:
        /*27b8*/ 	.word	index@(_ZN2at6native18elementwise_kernelILi128ELi4EZNS0_15gpu_kernel_implINS0_13BUnaryFunctorIfffZZZNS0_21nextafter_kernel_cudaERNS_18TensorIteratorBaseEENKUlvE_clEvENKUlvE0_clEvEUlffE_EEEEvS5_RKT_EUliE_EEviT1_)
        /*27bc*/ 	.word	0x00000000


	//----- nvinfo : EIATTR_MIN_STACK_SIZE
	.align		4
.L_1745:
        /*27c0*/ 	.byte	0x04, 0x12
        /*27c2*/ 	.short	(.L_1747 - .L_1746)
	.align		4
.L_1746:
        /*27c4*/ 	.word	index@(_ZN2at6native27unrolled_elementwise_kernelINS0_13BUnaryFunctorIfffZZZNS0_21nextafter_kernel_cudaERNS_18TensorIteratorBaseEENKUlvE_clEvENKUlvE0_clEvEUlffE_EESt5arrayIPcLm2EELi4E23TrivialOffsetCalculatorILi1EjESD_NS0_6memory12LoadWithCastILi1EEENSE_13StoreWithCastILi1EEEEEviT_T0_T2_T3_T4_T5_)
        /*27c8*/ 	.word	0x00000000


	//----- nvinfo : EIATTR_MIN_STACK_SIZE
	.align		4
.L_1747:
        /*27cc*/ 	.byte	0x04, 0x12
        /*27ce*/ 	.short	(.L_1749 - .L_1748)
	.align		4
.L_1748:
        /*27d0*/ 	.word	index@(_ZN2at6native18elementwise_kernelILi128ELi2EZNS0_22gpu_kernel_impl_nocastINS0_13BUnaryFunctorIfffZZZNS0_21nextafter_kernel_cudaERNS_18TensorIteratorBaseEENKUlvE_clEvENKUlvE0_clEvEUlffE_EEEEvS5_RKT_EUliE_EEviT1_)
        /*27d4*/ 	.word	0x00000000


	//----- nvinfo : EIATTR_MIN_STACK_SIZE
	.align		4
.L_1749:
        /*27d8*/ 	.byte	0x04, 0x12
        /*27da*/ 	.short	(.L_1751 - .L_1750)
	.align		4
.L_1750:
        /*27dc*/ 	.word	index@(_ZN2at6native27unrolled_elementwise_kernelINS0_13BUnaryFunctorIfffZZZNS0_21nextafter_kernel_cudaERNS_18TensorIteratorBaseEENKUlvE_clEvENKUlvE0_clEvEUlffE_EESt5arrayIPcLm2EELi4E23TrivialOffsetCalculatorILi1EjESD_NS0_6memory15LoadWithoutCastENSE_16StoreWithoutCastEEEviT_T0_T2_T3_T4_T5_)
        /*27e0*/ 	.word	0x00000000


	//----- nvinfo : EIATTR_MIN_STACK_SIZE
	.align		4
.L_1751:
        /*27e4*/ 	.byte	0x04, 0x12
        /*27e6*/ 	.short	(.L_1753 - .L_1752)
	.align		4
.L_1752:
        /*27e8*/ 	.word	index@(_ZN2at6native29vectorized_elementwise_kernelILi2ENS0_13BUnaryFunctorIfffZZZNS0_21nextafter_kernel_cudaERNS_18TensorIteratorBaseEENKUlvE_clEvENKUlvE0_clEvEUlffE_EESt5arrayIPcLm2EEEEviT0_T1_)
        /*27ec*/ 	.word	0x00000000


	//----- nvinfo : EIATTR_MIN_STACK_SIZE
	.align		4
.L_1753:
        /*27f0*/ 	.byte	0x04, 0x12
        /*27f2*/ 	.short	(.L_1755 - .L_1754)
	.align		4
.L_1754:
        /*27f4*/ 	.word	index@(_ZN2at6native29vectorized_elementwise_kernelILi4ENS0_13BUnaryFunctorIfffZZZNS0_21nextafter_kernel_cudaERNS_18TensorIteratorBaseEENKUlvE_clEvENKUlvE0_clEvEUlffE_EESt5arrayIPcLm2EEEEviT0_T1_)
        /*27f8*/ 	.word	0x00000000


	//----- nvinfo : EIATTR_MIN_STACK_SIZE
	.align		4
.L_1755:
        /*27fc*/ 	.byte	0x04, 0x12
        /*27fe*/ 	.short	(.L_1757 - .L_1756)
	.align		4
.L_1756:
        /*2800*/ 	.word	index@(_ZN2at6native29vectorized_elementwise_kernelILi8ENS0_13BUnaryFunctorIfffZZZNS0_21nextafter_kernel_cudaERNS_18TensorIteratorBaseEENKUlvE_clEvENKUlvE0_clEvEUlffE_EESt5arrayIPcLm2EEEEviT0_T1_)
        /*2804*/ 	.word	0x00000000


	//----- nvinfo : EIATTR_MIN_STACK_SIZE
	.align		4
.L_1757:
        /*2808*/ 	.byte	0x04, 0x12
        /*280a*/ 	.short	(.L_1759 - .L_1758)
	.align		4
.L_1758:
        /*280c*/ 	.word	index@(_ZN2at6native18elementwise_kernelILi128ELi4EZNS0_15gpu_kernel_implINS0_13AUnaryFunctorIfffZZZNS0_21nextafter_kernel_cudaERNS_18TensorIteratorBaseEENKUlvE_clEvENKUlvE0_clEvEUlffE_EEEEvS5_RKT_EUliE_EEviT1_)
        /*2810*/ 	.word	0x00000000


	//----- nvinfo : EIATTR_MIN_STACK_SIZE
	.align		4
.L_1759:
        /*2814*/ 	.byte	0x04, 0x12
        /*2816*/ 	.short	(.L_1761 - .L_1760)
	.align		4
.L_1760:
        /*2818*/ 	.word	index@(_ZN2at6native27unrolled_elementwise_kernelINS0_13AUnaryFunctorIfffZZZNS0_21nextafter_kernel_cudaERNS_18TensorIteratorBaseEENKUlvE_clEvENKUlvE0_clEvEUlffE_EESt5arrayIPcLm2EELi4E23TrivialOffsetCalculatorILi1EjESD_NS0_6memory12LoadWithCastILi1EEENSE_13StoreWithCastILi1EEEEEviT_T0_T2_T3_T4_T5_)
        /*281c*/ 	.word	0x00000000


	//----- nvinfo : EIATTR_MIN_STACK_SIZE
	.align		4
.L_1761:
        /*2820*/ 	.byte	0x04, 0x12
        /*2822*/ 	.short	(.L_1763 - .L_1762)
	.align		4
.L_1762:
        /*2824*/ 	.word	index@(_ZN2at6native18elementwise_kernelILi128ELi2EZNS0_22gpu_kernel_impl_nocastINS0_13AUnaryFunctorIfffZZZNS0_21nextafter_kernel_cudaERNS_18TensorIteratorBaseEENKUlvE_clEvENKUlvE0_clEvEUlffE_EEEEvS5_RKT_EUliE_EEviT1_)
        /*2828*/ 	.word	0x00000000


	//----- nvinfo : EIATTR_MIN_STACK_SIZE
	.align		4
.L_1763:
        /*282c*/ 	.byte	0x04, 0x12
        /*282e*/ 	.short	(.L_1765 - .L_1764)
	.align		4
.L_1764:
        /*2830*/ 	.word	index@(_ZN2at6native27unrolled_elementwise_kernelINS0_13AUnaryFunctorIfffZZZNS0_21nextafter_kernel_cudaERNS_18TensorIteratorBaseEENKUlvE_clEvENKUlvE0_clEvEUlffE_EESt5arrayIPcLm2EELi4E23TrivialOffsetCalculatorILi1EjESD_NS0_6memory15LoadWithoutCastENSE_16StoreWithoutCastEEEviT_T0_T2_T3_T4_T5_)
        /*2834*/ 	.word	0x00000000


	//----- nvinfo : EIATTR_MIN_STACK_SIZE
	.align		4
.L_1765:
        /*2838*/ 	.byte	0x04, 0x12
        /*283a*/ 	.short	(.L_1767 - .L_1766)
	.align		4
.L_1766:
        /*283c*/ 	.word	index@(_ZN2at6native29vectorized_elementwise_kernelILi2ENS0_13AUnaryFunctorIfffZZZNS0_21nextafter_kernel_cudaERNS_18TensorIteratorBaseEENKUlvE_clEvENKUlvE0_clEvEUlffE_EESt5arrayIPcLm2EEEEviT0_T1_)
        /*2840*/ 	.word	0x00000000


	//----- nvinfo : EIATTR_MIN_STACK_SIZE
	.align		4
.L_1767:
        /*2844*/ 	.byte	0x04, 0x12
        /*2846*/ 	.short	(.L_1769 - .L_1768)
	.align		4
.L_1768:
        /*2848*/ 	.word	index@(_ZN2at6native29vectorized_elementwise_kernelILi4ENS0_13AUnaryFunctorIfffZZZNS0_21nextafter_kernel_cudaERNS_18TensorIteratorBaseEENKUlvE_clEvENKUlvE0_clEvEUlffE_EESt5arrayIPcLm2EEEEviT0_T1_)
        /*284c*/ 	.word	0x00000000


	//----- nvinfo : EIATTR_MIN_STACK_SIZE
	.align		4
.L_1769:
        /*2850*/ 	.byte	0x04, 0x12
        /*2852*/ 	.short	(.L_1771 - .L_1770)
	.align		4
.L_1770:
        /*2854*/ 	.word	index@(_ZN2at6native29vectorized_elementwise_kernelILi8ENS0_13AUnaryFunctorIfffZZZNS0_21nextafter_kernel_cudaERNS_18TensorIteratorBaseEENKUlvE_clEvENKUlvE0_clEvEUlffE_EESt5arrayIPcLm2EEEEviT0_T1_)
        /*2858*/ 	.word	0x00000000


	//----- nvinfo : EIATTR_MIN_STACK_SIZE
	.align		4
.L_1771:
        /*285c*/ 	.byte	0x04, 0x12
        /*285e*/ 	.short	(.L_1773 - .L_1772)
	.align		4
.L_1772:
        /*2860*/ 	.word	index@(_ZN2at6native18elementwise_kernelILi128ELi4EZNS0_15gpu_kernel_implINS0_13BinaryFunctorIdddZZZNS0_21nextafter_kernel_cudaERNS_18TensorIteratorBaseEENKUlvE_clEvENKUlvE_clEvEUlddE_EEEEvS5_RKT_EUliE_EEviT1_)
        /*2864*/ 	.word	0x00000000


	//----- nvinfo : EIATTR_MIN_STACK_SIZE
	.align		4
.L_1773:
        /*2868*/ 	.byte	0x04, 0x12
        /*286a*/ 	.short	(.L_1775 - .L_1774)
	.align		4
.L_1774:
        /*286c*/ 	.word	index@(_ZN2at6native27unrolled_elementwise_kernelINS0_13BinaryFunctorIdddZZZNS0_21nextafter_kernel_cudaERNS_18TensorIteratorBaseEENKUlvE_clEvENKUlvE_clEvEUlddE_EESt5arrayIPcLm3EELi4E23TrivialOffsetCalculatorILi2EjESC_ILi1EjENS0_6memory12LoadWithCastILi2EEENSF_13StoreWithCastILi1EEEEEviT_T0_T2_T3_T4_T5_)
        /*2870*/ 	.word	0x00000000


	//----- nvinfo : EIATTR_MIN_STACK_SIZE
	.align		4
.L_1775:
        /*2874*/ 	.byte	0x04, 0x12
        /*2876*/ 	.short	(.L_1777 - .L_1776)
	.align		4
.L_1776:
        /*2878*/ 	.word	index@(_ZN2at6native18elementwise_kernelILi128ELi2EZNS0_22gpu_kernel_impl_nocastINS0_13BinaryFunctorIdddZZZNS0_21nextafter_kernel_cudaERNS_18TensorIteratorBaseEENKUlvE_clEvENKUlvE_clEvEUlddE_EEEEvS5_RKT_EUliE_EEviT1_)
        /*287c*/ 	.word	0x00000000


	//----- nvinfo : EIATTR_MIN_STACK_SIZE
	.align		4
.L_1777:
        /*2880*/ 	.byte	0x04, 0x12
        /*2882*/ 	.short	(.L_1779 - .L_1778)
	.align		4
.L_1778:
        /*2884*/ 	.word	index@(_ZN2at6native27unrolled_elementwise_kernelINS0_13BinaryFunctorIdddZZZNS0_21nextafter_kernel_cudaERNS_18TensorIteratorBaseEENKUlvE_clEvENKUlvE_clEvEUlddE_EESt5arrayIPcLm3EELi4E23TrivialOffsetCalculatorILi2EjESC_ILi1EjENS0_6memory15LoadWithoutCastENSF_16StoreWithoutCastEEEviT_T0_T2_T3_T4_T5_)
        /*2888*/ 	.word	0x00000000


	//----- nvinfo : EIATTR_MIN_STACK_SIZE
	.align		4
.L_1779:
        /*288c*/ 	.byte	0x04, 0x12
        /*288e*/ 	.short	(.L_1781 - .L_1780)
	.align		4
.L_1780:
        /*2890*/ 	.word	index@(_ZN2at6native29vectorized_elementwise_kernelILi2ENS0_13BinaryFunctorIdddZZZNS0_21nextafter_kernel_cudaERNS_18TensorIteratorBaseEENKUlvE_clEvENKUlvE_clEvEUlddE_EESt5arrayIPcLm3EEEEviT0_T1_)
        /*2894*/ 	.word	0x00000000


	//----- nvinfo : EIATTR_MIN_STACK_SIZE
	.align		4
.L_1781:
        /*2898*/ 	.byte	0x04, 0x12
        /*289a*/ 	.short	(.L_1783 - .L_1782)
	.align		4
.L_1782:
        /*289c*/ 	.word	index@(_ZN2at6native29vectorized_elementwise_kernelILi4ENS0_13BinaryFunctorIdddZZZNS0_21nextafter_kernel_cudaERNS_18TensorIteratorBaseEENKUlvE_clEvENKUlvE_clEvEUlddE_EESt5arrayIPcLm3EEEEviT0_T1_)
        /*28a0*/ 	.word	0x00000000


	//----- nvinfo : EIATTR_MIN_STACK_SIZE
	.align		4
.L_1783:
        /*28a4*/ 	.byte	0x04, 0x12
        /*28a6*/ 	.short	(.L_1785 - .L_1784)
	.align		4
.L_1784:
        /*28a8*/ 	.word	index@(_ZN2at6native29vectorized_elementwise_kernelILi8ENS0_13BinaryFunctorIdddZZZNS0_21nextafter_kernel_cudaERNS_18TensorIteratorBaseEENKUlvE_clEvENKUlvE_clEvEUlddE_EESt5arrayIPcLm3EEEEviT0_T1_)
        /*28ac*/ 	.word	0x00000000


	//----- nvinfo : EIATTR_MIN_STACK_SIZE
	.align		4
.L_1785:
        /*28b0*/ 	.byte	0x04, 0x12
        /*28b2*/ 	.short	(.L_1787 - .L_1786)
	.align		4
.L_1786:
        /*28b4*/ 	.word	index@(_ZN2at6native18elementwise_kernelILi128ELi4EZNS0_15gpu_kernel_implINS0_13BUnaryFunctorIdddZZZNS0_21nextafter_kernel_cudaERNS_18TensorIteratorBaseEENKUlvE_clEvENKUlvE_clEvEUlddE_EEEEvS5_RKT_EUliE_EEviT1_)
        /*28b8*/ 	.word	0x00000000


	//----- nvinfo : EIATTR_MIN_STACK_SIZE
	.align		4
.L_1787:
        /*28bc*/ 	.byte	0x04, 0x12
        /*28be*/ 	.short	(.L_1789 - .L_1788)
	.align		4
.L_1788:
        /*28c0*/ 	.word	index@(_ZN2at6native27unrolled_elementwise_kernelINS0_13BUnaryFunctorIdddZZZNS0_21nextafter_kernel_cudaERNS_18TensorIteratorBaseEENKUlvE_clEvENKUlvE_clEvEUlddE_EESt5arrayIPcLm2EELi4E23TrivialOffsetCalculatorILi1EjESD_NS0_6memory12LoadWithCastILi1EEENSE_13StoreWithCastILi1EEEEEviT_T0_T2_T3_T4_T5_)
        /*28c4*/ 	.word	0x00000000


	//----- nvinfo : EIATTR_MIN_STACK_SIZE
	.align		4
.L_1789:
        /*28c8*/ 	.byte	0x04, 0x12
        /*28ca*/ 	.short	(.L_1791 - .L_1790)
	.align		4
.L_1790:
        /*28cc*/ 	.word	index@(_ZN2at6native18elementwise_kernelILi128ELi2EZNS0_22gpu_kernel_impl_nocastINS0_13BUnaryFunctorIdddZZZNS0_21nextafter_kernel_cudaERNS_18TensorIteratorBaseEENKUlvE_clEvENKUlvE_clEvEUlddE_EEEEvS5_RKT_EUliE_EEviT1_)
        /*28d0*/ 	.word	0x00000000


	//----- nvinfo : EIATTR_MIN_STACK_SIZE
	.align		4
.L_1791:
        /*28d4*/ 	.byte	0x04, 0x12
        /*28d6*/ 	.short	(.L_1793 - .L_1792)
	.align		4
.L_1792:
        /*28d8*/ 	.word	index@(_ZN2at6native27unrolled_elementwise_kernelINS0_13BUnaryFunctorIdddZZZNS0_21nextafter_kernel_cudaERNS_18TensorIteratorBaseEENKUlvE_clEvENKUlvE_clEvEUlddE_EESt5arrayIPcLm2EELi4E23TrivialOffsetCalculatorILi1EjESD_NS0_6memory15LoadWithoutCastENSE_16StoreWithoutCastEEEviT_T0_T2_T3_T4_T5_)
        /*28dc*/ 	.word	0x00000000


	//----- nvinfo : EIATTR_MIN_STACK_SIZE
	.align		4
.L_1793:
        /*28e0*/ 	.byte	0x04, 0x12
        /*28e2*/ 	.short	(.L_1795 - .L_1794)
	.align		4
.L_1794:
        /*28e4*/ 	.word	index@(_ZN2at6native29vectorized_elementwise_kernelILi2ENS0_13BUnaryFunctorIdddZZZNS0_21nextafter_kernel_cudaERNS_18TensorIteratorBaseEENKUlvE_clEvENKUlvE_clEvEUlddE_EESt5arrayIPcLm2EEEEviT0_T1_)
        /*28e8*/ 	.word	0x00000000


	//----- nvinfo : EIATTR_MIN_STACK_SIZE
	.align		4
.L_1795:
        /*28ec*/ 	.byte	0x04, 0x12
        /*28ee*/ 	.short	(.L_1797 - .L_1796)
	.align		4
.L_1796:
        /*28f0*/ 	.word	index@(_ZN2at6native29vectorized_elementwise_kernelILi4ENS0_13BUnaryFunctorIdddZZZNS0_21nextafter_kernel_cudaERNS_18TensorIteratorBaseEENKUlvE_clEvENKUlvE_clEvEUlddE_EESt5arrayIPcLm2EEEEviT0_T1_)
        /*28f4*/ 	.word	0x00000000


	//----- nvinfo : EIATTR_MIN_STACK_SIZE
	.align		4
.L_1797:
        /*28f8*/ 	.byte	0x04, 0x12
        /*28fa*/ 	.short	(.L_1799 - .L_1798)
	.align		4
.L_1798:
        /*28fc*/ 	.word	index@(_ZN2at6native29vectorized_elementwise_kernelILi8ENS0_13BUnaryFunctorIdddZZZNS0_21nextafter_kernel_cudaERNS_18TensorIteratorBaseEENKUlvE_clEvENKUlvE_clEvEUlddE_EESt5arrayIPcLm2EEEEviT0_T1_)
        /*2900*/ 	.word	0x00000000


	//----- nvinfo : EIATTR_MIN_STACK_SIZE
	.align		4
.L_1799:
        /*2904*/ 	.byte	0x04, 0x12
        /*2906*/ 	.short	(.L_1801 - .L_1800)
	.align		4
.L_1800:
        /*2908*/ 	.word	index@(_ZN2at6native18elementwise_kernelILi128ELi4EZNS0_15gpu_kernel_implINS0_13AUnaryFunctorIdddZZZNS0_21nextafter_kernel_cudaERNS_18TensorIteratorBaseEENKUlvE_clEvENKUlvE_clEvEUlddE_EEEEvS5_RKT_EUliE_EEviT1_)
        /*290c*/ 	.word	0x00000000


	//----- nvinfo : EIATTR_MIN_STACK_SIZE
	.align		4
.L_1801:
        /*2910*/ 	.byte	0x04, 0x12
        /*2912*/ 	.short	(.L_1803 - .L_1802)
	.align		4
.L_1802:
        /*2914*/ 	.word	index@(_ZN2at6native27unrolled_elementwise_kernelINS0_13AUnaryFunctorIdddZZZNS0_21nextafter_kernel_cudaERNS_18TensorIteratorBaseEENKUlvE_clEvENKUlvE_clEvEUlddE_EESt5arrayIPcLm2EELi4E23TrivialOffsetCalculatorILi1EjESD_NS0_6memory12LoadWithCastILi1EEENSE_13StoreWithCastILi1EEEEEviT_T0_T2_T3_T4_T5_)
        /*2918*/ 	.word	0x00000000


	//----- nvinfo : EIATTR_MIN_STACK_SIZE
	.align		4
.L_1803:
        /*291c*/ 	.byte	0x04, 0x12
        /*291e*/ 	.short	(.L_1805 - .L_1804)
	.align		4
.L_1804:
        /*2920*/ 	.word	index@(_ZN2at6native18elementwise_kernelILi128ELi2EZNS0_22gpu_kernel_impl_nocastINS0_13AUnaryFunctorIdddZZZNS0_21nextafter_kernel_cudaERNS_18TensorIteratorBaseEENKUlvE_clEvENKUlvE_clEvEUlddE_EEEEvS5_RKT_EUliE_EEviT1_)
        /*2924*/ 	.word	0x00000000


	//----- nvinfo : EIATTR_MIN_STACK_SIZE
	.align		4
.L_1805:
        /*2928*/ 	.byte	0x04, 0x12
        /*292a*/ 	.short	(.L_1807 - .L_1806)
	.align		4
.L_1806:
        /*292c*/ 	.word	index@(_ZN2at6native27unrolled_elementwise_kernelINS0_13AUnaryFunctorIdddZZZNS0_21nextafter_kernel_cudaERNS_18TensorIteratorBaseEENKUlvE_clEvENKUlvE_clEvEUlddE_EESt5arrayIPcLm2EELi4E23TrivialOffsetCalculatorILi1EjESD_NS0_6memory15LoadWithoutCastENSE_16StoreWithoutCastEEEviT_T0_T2_T3_T4_T5_)
        /*2930*/ 	.word	0x00000000


	//----- nvinfo : EIATTR_MIN_STACK_SIZE
	.align		4
.L_1807:
        /*2934*/ 	.byte	0x04, 0x12
        /*2936*/ 	.short	(.L_1809 - .L_1808)
	.align		4
.L_1808:
        /*2938*/ 	.word	index@(_ZN2at6native29vectorized_elementwise_kernelILi2ENS0_13AUnaryFunctorIdddZZZNS0_21nextafter_kernel_cudaERNS_18TensorIteratorBaseEENKUlvE_clEvENKUlvE_clEvEUlddE_EESt5arrayIPcLm2EEEEviT0_T1_)
        /*293c*/ 	.word	0x00000000


	//----- nvinfo : EIATTR_MIN_STACK_SIZE
	.align		4
.L_1809:
        /*2940*/ 	.byte	0x04, 0x12
        /*2942*/ 	.short	(.L_1811 - .L_1810)
	.align		4
.L_1810:
        /*2944*/ 	.word	index@(_ZN2at6native29vectorized_elementwise_kernelILi4ENS0_13AUnaryFunctorIdddZZZNS0_21nextafter_kernel_cudaERNS_18TensorIteratorBaseEENKUlvE_clEvENKUlvE_clEvEUlddE_EESt5arrayIPcLm2EEEEviT0_T1_)
        /*2948*/ 	.word	0x00000000


	//----- nvinfo : EIATTR_MIN_STACK_SIZE
	.align		4
.L_1811:
        /*294c*/ 	.byte	0x04, 0x12
        /*294e*/ 	.short	(.L_1813 - .L_1812)
	.align		4
.L_1812:
        /*2950*/ 	.word	index@(_ZN2at6native29vectorized_elementwise_kernelILi8ENS0_13AUnaryFunctorIdddZZZNS0_21nextafter_kernel_cudaERNS_18TensorIteratorBaseEENKUlvE_clEvENKUlvE_clEvEUlddE_EESt5arrayIPcLm2EEEEviT0_T1_)
        /*2954*/ 	.word	0x00000000
.L_1813:


//--------------------- .nv.info._ZN2at6native18elementwise_kernelILi128ELi4EZNS0_15gpu_kernel_implINS0_13BinaryFunctorIN3c108BFloat16ES5_S5_ZZZNS0_21heaviside_kernel_cudaERNS_18TensorIteratorBaseEENKUlvE_clEvENKUlvE8_clEvEUlS5_S5_E_EEEEvS7_RKT_EUliE_EEviT1_ --------------------------
	.section	.nv.info._ZN2at6native18elementwise_kernelILi128ELi4EZNS0_15gpu_kernel_implINS0_13BinaryFunctorIN3c108BFloat16ES5_S5_ZZZNS0_21heaviside_kernel_cudaERNS_18TensorIteratorBaseEENKUlvE_clEvENKUlvE8_clEvEUlS5_S5_E_EEEEvS7_RKT_EUliE_EEviT1_,"",@"SHT_CUDA_INFO"
	.sectionflags	@""
	.align	4


	//----- nvinfo : EIATTR_CUDA_API_VERSION
	.align		4
        /*0000*/ 	.byte	0x04, 0x37
        /*0002*/ 	.short	(.L_1815 - .L_1814)
.L_1814:
        /*0004*/ 	.word	0x00000082


	//----- nvinfo : EIATTR_SW2861232_WAR
	.align		4
.L_1815:
        /*0008*/ 	.byte	0x01, 0x35
	.zero		2


	//----- nvinfo : EIATTR_PARAM_CBANK
	.align		4
        /*000c*/ 	.byte	0x04, 0x0a
        /*000e*/ 	.short	(.L_1817 - .L_1816)
	.align		4
.L_1816:
        /*0010*/ 	.word	index@(.nv.constant0._ZN2at6native18elementwise_kernelILi128ELi4EZNS0_15gpu_kernel_implINS0_13BinaryFunctorIN3c108BFloat16ES5_S5_ZZZNS0_21heaviside_kernel_cudaERNS_18TensorIteratorBaseEENKUlvE_clEvENKUlvE8_clEvEUlS5_S5_E_EEEEvS7_RKT_EUliE_EEviT1_)
        /*0014*/ 	.short	0x0160
        /*0016*/ 	.short	0x0290


	//----- nvinfo : EIATTR_CBANK_PARAM_SIZE
	.align		4
.L_1817:
        /*0018*/ 	.byte	0x03, 0x19
        /*001a*/ 	.short	0x0290


	//----- nvinfo : EIATTR_KPARAM_INFO
	.align		4
        /*001c*/ 	.byte	0x04, 0x17
        /*001e*/ 	.short	(.L_1819 - .L_1818)
.L_1818:
        /*0020*/ 	.word	0x00000000
        /*0024*/ 	.short	0x0001
        /*0026*/ 	.short	0x0008
        /*0028*/ 	.byte	0x00, 0xf0, 0x21, 0x0a


	//----- nvinfo : EIATTR_KPARAM_INFO
	.align		4
.L_1819:
        /*002c*/ 	.byte	0x04, 0x17
        /*002e*/ 	.short	(.L_1821 - .L_1820)
.L_1820:
        /*0030*/ 	.word	0x00000000
        /*0034*/ 	.short	0x0000
        /*0036*/ 	.short	0x0000
        /*0038*/ 	.byte	0x00, 0xf0, 0x11, 0x00


	//----- nvinfo : EIATTR_MAXREG_COUNT
	.align		4
.L_1821:
        /*003c*/ 	.byte	0x03, 0x1b
        /*003e*/ 	.short	0x0080


	//----- nvinfo : EIATTR_EXTERNS
	.align		4
        /*0040*/ 	.byte	0x04, 0x0f
        /*0042*/ 	.short	(.L_1823 - .L_1822)


	//   ....[0]....
	.align		4
.L_1822:
        /*0044*/ 	.word	index@(__assertfail)


	//----- nvinfo : EIATTR_MERCURY_ISA_VERSION
	.align		4
.L_1823:
        /*0048*/ 	.byte	0x03, 0x5f
        /*004a*/ 	.short	0x0000


	//----- nvinfo : EIATTR_SYSCALL_OFFSETS
	.align		4
        /*004c*/ 	.byte	0x04, 0x46
        /*004e*/ 	.short	(.L_1825 - .L_1824)


	//   ....[0]....
.L_1824:
        /*0050*/ 	.word	0x00002050


	//   ....[1]....
        /*0054*/ 	.word	0x000030c0


	//   ....[2]....
        /*0058*/ 	.word	0x000040c0


	//   ....[3]....
        /*005c*/ 	.word	0x00006180


	//   ....[4]....
        /*0060*/ 	.word	0x000071f0


	//   ....[5]....
        /*0064*/ 	.word	0x000081f0


	//   ....[6]....
        /*0068*/ 	.word	0x0000a280


	//   ....[7]....
        /*006c*/ 	.word	0x0000b2f0


	//   ....[8]....
        /*0070*/ 	.word	0x0000c2f0


	//   ....[9]....
        /*0074*/ 	.word	0x0000e390


	//   ....[10]....
        /*0078*/ 	.word	0x0000f400


	//   ....[11]....
        /*007c*/ 	.word	0x00010400


	//----- nvinfo : EIATTR_EXIT_INSTR_OFFSETS
	.align		4
.L_1825:
        /*0080*/ 	.byte	0x04, 0x1c
        /*0082*/ 	.short	(.L_1827 - .L_1826)


	//   ....[0]....
.L_1826:
        /*0084*/ 	.word	0x0000c3b0


	//   ....[1]....
        /*0088*/ 	.word	0x0000f600


	//   ....[2]....
        /*008c*/ 	.word	0x0000f640


	//   ....[3]....
        /*0090*/ 	.word	0x0000f6e0


	//   ....[4]....
        /*0094*/ 	.word	0x0000f720


	//   ....[5]....
        /*0098*/ 	.word	0x0000f760


	//   ....[6]....
        /*009c*/ 	.word	0x0000f7f0


	//   ....[7]....
        /*00a0*/ 	.word	0x0000f830


	//   ....[8]....
        /*00a4*/ 	.word	0x0000f8d0


	//   ....[9]....
        /*00a8*/ 	.word	0x0000f920


	//   ....[10]....
        /*00ac*/ 	.word	0x0000f970


	//   ....[11]....
        /*00b0*/ 	.word	0x0000fa40


	//   ....[12]....
        /*00b4*/ 	.word	0x0000faa0


	//   ....[13]....
        /*00b8*/ 	.word	0x0000fc30


	//   ....[14]....
        /*00bc*/ 	.word	0x0000fd90


	//   ....[15]....
        /*00c0*/ 	.word	0x0000fdb0


	//   ....[16]....
        /*00c4*/ 	.word	0x0000fe70


	//   ....[17]....
        /*00c8*/ 	.word	0x0000fff0


	//   ....[18]....
        /*00cc*/ 	.word	0x00010170


	//   ....[19]....
        /*00d0*/ 	.word	0x000102d0


	//   ....[20]....
        /*00d4*/ 	.word	0x00010410


	//   ....[21]....
        /*00d8*/ 	.word	0x00010450


	//   ....[22]....
        /*00dc*/ 	.word	0x00010490


	//----- nvinfo : EIATTR_MAX_THREADS
	.align		4
.L_1827:
        /*00e0*/ 	.byte	0x04, 0x05
        /*00e2*/ 	.short	(.L_1829 - .L_1828)
.L_1828:
        /*00e4*/ 	.word	0x00000080
        /*00e8*/ 	.word	0x00000001
        /*00ec*/ 	.word	0x00000001


	//----- nvinfo : EIATTR_CRS_STACK_SIZE
	.align		4
.L_1829:
        /*00f0*/ 	.byte	0x04, 0x1e
        /*00f2*/ 	.short	(.L_1831 - .L_1830)
.L_1830:
        /*00f4*/ 	.word	0x00000000
.L_1831:


//--------------------- .nv.info._ZN2at6native27unrolled_elementwise_kernelINS0_13BinaryFunctorIN3c108BFloat16ES4_S4_ZZZNS0_21heaviside_kernel_cudaERNS_18TensorIteratorBaseEENKUlvE_clEvENKUlvE8_clEvEUlS4_S4_E_EESt5arrayIPcLm3EELi4E23TrivialOffsetCalculatorILi2EjESE_ILi1EjENS0_6memory12LoadWithCastILi2EEENSH_13StoreWithCastILi1EEEEEviT_T0_T2_T3_T4_T5_ --------------------------
	.section	.nv.info._ZN2at6native27unrolled_elementwise_kernelINS0_13BinaryFunctorIN3c108BFloat16ES4_S4_ZZZNS0_21heaviside_kernel_cudaERNS_18TensorIteratorBaseEENKUlvE_clEvENKUlvE8_clEvEUlS4_S4_E_EESt5arrayIPcLm3EELi4E23TrivialOffsetCalculatorILi2EjESE_ILi1EjENS0_6memory12LoadWithCastILi2EEENSH_13StoreWithCastILi1EEEEEviT_T0_T2_T3_T4_T5_,"",@"SHT_CUDA_INFO"
	.sectionflags	@""
	.align	4


	//----- nvinfo : EIATTR_CUDA_API_VERSION
	.align		4
        /*0000*/ 	.byte	0x04, 0x37
        /*0002*/ 	.short	(.L_1833 - .L_1832)
.L_1832:
        /*0004*/ 	.word	0x00000082


	//----- nvinfo : EIATTR_SW2861232_WAR
	.align		4
.L_1833:
        /*0008*/ 	.byte	0x01, 0x35
	.zero		2


	//----- nvinfo : EIATTR_PARAM_CBANK
	.align		4
        /*000c*/ 	.byte	0x04, 0x0a
        /*000e*/ 	.short	(.L_1835 - .L_1834)
	.align		4
.L_1834:
        /*0010*/ 	.word	index@(.nv.constant0._ZN2at6native27unrolled_elementwise_kernelINS0_13BinaryFunctorIN3c108BFloat16ES4_S4_ZZZNS0_21heaviside_kernel_cudaERNS_18TensorIteratorBaseEENKUlvE_clEvENKUlvE8_clEvEUlS4_S4_E_EESt5arrayIPcLm3EELi4E23TrivialOffsetCalculatorILi2EjESE_ILi1EjENS0_6memory12LoadWithCastILi2EEENSH_13StoreWithCastILi1EEEEEviT_T0_T2_T3_T4_T5_)
        /*0014*/ 	.short	0x0160
        /*0016*/ 	.short	0x0038


	//----- nvinfo : EIATTR_CBANK_PARAM_SIZE
	.align		4
.L_1835:
        /*0018*/ 	.byte	0x03, 0x19
        /*001a*/ 	.short	0x0038


	//----- nvinfo : EIATTR_KPARAM_INFO
	.align		4
        /*001c*/ 	.byte	0x04, 0x17
        /*001e*/ 	.short	(.L_1837 - .L_1836)
.L_1836:
        /*0020*/ 	.word	0x00000000
        /*0024*/ 	.short	0x0006
        /*0026*/ 	.short	0x0030
        /*0028*/ 	.byte	0x00, 0xf0, 0x21, 0x00


	//----- nvinfo : EIATTR_KPARAM_INFO
	.align		4
.L_1837:
        /*002c*/ 	.byte	0x04, 0x17
        /*002e*/ 	.short	(.L_1839 - .L_1838)
.L_1838:
        /*0030*/ 	.word	0x00000000
        /*0034*/ 	.short	0x0005
        /*0036*/ 	.short	0x0024
        /*0038*/ 	.byte	0x00, 0xf0, 0x31, 0x00


	//----- nvinfo : EIATTR_KPARAM_INFO
	.align		4
.L_1839:
        /*003c*/ 	.byte	0x04, 0x17
        /*003e*/ 	.short	(.L_1841 - .L_1840)
.L_1840:
        /*0040*/ 	.word	0x00000000
        /*0044*/ 	.short	0x0004
        /*0046*/ 	.short	0x0021
        /*0048*/ 	.byte	0x00, 0xf0, 0x05, 0x00


	//----- nvinfo : EIATTR_KPARAM_INFO
	.align		4
.L_1841:
        /*004c*/ 	.byte	0x04, 0x17
        /*004e*/ 	.short	(.L_1843 - .L_1842)
.L_1842:
        /*0050*/ 	.word	0x00000000
        /*0054*/ 	.short	0x0003
        /*0056*/ 	.short	0x0020
        /*0058*/ 	.byte	0x00, 0xf0, 0x05, 0x00


	//----- nvinfo : EIATTR_KPARAM_INFO
	.align		4
.L_1843:
        /*005c*/ 	.byte	0x04, 0x17
        /*005e*/ 	.short	(.L_1845 - .L_1844)
.L_1844:
        /*0060*/ 	.word	0x00000000
        /*0064*/ 	.short	0x0002
        /*0066*/ 	.short	0x0008
        /*0068*/ 	.byte	0x00, 0xf0, 0x61, 0x00


	//----- nvinfo : EIATTR_KPARAM_INFO
	.align		4
.L_1845:
        /*006c*/ 	.byte	0x04, 0x17
        /*006e*/ 	.short	(.L_1847 - .L_1846)
.L_1846:
        /*0070*/ 	.word	0x00000000
        /*0074*/ 	.short	0x0001
        /*0076*/ 	.short	0x0004
        /*0078*/ 	.byte	0x00, 0xf0, 0x05, 0x00


	//----- nvinfo : EIATTR_KPARAM_INFO
	.align		4
.L_1847:
        /*007c*/ 	.byte	0x04, 0x17
        /*007e*/ 	.short	(.L_1849 - .L_1848)
.L_1848:
        /*0080*/ 	.word	0x00000000
        /*0084*/ 	.short	0x0000
        /*0086*/ 	.short	0x0000
        /*0088*/ 	.byte	0x00, 0xf0, 0x11, 0x00


	//----- nvinfo : EIATTR_MAXREG_COUNT
	.align		4
.L_1849:
        /*008c*/ 	.byte	0x03, 0x1b
        /*008e*/ 	.short	0x00ff


	//----- nvinfo : EIATTR_EXTERNS
	.align		4
        /*0090*/ 	.byte	0x04, 0x0f
        /*0092*/ 	.short	(.L_1851 - .L_1850)


	//   ....[0]....
	.align		4
.L_1850:
        /*0094*/ 	.word	index@(__assertfail)


	//----- nvinfo : EIATTR_MERCURY_ISA_VERSION
	.align		4
.L_1851:
        /*0098*/ 	.byte	0x03, 0x5f
        /*009a*/ 	.short	0x0000


	//----- nvinfo : EIATTR_SYSCALL_OFFSETS
	.align		4
        /*009c*/ 	.byte	0x04, 0x46
        /*009e*/ 	.short	(.L_1853 - .L_1852)


	//   ....[0]....
.L_1852:
        /*00a0*/ 	.word	0x000010b0


	//   ....[1]....
        /*00a4*/ 	.word	0x00002130


	//   ....[2]....
        /*00a8*/ 	.word	0x00003230


	//   ....[3]....
        /*00ac*/ 	.word	0x000042b0


	//   ....[4]....
        /*00b0*/ 	.word	0x000053c0


	//   ....[5]....
        /*00b4*/ 	.word	0x00006430


	//   ....[6]....
        /*00b8*/ 	.word	0x00007520


	//   ....[7]....
        /*00bc*/ 	.word	0x000085a0


	//   ....[8]....
        /*00c0*/ 	.word	0x000098e0


	//   ....[9]....
        /*00c4*/ 	.word	0x0000a910


	//   ....[10]....
        /*00c8*/ 	.word	0x0000b900


	//   ....[11]....
        /*00cc*/ 	.word	0x0000c8f0


	//----- nvinfo : EIATTR_EXIT_INSTR_OFFSETS
	.align		4
.L_1853:
        /*00d0*/ 	.byte	0x04, 0x1c
        /*00d2*/ 	.short	(.L_1855 - .L_1854)


	//   ....[0]....
.L_1854:
        /*00d4*/ 	.word	0x0000b9c0


	//   ....[1]....
        /*00d8*/ 	.word	0x0000baf0


	//   ....[2]....
        /*00dc*/ 	.word	0x0000bb30


	//   ....[3]....
        /*00e0*/ 	.word	0x0000bbd0


	//   ....[4]....
        /*00e4*/ 	.word	0x0000bc10


	//   ....[5]....
        /*00e8*/ 	.word	0x0000bc50


	//   ....[6]....
        /*00ec*/ 	.word	0x0000bce0


	//   ....[7]....
        /*00f0*/ 	.word	0x0000bd20


	//   ....[8]....
        /*00f4*/ 	.word	0x0000bdc0


	//   ....[9]....
        /*00f8*/ 	.word	0x0000be10


	//   ....[10]....
        /*00fc*/ 	.word	0x0000be60


	//   ....[11]....
        /*0100*/ 	.word	0x0000bf30


	//   ....[12]....
        /*0104*/ 	.word	0x0000bf90


	//   ....[13]....
        /*0108*/ 	.word	0x0000c120


	//   ....[14]....
        /*010c*/ 	.word	0x0000c280


	//   ....[15]....
        /*0110*/ 	.word	0x0000c2a0


	//   ....[16]....
        /*0114*/ 	.word	0x0000c360


	//   ....[17]....
        /*0118*/ 	.word	0x0000c4e0


	//   ....[18]....
        /*011c*/ 	.word	0x0000c660


	//   ....[19]....
        /*0120*/ 	.word	0x0000c7c0


	//   ....[20]....
        /*0124*/ 	.word	0x0000c900


	//   ....[21]....
        /*0128*/ 	.word	0x0000c940


	//   ....[22]....
        /*012c*/ 	.word	0x0000c980


	//----- nvinfo : EIATTR_MAX_THREADS
	.align		4
.L_1855:
        /*0130*/ 	.byte	0x04, 0x05
        /*0132*/ 	.short	(.L_1857 - .L_1856)
.L_1856:
        /*0134*/ 	.word	0x00000080
        /*0138*/ 	.word	0x00000001
        /*013c*/ 	.word	0x00000001


	//----- nvinfo : EIATTR_CRS_STACK_SIZE
	.align		4
.L_1857:
        /*0140*/ 	.byte	0x04, 0x1e
        /*0142*/ 	.short	(.L_1859 - .L_1858)
.L_1858:
        /*0144*/ 	.word	0x00000000
.L_1859:


//--------------------- .nv.info._ZN2at6native18elementwise_kernelILi128ELi4EZNS0_22gpu_kernel_impl_nocastINS0_13BinaryFunctorIN3c108BFloat16ES5_S5_ZZZNS0_21heaviside_kernel_cudaERNS_18TensorIteratorBaseEENKUlvE_clEvENKUlvE8_clEvEUlS5_S5_E_EEEEvS7_RKT_EUliE_EEviT1_ --------------------------
	.section	.nv.info._ZN2at6native18elementwise_kernelILi128ELi4EZNS0_22gpu_kernel_impl_nocastINS0_13BinaryFunctorIN3c108BFloat16ES5_S5_ZZZNS0_21heaviside_kernel_cudaERNS_18TensorIteratorBaseEENKUlvE_clEvENKUlvE8_clEvEUlS5_S5_E_EEEEvS7_RKT_EUliE_EEviT1_,"",@"SHT_CUDA_INFO"
	.sectionflags	@""
	.align	4


	//----- nvinfo : EIATTR_CUDA_API_VERSION
	.align		4
        /*0000*/ 	.byte	0x04, 0x37
        /*0002*/ 	.short	(.L_1861 - .L_1860)
.L_1860:
        /*0004*/ 	.word	0x00000082


	//----- nvinfo : EIATTR_SW2861232_WAR
	.align		4
.L_1861:
        /*0008*/ 	.byte	0x01, 0x35
	.zero		2


	//----- nvinfo : EIATTR_PARAM_CBANK
	.align		4
        /*000c*/ 	.byte	0x04, 0x0a
        /*000e*/ 	.short	(.L_1863 - .L_1862)
	.align		4
.L_1862:
        /*0010*/ 	.word	index@(.nv.constant0._ZN2at6native18elementwise_kernelILi128ELi4EZNS0_22gpu_kernel_impl_nocastINS0_13BinaryFunctorIN3c108BFloat16ES5_S5_ZZZNS0_21heaviside_kernel_cudaERNS_18TensorIteratorBaseEENKUlvE_clEvENKUlvE8_clEvEUlS5_S5_E_EEEEvS7_RKT_EUliE_EEviT1_)
        /*0014*/ 	.short	0x0160
        /*0016*/ 	.short	0x0290


	//----- nvinfo : EIATTR_CBANK_PARAM_SIZE
	.align		4
.L_1863:
        /*0018*/ 	.byte	0x03, 0x19
        /*001a*/ 	.short	0x0290


	//----- nvinfo : EIATTR_KPARAM_INFO
	.align		4
        /*001c*/ 	.byte	0x04, 0x17
        /*001e*/ 	.short	(.L_1865 - .L_1864)
.L_1864:
        /*0020*/ 	.word	0x00000000
        /*0024*/ 	.short	0x0001
        /*0026*/ 	.short	0x0008
        /*0028*/ 	.byte	0x00, 0xf0, 0x21, 0x0a


	//----- nvinfo : EIATTR_KPARAM_INFO
	.align		4
.L_1865:
        /*002c*/ 	.byte	0x04, 0x17
        /*002e*/ 	.short	(.L_1867 - .L_1866)
.L_1866:
        /*0030*/ 	.word	0x00000000
        /*0034*/ 	.short	0x0000
        /*0036*/ 	.short	0x0000
        /*0038*/ 	.byte	0x00, 0xf0, 0x11, 0x00


	//----- nvinfo : EIATTR_MAXREG_COUNT
	.align		4
.L_1867:
        /*003c*/ 	.byte	0x03, 0x1b
        /*003e*/ 	.short	0x0080


	//----- nvinfo : EIATTR_MERCURY_ISA_VERSION
	.align		4
        /*0040*/ 	.byte	0x03, 0x5f
        /*0042*/ 	.short	0x0000


	//----- nvinfo : EIATTR_EXIT_INSTR_OFFSETS
	.align		4
        /*0044*/ 	.byte	0x04, 0x1c
        /*0046*/ 	.short	(.L_1869 - .L_1868)


	//   ....[0]....
.L_1868:
        /*0048*/ 	.word	0x00003340


	//   ....[1]....
        /*004c*/ 	.word	0x00004400


	//----- nvinfo : EIATTR_MAX_THREADS
	.align		4
.L_1869:
        /*0050*/ 	.byte	0x04, 0x05
        /*0052*/ 	.short	(.L_1871 - .L_1870)
.L_1870:
        /*0054*/ 	.word	0x00000080
        /*0058*/ 	.word	0x00000001
        /*005c*/ 	.word	0x00000001


	//----- nvinfo : EIATTR_CRS_STACK_SIZE
	.align		4
.L_1871:
        /*0060*/ 	.byte	0x04, 0x1e
        /*0062*/ 	.short	(.L_1873 - .L_1872)
.L_1872:
        /*0064*/ 	.word	0x00000000
.L_1873:


//--------------------- .nv.info._ZN2at6native27unrolled_elementwise_kernelINS0_13BinaryFunctorIN3c108BFloat16ES4_S4_ZZZNS0_21heaviside_kernel_cudaERNS_18TensorIteratorBaseEENKUlvE_clEvENKUlvE8_clEvEUlS4_S4_E_EESt5arrayIPcLm3EELi4E23TrivialOffsetCalculatorILi2EjESE_ILi1EjENS0_6memory15LoadWithoutCastENSH_16StoreWithoutCastEEEviT_T0_T2_T3_T4_T5_ --------------------------
	.section	.nv.info._ZN2at6native27unrolled_elementwise_kernelINS0_13BinaryFunctorIN3c108BFloat16ES4_S4_ZZZNS0_21heaviside_kernel_cudaERNS_18TensorIteratorBaseEENKUlvE_clEvENKUlvE8_clEvEUlS4_S4_E_EESt5arrayIPcLm3EELi4E23TrivialOffsetCalculatorILi2EjESE_ILi1EjENS0_6memory15LoadWithoutCastENSH_16StoreWithoutCastEEEviT_T0_T2_T3_T4_T5_,"",@"SHT_CUDA_INFO"
	.sectionflags	@""
	.align	4


	//----- nvinfo : EIATTR_CUDA_API_VERSION
	.align		4
        /*0000*/ 	.byte	0x04, 0x37
        /*0002*/ 	.short	(.L_1875 - .L_1874)
.L_1874:
        /*0004*/ 	.word	0x00000082


	//----- nvinfo : EIATTR_SW2861232_WAR
	.align		4
.L_1875:
        /*0008*/ 	.byte	0x01, 0x35
	.zero		2


	//----- nvinfo : EIATTR_PARAM_CBANK
	.align		4
        /*000c*/ 	.byte	0x04, 0x0a
        /*000e*/ 	.short	(.L_1877 - .L_1876)
	.align		4
.L_1876:
        /*0010*/ 	.word	index@(.nv.constant0._ZN2at6native27unrolled_elementwise_kernelINS0_13BinaryFunctorIN3c108BFloat16ES4_S4_ZZZNS0_21heaviside_kernel_cudaERNS_18TensorIteratorBaseEENKUlvE_clEvENKUlvE8_clEvEUlS4_S4_E_EESt5arrayIPcLm3EELi4E23TrivialOffsetCalculatorILi2EjESE_ILi1EjENS0_6memory15LoadWithoutCastENSH_16StoreWithoutCastEEEviT_T0_T2_T3_T4_T5_)
        /*0014*/ 	.short	0x0160
        /*0016*/ 	.short	0x0024


	//----- nvinfo : EIATTR_CBANK_PARAM_SIZE
	.align		4
.L_1877:
        /*0018*/ 	.byte	0x03, 0x19
        /*001a*/ 	.short	0x0024


	//----- nvinfo : EIATTR_KPARAM_INFO
	.align		4
        /*001c*/ 	.byte	0x04, 0x17
        /*001e*/ 	.short	(.L_1879 - .L_1878)
.L_1878:
        /*0020*/ 	.word	0x00000000
        /*0024*/ 	.short	0x0006
        /*0026*/ 	.short	0x0023
        /*0028*/ 	.byte	0x00, 0xf0, 0x05, 0x00


	//----- nvinfo : EIATTR_KPARAM_INFO
	.align		4
.L_1879:
        /*002c*/ 	.byte	0x04, 0x17
        /*002e*/ 	.short	(.L_1881 - .L_1880)
.L_1880:
        /*0030*/ 	.word	0x00000000
        /*0034*/ 	.short	0x0005
        /*0036*/ 	.short	0x0022
        /*0038*/ 	.byte	0x00, 0xf0, 0x05, 0x00


	//----- nvinfo : EIATTR_KPARAM_INFO
	.align		4
.L_1881:
        /*003c*/ 	.byte	0x04, 0x17
        /*003e*/ 	.short	(.L_1883 - .L_1882)
.L_1882:
        /*0040*/ 	.word	0x00000000
        /*0044*/ 	.short	0x0004
        /*0046*/ 	.short	0x0021
        /*0048*/ 	.byte	0x00, 0xf0, 0x05, 0x00


	//----- nvinfo : EIATTR_KPARAM_INFO
	.align		4
.L_1883:
        /*004c*/ 	.byte	0x04, 0x17
        /*004e*/ 	.short	(.L_1885 - .L_1884)
.L_1884:
        /*0050*/ 	.word	0x00000000
        /*0054*/ 	.short	0x0003
        /*0056*/ 	.short	0x0020
        /*0058*/ 	.byte	0x00, 0xf0, 0x05, 0x00


	//----- nvinfo : EIATTR_KPARAM_INFO
	.align		4
.L_1885:
        /*005c*/ 	.byte	0x04, 0x17
        /*005e*/ 	.short	(.L_1887 - .L_1886)
.L_1886:
        /*0060*/ 	.word	0x00000000
        /*0064*/ 	.short	0x0002
        /*0066*/ 	.short	0x0008
        /*0068*/ 	.byte	0x00, 0xf0, 0x61, 0x00


	//----- nvinfo : EIATTR_KPARAM_INFO
	.align		4
.L_1887:
        /*006c*/ 	.byte	0x04, 0x17
        /*006e*/ 	.short	(.L_1889 - .L_1888)
.L_1888:
        /*0070*/ 	.word	0x00000000
        /*0074*/ 	.short	0x0001
        /*0076*/ 	.short	0x0004
        /*0078*/ 	.byte	0x00, 0xf0, 0x05, 0x00


	//----- nvinfo : EIATTR_KPARAM_INFO
	.align		4
.L_1889:
        /*007c*/ 	.byte	0x04, 0x17
        /*007e*/ 	.short	(.L_1891 - .L_1890)
.L_1890:
        /*0080*/ 	.word	0x00000000
        /*0084*/ 	.short	0x0000
        /*0086*/ 	.short	0x0000
        /*0088*/ 	.byte	0x00, 0xf0, 0x11, 0x00


	//----- nvinfo : EIATTR_MAXREG_COUNT
	.align		4
.L_1891:
        /*008c*/ 	.byte	0x03, 0x1b
        /*008e*/ 	.short	0x00ff


	//----- nvinfo : EIATTR_MERCURY_ISA_VERSION
	.align		4
        /*0090*/ 	.byte	0x03, 0x5f
        /*0092*/ 	.short	0x0000


	//----- nvinfo : EIATTR_EXIT_INSTR_OFFSETS
	.align		4
        /*0094*/ 	.byte	0x04, 0x1c
        /*0096*/ 	.short	(.L_1893 - .L_1892)


	//   ....[0]....
.L_1892:
        /*0098*/ 	.word	0x000005d0


	//   ....[1]....
        /*009c*/ 	.word	0x00000630


	//----- nvinfo : EIATTR_MAX_THREADS
	.align		4
.L_1893:
        /*00a0*/ 	.byte	0x04, 0x05
        /*00a2*/ 	.short	(.L_1895 - .L_1894)
.L_1894:
        /*00a4*/ 	.word	0x00000080
        /*00a8*/ 	.word	0x00000001
        /*00ac*/ 	.word	0x00000001


	//----- nvinfo : EIATTR_CRS_STACK_SIZE
	.align		4
.L_1895:
        /*00b0*/ 	.byte	0x04, 0x1e
        /*00b2*/ 	.short	(.L_1897 - .L_1896)
.L_1896:
        /*00b4*/ 	.word	0x00000000
.L_1897:


//--------------------- .nv.info._ZN2at6native29vectorized_elementwise_kernelILi2ENS0_13BinaryFunctorIN3c108BFloat16ES4_S4_ZZZNS0_21heaviside_kernel_cudaERNS_18TensorIteratorBaseEENKUlvE_clEvENKUlvE8_clEvEUlS4_S4_E_EESt5arrayIPcLm3EEEEviT0_T1_ --------------------------
	.section	.nv.info._ZN2at6native29vectorized_elementwise_kernelILi2ENS0_13BinaryFunctorIN3c108BFloat16ES4_S4_ZZZNS0_21heaviside_kernel_cudaERNS_18TensorIteratorBaseEENKUlvE_clEvENKUlvE8_clEvEUlS4_S4_E_EESt5arrayIPcLm3EEEEviT0_T1_,"",@"SHT_CUDA_INFO"
	.sectionflags	@""
	.align	4


	//----- nvinfo : EIATTR_CUDA_API_VERSION
	.align		4
        /*0000*/ 	.byte	0x04, 0x37
        /*0002*/ 	.short	(.L_1899 - .L_1898)
.L_1898:
        /*0004*/ 	.word	0x00000082


	//----- nvinfo : EIATTR_SW2861232_WAR
	.align		4
.L_1899:
        /*0008*/ 	.byte	0x01, 0x35
	.zero		2


	//----- nvinfo : EIATTR_PARAM_CBANK
	.align		4
        /*000c*/ 	.byte	0x04, 0x0a
        /*000e*/ 	.short	(.L_1901 - .L_1900)
	.align		4
.L_1900:
        /*0010*/ 	.word	index@(.nv.constant0._ZN2at6native29vectorized_elementwise_kernelILi2ENS0_13BinaryFunctorIN3c108BFloat16ES4_S4_ZZZNS0_21heaviside_kernel_cudaERNS_18TensorIteratorBaseEENKUlvE_clEvENKUlvE8_clEvEUlS4_S4_E_EESt5arrayIPcLm3EEEEviT0_T1_)
        /*0014*/ 	.short	0x0160
        /*0016*/ 	.short	0x0020


	//----- nvinfo : EIATTR_CBANK_PARAM_SIZE
	.align		4
.L_1901:
        /*0018*/ 	.byte	0x03, 0x19
        /*001a*/ 	.short	0x0020


	//----- nvinfo : EIATTR_KPARAM_INFO
	.align		4
        /*001c*/ 	.byte	0x04, 0x17
        /*001e*/ 	.short	(.L_1903 - .L_1902)
.L_1902:
        /*0020*/ 	.word	0x00000000
        /*0024*/ 	.short	0x0002
        /*0026*/ 	.short	0x0008
        /*0028*/ 	.byte	0x00, 0xf0, 0x61, 0x00


	//----- nvinfo : EIATTR_KPARAM_INFO
	.align		4
.L_1903:
        /*002c*/ 	.byte	0x04, 0x17
        /*002e*/ 	.short	(.L_1905 - .L_1904)
.L_1904:
        /*0030*/ 	.word	0x00000000
        /*0034*/ 	.short	0x0001
        /*0036*/ 	.short	0x0004
        /*0038*/ 	.byte	0x00, 0xf0, 0x05, 0x00


	//----- nvinfo : EIATTR_KPARAM_INFO
	.align		4
.L_1905:
        /*003c*/ 	.byte	0x04, 0x17
        /*003e*/ 	.short	(.L_1907 - .L_1906)
.L_1906:
        /*0040*/ 	.word	0x00000000
        /*0044*/ 	.short	0x0000
        /*0046*/ 	.short	0x0000
        /*0048*/ 	.byte	0x00, 0xf0, 0x11, 0x00


	//----- nvinfo : EIATTR_MAXREG_COUNT
	.align		4
.L_1907:
        /*004c*/ 	.byte	0x03, 0x1b
        /*004e*/ 	.short	0x00ff


	//----- nvinfo : EIATTR_MERCURY_ISA_VERSION
	.align		4
        /*0050*/ 	.byte	0x03, 0x5f
        /*0052*/ 	.short	0x0000


	//----- nvinfo : EIATTR_EXIT_INSTR_OFFSETS
	.align		4
        /*0054*/ 	.byte	0x04, 0x1c
        /*0056*/ 	.short	(.L_1909 - .L_1908)


	//   ....[0]....
.L_1908:
        /*0058*/ 	.word	0x00000450


	//   ....[1]....
        /*005c*/ 	.word	0x00001030


	//   ....[2]....
        /*0060*/ 	.word	0x00001080


	//----- nvinfo : EIATTR_MAX_THREADS
	.align		4
.L_1909:
        /*0064*/ 	.byte	0x04, 0x05
        /*0066*/ 	.short	(.L_1911 - .L_1910)
.L_1910:
        /*0068*/ 	.word	0x00000080
        /*006c*/ 	.word	0x00000001
        /*0070*/ 	.word	0x00000001


	//----- nvinfo : EIATTR_CRS_STACK_SIZE
	.align		4
.L_1911:
        /*0074*/ 	.byte	0x04, 0x1e
        /*0076*/ 	.short	(.L_1913 - .L_1912)
.L_1912:
        /*0078*/ 	.word	0x00000000
.L_1913:


//--------------------- .nv.info._ZN2at6native29vectorized_elementwise_kernelILi4ENS0_13BinaryFunctorIN3c108BFloat16ES4_S4_ZZZNS0_21heaviside_kernel_cudaERNS_18TensorIteratorBaseEENKUlvE_clEvENKUlvE8_clEvEUlS4_S4_E_EESt5arrayIPcLm3EEEEviT0_T1_ --------------------------
	.section	.nv.info._ZN2at6native29vectorized_elementwise_kernelILi4ENS0_13BinaryFunctorIN3c108BFloat16ES4_S4_ZZZNS0_21heaviside_kernel_cudaERNS_18TensorIteratorBaseEENKUlvE_clEvENKUlvE8_clEvEUlS4_S4_E_EESt5arrayIPcLm3EEEEviT0_T1_,"",@"SHT_CUDA_INFO"
	.sectionflags	@""
	.align	4


	//----- nvinfo : EIATTR_CUDA_API_VERSION
	.align		4
        /*0000*/ 	.byte	0x04, 0x37
        /*0002*/ 	.short	(.L_1915 - .L_1914)
.L_1914:
        /*0004*/ 	.word	0x00000082


	//----- nvinfo : EIATTR_SW2861232_WAR
	.align		4
.L_1915:
        /*0008*/ 	.byte	0x01, 0x35
	.zero		2


	//----- nvinfo : EIATTR_PARAM_CBANK
	.align		4
        /*000c*/ 	.byte	0x04, 0x0a
        /*000e*/ 	.short	(.L_1917 - .L_1916)
	.align		4
.L_1916:
        /*0010*/ 	.word	index@(.nv.constant0._ZN2at6native29vectorized_elementwise_kernelILi4ENS0_13BinaryFunctorIN3c108BFloat16ES4_S4_ZZZNS0_21heaviside_kernel_cudaERNS_18TensorIteratorBaseEENKUlvE_clEvENKUlvE8_clEvEUlS4_S4_E_EESt5arrayIPcLm3EEEEviT0_T1_)
        /*0014*/ 	.short	0x0160
        /*0016*/ 	.short	0x0020


	//----- nvinfo : EIATTR_CBANK_PARAM_SIZE
	.align		4
.L_1917:
        /*0018*/ 	.byte	0x03, 0x19
        /*001a*/ 	.short	0x0020


	//----- nvinfo : EIATTR_KPARAM_INFO
	.align		4
        /*001c*/ 	.byte	0x04, 0x17
        /*001e*/ 	.short	(.L_1919 - .L_1918)
.L_1918:
        /*0020*/ 	.word	0x00000000
        /*0024*/ 	.short	0x0002
        /*0026*/ 	.short	0x0008
        /*0028*/ 	.byte	0x00, 0xf0, 0x61, 0x00


	//----- nvinfo : EIATTR_KPARAM_INFO
	.align		4
.L_1919:
        /*002c*/ 	.byte	0x04, 0x17
        /*002e*/ 	.short	(.L_1921 - .L_1920)
.L_1920:
        /*0030*/ 	.word	0x00000000
        /*0034*/ 	.short	0x0001
        /*0036*/ 	.short	0x0004
        /*0038*/ 	.byte	0x00, 0xf0, 0x05, 0x00


	//----- nvinfo : EIATTR_KPARAM_INFO
	.align		4
.L_1921:
        /*003c*/ 	.byte	0x04, 0x17
        /*003e*/ 	.short	(.L_1923 - .L_1922)
.L_1922:
        /*0040*/ 	.word	0x00000000
        /*0044*/ 	.short	0x0000
        /*0046*/ 	.short	0x0000
        /*0048*/ 	.byte	0x00, 0xf0, 0x11, 0x00


	//----- nvinfo : EIATTR_MAXREG_COUNT
	.align		4
.L_1923:
        /*004c*/ 	.byte	0x03, 0x1b
        /*004e*/ 	.short	0x00ff


	//----- nvinfo : EIATTR_MERCURY_ISA_VERSION
	.align		4
        /*0050*/ 	.byte	0x03, 0x5f
        /*0052*/ 	.short	0x0000


	//----- nvinfo : EIATTR_EXIT_INSTR_OFFSETS
	.align		4
        /*0054*/ 	.byte	0x04, 0x1c
        /*0056*/ 	.short	(.L_1925 - .L_1924)


	//   ....[0]....
.L_1924:
        /*0058*/ 	.word	0x000003f0


	//   ....[1]....
        /*005c*/ 	.word	0x00000fd0


	//   ....[2]....
        /*0060*/ 	.word	0x00001020


	//----- nvinfo : EIATTR_MAX_THREADS
	.align		4
.L_1925:
        /*0064*/ 	.byte	0x04, 0x05
        /*0066*/ 	.short	(.L_1927 - .L_1926)
.L_1926:
        /*0068*/ 	.word	0x00000080
        /*006c*/ 	.word	0x00000001
        /*0070*/ 	.word	0x00000001


	//----- nvinfo : EIATTR_CRS_STACK_SIZE
	.align		4
.L_1927:
        /*0074*/ 	.byte	0x04, 0x1e
        /*0076*/ 	.short	(.L_1929 - .L_1928)
.L_1928:
        /*0078*/ 	.word	0x00000000
.L_1929:


//--------------------- .nv.info._ZN2at6native29vectorized_elementwise_kernelILi8ENS0_13BinaryFunctorIN3c108BFloat16ES4_S4_ZZZNS0_21heaviside_kernel_cudaERNS_18TensorIteratorBaseEENKUlvE_clEvENKUlvE8_clEvEUlS4_S4_E_EESt5arrayIPcLm3EEEEviT0_T1_ --------------------------
	.section	.nv.info._ZN2at6native29vectorized_elementwise_kernelILi8ENS0_13BinaryFunctorIN3c108BFloat16ES4_S4_ZZZNS0_21heaviside_kernel_cudaERNS_18TensorIteratorBaseEENKUlvE_clEvENKUlvE8_clEvEUlS4_S4_E_EESt5arrayIPcLm3EEEEviT0_T1_,"",@"SHT_CUDA_INFO"
	.sectionflags	@""
	.align	4


	//----- nvinfo : EIATTR_CUDA_API_VERSION
	.align		4
        /*0000*/ 	.byte	0x04, 0x37
        /*0002*/ 	.short	(.L_1931 - .L_1930)
.L_1930:
        /*0004*/ 	.word	0x00000082


	//----- nvinfo : EIATTR_SW2861232_WAR
	.align		4
.L_1931:
        /*0008*/ 	.byte	0x01, 0x35
	.zero		2


	//----- nvinfo : EIATTR_PARAM_CBANK
	.align		4
        /*000c*/ 	.byte	0x04, 0x0a
        /*000e*/ 	.short	(.L_1933 - .L_1932)
	.align		4
.L_1932:
        /*0010*/ 	.word	index@(.nv.constant0._ZN2at6native29vectorized_elementwise_kernelILi8ENS0_13BinaryFunctorIN3c108BFloat16ES4_S4_ZZZNS0_21heaviside_kernel_cudaERNS_18TensorIteratorBaseEENKUlvE_clEvENKUlvE8_clEvEUlS4_S4_E_EESt5arrayIPcLm3EEEEviT0_T1_)
        /*0014*/ 	.short	0x0160
        /*0016*/ 	.short	0x0020


	//----- nvinfo : EIATTR_CBANK_PARAM_SIZE
	.align		4
.L_1933:
        /*0018*/ 	.byte	0x03, 0x19
        /*001a*/ 	.short	0x0020


	//----- nvinfo : EIATTR_KPARAM_INFO
	.align		4
        /*001c*/ 	.byte	0x04, 0x17
        /*001e*/ 	.short	(.L_1935 - .L_1934)
.L_1934:
        /*0020*/ 	.word	0x00000000
        /*0024*/ 	.short	0x0002
        /*0026*/ 	.short	0x0008
        /*0028*/ 	.byte	0x00, 0xf0, 0x61, 0x00


	//----- nvinfo : EIATTR_KPARAM_INFO
	.align		4
.L_1935:
        /*002c*/ 	.byte	0x04, 0x17
        /*002e*/ 	.short	(.L_1937 - .L_1936)
.L_1936:
        /*0030*/ 	.word	0x00000000
        /*0034*/ 	.short	0x0001
        /*0036*/ 	.short	0x0004
        /*0038*/ 	.byte	0x00, 0xf0, 0x05, 0x00


	//----- nvinfo : EIATTR_KPARAM_INFO
	.align		4
.L_1937:
        /*003c*/ 	.byte	0x04, 0x17
        /*003e*/ 	.short	(.L_1939 - .L_1938)
.L_1938:
        /*0040*/ 	.word	0x00000000
        /*0044*/ 	.short	0x0000
        /*0046*/ 	.short	0x0000
        /*0048*/ 	.byte	0x00, 0xf0, 0x11, 0x00


	//----- nvinfo : EIATTR_MAXREG_COUNT
	.align		4
.L_1939:
        /*004c*/ 	.byte	0x03, 0x1b
        /*004e*/ 	.short	0x00ff


	//----- nvinfo : EIATTR_MERCURY_ISA_VERSION
	.align		4
        /*0050*/ 	.byte	0x03, 0x5f
        /*0052*/ 	.short	0x0000


	//----- nvinfo : EIATTR_EXIT_INSTR_OFFSETS
	.align		4
        /*0054*/ 	.byte	0x04, 0x1c
        /*0056*/ 	.short	(.L_1941 - .L_1940)


	//   ....[0]....
.L_1940:
        /*0058*/ 	.word	0x00000010


	//----- nvinfo : EIATTR_MAX_THREADS
	.align		4
.L_1941:
        /*005c*/ 	.byte	0x04, 0x05
        /*005e*/ 	.short	(.L_1943 - .L_1942)
.L_1942:
        /*0060*/ 	.word	0x00000080
        /*0064*/ 	.word	0x00000001
        /*0068*/ 	.word	0x00000001
.L_1943:


//--------------------- .nv.info._ZN2at6native18elementwise_kernelILi128ELi4EZNS0_15gpu_kernel_implINS0_13BUnaryFunctorIN3c108BFloat16ES5_S5_ZZZNS0_21heaviside_kernel_cudaERNS_18TensorIteratorBaseEENKUlvE_clEvENKUlvE8_clEvEUlS5_S5_E_EEEEvS7_RKT_EUliE_EEviT1_ --------------------------
	.section	.nv.info._ZN2at6native18elementwise_kernelILi128ELi4EZNS0_15gpu_kernel_implINS0_13BUnaryFunctorIN3c108BFloat16ES5_S5_ZZZNS0_21heaviside_kernel_cudaERNS_18TensorIteratorBaseEENKUlvE_clEvENKUlvE8_clEvEUlS5_S5_E_EEEEvS7_RKT_EUliE_EEviT1_,"",@"SHT_CUDA_INFO"
	.sectionflags	@""
	.align	4


	//----- nvinfo : EIATTR_CUDA_API_VERSION
	.align		4
        /*0000*/ 	.byte	0x04, 0x37
        /*0002*/ 	.short	(.L_1945 - .L_1944)
.L_1944:
        /*0004*/ 	.word	0x00000082


	//----- nvinfo : EIATTR_SW2861232_WAR
	.align		4
.L_1945:
        /*0008*/ 	.byte	0x01, 0x35
	.zero		2


	//----- nvinfo : EIATTR_PARAM_CBANK
	.align		4
        /*000c*/ 	.byte	0x04, 0x0a
        /*000e*/ 	.short	(.L_1947 - .L_1946)
	.align		4
.L_1946:
        /*0010*/ 	.word	index@(.nv.constant0._ZN2at6native18elementwise_kernelILi128ELi4EZNS0_15gpu_kernel_implINS0_13BUnaryFunctorIN3c108BFloat16ES5_S5_ZZZNS0_21heaviside_kernel_cudaERNS_18TensorIteratorBaseEENKUlvE_clEvENKUlvE8_clEvEUlS5_S5_E_EEEEvS7_RKT_EUliE_EEviT1_)
        /*0014*/ 	.short	0x0160
        /*0016*/ 	.short	0x0220


	//----- nvinfo : EIATTR_CBANK_PARAM_SIZE
	.align		4
.L_1947:
        /*0018*/ 	.byte	0x03, 0x19
        /*001a*/ 	.short	0x0220


	//----- nvinfo : EIATTR_KPARAM_INFO
	.align		4
        /*001c*/ 	.byte	0x04, 0x17
        /*001e*/ 	.short	(.L_1949 - .L_1948)
.L_1948:
        /*0020*/ 	.word	0x00000000
        /*0024*/ 	.short	0x0001
        /*0026*/ 	.short	0x0008
        /*0028*/ 	.byte	0x00, 0xf0, 0x61, 0x08


	//----- nvinfo : EIATTR_KPARAM_INFO
	.align		4
.L_1949:
        /*002c*/ 	.byte	0x04, 0x17
        /*002e*/ 	.short	(.L_1951 - .L_1950)
.L_1950:
        /*0030*/ 	.word	0x00000000
        /*0034*/ 	.short	0x0000
        /*0036*/ 	.short	0x0000
        /*0038*/ 	.byte	0x00, 0xf0, 0x11, 0x00


	//----- nvinfo : EIATTR_MAXREG_COUNT
	.align		4
.L_1951:
        /*003c*/ 	.byte	0x03, 0x1b
        /*003e*/ 	.short	0x0080


	//----- nvinfo : EIATTR_EXTERNS
	.align		4
        /*0040*/ 	.byte	0x04, 0x0f
        /*0042*/ 	.short	(.L_1953 - .L_1952)


	//   ....[0]....
	.align		4
.L_1952:
        /*0044*/ 	.word	index@(__assertfail)


	//----- nvinfo : EIATTR_MERCURY_ISA_VERSION
	.align		4
.L_1953:
        /*0048*/ 	.byte	0x03, 0x5f
        /*004a*/ 	.short	0x0000


	//----- nvinfo : EIATTR_SYSCALL_OFFSETS
	.align		4
        /*004c*/ 	.byte	0x04, 0x46
        /*004e*/ 	.short	(.L_1955 - .L_1954)


	//   ....[0]....
.L_1954:
        /*0050*/ 	.word	0x00001dd0


	//   ....[1]....
        /*0054*/ 	.word	0x00002dd0


	//   ....[2]....
        /*0058*/ 	.word	0x00004c10


	//   ....[3]....
        /*005c*/ 	.word	0x00005c10


	//   ....[4]....
        /*0060*/ 	.word	0x00007a20


	//   ....[5]....
        /*0064*/ 	.word	0x00008a20


	//   ....[6]....
        /*0068*/ 	.word	0x0000a840


	//   ....[7]....
        /*006c*/ 	.word	0x0000b840


	//----- nvinfo : EIATTR_EXIT_INSTR_OFFSETS
	.align		4
.L_1955:
        /*0070*/ 	.byte	0x04, 0x1c
        /*0072*/ 	.short	(.L_1957 - .L_1956)


	//   ....[0]....
.L_1956:
        /*0074*/ 	.word	0x00008ae0


	//   ....[1]....
        /*0078*/ 	.word	0x0000aa40


	//   ....[2]....
        /*007c*/ 	.word	0x0000aa80


	//   ....[3]....
        /*0080*/ 	.word	0x0000ab20


	//   ....[4]....
        /*0084*/ 	.word	0x0000ab60


	//   ....[5]....
        /*0088*/ 	.word	0x0000aba0


	//   ....[6]....
        /*008c*/ 	.word	0x0000ac30


	//   ....[7]....
        /*0090*/ 	.word	0x0000ac70


	//   ....[8]....
        /*0094*/ 	.word	0x0000ad10


	//   ....[9]....
        /*0098*/ 	.word	0x0000ad60


	//   ....[10]....
        /*009c*/ 	.word	0x0000adb0


	//   ....[11]....
        /*00a0*/ 	.word	0x0000ae80


	//   ....[12]....
        /*00a4*/ 	.word	0x0000aee0


	//   ....[13]....
        /*00a8*/ 	.word	0x0000b070


	//   ....[14]....
        /*00ac*/ 	.word	0x0000b1d0


	//   ....[15]....
        /*00b0*/ 	.word	0x0000b1f0


	//   ....[16]....
        /*00b4*/ 	.word	0x0000b2b0


	//   ....[17]....
        /*00b8*/ 	.word	0x0000b430


	//   ....[18]....
        /*00bc*/ 	.word	0x0000b5b0


	//   ....[19]....
        /*00c0*/ 	.word	0x0000b710


	//   ....[20]....
        /*00c4*/ 	.word	0x0000b850


	//   ....[21]....
        /*00c8*/ 	.word	0x0000b890


	//   ....[22]....
        /*00cc*/ 	.word	0x0000b8d0


	//----- nvinfo : EIATTR_MAX_THREADS
	.align		4
.L_1957:
        /*00d0*/ 	.byte	0x04, 0x05
        /*00d2*/ 	.short	(.L_1959 - .L_1958)
.L_1958:
        /*00d4*/ 	.word	0x00000080
        /*00d8*/ 	.word	0x00000001
        /*00dc*/ 	.word	0x00000001


	//----- nvinfo : EIATTR_CRS_STACK_SIZE
	.align		4
.L_1959:
        /*00e0*/ 	.byte	0x04, 0x1e
        /*00e2*/ 	.short	(.L_1961 - .L_1960)
.L_1960:
        /*00e4*/ 	.word	0x00000000
.L_1961:


//--------------------- .nv.info._ZN2at6native27unrolled_elementwise_kernelINS0_13BUnaryFunctorIN3c108BFloat16ES4_S4_ZZZNS0_21heaviside_kernel_cudaERNS_18TensorIteratorBaseEENKUlvE_clEvENKUlvE8_clEvEUlS4_S4_E_EESt5arrayIPcLm2EELi4E23TrivialOffsetCalculatorILi1EjESF_NS0_6memory12LoadWithCastILi1EEENSG_13StoreWithCastILi1EEEEEviT_T0_T2_T3_T4_T5_ --------------------------
	.section	.nv.info._ZN2at6native27unrolled_elementwise_kernelINS0_13BUnaryFunctorIN3c108BFloat16ES4_S4_ZZZNS0_21heaviside_kernel_cudaERNS_18TensorIteratorBaseEENKUlvE_clEvENKUlvE8_clEvEUlS4_S4_E_EESt5arrayIPcLm2EELi4E23TrivialOffsetCalculatorILi1EjESF_NS0_6memory12LoadWithCastILi1EEENSG_13StoreWithCastILi1EEEEEviT_T0_T2_T3_T4_T5_,"",@"SHT_CUDA_INFO"
	.sectionflags	@""
	.align	4


	//----- nvinfo : EIATTR_CUDA_API_VERSION
	.align		4
        /*0000*/ 	.byte	0x04, 0x37
        /*0002*/ 	.short	(.L_1963 - .L_1962)
.L_1962:
        /*0004*/ 	.word	0x00000082


	//----- nvinfo : EIATTR_SW2861232_WAR
	.align		4
.L_1963:
        /*0008*/ 	.byte	0x01, 0x35
	.zero		2


	//----- nvinfo : EIATTR_PARAM_CBANK
	.align		4
        /*000c*/ 	.byte	0x04, 0x0a
        /*000e*/ 	.short	(.L_1965 - .L_1964)
	.align		4
.L_1964:
        /*0010*/ 	.word	index@(.nv.constant0._ZN2at6native27unrolled_elementwise_kernelINS0_13BUnaryFunctorIN3c108BFloat16ES4_S4_ZZZNS0_21heaviside_kernel_cudaERNS_18TensorIteratorBaseEENKUlvE_clEvENKUlvE8_clEvEUlS4_S4_E_EESt5arrayIPcLm2EELi4E23TrivialOffsetCalculatorILi1EjESF_NS0_6memory12LoadWithCastILi1EEENSG_13StoreWithCastILi1EEEEEviT_T0_T2_T3_T4_T5_)
        /*0014*/ 	.short	0x0160
        /*0016*/ 	.short	0x002c


	//----- nvinfo : EIATTR_CBANK_PARAM_SIZE
	.align		4
.L_1965:
        /*0018*/ 	.byte	0x03, 0x19
        /*001a*/ 	.short	0x002c


	//----- nvinfo : EIATTR_KPARAM_INFO
	.align		4
        /*001c*/ 	.byte	0x04, 0x17
        /*001e*/ 	.short	(.L_1967 - .L_1966)
.L_1966:
        /*0020*/ 	.word	0x00000000
        /*0024*/ 	.short	0x0006
        /*0026*/ 	.short	0x0024
        /*0028*/ 	.byte	0x00, 0xf0, 0x21, 0x00


	//----- nvinfo : EIATTR_KPARAM_INFO
	.align		4
.L_1967:
        /*002c*/ 	.byte	0x04, 0x17
        /*002e*/ 	.short	(.L_1969 - .L_1968)
.L_1968:
        /*0030*/ 	.word	0x00000000
        /*0034*/ 	.short	0x0005
        /*0036*/ 	.short	0x001c
        /*0038*/ 	.byte	0x00, 0xf0, 0x21, 0x00


	//----- nvinfo : EIATTR_KPARAM_INFO
	.align		4
.L_1969:
        /*003c*/ 	.byte	0x04, 0x17
        /*003e*/ 	.short	(.L_1971 - .L_1970)
.L_1970:
        /*0040*/ 	.word	0x00000000
        /*0044*/ 	.short	0x0004
        /*0046*/ 	.short	0x0019
        /*0048*/ 	.byte	0x00, 0xf0, 0x05, 0x00


	//----- nvinfo : EIATTR_KPARAM_INFO
	.align		4
.L_1971:
        /*004c*/ 	.byte	0x04, 0x17
        /*004e*/ 	.short	(.L_1973 - .L_1972)
.L_1972:
        /*0050*/ 	.word	0x00000000
        /*0054*/ 	.short	0x0003
        /*0056*/ 	.short	0x0018
        /*0058*/ 	.byte	0x00, 0xf0, 0x05, 0x00


	//----- nvinfo : EIATTR_KPARAM_INFO
	.align		4
.L_1973:
        /*005c*/ 	.byte	0x04, 0x17
        /*005e*/ 	.short	(.L_1975 - .L_1974)
.L_1974:
        /*0060*/ 	.word	0x00000000
        /*0064*/ 	.short	0x0002
        /*0066*/ 	.short	0x0008
        /*0068*/ 	.byte	0x00, 0xf0, 0x41, 0x00


	//----- nvinfo : EIATTR_KPARAM_INFO
	.align		4
.L_1975:
        /*006c*/ 	.byte	0x04, 0x17
        /*006e*/ 	.short	(.L_1977 - .L_1976)
.L_1976:
        /*0070*/ 	.word	0x00000000
        /*0074*/ 	.short	0x0001
        /*0076*/ 	.short	0x0004
        /*0078*/ 	.byte	0x00, 0xf0, 0x11, 0x00


	//----- nvinfo : EIATTR_KPARAM_INFO
	.align		4
.L_1977:
        /*007c*/ 	.byte	0x04, 0x17
        /*007e*/ 	.short	(.L_1979 - .L_1978)
.L_1978:
        /*0080*/ 	.word	0x00000000
        /*0084*/ 	.short	0x0000
        /*0086*/ 	.short	0x0000
        /*0088*/ 	.byte	0x00, 0xf0, 0x11, 0x00


	//----- nvinfo : EIATTR_MAXREG_COUNT
	.align		4
.L_1979:
        /*008c*/ 	.byte	0x03, 0x1b
        /*008e*/ 	.short	0x00ff


	//----- nvinfo : EIATTR_EXTERNS
	.align		4
        /*0090*/ 	.byte	0x04, 0x0f
        /*0092*/ 	.short	(.L_1981 - .L_1980)


	//   ....[0]....
	.align		4
.L_1980:
        /*0094*/ 	.word	index@(__assertfail)


	//----- nvinfo : EIATTR_MERCURY_ISA_VERSION
	.align		4
.L_1981:
        /*0098*/ 	.byte	0x03, 0x5f
        /*009a*/ 	.short	0x0000


	//----- nvinfo : EIATTR_SYSCALL_OFFSETS
	.align		4
        /*009c*/ 	.byte	0x04, 0x46
        /*009e*/ 	.short	(.L_1983 - .L_1982)


	//   ....[0]....
.L_1982:
        /*00a0*/ 	.word	0x000010c0


	//   ....[1]....
        /*00a4*/ 	.word	0x000021c0


	//   ....[2]....
        /*00a8*/ 	.word	0x000032d0


	//   ....[3]....
        /*00ac*/ 	.word	0x000043b0


	//   ....[4]....
        /*00b0*/ 	.word	0x000057c0


	//   ....[5]....
        /*00b4*/ 	.word	0x000067f0


	//   ....[6]....
        /*00b8*/ 	.word	0x000077e0


	//   ....[7]....
        /*00bc*/ 	.word	0x000087d0


	//----- nvinfo : EIATTR_EXIT_INSTR_OFFSETS
	.align		4
.L_1983:
        /*00c0*/ 	.byte	0x04, 0x1c
        /*00c2*/ 	.short	(.L_1985 - .L_1984)


	//   ....[0]....
.L_1984:
        /*00c4*/ 	.word	0x000078a0


	//   ....[1]....
        /*00c8*/ 	.word	0x000079d0


	//   ....[2]....
        /*00cc*/ 	.word	0x00007a10


	//   ....[3]....
        /*00d0*/ 	.word	0x00007ab0


	//   ....[4]....
        /*00d4*/ 	.word	0x00007af0


	//   ....[5]....
        /*00d8*/ 	.word	0x00007b30


	//   ....[6]....
        /*00dc*/ 	.word	0x00007bc0


	//   ....[7]....
        /*00e0*/ 	.word	0x00007c00


	//   ....[8]....
        /*00e4*/ 	.word	0x00007ca0


	//   ....[9]....
        /*00e8*/ 	.word	0x00007cf0


	//   ....[10]....
        /*00ec*/ 	.word	0x00007d40


	//   ....[11]....
        /*00f0*/ 	.word	0x00007e10


	//   ....[12]....
        /*00f4*/ 	.word	0x00007e70


	//   ....[13]....
        /*00f8*/ 	.word	0x00008000


	//   ....[14]....
        /*00fc*/ 	.word	0x00008160


	//   ....[15]....
        /*0100*/ 	.word	0x00008180


	//   ....[16]....
        /*0104*/ 	.word	0x00008240


	//   ....[17]....
        /*0108*/ 	.word	0x000083c0


	//   ....[18]....
        /*010c*/ 	.word	0x00008540


	//   ....[19]....
        /*0110*/ 	.word	0x000086a0


	//   ....[20]....
        /*0114*/ 	.word	0x000087e0


	//   ....[21]....
        /*0118*/ 	.word	0x00008820


	//   ....[22]....
        /*011c*/ 	.word	0x00008860


	//----- nvinfo : EIATTR_MAX_THREADS
	.align		4
.L_1985:
        /*0120*/ 	.byte	0x04, 0x05
        /*0122*/ 	.short	(.L_1987 - .L_1986)
.L_1986:
        /*0124*/ 	.word	0x00000080
        /*0128*/ 	.word	0x00000001
        /*012c*/ 	.word	0x00000001


	//----- nvinfo : EIATTR_CRS_STACK_SIZE
	.align		4
.L_1987:
        /*0130*/ 	.byte	0x04, 0x1e
        /*0132*/ 	.short	(.L_1989 - .L_1988)
.L_1988:
        /*0134*/ 	.word	0x00000000
.L_1989:


//--------------------- .nv.info._ZN2at6native18elementwise_kernelILi128ELi4EZNS0_22gpu_kernel_impl_nocastINS0_13BUnaryFunctorIN3c108BFloat16ES5_S5_ZZZNS0_21heaviside_kernel_cudaERNS_18TensorIteratorBaseEENKUlvE_clEvENKUlvE8_clEvEUlS5_S5_E_EEEEvS7_RKT_EUliE_EEviT1_ --------------------------
	.section	.nv.info._ZN2at6native18elementwise_kernelILi128ELi4EZNS0_22gpu_kernel_impl_nocastINS0_13BUnaryFunctorIN3c108BFloat16ES5_S5_ZZZNS0_21heaviside_kernel_cudaERNS_18TensorIteratorBaseEENKUlvE_clEvENKUlvE8_clEvEUlS5_S5_E_EEEEvS7_RKT_EUliE_EEviT1_,"",@"SHT_CUDA_INFO"
	.sectionflags	@""
	.align	4


	//----- nvinfo : EIATTR_CUDA_API_VERSION
	.align		4
        /*0000*/ 	.byte	0x04, 0x37
        /*0002*/ 	.short	(.L_1991 - .L_1990)
.L_1990:
        /*0004*/ 	.word	0x00000082


	//----- nvinfo : EIATTR_SW2861232_WAR
	.align		4
.L_1991:
        /*0008*/ 	.byte	0x01, 0x35
	.zero		2


	//----- nvinfo : EIATTR_PARAM_CBANK
	.align		4
        /*000c*/ 	.byte	0x04, 0x0a
        /*000e*/ 	.short	(.L_1993 - .L_1992)
	.align		4
.L_1992:
        /*0010*/ 	.word	index@(.nv.constant0._ZN2at6native18elementwise_kernelILi128ELi4EZNS0_22gpu_kernel_impl_nocastINS0_13BUnaryFunctorIN3c108BFloat16ES5_S5_ZZZNS0_21heaviside_kernel_cudaERNS_18TensorIteratorBaseEENKUlvE_clEvENKUlvE8_clEvEUlS5_S5_E_EEEEvS7_RKT_EUliE_EEviT1_)
        /*0014*/ 	.short	0x0160
        /*0016*/ 	.short	0x0220


	//----- nvinfo : EIATTR_CBANK_PARAM_SIZE
	.align		4
.L_1993:
        /*0018*/ 	.byte	0x03, 0x19
        /*001a*/ 	.short	0x0220


	//----- nvinfo : EIATTR_KPARAM_INFO
	.align		4
        /*001c*/ 	.byte	0x04, 0x17
        /*001e*/ 	.short	(.L_1995 - .L_1994)
.L_1994:
        /*0020*/ 	.word	0x00000000
        /*0024*/ 	.short	0x0001
        /*0026*/ 	.short	0x0008
        /*0028*/ 	.byte	0x00, 0xf0, 0x61, 0x08


	//----- nvinfo : EIATTR_KPARAM_INFO
	.align		4
.L_1995:
        /*002c*/ 	.byte	0x04, 0x17
        /*002e*/ 	.short	(.L_1997 - .L_1996)
.L_1996:
        /*0030*/ 	.word	0x00000000
        /*0034*/ 	.short	0x0000
        /*0036*/ 	.short	0x0000
        /*0038*/ 	.byte	0x00, 0xf0, 0x11, 0x00


	//----- nvinfo : EIATTR_MAXREG_COUNT
	.align		4
.L_1997:
        /*003c*/ 	.byte	0x03, 0x1b
        /*003e*/ 	.short	0x0080


	//----- nvinfo : EIATTR_MERCURY_ISA_VERSION
	.align		4
        /*0040*/ 	.byte	0x03, 0x5f
        /*0042*/ 	.short	0x0000


	//----- nvinfo : EIATTR_EXIT_INSTR_OFFSETS
	.align		4
        /*0044*/ 	.byte	0x04, 0x1c
        /*0046*/ 	.short	(.L_1999 - .L_1998)


	//   ....[0]....
.L_1998:
        /*0048*/ 	.word	0x00002e50


	//   ....[1]....
        /*004c*/ 	.word	0x00003d50


	//----- nvinfo : EIATTR_MAX_THREADS
	.align		4
.L_1999:
        /*0050*/ 	.byte	0x04, 0x05
        /*0052*/ 	.short	(.L_2001 - .L_2000)
.L_2000:
        /*0054*/ 	.word	0x00000080
        /*0058*/ 	.word	0x00000001
        /*005c*/ 	.word	0x00000001


	//----- nvinfo : EIATTR_CRS_STACK_SIZE
	.align		4
.L_2001:
        /*0060*/ 	.byte	0x04, 0x1e
        /*0062*/ 	.short	(.L_2003 - .L_2002)
.L_2002:
        /*0064*/ 	.word	0x00000000
.L_2003:


//--------------------- .nv.info._ZN2at6native27unrolled_elementwise_kernelINS0_13BUnaryFunctorIN3c108BFloat16ES4_S4_ZZZNS0_21heaviside_kernel_cudaERNS_18TensorIteratorBaseEENKUlvE_clEvENKUlvE8_clEvEUlS4_S4_E_EESt5arrayIPcLm2EELi4E23TrivialOffsetCalculatorILi1EjESF_NS0_6memory15LoadWithoutCastENSG_16StoreWithoutCastEEEviT_T0_T2_T3_T4_T5_ --------------------------
	.section	.nv.info._ZN2at6native27unrolled_elementwise_kernelINS0_13BUnaryFunctorIN3c108BFloat16ES4_S4_ZZZNS0_21heaviside_kernel_cudaERNS_18TensorIteratorBaseEENKUlvE_clEvENKUlvE8_clEvEUlS4_S4_E_EESt5arrayIPcLm2EELi4E23TrivialOffsetCalculatorILi1EjESF_NS0_6memory15LoadWithoutCastENSG_16StoreWithoutCastEEEviT_T0_T2_T3_T4_T5_,"",@"SHT_CUDA_INFO"
	.sectionflags	@""
	.align	4


	//----- nvinfo : EIATTR_CUDA_API_VERSION
	.align		4
        /*0000*/ 	.byte	0x04, 0x37
        /*0002*/ 	.short	(.L_2005 - .L_2004)
.L_2004:
        /*0004*/ 	.word	0x00000082


	//----- nvinfo : EIATTR_SW2861232_WAR
	.align		4
.L_2005:
        /*0008*/ 	.byte	0x01, 0x35
	.zero		2


	//----- nvinfo : EIATTR_PARAM_CBANK
	.align		4
        /*000c*/ 	.byte	0x04, 0x0a
        /*000e*/ 	.short	(.L_2007 - .L_2006)
	.align		4
.L_2006:
        /*0010*/ 	.word	index@(.nv.constant0._ZN2at6native27unrolled_elementwise_kernelINS0_13BUnaryFunctorIN3c108BFloat16ES4_S4_ZZZNS0_21heaviside_kernel_cudaERNS_18TensorIteratorBaseEENKUlvE_clEvENKUlvE8_clEvEUlS4_S4_E_EESt5arrayIPcLm2EELi4E23TrivialOffsetCalculatorILi1EjESF_NS0_6memory15LoadWithoutCastENSG_16StoreWithoutCastEEEviT_T0_T2_T3_T4_T5_)
        /*0014*/ 	.short	0x0160
        /*0016*/ 	.short	0x001c


	//----- nvinfo : EIATTR_CBANK_PARAM_SIZE
	.align		4
.L_2007:
        /*0018*/ 	.byte	0x03, 0x19
        /*001a*/ 	.short	0x001c


	//----- nvinfo : EIATTR_KPARAM_INFO
	.align		4
        /*001c*/ 	.byte	0x04, 0x17
        /*001e*/ 	.short	(.L_2009 - .L_2008)
.L_2008:
        /*0020*/ 	.word	0x00000000
        /*0024*/ 	.short	0x0006
        /*0026*/ 	.short	0x001b
        /*0028*/ 	.byte	0x00, 0xf0, 0x05, 0x00


	//----- nvinfo : EIATTR_KPARAM_INFO
	.align		4
.L_2009:
        /*002c*/ 	.byte	0x04, 0x17
        /*002e*/ 	.short	(.L_2011 - .L_2010)
.L_2010:
        /*0030*/ 	.word	0x00000000
        /*0034*/ 	.short	0x0005
        /*0036*/ 	.short	0x001a
        /*0038*/ 	.byte	0x00, 0xf0, 0x05, 0x00


	//----- nvinfo : EIATTR_KPARAM_INFO
	.align		4
.L_2011:
        /*003c*/ 	.byte	0x04, 0x17
        /*003e*/ 	.short	(.L_2013 - .L_2012)
.L_2012:
        /*0040*/ 	.word	0x00000000
        /*0044*/ 	.short	0x0004
        /*0046*/ 	.short	0x0019
        /*0048*/ 	.byte	0x00, 0xf0, 0x05, 0x00


	//----- nvinfo : EIATTR_KPARAM_INFO
	.align		4
.L_2013:
        /*004c*/ 	.byte	0x04, 0x17
        /*004e*/ 	.short	(.L_2015 - .L_2014)
.L_2014:
        /*0050*/ 	.word	0x00000000
        /*0054*/ 	.short	0x0003
        /*0056*/ 	.short	0x0018
        /*0058*/ 	.byte	0x00, 0xf0, 0x05, 0x00


	//----- nvinfo : EIATTR_KPARAM_INFO
	.align		4
.L_2015:
        /*005c*/ 	.byte	0x04, 0x17
        /*005e*/ 	.short	(.L_2017 - .L_2016)
.L_2016:
        /*0060*/ 	.word	0x00000000
        /*0064*/ 	.short	0x0002
        /*0066*/ 	.short	0x0008
        /*0068*/ 	.byte	0x00, 0xf0, 0x41, 0x00


	//----- nvinfo : EIATTR_KPARAM_INFO
	.align		4
.L_2017:
        /*006c*/ 	.byte	0x04, 0x17
        /*006e*/ 	.short	(.L_2019 - .L_2018)
.L_2018:
        /*0070*/ 	.word	0x00000000
        /*0074*/ 	.short	0x0001
        /*0076*/ 	.short	0x0004
        /*0078*/ 	.byte	0x00, 0xf0, 0x11, 0x00


	//----- nvinfo : EIATTR_KPARAM_INFO
	.align		4
.L_2019:
        /*007c*/ 	.byte	0x04, 0x17
        /*007e*/ 	.short	(.L_2021 - .L_2020)
.L_2020:
        /*0080*/ 	.word	0x00000000
        /*0084*/ 	.short	0x0000
        /*0086*/ 	.short	0x0000
        /*0088*/ 	.byte	0x00, 0xf0, 0x11, 0x00


	//----- nvinfo : EIATTR_MAXREG_COUNT
	.align		4
.L_2021:
        /*008c*/ 	.byte	0x03, 0x1b
        /*008e*/ 	.short	0x00ff


	//----- nvinfo : EIATTR_MERCURY_ISA_VERSION
	.align		4
        /*0090*/ 	.byte	0x03, 0x5f
        /*0092*/ 	.short	0x0000


	//----- nvinfo : EIATTR_EXIT_INSTR_OFFSETS
	.align		4
        /*0094*/ 	.byte	0x04, 0x1c
        /*0096*/ 	.short	(.L_2023 - .L_2022)


	//   ....[0]....
.L_2022:
        /*0098*/ 	.word	0x000005e0


	//   ....[1]....
        /*009c*/ 	.word	0x00000640


	//----- nvinfo : EIATTR_MAX_THREADS
	.align		4
.L_2023:
        /*00a0*/ 	.byte	0x04, 0x05
        /*00a2*/ 	.short	(.L_2025 - .L_2024)
.L_2024:
        /*00a4*/ 	.word	0x00000080
        /*00a8*/ 	.word	0x00000001
        /*00ac*/ 	.word	0x00000001


	//----- nvinfo : EIATTR_CRS_STACK_SIZE
	.align		4
.L_2025:
        /*00b0*/ 	.byte	0x04, 0x1e
        /*00b2*/ 	.short	(.L_2027 - .L_2026)
.L_2026:
        /*00b4*/ 	.word	0x00000000
.L_2027:


//--------------------- .nv.info._ZN2at6native29vectorized_elementwise_kernelILi2ENS0_13BUnaryFunctorIN3c108BFloat16ES4_S4_ZZZNS0_21heaviside_kernel_cudaERNS_18TensorIteratorBaseEENKUlvE_clEvENKUlvE8_clEvEUlS4_S4_E_EESt5arrayIPcLm2EEEEviT0_T1_ --------------------------
	.section	.nv.info._ZN2at6native29vectorized_elementwise_kernelILi2ENS0_13BUnaryFunctorIN3c108BFloat16ES4_S4_ZZZNS0_21heaviside_kernel_cudaERNS_18TensorIteratorBaseEENKUlvE_clEvENKUlvE8_clEvEUlS4_S4_E_EESt5arrayIPcLm2EEEEviT0_T1_,"",@"SHT_CUDA_INFO"
	.sectionflags	@""
	.align	4


	//----- nvinfo : EIATTR_CUDA_API_VERSION
	.align		4
        /*0000*/ 	.byte	0x04, 0x37
        /*0002*/ 	.short	(.L_2029 - .L_2028)
.L_2028:
        /*0004*/ 	.word	0x00000082


	//----- nvinfo : EIATTR_SW2861232_WAR
	.align		4
.L_2029:
        /*0008*/ 	.byte	0x01, 0x35
	.zero		2


	//----- nvinfo : EIATTR_PARAM_CBANK
	.align		4
        /*000c*/ 	.byte	0x04, 0x0a
        /*000e*/ 	.short	(.L_2031 - .L_2030)
	.align		4
.L_2030:
        /*0010*/ 	.word	index@(.nv.constant0._ZN2at6native29vectorized_elementwise_kernelILi2ENS0_13BUnaryFunctorIN3c108BFloat16ES4_S4_ZZZNS0_21heaviside_kernel_cudaERNS_18TensorIteratorBaseEENKUlvE_clEvENKUlvE8_clEvEUlS4_S4_E_EESt5arrayIPcLm2EEEEviT0_T1_)
        /*0014*/ 	.short	0x0160
        /*0016*/ 	.short	0x0018


	//----- nvinfo : EIATTR_CBANK_PARAM_SIZE
	.align		4
.L_2031:
        /*0018*/ 	.byte	0x03, 0x19
        /*001a*/ 	.short	0x0018


	//----- nvinfo : EIATTR_KPARAM_INFO
	.align		4
        /*001c*/ 	.byte	0x04, 0x17
        /*001e*/ 	.short	(.L_2033 - .L_2032)
.L_2032:
        /*0020*/ 	.word	0x00000000
        /*0024*/ 	.short	0x0002
        /*0026*/ 	.short	0x0008
        /*0028*/ 	.byte	0x00, 0xf0, 0x41, 0x00


	//----- nvinfo : EIATTR_KPARAM_INFO
	.align		4
.L_2033:
        /*002c*/ 	.byte	0x04, 0x17
        /*002e*/ 	.short	(.L_2035 - .L_2034)
.L_2034:
        /*0030*/ 	.word	0x00000000
        /*0034*/ 	.short	0x0001
        /*0036*/ 	.short	0x0004
        /*0038*/ 	.byte	0x00, 0xf0, 0x11, 0x00


	//----- nvinfo : EIATTR_KPARAM_INFO
	.align		4
.L_2035:
        /*003c*/ 	.byte	0x04, 0x17
        /*003e*/ 	.short	(.L_2037 - .L_2036)
.L_2036:
        /*0040*/ 	.word	0x00000000
        /*0044*/ 	.short	0x0000
        /*0046*/ 	.short	0x0000
        /*0048*/ 	.byte	0x00, 0xf0, 0x11, 0x00


	//----- nvinfo : EIATTR_MAXREG_COUNT
	.align		4
.L_2037:
        /*004c*/ 	.byte	0x03, 0x1b
        /*004e*/ 	.short	0x00ff


	//----- nvinfo : EIATTR_MERCURY_ISA_VERSION
	.align		4
        /*0050*/ 	.byte	0x03, 0x5f
        /*0052*/ 	.short	0x0000


	//----- nvinfo : EIATTR_EXIT_INSTR_OFFSETS
	.align		4
        /*0054*/ 	.byte	0x04, 0x1c
        /*0056*/ 	.short	(.L_2039 - .L_2038)


	//   ....[0]....
.L_2038:
        /*0058*/ 	.word	0x000004a0


	//   ....[1]....
        /*005c*/ 	.word	0x000010b0


	//   ....[2]....
        /*0060*/ 	.word	0x00001100


	//----- nvinfo : EIATTR_MAX_THREADS
	.align		4
.L_2039:
        /*0064*/ 	.byte	0x04, 0x05
        /*0066*/ 	.short	(.L_2041 - .L_2040)
.L_2040:
        /*0068*/ 	.word	0x00000080
        /*006c*/ 	.word	0x00000001
        /*0070*/ 	.word	0x00000001


	//----- nvinfo : EIATTR_CRS_STACK_SIZE
	.align		4
.L_2041:
        /*0074*/ 	.byte	0x04, 0x1e
        /*0076*/ 	.short	(.L_2043 - .L_2042)
.L_2042:
        /*0078*/ 	.word	0x00000000
.L_2043:


//--------------------- .nv.info._ZN2at6native29vectorized_elementwise_kernelILi4ENS0_13BUnaryFunctorIN3c108BFloat16ES4_S4_ZZZNS0_21heaviside_kernel_cudaERNS_18TensorIteratorBaseEENKUlvE_clEvENKUlvE8_clEvEUlS4_S4_E_EESt5arrayIPcLm2EEEEviT0_T1_ --------------------------
	.section	.nv.info._ZN2at6native29vectorized_elementwise_kernelILi4ENS0_13BUnaryFunctorIN3c108BFloat16ES4_S4_ZZZNS0_21heaviside_kernel_cudaERNS_18TensorIteratorBaseEENKUlvE_clEvENKUlvE8_clEvEUlS4_S4_E_EESt5arrayIPcLm2EEEEviT0_T1_,"",@"SHT_CUDA_INFO"
	.sectionflags	@""
	.align	4


	//----- nvinfo : EIATTR_CUDA_API_VERSION
	.align		4
        /*0000*/ 	.byte	0x04, 0x37
        /*0002*/ 	.short	(.L_2045 - .L_2044)
.L_2044:
        /*0004*/ 	.word	0x00000082


	//----- nvinfo : EIATTR_SW2861232_WAR
	.align		4
.L_2045:
        /*0008*/ 	.byte	0x01, 0x35
	.zero		2


	//----- nvinfo : EIATTR_PARAM_CBANK
	.align		4
        /*000c*/ 	.byte	0x04, 0x0a
        /*000e*/ 	.short	(.L_2047 - .L_2046)
	.align		4
.L_2046:
        /*0010*/ 	.word	index@(.nv.constant0._ZN2at6native29vectorized_elementwise_kernelILi4ENS0_13BUnaryFunctorIN3c108BFloat16ES4_S4_ZZZNS0_21heaviside_kernel_cudaERNS_18TensorIteratorBaseEENKUlvE_clEvENKUlvE8_clEvEUlS4_S4_E_EESt5arrayIPcLm2EEEEviT0_T1_)
        /*0014*/ 	.short	0x0160
        /*0016*/ 	.short	0x0018


	//----- nvinfo : EIATTR_CBANK_PARAM_SIZE
	.align		4
.L_2047:
        /*0018*/ 	.byte	0x03, 0x19
        /*001a*/ 	.short	0x0018


	//----- nvinfo : EIATTR_KPARAM_INFO
	.align		4
        /*001c*/ 	.byte	0x04, 0x17
        /*001e*/ 	.short	(.L_2049 - .L_2048)
.L_2048:
        /*0020*/ 	.word	0x00000000
        /*0024*/ 	.short	0x0002
        /*0026*/ 	.short	0x0008
        /*0028*/ 	.byte	0x00, 0xf0, 0x41, 0x00


	//----- nvinfo : EIATTR_KPARAM_INFO
	.align		4
.L_2049:
        /*002c*/ 	.byte	0x04, 0x17
        /*002e*/ 	.short	(.L_2051 - .L_2050)
.L_2050:
        /*0030*/ 	.word	0x00000000
        /*0034*/ 	.short	0x0001
        /*0036*/ 	.short	0x0004
        /*0038*/ 	.byte	0x00, 0xf0, 0x11, 0x00


	//----- nvinfo : EIATTR_KPARAM_INFO
	.align		4
.L_2051:
        /*003c*/ 	.byte	0x04, 0x17
        /*003e*/ 	.short	(.L_2053 - .L_2052)
.L_2052:
        /*0040*/ 	.word	0x00000000
        /*0044*/ 	.short	0x0000
        /*0046*/ 	.short	0x0000
        /*0048*/ 	.byte	0x00, 0xf0, 0x11, 0x00


	//----- nvinfo : EIATTR_MAXREG_COUNT
	.align		4
.L_2053:
        /*004c*/ 	.byte	0x03, 0x1b
        /*004e*/ 	.short	0x00ff


	//----- nvinfo : EIATTR_MERCURY_ISA_VERSION
	.align		4
        /*0050*/ 	.byte	0x03, 0x5f
        /*0052*/ 	.short	0x0000


	//----- nvinfo : EIATTR_EXIT_INSTR_OFFSETS
	.align		4
        /*0054*/ 	.byte	0x04, 0x1c
        /*0056*/ 	.short	(.L_2055 - .L_2054)


	//   ....[0]....
.L_2054:
        /*0058*/ 	.word	0x00000460


	//   ....[1]....
        /*005c*/ 	.word	0x00001070


	//   ....[2]....
        /*0060*/ 	.word	0x000010c0


	//----- nvinfo : EIATTR_MAX_THREADS
	.align		4
.L_2055:
        /*0064*/ 	.byte	0x04, 0x05
        /*0066*/ 	.short	(.L_2057 - .L_2056)
.L_2056:
        /*0068*/ 	.word	0x00000080
        /*006c*/ 	.word	0x00000001
        /*0070*/ 	.word	0x00000001


	//----- nvinfo : EIATTR_CRS_STACK_SIZE
	.align		4
.L_2057:
        /*0074*/ 	.byte	0x04, 0x1e
        /*0076*/ 	.short	(.L_2059 - .L_2058)
.L_2058:
        /*0078*/ 	.word	0x00000000
.L_2059:


//--------------------- .nv.info._ZN2at6native29vectorized_elementwise_kernelILi8ENS0_13BUnaryFunctorIN3c108BFloat16ES4_S4_ZZZNS0_21heaviside_kernel_cudaERNS_18TensorIteratorBaseEENKUlvE_clEvENKUlvE8_clEvEUlS4_S4_E_EESt5arrayIPcLm2EEEEviT0_T1_ --------------------------
	.section	.nv.info._ZN2at6native29vectorized_elementwise_kernelILi8ENS0_13BUnaryFunctorIN3c108BFloat16ES4_S4_ZZZNS0_21heaviside_kernel_cudaERNS_18TensorIteratorBaseEENKUlvE_clEvENKUlvE8_clEvEUlS4_S4_E_EESt5arrayIPcLm2EEEEviT0_T1_,"",@"SHT_CUDA_INFO"
	.sectionflags	@""
	.align	4


	//----- nvinfo : EIATTR_CUDA_API_VERSION
	.align		4
        /*0000*/ 	.byte	0x04, 0x37
        /*0002*/ 	.short	(.L_2061 - .L_2060)
.L_2060:
        /*0004*/ 	.word	0x00000082


	//----- nvinfo : EIATTR_SW2861232_WAR
	.align		4
.L_2061:
        /*0008*/ 	.byte	0x01, 0x35
	.zero		2


	//----- nvinfo : EIATTR_PARAM_CBANK
	.align		4
        /*000c*/ 	.byte	0x04, 0x0a
        /*000e*/ 	.short	(.L_2063 - .L_2062)
	.align		4
.L_2062:
        /*0010*/ 	.word	index@(.nv.constant0._ZN2at6native29vectorized_elementwise_kernelILi8ENS0_13BUnaryFunctorIN3c108BFloat16ES4_S4_ZZZNS0_21heaviside_kernel_cudaERNS_18TensorIteratorBaseEENKUlvE_clEvENKUlvE8_clEvEUlS4_S4_E_EESt5arrayIPcLm2EEEEviT0_T1_)
        /*0014*/ 	.short	0x0160
        /*0016*/ 	.short	0x0018


	//----- nvinfo : EIATTR_CBANK_PARAM_SIZE
	.align		4
.L_2063:
        /*0018*/ 	.byte	0x03, 0x19
        /*001a*/ 	.short	0x0018


	//----- nvinfo : EIATTR_KPARAM_INFO
	.align		4
        /*001c*/ 	.byte	0x04, 0x17
        /*001e*/ 	.short	(.L_2065 - .L_2064)
.L_2064:
        /*0020*/ 	.word	0x00000000
        /*0024*/ 	.short	0x0002
        /*0026*/ 	.short	0x0008
        /*0028*/ 	.byte	0x00, 0xf0, 0x41, 0x00


	//----- nvinfo : EIATTR_KPARAM_INFO
	.align		4
.L_2065:
        /*002c*/ 	.byte	0x04, 0x17
        /*002e*/ 	.short	(.L_2067 - .L_2066)
.L_2066:
        /*0030*/ 	.word	0x00000000
        /*0034*/ 	.short	0x0001
        /*0036*/ 	.short	0x0004
        /*0038*/ 	.byte	0x00, 0xf0, 0x11, 0x00


	//----- nvinfo : EIATTR_KPARAM_INFO
	.align		4
.L_2067:
        /*003c*/ 	.byte	0x04, 0x17
        /*003e*/ 	.short	(.L_2069 - .L_2068)
.L_2068:
        /*0040*/ 	.word	0x00000000
        /*0044*/ 	.short	0x0000
        /*0046*/ 	.short	0x0000
        /*0048*/ 	.byte	0x00, 0xf0, 0x11, 0x00


	//----- nvinfo : EIATTR_MAXREG_COUNT
	.align		4
.L_2069:
        /*004c*/ 	.byte	0x03, 0x1b
        /*004e*/ 	.short	0x00ff


	//----- nvinfo : EIATTR_MERCURY_ISA_VERSION
	.align		4
        /*0050*/ 	.byte	0x03, 0x5f
        /*0052*/ 	.short	0x0000


	//----- nvinfo : EIATTR_EXIT_INSTR_OFFSETS
	.align		4
        /*0054*/ 	.byte	0x04, 0x1c
        /*0056*/ 	.short	(.L_2071 - .L_2070)


	//   ....[0]....
.L_2070:
        /*0058*/ 	.word	0x00000010


	//----- nvinfo : EIATTR_MAX_THREADS
	.align		4
.L_2071:
        /*005c*/ 	.byte	0x04, 0x05
        /*005e*/ 	.short	(.L_2073 - .L_2072)
.L_2072:
        /*0060*/ 	.word	0x00000080
        /*0064*/ 	.word	0x00000001
        /*0068*/ 	.word	0x00000001
.L_2073:


//--------------------- .nv.info._ZN2at6native18elementwise_kernelILi128ELi4EZNS0_15gpu_kernel_implINS0_13AUnaryFunctorIN3c108BFloat16ES5_S5_ZZZNS0_21heaviside_kernel_cudaERNS_18TensorIteratorBaseEENKUlvE_clEvENKUlvE8_clEvEUlS5_S5_E_EEEEvS7_RKT_EUliE_EEviT1_ --------------------------
	.section	.nv.info._ZN2at6native18elementwise_kernelILi128ELi4EZNS0_15gpu_kernel_implINS0_13AUnaryFunctorIN3c108BFloat16ES5_S5_ZZZNS0_21heaviside_kernel_cudaERNS_18TensorIteratorBaseEENKUlvE_clEvENKUlvE8_clEvEUlS5_S5_E_EEEEvS7_RKT_EUliE_EEviT1_,"",@"SHT_CUDA_INFO"
	.sectionflags	@""
	.align	4


	//----- nvinfo : EIATTR_CUDA_API_VERSION
	.align		4
        /*0000*/ 	.byte	0x04, 0x37
        /*0002*/ 	.short	(.L_2075 - .L_2074)
.L_2074:
        /*0004*/ 	.word	0x00000082


	//----- nvinfo : EIATTR_SW2861232_WAR
	.align		4
.L_2075:
        /*0008*/ 	.byte	0x01, 0x35
	.zero		2


	//----- nvinfo : EIATTR_PARAM_CBANK
	.align		4
        /*000c*/ 	.byte	0x04, 0x0a
        /*000e*/ 	.short	(.L_2077 - .L_2076)
	.align		4
.L_2076:
        /*0010*/ 	.word	index@(.nv.constant0._ZN2at6native18elementwise_kernelILi128ELi4EZNS0_15gpu_kernel_implINS0_13AUnaryFunctorIN3c108BFloat16ES5_S5_ZZZNS0_21heaviside_kernel_cudaERNS_18TensorIteratorBaseEENKUlvE_clEvENKUlvE8_clEvEUlS5_S5_E_EEEEvS7_RKT_EUliE_EEviT1_)
        /*0014*/ 	.short	0x0160
        /*0016*/ 	.short	0x0220


	//----- nvinfo : EIATTR_CBANK_PARAM_SIZE
	.align		4
.L_2077:
        /*0018*/ 	.byte	0x03, 0x19
        /*001a*/ 	.short	0x0220


	//----- nvinfo : EIATTR_KPARAM_INFO
	.align		4
        /*001c*/ 	.byte	0x04, 0x17
        /*001e*/ 	.short	(.L_2079 - .L_2078)
.L_2078:
        /*0020*/ 	.word	0x00000000
        /*0024*/ 	.short	0x0001
        /*0026*/ 	.short	0x0008
        /*0028*/ 	.byte	0x00, 0xf0, 0x61, 0x08


	//----- nvinfo : EIATTR_KPARAM_INFO
	.align		4
.L_2079:
        /*002c*/ 	.byte	0x04, 0x17
        /*002e*/ 	.short	(.L_2081 - .L_2080)
.L_2080:
        /*0030*/ 	.word	0x00000000
        /*0034*/ 	.short	0x0000
        /*0036*/ 	.short	0x0000
        /*0038*/ 	.byte	0x00, 0xf0, 0x11, 0x00


	//----- nvinfo : EIATTR_MAXREG_COUNT
	.align		4
.L_2081:
        /*003c*/ 	.byte	0x03, 0x1b
        /*003e*/ 	.short	0x0080


	//----- nvinfo : EIATTR_EXTERNS
	.align		4
        /*0040*/ 	.byte	0x04, 0x0f
        /*0042*/ 	.short	(.L_2083 - .L_2082)


	//   ....[0]....
	.align		4
.L_2082:
        /*0044*/ 	.word	index@(__assertfail)


	//----- nvinfo : EIATTR_MERCURY_ISA_VERSION
	.align		4
.L_2083:
        /*0048*/ 	.byte	0x03, 0x5f
        /*004a*/ 	.short	0x0000


	//----- nvinfo : EIATTR_SYSCALL_OFFSETS
	.align		4
        /*004c*/ 	.byte	0x04, 0x46
        /*004e*/ 	.short	(.L_2085 - .L_2084)


	//   ....[0]....
.L_2084:
        /*0050*/ 	.word	0x00001e90


	//   ....[1]....
        /*0054*/ 	.word	0x00002ea0


	//   ....[2]....
        /*0058*/ 	.word	0x00004da0


	//   ....[3]....
        /*005c*/ 	.word	0x00005db0


	//   ....[4]....
        /*0060*/ 	.word	0x00007c80


	//   ....[5]....
        /*0064*/ 	.word	0x00008c90


	//   ....[6]....
        /*0068*/ 	.word	0x0000ab70


	//   ....[7]....
        /*006c*/ 	.word	0x0000bb80


	//----- nvinfo : EIATTR_EXIT_INSTR_OFFSETS
	.align		4
.L_2085:
        /*0070*/ 	.byte	0x04, 0x1c
        /*0072*/ 	.short	(.L_2087 - .L_2086)


	//   ....[0]....
.L_2086:
        /*0074*/ 	.word	0x00008d50


	//   ....[1]....
        /*0078*/ 	.word	0x0000ad80


	//   ....[2]....
        /*007c*/ 	.word	0x0000adc0


	//   ....[3]....
        /*0080*/ 	.word	0x0000ae60


	//   ....[4]....
        /*0084*/ 	.word	0x0000aea0


	//   ....[5]....
        /*0088*/ 	.word	0x0000aee0


	//   ....[6]....
        /*008c*/ 	.word	0x0000af70


	//   ....[7]....
        /*0090*/ 	.word	0x0000afb0


	//   ....[8]....
        /*0094*/ 	.word	0x0000b050


	//   ....[9]....
        /*0098*/ 	.word	0x0000b0a0


	//   ....[10]....
        /*009c*/ 	.word	0x0000b0f0


	//   ....[11]....
        /*00a0*/ 	.word	0x0000b1c0


	//   ....[12]....
        /*00a4*/ 	.word	0x0000b220


	//   ....[13]....
        /*00a8*/ 	.word	0x0000b3b0


	//   ....[14]....
        /*00ac*/ 	.word	0x0000b510


	//   ....[15]....
        /*00b0*/ 	.word	0x0000b530


	//   ....[16]....
        /*00b4*/ 	.word	0x0000b5f0


	//   ....[17]....
        /*00b8*/ 	.word	0x0000b770


	//   ....[18]....
        /*00bc*/ 	.word	0x0000b8f0


	//   ....[19]....
        /*00c0*/ 	.word	0x0000ba50


	//   ....[20]....
        /*00c4*/ 	.word	0x0000bb90


	//   ....[21]....
        /*00c8*/ 	.word	0x0000bbd0


	//   ....[22]....
        /*00cc*/ 	.word	0x0000bc10


	//----- nvinfo : EIATTR_MAX_THREADS
	.align		4
.L_2087:
        /*00d0*/ 	.byte	0x04, 0x05
        /*00d2*/ 	.short	(.L_2089 - .L_2088)
.L_2088:
        /*00d4*/ 	.word	0x00000080
        /*00d8*/ 	.word	0x00000001
        /*00dc*/ 	.word	0x00000001


	//----- nvinfo : EIATTR_CRS_STACK_SIZE
	.align		4
.L_2089:
        /*00e0*/ 	.byte	0x04, 0x1e
        /*00e2*/ 	.short	(.L_2091 - .L_2090)
.L_2090:
        /*00e4*/ 	.word	0x00000000
.L_2091:


//--------------------- .nv.info._ZN2at6native27unrolled_elementwise_kernelINS0_13AUnaryFunctorIN3c108BFloat16ES4_S4_ZZZNS0_21heaviside_kernel_cudaERNS_18TensorIteratorBaseEENKUlvE_clEvENKUlvE8_clEvEUlS4_S4_E_EESt5arrayIPcLm2EELi4E23TrivialOffsetCalculatorILi1EjESF_NS0_6memory12LoadWithCastILi1EEENSG_13StoreWithCastILi1EEEEEviT_T0_T2_T3_T4_T5_ --------------------------
	.section	.nv.info._ZN2at6native27unrolled_elementwise_kernelINS0_13AUnaryFunctorIN3c108BFloat16ES4_S4_ZZZNS0_21heaviside_kernel_cudaERNS_18TensorIteratorBaseEENKUlvE_clEvENKUlvE8_clEvEUlS4_S4_E_EESt5arrayIPcLm2EELi4E23TrivialOffsetCalculatorILi1EjESF_NS0_6memory12LoadWithCastILi1EEENSG_13StoreWithCastILi1EEEEEviT_T0_T2_T3_T4_T5_,"",@"SHT_CUDA_INFO"
	.sectionflags	@""
	.align	4


	//----- nvinfo : EIATTR_CUDA_API_VERSION
	.align		4
        /*0000*/ 	.byte	0x04, 0x37
        /*0002*/ 	.short	(.L_2093 - .L_2092)
.L_2092:
        /*0004*/ 	.word	0x00000082


	//----- nvinfo : EIATTR_SW2861232_WAR
	.align		4
.L_2093:
        /*0008*/ 	.byte	0x01, 0x35
	.zero		2


	//----- nvinfo : EIATTR_PARAM_CBANK
	.align		4
        /*000c*/ 	.byte	0x04, 0x0a
        /*000e*/ 	.short	(.L_2095 - .L_2094)
	.align		4
.L_2094:
        /*0010*/ 	.word	index@(.nv.constant0._ZN2at6native27unrolled_elementwise_kernelINS0_13AUnaryFunctorIN3c108BFloat16ES4_S4_ZZZNS0_21heaviside_kernel_cudaERNS_18TensorIteratorBaseEENKUlvE_clEvENKUlvE8_clEvEUlS4_S4_E_EESt5arrayIPcLm2EELi4E23TrivialOffsetCalculatorILi1EjESF_NS0_6memory12LoadWithCastILi1EEENSG_13StoreWithCastILi1EEEEEviT_T0_T2_T3_T4_T5_)
        /*0014*/ 	.short	0x0160
        /*0016*/ 	.short	0x002c


	//----- nvinfo : EIATTR_CBANK_PARAM_SIZE
	.align		4
.L_2095:
        /*0018*/ 	.byte	0x03, 0x19
        /*001a*/ 	.short	0x002c


	//----- nvinfo : EIATTR_KPARAM_INFO
	.align		4
        /*001c*/ 	.byte	0x04, 0x17
        /*001e*/ 	.short	(.L_2097 - .L_2096)
.L_2096:
        /*0020*/ 	.word	0x00000000
        /*0024*/ 	.short	0x0006
        /*0026*/ 	.short	0x0024
        /*0028*/ 	.byte	0x00, 0xf0, 0x21, 0x00


	//----- nvinfo : EIATTR_KPARAM_INFO
	.align		4
.L_2097:
        /*002c*/ 	.byte	0x04, 0x17
        /*002e*/ 	.short	(.L_2099 - .L_2098)
.L_2098:
        /*0030*/ 	.word	0x00000000
        /*0034*/ 	.short	0x0005
        /*0036*/ 	.short	0x001c
        /*0038*/ 	.byte	0x00, 0xf0, 0x21, 0x00


	//----- nvinfo : EIATTR_KPARAM_INFO
	.align		4
.L_2099:
        /*003c*/ 	.byte	0x04, 0x17
        /*003e*/ 	.short	(.L_2101 - .L_2100)
.L_2100:
        /*0040*/ 	.word	0x00000000
        /*0044*/ 	.short	0x0004
        /*0046*/ 	.short	0x0019
        /*0048*/ 	.byte	0x00, 0xf0, 0x05, 0x00


	//----- nvinfo : EIATTR_KPARAM_INFO
	.align		4
.L_2101:
        /*004c*/ 	.byte	0x04, 0x17
        /*004e*/ 	.short	(.L_2103 - .L_2102)
.L_2102:
        /*0050*/ 	.word	0x00000000
        /*0054*/ 	.short	0x0003
        /*0056*/ 	.short	0x0018
        /*0058*/ 	.byte	0x00, 0xf0, 0x05, 0x00


	//----- nvinfo : EIATTR_KPARAM_INFO
	.align		4
.L_2103:
        /*005c*/ 	.byte	0x04, 0x17
        /*005e*/ 	.short	(.L_2105 - .L_2104)
.L_2104:
        /*0060*/ 	.word	0x00000000
        /*0064*/ 	.short	0x0002
        /*0066*/ 	.short	0x0008
        /*0068*/ 	.byte	0x00, 0xf0, 0x41, 0x00


	//----- nvinfo : EIATTR_KPARAM_INFO
	.align		4
.L_2105:
        /*006c*/ 	.byte	0x04, 0x17
        /*006e*/ 	.short	(.L_2107 - .L_2106)
.L_2106:
        /*0070*/ 	.word	0x00000000
        /*0074*/ 	.short	0x0001
        /*0076*/ 	.short	0x0004
        /*0078*/ 	.byte	0x00, 0xf0, 0x11, 0x00


	//----- nvinfo : EIATTR_KPARAM_INFO
	.align		4
.L_2107:
        /*007c*/ 	.byte	0x04, 0x17
        /*007e*/ 	.short	(.L_2109 - .L_2108)
.L_2108:
        /*0080*/ 	.word	0x00000000
        /*0084*/ 	.short	0x0000
        /*0086*/ 	.short	0x0000
        /*0088*/ 	.byte	0x00, 0xf0, 0x11, 0x00


	//----- nvinfo : EIATTR_MAXREG_COUNT
	.align		4
.L_2109:
        /*008c*/ 	.byte	0x03, 0x1b
        /*008e*/ 	.short	0x00ff


	//----- nvinfo : EIATTR_EXTERNS
	.align		4
        /*0090*/ 	.byte	0x04, 0x0f
        /*0092*/ 	.short	(.L_2111 - .L_2110)


	//   ....[0]....
	.align		4
.L_2110:
        /*0094*/ 	.word	index@(__assertfail)


	//----- nvinfo : EIATTR_MERCURY_ISA_VERSION
	.align		4
.L_2111:
        /*0098*/ 	.byte	0x03, 0x5f
        /*009a*/ 	.short	0x0000


	//----- nvinfo : EIATTR_SYSCALL_OFFSETS
	.align		4
        /*009c*/ 	.byte	0x04, 0x46
        /*009e*/ 	.short	(.L_2113 - .L_2112)


	//   ....[0]....
.L_2112:
        /*00a0*/ 	.word	0x000010a0


	//   ....[1]....
        /*00a4*/ 	.word	0x000021a0


	//   ....[2]....
        /*00a8*/ 	.word	0x000032b0


	//   ....[3]....
        /*00ac*/ 	.word	0x00004390


	//   ....[4]....
        /*00b0*/ 	.word	0x00005680


	//   ....[5]....
        /*00b4*/ 	.word	0x000066b0


	//   ....[6]....
        /*00b8*/ 	.word	0x000076a0


	//   ....[7]....
        /*00bc*/ 	.word	0x00008690


	//----- nvinfo : EIATTR_EXIT_INSTR_OFFSETS
	.align		4
.L_2113:
        /*00c0*/ 	.byte	0x04, 0x1c
        /*00c2*/ 	.short	(.L_2115 - .L_2114)


	//   ....[0]....
.L_2114:
        /*00c4*/ 	.word	0x00007760


	//   ....[1]....
        /*00c8*/ 	.word	0x00007890


	//   ....[2]....
        /*00cc*/ 	.word	0x000078d0


	//   ....[3]....
        /*00d0*/ 	.word	0x00007970


	//   ....[4]....
        /*00d4*/ 	.word	0x000079b0


	//   ....[5]....
        /*00d8*/ 	.word	0x000079f0


	//   ....[6]....
        /*00dc*/ 	.word	0x00007a80


	//   ....[7]....
        /*00e0*/ 	.word	0x00007ac0


	//   ....[8]....
        /*00e4*/ 	.word	0x00007b60


	//   ....[9]....
        /*00e8*/ 	.word	0x00007bb0


	//   ....[10]....
        /*00ec*/ 	.word	0x00007c00


	//   ....[11]....
        /*00f0*/ 	.word	0x00007cd0


	//   ....[12]....
        /*00f4*/ 	.word	0x00007d30


	//   ....[13]....
        /*00f8*/ 	.word	0x00007ec0


	//   ....[14]....
        /*00fc*/ 	.word	0x00008020


	//   ....[15]....
        /*0100*/ 	.word	0x00008040


	//   ....[16]....
        /*0104*/ 	.word	0x00008100


	//   ....[17]....
        /*0108*/ 	.word	0x00008280


	//   ....[18]....
        /*010c*/ 	.word	0x00008400


	//   ....[19]....
        /*0110*/ 	.word	0x00008560


	//   ....[20]....
        /*0114*/ 	.word	0x000086a0


	//   ....[21]....
        /*0118*/ 	.word	0x000086e0


	//   ....[22]....
        /*011c*/ 	.word	0x00008720


	//----- nvinfo : EIATTR_MAX_THREADS
	.align		4
.L_2115:
        /*0120*/ 	.byte	0x04, 0x05
        /*0122*/ 	.short	(.L_2117 - .L_2116)
.L_2116:
        /*0124*/ 	.word	0x00000080
        /*0128*/ 	.word	0x00000001
        /*012c*/ 	.word	0x00000001


	//----- nvinfo : EIATTR_CRS_STACK_SIZE
	.align		4
.L_2117:
        /*0130*/ 	.byte	0x04, 0x1e
        /*0132*/ 	.short	(.L_2119 - .L_2118)
.L_2118:
        /*0134*/ 	.word	0x00000000
.L_2119:


//--------------------- .nv.info._ZN2at6native18elementwise_kernelILi128ELi4EZNS0_22gpu_kernel_impl_nocastINS0_13AUnaryFunctorIN3c108BFloat16ES5_S5_ZZZNS0_21heaviside_kernel_cudaERNS_18TensorIteratorBaseEENKUlvE_clEvENKUlvE8_clEvEUlS5_S5_E_EEEEvS7_RKT_EUliE_EEviT1_ --------------------------
	.section	.nv.info._ZN2at6native18elementwise_kernelILi128ELi4EZNS0_22gpu_kernel_impl_nocastINS0_13AUnaryFunctorIN3c108BFloat16ES5_S5_ZZZNS0_21heaviside_kernel_cudaERNS_18TensorIteratorBaseEENKUlvE_clEvENKUlvE8_clEvEUlS5_S5_E_EEEEvS7_RKT_EUliE_EEviT1_,"",@"SHT_CUDA_INFO"
	.sectionflags	@""
	.align	4


	//----- nvinfo : EIATTR_CUDA_API_VERSION
	.align		4
        /*0000*/ 	.byte	0x04, 0x37
        /*0002*/ 	.short	(.L_2121 - .L_2120)
.L_2120:
        /*0004*/ 	.word	0x00000082


	//----- nvinfo : EIATTR_SW2861232_WAR
	.align		4
.L_2121:
        /*0008*/ 	.byte	0x01, 0x35
	.zero		2


	//----- nvinfo : EIATTR_PARAM_CBANK
	.align		4
        /*000c*/ 	.byte	0x04, 0x0a
        /*000e*/ 	.short	(.L_2123 - .L_2122)
	.align		4
.L_2122:
        /*0010*/ 	.word	index@(.nv.constant0._ZN2at6native18elementwise_kernelILi128ELi4EZNS0_22gpu_kernel_impl_nocastINS0_13AUnaryFunctorIN3c108BFloat16ES5_S5_ZZZNS0_21heaviside_kernel_cudaERNS_18TensorIteratorBaseEENKUlvE_clEvENKUlvE8_clEvEUlS5_S5_E_EEEEvS7_RKT_EUliE_EEviT1_)
        /*0014*/ 	.short	0x0160
        /*0016*/ 	.short	0x0220


	//----- nvinfo : EIATTR_CBANK_PARAM_SIZE
	.align		4
.L_2123:
        /*0018*/ 	.byte	0x03, 0x19
        /*001a*/ 	.short	0x0220


	//----- nvinfo : EIATTR_KPARAM_INFO
	.align		4
        /*001c*/ 	.byte	0x04, 0x17
        /*001e*/ 	.short	(.L_2125 - .L_2124)
.L_2124:
        /*0020*/ 	.word	0x00000000
        /*0024*/ 	.short	0x0001
        /*0026*/ 	.short	0x0008
        /*0028*/ 	.byte	0x00, 0xf0, 0x61, 0x08


	//----- nvinfo : EIATTR_KPARAM_INFO
	.align		4
.L_2125:
        /*002c*/ 	.byte	0x04, 0x17
        /*002e*/ 	.short	(.L_2127 - .L_2126)
.L_2126:
        /*0030*/ 	.word	0x00000000
        /*0034*/ 	.short	0x0000
        /*0036*/ 	.short	0x0000
        /*0038*/ 	.byte	0x00, 0xf0, 0x11, 0x00


	//----- nvinfo : EIATTR_MAXREG_COUNT
	.align		4
.L_2127:
        /*003c*/ 	.byte	0x03, 0x1b
        /*003e*/ 	.short	0x0080


	//----- nvinfo : EIATTR_MERCURY_ISA_VERSION
	.align		4
        /*0040*/ 	.byte	0x03, 0x5f
        /*0042*/ 	.short	0x0000


	//----- nvinfo : EIATTR_EXIT_INSTR_OFFSETS
	.align		4
        /*0044*/ 	.byte	0x04, 0x1c
        /*0046*/ 	.short	(.L_2129 - .L_2128)


	//   ....[0]....
.L_2128:
        /*0048*/ 	.word	0x00002e00


	//   ....[1]....
        /*004c*/ 	.word	0x00003d00


	//----- nvinfo : EIATTR_MAX_THREADS
	.align		4
.L_2129:
        /*0050*/ 	.byte	0x04, 0x05
        /*0052*/ 	.short	(.L_2131 - .L_2130)
.L_2130:
        /*0054*/ 	.word	0x00000080
        /*0058*/ 	.word	0x00000001
        /*005c*/ 	.word	0x00000001


	//----- nvinfo : EIATTR_CRS_STACK_SIZE
	.align		4
.L_2131:
        /*0060*/ 	.byte	0x04, 0x1e
        /*0062*/ 	.short	(.L_2133 - .L_2132)
.L_2132:
        /*0064*/ 	.word	0x00000000
.L_2133:


//--------------------- .nv.info._ZN2at6native27unrolled_elementwise_kernelINS0_13AUnaryFunctorIN3c108BFloat16ES4_S4_ZZZNS0_21heaviside_kernel_cudaERNS_18TensorIteratorBaseEENKUlvE_clEvENKUlvE8_clEvEUlS4_S4_E_EESt5arrayIPcLm2EELi4E23TrivialOffsetCalculatorILi1EjESF_NS0_6memory15LoadWithoutCastENSG_16StoreWithoutCastEEEviT_T0_T2_T3_T4_T5_ --------------------------
	.section	.nv.info._ZN2at6native27unrolled_elementwise_kernelINS0_13AUnaryFunctorIN3c108BFloat16ES4_S4_ZZZNS0_21heaviside_kernel_cudaERNS_18TensorIteratorBaseEENKUlvE_clEvENKUlvE8_clEvEUlS4_S4_E_EESt5arrayIPcLm2EELi4E23TrivialOffsetCalculatorILi1EjESF_NS0_6memory15LoadWithoutCastENSG_16StoreWithoutCastEEEviT_T0_T2_T3_T4_T5_,"",@"SHT_CUDA_INFO"
	.sectionflags	@""
	.align	4


	//----- nvinfo : EIATTR_CUDA_API_VERSION
	.align		4
        /*0000*/ 	.byte	0x04, 0x37
        /*0002*/ 	.short	(.L_2135 - .L_2134)
.L_2134:
        /*0004*/ 	.word	0x00000082


	//----- nvinfo : EIATTR_SW2861232_WAR
	.align		4
.L_2135:
        /*0008*/ 	.byte	0x01, 0x35
	.zero		2


	//----- nvinfo : EIATTR_PARAM_CBANK
	.align		4
        /*000c*/ 	.byte	0x04, 0x0a
        /*000e*/ 	.short	(.L_2137 - .L_2136)
	.align		4
.L_2136:
        /*0010*/ 	.word	index@(.nv.constant0._ZN2at6native27unrolled_elementwise_kernelINS0_13AUnaryFunctorIN3c108BFloat16ES4_S4_ZZZNS0_21heaviside_kernel_cudaERNS_18TensorIteratorBaseEENKUlvE_clEvENKUlvE8_clEvEUlS4_S4_E_EESt5arrayIPcLm2EELi4E23TrivialOffsetCalculatorILi1EjESF_NS0_6memory15LoadWithoutCastENSG_16StoreWithoutCastEEEviT_T0_T2_T3_T4_T5_)
        /*0014*/ 	.short	0x0160
        /*0016*/ 	.short	0x001c


	//----- nvinfo : EIATTR_CBANK_PARAM_SIZE
	.align		4
.L_2137:
        /*0018*/ 	.byte	0x03, 0x19
        /*001a*/ 	.short	0x001c


	//----- nvinfo : EIATTR_KPARAM_INFO
	.align		4
        /*001c*/ 	.byte	0x04, 0x17
        /*001e*/ 	.short	(.L_2139 - .L_2138)
.L_2138:
        /*0020*/ 	.word	0x00000000
        /*0024*/ 	.short	0x0006
        /*0026*/ 	.short	0x001b
        /*0028*/ 	.byte	0x00, 0xf0, 0x05, 0x00


	//----- nvinfo : EIATTR_KPARAM_INFO
	.align		4
.L_2139:
        /*002c*/ 	.byte	0x04, 0x17
        /*002e*/ 	.short	(.L_2141 - .L_2140)
.L_2140:
        /*0030*/ 	.word	0x00000000
        /*0034*/ 	.short	0x0005
        /*0036*/ 	.short	0x001a
        /*0038*/ 	.byte	0x00, 0xf0, 0x05, 0x00


	//----- nvinfo : EIATTR_KPARAM_INFO
	.align		4
.L_2141:
        /*003c*/ 	.byte	0x04, 0x17
        /*003e*/ 	.short	(.L_2143 - .L_2142)
.L_2142:
        /*0040*/ 	.word	0x00000000
        /*0044*/ 	.short	0x0004
        /*0046*/ 	.short	0x0019
        /*0048*/ 	.byte	0x00, 0xf0, 0x05, 0x00


	//----- nvinfo : EIATTR_KPARAM_INFO
	.align		4
.L_2143:
        /*004c*/ 	.byte	0x04, 0x17
        /*004e*/ 	.short	(.L_2145 - .L_2144)
.L_2144:
        /*0050*/ 	.word	0x00000000
        /*0054*/ 	.short	0x0003
        /*0056*/ 	.short	0x0018
        /*0058*/ 	.byte	0x00, 0xf0, 0x05, 0x00


	//----- nvinfo : EIATTR_KPARAM_INFO
	.align		4
.L_2145:
        /*005c*/ 	.byte	0x04, 0x17
        /*005e*/ 	.short	(.L_2147 - .L_2146)
.L_2146:
        /*0060*/ 	.word	0x00000000
        /*0064*/ 	.short	0x0002
        /*0066*/ 	.short	0x0008
        /*0068*/ 	.byte	0x00, 0xf0, 0x41, 0x00


	//----- nvinfo : EIATTR_KPARAM_INFO
	.align		4
.L_2147:
        /*006c*/ 	.byte	0x04, 0x17
        /*006e*/ 	.short	(.L_2149 - .L_2148)
.L_2148:
        /*0070*/ 	.word	0x00000000
        /*0074*/ 	.short	0x0001
        /*0076*/ 	.short	0x0004
        /*0078*/ 	.byte	0x00, 0xf0, 0x11, 0x00


	//----- nvinfo : EIATTR_KPARAM_INFO
	.align		4
.L_2149:
        /*007c*/ 	.byte	0x04, 0x17
        /*007e*/ 	.short	(.L_2151 - .L_2150)
.L_2150:
        /*0080*/ 	.word	0x00000000
        /*0084*/ 	.short	0x0000
        /*0086*/ 	.short	0x0000
        /*0088*/ 	.byte	0x00, 0xf0, 0x11, 0x00


	//----- nvinfo : EIATTR_MAXREG_COUNT
	.align		4
.L_2151:
        /*008c*/ 	.byte	0x03, 0x1b
        /*008e*/ 	.short	0x00ff


	//----- nvinfo : EIATTR_MERCURY_ISA_VERSION
	.align		4
        /*0090*/ 	.byte	0x03, 0x5f
        /*0092*/ 	.short	0x0000


	//----- nvinfo : EIATTR_EXIT_INSTR_OFFSETS
	.align		4
        /*0094*/ 	.byte	0x04, 0x1c
        /*0096*/ 	.short	(.L_2153 - .L_2152)


	//   ....[0]....
.L_2152:
        /*0098*/ 	.word	0x000004c0


	//   ....[1]....
        /*009c*/ 	.word	0x00000520


	//----- nvinfo : EIATTR_MAX_THREADS
	.align		4
.L_2153:
        /*00a0*/ 	.byte	0x04, 0x05
        /*00a2*/ 	.short	(.L_2155 - .L_2154)
.L_2154:
        /*00a4*/ 	.word	0x00000080
        /*00a8*/ 	.word	0x00000001
        /*00ac*/ 	.word	0x00000001


	//----- nvinfo : EIATTR_CRS_STACK_SIZE
	.align		4
.L_2155:
        /*00b0*/ 	.byte	0x04, 0x1e
        /*00b2*/ 	.short	(.L_2157 - .L_2156)
.L_2156:
        /*00b4*/ 	.word	0x00000000
.L_2157:


//--------------------- .nv.info._ZN2at6native29vectorized_elementwise_kernelILi2ENS0_13AUnaryFunctorIN3c108BFloat16ES4_S4_ZZZNS0_21heaviside_kernel_cudaERNS_18TensorIteratorBaseEENKUlvE_clEvENKUlvE8_clEvEUlS4_S4_E_EESt5arrayIPcLm2EEEEviT0_T1_ --------------------------
	.section	.nv.info._ZN2at6native29vectorized_elementwise_kernelILi2ENS0_13AUnaryFunctorIN3c108BFloat16ES4_S4_ZZZNS0_21heaviside_kernel_cudaERNS_18TensorIteratorBaseEENKUlvE_clEvENKUlvE8_clEvEUlS4_S4_E_EESt5arrayIPcLm2EEEEviT0_T1_,"",@"SHT_CUDA_INFO"
	.sectionflags	@""
	.align	4


	//----- nvinfo : EIATTR_CUDA_API_VERSION
	.align		4
        /*0000*/ 	.byte	0x04, 0x37
        /*0002*/ 	.short	(.L_2159 - .L_2158)
.L_2158:
        /*0004*/ 	.word	0x00000082


	//----- nvinfo : EIATTR_SW2861232_WAR
	.align		4
.L_2159:
        /*0008*/ 	.byte	0x01, 0x35
	.zero		2


	//----- nvinfo : EIATTR_PARAM_CBANK
	.align		4
        /*000c*/ 	.byte	0x04, 0x0a
        /*000e*/ 	.short	(.L_2161 - .L_2160)
	.align		4
.L_2160:
        /*0010*/ 	.word	index@(.nv.constant0._ZN2at6native29vectorized_elementwise_kernelILi2ENS0_13AUnaryFunctorIN3c108BFloat16ES4_S4_ZZZNS0_21heaviside_kernel_cudaERNS_18TensorIteratorBaseEENKUlvE_clEvENKUlvE8_clEvEUlS4_S4_E_EESt5arrayIPcLm2EEEEviT0_T1_)
        /*0014*/ 	.short	0x0160
        /*0016*/ 	.short	0x0018


	//----- nvinfo : EIATTR_CBANK_PARAM_SIZE
	.align		4
.L_2161:
        /*0018*/ 	.byte	0x03, 0x19
        /*001a*/ 	.short	0x0018


	//----- nvinfo : EIATTR_KPARAM_INFO
	.align		4
        /*001c*/ 	.byte	0x04, 0x17
        /*001e*/ 	.short	(.L_2163 - .L_2162)
.L_2162:
        /*0020*/ 	.word	0x00000000
        /*0024*/ 	.short	0x0002
        /*0026*/ 	.short	0x0008
        /*0028*/ 	.byte	0x00, 0xf0, 0x41, 0x00


	//----- nvinfo : EIATTR_KPARAM_INFO
	.align		4
.L_2163:
        /*002c*/ 	.byte	0x04, 0x17
        /*002e*/ 	.short	(.L_2165 - .L_2164)
.L_2164:
        /*0030*/ 	.word	0x00000000
        /*0034*/ 	.short	0x0001
        /*0036*/ 	.short	0x0004
        /*0038*/ 	.byte	0x00, 0xf0, 0x11, 0x00


	//----- nvinfo : EIATTR_KPARAM_INFO
	.align		4
.L_2165:
        /*003c*/ 	.byte	0x04, 0x17
        /*003e*/ 	.short	(.L_2167 - .L_2166)
.L_2166:
        /*0040*/ 	.word	0x00000000
        /*0044*/ 	.short	0x0000
        /*0046*/ 	.short	0x0000
        /*0048*/ 	.byte	0x00, 0xf0, 0x11, 0x00


	//----- nvinfo : EIATTR_MAXREG_COUNT
	.align		4
.L_2167:
        /*004c*/ 	.byte	0x03, 0x1b
        /*004e*/ 	.short	0x00ff


	//----- nvinfo : EIATTR_MERCURY_ISA_VERSION
	.align		4
        /*0050*/ 	.byte	0x03, 0x5f
        /*0052*/ 	.short	0x0000


	//----- nvinfo : EIATTR_EXIT_INSTR_OFFSETS
	.align		4
        /*0054*/ 	.byte	0x04, 0x1c
        /*0056*/ 	.short	(.L_2169 - .L_2168)


	//   ....[0]....
.L_2168:
        /*0058*/ 	.word	0x00000320


	//   ....[1]....
        /*005c*/ 	.word	0x00000cf0


	//   ....[2]....
        /*0060*/ 	.word	0x00000d40


	//----- nvinfo : EIATTR_MAX_THREADS
	.align		4
.L_2169:
        /*0064*/ 	.byte	0x04, 0x05
        /*0066*/ 	.short	(.L_2171 - .L_2170)
.L_2170:
        /*0068*/ 	.word	0x00000080
        /*006c*/ 	.word	0x00000001
        /*0070*/ 	.word	0x00000001


	//----- nvinfo : EIATTR_CRS_STACK_SIZE
	.align		4
.L_2171:
        /*0074*/ 	.byte	0x04, 0x1e
        /*0076*/ 	.short	(.L_2173 - .L_2172)
.L_2172:
        /*0078*/ 	.word	0x00000000
.L_2173:


//--------------------- .nv.info._ZN2at6native29vectorized_elementwise_kernelILi4ENS0_13AUnaryFunctorIN3c108BFloat16ES4_S4_ZZZNS0_21heaviside_kernel_cudaERNS_18TensorIteratorBaseEENKUlvE_clEvENKUlvE8_clEvEUlS4_S4_E_EESt5arrayIPcLm2EEEEviT0_T1_ --------------------------
	.section	.nv.info._ZN2at6native29vectorized_elementwise_kernelILi4ENS0_13AUnaryFunctorIN3c108BFloat16ES4_S4_ZZZNS0_21heaviside_kernel_cudaERNS_18TensorIteratorBaseEENKUlvE_clEvENKUlvE8_clEvEUlS4_S4_E_EESt5arrayIPcLm2EEEEviT0_T1_,"",@"SHT_CUDA_INFO"
	.sectionflags	@""
	.align	4


	//----- nvinfo : EIATTR_CUDA_API_VERSION
	.align		4
        /*0000*/ 	.byte	0x04, 0x37
        /*0002*/ 	.short	(.L_2175 - .L_2174)
.L_2174:
        /*0004*/ 	.word	0x00000082


	//----- nvinfo : EIATTR_SW2861232_WAR
	.align		4
.L_2175:
        /*0008*/ 	.byte	0x01, 0x35
	.zero		2


	//----- nvinfo : EIATTR_PARAM_CBANK
	.align		4
        /*000c*/ 	.byte	0x04, 0x0a
        /*000e*/ 	.short	(.L_2177 - .L_2176)
	.align		4
.L_2176:
        /*0010*/ 	.word	index@(.nv.constant0._ZN2at6native29vectorized_elementwise_kernelILi4ENS0_13AUnaryFunctorIN3c108BFloat16ES4_S4_ZZZNS0_21heaviside_kernel_cudaERNS_18TensorIteratorBaseEENKUlvE_clEvENKUlvE8_clEvEUlS4_S4_E_EESt5arrayIPcLm2EEEEviT0_T1_)
        /*0014*/ 	.short	0x0160
        /*0016*/ 	.short	0x0018


	//----- nvinfo : EIATTR_CBANK_PARAM_SIZE
	.align		4
.L_2177:
        /*0018*/ 	.byte	0x03, 0x19
        /*001a*/ 	.short	0x0018


	//----- nvinfo : EIATTR_KPARAM_INFO
	.align		4
        /*001c*/ 	.byte	0x04, 0x17
        /*001e*/ 	.short	(.L_2179 - .L_2178)
.L_2178:
        /*0020*/ 	.word	0x00000000
        /*0024*/ 	.short	0x0002
        /*0026*/ 	.short	0x0008
        /*0028*/ 	.byte	0x00, 0xf0, 0x41, 0x00


	//----- nvinfo : EIATTR_KPARAM_INFO
	.align		4
.L_2179:
        /*002c*/ 	.byte	0x04, 0x17
        /*002e*/ 	.short	(.L_2181 - .L_2180)
.L_2180:
        /*0030*/ 	.word	0x00000000
        /*0034*/ 	.short	0x0001
        /*0036*/ 	.short	0x0004
        /*0038*/ 	.byte	0x00, 0xf0, 0x11, 0x00


	//----- nvinfo : EIATTR_KPARAM_INFO
	.align		4
.L_2181:
        /*003c*/ 	.byte	0x04, 0x17
        /*003e*/ 	.short	(.L_2183 - .L_2182)
.L_2182:
        /*0040*/ 	.word	0x00000000
        /*0044*/ 	.short	0x0000
        /*0046*/ 	.short	0x0000
        /*0048*/ 	.byte	0x00, 0xf0, 0x11, 0x00


	//----- nvinfo : EIATTR_MAXREG_COUNT
	.align		4
.L_2183:
        /*004c*/ 	.byte	0x03, 0x1b
        /*004e*/ 	.short	0x00ff


	//----- nvinfo : EIATTR_MERCURY_ISA_VERSION
	.align		4
        /*0050*/ 	.byte	0x03, 0x5f
        /*0052*/ 	.short	0x0000


	//----- nvinfo : EIATTR_EXIT_INSTR_OFFSETS
	.align		4
        /*0054*/ 	.byte	0x04, 0x1c
        /*0056*/ 	.short	(.L_2185 - .L_2184)


	//   ....[0]....
.L_2184:
        /*0058*/ 	.word	0x000002f0


	//   ....[1]....
        /*005c*/ 	.word	0x00000cc0


	//   ....[2]....
        /*0060*/ 	.word	0x00000d10


	//----- nvinfo : EIATTR_MAX_THREADS
	.align		4
.L_2185:
        /*0064*/ 	.byte	0x04, 0x05
        /*0066*/ 	.short	(.L_2187 - .L_2186)
.L_2186:
        /*0068*/ 	.word	0x00000080
        /*006c*/ 	.word	0x00000001
        /*0070*/ 	.word	0x00000001


	//----- nvinfo : EIATTR_CRS_STACK_SIZE
	.align		4
.L_2187:
        /*0074*/ 	.byte	0x04, 0x1e
        /*0076*/ 	.short	(.L_2189 - .L_2188)
.L_2188:
        /*0078*/ 	.word	0x00000000
.L_2189:


//--------------------- .nv.info._ZN2at6native29vectorized_elementwise_kernelILi8ENS0_13AUnaryFunctorIN3c108BFloat16ES4_S4_ZZZNS0_21heaviside_kernel_cudaERNS_18TensorIteratorBaseEENKUlvE_clEvENKUlvE8_clEvEUlS4_S4_E_EESt5arrayIPcLm2EEEEviT0_T1_ --------------------------
	.section	.nv.info._ZN2at6native29vectorized_elementwise_kernelILi8ENS0_13AUnaryFunctorIN3c108BFloat16ES4_S4_ZZZNS0_21heaviside_kernel_cudaERNS_18TensorIteratorBaseEENKUlvE_clEvENKUlvE8_clEvEUlS4_S4_E_EESt5arrayIPcLm2EEEEviT0_T1_,"",@"SHT_CUDA_INFO"
	.sectionflags	@""
	.align	4


	//----- nvinfo : EIATTR_CUDA_API_VERSION
	.align		4
        /*0000*/ 	.byte	0x04, 0x37
        /*0002*/ 	.short	(.L_2191 - .L_2190)
.L_2190:
        /*0004*/ 	.word	0x00000082


	//----- nvinfo : EIATTR_SW2861232_WAR
	.align		4
.L_2191:
        /*0008*/ 	.byte	0x01, 0x35
	.zero		2


	//----- nvinfo : EIATTR_PARAM_CBANK
	.align		4
        /*000c*/ 	.byte	0x04, 0x0a
        /*000e*/ 	.short	(.L_2193 - .L_2192)
	.align		4
.L_2192:
        /*0010*/ 	.word	index@(.nv.constant0._ZN2at6native29vectorized_elementwise_kernelILi8ENS0_13AUnaryFunctorIN3c108BFloat16ES4_S4_ZZZNS0_21heaviside_kernel_cudaERNS_18TensorIteratorBaseEENKUlvE_clEvENKUlvE8_clEvEUlS4_S4_E_EESt5arrayIPcLm2EEEEviT0_T1_)
        /*0014*/ 	.short	0x0160
        /*0016*/ 	.short	0x0018


	//----- nvinfo : EIATTR_CBANK_PARAM_SIZE
	.align		4
.L_2193:
        /*0018*/ 	.byte	0x03, 0x19
        /*001a*/ 	.short	0x0018


	//----- nvinfo : EIATTR_KPARAM_INFO
	.align		4
        /*001c*/ 	.byte	0x04, 0x17
        /*001e*/ 	.short	(.L_2195 - .L_2194)
.L_2194:
        /*0020*/ 	.word	0x00000000
        /*0024*/ 	.short	0x0002
        /*0026*/ 	.short	0x0008
        /*0028*/ 	.byte	0x00, 0xf0, 0x41, 0x00


	//----- nvinfo : EIATTR_KPARAM_INFO
	.align		4
.L_2195:
        /*002c*/ 	.byte	0x04, 0x17
        /*002e*/ 	.short	(.L_2197 - .L_2196)
.L_2196:
        /*0030*/ 	.word	0x00000000
        /*0034*/ 	.short	0x0001
        /*0036*/ 	.short	0x0004
        /*0038*/ 	.byte	0x00, 0xf0, 0x11, 0x00


	//----- nvinfo : EIATTR_KPARAM_INFO
	.align		4
.L_2197:
        /*003c*/ 	.byte	0x04, 0x17
        /*003e*/ 	.short	(.L_2199 - .L_2198)
.L_2198:
        /*0040*/ 	.word	0x00000000
        /*0044*/ 	.short	0x0000
        /*0046*/ 	.short	0x0000
        /*0048*/ 	.byte	0x00, 0xf0, 0x11, 0x00


	//----- nvinfo : EIATTR_MAXREG_COUNT
	.align		4
.L_2199:
        /*004c*/ 	.byte	0x03, 0x1b
        /*004e*/ 	.short	0x00ff


	//----- nvinfo : EIATTR_MERCURY_ISA_VERSION
	.align		4
        /*0050*/ 	.byte	0x03, 0x5f
        /*0052*/ 	.short	0x0000


	//----- nvinfo : EIATTR_EXIT_INSTR_OFFSETS
	.align		4
        /*0054*/ 	.byte	0x04, 0x1c
        /*0056*/ 	.short	(.L_2201 - .L_2200)


	//   ....[0]....
.L_2200:
        /*0058*/ 	.word	0x00000010


	//----- nvinfo : EIATTR_MAX_THREADS
	.align		4
.L_2201:
        /*005c*/ 	.byte	0x04, 0x05
        /*005e*/ 	.short	(.L_2203 - .L_2202)
.L_2202:
        /*0060*/ 	.word	0x00000080
        /*0064*/ 	.word	0x00000001
        /*0068*/ 	.word	0x00000001
.L_2203:


//--------------------- .nv.info._ZN2at6native18elementwise_kernelILi128ELi4EZNS0_15gpu_kernel_implINS0_13BinaryFunctorIbbbZZZNS0_21heaviside_kernel_cudaERNS_18TensorIteratorBaseEENKUlvE_clEvENKUlvE7_clEvEUlbbE_EEEEvS5_RKT_EUliE_EEviT1_ --------------------------
	.section	.nv.info._ZN2at6native18elementwise_kernelILi128ELi4EZNS0_15gpu_kernel_implINS0_13BinaryFunctorIbbbZZZNS0_21heaviside_kernel_cudaERNS_18TensorIteratorBaseEENKUlvE_clEvENKUlvE7_clEvEUlbbE_EEEEvS5_RKT_EUliE_EEviT1_,"",@"SHT_CUDA_INFO"
	.sectionflags	@""
	.align	4


	//----- nvinfo : EIATTR_CUDA_API_VERSION
	.align		4
        /*0000*/ 	.byte	0x04, 0x37
        /*0002*/ 	.short	(.L_2205 - .L_2204)
.L_2204:
        /*0004*/ 	.word	0x00000082


	//----- nvinfo : EIATTR_SW2861232_WAR
	.align		4
.L_2205:
        /*0008*/ 	.byte	0x01, 0x35
	.zero		2


	//----- nvinfo : EIATTR_PARAM_CBANK
	.align		4
        /*000c*/ 	.byte	0x04, 0x0a
        /*000e*/ 	.short	(.L_2207 - .L_2206)
	.align		4
.L_2206:
        /*0010*/ 	.word	index@(.nv.constant0._ZN2at6native18elementwise_kernelILi128ELi4EZNS0_15gpu_kernel_implINS0_13BinaryFunctorIbbbZZZNS0_21heaviside_kernel_cudaERNS_18TensorIteratorBaseEENKUlvE_clEvENKUlvE7_clEvEUlbbE_EEEEvS5_RKT_EUliE_EEviT1_)
        /*0014*/ 	.short	0x0160
        /*0016*/ 	.short	0x0290


	//----- nvinfo : EIATTR_CBANK_PARAM_SIZE
	.align		4
.L_2207:
        /*0018*/ 	.byte	0x03, 0x19
        /*001a*/ 	.short	0x0290


	//----- nvinfo : EIATTR_KPARAM_INFO
	.align		4
        /*001c*/ 	.byte	0x04, 0x17
        /*001e*/ 	.short	(.L_2209 - .L_2208)
.L_2208:
        /*0020*/ 	.word	0x00000000
        /*0024*/ 	.short	0x0001
        /*0026*/ 	.short	0x0008
        /*0028*/ 	.byte	0x00, 0xf0, 0x21, 0x0a


	//----- nvinfo : EIATTR_KPARAM_INFO
	.align		4
.L_2209:
        /*002c*/ 	.byte	0x04, 0x17
        /*002e*/ 	.short	(.L_2211 - .L_2210)
.L_2210:
        /*0030*/ 	.word	0x00000000
        /*0034*/ 	.short	0x0000
        /*0036*/ 	.short	0x0000
        /*0038*/ 	.byte	0x00, 0xf0, 0x11, 0x00


	//----- nvinfo : EIATTR_MAXREG_COUNT
	.align		4
.L_2211:
        /*003c*/ 	.byte	0x03, 0x1b
        /*003e*/ 	.short	0x0080


	//----- nvinfo : EIATTR_EXTERNS
	.align		4
        /*0040*/ 	.byte	0x04, 0x0f
        /*0042*/ 	.short	(.L_2213 - .L_2212)


	//   ....[0]....
	.align		4
.L_2212:
        /*0044*/ 	.word	index@(__assertfail)


	//----- nvinfo : EIATTR_MERCURY_ISA_VERSION
	.align		4
.L_2213:
        /*0048*/ 	.byte	0x03, 0x5f
        /*004a*/ 	.short	0x0000


	//----- nvinfo : EIATTR_SYSCALL_OFFSETS
	.align		4
        /*004c*/ 	.byte	0x04, 0x46
        /*004e*/ 	.short	(.L_2215 - .L_2214)


	//   ....[0]....
.L_2214:
        /*0050*/ 	.word	0x00002070


	//   ....[1]....
        /*0054*/ 	.word	0x00002fe0


	//   ....[2]....
        /*0058*/ 	.word	0x00003e90


	//   ....[3]....
        /*005c*/ 	.word	0x00005f40


	//   ....[4]....
        /*0060*/ 	.word	0x00006eb0


	//   ....[5]....
        /*0064*/ 	.word	0x00007d60


	//   ....[6]....
        /*0068*/ 	.word	0x00009de0


	//   ....[7]....
        /*006c*/ 	.word	0x0000ad50


	//   ....[8]....
        /*0070*/ 	.word	0x0000bc00


	//   ....[9]....
        /*0074*/ 	.word	0x0000dc90


	//   ....[10]....
        /*0078*/ 	.word	0x0000ec00


	//   ....[11]....
        /*007c*/ 	.word	0x0000fab0


	//----- nvinfo : EIATTR_EXIT_INSTR_OFFSETS
	.align		4
.L_2215:
        /*0080*/ 	.byte	0x04, 0x1c
        /*0082*/ 	.short	(.L_2217 - .L_2216)


	//   ....[0]....
.L_2216:
        /*0084*/ 	.word	0x0000bc90


	//   ....[1]....
        /*0088*/ 	.word	0x0000ed90


	//   ....[2]....
        /*008c*/ 	.word	0x0000edb0


	//   ....[3]....
        /*0090*/ 	.word	0x0000ee40


	//   ....[4]....
        /*0094*/ 	.word	0x0000ee60


	//   ....[5]....
        /*0098*/ 	.word	0x0000ee80


	//   ....[6]....
        /*009c*/ 	.word	0x0000ef10


	//   ....[7]....
        /*00a0*/ 	.word	0x0000ef50


	//   ....[8]....
        /*00a4*/ 	.word	0x0000eff0


	//   ....[9]....
        /*00a8*/ 	.word	0x0000f040


	//   ....[10]....
        /*00ac*/ 	.word	0x0000f070


	//   ....[11]....
        /*00b0*/ 	.word	0x0000f110


	//   ....[12]....
        /*00b4*/ 	.word	0x0000f150


	//   ....[13]....
        /*00b8*/ 	.word	0x0000f2e0


	//   ....[14]....
        /*00bc*/ 	.word	0x0000f440


	//   ....[15]....
        /*00c0*/ 	.word	0x0000f480


	//   ....[16]....
        /*00c4*/ 	.word	0x0000f520


	//   ....[17]....
        /*00c8*/ 	.word	0x0000f6a0


	//   ....[18]....
        /*00cc*/ 	.word	0x0000f820


	//   ....[19]....
        /*00d0*/ 	.word	0x0000f980


	//   ....[20]....
        /*00d4*/ 	.word	0x0000fac0


	//   ....[21]....
        /*00d8*/ 	.word	0x0000faf0


	//   ....[22]....
        /*00dc*/ 	.word	0x0000fb10


	//----- nvinfo : EIATTR_MAX_THREADS
	.align		4
.L_2217:
        /*00e0*/ 	.byte	0x04, 0x05
        /*00e2*/ 	.short	(.L_2219 - .L_2218)
.L_2218:
        /*00e4*/ 	.word	0x00000080
        /*00e8*/ 	.word	0x00000001
        /*00ec*/ 	.word	0x00000001


	//----- nvinfo : EIATTR_CRS_STACK_SIZE
	.align		4
.L_2219:
        /*00f0*/ 	.byte	0x04, 0x1e
        /*00f2*/ 	.short	(.L_2221 - .L_2220)
.L_2220:
        /*00f4*/ 	.word	0x00000000
.L_2221:


//--------------------- .nv.info._ZN2at6native27unrolled_elementwise_kernelINS0_13BinaryFunctorIbbbZZZNS0_21heaviside_kernel_cudaERNS_18TensorIteratorBaseEENKUlvE_clEvENKUlvE7_clEvEUlbbE_EESt5arrayIPcLm3EELi4E23TrivialOffsetCalculatorILi2EjESC_ILi1EjENS0_6memory12LoadWithCastILi2EEENSF_13StoreWithCastILi1EEEEEviT_T0_T2_T3_T4_T5_ --------------------------
	.section	.nv.info._ZN2at6native27unrolled_elementwise_kernelINS0_13BinaryFunctorIbbbZZZNS0_21heaviside_kernel_cudaERNS_18TensorIteratorBaseEENKUlvE_clEvENKUlvE7_clEvEUlbbE_EESt5arrayIPcLm3EELi4E23TrivialOffsetCalculatorILi2EjESC_ILi1EjENS0_6memory12LoadWithCastILi2EEENSF_13StoreWithCastILi1EEEEEviT_T0_T2_T3_T4_T5_,"",@"SHT_CUDA_INFO"
	.sectionflags	@""
	.align	4


	//----- nvinfo : EIATTR_CUDA_API_VERSION
	.align		4
        /*0000*/ 	.byte	0x04, 0x37
        /*0002*/ 	.short	(.L_2223 - .L_2222)
.L_2222:
        /*0004*/ 	.word	0x00000082


	//----- nvinfo : EIATTR_SW2861232_WAR
	.align		4
.L_2223:
        /*0008*/ 	.byte	0x01, 0x35
	.zero		2


	//----- nvinfo : EIATTR_PARAM_CBANK
	.align		4
        /*000c*/ 	.byte	0x04, 0x0a
        /*000e*/ 	.short	(.L_2225 - .L_2224)
	.align		4
.L_2224:
        /*0010*/ 	.word	index@(.nv.constant0._ZN2at6native27unrolled_elementwise_kernelINS0_13BinaryFunctorIbbbZZZNS0_21heaviside_kernel_cudaERNS_18TensorIteratorBaseEENKUlvE_clEvENKUlvE7_clEvEUlbbE_EESt5arrayIPcLm3EELi4E23TrivialOffsetCalculatorILi2EjESC_ILi1EjENS0_6memory12LoadWithCastILi2EEENSF_13StoreWithCastILi1EEEEEviT_T0_T2_T3_T4_T5_)
        /*0014*/ 	.short	0x0160
        /*0016*/ 	.short	0x0038


	//----- nvinfo : EIATTR_CBANK_PARAM_SIZE
	.align		4
.L_2225:
        /*0018*/ 	.byte	0x03, 0x19
        /*001a*/ 	.short	0x0038


	//----- nvinfo : EIATTR_KPARAM_INFO
	.align		4
        /*001c*/ 	.byte	0x04, 0x17
        /*001e*/ 	.short	(.L_2227 - .L_2226)
.L_2226:
        /*0020*/ 	.word	0x00000000
        /*0024*/ 	.short	0x0006
        /*0026*/ 	.short	0x0030
        /*0028*/ 	.byte	0x00, 0xf0, 0x21, 0x00


	//----- nvinfo : EIATTR_KPARAM_INFO
	.align		4
.L_2227:
        /*002c*/ 	.byte	0x04, 0x17
        /*002e*/ 	.short	(.L_2229 - .L_2228)
.L_2228:
        /*0030*/ 	.word	0x00000000
        /*0034*/ 	.short	0x0005
        /*0036*/ 	.short	0x0024
        /*0038*/ 	.byte	0x00, 0xf0, 0x31, 0x00


	//----- nvinfo : EIATTR_KPARAM_INFO
	.align		4
.L_2229:
        /*003c*/ 	.byte	0x04, 0x17
        /*003e*/ 	.short	(.L_2231 - .L_2230)
.L_2230:
        /*0040*/ 	.word	0x00000000
        /*0044*/ 	.short	0x0004
        /*0046*/ 	.short	0x0021
        /*0048*/ 	.byte	0x00, 0xf0, 0x05, 0x00


	//----- nvinfo : EIATTR_KPARAM_INFO
	.align		4
.L_2231:
        /*004c*/ 	.byte	0x04, 0x17
        /*004e*/ 	.short	(.L_2233 - .L_2232)
.L_2232:
        /*0050*/ 	.word	0x00000000
        /*0054*/ 	.short	0x0003
        /*0056*/ 	.short	0x0020
        /*0058*/ 	.byte	0x00, 0xf0, 0x05, 0x00


	//----- nvinfo : EIATTR_KPARAM_INFO
	.align		4
.L_2233:
        /*005c*/ 	.byte	0x04, 0x17
        /*005e*/ 	.short	(.L_2235 - .L_2234)
.L_2234:
        /*0060*/ 	.word	0x00000000
        /*0064*/ 	.short	0x0002
        /*0066*/ 	.short	0x0008
        /*0068*/ 	.byte	0x00, 0xf0, 0x61, 0x00


	//----- nvinfo : EIATTR_KPARAM_INFO
	.align		4
.L_2235:
        /*006c*/ 	.byte	0x04, 0x17
        /*006e*/ 	.short	(.L_2237 - .L_2236)
.L_2236:
        /*0070*/ 	.word	0x00000000
        /*0074*/ 	.short	0x0001
        /*0076*/ 	.short	0x0004
        /*0078*/ 	.byte	0x00, 0xf0, 0x05, 0x00


	//----- nvinfo : EIATTR_KPARAM_INFO
	.align		4
.L_2237:
        /*007c*/ 	.byte	0x04, 0x17
        /*007e*/ 	.short	(.L_2239 - .L_2238)
.L_2238:
        /*0080*/ 	.word	0x00000000
        /*0084*/ 	.short	0x0000
        /*0086*/ 	.short	0x0000
        /*0088*/ 	.byte	0x00, 0xf0, 0x11, 0x00


	//----- nvinfo : EIATTR_MAXREG_COUNT
	.align		4
.L_2239:
        /*008c*/ 	.byte	0x03, 0x1b
        /*008e*/ 	.short	0x00ff


	//----- nvinfo : EIATTR_EXTERNS
	.align		4
        /*0090*/ 	.byte	0x04, 0x0f
        /*0092*/ 	.short	(.L_2241 - .L_2240)


	//   ....[0]....
	.align		4
.L_2240:
        /*0094*/ 	.word	index@(__assertfail)


	//----- nvinfo : EIATTR_MERCURY_ISA_VERSION
	.align		4
.L_2241:
        /*0098*/ 	.byte	0x03, 0x5f
        /*009a*/ 	.short	0x0000


	//----- nvinfo : EIATTR_SYSCALL_OFFSETS
	.align		4
        /*009c*/ 	.byte	0x04, 0x46
        /*009e*/ 	.short	(.L_2243 - .L_2242)


	//   ....[0]....
.L_2242:
        /*00a0*/ 	.word	0x000010d0


	//   ....[1]....
        /*00a4*/ 	.word	0x00002040


	//   ....[2]....
        /*00a8*/ 	.word	0x00003160


	//   ....[3]....
        /*00ac*/ 	.word	0x000040d0


	//   ....[4]....
        /*00b0*/ 	.word	0x00005200


	//   ....[5]....
        /*00b4*/ 	.word	0x00006170


	//   ....[6]....
        /*00b8*/ 	.word	0x00007280


	//   ....[7]....
        /*00bc*/ 	.word	0x000081f0


	//   ....[8]....
        /*00c0*/ 	.word	0x00009230


	//   ....[9]....
        /*00c4*/ 	.word	0x0000a140


	//   ....[10]....
        /*00c8*/ 	.word	0x0000b040


	//   ....[11]....
        /*00cc*/ 	.word	0x0000bf40


	//----- nvinfo : EIATTR_EXIT_INSTR_OFFSETS
	.align		4
.L_2243:
        /*00d0*/ 	.byte	0x04, 0x1c
        /*00d2*/ 	.short	(.L_2245 - .L_2244)


	//   ....[0]....
.L_2244:
        /*00d4*/ 	.word	0x0000b0f0


	//   ....[1]....
        /*00d8*/ 	.word	0x0000b200


	//   ....[2]....
        /*00dc*/ 	.word	0x0000b220


	//   ....[3]....
        /*00e0*/ 	.word	0x0000b2c0


	//   ....[4]....
        /*00e4*/ 	.word	0x0000b2f0


	//   ....[5]....
        /*00e8*/ 	.word	0x0000b310


	//   ....[6]....
        /*00ec*/ 	.word	0x0000b3a0


	//   ....[7]....
        /*00f0*/ 	.word	0x0000b3e0


	//   ....[8]....
        /*00f4*/ 	.word	0x0000b480


	//   ....[9]....
        /*00f8*/ 	.word	0x0000b4d0


	//   ....[10]....
        /*00fc*/ 	.word	0x0000b500


	//   ....[11]....
        /*0100*/ 	.word	0x0000b5a0


	//   ....[12]....
        /*0104*/ 	.word	0x0000b5e0


	//   ....[13]....
        /*0108*/ 	.word	0x0000b770


	//   ....[14]....
        /*010c*/ 	.word	0x0000b8d0


	//   ....[15]....
        /*0110*/ 	.word	0x0000b910


	//   ....[16]....
        /*0114*/ 	.word	0x0000b9b0


	//   ....[17]....
        /*0118*/ 	.word	0x0000bb30


	//   ....[18]....
        /*011c*/ 	.word	0x0000bcb0


	//   ....[19]....
        /*0120*/ 	.word	0x0000be10


	//   ....[20]....
        /*0124*/ 	.word	0x0000bf50


	//   ....[21]....
        /*0128*/ 	.word	0x0000bf90


	//   ....[22]....
        /*012c*/ 	.word	0x0000bfc0


	//----- nvinfo : EIATTR_MAX_THREADS
	.align		4
.L_2245:
        /*0130*/ 	.byte	0x04, 0x05
        /*0132*/ 	.short	(.L_2247 - .L_2246)
.L_2246:
        /*0134*/ 	.word	0x00000080
        /*0138*/ 	.word	0x00000001
        /*013c*/ 	.word	0x00000001


	//----- nvinfo : EIATTR_CRS_STACK_SIZE
	.align		4
.L_2247:
        /*0140*/ 	.byte	0x04, 0x1e
        /*0142*/ 	.short	(.L_2249 - .L_2248)
.L_2248:
        /*0144*/ 	.word	0x00000000
.L_2249:


//--------------------- .nv.info._ZN2at6native18elementwise_kernelILi128ELi4EZNS0_22gpu_kernel_impl_nocastINS0_13BinaryFunctorIbbbZZZNS0_21heaviside_kernel_cudaERNS_18TensorIteratorBaseEENKUlvE_clEvENKUlvE7_clEvEUlbbE_EEEEvS5_RKT_EUliE_EEviT1_ --------------------------
	.section	.nv.info._ZN2at6native18elementwise_kernelILi128ELi4EZNS0_22gpu_kernel_impl_nocastINS0_13BinaryFunctorIbbbZZZNS0_21heaviside_kernel_cudaERNS_18TensorIteratorBaseEENKUlvE_clEvENKUlvE7_clEvEUlbbE_EEEEvS5_RKT_EUliE_EEviT1_,"",@"SHT_CUDA_INFO"
	.sectionflags	@""
	.align	4


	//----- nvinfo : EIATTR_CUDA_API_VERSION
	.align		4
        /*0000*/ 	.byte	0x04, 0x37
        /*0002*/ 	.short	(.L_2251 - .L_2250)
.L_2250:
        /*0004*/ 	.word	0x00000082


	//----- nvinfo : EIATTR_SW2861232_WAR
	.align		4
.L_2251:
        /*0008*/ 	.byte	0x01, 0x35
	.zero		2


	//----- nvinfo : EIATTR_PARAM_CBANK
	.align		4
        /*000c*/ 	.byte	0x04, 0x0a
        /*000e*/ 	.short	(.L_2253 - .L_2252)
	.align		4
.L_2252:
        /*0010*/ 	.word	index@(.nv.constant0._ZN2at6native18elementwise_kernelILi128ELi4EZNS0_22gpu_kernel_impl_nocastINS0_13BinaryFunctorIbbbZZZNS0_21heaviside_kernel_cudaERNS_18TensorIteratorBaseEENKUlvE_clEvENKUlvE7_clEvEUlbbE_EEEEvS5_RKT_EUliE_EEviT1_)
        /*0014*/ 	.short	0x0160
        /*0016*/ 	.short	0x0290


	//----- nvinfo : EIATTR_CBANK_PARAM_SIZE
	.align		4
.L_2253:
        /*0018*/ 	.byte	0x03, 0x19
        /*001a*/ 	.short	0x0290


	//----- nvinfo : EIATTR_KPARAM_INFO
	.align		4
        /*001c*/ 	.byte	0x04, 0x17
        /*001e*/ 	.short	(.L_2255 - .L_2254)
.L_2254:
        /*0020*/ 	.word	0x00000000
        /*0024*/ 	.short	0x0001
        /*0026*/ 	.short	0x0008
        /*0028*/ 	.byte	0x00, 0xf0, 0x21, 0x0a


	//----- nvinfo : EIATTR_KPARAM_INFO
	.align		4
.L_2255:
        /*002c*/ 	.byte	0x04, 0x17
        /*002e*/ 	.short	(.L_2257 - .L_2256)
.L_2256:
        /*0030*/ 	.word	0x00000000
        /*0034*/ 	.short	0x0000
        /*0036*/ 	.short	0x0000
        /*0038*/ 	.byte	0x00, 0xf0, 0x11, 0x00


	//----- nvinfo : EIATTR_MAXREG_COUNT
	.align		4
.L_2257:
        /*003c*/ 	.byte	0x03, 0x1b
        /*003e*/ 	.short	0x0080


	//----- nvinfo : EIATTR_MERCURY_ISA_VERSION
	.align		4
        /*0040*/ 	.byte	0x03, 0x5f
        /*0042*/ 	.short	0x0000


	//----- nvinfo : EIATTR_EXIT_INSTR_OFFSETS
	.align		4
        /*0044*/ 	.byte	0x04, 0x1c
        /*0046*/ 	.short	(.L_2259 - .L_2258)


	//   ....[0]....
.L_2258:
        /*0048*/ 	.word	0x000032b0


	//   ....[1]....
        /*004c*/ 	.word	0x00004340


	//----- nvinfo : EIATTR_MAX_THREADS
	.align		4
.L_2259:
        /*0050*/ 	.byte	0x04, 0x05
        /*0052*/ 	.short	(.L_2261 - .L_2260)
.L_2260:
        /*0054*/ 	.word	0x00000080
        /*0058*/ 	.word	0x00000001
        /*005c*/ 	.word	0x00000001


	//----- nvinfo : EIATTR_CRS_STACK_SIZE
	.align		4
.L_2261:
        /*0060*/ 	.byte	0x04, 0x1e
        /*0062*/ 	.short	(.L_2263 - .L_2262)
.L_2262:
        /*0064*/ 	.word	0x00000000
.L_2263:


//--------------------- .nv.info._ZN2at6native27unrolled_elementwise_kernelINS0_13BinaryFunctorIbbbZZZNS0_21heaviside_kernel_cudaERNS_18TensorIteratorBaseEENKUlvE_clEvENKUlvE7_clEvEUlbbE_EESt5arrayIPcLm3EELi4E23TrivialOffsetCalculatorILi2EjESC_ILi1EjENS0_6memory15LoadWithoutCastENSF_16StoreWithoutCastEEEviT_T0_T2_T3_T4_T5_ --------------------------
	.section	.nv.info._ZN2at6native27unrolled_elementwise_kernelINS0_13BinaryFunctorIbbbZZZNS0_21heaviside_kernel_cudaERNS_18TensorIteratorBaseEENKUlvE_clEvENKUlvE7_clEvEUlbbE_EESt5arrayIPcLm3EELi4E23TrivialOffsetCalculatorILi2EjESC_ILi1EjENS0_6memory15LoadWithoutCastENSF_16StoreWithoutCastEEEviT_T0_T2_T3_T4_T5_,"",@"SHT_CUDA_INFO"
	.sectionflags	@""
	.align	4


	//----- nvinfo : EIATTR_CUDA_API_VERSION
	.align		4
        /*0000*/ 	.byte	0x04, 0x37
        /*0002*/ 	.short	(.L_2265 - .L_2264)
.L_2264:
        /*0004*/ 	.word	0x00000082


	//----- nvinfo : EIATTR_SW2861232_WAR
	.align		4
.L_2265:
        /*0008*/ 	.byte	0x01, 0x35
	.zero		2


	//----- nvinfo : EIATTR_PARAM_CBANK
	.align		4
        /*000c*/ 	.byte	0x04, 0x0a
        /*000e*/ 	.short	(.L_2267 - .L_2266)
	.align		4
.L_2266:
        /*0010*/ 	.word	index@(.nv.constant0._ZN2at6native27unrolled_elementwise_kernelINS0_13BinaryFunctorIbbbZZZNS0_21heaviside_kernel_cudaERNS_18TensorIteratorBaseEENKUlvE_clEvENKUlvE7_clEvEUlbbE_EESt5arrayIPcLm3EELi4E23TrivialOffsetCalculatorILi2EjESC_ILi1EjENS0_6memory15LoadWithoutCastENSF_16StoreWithoutCastEEEviT_T0_T2_T3_T4_T5_)
        /*0014*/ 	.short	0x0160
        /*0016*/ 	.short	0x0024


	//----- nvinfo : EIATTR_CBANK_PARAM_SIZE
	.align		4
.L_2267:
        /*0018*/ 	.byte	0x03, 0x19
        /*001a*/ 	.short	0x0024


	//----- nvinfo : EIATTR_KPARAM_INFO
	.align		4
        /*001c*/ 	.byte	0x04, 0x17
        /*001e*/ 	.short	(.L_2269 - .L_2268)
.L_2268:
        /*0020*/ 	.word	0x00000000
        /*0024*/ 	.short	0x0006
        /*0026*/ 	.short	0x0023
        /*0028*/ 	.byte	0x00, 0xf0, 0x05, 0x00


	//----- nvinfo : EIATTR_KPARAM_INFO
	.align		4
.L_2269:
        /*002c*/ 	.byte	0x04, 0x17
        /*002e*/ 	.short	(.L_2271 - .L_2270)
.L_2270:
        /*0030*/ 	.word	0x00000000
        /*0034*/ 	.short	0x0005
        /*0036*/ 	.short	0x0022
        /*0038*/ 	.byte	0x00, 0xf0, 0x05, 0x00


	//----- nvinfo : EIATTR_KPARAM_INFO
	.align		4
.L_2271:
        /*003c*/ 	.byte	0x04, 0x17
        /*003e*/ 	.short	(.L_2273 - .L_2272)
.L_2272:
        /*0040*/ 	.word	0x00000000
        /*0044*/ 	.short	0x0004
        /*0046*/ 	.short	0x0021
        /*0048*/ 	.byte	0x00, 0xf0, 0x05, 0x00


	//----- nvinfo : EIATTR_KPARAM_INFO
	.align		4
.L_2273:
        /*004c*/ 	.byte	0x04, 0x17
        /*004e*/ 	.short	(.L_2275 - .L_2274)
.L_2274:
        /*0050*/ 	.word	0x00000000
        /*0054*/ 	.short	0x0003
        /*0056*/ 	.short	0x0020
        /*0058*/ 	.byte	0x00, 0xf0, 0x05, 0x00


	//----- nvinfo : EIATTR_KPARAM_INFO
	.align		4
.L_2275:
        /*005c*/ 	.byte	0x04, 0x17
        /*005e*/ 	.short	(.L_2277 - .L_2276)
.L_2276:
        /*0060*/ 	.word	0x00000000
        /*0064*/ 	.short	0x0002
        /*0066*/ 	.short	0x0008
        /*0068*/ 	.byte	0x00, 0xf0, 0x61, 0x00


	//----- nvinfo : EIATTR_KPARAM_INFO
	.align		4
.L_2277:
        /*006c*/ 	.byte	0x04, 0x17
        /*006e*/ 	.short	(.L_2279 - .L_2278)
.L_2278:
        /*0070*/ 	.word	0x00000000
        /*0074*/ 	.short	0x0001
        /*0076*/ 	.short	0x0004
        /*0078*/ 	.byte	0x00, 0xf0, 0x05, 0x00


	//----- nvinfo : EIATTR_KPARAM_INFO
	.align		4
.L_2279:
        /*007c*/ 	.byte	0x04, 0x17
        /*007e*/ 	.short	(.L_2281 - .L_2280)
.L_2280:
        /*0080*/ 	.word	0x00000000
        /*0084*/ 	.short	0x0000
        /*0086*/ 	.short	0x0000
        /*0088*/ 	.byte	0x00, 0xf0, 0x11, 0x00


	//----- nvinfo : EIATTR_MAXREG_COUNT
	.align		4
.L_2281:
        /*008c*/ 	.byte	0x03, 0x1b
        /*008e*/ 	.short	0x00ff


	//----- nvinfo : EIATTR_MERCURY_ISA_VERSION
	.align		4
        /*0090*/ 	.byte	0x03, 0x5f
        /*0092*/ 	.short	0x0000


	//----- nvinfo : EIATTR_EXIT_INSTR_OFFSETS
	.align		4
        /*0094*/ 	.byte	0x04, 0x1c
        /*0096*/ 	.short	(.L_2283 - .L_2282)


	//   ....[0]....
.L_2282:
        /*0098*/ 	.word	0x00000620


	//   ....[1]....
        /*009c*/ 	.word	0x000006a0


	//----- nvinfo : EIATTR_MAX_THREADS
	.align		4
.L_2283:
        /*00a0*/ 	.byte	0x04, 0x05
        /*00a2*/ 	.short	(.L_2285 - .L_2284)
.L_2284:
        /*00a4*/ 	.word	0x00000080
        /*00a8*/ 	.word	0x00000001
        /*00ac*/ 	.word	0x00000001


	//----- nvinfo : EIATTR_CRS_STACK_SIZE
	.align		4
.L_2285:
        /*00b0*/ 	.byte	0x04, 0x1e
        /*00b2*/ 	.short	(.L_2287 - .L_2286)
.L_2286:
        /*00b4*/ 	.word	0x00000000
.L_2287:


//--------------------- .nv.info._ZN2at6native29vectorized_elementwise_kernelILi2ENS0_13BinaryFunctorIbbbZZZNS0_21heaviside_kernel_cudaERNS_18TensorIteratorBaseEENKUlvE_clEvENKUlvE7_clEvEUlbbE_EESt5arrayIPcLm3EEEEviT0_T1_ --------------------------
	.section	.nv.info._ZN2at6native29vectorized_elementwise_kernelILi2ENS0_13BinaryFunctorIbbbZZZNS0_21heaviside_kernel_cudaERNS_18TensorIteratorBaseEENKUlvE_clEvENKUlvE7_clEvEUlbbE_EESt5arrayIPcLm3EEEEviT0_T1_,"",@"SHT_CUDA_INFO"
	.sectionflags	@""
	.align	4


	//----- nvinfo : EIATTR_CUDA_API_VERSION
	.align		4
        /*0000*/ 	.byte	0x04, 0x37
        /*0002*/ 	.short	(.L_2289 - .L_2288)
.L_2288:
        /*0004*/ 	.word	0x00000082


	//----- nvinfo : EIATTR_SW2861232_WAR
	.align		4
.L_2289:
        /*0008*/ 	.byte	0x01, 0x35
	.zero		2


	//----- nvinfo : EIATTR_PARAM_CBANK
	.align		4
        /*000c*/ 	.byte	0x04, 0x0a
        /*000e*/ 	.short	(.L_2291 - .L_2290)
	.align		4
.L_2290:
        /*0010*/ 	.word	index@(.nv.constant0._ZN2at6native29vectorized_elementwise_kernelILi2ENS0_13BinaryFunctorIbbbZZZNS0_21heaviside_kernel_cudaERNS_18TensorIteratorBaseEENKUlvE_clEvENKUlvE7_clEvEUlbbE_EESt5arrayIPcLm3EEEEviT0_T1_)
        /*0014*/ 	.short	0x0160
        /*0016*/ 	.short	0x0020


	//----- nvinfo : EIATTR_CBANK_PARAM_SIZE
	.align		4
.L_2291:
        /*0018*/ 	.byte	0x03, 0x19
        /*001a*/ 	.short	0x0020


	//----- nvinfo : EIATTR_KPARAM_INFO
	.align		4
        /*001c*/ 	.byte	0x04, 0x17
        /*001e*/ 	.short	(.L_2293 - .L_2292)
.L_2292:
        /*0020*/ 	.word	0x00000000
        /*0024*/ 	.short	0x0002
        /*0026*/ 	.short	0x0008
        /*0028*/ 	.byte	0x00, 0xf0, 0x61, 0x00


	//----- nvinfo : EIATTR_KPARAM_INFO
	.align		4
.L_2293:
        /*002c*/ 	.byte	0x04, 0x17
        /*002e*/ 	.short	(.L_2295 - .L_2294)
.L_2294:
        /*0030*/ 	.word	0x00000000
        /*0034*/ 	.short	0x0001
        /*0036*/ 	.short	0x0004
        /*0038*/ 	.byte	0x00, 0xf0, 0x05, 0x00


	//----- nvinfo : EIATTR_KPARAM_INFO
	.align		4
.L_2295:
        /*003c*/ 	.byte	0x04, 0x17
        /*003e*/ 	.short	(.L_2297 - .L_2296)
.L_2296:
        /*0040*/ 	.word	0x00000000
        /*0044*/ 	.short	0x0000
        /*0046*/ 	.short	0x0000
        /*0048*/ 	.byte	0x00, 0xf0, 0x11, 0x00


	//----- nvinfo : EIATTR_MAXREG_COUNT
	.align		4
.L_2297:
        /*004c*/ 	.byte	0x03, 0x1b
        /*004e*/ 	.short	0x00ff


	//----- nvinfo : EIATTR_MERCURY_ISA_VERSION
	.align		4
        /*0050*/ 	.byte	0x03, 0x5f
        /*0052*/ 	.short	0x0000


	//----- nvinfo : EIATTR_EXIT_INSTR_OFFSETS
	.align		4
        /*0054*/ 	.byte	0x04, 0x1c
        /*0056*/ 	.short	(.L_2299 - .L_2298)


	//   ....[0]....
.L_2298:
        /*0058*/ 	.word	0x00000420


	//   ....[1]....
        /*005c*/ 	.word	0x000010b0


	//   ....[2]....
        /*0060*/ 	.word	0x00001100


	//----- nvinfo : EIATTR_MAX_THREADS
	.align		4
.L_2299:
        /*0064*/ 	.byte	0x04, 0x05
        /*0066*/ 	.short	(.L_2301 - .L_2300)
.L_2300:
        /*0068*/ 	.word	0x00000080
        /*006c*/ 	.word	0x00000001
        /*0070*/ 	.word	0x00000001


	//----- nvinfo : EIATTR_CRS_STACK_SIZE
	.align		4
.L_2301:
        /*0074*/ 	.byte	0x04, 0x1e
        /*0076*/ 	.short	(.L_2303 - .L_2302)
.L_2302:
        /*0078*/ 	.word	0x00000000
.L_2303:


//--------------------- .nv.info._ZN2at6native29vectorized_elementwise_kernelILi4ENS0_13BinaryFunctorIbbbZZZNS0_21heaviside_kernel_cudaERNS_18TensorIteratorBaseEENKUlvE_clEvENKUlvE7_clEvEUlbbE_EESt5arrayIPcLm3EEEEviT0_T1_ --------------------------
	.section	.nv.info._ZN2at6native29vectorized_elementwise_kernelILi4ENS0_13BinaryFunctorIbbbZZZNS0_21heaviside_kernel_cudaERNS_18TensorIteratorBaseEENKUlvE_clEvENKUlvE7_clEvEUlbbE_EESt5arrayIPcLm3EEEEviT0_T1_,"",@"SHT_CUDA_INFO"
	.sectionflags	@""
	.align	4


	//----- nvinfo : EIATTR_CUDA_API_VERSION
	.align		4
        /*0000*/ 	.byte	0x04, 0x37
        /*0002*/ 	.short	(.L_2305 - .L_2304)
.L_2304:
        /*0004*/ 	.word	0x00000082


	//----- nvinfo : EIATTR_SW2861232_WAR
	.align		4
.L_2305:
        /*0008*/ 	.byte	0x01, 0x35
	.zero		2


	//----- nvinfo : EIATTR_PARAM_CBANK
	.align		4
        /*000c*/ 	.byte	0x04, 0x0a
        /*000e*/ 	.short	(.L_2307 - .L_2306)
	.align		4
.L_2306:
        /*0010*/ 	.word	index@(.nv.constant0._ZN2at6native29vectorized_elementwise_kernelILi4ENS0_13BinaryFunctorIbbbZZZNS0_21heaviside_kernel_cudaERNS_18TensorIteratorBaseEENKUlvE_clEvENKUlvE7_clEvEUlbbE_EESt5arrayIPcLm3EEEEviT0_T1_)
        /*0014*/ 	.short	0x0160
        /*0016*/ 	.short	0x0020


	//----- nvinfo : EIATTR_CBANK_PARAM_SIZE
	.align		4
.L_2307:
        /*0018*/ 	.byte	0x03, 0x19
        /*001a*/ 	.short	0x0020


	//----- nvinfo : EIATTR_KPARAM_INFO
	.align		4
        /*001c*/ 	.byte	0x04, 0x17
        /*001e*/ 	.short	(.L_2309 - .L_2308)
.L_2308:
        /*0020*/ 	.word	0x00000000
        /*0024*/ 	.short	0x0002
        /*0026*/ 	.short	0x0008
        /*0028*/ 	.byte	0x00, 0xf0, 0x61, 0x00


	//----- nvinfo : EIATTR_KPARAM_INFO
	.align		4
.L_2309:
        /*002c*/ 	.byte	0x04, 0x17
        /*002e*/ 	.short	(.L_2311 - .L_2310)
.L_2310:
        /*0030*/ 	.word	0x00000000
        /*0034*/ 	.short	0x0001
        /*0036*/ 	.short	0x0004
        /*0038*/ 	.byte	0x00, 0xf0, 0x05, 0x00


	//----- nvinfo : EIATTR_KPARAM_INFO
	.align		4
.L_2311:
        /*003c*/ 	.byte	0x04, 0x17
        /*003e*/ 	.short	(.L_2313 - .L_2312)
.L_2312:
        /*0040*/ 	.word	0x00000000
        /*0044*/ 	.short	0x0000
        /*0046*/ 	.short	0x0000
        /*0048*/ 	.byte	0x00, 0xf0, 0x11, 0x00


	//----- nvinfo : EIATTR_MAXREG_COUNT
	.align		4
.L_2313:
        /*004c*/ 	.byte	0x03, 0x1b
        /*004e*/ 	.short	0x00ff


	//----- nvinfo : EIATTR_MERCURY_ISA_VERSION
	.align		4
        /*0050*/ 	.byte	0x03, 0x5f
        /*0052*/ 	.short	0x0000


	//----- nvinfo : EIATTR_EXIT_INSTR_OFFSETS
	.align		4
        /*0054*/ 	.byte	0x04, 0x1c
        /*0056*/ 	.short	(.L_2315 - .L_2314)


	//   ....[0]....
.L_2314:
        /*0058*/ 	.word	0x000003e0


	//   ....[1]....
        /*005c*/ 	.word	0x00001070


	//   ....[2]....
        /*0060*/ 	.word	0x000010c0


	//----- nvinfo : EIATTR_MAX_THREADS
	.align		4
.L_2315:
        /*0064*/ 	.byte	0x04, 0x05
        /*0066*/ 	.short	(.L_2317 - .L_2316)
.L_2316:
        /*0068*/ 	.word	0x00000080
        /*006c*/ 	.word	0x00000001
        /*0070*/ 	.word	0x00000001


	//----- nvinfo : EIATTR_CRS_STACK_SIZE
	.align		4
.L_2317:
        /*0074*/ 	.byte	0x04, 0x1e
        /*0076*/ 	.short	(.L_2319 - .L_2318)
.L_2318:
        /*0078*/ 	.word	0x00000000
.L_2319:


//--------------------- .nv.info._ZN2at6native29vectorized_elementwise_kernelILi8ENS0_13BinaryFunctorIbbbZZZNS0_21heaviside_kernel_cudaERNS_18TensorIteratorBaseEENKUlvE_clEvENKUlvE7_clEvEUlbbE_EESt5arrayIPcLm3EEEEviT0_T1_ --------------------------
	.section	.nv.info._ZN2at6native29vectorized_elementwise_kernelILi8ENS0_13BinaryFunctorIbbbZZZNS0_21heaviside_kernel_cudaERNS_18TensorIteratorBaseEENKUlvE_clEvENKUlvE7_clEvEUlbbE_EESt5arrayIPcLm3EEEEviT0_T1_,"",@"SHT_CUDA_INFO"
	.sectionflags	@""
	.align	4


	//----- nvinfo : EIATTR_CUDA_API_VERSION
	.align		4
        /*0000*/ 	.byte	0x04, 0x37
        /*0002*/ 	.short	(.L_2321 - .L_2320)
.L_2320:
        /*0004*/ 	.word	0x00000082


	//----- nvinfo : EIATTR_SW2861232_WAR
	.align		4
.L_2321:
        /*0008*/ 	.byte	0x01, 0x35
	.zero		2


	//----- nvinfo : EIATTR_PARAM_CBANK
	.align		4
        /*000c*/ 	.byte	0x04, 0x0a
        /*000e*/ 	.short	(.L_2323 - .L_2322)
	.align		4
.L_2322:
        /*0010*/ 	.word	index@(.nv.constant0._ZN2at6native29vectorized_elementwise_kernelILi8ENS0_13BinaryFunctorIbbbZZZNS0_21heaviside_kernel_cudaERNS_18TensorIteratorBaseEENKUlvE_clEvENKUlvE7_clEvEUlbbE_EESt5arrayIPcLm3EEEEviT0_T1_)
        /*0014*/ 	.short	0x0160
        /*0016*/ 	.short	0x0020


	//----- nvinfo : EIATTR_CBANK_PARAM_SIZE
	.align		4
.L_2323:
        /*0018*/ 	.byte	0x03, 0x19
        /*001a*/ 	.short	0x0020


	//----- nvinfo : EIATTR_KPARAM_INFO
	.align		4
        /*001c*/ 	.byte	0x04, 0x17
        /*001e*/ 	.short	(.L_2325 - .L_2324)
.L_2324:
        /*0020*/ 	.word	0x00000000
        /*0024*/ 	.short	0x0002
        /*0026*/ 	.short	0x0008
        /*0028*/ 	.byte	0x00, 0xf0, 0x61, 0x00


	//----- nvinfo : EIATTR_KPARAM_INFO
	.align		4
.L_2325:
        /*002c*/ 	.byte	0x04, 0x17
        /*002e*/ 	.short	(.L_2327 - .L_2326)
.L_2326:
        /*0030*/ 	.word	0x00000000
        /*0034*/ 	.short	0x0001
        /*0036*/ 	.short	0x0004
        /*0038*/ 	.byte	0x00, 0xf0, 0x05, 0x00


	//----- nvinfo : EIATTR_KPARAM_INFO
	.align		4
.L_2327:
        /*003c*/ 	.byte	0x04, 0x17
        /*003e*/ 	.short	(.L_2329 - .L_2328)
.L_2328:
        /*0040*/ 	.word	0x00000000
        /*0044*/ 	.short	0x0000
        /*0046*/ 	.short	0x0000
        /*0048*/ 	.byte	0x00, 0xf0, 0x11, 0x00


	//----- nvinfo : EIATTR_MAXREG_COUNT
	.align		4
.L_2329:
        /*004c*/ 	.byte	0x03, 0x1b
        /*004e*/ 	.short	0x00ff


	//----- nvinfo : EIATTR_MERCURY_ISA_VERSION
	.align		4
        /*0050*/ 	.byte	0x03, 0x5f
        /*0052*/ 	.short	0x0000


	//----- nvinfo : EIATTR_EXIT_INSTR_OFFSETS
	.align		4
        /*0054*/ 	.byte	0x04, 0x1c
        /*0056*/ 	.short	(.L_2331 - .L_2330)


	//   ....[0]....
.L_2330:
        /*0058*/ 	.word	0x00000010


	//----- nvinfo : EIATTR_MAX_THREADS
	.align		4
.L_2331:
        /*005c*/ 	.byte	0x04, 0x05
        /*005e*/ 	.short	(.L_2333 - .L_2332)
.L_2332:
        /*0060*/ 	.word	0x00000080
        /*0064*/ 	.word	0x00000001
        /*0068*/ 	.word	0x00000001
.L_2333:


//--------------------- .nv.info._ZN2at6native18elementwise_kernelILi128ELi4EZNS0_15gpu_kernel_implINS0_13BUnaryFunctorIbbbZZZNS0_21heaviside_kernel_cudaERNS_18TensorIteratorBaseEENKUlvE_clEvENKUlvE7_clEvEUlbbE_EEEEvS5_RKT_EUliE_EEviT1_ --------------------------
	.section	.nv.info._ZN2at6native18elementwise_kernelILi128ELi4EZNS0_15gpu_kernel_implINS0_13BUnaryFunctorIbbbZZZNS0_21heaviside_kernel_cudaERNS_18TensorIteratorBaseEENKUlvE_clEvENKUlvE7_clEvEUlbbE_EEEEvS5_RKT_EUliE_EEviT1_,"",@"SHT_CUDA_INFO"
	.sectionflags	@""
	.align	4


	//----- nvinfo : EIATTR_CUDA_API_VERSION
	.align		4
        /*0000*/ 	.byte	0x04, 0x37
        /*0002*/ 	.short	(.L_2335 - .L_2334)
.L_2334:
        /*0004*/ 	.word	0x00000082


	//----- nvinfo : EIATTR_SW2861232_WAR
	.align		4
.L_2335:
        /*0008*/ 	.byte	0x01, 0x35
	.zero		2


	//----- nvinfo : EIATTR_PARAM_CBANK
	.align		4
        /*000c*/ 	.byte	0x04, 0x0a
        /*000e*/ 	.short	(.L_2337 - .L_2336)
	.align		4
.L_2336:
        /*0010*/ 	.word	index@(.nv.constant0._ZN2at6native18elementwise_kernelILi128ELi4EZNS0_15gpu_kernel_implINS0_13BUnaryFunctorIbbbZZZNS0_21heaviside_kernel_cudaERNS_18TensorIteratorBaseEENKUlvE_clEvENKUlvE7_clEvEUlbbE_EEEEvS5_RKT_EUliE_EEviT1_)
        /*0014*/ 	.short	0x0160
        /*0016*/ 	.short	0x0220


	//----- nvinfo : EIATTR_CBANK_PARAM_SIZE
	.align		4
.L_2337:
        /*0018*/ 	.byte	0x03, 0x19
        /*001a*/ 	.short	0x0220


	//----- nvinfo : EIATTR_KPARAM_INFO
	.align		4
        /*001c*/ 	.byte	0x04, 0x17
        /*001e*/ 	.short	(.L_2339 - .L_2338)
.L_2338:
        /*0020*/ 	.word	0x00000000
        /*0024*/ 	.short	0x0001
        /*0026*/ 	.short	0x0008
        /*0028*/ 	.byte	0x00, 0xf0, 0x61, 0x08


	//----- nvinfo : EIATTR_KPARAM_INFO
	.align		4
.L_2339:
        /*002c*/ 	.byte	0x04, 0x17
        /*002e*/ 	.short	(.L_2341 - .L_2340)
.L_2340:
        /*0030*/ 	.word	0x00000000
        /*0034*/ 	.short	0x0000
        /*0036*/ 	.short	0x0000
        /*0038*/ 	.byte	0x00, 0xf0, 0x11, 0x00


	//----- nvinfo : EIATTR_MAXREG_COUNT
	.align		4
.L_2341:
        /*003c*/ 	.byte	0x03, 0x1b
        /*003e*/ 	.short	0x0080


	//----- nvinfo : EIATTR_EXTERNS
	.align		4
        /*0040*/ 	.byte	0x04, 0x0f
        /*0042*/ 	.short	(.L_2343 - .L_2342)


	//   ....[0]....
	.align		4
.L_2342:
        /*0044*/ 	.word	index@(__assertfail)


	//----- nvinfo : EIATTR_MERCURY_ISA_VERSION
	.align		4
.L_2343:
        /*0048*/ 	.byte	0x03, 0x5f
        /*004a*/ 	.short	0x0000


	//----- nvinfo : EIATTR_SYSCALL_OFFSETS
	.align		4
        /*004c*/ 	.byte	0x04, 0x46
        /*004e*/ 	.short	(.L_2345 - .L_2344)


	//   ....[0]....
.L_2344:
        /*0050*/ 	.word	0x00001da0


	//   ....[1]....
        /*0054*/ 	.word	0x00002d30


	//   ....[2]....
        /*0058*/ 	.word	0x00004b40


	//   ....[3]....
        /*005c*/ 	.word	0x00005ad0


	//   ....[4]....
        /*0060*/ 	.word	0x000078b0


	//   ....[5]....
        /*0064*/ 	.word	0x00008840


	//   ....[6]....
        /*0068*/ 	.word	0x0000a630


	//   ....[7]....
        /*006c*/ 	.word	0x0000b5c0


	//----- nvinfo : EIATTR_EXIT_INSTR_OFFSETS
	.align		4
.L_2345:
        /*0070*/ 	.byte	0x04, 0x1c
        /*0072*/ 	.short	(.L_2347 - .L_2346)


	//   ....[0]....
.L_2346:
        /*0074*/ 	.word	0x00008910


	//   ....[1]....
        /*0078*/ 	.word	0x0000a7c0


	//   ....[2]....
        /*007c*/ 	.word	0x0000a7e0


	//   ....[3]....
        /*0080*/ 	.word	0x0000a8a0


	//   ....[4]....
        /*0084*/ 	.word	0x0000a8d0


	//   ....[5]....
        /*0088*/ 	.word	0x0000a910


	//   ....[6]....
        /*008c*/ 	.word	0x0000a9a0


	//   ....[7]....
        /*0090*/ 	.word	0x0000a9e0


	//   ....[8]....
        /*0094*/ 	.word	0x0000aa80


	//   ....[9]....
        /*0098*/ 	.word	0x0000aad0


	//   ....[10]....
        /*009c*/ 	.word	0x0000ab20


	//   ....[11]....
        /*00a0*/ 	.word	0x0000abe0


	//   ....[12]....
        /*00a4*/ 	.word	0x0000ac40


	//   ....[13]....
        /*00a8*/ 	.word	0x0000add0


	//   ....[14]....
        /*00ac*/ 	.word	0x0000af30


	//   ....[15]....
        /*00b0*/ 	.word	0x0000af70


	//   ....[16]....
        /*00b4*/ 	.word	0x0000b030


	//   ....[17]....
        /*00b8*/ 	.word	0x0000b1b0


	//   ....[18]....
        /*00bc*/ 	.word	0x0000b330


	//   ....[19]....
        /*00c0*/ 	.word	0x0000b490


	//   ....[20]....
        /*00c4*/ 	.word	0x0000b5d0


	//   ....[21]....
        /*00c8*/ 	.word	0x0000b630


	//   ....[22]....
        /*00cc*/ 	.word	0x0000b660


	//----- nvinfo : EIATTR_MAX_THREADS
	.align		4
.L_2347:
        /*00d0*/ 	.byte	0x04, 0x05
        /*00d2*/ 	.short	(.L_2349 - .L_2348)
.L_2348:
        /*00d4*/ 	.word	0x00000080
        /*00d8*/ 	.word	0x00000001
        /*00dc*/ 	.word	0x00000001


	//----- nvinfo : EIATTR_CRS_STACK_SIZE
	.align		4
.L_2349:
        /*00e0*/ 	.byte	0x04, 0x1e
        /*00e2*/ 	.short	(.L_2351 - .L_2350)
.L_2350:
        /*00e4*/ 	.word	0x00000000
.L_2351:


//--------------------- .nv.info._ZN2at6native27unrolled_elementwise_kernelINS0_13BUnaryFunctorIbbbZZZNS0_21heaviside_kernel_cudaERNS_18TensorIteratorBaseEENKUlvE_clEvENKUlvE7_clEvEUlbbE_EESt5arrayIPcLm2EELi4E23TrivialOffsetCalculatorILi1EjESD_NS0_6memory12LoadWithCastILi1EEENSE_13StoreWithCastILi1EEEEEviT_T0_T2_T3_T4_T5_ --------------------------
	.section	.nv.info._ZN2at6native27unrolled_elementwise_kernelINS0_13BUnaryFunctorIbbbZZZNS0_21heaviside_kernel_cudaERNS_18TensorIteratorBaseEENKUlvE_clEvENKUlvE7_clEvEUlbbE_EESt5arrayIPcLm2EELi4E23TrivialOffsetCalculatorILi1EjESD_NS0_6memory12LoadWithCastILi1EEENSE_13StoreWithCastILi1EEEEEviT_T0_T2_T3_T4_T5_,"",@"SHT_CUDA_INFO"
	.sectionflags	@""
	.align	4


	//----- nvinfo : EIATTR_CUDA_API_VERSION
	.align		4
        /*0000*/ 	.byte	0x04, 0x37
        /*0002*/ 	.short	(.L_2353 - .L_2352)
.L_2352:
        /*0004*/ 	.word	0x00000082


	//----- nvinfo : EIATTR_SW2861232_WAR
	.align		4
.L_2353:
        /*0008*/ 	.byte	0x01, 0x35
	.zero		2


	//----- nvinfo : EIATTR_PARAM_CBANK
	.align		4
        /*000c*/ 	.byte	0x04, 0x0a
        /*000e*/ 	.short	(.L_2355 - .L_2354)
	.align		4
.L_2354:
        /*0010*/ 	.word	index@(.nv.constant0._ZN2at6native27unrolled_elementwise_kernelINS0_13BUnaryFunctorIbbbZZZNS0_21heaviside_kernel_cudaERNS_18TensorIteratorBaseEENKUlvE_clEvENKUlvE7_clEvEUlbbE_EESt5arrayIPcLm2EELi4E23TrivialOffsetCalculatorILi1EjESD_NS0_6memory12LoadWithCastILi1EEENSE_13StoreWithCastILi1EEEEEviT_T0_T2_T3_T4_T5_)
        /*0014*/ 	.short	0x0160
        /*0016*/ 	.short	0x002c


	//----- nvinfo : EIATTR_CBANK_PARAM_SIZE
	.align		4
.L_2355:
        /*0018*/ 	.byte	0x03, 0x19
        /*001a*/ 	.short	0x002c


	//----- nvinfo : EIATTR_KPARAM_INFO
	.align		4
        /*001c*/ 	.byte	0x04, 0x17
        /*001e*/ 	.short	(.L_2357 - .L_2356)
.L_2356:
        /*0020*/ 	.word	0x00000000
        /*0024*/ 	.short	0x0006
        /*0026*/ 	.short	0x0024
        /*0028*/ 	.byte	0x00, 0xf0, 0x21, 0x00


	//----- nvinfo : EIATTR_KPARAM_INFO
	.align		4
.L_2357:
        /*002c*/ 	.byte	0x04, 0x17
        /*002e*/ 	.short	(.L_2359 - .L_2358)
.L_2358:
        /*0030*/ 	.word	0x00000000
        /*0034*/ 	.short	0x0005
        /*0036*/ 	.short	0x001c
        /*0038*/ 	.byte	0x00, 0xf0, 0x21, 0x00


	//----- nvinfo : EIATTR_KPARAM_INFO
	.align		4
.L_2359:
        /*003c*/ 	.byte	0x04, 0x17
        /*003e*/ 	.short	(.L_2361 - .L_2360)
.L_2360:
        /*0040*/ 	.word	0x00000000
        /*0044*/ 	.short	0x0004
        /*0046*/ 	.short	0x0019
        /*0048*/ 	.byte	0x00, 0xf0, 0x05, 0x00


	//----- nvinfo : EIATTR_KPARAM_INFO
	.align		4
.L_2361:
        /*004c*/ 	.byte	0x04, 0x17
        /*004e*/ 	.short	(.L_2363 - .L_2362)
.L_2362:
        /*0050*/ 	.word	0x00000000
        /*0054*/ 	.short	0x0003
        /*0056*/ 	.short	0x0018
        /*0058*/ 	.byte	0x00, 0xf0, 0x05, 0x00


	//----- nvinfo : EIATTR_KPARAM_INFO
	.align		4
.L_2363:
        /*005c*/ 	.byte	0x04, 0x17
        /*005e*/ 	.short	(.L_2365 - .L_2364)
.L_2364:
        /*0060*/ 	.word	0x00000000
        /*0064*/ 	.short	0x0002
        /*0066*/ 	.short	0x0008
        /*0068*/ 	.byte	0x00, 0xf0, 0x41, 0x00


	//----- nvinfo : EIATTR_KPARAM_INFO
	.align		4
.L_2365:
        /*006c*/ 	.byte	0x04, 0x17
        /*006e*/ 	.short	(.L_2367 - .L_2366)
.L_2366:
        /*0070*/ 	.word	0x00000000
        /*0074*/ 	.short	0x0001
        /*0076*/ 	.short	0x0004
        /*0078*/ 	.byte	0x00, 0xf0, 0x09, 0x00


	//----- nvinfo : EIATTR_KPARAM_INFO
	.align		4
.L_2367:
        /*007c*/ 	.byte	0x04, 0x17
        /*007e*/ 	.short	(.L_2369 - .L_2368)
.L_2368:
        /*0080*/ 	.word	0x00000000
        /*0084*/ 	.short	0x0000
        /*0086*/ 	.short	0x0000
        /*0088*/ 	.byte	0x00, 0xf0, 0x11, 0x00


	//----- nvinfo : EIATTR_MAXREG_COUNT
	.align		4
.L_2369:
        /*008c*/ 	.byte	0x03, 0x1b
        /*008e*/ 	.short	0x00ff


	//----- nvinfo : EIATTR_EXTERNS
	.align		4
        /*0090*/ 	.byte	0x04, 0x0f
        /*0092*/ 	.short	(.L_2371 - .L_2370)


	//   ....[0]....
	.align		4
.L_2370:
        /*0094*/ 	.word	index@(__assertfail)


	//----- nvinfo : EIATTR_MERCURY_ISA_VERSION
	.align		4
.L_2371:
        /*0098*/ 	.byte	0x03, 0x5f
        /*009a*/ 	.short	0x0000


	//----- nvinfo : EIATTR_SYSCALL_OFFSETS
	.align		4
        /*009c*/ 	.byte	0x04, 0x46
        /*009e*/ 	.short	(.L_2373 - .L_2372)


	//   ....[0]....
.L_2372:
        /*00a0*/ 	.word	0x00000f90


	//   ....[1]....
        /*00a4*/ 	.word	0x00001f60


	//   ....[2]....
        /*00a8*/ 	.word	0x00002f40


	//   ....[3]....
        /*00ac*/ 	.word	0x00003f00


	//   ....[4]....
        /*00b0*/ 	.word	0x00005010


	//   ....[5]....
        /*00b4*/ 	.word	0x00006020


	//   ....[6]....
        /*00b8*/ 	.word	0x00007020


	//   ....[7]....
        /*00bc*/ 	.word	0x00008020


	//----- nvinfo : EIATTR_EXIT_INSTR_OFFSETS
	.align		4
.L_2373:
        /*00c0*/ 	.byte	0x04, 0x1c
        /*00c2*/ 	.short	(.L_2375 - .L_2374)


	//   ....[0]....
.L_2374:
        /*00c4*/ 	.word	0x00007100


	//   ....[1]....
        /*00c8*/ 	.word	0x00007210


	//   ....[2]....
        /*00cc*/ 	.word	0x00007230


	//   ....[3]....
        /*00d0*/ 	.word	0x000072f0


	//   ....[4]....
        /*00d4*/ 	.word	0x00007330


	//   ....[5]....
        /*00d8*/ 	.word	0x00007370


	//   ....[6]....
        /*00dc*/ 	.word	0x00007400


	//   ....[7]....
        /*00e0*/ 	.word	0x00007440


	//   ....[8]....
        /*00e4*/ 	.word	0x000074e0


	//   ....[9]....
        /*00e8*/ 	.word	0x00007530


	//   ....[10]....
        /*00ec*/ 	.word	0x00007580


	//   ....[11]....
        /*00f0*/ 	.word	0x00007640


	//   ....[12]....
        /*00f4*/ 	.word	0x000076a0


	//   ....[13]....
        /*00f8*/ 	.word	0x00007830


	//   ....[14]....
        /*00fc*/ 	.word	0x00007990


	//   ....[15]....
        /*0100*/ 	.word	0x000079d0


	//   ....[16]....
        /*0104*/ 	.word	0x00007a90


	//   ....[17]....
        /*0108*/ 	.word	0x00007c10


	//   ....[18]....
        /*010c*/ 	.word	0x00007d90


	//   ....[19]....
        /*0110*/ 	.word	0x00007ef0


	//   ....[20]....
        /*0114*/ 	.word	0x00008030


	//   ....[21]....
        /*0118*/ 	.word	0x00008090


	//   ....[22]....
        /*011c*/ 	.word	0x000080d0


	//----- nvinfo : EIATTR_MAX_THREADS
	.align		4
.L_2375:
        /*0120*/ 	.byte	0x04, 0x05
        /*0122*/ 	.short	(.L_2377 - .L_2376)
.L_2376:
        /*0124*/ 	.word	0x00000080
        /*0128*/ 	.word	0x00000001
        /*012c*/ 	.word	0x00000001


	//----- nvinfo : EIATTR_CRS_STACK_SIZE
	.align		4
.L_2377:
        /*0130*/ 	.byte	0x04, 0x1e
        /*0132*/ 	.short	(.L_2379 - .L_2378)
.L_2378:
        /*0134*/ 	.word	0x00000000
.L_2379:


//--------------------- .nv.info._ZN2at6native18elementwise_kernelILi128ELi4EZNS0_22gpu_kernel_impl_nocastINS0_13BUnaryFunctorIbbbZZZNS0_21heaviside_kernel_cudaERNS_18TensorIteratorBaseEENKUlvE_clEvENKUlvE7_clEvEUlbbE_EEEEvS5_RKT_EUliE_EEviT1_ --------------------------
	.section	.nv.info._ZN2at6native18elementwise_kernelILi128ELi4EZNS0_22gpu_kernel_impl_nocastINS0_13BUnaryFunctorIbbbZZZNS0_21heaviside_kernel_cudaERNS_18TensorIteratorBaseEENKUlvE_clEvENKUlvE7_clEvEUlbbE_EEEEvS5_RKT_EUliE_EEviT1_,"",@"SHT_CUDA_INFO"
	.sectionflags	@""
	.align	4


	//----- nvinfo : EIATTR_CUDA_API_VERSION
	.align		4
        /*0000*/ 	.byte	0x04, 0x37
        /*0002*/ 	.short	(.L_2381 - .L_2380)
.L_2380:
        /*0004*/ 	.word	0x00000082


	//----- nvinfo : EIATTR_SW2861232_WAR
	.align		4
.L_2381:
        /*0008*/ 	.byte	0x01, 0x35
	.zero		2


	//----- nvinfo : EIATTR_PARAM_CBANK
	.align		4
        /*000c*/ 	.byte	0x04, 0x0a
        /*000e*/ 	.short	(.L_2383 - .L_2382)
	.align		4
.L_2382:
        /*0010*/ 	.word	index@(.nv.constant0._ZN2at6native18elementwise_kernelILi128ELi4EZNS0_22gpu_kernel_impl_nocastINS0_13BUnaryFunctorIbbbZZZNS0_21heaviside_kernel_cudaERNS_18TensorIteratorBaseEENKUlvE_clEvENKUlvE7_clEvEUlbbE_EEEEvS5_RKT_EUliE_EEviT1_)
        /*0014*/ 	.short	0x0160
        /*0016*/ 	.short	0x0220


	//----- nvinfo : EIATTR_CBANK_PARAM_SIZE
	.align		4
.L_2383:
        /*0018*/ 	.byte	0x03, 0x19
        /*001a*/ 	.short	0x0220


	//----- nvinfo : EIATTR_KPARAM_INFO
	.align		4
        /*001c*/ 	.byte	0x04, 0x17
        /*001e*/ 	.short	(.L_2385 - .L_2384)
.L_2384:
        /*0020*/ 	.word	0x00000000
        /*0024*/ 	.short	0x0001
        /*0026*/ 	.short	0x0008
        /*0028*/ 	.byte	0x00, 0xf0, 0x61, 0x08


	//----- nvinfo : EIATTR_KPARAM_INFO
	.align		4
.L_2385:
        /*002c*/ 	.byte	0x04, 0x17
        /*002e*/ 	.short	(.L_2387 - .L_2386)
.L_2386:
        /*0030*/ 	.word	0x00000000
        /*0034*/ 	.short	0x0000
        /*0036*/ 	.short	0x0000
        /*0038*/ 	.byte	0x00, 0xf0, 0x11, 0x00


	//----- nvinfo : EIATTR_MAXREG_COUNT
	.align		4
.L_2387:
        /*003c*/ 	.byte	0x03, 0x1b
        /*003e*/ 	.short	0x0080


	//----- nvinfo : EIATTR_MERCURY_ISA_VERSION
	.align		4
        /*0040*/ 	.byte	0x03, 0x5f
        /*0042*/ 	.short	0x0000


	//----- nvinfo : EIATTR_EXIT_INSTR_OFFSETS
	.align		4
        /*0044*/ 	.byte	0x04, 0x1c
        /*0046*/ 	.short	(.L_2389 - .L_2388)


	//   ....[0]....
.L_2388:
        /*0048*/ 	.word	0x00002dc0


	//   ....[1]....
        /*004c*/ 	.word	0x00003c90


	//----- nvinfo : EIATTR_MAX_THREADS
	.align		4
.L_2389:
        /*0050*/ 	.byte	0x04, 0x05
        /*0052*/ 	.short	(.L_2391 - .L_2390)
.L_2390:
        /*0054*/ 	.word	0x00000080
        /*0058*/ 	.word	0x00000001
        /*005c*/ 	.word	0x00000001


	//----- nvinfo : EIATTR_CRS_STACK_SIZE
	.align		4
.L_2391:
        /*0060*/ 	.byte	0x04, 0x1e
        /*0062*/ 	.short	(.L_2393 - .L_2392)
.L_2392:
        /*0064*/ 	.word	0x00000000
.L_2393:


//--------------------- .nv.info._ZN2at6native27unrolled_elementwise_kernelINS0_13BUnaryFunctorIbbbZZZNS0_21heaviside_kernel_cudaERNS_18TensorIteratorBaseEENKUlvE_clEvENKUlvE7_clEvEUlbbE_EESt5arrayIPcLm2EELi4E23TrivialOffsetCalculatorILi1EjESD_NS0_6memory15LoadWithoutCastENSE_16StoreWithoutCastEEEviT_T0_T2_T3_T4_T5_ --------------------------
	.section	.nv.info._ZN2at6native27unrolled_elementwise_kernelINS0_13BUnaryFunctorIbbbZZZNS0_21heaviside_kernel_cudaERNS_18TensorIteratorBaseEENKUlvE_clEvENKUlvE7_clEvEUlbbE_EESt5arrayIPcLm2EELi4E23TrivialOffsetCalculatorILi1EjESD_NS0_6memory15LoadWithoutCastENSE_16StoreWithoutCastEEEviT_T0_T2_T3_T4_T5_,"",@"SHT_CUDA_INFO"
	.sectionflags	@""
	.align	4


	//----- nvinfo : EIATTR_CUDA_API_VERSION
	.align		4
        /*0000*/ 	.byte	0x04, 0x37
        /*0002*/ 	.short	(.L_2395 - .L_2394)
.L_2394:
        /*0004*/ 	.word	0x00000082


	//----- nvinfo : EIATTR_SW2861232_WAR
	.align		4
.L_2395:
        /*0008*/ 	.byte	0x01, 0x35
	.zero		2


	//----- nvinfo : EIATTR_PARAM_CBANK
	.align		4
        /*000c*/ 	.byte	0x04, 0x0a
        /*000e*/ 	.short	(.L_2397 - .L_2396)
	.align		4
.L_2396:
        /*0010*/ 	.word	index@(.nv.constant0._ZN2at6native27unrolled_elementwise_kernelINS0_13BUnaryFunctorIbbbZZZNS0_21heaviside_kernel_cudaERNS_18TensorIteratorBaseEENKUlvE_clEvENKUlvE7_clEvEUlbbE_EESt5arrayIPcLm2EELi4E23TrivialOffsetCalculatorILi1EjESD_NS0_6memory15LoadWithoutCastENSE_16StoreWithoutCastEEEviT_T0_T2_T3_T4_T5_)
        /*0014*/ 	.short	0x0160
        /*0016*/ 	.short	0x001c


	//----- nvinfo : EIATTR_CBANK_PARAM_SIZE
	.align		4
.L_2397:
        /*0018*/ 	.byte	0x03, 0x19
        /*001a*/ 	.short	0x001c


	//----- nvinfo : EIATTR_KPARAM_INFO
	.align		4
        /*001c*/ 	.byte	0x04, 0x17
        /*001e*/ 	.short	(.L_2399 - .L_2398)
.L_2398:
        /*0020*/ 	.word	0x00000000
        /*0024*/ 	.short	0x0006
        /*0026*/ 	.short	0x001b
        /*0028*/ 	.byte	0x00, 0xf0, 0x05, 0x00


	//----- nvinfo : EIATTR_KPARAM_INFO
	.align		4
.L_2399:
        /*002c*/ 	.byte	0x04, 0x17
        /*002e*/ 	.short	(.L_2401 - .L_2400)
.L_2400:
        /*0030*/ 	.word	0x00000000
        /*0034*/ 	.short	0x0005
        /*0036*/ 	.short	0x001a
        /*0038*/ 	.byte	0x00, 0xf0, 0x05, 0x00


	//----- nvinfo : EIATTR_KPARAM_INFO
	.align		4
.L_2401:
        /*003c*/ 	.byte	0x04, 0x17
        /*003e*/ 	.short	(.L_2403 - .L_2402)
.L_2402:
        /*0040*/ 	.word	0x00000000
        /*0044*/ 	.short	0x0004
        /*0046*/ 	.short	0x0019
        /*0048*/ 	.byte	0x00, 0xf0, 0x05, 0x00


	//----- nvinfo : EIATTR_KPARAM_INFO
	.align		4
.L_2403:
        /*004c*/ 	.byte	0x04, 0x17
        /*004e*/ 	.short	(.L_2405 - .L_2404)
.L_2404:
        /*0050*/ 	.word	0x00000000
        /*0054*/ 	.short	0x0003
        /*0056*/ 	.short	0x0018
        /*0058*/ 	.byte	0x00, 0xf0, 0x05, 0x00


	//----- nvinfo : EIATTR_KPARAM_INFO
	.align		4
.L_2405:
        /*005c*/ 	.byte	0x04, 0x17
        /*005e*/ 	.short	(.L_2407 - .L_2406)
.L_2406:
        /*0060*/ 	.word	0x00000000
        /*0064*/ 	.short	0x0002
        /*0066*/ 	.short	0x0008
        /*0068*/ 	.byte	0x00, 0xf0, 0x41, 0x00


	//----- nvinfo : EIATTR_KPARAM_INFO
	.align		4
.L_2407:
        /*006c*/ 	.byte	0x04, 0x17
        /*006e*/ 	.short	(.L_2409 - .L_2408)
.L_2408:
        /*0070*/ 	.word	0x00000000
        /*0074*/ 	.short	0x0001
        /*0076*/ 	.short	0x0004
        /*0078*/ 	.byte	0x00, 0xf0, 0x09, 0x00


	//----- nvinfo : EIATTR_KPARAM_INFO
	.align		4
.L_2409:
        /*007c*/ 	.byte	0x04, 0x17
        /*007e*/ 	.short	(.L_2411 - .L_2410)
.L_2410:
        /*0080*/ 	.word	0x00000000
        /*0084*/ 	.short	0x0000
        /*0086*/ 	.short	0x0000
        /*0088*/ 	.byte	0x00, 0xf0, 0x11, 0x00


	//----- nvinfo : EIATTR_MAXREG_COUNT
	.align		4
.L_2411:
        /*008c*/ 	.byte	0x03, 0x1b
        /*008e*/ 	.short	0x00ff


	//----- nvinfo : EIATTR_MERCURY_ISA_VERSION
	.align		4
        /*0090*/ 	.byte	0x03, 0x5f
        /*0092*/ 	.short	0x0000


	//----- nvinfo : EIATTR_EXIT_INSTR_OFFSETS
	.align		4
        /*0094*/ 	.byte	0x04, 0x1c
        /*0096*/ 	.short	(.L_2413 - .L_2412)


	//   ....[0]....
.L_2412:
        /*0098*/ 	.word	0x000004c0


	//   ....[1]....
        /*009c*/ 	.word	0x00000540


	//----- nvinfo : EIATTR_MAX_THREADS
	.align		4
.L_2413:
        /*00a0*/ 	.byte	0x04, 0x05
        /*00a2*/ 	.short	(.L_2415 - .L_2414)
.L_2414:
        /*00a4*/ 	.word	0x00000080
        /*00a8*/ 	.word	0x00000001
        /*00ac*/ 	.word	0x00000001


	//----- nvinfo : EIATTR_CRS_STACK_SIZE
	.align		4
.L_2415:
        /*00b0*/ 	.byte	0x04, 0x1e
        /*00b2*/ 	.short	(.L_2417 - .L_2416)
.L_2416:
        /*00b4*/ 	.word	0x00000000
.L_2417:


//--------------------- .nv.info._ZN2at6native29vectorized_elementwise_kernelILi2ENS0_13BUnaryFunctorIbbbZZZNS0_21heaviside_kernel_cudaERNS_18TensorIteratorBaseEENKUlvE_clEvENKUlvE7_clEvEUlbbE_EESt5arrayIPcLm2EEEEviT0_T1_ --------------------------
	.section	.nv.info._ZN2at6native29vectorized_elementwise_kernelILi2ENS0_13BUnaryFunctorIbbbZZZNS0_21heaviside_kernel_cudaERNS_18TensorIteratorBaseEENKUlvE_clEvENKUlvE7_clEvEUlbbE_EESt5arrayIPcLm2EEEEviT0_T1_,"",@"SHT_CUDA_INFO"
	.sectionflags	@""
	.align	4


	//----- nvinfo : EIATTR_CUDA_API_VERSION
	.align		4
        /*0000*/ 	.byte	0x04, 0x37
        /*0002*/ 	.short	(.L_2419 - .L_2418)
.L_2418:
        /*0004*/ 	.word	0x00000082


	//----- nvinfo : EIATTR_SW2861232_WAR
	.align		4
.L_2419:
        /*0008*/ 	.byte	0x01, 0x35
	.zero		2


	//----- nvinfo : EIATTR_PARAM_CBANK
	.align		4
        /*000c*/ 	.byte	0x04, 0x0a
        /*000e*/ 	.short	(.L_2421 - .L_2420)
	.align		4
.L_2420:
        /*0010*/ 	.word	index@(.nv.constant0._ZN2at6native29vectorized_elementwise_kernelILi2ENS0_13BUnaryFunctorIbbbZZZNS0_21heaviside_kernel_cudaERNS_18TensorIteratorBaseEENKUlvE_clEvENKUlvE7_clEvEUlbbE_EESt5arrayIPcLm2EEEEviT0_T1_)
        /*0014*/ 	.short	0x0160
        /*0016*/ 	.short	0x0018


	//----- nvinfo : EIATTR_CBANK_PARAM_SIZE
	.align		4
.L_2421:
        /*0018*/ 	.byte	0x03, 0x19
        /*001a*/ 	.short	0x0018


	//----- nvinfo : EIATTR_KPARAM_INFO
	.align		4
        /*001c*/ 	.byte	0x04, 0x17
        /*001e*/ 	.short	(.L_2423 - .L_2422)
.L_2422:
        /*0020*/ 	.word	0x00000000
        /*0024*/ 	.short	0x0002
        /*0026*/ 	.short	0x0008
        /*0028*/ 	.byte	0x00, 0xf0, 0x41, 0x00


	//----- nvinfo : EIATTR_KPARAM_INFO
	.align		4
.L_2423:
        /*002c*/ 	.byte	0x04, 0x17
        /*002e*/ 	.short	(.L_2425 - .L_2424)
.L_2424:
        /*0030*/ 	.word	0x00000000
        /*0034*/ 	.short	0x0001
        /*0036*/ 	.short	0x0004
        /*0038*/ 	.byte	0x00, 0xf0, 0x09, 0x00


	//----- nvinfo : EIATTR_KPARAM_INFO
	.align		4
.L_2425:
        /*003c*/ 	.byte	0x04, 0x17
        /*003e*/ 	.short	(.L_2427 - .L_2426)
.L_2426:
        /*0040*/ 	.word	0x00000000
        /*0044*/ 	.short	0x0000
        /*0046*/ 	.short	0x0000
        /*0048*/ 	.byte	0x00, 0xf0, 0x11, 0x00


	//----- nvinfo : EIATTR_MAXREG_COUNT
	.align		4
.L_2427:
        /*004c*/ 	.byte	0x03, 0x1b
        /*004e*/ 	.short	0x00ff


	//----- nvinfo : EIATTR_MERCURY_ISA_VERSION
	.align		4
        /*0050*/ 	.byte	0x03, 0x5f
        /*0052*/ 	.short	0x0000


	//----- nvinfo : EIATTR_EXIT_INSTR_OFFSETS
	.align		4
        /*0054*/ 	.byte	0x04, 0x1c
        /*0056*/ 	.short	(.L_2429 - .L_2428)


	//   ....[0]....
.L_2428:
        /*0058*/ 	.word	0x000003b0


	//   ....[1]....
        /*005c*/ 	.word	0x00000d50


	//   ....[2]....
        /*0060*/ 	.word	0x00000da0


	//----- nvinfo : EIATTR_MAX_THREADS
	.align		4
.L_2429:
        /*0064*/ 	.byte	0x04, 0x05
        /*0066*/ 	.short	(.L_2431 - .L_2430)
.L_2430:
        /*0068*/ 	.word	0x00000080
        /*006c*/ 	.word	0x00000001
        /*0070*/ 	.word	0x00000001


	//----- nvinfo : EIATTR_CRS_STACK_SIZE
	.align		4
.L_2431:
        /*0074*/ 	.byte	0x04, 0x1e
        /*0076*/ 	.short	(.L_2433 - .L_2432)
.L_2432:
        /*0078*/ 	.word	0x00000000
.L_2433:


//--------------------- .nv.info._ZN2at6native29vectorized_elementwise_kernelILi4ENS0_13BUnaryFunctorIbbbZZZNS0_21heaviside_kernel_cudaERNS_18TensorIteratorBaseEENKUlvE_clEvENKUlvE7_clEvEUlbbE_EESt5arrayIPcLm2EEEEviT0_T1_ --------------------------
	.section	.nv.info._ZN2at6native29vectorized_elementwise_kernelILi4ENS0_13BUnaryFunctorIbbbZZZNS0_21heaviside_kernel_cudaERNS_18TensorIteratorBaseEENKUlvE_clEvENKUlvE7_clEvEUlbbE_EESt5arrayIPcLm2EEEEviT0_T1_,"",@"SHT_CUDA_INFO"
	.sectionflags	@""
	.align	4


	//----- nvinfo : EIATTR_CUDA_API_VERSION
	.align		4
        /*0000*/ 	.byte	0x04, 0x37
        /*0002*/ 	.short	(.L_2435 - .L_2434)
.L_2434:
        /*0004*/ 	.word	0x00000082


	//----- nvinfo : EIATTR_SW2861232_WAR
	.align		4
.L_2435:
        /*0008*/ 	.byte	0x01, 0x35
	.zero		2


	//----- nvinfo : EIATTR_PARAM_CBANK
	.align		4
        /*000c*/ 	.byte	0x04, 0x0a
        /*000e*/ 	.short	(.L_2437 - .L_2436)
	.align		4
.L_2436:
        /*0010*/ 	.word	index@(.nv.constant0._ZN2at6native29vectorized_elementwise_kernelILi4ENS0_13BUnaryFunctorIbbbZZZNS0_21heaviside_kernel_cudaERNS_18TensorIteratorBaseEENKUlvE_clEvENKUlvE7_clEvEUlbbE_EESt5arrayIPcLm2EEEEviT0_T1_)
        /*0014*/ 	.short	0x0160
        /*0016*/ 	.short	0x0018


	//----- nvinfo : EIATTR_CBANK_PARAM_SIZE
	.align		4
.L_2437:
        /*0018*/ 	.byte	0x03, 0x19
        /*001a*/ 	.short	0x0018


	//----- nvinfo : EIATTR_KPARAM_INFO
	.align		4
        /*001c*/ 	.byte	0x04, 0x17
        /*001e*/ 	.short	(.L_2439 - .L_2438)
.L_2438:
        /*0020*/ 	.word	0x00000000
        /*0024*/ 	.short	0x0002
        /*0026*/ 	.short	0x0008
        /*0028*/ 	.byte	0x00, 0xf0, 0x41, 0x00


	//----- nvinfo : EIATTR_KPARAM_INFO
	.align		4
.L_2439:
        /*002c*/ 	.byte	0x04, 0x17
        /*002e*/ 	.short	(.L_2441 - .L_2440)
.L_2440:
        /*0030*/ 	.word	0x00000000
        /*0034*/ 	.short	0x0001
        /*0036*/ 	.short	0x0004
        /*0038*/ 	.byte	0x00, 0xf0, 0x09, 0x00


	//----- nvinfo : EIATTR_KPARAM_INFO
	.align		4
.L_2441:
        /*003c*/ 	.byte	0x04, 0x17
        /*003e*/ 	.short	(.L_2443 - .L_2442)
.L_2442:
        /*0040*/ 	.word	0x00000000
        /*0044*/ 	.short	0x0000
        /*0046*/ 	.short	0x0000
        /*0048*/ 	.byte	0x00, 0xf0, 0x11, 0x00


	//----- nvinfo : EIATTR_MAXREG_COUNT
	.align		4
.L_2443:
        /*004c*/ 	.byte	0x03, 0x1b
        /*004e*/ 	.short	0x00ff


	//----- nvinfo : EIATTR_MERCURY_ISA_VERSION
	.align		4
        /*0050*/ 	.byte	0x03, 0x5f
        /*0052*/ 	.short	0x0000


	//----- nvinfo : EIATTR_EXIT_INSTR_OFFSETS
	.align		4
        /*0054*/ 	.byte	0x04, 0x1c
        /*0056*/ 	.short	(.L_2445 - .L_2444)


	//   ....[0]....
.L_2444:
        /*0058*/ 	.word	0x00000390


	//   ....[1]....
        /*005c*/ 	.word	0x00000d30


	//   ....[2]....
        /*0060*/ 	.word	0x00000d80


	//----- nvinfo : EIATTR_MAX_THREADS
	.align		4
.L_2445:
        /*0064*/ 	.byte	0x04, 0x05
        /*0066*/ 	.short	(.L_2447 - .L_2446)
.L_2446:
        /*0068*/ 	.word	0x00000080
        /*006c*/ 	.word	0x00000001
        /*0070*/ 	.word	0x00000001


	//----- nvinfo : EIATTR_CRS_STACK_SIZE
	.align		4
.L_2447:
        /*0074*/ 	.byte	0x04, 0x1e
        /*0076*/ 	.short	(.L_2449 - .L_2448)
.L_2448:
        /*0078*/ 	.word	0x00000000
.L_2449:


//--------------------- .nv.info._ZN2at6native29vectorized_elementwise_kernelILi8ENS0_13BUnaryFunctorIbbbZZZNS0_21heaviside_kernel_cudaERNS_18TensorIteratorBaseEENKUlvE_clEvENKUlvE7_clEvEUlbbE_EESt5arrayIPcLm2EEEEviT0_T1_ --------------------------
	.section	.nv.info._ZN2at6native29vectorized_elementwise_kernelILi8ENS0_13BUnaryFunctorIbbbZZZNS0_21heaviside_kernel_cudaERNS_18TensorIteratorBaseEENKUlvE_clEvENKUlvE7_clEvEUlbbE_EESt5arrayIPcLm2EEEEviT0_T1_,"",@"SHT_CUDA_INFO"
	.sectionflags	@""
	.align	4


	//----- nvinfo : EIATTR_CUDA_API_VERSION
	.align		4
        /*0000*/ 	.byte	0x04, 0x37
        /*0002*/ 	.short	(.L_2451 - .L_2450)
.L_2450:
        /*0004*/ 	.word	0x00000082


	//----- nvinfo : EIATTR_SW2861232_WAR
	.align		4
.L_2451:
        /*0008*/ 	.byte	0x01, 0x35
	.zero		2


	//----- nvinfo : EIATTR_PARAM_CBANK
	.align		4
        /*000c*/ 	.byte	0x04, 0x0a
        /*000e*/ 	.short	(.L_2453 - .L_2452)
	.align		4
.L_2452:
        /*0010*/ 	.word	index@(.nv.constant0._ZN2at6native29vectorized_elementwise_kernelILi8ENS0_13BUnaryFunctorIbbbZZZNS0_21heaviside_kernel_cudaERNS_18TensorIteratorBaseEENKUlvE_clEvENKUlvE7_clEvEUlbbE_EESt5arrayIPcLm2EEEEviT0_T1_)
        /*0014*/ 	.short	0x0160
        /*0016*/ 	.short	0x0018


	//----- nvinfo : EIATTR_CBANK_PARAM_SIZE
	.align		4
.L_2453:
        /*0018*/ 	.byte	0x03, 0x19
        /*001a*/ 	.short	0x0018


	//----- nvinfo : EIATTR_KPARAM_INFO
	.align		4
        /*001c*/ 	.byte	0x04, 0x17
        /*001e*/ 	.short	(.L_2455 - .L_2454)
.L_2454:
        /*0020*/ 	.word	0x00000000
        /*0024*/ 	.short	0x0002
        /*0026*/ 	.short	0x0008
        /*0028*/ 	.byte	0x00, 0xf0, 0x41, 0x00


	//----- nvinfo : EIATTR_KPARAM_INFO
	.align		4
.L_2455:
        /*002c*/ 	.byte	0x04, 0x17
        /*002e*/ 	.short	(.L_2457 - .L_2456)
.L_2456:
        /*0030*/ 	.word	0x00000000
        /*0034*/ 	.short	0x0001
        /*0036*/ 	.short	0x0004
        /*0038*/ 	.byte	0x00, 0xf0, 0x09, 0x00


	//----- nvinfo : EIATTR_KPARAM_INFO
	.align		4
.L_2457:
        /*003c*/ 	.byte	0x04, 0x17
        /*003e*/ 	.short	(.L_2459 - .L_2458)
.L_2458:
        /*0040*/ 	.word	0x00000000
        /*0044*/ 	.short	0x0000
        /*0046*/ 	.short	0x0000
        /*0048*/ 	.byte	0x00, 0xf0, 0x11, 0x00


	//----- nvinfo : EIATTR_MAXREG_COUNT
	.align		4
.L_2459:
        /*004c*/ 	.byte	0x03, 0x1b
        /*004e*/ 	.short	0x00ff


	//----- nvinfo : EIATTR_MERCURY_ISA_VERSION
	.align		4
        /*0050*/ 	.byte	0x03, 0x5f
        /*0052*/ 	.short	0x0000


	//----- nvinfo : EIATTR_EXIT_INSTR_OFFSETS
	.align		4
        /*0054*/ 	.byte	0x04, 0x1c
        /*0056*/ 	.short	(.L_2461 - .L_2460)


	//   ....[0]....
.L_2460:
        /*0058*/ 	.word	0x00000010


	//----- nvinfo : EIATTR_MAX_THREADS
	.align		4
.L_2461:
        /*005c*/ 	.byte	0x04, 0x05
        /*005e*/ 	.short	(.L_2463 - .L_2462)
.L_2462:
        /*0060*/ 	.word	0x00000080
        /*0064*/ 	.word	0x00000001
        /*0068*/ 	.word	0x00000001
.L_2463:


//--------------------- .nv.info._ZN2at6native18elementwise_kernelILi128ELi4EZNS0_15gpu_kernel_implINS0_13AUnaryFunctorIbbbZZZNS0_21heaviside_kernel_cudaERNS_18TensorIteratorBaseEENKUlvE_clEvENKUlvE7_clEvEUlbbE_EEEEvS5_RKT_EUliE_EEviT1_ --------------------------
	.section	.nv.info._ZN2at6native18elementwise_kernelILi128ELi4EZNS0_15gpu_kernel_implINS0_13AUnaryFunctorIbbbZZZNS0_21heaviside_kernel_cudaERNS_18TensorIteratorBaseEENKUlvE_clEvENKUlvE7_clEvEUlbbE_EEEEvS5_RKT_EUliE_EEviT1_,"",@"SHT_CUDA_INFO"
	.sectionflags	@""
	.align	4


	//----- nvinfo : EIATTR_CUDA_API_VERSION
	.align		4
        /*0000*/ 	.byte	0x04, 0x37
        /*0002*/ 	.short	(.L_2465 - .L_2464)
.L_2464:
        /*0004*/ 	.word	0x00000082


	//----- nvinfo : EIATTR_SW2861232_WAR
	.align		4
.L_2465:
        /*0008*/ 	.byte	0x01, 0x35
	.zero		2


	//----- nvinfo : EIATTR_PARAM_CBANK
	.align		4
        /*000c*/ 	.byte	0x04, 0x0a
        /*000e*/ 	.short	(.L_2467 - .L_2466)
	.align		4
.L_2466:
        /*0010*/ 	.word	index@(.nv.constant0._ZN2at6native18elementwise_kernelILi128ELi4EZNS0_15gpu_kernel_implINS0_13AUnaryFunctorIbbbZZZNS0_21heaviside_kernel_cudaERNS_18TensorIteratorBaseEENKUlvE_clEvENKUlvE7_clEvEUlbbE_EEEEvS5_RKT_EUliE_EEviT1_)
        /*0014*/ 	.short	0x0160
        /*0016*/ 	.short	0x0220


	//----- nvinfo : EIATTR_CBANK_PARAM_SIZE
	.align		4
.L_2467:
        /*0018*/ 	.byte	0x03, 0x19
        /*001a*/ 	.short	0x0220


	//----- nvinfo : EIATTR_KPARAM_INFO
	.align		4
        /*001c*/ 	.byte	0x04, 0x17
        /*001e*/ 	.short	(.L_2469 - .L_2468)
.L_2468:
        /*0020*/ 	.word	0x00000000
        /*0024*/ 	.short	0x0001
        /*0026*/ 	.short	0x0008
        /*0028*/ 	.byte	0x00, 0xf0, 0x61, 0x08


	//----- nvinfo : EIATTR_KPARAM_INFO
	.align		4
.L_2469:
        /*002c*/ 	.byte	0x04, 0x17
        /*002e*/ 	.short	(.L_2471 - .L_2470)
.L_2470:
        /*0030*/ 	.word	0x00000000
        /*0034*/ 	.short	0x0000
        /*0036*/ 	.short	0x0000
        /*0038*/ 	.byte	0x00, 0xf0, 0x11, 0x00


	//----- nvinfo : EIATTR_MAXREG_COUNT
	.align		4
.L_2471:
        /*003c*/ 	.byte	0x03, 0x1b
        /*003e*/ 	.short	0x0080


	//----- nvinfo : EIATTR_EXTERNS
	.align		4
        /*0040*/ 	.byte	0x04, 0x0f
        /*0042*/ 	.short	(.L_2473 - .L_2472)


	//   ....[0]....
	.align		4
.L_2472:
        /*0044*/ 	.word	index@(__assertfail)


	//----- nvinfo : EIATTR_MERCURY_ISA_VERSION
	.align		4
.L_2473:
        /*0048*/ 	.byte	0x03, 0x5f
        /*004a*/ 	.short	0x0000


	//----- nvinfo : EIATTR_SYSCALL_OFFSETS
	.align		4
        /*004c*/ 	.byte	0x04, 0x46
        /*004e*/ 	.short	(.L_2475 - .L_2474)


	//   ....[0]....
.L_2474:
        /*0050*/ 	.word	0x00001da0


	//   ....[1]....
        /*0054*/ 	.word	0x00002dd0


	//   ....[2]....
        /*0058*/ 	.word	0x00004bc0


	//   ....[3]....
        /*005c*/ 	.word	0x00005be0


	//   ....[4]....
        /*0060*/ 	.word	0x000079a0


	//   ....[5]....
        /*0064*/ 	.word	0x000089c0


	//   ....[6]....
        /*0068*/ 	.word	0x0000a790


	//   ....[7]....
        /*006c*/ 	.word	0x0000b7b0


	//----- nvinfo : EIATTR_EXIT_INSTR_OFFSETS
	.align		4
.L_2475:
        /*0070*/ 	.byte	0x04, 0x1c
        /*0072*/ 	.short	(.L_2477 - .L_2476)


	//   ....[0]....
.L_2476:
        /*0074*/ 	.word	0x00008a70


	//   ....[1]....
        /*0078*/ 	.word	0x0000a990


	//   ....[2]....
        /*007c*/ 	.word	0x0000a9b0


	//   ....[3]....
        /*0080*/ 	.word	0x0000aa50


	//   ....[4]....
        /*0084*/ 	.word	0x0000aa80


	//   ....[5]....
        /*0088*/ 	.word	0x0000aab0


	//   ....[6]....
        /*008c*/ 	.word	0x0000ab50


	//   ....[7]....
        /*0090*/ 	.word	0x0000aba0


	//   ....[8]....
        /*0094*/ 	.word	0x0000ac50


	//   ....[9]....
        /*0098*/ 	.word	0x0000acb0


	//   ....[10]....
        /*009c*/ 	.word	0x0000acf0


	//   ....[11]....
        /*00a0*/ 	.word	0x0000ad90


	//   ....[12]....
        /*00a4*/ 	.word	0x0000ade0


	//   ....[13]....
        /*00a8*/ 	.word	0x0000af80


	//   ....[14]....
        /*00ac*/ 	.word	0x0000b0f0


	//   ....[15]....
        /*00b0*/ 	.word	0x0000b140


	//   ....[16]....
        /*00b4*/ 	.word	0x0000b1f0


	//   ....[17]....
        /*00b8*/ 	.word	0x0000b380


	//   ....[18]....
        /*00bc*/ 	.word	0x0000b510


	//   ....[19]....
        /*00c0*/ 	.word	0x0000b680


	//   ....[20]....
        /*00c4*/ 	.word	0x0000b7c0


	//   ....[21]....
        /*00c8*/ 	.word	0x0000b800


	//   ....[22]....
        /*00cc*/ 	.word	0x0000b830


	//----- nvinfo : EIATTR_MAX_THREADS
	.align		4
.L_2477:
        /*00d0*/ 	.byte	0x04, 0x05
        /*00d2*/ 	.short	(.L_2479 - .L_2478)
.L_2478:
        /*00d4*/ 	.word	0x00000080
        /*00d8*/ 	.word	0x00000001
        /*00dc*/ 	.word	0x00000001


	//----- nvinfo : EIATTR_CRS_STACK_SIZE
	.align		4
.L_2479:
        /*00e0*/ 	.byte	0x04, 0x1e
        /*00e2*/ 	.short	(.L_2481 - .L_2480)
.L_2480:
        /*00e4*/ 	.word	0x00000000
.L_2481:


//--------------------- .nv.info._ZN2at6native27unrolled_elementwise_kernelINS0_13AUnaryFunctorIbbbZZZNS0_21heaviside_kernel_cudaERNS_18TensorIteratorBaseEENKUlvE_clEvENKUlvE7_clEvEUlbbE_EESt5arrayIPcLm2EELi4E23TrivialOffsetCalculatorILi1EjESD_NS0_6memory12LoadWithCastILi1EEENSE_13StoreWithCastILi1EEEEEviT_T0_T2_T3_T4_T5_ --------------------------
	.section	.nv.info._ZN2at6native27unrolled_elementwise_kernelINS0_13AUnaryFunctorIbbbZZZNS0_21heaviside_kernel_cudaERNS_18TensorIteratorBaseEENKUlvE_clEvENKUlvE7_clEvEUlbbE_EESt5arrayIPcLm2EELi4E23TrivialOffsetCalculatorILi1EjESD_NS0_6memory12LoadWithCastILi1EEENSE_13StoreWithCastILi1EEEEEviT_T0_T2_T3_T4_T5_,"",@"SHT_CUDA_INFO"
	.sectionflags	@""
	.align	4


	//----- nvinfo : EIATTR_CUDA_API_VERSION
	.align		4
        /*0000*/ 	.byte	0x04, 0x37
        /*0002*/ 	.short	(.L_2483 - .L_2482)
.L_2482:
        /*0004*/ 	.word	0x00000082


	//----- nvinfo : EIATTR_SW2861232_WAR
	.align		4
.L_2483:
        /*0008*/ 	.byte	0x01, 0x35
	.zero		2


	//----- nvinfo : EIATTR_PARAM_CBANK
	.align		4
        /*000c*/ 	.byte	0x04, 0x0a
        /*000e*/ 	.short	(.L_2485 - .L_2484)
	.align		4
.L_2484:
        /*0010*/ 	.word	index@(.nv.constant0._ZN2at6native27unrolled_elementwise_kernelINS0_13AUnaryFunctorIbbbZZZNS0_21heaviside_kernel_cudaERNS_18TensorIteratorBaseEENKUlvE_clEvENKUlvE7_clEvEUlbbE_EESt5arrayIPcLm2EELi4E23TrivialOffsetCalculatorILi1EjESD_NS0_6memory12LoadWithCastILi1EEENSE_13StoreWithCastILi1EEEEEviT_T0_T2_T3_T4_T5_)
        /*0014*/ 	.short	0x0160
        /*0016*/ 	.short	0x002c


	//----- nvinfo : EIATTR_CBANK_PARAM_SIZE
	.align		4
.L_2485:
        /*0018*/ 	.byte	0x03, 0x19
        /*001a*/ 	.short	0x002c


	//----- nvinfo : EIATTR_KPARAM_INFO
	.align		4
        /*001c*/ 	.byte	0x04, 0x17
        /*001e*/ 	.short	(.L_2487 - .L_2486)
.L_2486:
        /*0020*/ 	.word	0x00000000
        /*0024*/ 	.short	0x0006
        /*0026*/ 	.short	0x0024
        /*0028*/ 	.byte	0x00, 0xf0, 0x21, 0x00


	//----- nvinfo : EIATTR_KPARAM_INFO
	.align		4
.L_2487:
        /*002c*/ 	.byte	0x04, 0x17
        /*002e*/ 	.short	(.L_2489 - .L_2488)
.L_2488:
        /*0030*/ 	.word	0x00000000
        /*0034*/ 	.short	0x0005
        /*0036*/ 	.short	0x001c
        /*0038*/ 	.byte	0x00, 0xf0, 0x21, 0x00


	//----- nvinfo : EIATTR_KPARAM_INFO
	.align		4
.L_2489:
        /*003c*/ 	.byte	0x04, 0x17
        /*003e*/ 	.short	(.L_2491 - .L_2490)
.L_2490:
        /*0040*/ 	.word	0x00000000
        /*0044*/ 	.short	0x0004
        /*0046*/ 	.short	0x0019
        /*0048*/ 	.byte	0x00, 0xf0, 0x05, 0x00


	//----- nvinfo : EIATTR_KPARAM_INFO
	.align		4
.L_2491:
        /*004c*/ 	.byte	0x04, 0x17
        /*004e*/ 	.short	(.L_2493 - .L_2492)
.L_2492:
        /*0050*/ 	.word	0x00000000
        /*0054*/ 	.short	0x0003
        /*0056*/ 	.short	0x0018
        /*0058*/ 	.byte	0x00, 0xf0, 0x05, 0x00


	//----- nvinfo : EIATTR_KPARAM_INFO
	.align		4
.L_2493:
        /*005c*/ 	.byte	0x04, 0x17
        /*005e*/ 	.short	(.L_2495 - .L_2494)
.L_2494:
        /*0060*/ 	.word	0x00000000
        /*0064*/ 	.short	0x0002
        /*0066*/ 	.short	0x0008
        /*0068*/ 	.byte	0x00, 0xf0, 0x41, 0x00


	//----- nvinfo : EIATTR_KPARAM_INFO
	.align		4
.L_2495:
        /*006c*/ 	.byte	0x04, 0x17
        /*006e*/ 	.short	(.L_2497 - .L_2496)
.L_2496:
        /*0070*/ 	.word	0x00000000
        /*0074*/ 	.short	0x0001
        /*0076*/ 	.short	0x0004
        /*0078*/ 	.byte	0x00, 0xf0, 0x09, 0x00


	//----- nvinfo : EIATTR_KPARAM_INFO
	.align		4
.L_2497:
        /*007c*/ 	.byte	0x04, 0x17
        /*007e*/ 	.short	(.L_2499 - .L_2498)
.L_2498:
        /*0080*/ 	.word	0x00000000
        /*0084*/ 	.short	0x0000
        /*0086*/ 	.short	0x0000
        /*0088*/ 	.byte	0x00, 0xf0, 0x11, 0x00


	//----- nvinfo : EIATTR_MAXREG_COUNT
	.align		4
.L_2499:
        /*008c*/ 	.byte	0x03, 0x1b
        /*008e*/ 	.short	0x00ff


	//----- nvinfo : EIATTR_EXTERNS
	.align		4
        /*0090*/ 	.byte	0x04, 0x0f
        /*0092*/ 	.short	(.L_2501 - .L_2500)


	//   ....[0]....
	.align		4
.L_2500:
        /*0094*/ 	.word	index@(__assertfail)


	//----- nvinfo : EIATTR_MERCURY_ISA_VERSION
	.align		4
.L_2501:
        /*0098*/ 	.byte	0x03, 0x5f
        /*009a*/ 	.short	0x0000


	//----- nvinfo : EIATTR_SYSCALL_OFFSETS
	.align		4
        /*009c*/ 	.byte	0x04, 0x46
        /*009e*/ 	.short	(.L_2503 - .L_2502)


	//   ....[0]....
.L_2502:
        /*00a0*/ 	.word	0x00000f90


	//   ....[1]....
        /*00a4*/ 	.word	0x00001f70


	//   ....[2]....
        /*00a8*/ 	.word	0x00002f50


	//   ....[3]....
        /*00ac*/ 	.word	0x00003f20


	//   ....[4]....
        /*00b0*/ 	.word	0x00004f50


	//   ....[5]....
        /*00b4*/ 	.word	0x00005e70


	//   ....[6]....
        /*00b8*/ 	.word	0x00006d70


	//   ....[7]....
        /*00bc*/ 	.word	0x00007c70


	//----- nvinfo : EIATTR_EXIT_INSTR_OFFSETS
	.align		4
.L_2503:
        /*00c0*/ 	.byte	0x04, 0x1c
        /*00c2*/ 	.short	(.L_2505 - .L_2504)


	//   ....[0]....
.L_2504:
        /*00c4*/ 	.word	0x00006e20


	//   ....[1]....
        /*00c8*/ 	.word	0x00006f30


	//   ....[2]....
        /*00cc*/ 	.word	0x00006f50


	//   ....[3]....
        /*00d0*/ 	.word	0x00006ff0


	//   ....[4]....
        /*00d4*/ 	.word	0x00007020


	//   ....[5]....
        /*00d8*/ 	.word	0x00007040


	//   ....[6]....
        /*00dc*/ 	.word	0x000070d0


	//   ....[7]....
        /*00e0*/ 	.word	0x00007110


	//   ....[8]....
        /*00e4*/ 	.word	0x000071b0


	//   ....[9]....
        /*00e8*/ 	.word	0x00007200


	//   ....[10]....
        /*00ec*/ 	.word	0x00007230


	//   ....[11]....
        /*00f0*/ 	.word	0x000072d0


	//   ....[12]....
        /*00f4*/ 	.word	0x00007310


	//   ....[13]....
        /*00f8*/ 	.word	0x000074a0


	//   ....[14]....
        /*00fc*/ 	.word	0x00007600


	//   ....[15]....
        /*0100*/ 	.word	0x00007640


	//   ....[16]....
        /*0104*/ 	.word	0x000076e0


	//   ....[17]....
        /*0108*/ 	.word	0x00007860


	//   ....[18]....
        /*010c*/ 	.word	0x000079e0


	//   ....[19]....
        /*0110*/ 	.word	0x00007b40


	//   ....[20]....
        /*0114*/ 	.word	0x00007c80


	//   ....[21]....
        /*0118*/ 	.word	0x00007cc0


	//   ....[22]....
        /*011c*/ 	.word	0x00007cf0


	//----- nvinfo : EIATTR_MAX_THREADS
	.align		4
.L_2505:
        /*0120*/ 	.byte	0x04, 0x05
        /*0122*/ 	.short	(.L_2507 - .L_2506)
.L_2506:
        /*0124*/ 	.word	0x00000080
        /*0128*/ 	.word	0x00000001
        /*012c*/ 	.word	0x00000001


	//----- nvinfo : EIATTR_CRS_STACK_SIZE
	.align		4
.L_2507:
        /*0130*/ 	.byte	0x04, 0x1e
        /*0132*/ 	.short	(.L_2509 - .L_2508)
.L_2508:
        /*0134*/ 	.word	0x00000000
.L_2509:


//--------------------- .nv.info._ZN2at6native18elementwise_kernelILi128ELi4EZNS0_22gpu_kernel_impl_nocastINS0_13AUnaryFunctorIbbbZZZNS0_21heaviside_kernel_cudaERNS_18TensorIteratorBaseEENKUlvE_clEvENKUlvE7_clEvEUlbbE_EEEEvS5_RKT_EUliE_EEviT1_ --------------------------
	.section	.nv.info._ZN2at6native18elementwise_kernelILi128ELi4EZNS0_22gpu_kernel_impl_nocastINS0_13AUnaryFunctorIbbbZZZNS0_21heaviside_kernel_cudaERNS_18TensorIteratorBaseEENKUlvE_clEvENKUlvE7_clEvEUlbbE_EEEEvS5_RKT_EUliE_EEviT1_,"",@"SHT_CUDA_INFO"
	.sectionflags	@""
	.align	4


	//----- nvinfo : EIATTR_CUDA_API_VERSION
	.align		4
        /*0000*/ 	.byte	0x04, 0x37
        /*0002*/ 	.short	(.L_2511 - .L_2510)
.L_2510:
        /*0004*/ 	.word	0x00000082


	//----- nvinfo : EIATTR_SW2861232_WAR
	.align		4
.L_2511:
        /*0008*/ 	.byte	0x01, 0x35
	.zero		2


	//----- nvinfo : EIATTR_PARAM_CBANK
	.align		4
        /*000c*/ 	.byte	0x04, 0x0a
        /*000e*/ 	.short	(.L_2513 - .L_2512)
	.align		4
.L_2512:
        /*0010*/ 	.word	index@(.nv.constant0._ZN2at6native18elementwise_kernelILi128ELi4EZNS0_22gpu_kernel_impl_nocastINS0_13AUnaryFunctorIbbbZZZNS0_21heaviside_kernel_cudaERNS_18TensorIteratorBaseEENKUlvE_clEvENKUlvE7_clEvEUlbbE_EEEEvS5_RKT_EUliE_EEviT1_)
        /*0014*/ 	.short	0x0160
        /*0016*/ 	.short	0x0220


	//----- nvinfo : EIATTR_CBANK_PARAM_SIZE
	.align		4
.L_2513:
        /*0018*/ 	.byte	0x03, 0x19
        /*001a*/ 	.short	0x0220


	//----- nvinfo : EIATTR_KPARAM_INFO
	.align		4
        /*001c*/ 	.byte	0x04, 0x17
        /*001e*/ 	.short	(.L_2515 - .L_2514)
.L_2514:
        /*0020*/ 	.word	0x00000000
        /*0024*/ 	.short	0x0001
        /*0026*/ 	.short	0x0008
        /*0028*/ 	.byte	0x00, 0xf0, 0x61, 0x08


	//----- nvinfo : EIATTR_KPARAM_INFO
	.align		4
.L_2515:
        /*002c*/ 	.byte	0x04, 0x17
        /*002e*/ 	.short	(.L_2517 - .L_2516)
.L_2516:
        /*0030*/ 	.word	0x00000000
        /*0034*/ 	.short	0x0000
        /*0036*/ 	.short	0x0000
        /*0038*/ 	.byte	0x00, 0xf0, 0x11, 0x00


	//----- nvinfo : EIATTR_MAXREG_COUNT
	.align		4
.L_2517:
        /*003c*/ 	.byte	0x03, 0x1b
        /*003e*/ 	.short	0x0080


	//----- nvinfo : EIATTR_MERCURY_ISA_VERSION
	.align		4
        /*0040*/ 	.byte	0x03, 0x5f
        /*0042*/ 	.short	0x0000


	//----- nvinfo : EIATTR_EXIT_INSTR_OFFSETS
	.align		4
        /*0044*/ 	.byte	0x04, 0x1c
        /*0046*/ 	.short	(.L_2519 - .L_2518)


	//   ....[0]....
.L_2518:
        /*0048*/ 	.word	0x00002e30


	//   ....[1]....
        /*004c*/ 	.word	0x00003d40


	//----- nvinfo : EIATTR_MAX_THREADS
	.align		4
.L_2519:
        /*0050*/ 	.byte	0x04, 0x05
        /*0052*/ 	.short	(.L_2521 - .L_2520)
.L_2520:
        /*0054*/ 	.word	0x00000080
        /*0058*/ 	.word	0x00000001
        /*005c*/ 	.word	0x00000001


	//----- nvinfo : EIATTR_CRS_STACK_SIZE
	.align		4
.L_2521:
        /*0060*/ 	.byte	0x04, 0x1e
        /*0062*/ 	.short	(.L_2523 - .L_2522)
.L_2522:
        /*0064*/ 	.word	0x00000000
.L_2523:


//--------------------- .nv.info._ZN2at6native27unrolled_elementwise_kernelINS0_13AUnaryFunctorIbbbZZZNS0_21heaviside_kernel_cudaERNS_18TensorIteratorBaseEENKUlvE_clEvENKUlvE7_clEvEUlbbE_EESt5arrayIPcLm2EELi4E23TrivialOffsetCalculatorILi1EjESD_NS0_6memory15LoadWithoutCastENSE_16StoreWithoutCastEEEviT_T0_T2_T3_T4_T5_ --------------------------
	.section	.nv.info._ZN2at6native27unrolled_elementwise_kernelINS0_13AUnaryFunctorIbbbZZZNS0_21heaviside_kernel_cudaERNS_18TensorIteratorBaseEENKUlvE_clEvENKUlvE7_clEvEUlbbE_EESt5arrayIPcLm2EELi4E23TrivialOffsetCalculatorILi1EjESD_NS0_6memory15LoadWithoutCastENSE_16StoreWithoutCastEEEviT_T0_T2_T3_T4_T5_,"",@"SHT_CUDA_INFO"
	.sectionflags	@""
	.align	4


	//----- nvinfo : EIATTR_CUDA_API_VERSION
	.align		4
        /*0000*/ 	.byte	0x04, 0x37
        /*0002*/ 	.short	(.L_2525 - .L_2524)
.L_2524:
        /*0004*/ 	.word	0x00000082


	//----- nvinfo : EIATTR_SW2861232_WAR
	.align		4
.L_2525:
        /*0008*/ 	.byte	0x01, 0x35
	.zero		2


	//----- nvinfo : EIATTR_PARAM_CBANK
	.align		4
        /*000c*/ 	.byte	0x04, 0x0a
        /*000e*/ 	.short	(.L_2527 - .L_2526)
	.align		4
.L_2526:
        /*0010*/ 	.word	index@(.nv.constant0._ZN2at6native27unrolled_elementwise_kernelINS0_13AUnaryFunctorIbbbZZZNS0_21heaviside_kernel_cudaERNS_18TensorIteratorBaseEENKUlvE_clEvENKUlvE7_clEvEUlbbE_EESt5arrayIPcLm2EELi4E23TrivialOffsetCalculatorILi1EjESD_NS0_6memory15LoadWithoutCastENSE_16StoreWithoutCastEEEviT_T0_T2_T3_T4_T5_)
        /*0014*/ 	.short	0x0160
        /*0016*/ 	.short	0x001c


	//----- nvinfo : EIATTR_CBANK_PARAM_SIZE
	.align		4
.L_2527:
        /*0018*/ 	.byte	0x03, 0x19
        /*001a*/ 	.short	0x001c


	//----- nvinfo : EIATTR_KPARAM_INFO
	.align		4
        /*001c*/ 	.byte	0x04, 0x17
        /*001e*/ 	.short	(.L_2529 - .L_2528)
.L_2528:
        /*0020*/ 	.word	0x00000000
        /*0024*/ 	.short	0x0006
        /*0026*/ 	.short	0x001b
        /*0028*/ 	.byte	0x00, 0xf0, 0x05, 0x00


	//----- nvinfo : EIATTR_KPARAM_INFO
	.align		4
.L_2529:
        /*002c*/ 	.byte	0x04, 0x17
        /*002e*/ 	.short	(.L_2531 - .L_2530)
.L_2530:
        /*0030*/ 	.word	0x00000000
        /*0034*/ 	.short	0x0005
        /*0036*/ 	.short	0x001a
        /*0038*/ 	.byte	0x00, 0xf0, 0x05, 0x00


	//----- nvinfo : EIATTR_KPARAM_INFO
	.align		4
.L_2531:
        /*003c*/ 	.byte	0x04, 0x17
        /*003e*/ 	.short	(.L_2533 - .L_2532)
.L_2532:
        /*0040*/ 	.word	0x00000000
        /*0044*/ 	.short	0x0004
        /*0046*/ 	.short	0x0019
        /*0048*/ 	.byte	0x00, 0xf0, 0x05, 0x00


	//----- nvinfo : EIATTR_KPARAM_INFO
	.align		4
.L_2533:
        /*004c*/ 	.byte	0x04, 0x17
        /*004e*/ 	.short	(.L_2535 - .L_2534)
.L_2534:
        /*0050*/ 	.word	0x00000000
        /*0054*/ 	.short	0x0003
        /*0056*/ 	.short	0x0018
        /*0058*/ 	.byte	0x00, 0xf0, 0x05, 0x00


	//----- nvinfo : EIATTR_KPARAM_INFO
	.align		4
.L_2535:
        /*005c*/ 	.byte	0x04, 0x17
        /*005e*/ 	.short	(.L_2537 - .L_2536)
.L_2536:
        /*0060*/ 	.word	0x00000000
        /*0064*/ 	.short	0x0002
        /*0066*/ 	.short	0x0008
        /*0068*/ 	.byte	0x00, 0xf0, 0x41, 0x00


	//----- nvinfo : EIATTR_KPARAM_INFO
	.align		4
.L_2537:
        /*006c*/ 	.byte	0x04, 0x17
        /*006e*/ 	.short	(.L_2539 - .L_2538)
.L_2538:
        /*0070*/ 	.word	0x00000000
        /*0074*/ 	.short	0x0001
        /*0076*/ 	.short	0x0004
        /*0078*/ 	.byte	0x00, 0xf0, 0x09, 0x00


	//----- nvinfo : EIATTR_KPARAM_INFO
	.align		4
.L_2539:
        /*007c*/ 	.byte	0x04, 0x17
        /*007e*/ 	.short	(.L_2541 - .L_2540)
.L_2540:
        /*0080*/ 	.word	0x00000000
        /*0084*/ 	.short	0x0000
        /*0086*/ 	.short	0x0000
        /*0088*/ 	.byte	0x00, 0xf0, 0x11, 0x00


	//----- nvinfo : EIATTR_MAXREG_COUNT
	.align		4
.L_2541:
        /*008c*/ 	.byte	0x03, 0x1b
        /*008e*/ 	.short	0x00ff


	//----- nvinfo : EIATTR_MERCURY_ISA_VERSION
	.align		4
        /*0090*/ 	.byte	0x03, 0x5f
        /*0092*/ 	.short	0x0000


	//----- nvinfo : EIATTR_EXIT_INSTR_OFFSETS
	.align		4
        /*0094*/ 	.byte	0x04, 0x1c
        /*0096*/ 	.short	(.L_2543 - .L_2542)


	//   ....[0]....
.L_2542:
        /*0098*/ 	.word	0x000004a0


	//   ....[1]....
        /*009c*/ 	.word	0x00000530


	//----- nvinfo : EIATTR_MAX_THREADS
	.align		4
.L_2543:
        /*00a0*/ 	.byte	0x04, 0x05
        /*00a2*/ 	.short	(.L_2545 - .L_2544)
.L_2544:
        /*00a4*/ 	.word	0x00000080
        /*00a8*/ 	.word	0x00000001
        /*00ac*/ 	.word	0x00000001


	//----- nvinfo : EIATTR_CRS_STACK_SIZE
	.align		4
.L_2545:
        /*00b0*/ 	.byte	0x04, 0x1e
        /*00b2*/ 	.short	(.L_2547 - .L_2546)
.L_2546:
        /*00b4*/ 	.word	0x00000000
.L_2547:


//--------------------- .nv.info._ZN2at6native29vectorized_elementwise_kernelILi2ENS0_13AUnaryFunctorIbbbZZZNS0_21heaviside_kernel_cudaERNS_18TensorIteratorBaseEENKUlvE_clEvENKUlvE7_clEvEUlbbE_EESt5arrayIPcLm2EEEEviT0_T1_ --------------------------
	.section	.nv.info._ZN2at6native29vectorized_elementwise_kernelILi2ENS0_13AUnaryFunctorIbbbZZZNS0_21heaviside_kernel_cudaERNS_18TensorIteratorBaseEENKUlvE_clEvENKUlvE7_clEvEUlbbE_EESt5arrayIPcLm2EEEEviT0_T1_,"",@"SHT_CUDA_INFO"
	.sectionflags	@""
	.align	4


	//----- nvinfo : EIATTR_CUDA_API_VERSION
	.align		4
        /*0000*/ 	.byte	0x04, 0x37
        /*0002*/ 	.short	(.L_2549 - .L_2548)
.L_2548:
        /*0004*/ 	.word	0x00000082


	//----- nvinfo : EIATTR_SW2861232_WAR
	.align		4
.L_2549:
        /*0008*/ 	.byte	0x01, 0x35
	.zero		2


	//----- nvinfo : EIATTR_PARAM_CBANK
	.align		4
        /*000c*/ 	.byte	0x04, 0x0a
        /*000e*/ 	.short	(.L_2551 - .L_2550)
	.align		4
.L_2550:
        /*0010*/ 	.word	index@(.nv.constant0._ZN2at6native29vectorized_elementwise_kernelILi2ENS0_13AUnaryFunctorIbbbZZZNS0_21heaviside_kernel_cudaERNS_18TensorIteratorBaseEENKUlvE_clEvENKUlvE7_clEvEUlbbE_EESt5arrayIPcLm2EEEEviT0_T1_)
        /*0014*/ 	.short	0x0160
        /*0016*/ 	.short	0x0018


	//----- nvinfo : EIATTR_CBANK_PARAM_SIZE
	.align		4
.L_2551:
        /*0018*/ 	.byte	0x03, 0x19
        /*001a*/ 	.short	0x0018


	//----- nvinfo : EIATTR_KPARAM_INFO
	.align		4
        /*001c*/ 	.byte	0x04, 0x17
        /*001e*/ 	.short	(.L_2553 - .L_2552)
.L_2552:
        /*0020*/ 	.word	0x00000000
        /*0024*/ 	.short	0x0002
        /*0026*/ 	.short	0x0008
        /*0028*/ 	.byte	0x00, 0xf0, 0x41, 0x00


	//----- nvinfo : EIATTR_KPARAM_INFO
	.align		4
.L_2553:
        /*002c*/ 	.byte	0x04, 0x17
        /*002e*/ 	.short	(.L_2555 - .L_2554)
.L_2554:
        /*0030*/ 	.word	0x00000000
        /*0034*/ 	.short	0x0001
        /*0036*/ 	.short	0x0004
        /*0038*/ 	.byte	0x00, 0xf0, 0x09, 0x00


	//----- nvinfo : EIATTR_KPARAM_INFO
	.align		4
.L_2555:
        /*003c*/ 	.byte	0x04, 0x17
        /*003e*/ 	.short	(.L_2557 - .L_2556)
.L_2556:
        /*0040*/ 	.word	0x00000000
        /*0044*/ 	.short	0x0000
        /*0046*/ 	.short	0x0000
        /*0048*/ 	.byte	0x00, 0xf0, 0x11, 0x00


	//----- nvinfo : EIATTR_MAXREG_COUNT
	.align		4
.L_2557:
        /*004c*/ 	.byte	0x03, 0x1b
        /*004e*/ 	.short	0x00ff


	//----- nvinfo : EIATTR_MERCURY_ISA_VERSION
	.align		4
        /*0050*/ 	.byte	0x03, 0x5f
        /*0052*/ 	.short	0x0000


	//----- nvinfo : EIATTR_EXIT_INSTR_OFFSETS
	.align		4
        /*0054*/ 	.byte	0x04, 0x1c
        /*0056*/ 	.short	(.L_2559 - .L_2558)


	//   ....[0]....
.L_2558:
        /*0058*/ 	.word	0x00000400


	//   ....[1]....
        /*005c*/ 	.word	0x00000d30


	//   ....[2]....
        /*0060*/ 	.word	0x00000d80


	//----- nvinfo : EIATTR_MAX_THREADS
	.align		4
.L_2559:
        /*0064*/ 	.byte	0x04, 0x05
        /*0066*/ 	.short	(.L_2561 - .L_2560)
.L_2560:
        /*0068*/ 	.word	0x00000080
        /*006c*/ 	.word	0x00000001
        /*0070*/ 	.word	0x00000001


	//----- nvinfo : EIATTR_CRS_STACK_SIZE
	.align		4
.L_2561:
        /*0074*/ 	.byte	0x04, 0x1e
        /*0076*/ 	.short	(.L_2563 - .L_2562)
.L_2562:
        /*0078*/ 	.word	0x00000000
.L_2563:


//--------------------- .nv.info._ZN2at6native29vectorized_elementwise_kernelILi4ENS0_13AUnaryFunctorIbbbZZZNS0_21heaviside_kernel_cudaERNS_18TensorIteratorBaseEENKUlvE_clEvENKUlvE7_clEvEUlbbE_EESt5arrayIPcLm2EEEEviT0_T1_ --------------------------
	.section	.nv.info._ZN2at6native29vectorized_elementwise_kernelILi4ENS0_13AUnaryFunctorIbbbZZZNS0_21heaviside_kernel_cudaERNS_18TensorIteratorBaseEENKUlvE_clEvENKUlvE7_clEvEUlbbE_EESt5arrayIPcLm2EEEEviT0_T1_,"",@"SHT_CUDA_INFO"
	.sectionflags	@""
	.align	4


	//----- nvinfo : EIATTR_CUDA_API_VERSION
	.align		4
        /*0000*/ 	.byte	0x04, 0x37
        /*0002*/ 	.short	(.L_2565 - .L_2564)
.L_2564:
        /*0004*/ 	.word	0x00000082


	//----- nvinfo : EIATTR_SW2861232_WAR
	.align		4
.L_2565:
        /*0008*/ 	.byte	0x01, 0x35
	.zero		2


	//----- nvinfo : EIATTR_PARAM_CBANK
	.align		4
        /*000c*/ 	.byte	0x04, 0x0a
        /*000e*/ 	.short	(.L_2567 - .L_2566)
	.align		4
.L_2566:
        /*0010*/ 	.word	index@(.nv.constant0._ZN2at6native29vectorized_elementwise_kernelILi4ENS0_13AUnaryFunctorIbbbZZZNS0_21heaviside_kernel_cudaERNS_18TensorIteratorBaseEENKUlvE_clEvENKUlvE7_clEvEUlbbE_EESt5arrayIPcLm2EEEEviT0_T1_)
        /*0014*/ 	.short	0x0160
        /*0016*/ 	.short	0x0018


	//----- nvinfo : EIATTR_CBANK_PARAM_SIZE
	.align		4
.L_2567:
        /*0018*/ 	.byte	0x03, 0x19
        /*001a*/ 	.short	0x0018


	//----- nvinfo : EIATTR_KPARAM_INFO
	.align		4
        /*001c*/ 	.byte	0x04, 0x17
        /*001e*/ 	.short	(.L_2569 - .L_2568)
.L_2568:
        /*0020*/ 	.word	0x00000000
        /*0024*/ 	.short	0x0002
        /*0026*/ 	.short	0x0008
        /*0028*/ 	.byte	0x00, 0xf0, 0x41, 0x00


	//----- nvinfo : EIATTR_KPARAM_INFO
	.align		4
.L_2569:
        /*002c*/ 	.byte	0x04, 0x17
        /*002e*/ 	.short	(.L_2571 - .L_2570)
.L_2570:
        /*0030*/ 	.word	0x00000000
        /*0034*/ 	.short	0x0001
        /*0036*/ 	.short	0x0004
        /*0038*/ 	.byte	0x00, 0xf0, 0x09, 0x00


	//----- nvinfo : EIATTR_KPARAM_INFO
	.align		4
.L_2571:
        /*003c*/ 	.byte	0x04, 0x17
        /*003e*/ 	.short	(.L_2573 - .L_2572)
.L_2572:
        /*0040*/ 	.word	0x00000000
        /*0044*/ 	.short	0x0000
        /*0046*/ 	.short	0x0000
        /*0048*/ 	.byte	0x00, 0xf0, 0x11, 0x00


	//----- nvinfo : EIATTR_MAXREG_COUNT
	.align		4
.L_2573:
        /*004c*/ 	.byte	0x03, 0x1b
        /*004e*/ 	.short	0x00ff


	//----- nvinfo : EIATTR_MERCURY_ISA_VERSION
	.align		4
        /*0050*/ 	.byte	0x03, 0x5f
        /*0052*/ 	.short	0x0000


	//----- nvinfo : EIATTR_EXIT_INSTR_OFFSETS
	.align		4
        /*0054*/ 	.byte	0x04, 0x1c
        /*0056*/ 	.short	(.L_2575 - .L_2574)


	//   ....[0]....
.L_2574:
        /*0058*/ 	.word	0x000003e0


	//   ....[1]....
        /*005c*/ 	.word	0x00000d10


	//   ....[2]....
        /*0060*/ 	.word	0x00000d60


	//----- nvinfo : EIATTR_MAX_THREADS
	.align		4
.L_2575:
        /*0064*/ 	.byte	0x04, 0x05
        /*0066*/ 	.short	(.L_2577 - .L_2576)
.L_2576:
        /*0068*/ 	.word	0x00000080
        /*006c*/ 	.word	0x00000001
        /*0070*/ 	.word	0x00000001


	//----- nvinfo : EIATTR_CRS_STACK_SIZE
	.align		4
.L_2577:
        /*0074*/ 	.byte	0x04, 0x1e
        /*0076*/ 	.short	(.L_2579 - .L_2578)
.L_2578:
        /*0078*/ 	.word	0x00000000
.L_2579:


//--------------------- .nv.info._ZN2at6native29vectorized_elementwise_kernelILi8ENS0_13AUnaryFunctorIbbbZZZNS0_21heaviside_kernel_cudaERNS_18TensorIteratorBaseEENKUlvE_clEvENKUlvE7_clEvEUlbbE_EESt5arrayIPcLm2EEEEviT0_T1_ --------------------------
	.section	.nv.info._ZN2at6native29vectorized_elementwise_kernelILi8ENS0_13AUnaryFunctorIbbbZZZNS0_21heaviside_kernel_cudaERNS_18TensorIteratorBaseEENKUlvE_clEvENKUlvE7_clEvEUlbbE_EESt5arrayIPcLm2EEEEviT0_T1_,"",@"SHT_CUDA_INFO"
	.sectionflags	@""
	.align	4


	//----- nvinfo : EIATTR_CUDA_API_VERSION
	.align		4
        /*0000*/ 	.byte	0x04, 0x37
        /*0002*/ 	.short	(.L_2581 - .L_2580)
.L_2580:
        /*0004*/ 	.word	0x00000082


	//----- nvinfo : EIATTR_SW2861232_WAR
	.align		4
.L_2581:
        /*0008*/ 	.byte	0x01, 0x35
	.zero		2


	//----- nvinfo : EIATTR_PARAM_CBANK
	.align		4
        /*000c*/ 	.byte	0x04, 0x0a
        /*000e*/ 	.short	(.L_2583 - .L_2582)
	.align		4
.L_2582:
        /*0010*/ 	.word	index@(.nv.constant0._ZN2at6native29vectorized_elementwise_kernelILi8ENS0_13AUnaryFunctorIbbbZZZNS0_21heaviside_kernel_cudaERNS_18TensorIteratorBaseEENKUlvE_clEvENKUlvE7_clEvEUlbbE_EESt5arrayIPcLm2EEEEviT0_T1_)
        /*0014*/ 	.short	0x0160
        /*0016*/ 	.short	0x0018


	//----- nvinfo : EIATTR_CBANK_PARAM_SIZE
	.align		4
.L_2583:
        /*0018*/ 	.byte	0x03, 0x19
        /*001a*/ 	.short	0x0018


	//----- nvinfo : EIATTR_KPARAM_INFO
	.align		4
        /*001c*/ 	.byte	0x04, 0x17
        /*001e*/ 	.short	(.L_2585 - .L_2584)
.L_2584:
        /*0020*/ 	.word	0x00000000
        /*0024*/ 	.short	0x0002
        /*0026*/ 	.short	0x0008
        /*0028*/ 	.byte	0x00, 0xf0, 0x41, 0x00


	//----- nvinfo : EIATTR_KPARAM_INFO
	.align		4
.L_2585:
        /*002c*/ 	.byte	0x04, 0x17
        /*002e*/ 	.short	(.L_2587 - .L_2586)
.L_2586:
        /*0030*/ 	.word	0x00000000
        /*0034*/ 	.short	0x0001
        /*0036*/ 	.short	0x0004
        /*0038*/ 	.byte	0x00, 0xf0, 0x09, 0x00


	//----- nvinfo : EIATTR_KPARAM_INFO
	.align		4
.L_2587:
        /*003c*/ 	.byte	0x04, 0x17
        /*003e*/ 	.short	(.L_2589 - .L_2588)
.L_2588:
        /*0040*/ 	.word	0x00000000
        /*0044*/ 	.short	0x0000
        /*0046*/ 	.short	0x0000
        /*0048*/ 	.byte	0x00, 0xf0, 0x11, 0x00


	//----- nvinfo : EIATTR_MAXREG_COUNT
	.align		4
.L_2589:
        /*004c*/ 	.byte	0x03, 0x1b
        /*004e*/ 	.short	0x00ff


	//----- nvinfo : EIATTR_MERCURY_ISA_VERSION
	.align		4
        /*0050*/ 	.byte	0x03, 0x5f
        /*0052*/ 	.short	0x0000


	//----- nvinfo : EIATTR_EXIT_INSTR_OFFSETS
	.align		4
        /*0054*/ 	.byte	0x04, 0x1c
        /*0056*/ 	.short	(.L_2591 - .L_2590)


	//   ....[0]....
.L_2590:
        /*0058*/ 	.word	0x00000010


	//----- nvinfo : EIATTR_MAX_THREADS
	.align		4
.L_2591:
        /*005c*/ 	.byte	0x04, 0x05
        /*005e*/ 	.short	(.L_2593 - .L_2592)
.L_2592:
        /*0060*/ 	.word	0x00000080
        /*0064*/ 	.word	0x00000001
        /*0068*/ 	.word	0x00000001
.L_2593:


//--------------------- .nv.info._ZN2at6native18elementwise_kernelILi128ELi4EZNS0_15gpu_kernel_implINS0_13BinaryFunctorIN3c104HalfES5_S5_ZZZNS0_21heaviside_kernel_cudaERNS_18TensorIteratorBaseEENKUlvE_clEvENKUlvE6_clEvEUlS5_S5_E_EEEEvS7_RKT_EUliE_EEviT1_ --------------------------
	.section	.nv.info._ZN2at6native18elementwise_kernelILi128ELi4EZNS0_15gpu_kernel_implINS0_13BinaryFunctorIN3c104HalfES5_S5_ZZZNS0_21heaviside_kernel_cudaERNS_18TensorIteratorBaseEENKUlvE_clEvENKUlvE6_clEvEUlS5_S5_E_EEEEvS7_RKT_EUliE_EEviT1_,"",@"SHT_CUDA_INFO"
	.sectionflags	@""
	.align	4


	//----- nvinfo : EIATTR_CUDA_API_VERSION
	.align		4
        /*0000*/ 	.byte	0x04, 0x37
        /*0002*/ 	.short	(.L_2595 - .L_2594)
.L_2594:
        /*0004*/ 	.word	0x00000082


	//----- nvinfo : EIATTR_SW2861232_WAR
	.align		4
.L_2595:
        /*0008*/ 	.byte	0x01, 0x35
	.zero		2


	//----- nvinfo : EIATTR_PARAM_CBANK
	.align		4
        /*000c*/ 	.byte	0x04, 0x0a
        /*000e*/ 	.short	(.L_2597 - .L_2596)
	.align		4
.L_2596:
        /*0010*/ 	.word	index@(.nv.constant0._ZN2at6native18elementwise_kernelILi128ELi4EZNS0_15gpu_kernel_implINS0_13BinaryFunctorIN3c104HalfES5_S5_ZZZNS0_21heaviside_kernel_cudaERNS_18TensorIteratorBaseEENKUlvE_clEvENKUlvE6_clEvEUlS5_S5_E_EEEEvS7_RKT_EUliE_EEviT1_)
        /*0014*/ 	.short	0x0160
        /*0016*/ 	.short	0x0290


	//----- nvinfo : EIATTR_CBANK_PARAM_SIZE
	.align		4
.L_2597:
        /*0018*/ 	.byte	0x03, 0x19
        /*001a*/ 	.short	0x0290


	//----- nvinfo : EIATTR_KPARAM_INFO
	.align		4
        /*001c*/ 	.byte	0x04, 0x17
        /*001e*/ 	.short	(.L_2599 - .L_2598)
.L_2598:
        /*0020*/ 	.word	0x00000000
        /*0024*/ 	.short	0x0001
        /*0026*/ 	.short	0x0008
        /*0028*/ 	.byte	0x00, 0xf0, 0x21, 0x0a


	//----- nvinfo : EIATTR_KPARAM_INFO
	.align		4
.L_2599:
        /*002c*/ 	.byte	0x04, 0x17
        /*002e*/ 	.short	(.L_2601 - .L_2600)
.L_2600:
        /*0030*/ 	.word	0x00000000
        /*0034*/ 	.short	0x0000
        /*0036*/ 	.short	0x0000
        /*0038*/ 	.byte	0x00, 0xf0, 0x11, 0x00


	//----- nvinfo : EIATTR_MAXREG_COUNT
	.align		4
.L_2601:
        /*003c*/ 	.byte	0x03, 0x1b
        /*003e*/ 	.short	0x0080


	//----- nvinfo : EIATTR_EXTERNS
	.align		4
        /*0040*/ 	.byte	0x04, 0x0f
        /*0042*/ 	.short	(.L_2603 - .L_2602)


	//   ....[0]....
	.align		4
.L_2602:
        /*0044*/ 	.word	index@(__assertfail)


	//----- nvinfo : EIATTR_MERCURY_ISA_VERSION
	.align		4
.L_2603:
        /*0048*/ 	.byte	0x03, 0x5f
        /*004a*/ 	.short	0x0000


	//----- nvinfo : EIATTR_SYSCALL_OFFSETS
	.align		4
        /*004c*/ 	.byte	0x04, 0x46
        /*004e*/ 	.short	(.L_2605 - .L_2604)


	//   ....[0]....
.L_2604:
        /*0050*/ 	.word	0x00002020


	//   ....[1]....
        /*0054*/ 	.word	0x00003060


	//   ....[2]....
        /*0058*/ 	.word	0x00004060


	//   ....[3]....
        /*005c*/ 	.word	0x000060f0


	//   ....[4]....
        /*0060*/ 	.word	0x00007130


	//   ....[5]....
        /*0064*/ 	.word	0x00008130


	//   ....[6]....
        /*0068*/ 	.word	0x0000a190


	//   ....[7]....
        /*006c*/ 	.word	0x0000b1d0


	//   ....[8]....
        /*0070*/ 	.word	0x0000c1d0


	//   ....[9]....
        /*0074*/ 	.word	0x0000e240


	//   ....[10]....
        /*0078*/ 	.word	0x0000f280


	//   ....[11]....
        /*007c*/ 	.word	0x00010280


	//----- nvinfo : EIATTR_EXIT_INSTR_OFFSETS
	.align		4
.L_2605:
        /*0080*/ 	.byte	0x04, 0x1c
        /*0082*/ 	.short	(.L_2607 - .L_2606)


	//   ....[0]....
.L_2606:
        /*0084*/ 	.word	0x0000c290


	//   ....[1]....
        /*0088*/ 	.word	0x0000f480


	//   ....[2]....
        /*008c*/ 	.word	0x0000f4c0


	//   ....[3]....
        /*0090*/ 	.word	0x0000f560


	//   ....[4]....
        /*0094*/ 	.word	0x0000f5a0


	//   ....[5]....
        /*0098*/ 	.word	0x0000f5e0


	//   ....[6]....
        /*009c*/ 	.word	0x0000f670


	//   ....[7]....
        /*00a0*/ 	.word	0x0000f690


	//   ....[8]....
        /*00a4*/ 	.word	0x0000f730


	//   ....[9]....
        /*00a8*/ 	.word	0x0000f780


	//   ....[10]....
        /*00ac*/ 	.word	0x0000f7d0


	//   ....[11]....
        /*00b0*/ 	.word	0x0000f8a0


	//   ....[12]....
        /*00b4*/ 	.word	0x0000f900


	//   ....[13]....
        /*00b8*/ 	.word	0x0000fa90


	//   ....[14]....
        /*00bc*/ 	.word	0x0000fbf0


	//   ....[15]....
        /*00c0*/ 	.word	0x0000fc30


	//   ....[16]....
        /*00c4*/ 	.word	0x0000fcf0


	//   ....[17]....
        /*00c8*/ 	.word	0x0000fe70


	//   ....[18]....
        /*00cc*/ 	.word	0x0000fff0


	//   ....[19]....
        /*00d0*/ 	.word	0x00010150


	//   ....[20]....
        /*00d4*/ 	.word	0x00010290


	//   ....[21]....
        /*00d8*/ 	.word	0x000102d0


	//   ....[22]....
        /*00dc*/ 	.word	0x00010310


	//----- nvinfo : EIATTR_MAX_THREADS
	.align		4
.L_2607:
        /*00e0*/ 	.byte	0x04, 0x05
        /*00e2*/ 	.short	(.L_2609 - .L_2608)
.L_2608:
        /*00e4*/ 	.word	0x00000080
        /*00e8*/ 	.word	0x00000001
        /*00ec*/ 	.word	0x00000001


	//----- nvinfo : EIATTR_CRS_STACK_SIZE
	.align		4
.L_2609:
        /*00f0*/ 	.byte	0x04, 0x1e
        /*00f2*/ 	.short	(.L_2611 - .L_2610)
.L_2610:
        /*00f4*/ 	.word	0x00000000
.L_2611:


//--------------------- .nv.info._ZN2at6native27unrolled_elementwise_kernelINS0_13BinaryFunctorIN3c104HalfES4_S4_ZZZNS0_21heaviside_kernel_cudaERNS_18TensorIteratorBaseEENKUlvE_clEvENKUlvE6_clEvEUlS4_S4_E_EESt5arrayIPcLm3EELi4E23TrivialOffsetCalculatorILi2EjESE_ILi1EjENS0_6memory12LoadWithCastILi2EEENSH_13StoreWithCastILi1EEEEEviT_T0_T2_T3_T4_T5_ --------------------------
	.section	.nv.info._ZN2at6native27unrolled_elementwise_kernelINS0_13BinaryFunctorIN3c104HalfES4_S4_ZZZNS0_21heaviside_kernel_cudaERNS_18TensorIteratorBaseEENKUlvE_clEvENKUlvE6_clEvEUlS4_S4_E_EESt5arrayIPcLm3EELi4E23TrivialOffsetCalculatorILi2EjESE_ILi1EjENS0_6memory12LoadWithCastILi2EEENSH_13StoreWithCastILi1EEEEEviT_T0_T2_T3_T4_T5_,"",@"SHT_CUDA_INFO"
	.sectionflags	@""
	.align	4


	//----- nvinfo : EIATTR_CUDA_API_VERSION
	.align		4
        /*0000*/ 	.byte	0x04, 0x37
        /*0002*/ 	.short	(.L_2613 - .L_2612)
.L_2612:
        /*0004*/ 	.word	0x00000082


	//----- nvinfo : EIATTR_SW2861232_WAR
	.align		4
.L_2613:
        /*0008*/ 	.byte	0x01, 0x35
	.zero		2


	//----- nvinfo : EIATTR_PARAM_CBANK
	.align		4
        /*000c*/ 	.byte	0x04, 0x0a
        /*000e*/ 	.short	(.L_2615 - .L_2614)
	.align		4
.L_2614:
        /*0010*/ 	.word	index@(.nv.constant0._ZN2at6native27unrolled_elementwise_kernelINS0_13BinaryFunctorIN3c104HalfES4_S4_ZZZNS0_21heaviside_kernel_cudaERNS_18TensorIteratorBaseEENKUlvE_clEvENKUlvE6_clEvEUlS4_S4_E_EESt5arrayIPcLm3EELi4E23TrivialOffsetCalculatorILi2EjESE_ILi1EjENS0_6memory12LoadWithCastILi2EEENSH_13StoreWithCastILi1EEEEEviT_T0_T2_T3_T4_T5_)
        /*0014*/ 	.short	0x0160
        /*0016*/ 	.short	0x0038


	//----- nvinfo : EIATTR_CBANK_PARAM_SIZE
	.align		4
.L_2615:
        /*0018*/ 	.byte	0x03, 0x19
        /*001a*/ 	.short	0x0038


	//----- nvinfo : EIATTR_KPARAM_INFO
	.align		4
        /*001c*/ 	.byte	0x04, 0x17
        /*001e*/ 	.short	(.L_2617 - .L_2616)
.L_2616:
        /*0020*/ 	.word	0x00000000
        /*0024*/ 	.short	0x0006
        /*0026*/ 	.short	0x0030
        /*0028*/ 	.byte	0x00, 0xf0, 0x21, 0x00


	//----- nvinfo : EIATTR_KPARAM_INFO
	.align		4
.L_2617:
        /*002c*/ 	.byte	0x04, 0x17
        /*002e*/ 	.short	(.L_2619 - .L_2618)
.L_2618:
        /*0030*/ 	.word	0x00000000
        /*0034*/ 	.short	0x0005
        /*0036*/ 	.short	0x0024
        /*0038*/ 	.byte	0x00, 0xf0, 0x31, 0x00


	//----- nvinfo : EIATTR_KPARAM_INFO
	.align		4
.L_2619:
        /*003c*/ 	.byte	0x04, 0x17
        /*003e*/ 	.short	(.L_2621 - .L_2620)
.L_2620:
        /*0040*/ 	.word	0x00000000
        /*0044*/ 	.short	0x0004
        /*0046*/ 	.short	0x0021
        /*0048*/ 	.byte	0x00, 0xf0, 0x05, 0x00


	//----- nvinfo : EIATTR_KPARAM_INFO
	.align		4
.L_2621:
        /*004c*/ 	.byte	0x04, 0x17
        /*004e*/ 	.short	(.L_2623 - .L_2622)
.L_2622:
        /*0050*/ 	.word	0x00000000
        /*0054*/ 	.short	0x0003
        /*0056*/ 	.short	0x0020
        /*0058*/ 	.byte	0x00, 0xf0, 0x05, 0x00


	//----- nvinfo : EIATTR_KPARAM_INFO
	.align		4
.L_2623:
        /*005c*/ 	.byte	0x04, 0x17
        /*005e*/ 	.short	(.L_2625 - .L_2624)
.L_2624:
        /*0060*/ 	.word	0x00000000
        /*0064*/ 	.short	0x0002
        /*0066*/ 	.short	0x0008
        /*0068*/ 	.byte	0x00, 0xf0, 0x61, 0x00


	//----- nvinfo : EIATTR_KPARAM_INFO
	.align		4
.L_2625:
        /*006c*/ 	.byte	0x04, 0x17
        /*006e*/ 	.short	(.L_2627 - .L_2626)
.L_2626:
        /*0070*/ 	.word	0x00000000
        /*0074*/ 	.short	0x0001
        /*0076*/ 	.short	0x0004
        /*0078*/ 	.byte	0x00, 0xf0, 0x05, 0x00


	//----- nvinfo : EIATTR_KPARAM_INFO
	.align		4
.L_2627:
        /*007c*/ 	.byte	0x04, 0x17
        /*007e*/ 	.short	(.L_2629 - .L_2628)
.L_2628:
        /*0080*/ 	.word	0x00000000
        /*0084*/ 	.short	0x0000
        /*0086*/ 	.short	0x0000
        /*0088*/ 	.byte	0x00, 0xf0, 0x11, 0x00


	//----- nvinfo : EIATTR_MAXREG_COUNT
	.align		4
.L_2629:
        /*008c*/ 	.byte	0x03, 0x1b
        /*008e*/ 	.short	0x00ff


	//----- nvinfo : EIATTR_EXTERNS
	.align		4
        /*0090*/ 	.byte	0x04, 0x0f
        /*0092*/ 	.short	(.L_2631 - .L_2630)


	//   ....[0]....
	.align		4
.L_2630:
        /*0094*/ 	.word	index@(__assertfail)


	//----- nvinfo : EIATTR_MERCURY_ISA_VERSION
	.align		4
.L_2631:
        /*0098*/ 	.byte	0x03, 0x5f
        /*009a*/ 	.short	0x0000


	//----- nvinfo : EIATTR_SYSCALL_OFFSETS
	.align		4
        /*009c*/ 	.byte	0x04, 0x46
        /*009e*/ 	.short	(.L_2633 - .L_2632)


	//   ....[0]....
.L_2632:
        /*00a0*/ 	.word	0x00001080


	//   ....[1]....
        /*00a4*/ 	.word	0x000020d0


	//   ....[2]....
        /*00a8*/ 	.word	0x000031a0


	//   ....[3]....
        /*00ac*/ 	.word	0x000041f0


	//   ....[4]....
        /*00b0*/ 	.word	0x000052d0


	//   ....[5]....
        /*00b4*/ 	.word	0x00006310


	//   ....[6]....
        /*00b8*/ 	.word	0x000073d0


	//   ....[7]....
        /*00bc*/ 	.word	0x00008420


	//   ....[8]....
        /*00c0*/ 	.word	0x00009760


	//   ....[9]....
        /*00c4*/ 	.word	0x0000a790


	//   ....[10]....
        /*00c8*/ 	.word	0x0000b780


	//   ....[11]....
        /*00cc*/ 	.word	0x0000c770


	//----- nvinfo : EIATTR_EXIT_INSTR_OFFSETS
	.align		4
.L_2633:
        /*00d0*/ 	.byte	0x04, 0x1c
        /*00d2*/ 	.short	(.L_2635 - .L_2634)


	//   ....[0]....
.L_2634:
        /*00d4*/ 	.word	0x0000b840


	//   ....[1]....
        /*00d8*/ 	.word	0x0000b970


	//   ....[2]....
        /*00dc*/ 	.word	0x0000b9b0


	//   ....[3]....
        /*00e0*/ 	.word	0x0000ba50


	//   ....[4]....
        /*00e4*/ 	.word	0x0000ba90


	//   ....[5]....
        /*00e8*/ 	.word	0x0000bad0


	//   ....[6]....
        /*00ec*/ 	.word	0x0000bb60


	//   ....[7]....
        /*00f0*/ 	.word	0x0000bb80


	//   ....[8]....
        /*00f4*/ 	.word	0x0000bc20


	//   ....[9]....
        /*00f8*/ 	.word	0x0000bc70


	//   ....[10]....
        /*00fc*/ 	.word	0x0000bcc0


	//   ....[11]....
        /*0100*/ 	.word	0x0000bd90


	//   ....[12]....
        /*0104*/ 	.word	0x0000bdf0


	//   ....[13]....
        /*0108*/ 	.word	0x0000bf80


	//   ....[14]....
        /*010c*/ 	.word	0x0000c0e0


	//   ....[15]....
        /*0110*/ 	.word	0x0000c120


	//   ....[16]....
        /*0114*/ 	.word	0x0000c1e0


	//   ....[17]....
        /*0118*/ 	.word	0x0000c360


	//   ....[18]....
        /*011c*/ 	.word	0x0000c4e0


	//   ....[19]....
        /*0120*/ 	.word	0x0000c640


	//   ....[20]....
        /*0124*/ 	.word	0x0000c780


	//   ....[21]....
        /*0128*/ 	.word	0x0000c7c0


	//   ....[22]....
        /*012c*/ 	.word	0x0000c800


	//----- nvinfo : EIATTR_MAX_THREADS
	.align		4
.L_2635:
        /*0130*/ 	.byte	0x04, 0x05
        /*0132*/ 	.short	(.L_2637 - .L_2636)
.L_2636:
        /*0134*/ 	.word	0x00000080
        /*0138*/ 	.word	0x00000001
        /*013c*/ 	.word	0x00000001


	//----- nvinfo : EIATTR_CRS_STACK_SIZE
	.align		4
.L_2637:
        /*0140*/ 	.byte	0x04, 0x1e
        /*0142*/ 	.short	(.L_2639 - .L_2638)
.L_2638:
        /*0144*/ 	.word	0x00000000
.L_2639:


//--------------------- .nv.info._ZN2at6native18elementwise_kernelILi128ELi4EZNS0_22gpu_kernel_impl_nocastINS0_13BinaryFunctorIN3c104HalfES5_S5_ZZZNS0_21heaviside_kernel_cudaERNS_18TensorIteratorBaseEENKUlvE_clEvENKUlvE6_clEvEUlS5_S5_E_EEEEvS7_RKT_EUliE_EEviT1_ --------------------------
	.section	.nv.info._ZN2at6native18elementwise_kernelILi128ELi4EZNS0_22gpu_kernel_impl_nocastINS0_13BinaryFunctorIN3c104HalfES5_S5_ZZZNS0_21heaviside_kernel_cudaERNS_18TensorIteratorBaseEENKUlvE_clEvENKUlvE6_clEvEUlS5_S5_E_EEEEvS7_RKT_EUliE_EEviT1_,"",@"SHT_CUDA_INFO"
	.sectionflags	@""
	.align	4


	//----- nvinfo : EIATTR_CUDA_API_VERSION
	.align		4
        /*0000*/ 	.byte	0x04, 0x37
        /*0002*/ 	.short	(.L_2641 - .L_2640)
.L_2640:
        /*0004*/ 	.word	0x00000082


	//----- nvinfo : EIATTR_SW2861232_WAR
	.align		4
.L_2641:
        /*0008*/ 	.byte	0x01, 0x35
	.zero		2


	//----- nvinfo : EIATTR_PARAM_CBANK
	.align		4
        /*000c*/ 	.byte	0x04, 0x0a
        /*000e*/ 	.short	(.L_2643 - .L_2642)
	.align		4
.L_2642:
        /*0010*/ 	.word	index@(.nv.constant0._ZN2at6native18elementwise_kernelILi128ELi4EZNS0_22gpu_kernel_impl_nocastINS0_13BinaryFunctorIN3c104HalfES5_S5_ZZZNS0_21heaviside_kernel_cudaERNS_18TensorIteratorBaseEENKUlvE_clEvENKUlvE6_clEvEUlS5_S5_E_EEEEvS7_RKT_EUliE_EEviT1_)
        /*0014*/ 	.short	0x0160
        /*0016*/ 	.short	0x0290


	//----- nvinfo : EIATTR_CBANK_PARAM_SIZE
	.align		4
.L_2643:
        /*0018*/ 	.byte	0x03, 0x19
        /*001a*/ 	.short	0x0290


	//----- nvinfo : EIATTR_KPARAM_INFO
	.align		4
        /*001c*/ 	.byte	0x04, 0x17
        /*001e*/ 	.short	(.L_2645 - .L_2644)
.L_2644:
        /*0020*/ 	.word	0x00000000
        /*0024*/ 	.short	0x0001
        /*0026*/ 	.short	0x0008
        /*0028*/ 	.byte	0x00, 0xf0, 0x21, 0x0a


	//----- nvinfo : EIATTR_KPARAM_INFO
	.align		4
.L_2645:
        /*002c*/ 	.byte	0x04, 0x17
        /*002e*/ 	.short	(.L_2647 - .L_2646)
.L_2646:
        /*0030*/ 	.word	0x00000000
        /*0034*/ 	.short	0x0000
        /*0036*/ 	.short	0x0000
        /*0038*/ 	.byte	0x00, 0xf0, 0x11, 0x00


	//----- nvinfo : EIATTR_MAXREG_COUNT
	.align		4
.L_2647:
        /*003c*/ 	.byte	0x03, 0x1b
        /*003e*/ 	.short	0x0080


	//----- nvinfo : EIATTR_MERCURY_ISA_VERSION
	.align		4
        /*0040*/ 	.byte	0x03, 0x5f
        /*0042*/ 	.short	0x0000


	//----- nvinfo : EIATTR_EXIT_INSTR_OFFSETS
	.align		4
        /*0044*/ 	.byte	0x04, 0x1c
        /*0046*/ 	.short	(.L_2649 - .L_2648)


	//   ....[0]....
.L_2648:
        /*0048*/ 	.word	0x00003340


	//   ....[1]....
        /*004c*/ 	.word	0x00004400


	//----- nvinfo : EIATTR_MAX_THREADS
	.align		4
.L_2649:
        /*0050*/ 	.byte	0x04, 0x05
        /*0052*/ 	.short	(.L_2651 - .L_2650)
.L_2650:
        /*0054*/ 	.word	0x00000080
        /*0058*/ 	.word	0x00000001
        /*005c*/ 	.word	0x00000001


	//----- nvinfo : EIATTR_CRS_STACK_SIZE
	.align		4
.L_2651:
        /*0060*/ 	.byte	0x04, 0x1e
        /*0062*/ 	.short	(.L_2653 - .L_2652)
.L_2652:
        /*0064*/ 	.word	0x00000000
.L_2653:


//--------------------- .nv.info._ZN2at6native27unrolled_elementwise_kernelINS0_13BinaryFunctorIN3c104HalfES4_S4_ZZZNS0_21heaviside_kernel_cudaERNS_18TensorIteratorBaseEENKUlvE_clEvENKUlvE6_clEvEUlS4_S4_E_EESt5arrayIPcLm3EELi4E23TrivialOffsetCalculatorILi2EjESE_ILi1EjENS0_6memory15LoadWithoutCastENSH_16StoreWithoutCastEEEviT_T0_T2_T3_T4_T5_ --------------------------
	.section	.nv.info._ZN2at6native27unrolled_elementwise_kernelINS0_13BinaryFunctorIN3c104HalfES4_S4_ZZZNS0_21heaviside_kernel_cudaERNS_18TensorIteratorBaseEENKUlvE_clEvENKUlvE6_clEvEUlS4_S4_E_EESt5arrayIPcLm3EELi4E23TrivialOffsetCalculatorILi2EjESE_ILi1EjENS0_6memory15LoadWithoutCastENSH_16StoreWithoutCastEEEviT_T0_T2_T3_T4_T5_,"",@"SHT_CUDA_INFO"
	.sectionflags	@""
	.align	4


	//----- nvinfo : EIATTR_CUDA_API_VERSION
	.align		4
        /*0000*/ 	.byte	0x04, 0x37
        /*0002*/ 	.short	(.L_2655 - .L_2654)
.L_2654:
        /*0004*/ 	.word	0x00000082


	//----- nvinfo : EIATTR_SW2861232_WAR
	.align		4
.L_2655:
        /*0008*/ 	.byte	0x01, 0x35
	.zero		2


	//----- nvinfo : EIATTR_PARAM_CBANK
	.align		4
        /*000c*/ 	.byte	0x04, 0x0a
        /*000e*/ 	.short	(.L_2657 - .L_2656)
	.align		4
.L_2656:
        /*0010*/ 	.word	index@(.nv.constant0._ZN2at6native27unrolled_elementwise_kernelINS0_13BinaryFunctorIN3c104HalfES4_S4_ZZZNS0_21heaviside_kernel_cudaERNS_18TensorIteratorBaseEENKUlvE_clEvENKUlvE6_clEvEUlS4_S4_E_EESt5arrayIPcLm3EELi4E23TrivialOffsetCalculatorILi2EjESE_ILi1EjENS0_6memory15LoadWithoutCastENSH_16StoreWithoutCastEEEviT_T0_T2_T3_T4_T5_)
        /*0014*/ 	.short	0x0160
        /*0016*/ 	.short	0x0024


	//----- nvinfo : EIATTR_CBANK_PARAM_SIZE
	.align		4
.L_2657:
        /*0018*/ 	.byte	0x03, 0x19
        /*001a*/ 	.short	0x0024


	//----- nvinfo : EIATTR_KPARAM_INFO
	.align		4
        /*001c*/ 	.byte	0x04, 0x17
        /*001e*/ 	.short	(.L_2659 - .L_2658)
.L_2658:
        /*0020*/ 	.word	0x00000000
        /*0024*/ 	.short	0x0006
        /*0026*/ 	.short	0x0023
        /*0028*/ 	.byte	0x00, 0xf0, 0x05, 0x00


	//----- nvinfo : EIATTR_KPARAM_INFO
	.align		4
.L_2659:
        /*002c*/ 	.byte	0x04, 0x17
        /*002e*/ 	.short	(.L_2661 - .L_2660)
.L_2660:
        /*0030*/ 	.word	0x00000000
        /*0034*/ 	.short	0x0005
        /*0036*/ 	.short	0x0022
        /*0038*/ 	.byte	0x00, 0xf0, 0x05, 0x00


	//----- nvinfo : EIATTR_KPARAM_INFO
	.align		4
.L_2661:
        /*003c*/ 	.byte	0x04, 0x17
        /*003e*/ 	.short	(.L_2663 - .L_2662)
.L_2662:
        /*0040*/ 	.word	0x00000000
        /*0044*/ 	.short	0x0004
        /*0046*/ 	.short	0x0021
        /*0048*/ 	.byte	0x00, 0xf0, 0x05, 0x00


	//----- nvinfo : EIATTR_KPARAM_INFO
	.align		4
.L_2663:
        /*004c*/ 	.byte	0x04, 0x17
        /*004e*/ 	.short	(.L_2665 - .L_2664)
.L_2664:
        /*0050*/ 	.word	0x00000000
        /*0054*/ 	.short	0x0003
        /*0056*/ 	.short	0x0020
        /*0058*/ 	.byte	0x00, 0xf0, 0x05, 0x00


	//----- nvinfo : EIATTR_KPARAM_INFO
	.align		4
.L_2665:
        /*005c*/ 	.byte	0x04, 0x17
        /*005e*/ 	.short	(.L_2667 - .L_2666)
.L_2666:
        /*0060*/ 	.word	0x00000000
        /*0064*/ 	.short	0x0002
        /*0066*/ 	.short	0x0008
        /*0068*/ 	.byte	0x00, 0xf0, 0x61, 0x00


	//----- nvinfo : EIATTR_KPARAM_INFO
	.align		4
.L_2667:
        /*006c*/ 	.byte	0x04, 0x17
        /*006e*/ 	.short	(.L_2669 - .L_2668)
.L_2668:
        /*0070*/ 	.word	0x00000000
        /*0074*/ 	.short	0x0001
        /*0076*/ 	.short	0x0004
        /*0078*/ 	.byte	0x00, 0xf0, 0x05, 0x00


	//----- nvinfo : EIATTR_KPARAM_INFO
	.align		4
.L_2669:
        /*007c*/ 	.byte	0x04, 0x17
        /*007e*/ 	.short	(.L_2671 - .L_2670)
.L_2670:
        /*0080*/ 	.word	0x00000000
        /*0084*/ 	.short	0x0000
        /*0086*/ 	.short	0x0000
        /*0088*/ 	.byte	0x00, 0xf0, 0x11, 0x00


	//----- nvinfo : EIATTR_MAXREG_COUNT
	.align		4
.L_2671:
        /*008c*/ 	.byte	0x03, 0x1b
        /*008e*/ 	.short	0x00ff


	//----- nvinfo : EIATTR_MERCURY_ISA_VERSION
	.align		4
        /*0090*/ 	.byte	0x03, 0x5f
        /*0092*/ 	.short	0x0000


	//----- nvinfo : EIATTR_EXIT_INSTR_OFFSETS
	.align		4
        /*0094*/ 	.byte	0x04, 0x1c
        /*0096*/ 	.short	(.L_2673 - .L_2672)


	//   ....[0]....
.L_2672:
        /*0098*/ 	.word	0x000005d0


	//   ....[1]....
        /*009c*/ 	.word	0x00000630


	//----- nvinfo : EIATTR_MAX_THREADS
	.align		4
.L_2673:
        /*00a0*/ 	.byte	0x04, 0x05
        /*00a2*/ 	.short	(.L_2675 - .L_2674)
.L_2674:
        /*00a4*/ 	.word	0x00000080
        /*00a8*/ 	.word	0x00000001
        /*00ac*/ 	.word	0x00000001


	//----- nvinfo : EIATTR_CRS_STACK_SIZE
	.align		4
.L_2675:
        /*00b0*/ 	.byte	0x04, 0x1e
        /*00b2*/ 	.short	(.L_2677 - .L_2676)
.L_2676:
        /*00b4*/ 	.word	0x00000000
.L_2677:


//--------------------- .nv.info._ZN2at6native29vectorized_elementwise_kernelILi2ENS0_13BinaryFunctorIN3c104HalfES4_S4_ZZZNS0_21heaviside_kernel_cudaERNS_18TensorIteratorBaseEENKUlvE_clEvENKUlvE6_clEvEUlS4_S4_E_EESt5arrayIPcLm3EEEEviT0_T1_ --------------------------
	.section	.nv.info._ZN2at6native29vectorized_elementwise_kernelILi2ENS0_13BinaryFunctorIN3c104HalfES4_S4_ZZZNS0_21heaviside_kernel_cudaERNS_18TensorIteratorBaseEENKUlvE_clEvENKUlvE6_clEvEUlS4_S4_E_EESt5arrayIPcLm3EEEEviT0_T1_,"",@"SHT_CUDA_INFO"
	.sectionflags	@""
	.align	4


	//----- nvinfo : EIATTR_CUDA_API_VERSION
	.align		4
        /*0000*/ 	.byte	0x04, 0x37
        /*0002*/ 	.short	(.L_2679 - .L_2678)
.L_2678:
        /*0004*/ 	.word	0x00000082


	//----- nvinfo : EIATTR_SW2861232_WAR
	.align		4
.L_2679:
        /*0008*/ 	.byte	0x01, 0x35
	.zero		2


	//----- nvinfo : EIATTR_PARAM_CBANK
	.align		4
        /*000c*/ 	.byte	0x04, 0x0a
        /*000e*/ 	.short	(.L_2681 - .L_2680)
	.align		4
.L_2680:
        /*0010*/ 	.word	index@(.nv.constant0._ZN2at6native29vectorized_elementwise_kernelILi2ENS0_13BinaryFunctorIN3c104HalfES4_S4_ZZZNS0_21heaviside_kernel_cudaERNS_18TensorIteratorBaseEENKUlvE_clEvENKUlvE6_clEvEUlS4_S4_E_EESt5arrayIPcLm3EEEEviT0_T1_)
        /*0014*/ 	.short	0x0160
        /*0016*/ 	.short	0x0020


	//----- nvinfo : EIATTR_CBANK_PARAM_SIZE
	.align		4
.L_2681:
        /*0018*/ 	.byte	0x03, 0x19
        /*001a*/ 	.short	0x0020


	//----- nvinfo : EIATTR_KPARAM_INFO
	.align		4
        /*001c*/ 	.byte	0x04, 0x17
        /*001e*/ 	.short	(.L_2683 - .L_2682)
.L_2682:
        /*0020*/ 	.word	0x00000000
        /*0024*/ 	.short	0x0002
        /*0026*/ 	.short	0x0008
        /*0028*/ 	.byte	0x00, 0xf0, 0x61, 0x00


	//----- nvinfo : EIATTR_KPARAM_INFO
	.align		4
.L_2683:
        /*002c*/ 	.byte	0x04, 0x17
        /*002e*/ 	.short	(.L_2685 - .L_2684)
.L_2684:
        /*0030*/ 	.word	0x00000000
        /*0034*/ 	.short	0x0001
        /*0036*/ 	.short	0x0004
        /*0038*/ 	.byte	0x00, 0xf0, 0x05, 0x00


	//----- nvinfo : EIATTR_KPARAM_INFO
	.align		4
.L_2685:
        /*003c*/ 	.byte	0x04, 0x17
        /*003e*/ 	.short	(.L_2687 - .L_2686)
.L_2686:
        /*0040*/ 	.word	0x00000000
        /*0044*/ 	.short	0x0000
        /*0046*/ 	.short	0x0000
        /*0048*/ 	.byte	0x00, 0xf0, 0x11, 0x00


	//----- nvinfo : EIATTR_MAXREG_COUNT
	.align		4
.L_2687:
        /*004c*/ 	.byte	0x03, 0x1b
        /*004e*/ 	.short	0x00ff


	//----- nvinfo : EIATTR_MERCURY_ISA_VERSION
	.align		4
        /*0050*/ 	.byte	0x03, 0x5f
        /*0052*/ 	.short	0x0000


	//----- nvinfo : EIATTR_EXIT_INSTR_OFFSETS
	.align		4
        /*0054*/ 	.byte	0x04, 0x1c
        /*0056*/ 	.short	(.L_2689 - .L_2688)


	//   ....[0]....
.L_2688:
        /*0058*/ 	.word	0x00000440


	//   ....[1]....
        /*005c*/ 	.word	0x00001020


	//   ....[2]....
        /*0060*/ 	.word	0x00001070


	//----- nvinfo : EIATTR_MAX_THREADS
	.align		4
.L_2689:
        /*0064*/ 	.byte	0x04, 0x05
        /*0066*/ 	.short	(.L_2691 - .L_2690)
.L_2690:
        /*0068*/ 	.word	0x00000080
        /*006c*/ 	.word	0x00000001
        /*0070*/ 	.word	0x00000001


	//----- nvinfo : EIATTR_CRS_STACK_SIZE
	.align		4
.L_2691:
        /*0074*/ 	.byte	0x04, 0x1e
        /*0076*/ 	.short	(.L_2693 - .L_2692)
.L_2692:
        /*0078*/ 	.word	0x00000000
.L_2693:


//--------------------- .nv.info._ZN2at6native29vectorized_elementwise_kernelILi4ENS0_13BinaryFunctorIN3c104HalfES4_S4_ZZZNS0_21heaviside_kernel_cudaERNS_18TensorIteratorBaseEENKUlvE_clEvENKUlvE6_clEvEUlS4_S4_E_EESt5arrayIPcLm3EEEEviT0_T1_ --------------------------
	.section	.nv.info._ZN2at6native29vectorized_elementwise_kernelILi4ENS0_13BinaryFunctorIN3c104HalfES4_S4_ZZZNS0_21heaviside_kernel_cudaERNS_18TensorIteratorBaseEENKUlvE_clEvENKUlvE6_clEvEUlS4_S4_E_EESt5arrayIPcLm3EEEEviT0_T1_,"",@"SHT_CUDA_INFO"
	.sectionflags	@""
	.align	4


	//----- nvinfo : EIATTR_CUDA_API_VERSION
	.align		4
        /*0000*/ 	.byte	0x04, 0x37
        /*0002*/ 	.short	(.L_2695 - .L_2694)
.L_2694:
        /*0004*/ 	.word	0x00000082


	//----- nvinfo : EIATTR_SW2861232_WAR
	.align		4
.L_2695:
        /*0008*/ 	.byte	0x01, 0x35
	.zero		2


	//----- nvinfo : EIATTR_PARAM_CBANK
	.align		4
        /*000c*/ 	.byte	0x04, 0x0a
        /*000e*/ 	.short	(.L_2697 - .L_2696)
	.align		4
.L_2696:
        /*0010*/ 	.word	index@(.nv.constant0._ZN2at6native29vectorized_elementwise_kernelILi4ENS0_13BinaryFunctorIN3c104HalfES4_S4_ZZZNS0_21heaviside_kernel_cudaERNS_18TensorIteratorBaseEENKUlvE_clEvENKUlvE6_clEvEUlS4_S4_E_EESt5arrayIPcLm3EEEEviT0_T1_)
        /*0014*/ 	.short	0x0160
        /*0016*/ 	.short	0x0020


	//----- nvinfo : EIATTR_CBANK_PARAM_SIZE
	.align		4
.L_2697:
        /*0018*/ 	.byte	0x03, 0x19
        /*001a*/ 	.short	0x0020


	//----- nvinfo : EIATTR_KPARAM_INFO
	.align		4
        /*001c*/ 	.byte	0x04, 0x17
        /*001e*/ 	.short	(.L_2699 - .L_2698)
.L_2698:
        /*0020*/ 	.word	0x00000000
        /*0024*/ 	.short	0x0002
        /*0026*/ 	.short	0x0008
        /*0028*/ 	.byte	0x00, 0xf0, 0x61, 0x00


	//----- nvinfo : EIATTR_KPARAM_INFO
	.align		4
.L_2699:
        /*002c*/ 	.byte	0x04, 0x17
        /*002e*/ 	.short	(.L_2701 - .L_2700)
.L_2700:
        /*0030*/ 	.word	0x00000000
        /*0034*/ 	.short	0x0001
        /*0036*/ 	.short	0x0004
        /*0038*/ 	.byte	0x00, 0xf0, 0x05, 0x00


	//----- nvinfo : EIATTR_KPARAM_INFO
	.align		4
.L_2701:
        /*003c*/ 	.byte	0x04, 0x17
        /*003e*/ 	.short	(.L_2703 - .L_2702)
.L_2702:
        /*0040*/ 	.word	0x00000000
        /*0044*/ 	.short	0x0000
        /*0046*/ 	.short	0x0000
        /*0048*/ 	.byte	0x00, 0xf0, 0x11, 0x00


	//----- nvinfo : EIATTR_MAXREG_COUNT
	.align		4
.L_2703:
        /*004c*/ 	.byte	0x03, 0x1b
        /*004e*/ 	.short	0x00ff


	//----- nvinfo : EIATTR_MERCURY_ISA_VERSION
	.align		4
        /*0050*/ 	.byte	0x03, 0x5f
        /*0052*/ 	.short	0x0000


	//----- nvinfo : EIATTR_EXIT_INSTR_OFFSETS
	.align		4
        /*0054*/ 	.byte	0x04, 0x1c
        /*0056*/ 	.short	(.L_2705 - .L_2704)


	//   ....[0]....
.L_2704:
        /*0058*/ 	.word	0x000003f0


	//   ....[1]....
        /*005c*/ 	.word	0x00000fd0


	//   ....[2]....
        /*0060*/ 	.word	0x00001020


	//----- nvinfo : EIATTR_MAX_THREADS
	.align		4
.L_2705:
        /*0064*/ 	.byte	0x04, 0x05
        /*0066*/ 	.short	(.L_2707 - .L_2706)
.L_2706:
        /*0068*/ 	.word	0x00000080
        /*006c*/ 	.word	0x00000001
        /*0070*/ 	.word	0x00000001


	//----- nvinfo : EIATTR_CRS_STACK_SIZE
	.align		4
.L_2707:
        /*0074*/ 	.byte	0x04, 0x1e
        /*0076*/ 	.short	(.L_2709 - .L_2708)
.L_2708:
        /*0078*/ 	.word	0x00000000
.L_2709:


//--------------------- .nv.info._ZN2at6native29vectorized_elementwise_kernelILi8ENS0_13BinaryFunctorIN3c104HalfES4_S4_ZZZNS0_21heaviside_kernel_cudaERNS_18TensorIteratorBaseEENKUlvE_clEvENKUlvE6_clEvEUlS4_S4_E_EESt5arrayIPcLm3EEEEviT0_T1_ --------------------------
	.section	.nv.info._ZN2at6native29vectorized_elementwise_kernelILi8ENS0_13BinaryFunctorIN3c104HalfES4_S4_ZZZNS0_21heaviside_kernel_cudaERNS_18TensorIteratorBaseEENKUlvE_clEvENKUlvE6_clEvEUlS4_S4_E_EESt5arrayIPcLm3EEEEviT0_T1_,"",@"SHT_CUDA_INFO"
	.sectionflags	@""
	.align	4


	//----- nvinfo : EIATTR_CUDA_API_VERSION
	.align		4
        /*0000*/ 	.byte	0x04, 0x37
        /*0002*/ 	.short	(.L_2711 - .L_2710)
.L_2710:
        /*0004*/ 	.word	0x00000082


	//----- nvinfo : EIATTR_SW2861232_WAR
	.align		4
.L_2711:
        /*0008*/ 	.byte	0x01, 0x35
	.zero		2


	//----- nvinfo : EIATTR_PARAM_CBANK
	.align		4
        /*000c*/ 	.byte	0x04, 0x0a
        /*000e*/ 	.short	(.L_2713 - .L_2712)
	.align		4
.L_2712:
        /*0010*/ 	.word	index@(.nv.constant0._ZN2at6native29vectorized_elementwise_kernelILi8ENS0_13BinaryFunctorIN3c104HalfES4_S4_ZZZNS0_21heaviside_kernel_cudaERNS_18TensorIteratorBaseEENKUlvE_clEvENKUlvE6_clEvEUlS4_S4_E_EESt5arrayIPcLm3EEEEviT0_T1_)
        /*0014*/ 	.short	0x0160
        /*0016*/ 	.short	0x0020


	//----- nvinfo : EIATTR_CBANK_PARAM_SIZE
	.align		4
.L_2713:
        /*0018*/ 	.byte	0x03, 0x19
        /*001a*/ 	.short	0x0020


	//----- nvinfo : EIATTR_KPARAM_INFO
	.align		4
        /*001c*/ 	.byte	0x04, 0x17
        /*001e*/ 	.short	(.L_2715 - .L_2714)
.L_2714:
        /*0020*/ 	.word	0x00000000
        /*0024*/ 	.short	0x0002
        /*0026*/ 	.short	0x0008
        /*0028*/ 	.byte	0x00, 0xf0, 0x61, 0x00


	//----- nvinfo : EIATTR_KPARAM_INFO
	.align		4
.L_2715:
        /*002c*/ 	.byte	0x04, 0x17
        /*002e*/ 	.short	(.L_2717 - .L_2716)
.L_2716:
        /*0030*/ 	.word	0x00000000
        /*0034*/ 	.short	0x0001
        /*0036*/ 	.short	0x0004
        /*0038*/ 	.byte	0x00, 0xf0, 0x05, 0x00


	//----- nvinfo : EIATTR_KPARAM_INFO
	.align		4
.L_2717:
        /*003c*/ 	.byte	0x04, 0x17
        /*003e*/ 	.short	(.L_2719 - .L_2718)
.L_2718:
        /*0040*/ 	.word	0x00000000
        /*0044*/ 	.short	0x0000
        /*0046*/ 	.short	0x0000
        /*0048*/ 	.byte	0x00, 0xf0, 0x11, 0x00


	//----- nvinfo : EIATTR_MAXREG_COUNT
	.align		4
.L_2719:
        /*004c*/ 	.byte	0x03, 0x1b
        /*004e*/ 	.short	0x00ff


	//----- nvinfo : EIATTR_MERCURY_ISA_VERSION
	.align		4
        /*0050*/ 	.byte	0x03, 0x5f
        /*0052*/ 	.short	0x0000


	//----- nvinfo : EIATTR_EXIT_INSTR_OFFSETS
	.align		4
        /*0054*/ 	.byte	0x04, 0x1c
        /*0056*/ 	.short	(.L_2721 - .L_2720)


	//   ....[0]....
.L_2720:
        /*0058*/ 	.word	0x00000010


	//----- nvinfo : EIATTR_MAX_THREADS
	.align		4
.L_2721:
        /*005c*/ 	.byte	0x04, 0x05
        /*005e*/ 	.short	(.L_2723 - .L_2722)
.L_2722:
        /*0060*/ 	.word	0x00000080
        /*0064*/ 	.word	0x00000001
        /*0068*/ 	.word	0x00000001
.L_2723:


//--------------------- .nv.info._ZN2at6native18elementwise_kernelILi128ELi4EZNS0_15gpu_kernel_implINS0_13BUnaryFunctorIN3c104HalfES5_S5_ZZZNS0_21heaviside_kernel_cudaERNS_18TensorIteratorBaseEENKUlvE_clEvENKUlvE6_clEvEUlS5_S5_E_EEEEvS7_RKT_EUliE_EEviT1_ --------------------------
	.section	.nv.info._ZN2at6native18elementwise_kernelILi128ELi4EZNS0_15gpu_kernel_implINS0_13BUnaryFunctorIN3c104HalfES5_S5_ZZZNS0_21heaviside_kernel_cudaERNS_18TensorIteratorBaseEENKUlvE_clEvENKUlvE6_clEvEUlS5_S5_E_EEEEvS7_RKT_EUliE_EEviT1_,"",@"SHT_CUDA_INFO"
	.sectionflags	@""
	.align	4


	//----- nvinfo : EIATTR_CUDA_API_VERSION
	.align		4
        /*0000*/ 	.byte	0x04, 0x37
        /*0002*/ 	.short	(.L_2725 - .L_2724)
.L_2724:
        /*0004*/ 	.word	0x00000082


	//----- nvinfo : EIATTR_SW2861232_WAR
	.align		4
.L_2725:
        /*0008*/ 	.byte	0x01, 0x35
	.zero		2


	//----- nvinfo : EIATTR_PARAM_CBANK
	.align		4
        /*000c*/ 	.byte	0x04, 0x0a
        /*000e*/ 	.short	(.L_2727 - .L_2726)
	.align		4
.L_2726:
        /*0010*/ 	.word	index@(.nv.constant0._ZN2at6native18elementwise_kernelILi128ELi4EZNS0_15gpu_kernel_implINS0_13BUnaryFunctorIN3c104HalfES5_S5_ZZZNS0_21heaviside_kernel_cudaERNS_18TensorIteratorBaseEENKUlvE_clEvENKUlvE6_clEvEUlS5_S5_E_EEEEvS7_RKT_EUliE_EEviT1_)
        /*0014*/ 	.short	0x0160
        /*0016*/ 	.short	0x0220


	//----- nvinfo : EIATTR_CBANK_PARAM_SIZE
	.align		4
.L_2727:
        /*0018*/ 	.byte	0x03, 0x19
        /*001a*/ 	.short	0x0220


	//----- nvinfo : EIATTR_KPARAM_INFO
	.align		4
        /*001c*/ 	.byte	0x04, 0x17
        /*001e*/ 	.short	(.L_2729 - .L_2728)
.L_2728:
        /*0020*/ 	.word	0x00000000
        /*0024*/ 	.short	0x0001
        /*0026*/ 	.short	0x0008
        /*0028*/ 	.byte	0x00, 0xf0, 0x61, 0x08


	//----- nvinfo : EIATTR_KPARAM_INFO
	.align		4
.L_2729:
        /*002c*/ 	.byte	0x04, 0x17
        /*002e*/ 	.short	(.L_2731 - .L_2730)
.L_2730:
        /*0030*/ 	.word	0x00000000
        /*0034*/ 	.short	0x0000
        /*0036*/ 	.short	0x0000
        /*0038*/ 	.byte	0x00, 0xf0, 0x11, 0x00


	//----- nvinfo : EIATTR_MAXREG_COUNT
	.align		4
.L_2731:
        /*003c*/ 	.byte	0x03, 0x1b
        /*003e*/ 	.short	0x0080


	//----- nvinfo : EIATTR_EXTERNS
	.align		4
        /*0040*/ 	.byte	0x04, 0x0f
        /*0042*/ 	.short	(.L_2733 - .L_2732)


	//   ....[0]....
	.align		4
.L_2732:
        /*0044*/ 	.word	index@(__assertfail)


	//----- nvinfo : EIATTR_MERCURY_ISA_VERSION
	.align		4
.L_2733:
        /*0048*/ 	.byte	0x03, 0x5f
        /*004a*/ 	.short	0x0000


	//----- nvinfo : EIATTR_SYSCALL_OFFSETS
	.align		4
        /*004c*/ 	.byte	0x04, 0x46
        /*004e*/ 	.short	(.L_2735 - .L_2734)


	//   ....[0]....
.L_2734:
        /*0050*/ 	.word	0x00001db0


	//   ....[1]....
        /*0054*/ 	.word	0x00002db0


	//   ....[2]....
        /*0058*/ 	.word	0x00004bd0


	//   ....[3]....
        /*005c*/ 	.word	0x00005bd0


	//   ....[4]....
        /*0060*/ 	.word	0x000079c0


	//   ....[5]....
        /*0064*/ 	.word	0x000089c0


	//   ....[6]....
        /*0068*/ 	.word	0x0000a7c0


	//   ....[7]....
        /*006c*/ 	.word	0x0000b7c0


	//----- nvinfo : EIATTR_EXIT_INSTR_OFFSETS
	.align		4
.L_2735:
        /*0070*/ 	.byte	0x04, 0x1c
        /*0072*/ 	.short	(.L_2737 - .L_2736)


	//   ....[0]....
.L_2736:
        /*0074*/ 	.word	0x00008a80


	//   ....[1]....
        /*0078*/ 	.word	0x0000a9c0


	//   ....[2]....
        /*007c*/ 	.word	0x0000aa00


	//   ....[3]....
        /*0080*/ 	.word	0x0000aaa0


	//   ....[4]....
        /*0084*/ 	.word	0x0000aae0


	//   ....[5]....
        /*0088*/ 	.word	0x0000ab20


	//   ....[6]....
        /*008c*/ 	.word	0x0000abb0


	//   ....[7]....
        /*0090*/ 	.word	0x0000abd0


	//   ....[8]....
        /*0094*/ 	.word	0x0000ac70


	//   ....[9]....
        /*0098*/ 	.word	0x0000acc0


	//   ....[10]....
        /*009c*/ 	.word	0x0000ad10


	//   ....[11]....
        /*00a0*/ 	.word	0x0000ade0


	//   ....[12]....
        /*00a4*/ 	.word	0x0000ae40


	//   ....[13]....
        /*00a8*/ 	.word	0x0000afd0


	//   ....[14]....
        /*00ac*/ 	.word	0x0000b130


	//   ....[15]....
        /*00b0*/ 	.word	0x0000b170


	//   ....[16]....
        /*00b4*/ 	.word	0x0000b230


	//   ....[17]....
        /*00b8*/ 	.word	0x0000b3b0


	//   ....[18]....
        /*00bc*/ 	.word	0x0000b530


	//   ....[19]....
        /*00c0*/ 	.word	0x0000b690


	//   ....[20]....
        /*00c4*/ 	.word	0x0000b7d0


	//   ....[21]....
        /*00c8*/ 	.word	0x0000b810


	//   ....[22]....
        /*00cc*/ 	.word	0x0000b850


	//----- nvinfo : EIATTR_MAX_THREADS
	.align		4
.L_2737:
        /*00d0*/ 	.byte	0x04, 0x05
        /*00d2*/ 	.short	(.L_2739 - .L_2738)
.L_2738:
        /*00d4*/ 	.word	0x00000080
        /*00d8*/ 	.word	0x00000001
        /*00dc*/ 	.word	0x00000001


	//----- nvinfo : EIATTR_CRS_STACK_SIZE
	.align		4
.L_2739:
        /*00e0*/ 	.byte	0x04, 0x1e
        /*00e2*/ 	.short	(.L_2741 - .L_2740)
.L_2740:
        /*00e4*/ 	.word	0x00000000
.L_2741:


//--------------------- .nv.info._ZN2at6native27unrolled_elementwise_kernelINS0_13BUnaryFunctorIN3c104HalfES4_S4_ZZZNS0_21heaviside_kernel_cudaERNS_18TensorIteratorBaseEENKUlvE_clEvENKUlvE6_clEvEUlS4_S4_E_EESt5arrayIPcLm2EELi4E23TrivialOffsetCalculatorILi1EjESF_NS0_6memory12LoadWithCastILi1EEENSG_13StoreWithCastILi1EEEEEviT_T0_T2_T3_T4_T5_ --------------------------
	.section	.nv.info._ZN2at6native27unrolled_elementwise_kernelINS0_13BUnaryFunctorIN3c104HalfES4_S4_ZZZNS0_21heaviside_kernel_cudaERNS_18TensorIteratorBaseEENKUlvE_clEvENKUlvE6_clEvEUlS4_S4_E_EESt5arrayIPcLm2EELi4E23TrivialOffsetCalculatorILi1EjESF_NS0_6memory12LoadWithCastILi1EEENSG_13StoreWithCastILi1EEEEEviT_T0_T2_T3_T4_T5_,"",@"SHT_CUDA_INFO"
	.sectionflags	@""
	.align	4


	//----- nvinfo : EIATTR_CUDA_API_VERSION
	.align		4
        /*0000*/ 	.byte	0x04, 0x37
        /*0002*/ 	.short	(.L_2743 - .L_2742)
.L_2742:
        /*0004*/ 	.word	0x00000082


	//----- nvinfo : EIATTR_SW2861232_WAR
	.align		4
.L_2743:
        /*0008*/ 	.byte	0x01, 0x35
	.zero		2


	//----- nvinfo : EIATTR_PARAM_CBANK
	.align		4
        /*000c*/ 	.byte	0x04, 0x0a
        /*000e*/ 	.short	(.L_2745 - .L_2744)
	.align		4
.L_2744:
        /*0010*/ 	.word	index@(.nv.constant0._ZN2at6native27unrolled_elementwise_kernelINS0_13BUnaryFunctorIN3c104HalfES4_S4_ZZZNS0_21heaviside_kernel_cudaERNS_18TensorIteratorBaseEENKUlvE_clEvENKUlvE6_clEvEUlS4_S4_E_EESt5arrayIPcLm2EELi4E23TrivialOffsetCalculatorILi1EjESF_NS0_6memory12LoadWithCastILi1EEENSG_13StoreWithCastILi1EEEEEviT_T0_T2_T3_T4_T5_)
        /*0014*/ 	.short	0x0160
        /*0016*/ 	.short	0x002c


	//----- nvinfo : EIATTR_CBANK_PARAM_SIZE
	.align		4
.L_2745:
        /*0018*/ 	.byte	0x03, 0x19
        /*001a*/ 	.short	0x002c


	//----- nvinfo : EIATTR_KPARAM_INFO
	.align		4
        /*001c*/ 	.byte	0x04, 0x17
        /*001e*/ 	.short	(.L_2747 - .L_2746)
.L_2746:
        /*0020*/ 	.word	0x00000000
        /*0024*/ 	.short	0x0006
        /*0026*/ 	.short	0x0024
        /*0028*/ 	.byte	0x00, 0xf0, 0x21, 0x00


	//----- nvinfo : EIATTR_KPARAM_INFO
	.align		4
.L_2747:
        /*002c*/ 	.byte	0x04, 0x17
        /*002e*/ 	.short	(.L_2749 - .L_2748)
.L_2748:
        /*0030*/ 	.word	0x00000000
        /*0034*/ 	.short	0x0005
        /*0036*/ 	.short	0x001c
        /*0038*/ 	.byte	0x00, 0xf0, 0x21, 0x00


	//----- nvinfo : EIATTR_KPARAM_INFO
	.align		4
.L_2749:
        /*003c*/ 	.byte	0x04, 0x17
        /*003e*/ 	.short	(.L_2751 - .L_2750)
.L_2750:
        /*0040*/ 	.word	0x00000000
        /*0044*/ 	.short	0x0004
        /*0046*/ 	.short	0x0019
        /*0048*/ 	.byte	0x00, 0xf0, 0x05, 0x00


	//----- nvinfo : EIATTR_KPARAM_INFO
	.align		4
.L_2751:
        /*004c*/ 	.byte	0x04, 0x17
        /*004e*/ 	.short	(.L_2753 - .L_2752)
.L_2752:
        /*0050*/ 	.word	0x00000000
        /*0054*/ 	.short	0x0003
        /*0056*/ 	.short	0x0018
        /*0058*/ 	.byte	0x00, 0xf0, 0x05, 0x00


	//----- nvinfo : EIATTR_KPARAM_INFO
	.align		4
.L_2753:
        /*005c*/ 	.byte	0x04, 0x17
        /*005e*/ 	.short	(.L_2755 - .L_2754)
.L_2754:
        /*0060*/ 	.word	0x00000000
        /*0064*/ 	.short	0x0002
        /*0066*/ 	.short	0x0008
        /*0068*/ 	.byte	0x00, 0xf0, 0x41, 0x00


	//----- nvinfo : EIATTR_KPARAM_INFO
	.align		4
.L_2755:
        /*006c*/ 	.byte	0x04, 0x17
        /*006e*/ 	.short	(.L_2757 - .L_2756)
.L_2756:
        /*0070*/ 	.word	0x00000000
        /*0074*/ 	.short	0x0001
        /*0076*/ 	.short	0x0004
        /*0078*/ 	.byte	0x00, 0xf0, 0x11, 0x00


	//----- nvinfo : EIATTR_KPARAM_INFO
	.align		4
.L_2757:
        /*007c*/ 	.byte	0x04, 0x17
        /*007e*/ 	.short	(.L_2759 - .L_2758)
.L_2758:
        /*0080*/ 	.word	0x00000000
        /*0084*/ 	.short	0x0000
        /*0086*/ 	.short	0x0000
        /*0088*/ 	.byte	0x00, 0xf0, 0x11, 0x00


	//----- nvinfo : EIATTR_MAXREG_COUNT
	.align		4
.L_2759:
        /*008c*/ 	.byte	0x03, 0x1b
        /*008e*/ 	.short	0x00ff


	//----- nvinfo : EIATTR_EXTERNS
	.align		4
        /*0090*/ 	.byte	0x04, 0x0f
        /*0092*/ 	.short	(.L_2761 - .L_2760)


	//   ....[0]....
	.align		4
.L_2760:
        /*0094*/ 	.word	index@(__assertfail)


	//----- nvinfo : EIATTR_MERCURY_ISA_VERSION
	.align		4
.L_2761:
        /*0098*/ 	.byte	0x03, 0x5f
        /*009a*/ 	.short	0x0000


	//----- nvinfo : EIATTR_SYSCALL_OFFSETS
	.align		4
        /*009c*/ 	.byte	0x04, 0x46
        /*009e*/ 	.short	(.L_2763 - .L_2762)


	//   ....[0]....
.L_2762:
        /*00a0*/ 	.word	0x00001090


	//   ....[1]....
        /*00a4*/ 	.word	0x00002160


	//   ....[2]....
        /*00a8*/ 	.word	0x00003240


	//   ....[3]....
        /*00ac*/ 	.word	0x000042f0


	//   ....[4]....
        /*00b0*/ 	.word	0x00005710


	//   ....[5]....
        /*00b4*/ 	.word	0x00006740


	//   ....[6]....
        /*00b8*/ 	.word	0x00007730


	//   ....[7]....
        /*00bc*/ 	.word	0x00008720


	//----- nvinfo : EIATTR_EXIT_INSTR_OFFSETS
	.align		4
.L_2763:
        /*00c0*/ 	.byte	0x04, 0x1c
        /*00c2*/ 	.short	(.L_2765 - .L_2764)


	//   ....[0]....
.L_2764:
        /*00c4*/ 	.word	0x000077f0


	//   ....[1]....
        /*00c8*/ 	.word	0x00007920


	//   ....[2]....
        /*00cc*/ 	.word	0x00007960


	//   ....[3]....
        /*00d0*/ 	.word	0x00007a00


	//   ....[4]....
        /*00d4*/ 	.word	0x00007a40


	//   ....[5]....
        /*00d8*/ 	.word	0x00007a80


	//   ....[6]....
        /*00dc*/ 	.word	0x00007b10


	//   ....[7]....
        /*00e0*/ 	.word	0x00007b30


	//   ....[8]....
        /*00e4*/ 	.word	0x00007bd0


	//   ....[9]....
        /*00e8*/ 	.word	0x00007c20


	//   ....[10]....
        /*00ec*/ 	.word	0x00007c70


	//   ....[11]....
        /*00f0*/ 	.word	0x00007d40


	//   ....[12]....
        /*00f4*/ 	.word	0x00007da0


	//   ....[13]....
        /*00f8*/ 	.word	0x00007f30


	//   ....[14]....
        /*00fc*/ 	.word	0x00008090


	//   ....[15]....
        /*0100*/ 	.word	0x000080d0


	//   ....[16]....
        /*0104*/ 	.word	0x00008190


	//   ....[17]....
        /*0108*/ 	.word	0x00008310


	//   ....[18]....
        /*010c*/ 	.word	0x00008490


	//   ....[19]....
        /*0110*/ 	.word	0x000085f0


	//   ....[20]....
        /*0114*/ 	.word	0x00008730


	//   ....[21]....
        /*0118*/ 	.word	0x00008770


	//   ....[22]....
        /*011c*/ 	.word	0x000087b0


	//----- nvinfo : EIATTR_MAX_THREADS
	.align		4
.L_2765:
        /*0120*/ 	.byte	0x04, 0x05
        /*0122*/ 	.short	(.L_2767 - .L_2766)
.L_2766:
        /*0124*/ 	.word	0x00000080
        /*0128*/ 	.word	0x00000001
        /*012c*/ 	.word	0x00000001


	//----- nvinfo : EIATTR_CRS_STACK_SIZE
	.align		4
.L_2767:
        /*0130*/ 	.byte	0x04, 0x1e
        /*0132*/ 	.short	(.L_2769 - .L_2768)
.L_2768:
        /*0134*/ 	.word	0x00000000
.L_2769:


//--------------------- .nv.info._ZN2at6native18elementwise_kernelILi128ELi4EZNS0_22gpu_kernel_impl_nocastINS0_13BUnaryFunctorIN3c104HalfES5_S5_ZZZNS0_21heaviside_kernel_cudaERNS_18TensorIteratorBaseEENKUlvE_clEvENKUlvE6_clEvEUlS5_S5_E_EEEEvS7_RKT_EUliE_EEviT1_ --------------------------
	.section	.nv.info._ZN2at6native18elementwise_kernelILi128ELi4EZNS0_22gpu_kernel_impl_nocastINS0_13BUnaryFunctorIN3c104HalfES5_S5_ZZZNS0_21heaviside_kernel_cudaERNS_18TensorIteratorBaseEENKUlvE_clEvENKUlvE6_clEvEUlS5_S5_E_EEEEvS7_RKT_EUliE_EEviT1_,"",@"SHT_CUDA_INFO"
	.sectionflags	@""
	.align	4


	//----- nvinfo : EIATTR_CUDA_API_VERSION
	.align		4
        /*0000*/ 	.byte	0x04, 0x37
        /*0002*/ 	.short	(.L_2771 - .L_2770)
.L_2770:
        /*0004*/ 	.word	0x00000082


	//----- nvinfo : EIATTR_SW2861232_WAR
	.align		4
.L_2771:
        /*0008*/ 	.byte	0x01, 0x35
	.zero		2


	//----- nvinfo : EIATTR_PARAM_CBANK
	.align		4
        /*000c*/ 	.byte	0x04, 0x0a
        /*000e*/ 	.short	(.L_2773 - .L_2772)
	.align		4
.L_2772:
        /*0010*/ 	.word	index@(.nv.constant0._ZN2at6native18elementwise_kernelILi128ELi4EZNS0_22gpu_kernel_impl_nocastINS0_13BUnaryFunctorIN3c104HalfES5_S5_ZZZNS0_21heaviside_kernel_cudaERNS_18TensorIteratorBaseEENKUlvE_clEvENKUlvE6_clEvEUlS5_S5_E_EEEEvS7_RKT_EUliE_EEviT1_)
        /*0014*/ 	.short	0x0160
        /*0016*/ 	.short	0x0220


	//----- nvinfo : EIATTR_CBANK_PARAM_SIZE
	.align		4
.L_2773:
        /*0018*/ 	.byte	0x03, 0x19
        /*001a*/ 	.short	0x0220


	//----- nvinfo : EIATTR_KPARAM_INFO
	.align		4
        /*001c*/ 	.byte	0x04, 0x17
        /*001e*/ 	.short	(.L_2775 - .L_2774)
.L_2774:
        /*0020*/ 	.word	0x00000000
        /*0024*/ 	.short	0x0001
        /*0026*/ 	.short	0x0008
        /*0028*/ 	.byte	0x00, 0xf0, 0x61, 0x08


	//----- nvinfo : EIATTR_KPARAM_INFO
	.align		4
.L_2775:
        /*002c*/ 	.byte	0x04, 0x17
        /*002e*/ 	.short	(.L_2777 - .L_2776)
.L_2776:
        /*0030*/ 	.word	0x00000000
        /*0034*/ 	.short	0x0000
        /*0036*/ 	.short	0x0000
        /*0038*/ 	.byte	0x00, 0xf0, 0x11, 0x00


	//----- nvinfo : EIATTR_MAXREG_COUNT
	.align		4
.L_2777:
        /*003c*/ 	.byte	0x03, 0x1b
        /*003e*/ 	.short	0x0080


	//----- nvinfo : EIATTR_MERCURY_ISA_VERSION
	.align		4
        /*0040*/ 	.byte	0x03, 0x5f
        /*0042*/ 	.short	0x0000


	//----- nvinfo : EIATTR_EXIT_INSTR_OFFSETS
	.align		4
        /*0044*/ 	.byte	0x04, 0x1c
        /*0046*/ 	.short	(.L_2779 - .L_2778)


	//   ....[0]....
.L_2778:
        /*0048*/ 	.word	0x00002e50


	//   ....[1]....
        /*004c*/ 	.word	0x00003d50


	//----- nvinfo : EIATTR_MAX_THREADS
	.align		4
.L_2779:
        /*0050*/ 	.byte	0x04, 0x05
        /*0052*/ 	.short	(.L_2781 - .L_2780)
.L_2780:
        /*0054*/ 	.word	0x00000080
        /*0058*/ 	.word	0x00000001
        /*005c*/ 	.word	0x00000001


	//----- nvinfo : EIATTR_CRS_STACK_SIZE
	.align		4
.L_2781:
        /*0060*/ 	.byte	0x04, 0x1e
        /*0062*/ 	.short	(.L_2783 - .L_2782)
.L_2782:
        /*0064*/ 	.word	0x00000000
.L_2783:


//--------------------- .nv.info._ZN2at6native27unrolled_elementwise_kernelINS0_13BUnaryFunctorIN3c104HalfES4_S4_ZZZNS0_21heaviside_kernel_cudaERNS_18TensorIteratorBaseEENKUlvE_clEvENKUlvE6_clEvEUlS4_S4_E_EESt5arrayIPcLm2EELi4E23TrivialOffsetCalculatorILi1EjESF_NS0_6memory15LoadWithoutCastENSG_16StoreWithoutCastEEEviT_T0_T2_T3_T4_T5_ --------------------------
	.section	.nv.info._ZN2at6native27unrolled_elementwise_kernelINS0_13BUnaryFunctorIN3c104HalfES4_S4_ZZZNS0_21heaviside_kernel_cudaERNS_18TensorIteratorBaseEENKUlvE_clEvENKUlvE6_clEvEUlS4_S4_E_EESt5arrayIPcLm2EELi4E23TrivialOffsetCalculatorILi1EjESF_NS0_6memory15LoadWithoutCastENSG_16StoreWithoutCastEEEviT_T0_T2_T3_T4_T5_,"",@"SHT_CUDA_INFO"
	.sectionflags	@""
	.align	4


	//----- nvinfo : EIATTR_CUDA_API_VERSION
	.align		4
        /*0000*/ 	.byte	0x04, 0x37
        /*0002*/ 	.short	(.L_2785 - .L_2784)
.L_2784:
        /*0004*/ 	.word	0x00000082


	//----- nvinfo : EIATTR_SW2861232_WAR
	.align		4
.L_2785:
        /*0008*/ 	.byte	0x01, 0x35
	.zero		2


	//----- nvinfo : EIATTR_PARAM_CBANK
	.align		4
        /*000c*/ 	.byte	0x04, 0x0a
        /*000e*/ 	.short	(.L_2787 - .L_2786)
	.align		4
.L_2786:
        /*0010*/ 	.word	index@(.nv.constant0._ZN2at6native27unrolled_elementwise_kernelINS0_13BUnaryFunctorIN3c104HalfES4_S4_ZZZNS0_21heaviside_kernel_cudaERNS_18TensorIteratorBaseEENKUlvE_clEvENKUlvE6_clEvEUlS4_S4_E_EESt5arrayIPcLm2EELi4E23TrivialOffsetCalculatorILi1EjESF_NS0_6memory15LoadWithoutCastENSG_16StoreWithoutCastEEEviT_T0_T2_T3_T4_T5_)
        /*0014*/ 	.short	0x0160
        /*0016*/ 	.short	0x001c


	//----- nvinfo : EIATTR_CBANK_PARAM_SIZE
	.align		4
.L_2787:
        /*0018*/ 	.byte	0x03, 0x19
        /*001a*/ 	.short	0x001c


	//----- nvinfo : EIATTR_KPARAM_INFO
	.align		4
        /*001c*/ 	.byte	0x04, 0x17
        /*001e*/ 	.short	(.L_2789 - .L_2788)
.L_2788:
        /*0020*/ 	.word	0x00000000
        /*0024*/ 	.short	0x0006
        /*0026*/ 	.short	0x001b
        /*0028*/ 	.byte	0x00, 0xf0, 0x05, 0x00


	//----- nvinfo : EIATTR_KPARAM_INFO
	.align		4
.L_2789:
        /*002c*/ 	.byte	0x04, 0x17
        /*002e*/ 	.short	(.L_2791 - .L_2790)
.L_2790:
        /*0030*/ 	.word	0x00000000
        /*0034*/ 	.short	0x0005
        /*0036*/ 	.short	0x001a
        /*0038*/ 	.byte	0x00, 0xf0, 0x05, 0x00


	//----- nvinfo : EIATTR_KPARAM_INFO
	.align		4
.L_2791:
        /*003c*/ 	.byte	0x04, 0x17
        /*003e*/ 	.short	(.L_2793 - .L_2792)
.L_2792:
        /*0040*/ 	.word	0x00000000
        /*0044*/ 	.short	0x0004
        /*0046*/ 	.short	0x0019
        /*0048*/ 	.byte	0x00, 0xf0, 0x05, 0x00


	//----- nvinfo : EIATTR_KPARAM_INFO
	.align		4
.L_2793:
        /*004c*/ 	.byte	0x04, 0x17
        /*004e*/ 	.short	(.L_2795 - .L_2794)
.L_2794:
        /*0050*/ 	.word	0x00000000
        /*0054*/ 	.short	0x0003
        /*0056*/ 	.short	0x0018
        /*0058*/ 	.byte	0x00, 0xf0, 0x05, 0x00


	//----- nvinfo : EIATTR_KPARAM_INFO
	.align		4
.L_2795:
        /*005c*/ 	.byte	0x04, 0x17
        /*005e*/ 	.short	(.L_2797 - .L_2796)
.L_2796:
        /*0060*/ 	.word	0x00000000
        /*0064*/ 	.short	0x0002
        /*0066*/ 	.short	0x0008
        /*0068*/ 	.byte	0x00, 0xf0, 0x41, 0x00


	//----- nvinfo : EIATTR_KPARAM_INFO
	.align		4
.L_2797:
        /*006c*/ 	.byte	0x04, 0x17
        /*006e*/ 	.short	(.L_2799 - .L_2798)
.L_2798:
        /*0070*/ 	.word	0x00000000
        /*0074*/ 	.short	0x0001
        /*0076*/ 	.short	0x0004
        /*0078*/ 	.byte	0x00, 0xf0, 0x11, 0x00


	//----- nvinfo : EIATTR_KPARAM_INFO
	.align		4
.L_2799:
        /*007c*/ 	.byte	0x04, 0x17
        /*007e*/ 	.short	(.L_2801 - .L_2800)
.L_2800:
        /*0080*/ 	.word	0x00000000
        /*0084*/ 	.short	0x0000
        /*0086*/ 	.short	0x0000
        /*0088*/ 	.byte	0x00, 0xf0, 0x11, 0x00


	//----- nvinfo : EIATTR_MAXREG_COUNT
	.align		4
.L_2801:
        /*008c*/ 	.byte	0x03, 0x1b
        /*008e*/ 	.short	0x00ff


	//----- nvinfo : EIATTR_MERCURY_ISA_VERSION
	.align		4
        /*0090*/ 	.byte	0x03, 0x5f
        /*0092*/ 	.short	0x0000


	//----- nvinfo : EIATTR_EXIT_INSTR_OFFSETS
	.align		4
        /*0094*/ 	.byte	0x04, 0x1c
        /*0096*/ 	.short	(.L_2803 - .L_2802)


	//   ....[0]....
.L_2802:
        /*0098*/ 	.word	0x000005e0


	//   ....[1]....
        /*009c*/ 	.word	0x00000640


	//----- nvinfo : EIATTR_MAX_THREADS
	.align		4
.L_2803:
        /*00a0*/ 	.byte	0x04, 0x05
        /*00a2*/ 	.short	(.L_2805 - .L_2804)
.L_2804:
        /*00a4*/ 	.word	0x00000080
        /*00a8*/ 	.word	0x00000001
        /*00ac*/ 	.word	0x00000001


	//----- nvinfo : EIATTR_CRS_STACK_SIZE
	.align		4
.L_2805:
        /*00b0*/ 	.byte	0x04, 0x1e
        /*00b2*/ 	.short	(.L_2807 - .L_2806)
.L_2806:
        /*00b4*/ 	.word	0x00000000
.L_2807:


//--------------------- .nv.info._ZN2at6native29vectorized_elementwise_kernelILi2ENS0_13BUnaryFunctorIN3c104HalfES4_S4_ZZZNS0_21heaviside_kernel_cudaERNS_18TensorIteratorBaseEENKUlvE_clEvENKUlvE6_clEvEUlS4_S4_E_EESt5arrayIPcLm2EEEEviT0_T1_ --------------------------
	.section	.nv.info._ZN2at6native29vectorized_elementwise_kernelILi2ENS0_13BUnaryFunctorIN3c104HalfES4_S4_ZZZNS0_21heaviside_kernel_cudaERNS_18TensorIteratorBaseEENKUlvE_clEvENKUlvE6_clEvEUlS4_S4_E_EESt5arrayIPcLm2EEEEviT0_T1_,"",@"SHT_CUDA_INFO"
	.sectionflags	@""
	.align	4


	//----- nvinfo : EIATTR_CUDA_API_VERSION
	.align		4
        /*0000*/ 	.byte	0x04, 0x37
        /*0002*/ 	.short	(.L_2809 - .L_2808)
.L_2808:
        /*0004*/ 	.word	0x00000082


	//----- nvinfo : EIATTR_SW2861232_WAR
	.align		4
.L_2809:
        /*0008*/ 	.byte	0x01, 0x35
	.zero		2


	//----- nvinfo : EIATTR_PARAM_CBANK
	.align		4
        /*000c*/ 	.byte	0x04, 0x0a
        /*000e*/ 	.short	(.L_2811 - .L_2810)
	.align		4
.L_2810:
        /*0010*/ 	.word	index@(.nv.constant0._ZN2at6native29vectorized_elementwise_kernelILi2ENS0_13BUnaryFunctorIN3c104HalfES4_S4_ZZZNS0_21heaviside_kernel_cudaERNS_18TensorIteratorBaseEENKUlvE_clEvENKUlvE6_clEvEUlS4_S4_E_EESt5arrayIPcLm2EEEEviT0_T1_)
        /*0014*/ 	.short	0x0160
        /*0016*/ 	.short	0x0018


	//----- nvinfo : EIATTR_CBANK_PARAM_SIZE
	.align		4
.L_2811:
        /*0018*/ 	.byte	0x03, 0x19
        /*001a*/ 	.short	0x0018


	//----- nvinfo : EIATTR_KPARAM_INFO
	.align		4
        /*001c*/ 	.byte	0x04, 0x17
        /*001e*/ 	.short	(.L_2813 - .L_2812)
.L_2812:
        /*0020*/ 	.word	0x00000000
        /*0024*/ 	.short	0x0002
        /*0026*/ 	.short	0x0008
        /*0028*/ 	.byte	0x00, 0xf0, 0x41, 0x00


	//----- nvinfo : EIATTR_KPARAM_INFO
	.align		4
.L_2813:
        /*002c*/ 	.byte	0x04, 0x17
        /*002e*/ 	.short	(.L_2815 - .L_2814)
.L_2814:
        /*0030*/ 	.word	0x00000000
        /*0034*/ 	.short	0x0001
        /*0036*/ 	.short	0x0004
        /*0038*/ 	.byte	0x00, 0xf0, 0x11, 0x00


	//----- nvinfo : EIATTR_KPARAM_INFO
	.align		4
.L_2815:
        /*003c*/ 	.byte	0x04, 0x17
        /*003e*/ 	.short	(.L_2817 - .L_2816)
.L_2816:
        /*0040*/ 	.word	0x00000000
        /*0044*/ 	.short	0x0000
        /*0046*/ 	.short	0x0000
        /*0048*/ 	.byte	0x00, 0xf0, 0x11, 0x00


	//----- nvinfo : EIATTR_MAXREG_COUNT
	.align		4
.L_2817:
        /*004c*/ 	.byte	0x03, 0x1b
        /*004e*/ 	.short	0x00ff


	//----- nvinfo : EIATTR_MERCURY_ISA_VERSION
	.align		4
        /*0050*/ 	.byte	0x03, 0x5f
        /*0052*/ 	.short	0x0000


	//----- nvinfo : EIATTR_EXIT_INSTR_OFFSETS
	.align		4
        /*0054*/ 	.byte	0x04, 0x1c
        /*0056*/ 	.short	(.L_2819 - .L_2818)


	//   ....[0]....
.L_2818:
        /*0058*/ 	.word	0x000004a0


	//   ....[1]....
        /*005c*/ 	.word	0x000010b0


	//   ....[2]....
        /*0060*/ 	.word	0x00001100


	//----- nvinfo : EIATTR_MAX_THREADS
	.align		4
.L_2819:
        /*0064*/ 	.byte	0x04, 0x05
        /*0066*/ 	.short	(.L_2821 - .L_2820)
.L_2820:
        /*0068*/ 	.word	0x00000080
        /*006c*/ 	.word	0x00000001
        /*0070*/ 	.word	0x00000001


	//----- nvinfo : EIATTR_CRS_STACK_SIZE
	.align		4
.L_2821:
        /*0074*/ 	.byte	0x04, 0x1e
        /*0076*/ 	.short	(.L_2823 - .L_2822)
.L_2822:
        /*0078*/ 	.word	0x00000000
.L_2823:


//--------------------- .nv.info._ZN2at6native29vectorized_elementwise_kernelILi4ENS0_13BUnaryFunctorIN3c104HalfES4_S4_ZZZNS0_21heaviside_kernel_cudaERNS_18TensorIteratorBaseEENKUlvE_clEvENKUlvE6_clEvEUlS4_S4_E_EESt5arrayIPcLm2EEEEviT0_T1_ --------------------------
	.section	.nv.info._ZN2at6native29vectorized_elementwise_kernelILi4ENS0_13BUnaryFunctorIN3c104HalfES4_S4_ZZZNS0_21heaviside_kernel_cudaERNS_18TensorIteratorBaseEENKUlvE_clEvENKUlvE6_clEvEUlS4_S4_E_EESt5arrayIPcLm2EEEEviT0_T1_,"",@"SHT_CUDA_INFO"
	.sectionflags	@""
	.align	4


	//----- nvinfo : EIATTR_CUDA_API_VERSION
	.align		4
        /*0000*/ 	.byte	0x04, 0x37
        /*0002*/ 	.short	(.L_2825 - .L_2824)
.L_2824:
        /*0004*/ 	.word	0x00000082


	//----- nvinfo : EIATTR_SW2861232_WAR
	.align		4
.L_2825:
        /*0008*/ 	.byte	0x01, 0x35
	.zero		2


	//----- nvinfo : EIATTR_PARAM_CBANK
	.align		4
        /*000c*/ 	.byte	0x04, 0x0a
        /*000e*/ 	.short	(.L_2827 - .L_2826)
	.align		4
.L_2826:
        /*0010*/ 	.word	index@(.nv.constant0._ZN2at6native29vectorized_elementwise_kernelILi4ENS0_13BUnaryFunctorIN3c104HalfES4_S4_ZZZNS0_21heaviside_kernel_cudaERNS_18TensorIteratorBaseEENKUlvE_clEvENKUlvE6_clEvEUlS4_S4_E_EESt5arrayIPcLm2EEEEviT0_T1_)
        /*0014*/ 	.short	0x0160
        /*0016*/ 	.short	0x0018


	//----- nvinfo : EIATTR_CBANK_PARAM_SIZE
	.align		4
.L_2827:
        /*0018*/ 	.byte	0x03, 0x19
        /*001a*/ 	.short	0x0018


	//----- nvinfo : EIATTR_KPARAM_INFO
	.align		4
        /*001c*/ 	.byte	0x04, 0x17
        /*001e*/ 	.short	(.L_2829 - .L_2828)
.L_2828:
        /*0020*/ 	.word	0x00000000
        /*0024*/ 	.short	0x0002
        /*0026*/ 	.short	0x0008
        /*0028*/ 	.byte	0x00, 0xf0, 0x41, 0x00


	//----- nvinfo : EIATTR_KPARAM_INFO
	.align		4
.L_2829:
        /*002c*/ 	.byte	0x04, 0x17
        /*002e*/ 	.short	(.L_2831 - .L_2830)
.L_2830:
        /*0030*/ 	.word	0x00000000
        /*0034*/ 	.short	0x0001
        /*0036*/ 	.short	0x0004
        /*0038*/ 	.byte	0x00, 0xf0, 0x11, 0x00


	//----- nvinfo : EIATTR_KPARAM_INFO
	.align		4
.L_2831:
        /*003c*/ 	.byte	0x04, 0x17
        /*003e*/ 	.short	(.L_2833 - .L_2832)
.L_2832:
        /*0040*/ 	.word	0x00000000
        /*0044*/ 	.short	0x0000
        /*0046*/ 	.short	0x0000
        /*0048*/ 	.byte	0x00, 0xf0, 0x11, 0x00


	//----- nvinfo : EIATTR_MAXREG_COUNT
	.align		4
.L_2833:
        /*004c*/ 	.byte	0x03, 0x1b
        /*004e*/ 	.short	0x00ff


	//----- nvinfo : EIATTR_MERCURY_ISA_VERSION
	.align		4
        /*0050*/ 	.byte	0x03, 0x5f
        /*0052*/ 	.short	0x0000


	//----- nvinfo : EIATTR_EXIT_INSTR_OFFSETS
	.align		4
        /*0054*/ 	.byte	0x04, 0x1c
        /*0056*/ 	.short	(.L_2835 - .L_2834)


	//   ....[0]....
.L_2834:
        /*0058*/ 	.word	0x00000460


	//   ....[1]....
        /*005c*/ 	.word	0x00001070


	//   ....[2]....
        /*0060*/ 	.word	0x000010c0


	//----- nvinfo : EIATTR_MAX_THREADS
	.align		4
.L_2835:
        /*0064*/ 	.byte	0x04, 0x05
        /*0066*/ 	.short	(.L_2837 - .L_2836)
.L_2836:
        /*0068*/ 	.word	0x00000080
        /*006c*/ 	.word	0x00000001
        /*0070*/ 	.word	0x00000001


	//----- nvinfo : EIATTR_CRS_STACK_SIZE
	.align		4
.L_2837:
        /*0074*/ 	.byte	0x04, 0x1e
        /*0076*/ 	.short	(.L_2839 - .L_2838)
.L_2838:
        /*0078*/ 	.word	0x00000000
.L_2839:


//--------------------- .nv.info._ZN2at6native29vectorized_elementwise_kernelILi8ENS0_13BUnaryFunctorIN3c104HalfES4_S4_ZZZNS0_21heaviside_kernel_cudaERNS_18TensorIteratorBaseEENKUlvE_clEvENKUlvE6_clEvEUlS4_S4_E_EESt5arrayIPcLm2EEEEviT0_T1_ --------------------------
	.section	.nv.info._ZN2at6native29vectorized_elementwise_kernelILi8ENS0_13BUnaryFunctorIN3c104HalfES4_S4_ZZZNS0_21heaviside_kernel_cudaERNS_18TensorIteratorBaseEENKUlvE_clEvENKUlvE6_clEvEUlS4_S4_E_EESt5arrayIPcLm2EEEEviT0_T1_,"",@"SHT_CUDA_INFO"
	.sectionflags	@""
	.align	4


	//----- nvinfo : EIATTR_CUDA_API_VERSION
	.align		4
        /*0000*/ 	.byte	0x04, 0x37
        /*0002*/ 	.short	(.L_2841 - .L_2840)
.L_2840:
        /*0004*/ 	.word	0x00000082


	//----- nvinfo : EIATTR_SW2861232_WAR
	.align		4
.L_2841:
        /*0008*/ 	.byte	0x01, 0x35
	.zero		2


	//----- nvinfo : EIATTR_PARAM_CBANK
	.align		4
        /*000c*/ 	.byte	0x04, 0x0a
        /*000e*/ 	.short	(.L_2843 - .L_2842)
	.align		4
.L_2842:
        /*0010*/ 	.word	index@(.nv.constant0._ZN2at6native29vectorized_elementwise_kernelILi8ENS0_13BUnaryFunctorIN3c104HalfES4_S4_ZZZNS0_21heaviside_kernel_cudaERNS_18TensorIteratorBaseEENKUlvE_clEvENKUlvE6_clEvEUlS4_S4_E_EESt5arrayIPcLm2EEEEviT0_T1_)
        /*0014*/ 	.short	0x0160
        /*0016*/ 	.short	0x0018


	//----- nvinfo : EIATTR_CBANK_PARAM_SIZE
	.align		4
.L_2843:
        /*0018*/ 	.byte	0x03, 0x19
        /*001a*/ 	.short	0x0018


	//----- nvinfo : EIATTR_KPARAM_INFO
	.align		4
        /*001c*/ 	.byte	0x04, 0x17
        /*001e*/ 	.short	(.L_2845 - .L_2844)
.L_2844:
        /*0020*/ 	.word	0x00000000
        /*0024*/ 	.short	0x0002
        /*0026*/ 	.short	0x0008
        /*0028*/ 	.byte	0x00, 0xf0, 0x41, 0x00


	//----- nvinfo : EIATTR_KPARAM_INFO
	.align		4
.L_2845:
        /*002c*/ 	.byte	0x04, 0x17
        /*002e*/ 	.short	(.L_2847 - .L_2846)
.L_2846:
        /*0030*/ 	.word	0x00000000
        /*0034*/ 	.short	0x0001
        /*0036*/ 	.short	0x0004
        /*0038*/ 	.byte	0x00, 0xf0, 0x11, 0x00


	//----- nvinfo : EIATTR_KPARAM_INFO
	.align		4
.L_2847:
        /*003c*/ 	.byte	0x04, 0x17
        /*003e*/ 	.short	(.L_2849 - .L_2848)
.L_2848:
        /*0040*/ 	.word	0x00000000
        /*0044*/ 	.short	0x0000
        /*0046*/ 	.short	0x0000
        /*0048*/ 	.byte	0x00, 0xf0, 0x11, 0x00


	//----- nvinfo : EIATTR_MAXREG_COUNT
	.align		4
.L_2849:
        /*004c*/ 	.byte	0x03, 0x1b
        /*004e*/ 	.short	0x00ff


	//----- nvinfo : EIATTR_MERCURY_ISA_VERSION
	.align		4
        /*0050*/ 	.byte	0x03, 0x5f
        /*0052*/ 	.short	0x0000


	//----- nvinfo : EIATTR_EXIT_INSTR_OFFSETS
	.align		4
        /*0054*/ 	.byte	0x04, 0x1c
        /*0056*/ 	.short	(.L_2851 - .L_2850)


	//   ....[0]....
.L_2850:
        /*0058*/ 	.word	0x00000010


	//----- nvinfo : EIATTR_MAX_THREADS
	.align		4
.L_2851:
        /*005c*/ 	.byte	0x04, 0x05
        /*005e*/ 	.short	(.L_2853 - .L_2852)
.L_2852:
        /*0060*/ 	.word	0x00000080
        /*0064*/ 	.word	0x00000001
        /*0068*/ 	.word	0x00000001
.L_2853:


//--------------------- .nv.info._ZN2at6native18elementwise_kernelILi128ELi4EZNS0_15gpu_kernel_implINS0_13AUnaryFunctorIN3c104HalfES5_S5_ZZZNS0_21heaviside_kernel_cudaERNS_18TensorIteratorBaseEENKUlvE_clEvENKUlvE6_clEvEUlS5_S5_E_EEEEvS7_RKT_EUliE_EEviT1_ --------------------------
	.section	.nv.info._ZN2at6native18elementwise_kernelILi128ELi4EZNS0_15gpu_kernel_implINS0_13AUnaryFunctorIN3c104HalfES5_S5_ZZZNS0_21heaviside_kernel_cudaERNS_18TensorIteratorBaseEENKUlvE_clEvENKUlvE6_clEvEUlS5_S5_E_EEEEvS7_RKT_EUliE_EEviT1_,"",@"SHT_CUDA_INFO"
	.sectionflags	@""
	.align	4


	//----- nvinfo : EIATTR_CUDA_API_VERSION
	.align		4
        /*0000*/ 	.byte	0x04, 0x37
        /*0002*/ 	.short	(.L_2855 - .L_2854)
.L_2854:
        /*0004*/ 	.word	0x00000082


	//----- nvinfo : EIATTR_SW2861232_WAR
	.align		4
.L_2855:
        /*0008*/ 	.byte	0x01, 0x35
	.zero		2


	//----- nvinfo : EIATTR_PARAM_CBANK
	.align		4
        /*000c*/ 	.byte	0x04, 0x0a
        /*000e*/ 	.short	(.L_2857 - .L_2856)
	.align		4
.L_2856:
        /*0010*/ 	.word	index@(.nv.constant0._ZN2at6native18elementwise_kernelILi128ELi4EZNS0_15gpu_kernel_implINS0_13AUnaryFunctorIN3c104HalfES5_S5_ZZZNS0_21heaviside_kernel_cudaERNS_18TensorIteratorBaseEENKUlvE_clEvENKUlvE6_clEvEUlS5_S5_E_EEEEvS7_RKT_EUliE_EEviT1_)
        /*0014*/ 	.short	0x0160
        /*0016*/ 	.short	0x0220


	//----- nvinfo : EIATTR_CBANK_PARAM_SIZE
	.align		4
.L_2857:
        /*0018*/ 	.byte	0x03, 0x19
        /*001a*/ 	.short	0x0220


	//----- nvinfo : EIATTR_KPARAM_INFO
	.align		4
        /*001c*/ 	.byte	0x04, 0x17
        /*001e*/ 	.short	(.L_2859 - .L_2858)
.L_2858:
        /*0020*/ 	.word	0x00000000
        /*0024*/ 	.short	0x0001
        /*0026*/ 	.short	0x0008
        /*0028*/ 	.byte	0x00, 0xf0, 0x61, 0x08


	//----- nvinfo : EIATTR_KPARAM_INFO
	.align		4
.L_2859:
        /*002c*/ 	.byte	0x04, 0x17
        /*002e*/ 	.short	(.L_2861 - .L_2860)
.L_2860:
        /*0030*/ 	.word	0x00000000
        /*0034*/ 	.short	0x0000
        /*0036*/ 	.short	0x0000
        /*0038*/ 	.byte	0x00, 0xf0, 0x11, 0x00


	//----- nvinfo : EIATTR_MAXREG_COUNT
	.align		4
.L_2861:
        /*003c*/ 	.byte	0x03, 0x1b
        /*003e*/ 	.short	0x0080


	//----- nvinfo : EIATTR_EXTERNS
	.align		4
        /*0040*/ 	.byte	0x04, 0x0f
        /*0042*/ 	.short	(.L_2863 - .L_2862)


	//   ....[0]....
	.align		4
.L_2862:
        /*0044*/ 	.word	index@(__assertfail)


	//----- nvinfo : EIATTR_MERCURY_ISA_VERSION
	.align		4
.L_2863:
        /*0048*/ 	.byte	0x03, 0x5f
        /*004a*/ 	.short	0x0000


	//----- nvinfo : EIATTR_SYSCALL_OFFSETS
	.align		4
        /*004c*/ 	.byte	0x04, 0x46
        /*004e*/ 	.short	(.L_2865 - .L_2864)


	//   ....[0]....
.L_2864:
        /*0050*/ 	.word	0x00001e60


	//   ....[1]....
        /*0054*/ 	.word	0x00002e70


	//   ....[2]....
        /*0058*/ 	.word	0x00004d40


	//   ....[3]....
        /*005c*/ 	.word	0x00005d50


	//   ....[4]....
        /*0060*/ 	.word	0x00007bf0


	//   ....[5]....
        /*0064*/ 	.word	0x00008c00


	//   ....[6]....
        /*0068*/ 	.word	0x0000aab0


	//   ....[7]....
        /*006c*/ 	.word	0x0000bac0


	//----- nvinfo : EIATTR_EXIT_INSTR_OFFSETS
	.align		4
.L_2865:
        /*0070*/ 	.byte	0x04, 0x1c
        /*0072*/ 	.short	(.L_2867 - .L_2866)


	//   ....[0]....
.L_2866:
        /*0074*/ 	.word	0x00008cc0


	//   ....[1]....
        /*0078*/ 	.word	0x0000acc0


	//   ....[2]....
        /*007c*/ 	.word	0x0000ad00


	//   ....[3]....
        /*0080*/ 	.word	0x0000ada0


	//   ....[4]....
        /*0084*/ 	.word	0x0000ade0


	//   ....[5]....
        /*0088*/ 	.word	0x0000ae20


	//   ....[6]....
        /*008c*/ 	.word	0x0000aeb0


	//   ....[7]....
        /*0090*/ 	.word	0x0000aed0


	//   ....[8]....
        /*0094*/ 	.word	0x0000af70


	//   ....[9]....
        /*0098*/ 	.word	0x0000afc0


	//   ....[10]....
        /*009c*/ 	.word	0x0000b010


	//   ....[11]....
        /*00a0*/ 	.word	0x0000b0e0


	//   ....[12]....
        /*00a4*/ 	.word	0x0000b140


	//   ....[13]....
        /*00a8*/ 	.word	0x0000b2d0


	//   ....[14]....
        /*00ac*/ 	.word	0x0000b430


	//   ....[15]....
        /*00b0*/ 	.word	0x0000b470


	//   ....[16]....
        /*00b4*/ 	.word	0x0000b530


	//   ....[17]....
        /*00b8*/ 	.word	0x0000b6b0


	//   ....[18]....
        /*00bc*/ 	.word	0x0000b830


	//   ....[19]....
        /*00c0*/ 	.word	0x0000b990


	//   ....[20]....
        /*00c4*/ 	.word	0x0000bad0


	//   ....[21]....
        /*00c8*/ 	.word	0x0000bb10


	//   ....[22]....
        /*00cc*/ 	.word	0x0000bb50


	//----- nvinfo : EIATTR_MAX_THREADS
	.align		4
.L_2867:
        /*00d0*/ 	.byte	0x04, 0x05
        /*00d2*/ 	.short	(.L_2869 - .L_2868)
.L_2868:
        /*00d4*/ 	.word	0x00000080
        /*00d8*/ 	.word	0x00000001
        /*00dc*/ 	.word	0x00000001


	//----- nvinfo : EIATTR_CRS_STACK_SIZE
	.align		4
.L_2869:
        /*00e0*/ 	.byte	0x04, 0x1e
        /*00e2*/ 	.short	(.L_2871 - .L_2870)
.L_2870:
        /*00e4*/ 	.word	0x00000000
.L_2871:


//--------------------- .nv.info._ZN2at6native27unrolled_elementwise_kernelINS0_13AUnaryFunctorIN3c104HalfES4_S4_ZZZNS0_21heaviside_kernel_cudaERNS_18TensorIteratorBaseEENKUlvE_clEvENKUlvE6_clEvEUlS4_S4_E_EESt5arrayIPcLm2EELi4E23TrivialOffsetCalculatorILi1EjESF_NS0_6memory12LoadWithCastILi1EEENSG_13StoreWithCastILi1EEEEEviT_T0_T2_T3_T4_T5_ --------------------------
	.section	.nv.info._ZN2at6native27unrolled_elementwise_kernelINS0_13AUnaryFunctorIN3c104HalfES4_S4_ZZZNS0_21heaviside_kernel_cudaERNS_18TensorIteratorBaseEENKUlvE_clEvENKUlvE6_clEvEUlS4_S4_E_EESt5arrayIPcLm2EELi4E23TrivialOffsetCalculatorILi1EjESF_NS0_6memory12LoadWithCastILi1EEENSG_13StoreWithCastILi1EEEEEviT_T0_T2_T3_T4_T5_,"",@"SHT_CUDA_INFO"
	.sectionflags	@""
	.align	4


	//----- nvinfo : EIATTR_CUDA_API_VERSION
	.align		4
        /*0000*/ 	.byte	0x04, 0x37
        /*0002*/ 	.short	(.L_2873 - .L_2872)
.L_2872:
        /*0004*/ 	.word	0x00000082


	//----- nvinfo : EIATTR_SW2861232_WAR
	.align		4
.L_2873:
        /*0008*/ 	.byte	0x01, 0x35
	.zero		2


	//----- nvinfo : EIATTR_PARAM_CBANK
	.align		4
        /*000c*/ 	.byte	0x04, 0x0a
        /*000e*/ 	.short	(.L_2875 - .L_2874)
	.align		4
.L_2874:
        /*0010*/ 	.word	index@(.nv.constant0._ZN2at6native27unrolled_elementwise_kernelINS0_13AUnaryFunctorIN3c104HalfES4_S4_ZZZNS0_21heaviside_kernel_cudaERNS_18TensorIteratorBaseEENKUlvE_clEvENKUlvE6_clEvEUlS4_S4_E_EESt5arrayIPcLm2EELi4E23TrivialOffsetCalculatorILi1EjESF_NS0_6memory12LoadWithCastILi1EEENSG_13StoreWithCastILi1EEEEEviT_T0_T2_T3_T4_T5_)
        /*0014*/ 	.short	0x0160
        /*0016*/ 	.short	0x002c


	//----- nvinfo : EIATTR_CBANK_PARAM_SIZE
	.align		4
.L_2875:
        /*0018*/ 	.byte	0x03, 0x19
        /*001a*/ 	.short	0x002c


	//----- nvinfo : EIATTR_KPARAM_INFO
	.align		4
        /*001c*/ 	.byte	0x04, 0x17
        /*001e*/ 	.short	(.L_2877 - .L_2876)
.L_2876:
        /*0020*/ 	.word	0x00000000
        /*0024*/ 	.short	0x0006
        /*0026*/ 	.short	0x0024
        /*0028*/ 	.byte	0x00, 0xf0, 0x21, 0x00


	//----- nvinfo : EIATTR_KPARAM_INFO
	.align		4
.L_2877:
        /*002c*/ 	.byte	0x04, 0x17
        /*002e*/ 	.short	(.L_2879 - .L_2878)
.L_2878:
        /*0030*/ 	.word	0x00000000
        /*0034*/ 	.short	0x0005
        /*0036*/ 	.short	0x001c
        /*0038*/ 	.byte	0x00, 0xf0, 0x21, 0x00


	//----- nvinfo : EIATTR_KPARAM_INFO
	.align		4
.L_2879:
        /*003c*/ 	.byte	0x04, 0x17
        /*003e*/ 	.short	(.L_2881 - .L_2880)
.L_2880:
        /*0040*/ 	.word	0x00000000
        /*0044*/ 	.short	0x0004
        /*0046*/ 	.short	0x0019
        /*0048*/ 	.byte	0x00, 0xf0, 0x05, 0x00


	//----- nvinfo : EIATTR_KPARAM_INFO
	.align		4
.L_2881:
        /*004c*/ 	.byte	0x04, 0x17
        /*004e*/ 	.short	(.L_2883 - .L_2882)
.L_2882:
        /*0050*/ 	.word	0x00000000
        /*0054*/ 	.short	0x0003
        /*0056*/ 	.short	0x0018
        /*0058*/ 	.byte	0x00, 0xf0, 0x05, 0x00


	//----- nvinfo : EIATTR_KPARAM_INFO
	.align		4
.L_2883:
        /*005c*/ 	.byte	0x04, 0x17
        /*005e*/ 	.short	(.L_2885 - .L_2884)
.L_2884:
        /*0060*/ 	.word	0x00000000
        /*0064*/ 	.short	0x0002
        /*0066*/ 	.short	0x0008
        /*0068*/ 	.byte	0x00, 0xf0, 0x41, 0x00


	//----- nvinfo : EIATTR_KPARAM_INFO
	.align		4
.L_2885:
        /*006c*/ 	.byte	0x04, 0x17
        /*006e*/ 	.short	(.L_2887 - .L_2886)
.L_2886:
        /*0070*/ 	.word	0x00000000
        /*0074*/ 	.short	0x0001
        /*0076*/ 	.short	0x0004
        /*0078*/ 	.byte	0x00, 0xf0, 0x11, 0x00


	//----- nvinfo : EIATTR_KPARAM_INFO
	.align		4
.L_2887:
        /*007c*/ 	.byte	0x04, 0x17
        /*007e*/ 	.short	(.L_2889 - .L_2888)
.L_2888:
        /*0080*/ 	.word	0x00000000
        /*0084*/ 	.short	0x0000
        /*0086*/ 	.short	0x0000
        /*0088*/ 	.byte	0x00, 0xf0, 0x11, 0x00


	//----- nvinfo : EIATTR_MAXREG_COUNT
	.align		4
.L_2889:
        /*008c*/ 	.byte	0x03, 0x1b
        /*008e*/ 	.short	0x00ff


	//----- nvinfo : EIATTR_EXTERNS
	.align		4
        /*0090*/ 	.byte	0x04, 0x0f
        /*0092*/ 	.short	(.L_2891 - .L_2890)


	//   ....[0]....
	.align		4
.L_2890:
        /*0094*/ 	.word	index@(__assertfail)


	//----- nvinfo : EIATTR_MERCURY_ISA_VERSION
	.align		4
.L_2891:
        /*0098*/ 	.byte	0x03, 0x5f
        /*009a*/ 	.short	0x0000


	//----- nvinfo : EIATTR_SYSCALL_OFFSETS
	.align		4
        /*009c*/ 	.byte	0x04, 0x46
        /*009e*/ 	.short	(.L_2893 - .L_2892)


	//   ....[0]....
.L_2892:
        /*00a0*/ 	.word	0x00001070


	//   ....[1]....
        /*00a4*/ 	.word	0x00002140


	//   ....[2]....
        /*00a8*/ 	.word	0x00003220


	//   ....[3]....
        /*00ac*/ 	.word	0x000042d0


	//   ....[4]....
        /*00b0*/ 	.word	0x000055c0


	//   ....[5]....
        /*00b4*/ 	.word	0x000065f0


	//   ....[6]....
        /*00b8*/ 	.word	0x000075e0


	//   ....[7]....
        /*00bc*/ 	.word	0x000085d0


	//----- nvinfo : EIATTR_EXIT_INSTR_OFFSETS
	.align		4
.L_2893:
        /*00c0*/ 	.byte	0x04, 0x1c
        /*00c2*/ 	.short	(.L_2895 - .L_2894)


	//   ....[0]....
.L_2894:
        /*00c4*/ 	.word	0x000076a0


	//   ....[1]....
        /*00c8*/ 	.word	0x000077d0


	//   ....[2]....
        /*00cc*/ 	.word	0x00007810


	//   ....[3]....
        /*00d0*/ 	.word	0x000078b0


	//   ....[4]....
        /*00d4*/ 	.word	0x000078f0


	//   ....[5]....
        /*00d8*/ 	.word	0x00007930


	//   ....[6]....
        /*00dc*/ 	.word	0x000079c0


	//   ....[7]....
        /*00e0*/ 	.word	0x000079e0


	//   ....[8]....
        /*00e4*/ 	.word	0x00007a80


	//   ....[9]....
        /*00e8*/ 	.word	0x00007ad0


	//   ....[10]....
        /*00ec*/ 	.word	0x00007b20


	//   ....[11]....
        /*00f0*/ 	.word	0x00007bf0


	//   ....[12]....
        /*00f4*/ 	.word	0x00007c50


	//   ....[13]....
        /*00f8*/ 	.word	0x00007de0


	//   ....[14]....
        /*00fc*/ 	.word	0x00007f40


	//   ....[15]....
        /*0100*/ 	.word	0x00007f80


	//   ....[16]....
        /*0104*/ 	.word	0x00008040


	//   ....[17]....
        /*0108*/ 	.word	0x000081c0


	//   ....[18]....
        /*010c*/ 	.word	0x00008340


	//   ....[19]....
        /*0110*/ 	.word	0x000084a0


	//   ....[20]....
        /*0114*/ 	.word	0x000085e0


	//   ....[21]....
        /*0118*/ 	.word	0x00008620


	//   ....[22]....
        /*011c*/ 	.word	0x00008660


	//----- nvinfo : EIATTR_MAX_THREADS
	.align		4
.L_2895:
        /*0120*/ 	.byte	0x04, 0x05
        /*0122*/ 	.short	(.L_2897 - .L_2896)
.L_2896:
        /*0124*/ 	.word	0x00000080
        /*0128*/ 	.word	0x00000001
        /*012c*/ 	.word	0x00000001


	//----- nvinfo : EIATTR_CRS_STACK_SIZE
	.align		4
.L_2897:
        /*0130*/ 	.byte	0x04, 0x1e
        /*0132*/ 	.short	(.L_2899 - .L_2898)
.L_2898:
        /*0134*/ 	.word	0x00000000
.L_2899:


//--------------------- .nv.info._ZN2at6native18elementwise_kernelILi128ELi4EZNS0_22gpu_kernel_impl_nocastINS0_13AUnaryFunctorIN3c104HalfES5_S5_ZZZNS0_21heaviside_kernel_cudaERNS_18TensorIteratorBaseEENKUlvE_clEvENKUlvE6_clEvEUlS5_S5_E_EEEEvS7_RKT_EUliE_EEviT1_ --------------------------
	.section	.nv.info._ZN2at6native18elementwise_kernelILi128ELi4EZNS0_22gpu_kernel_impl_nocastINS0_13AUnaryFunctorIN3c104HalfES5_S5_ZZZNS0_21heaviside_kernel_cudaERNS_18TensorIteratorBaseEENKUlvE_clEvENKUlvE6_clEvEUlS5_S5_E_EEEEvS7_RKT_EUliE_EEviT1_,"",@"SHT_CUDA_INFO"
	.sectionflags	@""
	.align	4


	//----- nvinfo : EIATTR_CUDA_API_VERSION
	.align		4
        /*0000*/ 	.byte	0x04, 0x37
        /*0002*/ 	.short	(.L_2901 - .L_2900)
.L_2900:
        /*0004*/ 	.word	0x00000082


	//----- nvinfo : EIATTR_SW2861232_WAR
	.align		4
.L_2901:
        /*0008*/ 	.byte	0x01, 0x35
	.zero		2


	//----- nvinfo : EIATTR_PARAM_CBANK
	.align		4
        /*000c*/ 	.byte	0x04, 0x0a
        /*000e*/ 	.short	(.L_2903 - .L_2902)
	.align		4
.L_2902:
        /*0010*/ 	.word	index@(.nv.constant0._ZN2at6native18elementwise_kernelILi128ELi4EZNS0_22gpu_kernel_impl_nocastINS0_13AUnaryFunctorIN3c104HalfES5_S5_ZZZNS0_21heaviside_kernel_cudaERNS_18TensorIteratorBaseEENKUlvE_clEvENKUlvE6_clEvEUlS5_S5_E_EEEEvS7_RKT_EUliE_EEviT1_)
        /*0014*/ 	.short	0x0160
        /*0016*/ 	.short	0x0220


	//----- nvinfo : EIATTR_CBANK_PARAM_SIZE
	.align		4
.L_2903:
        /*0018*/ 	.byte	0x03, 0x19
        /*001a*/ 	.short	0x0220


	//----- nvinfo : EIATTR_KPARAM_INFO
	.align		4
        /*001c*/ 	.byte	0x04, 0x17
        /*001e*/ 	.short	(.L_2905 - .L_2904)
.L_2904:
        /*0020*/ 	.word	0x00000000
        /*0024*/ 	.short	0x0001
        /*0026*/ 	.short	0x0008
        /*0028*/ 	.byte	0x00, 0xf0, 0x61, 0x08


	//----- nvinfo : EIATTR_KPARAM_INFO
	.align		4
.L_2905:
        /*002c*/ 	.byte	0x04, 0x17
        /*002e*/ 	.short	(.L_2907 - .L_2906)
.L_2906:
        /*0030*/ 	.word	0x00000000
        /*0034*/ 	.short	0x0000
        /*0036*/ 	.short	0x0000
        /*0038*/ 	.byte	0x00, 0xf0, 0x11, 0x00


	//----- nvinfo : EIATTR_MAXREG_COUNT
	.align		4
.L_2907:
        /*003c*/ 	.byte	0x03, 0x1b
        /*003e*/ 	.short	0x0080


	//----- nvinfo : EIATTR_MERCURY_ISA_VERSION
	.align		4
        /*0040*/ 	.byte	0x03, 0x5f
        /*0042*/ 	.short	0x0000


	//----- nvinfo : EIATTR_EXIT_INSTR_OFFSETS
	.align		4
        /*0044*/ 	.byte	0x04, 0x1c
        /*0046*/ 	.short	(.L_2909 - .L_2908)


	//   ....[0]....
.L_2908:
        /*0048*/ 	.word	0x00002e00


	//   ....[1]....
        /*004c*/ 	.word	0x00003d00


	//----- nvinfo : EIATTR_MAX_THREADS
	.align		4
.L_2909:
        /*0050*/ 	.byte	0x04, 0x05
        /*0052*/ 	.short	(.L_2911 - .L_2910)
.L_2910:
        /*0054*/ 	.word	0x00000080
        /*0058*/ 	.word	0x00000001
        /*005c*/ 	.word	0x00000001


	//----- nvinfo : EIATTR_CRS_STACK_SIZE
	.align		4
.L_2911:
        /*0060*/ 	.byte	0x04, 0x1e
        /*0062*/ 	.short	(.L_2913 - .L_2912)
.L_2912:
        /*0064*/ 	.word	0x00000000
.L_2913:


//--------------------- .nv.info._ZN2at6native27unrolled_elementwise_kernelINS0_13AUnaryFunctorIN3c104HalfES4_S4_ZZZNS0_21heaviside_kernel_cudaERNS_18TensorIteratorBaseEENKUlvE_clEvENKUlvE6_clEvEUlS4_S4_E_EESt5arrayIPcLm2EELi4E23TrivialOffsetCalculatorILi1EjESF_NS0_6memory15LoadWithoutCastENSG_16StoreWithoutCastEEEviT_T0_T2_T3_T4_T5_ --------------------------
	.section	.nv.info._ZN2at6native27unrolled_elementwise_kernelINS0_13AUnaryFunctorIN3c104HalfES4_S4_ZZZNS0_21heaviside_kernel_cudaERNS_18TensorIteratorBaseEENKUlvE_clEvENKUlvE6_clEvEUlS4_S4_E_EESt5arrayIPcLm2EELi4E23TrivialOffsetCalculatorILi1EjESF_NS0_6memory15LoadWithoutCastENSG_16StoreWithoutCastEEEviT_T0_T2_T3_T4_T5_,"",@"SHT_CUDA_INFO"
	.sectionflags	@""
	.align	4


	//----- nvinfo : EIATTR_CUDA_API_VERSION
	.align		4
        /*0000*/ 	.byte	0x04, 0x37
        /*0002*/ 	.short	(.L_2915 - .L_2914)
.L_2914:
        /*0004*/ 	.word	0x00000082


	//----- nvinfo : EIATTR_SW2861232_WAR
	.align		4
.L_2915:
        /*0008*/ 	.byte	0x01, 0x35
	.zero		2


	//----- nvinfo : EIATTR_PARAM_CBANK
	.align		4
        /*000c*/ 	.byte	0x04, 0x0a
        /*000e*/ 	.short	(.L_2917 - .L_2916)
	.align		4
.L_2916:
        /*0010*/ 	.word	index@(.nv.constant0._ZN2at6native27unrolled_elementwise_kernelINS0_13AUnaryFunctorIN3c104HalfES4_S4_ZZZNS0_21heaviside_kernel_cudaERNS_18TensorIteratorBaseEENKUlvE_clEvENKUlvE6_clEvEUlS4_S4_E_EESt5arrayIPcLm2EELi4E23TrivialOffsetCalculatorILi1EjESF_NS0_6memory15LoadWithoutCastENSG_16StoreWithoutCastEEEviT_T0_T2_T3_T4_T5_)
        /*0014*/ 	.short	0x0160
        /*0016*/ 	.short	0x001c


	//----- nvinfo : EIATTR_CBANK_PARAM_SIZE
	.align		4
.L_2917:
        /*0018*/ 	.byte	0x03, 0x19
        /*001a*/ 	.short	0x001c


	//----- nvinfo : EIATTR_KPARAM_INFO
	.align		4
        /*001c*/ 	.byte	0x04, 0x17
        /*001e*/ 	.short	(.L_2919 - .L_2918)
.L_2918:
        /*0020*/ 	.word	0x00000000
        /*0024*/ 	.short	0x0006
        /*0026*/ 	.short	0x001b
        /*0028*/ 	.byte	0x00, 0xf0, 0x05, 0x00


	//----- nvinfo : EIATTR_KPARAM_INFO
	.align		4
.L_2919:
        /*002c*/ 	.byte	0x04, 0x17
        /*002e*/ 	.short	(.L_2921 - .L_2920)
.L_2920:
        /*0030*/ 	.word	0x00000000
        /*0034*/ 	.short	0x0005
        /*0036*/ 	.short	0x001a
        /*0038*/ 	.byte	0x00, 0xf0, 0x05, 0x00


	//----- nvinfo : EIATTR_KPARAM_INFO
	.align		4
.L_2921:
        /*003c*/ 	.byte	0x04, 0x17
        /*003e*/ 	.short	(.L_2923 - .L_2922)
.L_2922:
        /*0040*/ 	.word	0x00000000
        /*0044*/ 	.short	0x0004
        /*0046*/ 	.short	0x0019
        /*0048*/ 	.byte	0x00, 0xf0, 0x05, 0x00


	//----- nvinfo : EIATTR_KPARAM_INFO
	.align		4
.L_2923:
        /*004c*/ 	.byte	0x04, 0x17
        /*004e*/ 	.short	(.L_2925 - .L_2924)
.L_2924:
        /*0050*/ 	.word	0x00000000
        /*0054*/ 	.short	0x0003
        /*0056*/ 	.short	0x0018
        /*0058*/ 	.byte	0x00, 0xf0, 0x05, 0x00


	//----- nvinfo : EIATTR_KPARAM_INFO
	.align		4
.L_2925:
        /*005c*/ 	.byte	0x04, 0x17
        /*005e*/ 	.short	(.L_2927 - .L_2926)
.L_2926:
        /*0060*/ 	.word	0x00000000
        /*0064*/ 	.short	0x0002
        /*0066*/ 	.short	0x0008
        /*0068*/ 	.byte	0x00, 0xf0, 0x41, 0x00


	//----- nvinfo : EIATTR_KPARAM_INFO
	.align		4
.L_2927:
        /*006c*/ 	.byte	0x04, 0x17
        /*006e*/ 	.short	(.L_2929 - .L_2928)
.L_2928:
        /*0070*/ 	.word	0x00000000
        /*0074*/ 	.short	0x0001
        /*0076*/ 	.short	0x0004
        /*0078*/ 	.byte	0x00, 0xf0, 0x11, 0x00


	//----- nvinfo : EIATTR_KPARAM_INFO
	.align		4
.L_2929:
        /*007c*/ 	.byte	0x04, 0x17
        /*007e*/ 	.short	(.L_2931 - .L_2930)
.L_2930:
        /*0080*/ 	.word	0x00000000
        /*0084*/ 	.short	0x0000
        /*0086*/ 	.short	0x0000
        /*0088*/ 	.byte	0x00, 0xf0, 0x11, 0x00


	//----- nvinfo : EIATTR_MAXREG_COUNT
	.align		4
.L_2931:
        /*008c*/ 	.byte	0x03, 0x1b
        /*008e*/ 	.short	0x00ff


	//----- nvinfo : EIATTR_MERCURY_ISA_VERSION
	.align		4
        /*0090*/ 	.byte	0x03, 0x5f
        /*0092*/ 	.short	0x0000


	//----- nvinfo : EIATTR_EXIT_INSTR_OFFSETS
	.align		4
        /*0094*/ 	.byte	0x04, 0x1c
        /*0096*/ 	.short	(.L_2933 - .L_2932)


	//   ....[0]....
.L_2932:
        /*0098*/ 	.word	0x000004c0


	//   ....[1]....
        /*009c*/ 	.word	0x00000520


	//----- nvinfo : EIATTR_MAX_THREADS
	.align		4
.L_2933:
        /*00a0*/ 	.byte	0x04, 0x05
        /*00a2*/ 	.short	(.L_2935 - .L_2934)
.L_2934:
        /*00a4*/ 	.word	0x00000080
        /*00a8*/ 	.word	0x00000001
        /*00ac*/ 	.word	0x00000001


	//----- nvinfo : EIATTR_CRS_STACK_SIZE
	.align		4
.L_2935:
        /*00b0*/ 	.byte	0x04, 0x1e
        /*00b2*/ 	.short	(.L_2937 - .L_2936)
.L_2936:
        /*00b4*/ 	.word	0x00000000
.L_2937:


//--------------------- .nv.info._ZN2at6native29vectorized_elementwise_kernelILi2ENS0_13AUnaryFunctorIN3c104HalfES4_S4_ZZZNS0_21heaviside_kernel_cudaERNS_18TensorIteratorBaseEENKUlvE_clEvENKUlvE6_clEvEUlS4_S4_E_EESt5arrayIPcLm2EEEEviT0_T1_ --------------------------
	.section	.nv.info._ZN2at6native29vectorized_elementwise_kernelILi2ENS0_13AUnaryFunctorIN3c104HalfES4_S4_ZZZNS0_21heaviside_kernel_cudaERNS_18TensorIteratorBaseEENKUlvE_clEvENKUlvE6_clEvEUlS4_S4_E_EESt5arrayIPcLm2EEEEviT0_T1_,"",@"SHT_CUDA_INFO"
	.sectionflags	@""
	.align	4


	//----- nvinfo : EIATTR_CUDA_API_VERSION
	.align		4
        /*0000*/ 	.byte	0x04, 0x37
        /*0002*/ 	.short	(.L_2939 - .L_2938)
.L_2938:
        /*0004*/ 	.word	0x00000082


	//----- nvinfo : EIATTR_SW2861232_WAR
	.align		4
.L_2939:
        /*0008*/ 	.byte	0x01, 0x35
	.zero		2


	//----- nvinfo : EIATTR_PARAM_CBANK
	.align		4
        /*000c*/ 	.byte	0x04, 0x0a
        /*000e*/ 	.short	(.L_2941 - .L_2940)
	.align		4
.L_2940:
        /*0010*/ 	.word	index@(.nv.constant0._ZN2at6native29vectorized_elementwise_kernelILi2ENS0_13AUnaryFunctorIN3c104HalfES4_S4_ZZZNS0_21heaviside_kernel_cudaERNS_18TensorIteratorBaseEENKUlvE_clEvENKUlvE6_clEvEUlS4_S4_E_EESt5arrayIPcLm2EEEEviT0_T1_)
        /*0014*/ 	.short	0x0160
        /*0016*/ 	.short	0x0018


	//----- nvinfo : EIATTR_CBANK_PARAM_SIZE
	.align		4
.L_2941:
        /*0018*/ 	.byte	0x03, 0x19
        /*001a*/ 	.short	0x0018


	//----- nvinfo : EIATTR_KPARAM_INFO
	.align		4
        /*001c*/ 	.byte	0x04, 0x17
        /*001e*/ 	.short	(.L_2943 - .L_2942)
.L_2942:
        /*0020*/ 	.word	0x00000000
        /*0024*/ 	.short	0x0002
        /*0026*/ 	.short	0x0008
        /*0028*/ 	.byte	0x00, 0xf0, 0x41, 0x00


	//----- nvinfo : EIATTR_KPARAM_INFO
	.align		4
.L_2943:
        /*002c*/ 	.byte	0x04, 0x17
        /*002e*/ 	.short	(.L_2945 - .L_2944)
.L_2944:
        /*0030*/ 	.word	0x00000000
        /*0034*/ 	.short	0x0001
        /*0036*/ 	.short	0x0004
        /*0038*/ 	.byte	0x00, 0xf0, 0x11, 0x00


	//----- nvinfo : EIATTR_KPARAM_INFO
	.align		4
.L_2945:
        /*003c*/ 	.byte	0x04, 0x17
        /*003e*/ 	.short	(.L_2947 - .L_2946)
.L_2946:
        /*0040*/ 	.word	0x00000000
        /*0044*/ 	.short	0x0000
        /*0046*/ 	.short	0x0000
        /*0048*/ 	.byte	0x00, 0xf0, 0x11, 0x00


	//----- nvinfo : EIATTR_MAXREG_COUNT
	.align		4
.L_2947:
        /*004c*/ 	.byte	0x03, 0x1b
        /*004e*/ 	.short	0x00ff


	//----- nvinfo : EIATTR_MERCURY_ISA_VERSION
	.align		4
        /*0050*/ 	.byte	0x03, 0x5f
        /*0052*/ 	.short	0x0000


	//----- nvinfo : EIATTR_EXIT_INSTR_OFFSETS
	.align		4
        /*0054*/ 	.byte	0x04, 0x1c
        /*0056*/ 	.short	(.L_2949 - .L_2948)


	//   ....[0]....
.L_2948:
        /*0058*/ 	.word	0x00000310


	//   ....[1]....
        /*005c*/ 	.word	0x00000ce0


	//   ....[2]....
        /*0060*/ 	.word	0x00000d30


	//----- nvinfo : EIATTR_MAX_THREADS
	.align		4
.L_2949:
        /*0064*/ 	.byte	0x04, 0x05
        /*0066*/ 	.short	(.L_2951 - .L_2950)
.L_2950:
        /*0068*/ 	.word	0x00000080
        /*006c*/ 	.word	0x00000001
        /*0070*/ 	.word	0x00000001


	//----- nvinfo : EIATTR_CRS_STACK_SIZE
	.align		4
.L_2951:
        /*0074*/ 	.byte	0x04, 0x1e
        /*0076*/ 	.short	(.L_2953 - .L_2952)
.L_2952:
        /*0078*/ 	.word	0x00000000
.L_2953:


//--------------------- .nv.info._ZN2at6native29vectorized_elementwise_kernelILi4ENS0_13AUnaryFunctorIN3c104HalfES4_S4_ZZZNS0_21heaviside_kernel_cudaERNS_18TensorIteratorBaseEENKUlvE_clEvENKUlvE6_clEvEUlS4_S4_E_EESt5arrayIPcLm2EEEEviT0_T1_ --------------------------
	.section	.nv.info._ZN2at6native29vectorized_elementwise_kernelILi4ENS0_13AUnaryFunctorIN3c104HalfES4_S4_ZZZNS0_21heaviside_kernel_cudaERNS_18TensorIteratorBaseEENKUlvE_clEvENKUlvE6_clEvEUlS4_S4_E_EESt5arrayIPcLm2EEEEviT0_T1_,"",@"SHT_CUDA_INFO"
	.sectionflags	@""
	.align	4


	//----- nvinfo : EIATTR_CUDA_API_VERSION
	.align		4
        /*0000*/ 	.byte	0x04, 0x37
        /*0002*/ 	.short	(.L_2955 - .L_2954)
.L_2954:
        /*0004*/ 	.word	0x00000082


	//----- nvinfo : EIATTR_SW2861232_WAR
	.align		4
.L_2955:
        /*0008*/ 	.byte	0x01, 0x35
	.zero		2


	//----- nvinfo : EIATTR_PARAM_CBANK
	.align		4
        /*000c*/ 	.byte	0x04, 0x0a
        /*000e*/ 	.short	(.L_2957 - .L_2956)
	.align		4
.L_2956:
        /*0010*/ 	.word	index@(.nv.constant0._ZN2at6native29vectorized_elementwise_kernelILi4ENS0_13AUnaryFunctorIN3c104HalfES4_S4_ZZZNS0_21heaviside_kernel_cudaERNS_18TensorIteratorBaseEENKUlvE_clEvENKUlvE6_clEvEUlS4_S4_E_EESt5arrayIPcLm2EEEEviT0_T1_)
        /*0014*/ 	.short	0x0160
        /*0016*/ 	.short	0x0018


	//----- nvinfo : EIATTR_CBANK_PARAM_SIZE
	.align		4
.L_2957:
        /*0018*/ 	.byte	0x03, 0x19
        /*001a*/ 	.short	0x0018


	//----- nvinfo : EIATTR_KPARAM_INFO
	.align		4
        /*001c*/ 	.byte	0x04, 0x17
        /*001e*/ 	.short	(.L_2959 - .L_2958)
.L_2958:
        /*0020*/ 	.word	0x00000000
        /*0024*/ 	.short	0x0002
        /*0026*/ 	.short	0x0008
        /*0028*/ 	.byte	0x00, 0xf0, 0x41, 0x00


	//----- nvinfo : EIATTR_KPARAM_INFO
	.align		4
.L_2959:
        /*002c*/ 	.byte	0x04, 0x17
        /*002e*/ 	.short	(.L_2961 - .L_2960)
.L_2960:
        /*0030*/ 	.word	0x00000000
        /*0034*/ 	.short	0x0001
        /*0036*/ 	.short	0x0004
        /*0038*/ 	.byte	0x00, 0xf0, 0x11, 0x00


	//----- nvinfo : EIATTR_KPARAM_INFO
	.align		4
.L_2961:
        /*003c*/ 	.byte	0x04, 0x17
        /*003e*/ 	.short	(.L_2963 - .L_2962)
.L_2962:
        /*0040*/ 	.word	0x00000000
        /*0044*/ 	.short	0x0000
        /*0046*/ 	.short	0x0000
        /*0048*/ 	.byte	0x00, 0xf0, 0x11, 0x00


	//----- nvinfo : EIATTR_MAXREG_COUNT
	.align		4
.L_2963:
        /*004c*/ 	.byte	0x03, 0x1b
        /*004e*/ 	.short	0x00ff


	//----- nvinfo : EIATTR_MERCURY_ISA_VERSION
	.align		4
        /*0050*/ 	.byte	0x03, 0x5f
        /*0052*/ 	.short	0x0000


	//----- nvinfo : EIATTR_EXIT_INSTR_OFFSETS
	.align		4
        /*0054*/ 	.byte	0x04, 0x1c
        /*0056*/ 	.short	(.L_2965 - .L_2964)


	//   ....[0]....
.L_2964:
        /*0058*/ 	.word	0x000002f0


	//   ....[1]....
        /*005c*/ 	.word	0x00000cc0


	//   ....[2]....
        /*0060*/ 	.word	0x00000d10


	//----- nvinfo : EIATTR_MAX_THREADS
	.align		4
.L_2965:
        /*0064*/ 	.byte	0x04, 0x05
        /*0066*/ 	.short	(.L_2967 - .L_2966)
.L_2966:
        /*0068*/ 	.word	0x00000080
        /*006c*/ 	.word	0x00000001
        /*0070*/ 	.word	0x00000001


	//----- nvinfo : EIATTR_CRS_STACK_SIZE
	.align		4
.L_2967:
        /*0074*/ 	.byte	0x04, 0x1e
        /*0076*/ 	.short	(.L_2969 - .L_2968)
.L_2968:
        /*0078*/ 	.word	0x00000000
.L_2969:


//--------------------- .nv.info._ZN2at6native29vectorized_elementwise_kernelILi8ENS0_13AUnaryFunctorIN3c104HalfES4_S4_ZZZNS0_21heaviside_kernel_cudaERNS_18TensorIteratorBaseEENKUlvE_clEvENKUlvE6_clEvEUlS4_S4_E_EESt5arrayIPcLm2EEEEviT0_T1_ --------------------------
	.section	.nv.info._ZN2at6native29vectorized_elementwise_kernelILi8ENS0_13AUnaryFunctorIN3c104HalfES4_S4_ZZZNS0_21heaviside_kernel_cudaERNS_18TensorIteratorBaseEENKUlvE_clEvENKUlvE6_clEvEUlS4_S4_E_EESt5arrayIPcLm2EEEEviT0_T1_,"",@"SHT_CUDA_INFO"
	.sectionflags	@""
	.align	4


	//----- nvinfo : EIATTR_CUDA_API_VERSION
	.align		4
        /*0000*/ 	.byte	0x04, 0x37
        /*0002*/ 	.short	(.L_2971 - .L_2970)
.L_2970:
        /*0004*/ 	.word	0x00000082


	//----- nvinfo : EIATTR_SW2861232_WAR
	.align		4
.L_2971:
        /*0008*/ 	.byte	0x01, 0x35
	.zero		2


	//----- nvinfo : EIATTR_PARAM_CBANK
	.align		4
        /*000c*/ 	.byte	0x04, 0x0a
        /*000e*/ 	.short	(.L_2973 - .L_2972)
	.align		4
.L_2972:
        /*0010*/ 	.word	index@(.nv.constant0._ZN2at6native29vectorized_elementwise_kernelILi8ENS0_13AUnaryFunctorIN3c104HalfES4_S4_ZZZNS0_21heaviside_kernel_cudaERNS_18TensorIteratorBaseEENKUlvE_clEvENKUlvE6_clEvEUlS4_S4_E_EESt5arrayIPcLm2EEEEviT0_T1_)
        /*0014*/ 	.short	0x0160
        /*0016*/ 	.short	0x0018


	//----- nvinfo : EIATTR_CBANK_PARAM_SIZE
	.align		4
.L_2973:
        /*0018*/ 	.byte	0x03, 0x19
        /*001a*/ 	.short	0x0018


	//----- nvinfo : EIATTR_KPARAM_INFO
	.align		4
        /*001c*/ 	.byte	0x04, 0x17
        /*001e*/ 	.short	(.L_2975 - .L_2974)
.L_2974:
        /*0020*/ 	.word	0x00000000
        /*0024*/ 	.short	0x0002
        /*0026*/ 	.short	0x0008
        /*0028*/ 	.byte	0x00, 0xf0, 0x41, 0x00


	//----- nvinfo : EIATTR_KPARAM_INFO
	.align		4
.L_2975:
        /*002c*/ 	.byte	0x04, 0x17
        /*002e*/ 	.short	(.L_2977 - .L_2976)
.L_2976:
        /*0030*/ 	.word	0x00000000
        /*0034*/ 	.short	0x0001
        /*0036*/ 	.short	0x0004
        /*0038*/ 	.byte	0x00, 0xf0, 0x11, 0x00


	//----- nvinfo : EIATTR_KPARAM_INFO
	.align		4
.L_2977:
        /*003c*/ 	.byte	0x04, 0x17
        /*003e*/ 	.short	(.L_2979 - .L_2978)
.L_2978:
        /*0040*/ 	.word	0x00000000
        /*0044*/ 	.short	0x0000
        /*0046*/ 	.short	0x0000
        /*0048*/ 	.byte	0x00, 0xf0, 0x11, 0x00


	//----- nvinfo : EIATTR_MAXREG_COUNT
	.align		4
.L_2979:
        /*004c*/ 	.byte	0x03, 0x1b
        /*004e*/ 	.short	0x00ff


	//----- nvinfo : EIATTR_MERCURY_ISA_VERSION
	.align		4
        /*0050*/ 	.byte	0x03, 0x5f
        /*0052*/ 	.short	0x0000


	//----- nvinfo : EIATTR_EXIT_INSTR_OFFSETS
	.align		4
        /*0054*/ 	.byte	0x04, 0x1c
        /*0056*/ 	.short	(.L_2981 - .L_2980)


	//   ....[0]....
.L_2980:
        /*0058*/ 	.word	0x00000010


	//----- nvinfo : EIATTR_MAX_THREADS
	.align		4
.L_2981:
        /*005c*/ 	.byte	0x04, 0x05
        /*005e*/ 	.short	(.L_2983 - .L_2982)
.L_2982:
        /*0060*/ 	.word	0x00000080
        /*0064*/ 	.word	0x00000001
        /*0068*/ 	.word	0x00000001
.L_2983:


//--------------------- .nv.info._ZN2at6native18elementwise_kernelILi128ELi4EZNS0_15gpu_kernel_implINS0_13BinaryFunctorIfffZZZNS0_21heaviside_kernel_cudaERNS_18TensorIteratorBaseEENKUlvE_clEvENKUlvE5_clEvEUlffE_EEEEvS5_RKT_EUliE_EEviT1_ --------------------------
	.section	.nv.info._ZN2at6native18elementwise_kernelILi128ELi4EZNS0_15gpu_kernel_implINS0_13BinaryFunctorIfffZZZNS0_21heaviside_kernel_cudaERNS_18TensorIteratorBaseEENKUlvE_clEvENKUlvE5_clEvEUlffE_EEEEvS5_RKT_EUliE_EEviT1_,"",@"SHT_CUDA_INFO"
	.sectionflags	@""
	.align	4


	//----- nvinfo : EIATTR_CUDA_API_VERSION
	.align		4
        /*0000*/ 	.byte	0x04, 0x37
        /*0002*/ 	.short	(.L_2985 - .L_2984)
.L_2984:
        /*0004*/ 	.word	0x00000082


	//----- nvinfo : EIATTR_SW2861232_WAR
	.align		4
.L_2985:
        /*0008*/ 	.byte	0x01, 0x35
	.zero		2


	//----- nvinfo : EIATTR_PARAM_CBANK
	.align		4
        /*000c*/ 	.byte	0x04, 0x0a
        /*000e*/ 	.short	(.L_2987 - .L_2986)
	.align		4
.L_2986:
        /*0010*/ 	.word	index@(.nv.constant0._ZN2at6native18elementwise_kernelILi128ELi4EZNS0_15gpu_kernel_implINS0_13BinaryFunctorIfffZZZNS0_21heaviside_kernel_cudaERNS_18TensorIteratorBaseEENKUlvE_clEvENKUlvE5_clEvEUlffE_EEEEvS5_RKT_EUliE_EEviT1_)
        /*0014*/ 	.short	0x0160
        /*0016*/ 	.short	0x0290


	//----- nvinfo : EIATTR_CBANK_PARAM_SIZE
	.align		4
.L_2987:
        /*0018*/ 	.byte	0x03, 0x19
        /*001a*/ 	.short	0x0290


	//----- nvinfo : EIATTR_KPARAM_INFO
	.align		4
        /*001c*/ 	.byte	0x04, 0x17
        /*001e*/ 	.short	(.L_2989 - .L_2988)
.L_2988:
        /*0020*/ 	.word	0x00000000
        /*0024*/ 	.short	0x0001
        /*0026*/ 	.short	0x0008
        /*0028*/ 	.byte	0x00, 0xf0, 0x21, 0x0a


	//----- nvinfo : EIATTR_KPARAM_INFO
	.align		4
.L_2989:
        /*002c*/ 	.byte	0x04, 0x17
        /*002e*/ 	.short	(.L_2991 - .L_2990)
.L_2990:
        /*0030*/ 	.word	0x00000000
        /*0034*/ 	.short	0x0000
        /*0036*/ 	.short	0x0000
        /*0038*/ 	.byte	0x00, 0xf0, 0x11, 0x00


	//----- nvinfo : EIATTR_MAXREG_COUNT
	.align		4
.L_2991:
        /*003c*/ 	.byte	0x03, 0x1b
        /*003e*/ 	.short	0x0080


	//----- nvinfo : EIATTR_EXTERNS
	.align		4
        /*0040*/ 	.byte	0x04, 0x0f
        /*0042*/ 	.short	(.L_2993 - .L_2992)


	//   ....[0]....
	.align		4
.L_2992:
        /*0044*/ 	.word	index@(__assertfail)


	//----- nvinfo : EIATTR_MERCURY_ISA_VERSION
	.align		4
.L_2993:
        /*0048*/ 	.byte	0x03, 0x5f
        /*004a*/ 	.short	0x0000


	//----- nvinfo : EIATTR_SYSCALL_OFFSETS
	.align		4
        /*004c*/ 	.byte	0x04, 0x46
        /*004e*/ 	.short	(.L_2995 - .L_2994)


	//   ....[0]....
.L_2994:
        /*0050*/ 	.word	0x00001e00


	//   ....[1]....
        /*0054*/ 	.word	0x00002c00


	//   ....[2]....
        /*0058*/ 	.word	0x00003ab0


	//   ....[3]....
        /*005c*/ 	.word	0x00005900


	//   ....[4]....
        /*0060*/ 	.word	0x00006700


	//   ....[5]....
        /*0064*/ 	.word	0x000075b0


	//   ....[6]....
        /*0068*/ 	.word	0x000093d0


	//   ....[7]....
        /*006c*/ 	.word	0x0000a1d0


	//   ....[8]....
        /*0070*/ 	.word	0x0000b080


	//   ....[9]....
        /*0074*/ 	.word	0x0000ceb0


	//   ....[10]....
        /*0078*/ 	.word	0x0000dcb0


	//   ....[11]....
        /*007c*/ 	.word	0x0000eb60


	//----- nvinfo : EIATTR_EXIT_INSTR_OFFSETS
	.align		4
.L_2995:
        /*0080*/ 	.byte	0x04, 0x1c
        /*0082*/ 	.short	(.L_2997 - .L_2996)


	//   ....[0]....
.L_2996:
        /*0084*/ 	.word	0x0000b120


	//   ....[1]....
        /*0088*/ 	.word	0x0000de50


	//   ....[2]....
        /*008c*/ 	.word	0x0000de90


	//   ....[3]....
        /*0090*/ 	.word	0x0000df20


	//   ....[4]....
        /*0094*/ 	.word	0x0000df50


	//   ....[5]....
        /*0098*/ 	.word	0x0000df80


	//   ....[6]....
        /*009c*/ 	.word	0x0000e000


	//   ....[7]....
        /*00a0*/ 	.word	0x0000e030


	//   ....[8]....
        /*00a4*/ 	.word	0x0000e0c0


	//   ....[9]....
        /*00a8*/ 	.word	0x0000e100


	//   ....[10]....
        /*00ac*/ 	.word	0x0000e140


	//   ....[11]....
        /*00b0*/ 	.word	0x0000e200


	//   ....[12]....
        /*00b4*/ 	.word	0x0000e250


	//   ....[13]....
        /*00b8*/ 	.word	0x0000e3d0


	//   ....[14]....
        /*00bc*/ 	.word	0x0000e520


	//   ....[15]....
        /*00c0*/ 	.word	0x0000e550


	//   ....[16]....
        /*00c4*/ 	.word	0x0000e600


	//   ....[17]....
        /*00c8*/ 	.word	0x0000e770


	//   ....[18]....
        /*00cc*/ 	.word	0x0000e8e0


	//   ....[19]....
        /*00d0*/ 	.word	0x0000ea30


	//   ....[20]....
        /*00d4*/ 	.word	0x0000eb70


	//   ....[21]....
        /*00d8*/ 	.word	0x0000eba0


	//   ....[22]....
        /*00dc*/ 	.word	0x0000ebd0


	//----- nvinfo : EIATTR_MAX_THREADS
	.align		4
.L_2997:
        /*00e0*/ 	.byte	0x04, 0x05
        /*00e2*/ 	.short	(.L_2999 - .L_2998)
.L_2998:
        /*00e4*/ 	.word	0x00000080
        /*00e8*/ 	.word	0x00000001
        /*00ec*/ 	.word	0x00000001


	//----- nvinfo : EIATTR_CRS_STACK_SIZE
	.align		4
.L_2999:
        /*00f0*/ 	.byte	0x04, 0x1e
        /*00f2*/ 	.short	(.L_3001 - .L_3000)
.L_3000:
        /*00f4*/ 	.word	0x00000000
.L_3001:


//--------------------- .nv.info._ZN2at6native27unrolled_elementwise_kernelINS0_13BinaryFunctorIfffZZZNS0_21heaviside_kernel_cudaERNS_18TensorIteratorBaseEENKUlvE_clEvENKUlvE5_clEvEUlffE_EESt5arrayIPcLm3EELi4E23TrivialOffsetCalculatorILi2EjESC_ILi1EjENS0_6memory12LoadWithCastILi2EEENSF_13StoreWithCastILi1EEEEEviT_T0_T2_T3_T4_T5_ --------------------------
	.section	.nv.info._ZN2at6native27unrolled_elementwise_kernelINS0_13BinaryFunctorIfffZZZNS0_21heaviside_kernel_cudaERNS_18TensorIteratorBaseEENKUlvE_clEvENKUlvE5_clEvEUlffE_EESt5arrayIPcLm3EELi4E23TrivialOffsetCalculatorILi2EjESC_ILi1EjENS0_6memory12LoadWithCastILi2EEENSF_13StoreWithCastILi1EEEEEviT_T0_T2_T3_T4_T5_,"",@"SHT_CUDA_INFO"
	.sectionflags	@""
	.align	4


	//----- nvinfo : EIATTR_CUDA_API_VERSION
	.align		4
        /*0000*/ 	.byte	0x04, 0x37
        /*0002*/ 	.short	(.L_3003 - .L_3002)
.L_3002:
        /*0004*/ 	.word	0x00000082


	//----- nvinfo : EIATTR_SW2861232_WAR
	.align		4
.L_3003:
        /*0008*/ 	.byte	0x01, 0x35
	.zero		2


	//----- nvinfo : EIATTR_PARAM_CBANK
	.align		4
        /*000c*/ 	.byte	0x04, 0x0a
        /*000e*/ 	.short	(.L_3005 - .L_3004)
	.align		4
.L_3004:
        /*0010*/ 	.word	index@(.nv.constant0._ZN2at6native27unrolled_elementwise_kernelINS0_13BinaryFunctorIfffZZZNS0_21heaviside_kernel_cudaERNS_18TensorIteratorBaseEENKUlvE_clEvENKUlvE5_clEvEUlffE_EESt5arrayIPcLm3EELi4E23TrivialOffsetCalculatorILi2EjESC_ILi1EjENS0_6memory12LoadWithCastILi2EEENSF_13StoreWithCastILi1EEEEEviT_T0_T2_T3_T4_T5_)
        /*0014*/ 	.short	0x0160
        /*0016*/ 	.short	0x0038


	//----- nvinfo : EIATTR_CBANK_PARAM_SIZE
	.align		4
.L_3005:
        /*0018*/ 	.byte	0x03, 0x19
        /*001a*/ 	.short	0x0038


	//----- nvinfo : EIATTR_KPARAM_INFO
	.align		4
        /*001c*/ 	.byte	0x04, 0x17
        /*001e*/ 	.short	(.L_3007 - .L_3006)
.L_3006:
        /*0020*/ 	.word	0x00000000
        /*0024*/ 	.short	0x0006
        /*0026*/ 	.short	0x0030
        /*0028*/ 	.byte	0x00, 0xf0, 0x21, 0x00


	//----- nvinfo : EIATTR_KPARAM_INFO
	.align		4
.L_3007:
        /*002c*/ 	.byte	0x04, 0x17
        /*002e*/ 	.short	(.L_3009 - .L_3008)
.L_3008:
        /*0030*/ 	.word	0x00000000
        /*0034*/ 	.short	0x0005
        /*0036*/ 	.short	0x0024
        /*0038*/ 	.byte	0x00, 0xf0, 0x31, 0x00


	//----- nvinfo : EIATTR_KPARAM_INFO
	.align		4
.L_3009:
        /*003c*/ 	.byte	0x04, 0x17
        /*003e*/ 	.short	(.L_3011 - .L_3010)
.L_3010:
        /*0040*/ 	.word	0x00000000
        /*0044*/ 	.short	0x0004
        /*0046*/ 	.short	0x0021
        /*0048*/ 	.byte	0x00, 0xf0, 0x05, 0x00


	//----- nvinfo : EIATTR_KPARAM_INFO
	.align		4
.L_3011:
        /*004c*/ 	.byte	0x04, 0x17
        /*004e*/ 	.short	(.L_3013 - .L_3012)
.L_3012:
        /*0050*/ 	.word	0x00000000
        /*0054*/ 	.short	0x0003
        /*0056*/ 	.short	0x0020
        /*0058*/ 	.byte	0x00, 0xf0, 0x05, 0x00


	//----- nvinfo : EIATTR_KPARAM_INFO
	.align		4
.L_3013:
        /*005c*/ 	.byte	0x04, 0x17
        /*005e*/ 	.short	(.L_3015 - .L_3014)
.L_3014:
        /*0060*/ 	.word	0x00000000
        /*0064*/ 	.short	0x0002
        /*0066*/ 	.short	0x0008
        /*0068*/ 	.byte	0x00, 0xf0, 0x61, 0x00


	//----- nvinfo : EIATTR_KPARAM_INFO
	.align		4
.L_3015:
        /*006c*/ 	.byte	0x04, 0x17
        /*006e*/ 	.short	(.L_3017 - .L_3016)
.L_3016:
        /*0070*/ 	.word	0x00000000
        /*0074*/ 	.short	0x0001
        /*0076*/ 	.short	0x0004
        /*0078*/ 	.byte	0x00, 0xf0, 0x05, 0x00


	//----- nvinfo : EIATTR_KPARAM_INFO
	.align		4
.L_3017:
        /*007c*/ 	.byte	0x04, 0x17
        /*007e*/ 	.short	(.L_3019 - .L_3018)
.L_3018:
        /*0080*/ 	.word	0x00000000
        /*0084*/ 	.short	0x0000
        /*0086*/ 	.short	0x0000
        /*0088*/ 	.byte	0x00, 0xf0, 0x11, 0x00


	//----- nvinfo : EIATTR_MAXREG_COUNT
	.align		4
.L_3019:
        /*008c*/ 	.byte	0x03, 0x1b
        /*008e*/ 	.short	0x00ff


	//----- nvinfo : EIATTR_EXTERNS
	.align		4
        /*0090*/ 	.byte	0x04, 0x0f
        /*0092*/ 	.short	(.L_3021 - .L_3020)


	//   ....[0]....
	.align		4
.L_3020:
        /*0094*/ 	.word	index@(__assertfail)


	//----- nvinfo : EIATTR_MERCURY_ISA_VERSION
	.align		4
.L_3021:
        /*0098*/ 	.byte	0x03, 0x5f
        /*009a*/ 	.short	0x0000


	//----- nvinfo : EIATTR_SYSCALL_OFFSETS
	.align		4
        /*009c*/ 	.byte	0x04, 0x46
        /*009e*/ 	.short	(.L_3023 - .L_3022)


	//   ....[0]....
.L_3022:
        /*00a0*/ 	.word	0x00000e70


	//   ....[1]....
        /*00a4*/ 	.word	0x00001c70


	//   ....[2]....
        /*00a8*/ 	.word	0x00002af0


	//   ....[3]....
        /*00ac*/ 	.word	0x000038f0


	//   ....[4]....
        /*00b0*/ 	.word	0x00004780


	//   ....[5]....
        /*00b4*/ 	.word	0x00005580


	//   ....[6]....
        /*00b8*/ 	.word	0x000063f0


	//   ....[7]....
        /*00bc*/ 	.word	0x000071c0


	//   ....[8]....
        /*00c0*/ 	.word	0x00008150


	//   ....[9]....
        /*00c4*/ 	.word	0x00009030


	//   ....[10]....
        /*00c8*/ 	.word	0x00009f00


	//   ....[11]....
        /*00cc*/ 	.word	0x0000add0


	//----- nvinfo : EIATTR_EXIT_INSTR_OFFSETS
	.align		4
.L_3023:
        /*00d0*/ 	.byte	0x04, 0x1c
        /*00d2*/ 	.short	(.L_3025 - .L_3024)


	//   ....[0]....
.L_3024:
        /*00d4*/ 	.word	0x00009fa0


	//   ....[1]....
        /*00d8*/ 	.word	0x0000a0c0


	//   ....[2]....
        /*00dc*/ 	.word	0x0000a100


	//   ....[3]....
        /*00e0*/ 	.word	0x0000a190


	//   ....[4]....
        /*00e4*/ 	.word	0x0000a1c0


	//   ....[5]....
        /*00e8*/ 	.word	0x0000a1f0


	//   ....[6]....
        /*00ec*/ 	.word	0x0000a270


	//   ....[7]....
        /*00f0*/ 	.word	0x0000a2a0


	//   ....[8]....
        /*00f4*/ 	.word	0x0000a330


	//   ....[9]....
        /*00f8*/ 	.word	0x0000a370


	//   ....[10]....
        /*00fc*/ 	.word	0x0000a3b0


	//   ....[11]....
        /*0100*/ 	.word	0x0000a470


	//   ....[12]....
        /*0104*/ 	.word	0x0000a4c0


	//   ....[13]....
        /*0108*/ 	.word	0x0000a640


	//   ....[14]....
        /*010c*/ 	.word	0x0000a790


	//   ....[15]....
        /*0110*/ 	.word	0x0000a7c0


	//   ....[16]....
        /*0114*/ 	.word	0x0000a870


	//   ....[17]....
        /*0118*/ 	.word	0x0000a9e0


	//   ....[18]....
        /*011c*/ 	.word	0x0000ab50


	//   ....[19]....
        /*0120*/ 	.word	0x0000aca0


	//   ....[20]....
        /*0124*/ 	.word	0x0000ade0


	//   ....[21]....
        /*0128*/ 	.word	0x0000ae10


	//   ....[22]....
        /*012c*/ 	.word	0x0000ae40


	//----- nvinfo : EIATTR_MAX_THREADS
	.align		4
.L_3025:
        /*0130*/ 	.byte	0x04, 0x05
        /*0132*/ 	.short	(.L_3027 - .L_3026)
.L_3026:
        /*0134*/ 	.word	0x00000080
        /*0138*/ 	.word	0x00000001
        /*013c*/ 	.word	0x00000001


	//----- nvinfo : EIATTR_CRS_STACK_SIZE
	.align		4
.L_3027:
        /*0140*/ 	.byte	0x04, 0x1e
        /*0142*/ 	.short	(.L_3029 - .L_3028)
.L_3028:
        /*0144*/ 	.word	0x00000000
.L_3029:


//--------------------- .nv.info._ZN2at6native18elementwise_kernelILi128ELi2EZNS0_22gpu_kernel_impl_nocastINS0_13BinaryFunctorIfffZZZNS0_21heaviside_kernel_cudaERNS_18TensorIteratorBaseEENKUlvE_clEvENKUlvE5_clEvEUlffE_EEEEvS5_RKT_EUliE_EEviT1_ --------------------------
	.section	.nv.info._ZN2at6native18elementwise_kernelILi128ELi2EZNS0_22gpu_kernel_impl_nocastINS0_13BinaryFunctorIfffZZZNS0_21heaviside_kernel_cudaERNS_18TensorIteratorBaseEENKUlvE_clEvENKUlvE5_clEvEUlffE_EEEEvS5_RKT_EUliE_EEviT1_,"",@"SHT_CUDA_INFO"
	.sectionflags	@""
	.align	4


	//----- nvinfo : EIATTR_CUDA_API_VERSION
	.align		4
        /*0000*/ 	.byte	0x04, 0x37
        /*0002*/ 	.short	(.L_3031 - .L_3030)
.L_3030:
        /*0004*/ 	.word	0x00000082


	//----- nvinfo : EIATTR_SW2861232_WAR
	.align		4
.L_3031:
        /*0008*/ 	.byte	0x01, 0x35
	.zero		2


	//----- nvinfo : EIATTR_PARAM_CBANK
	.align		4
        /*000c*/ 	.byte	0x04, 0x0a
        /*000e*/ 	.short	(.L_3033 - .L_3032)
	.align		4
.L_3032:
        /*0010*/ 	.word	index@(.nv.constant0._ZN2at6native18elementwise_kernelILi128ELi2EZNS0_22gpu_kernel_impl_nocastINS0_13BinaryFunctorIfffZZZNS0_21heaviside_kernel_cudaERNS_18TensorIteratorBaseEENKUlvE_clEvENKUlvE5_clEvEUlffE_EEEEvS5_RKT_EUliE_EEviT1_)
        /*0014*/ 	.short	0x0160
        /*0016*/ 	.short	0x0290


	//----- nvinfo : EIATTR_CBANK_PARAM_SIZE
	.align		4
.L_3033:
        /*0018*/ 	.byte	0x03, 0x19
        /*001a*/ 	.short	0x0290


	//----- nvinfo : EIATTR_KPARAM_INFO
	.align		4
        /*001c*/ 	.byte	0x04, 0x17
        /*001e*/ 	.short	(.L_3035 - .L_3034)
.L_3034:
        /*0020*/ 	.word	0x00000000
        /*0024*/ 	.short	0x0001
        /*0026*/ 	.short	0x0008
        /*0028*/ 	.byte	0x00, 0xf0, 0x21, 0x0a


	//----- nvinfo : EIATTR_KPARAM_INFO
	.align		4
.L_3035:
        /*002c*/ 	.byte	0x04, 0x17
        /*002e*/ 	.short	(.L_3037 - .L_3036)
.L_3036:
        /*0030*/ 	.word	0x00000000
        /*0034*/ 	.short	0x0000
        /*0036*/ 	.short	0x0000
        /*0038*/ 	.byte	0x00, 0xf0, 0x11, 0x00


	//----- nvinfo : EIATTR_MAXREG_COUNT
	.align		4
.L_3037:
        /*003c*/ 	.byte	0x03, 0x1b
        /*003e*/ 	.short	0x0080


	//----- nvinfo : EIATTR_MERCURY_ISA_VERSION
	.align		4
        /*0040*/ 	.byte	0x03, 0x5f
        /*0042*/ 	.short	0x0000


	//----- nvinfo : EIATTR_EXIT_INSTR_OFFSETS
	.align		4
        /*0044*/ 	.byte	0x04, 0x1c
        /*0046*/ 	.short	(.L_3039 - .L_3038)


	//   ....[0]....
.L_3038:
        /*0048*/ 	.word	0x00001140


	//   ....[1]....
        /*004c*/ 	.word	0x000021d0


	//----- nvinfo : EIATTR_MAX_THREADS
	.align		4
.L_3039:
        /*0050*/ 	.byte	0x04, 0x05
        /*0052*/ 	.short	(.L_3041 - .L_3040)
.L_3040:
        /*0054*/ 	.word	0x00000080
        /*0058*/ 	.word	0x00000001
        /*005c*/ 	.word	0x00000001


	//----- nvinfo : EIATTR_CRS_STACK_SIZE
	.align		4
.L_3041:
        /*0060*/ 	.byte	0x04, 0x1e
        /*0062*/ 	.short	(.L_3043 - .L_3042)
.L_3042:
        /*0064*/ 	.word	0x00000000
.L_3043:


//--------------------- .nv.info._ZN2at6native27unrolled_elementwise_kernelINS0_13BinaryFunctorIfffZZZNS0_21heaviside_kernel_cudaERNS_18TensorIteratorBaseEENKUlvE_clEvENKUlvE5_clEvEUlffE_EESt5arrayIPcLm3EELi4E23TrivialOffsetCalculatorILi2EjESC_ILi1EjENS0_6memory15LoadWithoutCastENSF_16StoreWithoutCastEEEviT_T0_T2_T3_T4_T5_ --------------------------
	.section	.nv.info._ZN2at6native27unrolled_elementwise_kernelINS0_13BinaryFunctorIfffZZZNS0_21heaviside_kernel_cudaERNS_18TensorIteratorBaseEENKUlvE_clEvENKUlvE5_clEvEUlffE_EESt5arrayIPcLm3EELi4E23TrivialOffsetCalculatorILi2EjESC_ILi1EjENS0_6memory15LoadWithoutCastENSF_16StoreWithoutCastEEEviT_T0_T2_T3_T4_T5_,"",@"SHT_CUDA_INFO"
	.sectionflags	@""
	.align	4


	//----- nvinfo : EIATTR_CUDA_API_VERSION
	.align		4
        /*0000*/ 	.byte	0x04, 0x37
        /*0002*/ 	.short	(.L_3045 - .L_3044)
.L_3044:
        /*0004*/ 	.word	0x00000082


	//----- nvinfo : EIATTR_SW2861232_WAR
	.align		4
.L_3045:
        /*0008*/ 	.byte	0x01, 0x35
	.zero		2


	//----- nvinfo : EIATTR_PARAM_CBANK
	.align		4
        /*000c*/ 	.byte	0x04, 0x0a
        /*000e*/ 	.short	(.L_3047 - .L_3046)
	.align		4
.L_3046:
        /*0010*/ 	.word	index@(.nv.constant0._ZN2at6native27unrolled_elementwise_kernelINS0_13BinaryFunctorIfffZZZNS0_21heaviside_kernel_cudaERNS_18TensorIteratorBaseEENKUlvE_clEvENKUlvE5_clEvEUlffE_EESt5arrayIPcLm3EELi4E23TrivialOffsetCalculatorILi2EjESC_ILi1EjENS0_6memory15LoadWithoutCastENSF_16StoreWithoutCastEEEviT_T0_T2_T3_T4_T5_)
        /*0014*/ 	.short	0x0160
        /*0016*/ 	.short	0x0024


	//----- nvinfo : EIATTR_CBANK_PARAM_SIZE
	.align		4
.L_3047:
        /*0018*/ 	.byte	0x03, 0x19
        /*001a*/ 	.short	0x0024


	//----- nvinfo : EIATTR_KPARAM_INFO
	.align		4
        /*001c*/ 	.byte	0x04, 0x17
        /*001e*/ 	.short	(.L_3049 - .L_3048)
.L_3048:
        /*0020*/ 	.word	0x00000000
        /*0024*/ 	.short	0x0006
        /*0026*/ 	.short	0x0023
        /*0028*/ 	.byte	0x00, 0xf0, 0x05, 0x00


	//----- nvinfo : EIATTR_KPARAM_INFO
	.align		4
.L_3049:
        /*002c*/ 	.byte	0x04, 0x17
        /*002e*/ 	.short	(.L_3051 - .L_3050)
.L_3050:
        /*0030*/ 	.word	0x00000000
        /*0034*/ 	.short	0x0005
        /*0036*/ 	.short	0x0022
        /*0038*/ 	.byte	0x00, 0xf0, 0x05, 0x00


	//----- nvinfo : EIATTR_KPARAM_INFO
	.align		4
.L_3051:
        /*003c*/ 	.byte	0x04, 0x17
        /*003e*/ 	.short	(.L_3053 - .L_3052)
.L_3052:
        /*0040*/ 	.word	0x00000000
        /*0044*/ 	.short	0x0004
        /*0046*/ 	.short	0x0021
        /*0048*/ 	.byte	0x00, 0xf0, 0x05, 0x00


	//----- nvinfo : EIATTR_KPARAM_INFO
	.align		4
.L_3053:
        /*004c*/ 	.byte	0x04, 0x17
        /*004e*/ 	.short	(.L_3055 - .L_3054)
.L_3054:
        /*0050*/ 	.word	0x00000000
        /*0054*/ 	.short	0x0003
        /*0056*/ 	.short	0x0020
        /*0058*/ 	.byte	0x00, 0xf0, 0x05, 0x00


	//----- nvinfo : EIATTR_KPARAM_INFO
	.align		4
.L_3055:
        /*005c*/ 	.byte	0x04, 0x17
        /*005e*/ 	.short	(.L_3057 - .L_3056)
.L_3056:
        /*0060*/ 	.word	0x00000000
        /*0064*/ 	.short	0x0002
        /*0066*/ 	.short	0x0008
        /*0068*/ 	.byte	0x00, 0xf0, 0x61, 0x00


	//----- nvinfo : EIATTR_KPARAM_INFO
	.align		4
.L_3057:
        /*006c*/ 	.byte	0x04, 0x17
        /*006e*/ 	.short	(.L_3059 - .L_3058)
.L_3058:
        /*0070*/ 	.word	0x00000000
        /*0074*/ 	.short	0x0001
        /*0076*/ 	.short	0x0004
        /*0078*/ 	.byte	0x00, 0xf0, 0x05, 0x00


	//----- nvinfo : EIATTR_KPARAM_INFO
	.align		4
.L_3059:
        /*007c*/ 	.byte	0x04, 0x17
        /*007e*/ 	.short	(.L_3061 - .L_3060)
.L_3060:
        /*0080*/ 	.word	0x00000000
        /*0084*/ 	.short	0x0000
        /*0086*/ 	.short	0x0000
        /*0088*/ 	.byte	0x00, 0xf0, 0x11, 0x00


	//----- nvinfo : EIATTR_MAXREG_COUNT
	.align		4
.L_3061:
        /*008c*/ 	.byte	0x03, 0x1b
        /*008e*/ 	.short	0x00ff


	//----- nvinfo : EIATTR_MERCURY_ISA_VERSION
	.align		4
        /*0090*/ 	.byte	0x03, 0x5f
        /*0092*/ 	.short	0x0000


	//----- nvinfo : EIATTR_EXIT_INSTR_OFFSETS
	.align		4
        /*0094*/ 	.byte	0x04, 0x1c
        /*0096*/ 	.short	(.L_3063 - .L_3062)


	//   ....[0]....
.L_3062:
        /*0098*/ 	.word	0x000004a0


	//   ....[1]....
        /*009c*/ 	.word	0x00000500


	//----- nvinfo : EIATTR_MAX_THREADS
	.align		4
.L_3063:
        /*00a0*/ 	.byte	0x04, 0x05
        /*00a2*/ 	.short	(.L_3065 - .L_3064)
.L_3064:
        /*00a4*/ 	.word	0x00000080
        /*00a8*/ 	.word	0x00000001
        /*00ac*/ 	.word	0x00000001


	//----- nvinfo : EIATTR_CRS_STACK_SIZE
	.align		4
.L_3065:
        /*00b0*/ 	.byte	0x04, 0x1e
        /*00b2*/ 	.short	(.L_3067 - .L_3066)
.L_3066:
        /*00b4*/ 	.word	0x00000000
.L_3067:


//--------------------- .nv.info._ZN2at6native29vectorized_elementwise_kernelILi2ENS0_13BinaryFunctorIfffZZZNS0_21heaviside_kernel_cudaERNS_18TensorIteratorBaseEENKUlvE_clEvENKUlvE5_clEvEUlffE_EESt5arrayIPcLm3EEEEviT0_T1_ --------------------------
	.section	.nv.info._ZN2at6native29vectorized_elementwise_kernelILi2ENS0_13BinaryFunctorIfffZZZNS0_21heaviside_kernel_cudaERNS_18TensorIteratorBaseEENKUlvE_clEvENKUlvE5_clEvEUlffE_EESt5arrayIPcLm3EEEEviT0_T1_,"",@"SHT_CUDA_INFO"
	.sectionflags	@""
	.align	4


	//----- nvinfo : EIATTR_CUDA_API_VERSION
	.align		4
        /*0000*/ 	.byte	0x04, 0x37
        /*0002*/ 	.short	(.L_3069 - .L_3068)
.L_3068:
        /*0004*/ 	.word	0x00000082


	//----- nvinfo : EIATTR_SW2861232_WAR
	.align		4
.L_3069:
        /*0008*/ 	.byte	0x01, 0x35
	.zero		2


	//----- nvinfo : EIATTR_PARAM_CBANK
	.align		4
        /*000c*/ 	.byte	0x04, 0x0a
        /*000e*/ 	.short	(.L_3071 - .L_3070)
	.align		4
.L_3070:
        /*0010*/ 	.word	index@(.nv.constant0._ZN2at6native29vectorized_elementwise_kernelILi2ENS0_13BinaryFunctorIfffZZZNS0_21heaviside_kernel_cudaERNS_18TensorIteratorBaseEENKUlvE_clEvENKUlvE5_clEvEUlffE_EESt5arrayIPcLm3EEEEviT0_T1_)
        /*0014*/ 	.short	0x0160
        /*0016*/ 	.short	0x0020


	//----- nvinfo : EIATTR_CBANK_PARAM_SIZE
	.align		4
.L_3071:
        /*0018*/ 	.byte	0x03, 0x19
        /*001a*/ 	.short	0x0020


	//----- nvinfo : EIATTR_KPARAM_INFO
	.align		4
        /*001c*/ 	.byte	0x04, 0x17
        /*001e*/ 	.short	(.L_3073 - .L_3072)
.L_3072:
        /*0020*/ 	.word	0x00000000
        /*0024*/ 	.short	0x0002
        /*0026*/ 	.short	0x0008
        /*0028*/ 	.byte	0x00, 0xf0, 0x61, 0x00


	//----- nvinfo : EIATTR_KPARAM_INFO
	.align		4
.L_3073:
        /*002c*/ 	.byte	0x04, 0x17
        /*002e*/ 	.short	(.L_3075 - .L_3074)
.L_3074:
        /*0030*/ 	.word	0x00000000
        /*0034*/ 	.short	0x0001
        /*0036*/ 	.short	0x0004
        /*0038*/ 	.byte	0x00, 0xf0, 0x05, 0x00


	//----- nvinfo : EIATTR_KPARAM_INFO
	.align		4
.L_3075:
        /*003c*/ 	.byte	0x04, 0x17
        /*003e*/ 	.short	(.L_3077 - .L_3076)
.L_3076:
        /*0040*/ 	.word	0x00000000
        /*0044*/ 	.short	0x0000
        /*0046*/ 	.short	0x0000
        /*0048*/ 	.byte	0x00, 0xf0, 0x11, 0x00


	//----- nvinfo : EIATTR_MAXREG_COUNT
	.align		4
.L_3077:
        /*004c*/ 	.byte	0x03, 0x1b
        /*004e*/ 	.short	0x00ff


	//----- nvinfo : EIATTR_MERCURY_ISA_VERSION
	.align		4
        /*0050*/ 	.byte	0x03, 0x5f
        /*0052*/ 	.short	0x0000


	//----- nvinfo : EIATTR_EXIT_INSTR_OFFSETS
	.align		4
        /*0054*/ 	.byte	0x04, 0x1c
        /*0056*/ 	.short	(.L_3079 - .L_3078)


	//   ....[0]....
.L_3078:
        /*0058*/ 	.word	0x000002b0


	//   ....[1]....
        /*005c*/ 	.word	0x00000be0


	//   ....[2]....
        /*0060*/ 	.word	0x00000c30


	//----- nvinfo : EIATTR_MAX_THREADS
	.align		4
.L_3079:
        /*0064*/ 	.byte	0x04, 0x05
        /*0066*/ 	.short	(.L_3081 - .L_3080)
.L_3080:
        /*0068*/ 	.word	0x00000080
        /*006c*/ 	.word	0x00000001
        /*0070*/ 	.word	0x00000001


	//----- nvinfo : EIATTR_CRS_STACK_SIZE
	.align		4
.L_3081:
        /*0074*/ 	.byte	0x04, 0x1e
        /*0076*/ 	.short	(.L_3083 - .L_3082)
.L_3082:
        /*0078*/ 	.word	0x00000000
.L_3083:


//--------------------- .nv.info._ZN2at6native29vectorized_elementwise_kernelILi4ENS0_13BinaryFunctorIfffZZZNS0_21heaviside_kernel_cudaERNS_18TensorIteratorBaseEENKUlvE_clEvENKUlvE5_clEvEUlffE_EESt5arrayIPcLm3EEEEviT0_T1_ --------------------------
	.section	.nv.info._ZN2at6native29vectorized_elementwise_kernelILi4ENS0_13BinaryFunctorIfffZZZNS0_21heaviside_kernel_cudaERNS_18TensorIteratorBaseEENKUlvE_clEvENKUlvE5_clEvEUlffE_EESt5arrayIPcLm3EEEEviT0_T1_,"",@"SHT_CUDA_INFO"
	.sectionflags	@""
	.align	4


	//----- nvinfo : EIATTR_CUDA_API_VERSION
	.align		4
        /*0000*/ 	.byte	0x04, 0x37
        /*0002*/ 	.short	(.L_3085 - .L_3084)
.L_3084:
        /*0004*/ 	.word	0x00000082


	//----- nvinfo : EIATTR_SW2861232_WAR
	.align		4
.L_3085:
        /*0008*/ 	.byte	0x01, 0x35
	.zero		2


	//----- nvinfo : EIATTR_PARAM_CBANK
	.align		4
        /*000c*/ 	.byte	0x04, 0x0a
        /*000e*/ 	.short	(.L_3087 - .L_3086)
	.align		4
.L_3086:
        /*0010*/ 	.word	index@(.nv.constant0._ZN2at6native29vectorized_elementwise_kernelILi4ENS0_13BinaryFunctorIfffZZZNS0_21heaviside_kernel_cudaERNS_18TensorIteratorBaseEENKUlvE_clEvENKUlvE5_clEvEUlffE_EESt5arrayIPcLm3EEEEviT0_T1_)
        /*0014*/ 	.short	0x0160
        /*0016*/ 	.short	0x0020


	//----- nvinfo : EIATTR_CBANK_PARAM_SIZE
	.align		4
.L_3087:
        /*0018*/ 	.byte	0x03, 0x19
        /*001a*/ 	.short	0x0020


	//----- nvinfo : EIATTR_KPARAM_INFO
	.align		4
        /*001c*/ 	.byte	0x04, 0x17
        /*001e*/ 	.short	(.L_3089 - .L_3088)
.L_3088:
        /*0020*/ 	.word	0x00000000
        /*0024*/ 	.short	0x0002
        /*0026*/ 	.short	0x0008
        /*0028*/ 	.byte	0x00, 0xf0, 0x61, 0x00


	//----- nvinfo : EIATTR_KPARAM_INFO
	.align		4
.L_3089:
        /*002c*/ 	.byte	0x04, 0x17
        /*002e*/ 	.short	(.L_3091 - .L_3090)
.L_3090:
        /*0030*/ 	.word	0x00000000
        /*0034*/ 	.short	0x0001
        /*0036*/ 	.short	0x0004
        /*0038*/ 	.byte	0x00, 0xf0, 0x05, 0x00


	//----- nvinfo : EIATTR_KPARAM_INFO
	.align		4
.L_3091:
        /*003c*/ 	.byte	0x04, 0x17
        /*003e*/ 	.short	(.L_3093 - .L_3092)
.L_3092:
        /*0040*/ 	.word	0x00000000
        /*0044*/ 	.short	0x0000
        /*0046*/ 	.short	0x0000
        /*0048*/ 	.byte	0x00, 0xf0, 0x11, 0x00


	//----- nvinfo : EIATTR_MAXREG_COUNT
	.align		4
.L_3093:
        /*004c*/ 	.byte	0x03, 0x1b
        /*004e*/ 	.short	0x00ff


	//----- nvinfo : EIATTR_MERCURY_ISA_VERSION
	.align		4
        /*0050*/ 	.byte	0x03, 0x5f
        /*0052*/ 	.short	0x0000


	//----- nvinfo : EIATTR_EXIT_INSTR_OFFSETS
	.align		4
        /*0054*/ 	.byte	0x04, 0x1c
        /*0056*/ 	.short	(.L_3095 - .L_3094)


	//   ....[0]....
.L_3094:
        /*0058*/ 	.word	0x00000250


	//   ....[1]....
        /*005c*/ 	.word	0x00000b80


	//   ....[2]....
        /*0060*/ 	.word	0x00000bd0


	//----- nvinfo : EIATTR_MAX_THREADS
	.align		4
.L_3095:
        /*0064*/ 	.byte	0x04, 0x05
        /*0066*/ 	.short	(.L_3097 - .L_3096)
.L_3096:
        /*0068*/ 	.word	0x00000080
        /*006c*/ 	.word	0x00000001
        /*0070*/ 	.word	0x00000001


	//----- nvinfo : EIATTR_CRS_STACK_SIZE
	.align		4
.L_3097:
        /*0074*/ 	.byte	0x04, 0x1e
        /*0076*/ 	.short	(.L_3099 - .L_3098)
.L_3098:
        /*0078*/ 	.word	0x00000000
.L_3099:


//--------------------- .nv.info._ZN2at6native29vectorized_elementwise_kernelILi8ENS0_13BinaryFunctorIfffZZZNS0_21heaviside_kernel_cudaERNS_18TensorIteratorBaseEENKUlvE_clEvENKUlvE5_clEvEUlffE_EESt5arrayIPcLm3EEEEviT0_T1_ --------------------------
	.section	.nv.info._ZN2at6native29vectorized_elementwise_kernelILi8ENS0_13BinaryFunctorIfffZZZNS0_21heaviside_kernel_cudaERNS_18TensorIteratorBaseEENKUlvE_clEvENKUlvE5_clEvEUlffE_EESt5arrayIPcLm3EEEEviT0_T1_,"",@"SHT_CUDA_INFO"
	.sectionflags	@""
	.align	4


	//----- nvinfo : EIATTR_CUDA_API_VERSION
	.align		4
        /*0000*/ 	.byte	0x04, 0x37
        /*0002*/ 	.short	(.L_3101 - .L_3100)
.L_3100:
        /*0004*/ 	.word	0x00000082


	//----- nvinfo : EIATTR_SW2861232_WAR
	.align		4
.L_3101:
        /*0008*/ 	.byte	0x01, 0x35
	.zero		2


	//----- nvinfo : EIATTR_PARAM_CBANK
	.align		4
        /*000c*/ 	.byte	0x04, 0x0a
        /*000e*/ 	.short	(.L_3103 - .L_3102)
	.align		4
.L_3102:
        /*0010*/ 	.word	index@(.nv.constant0._ZN2at6native29vectorized_elementwise_kernelILi8ENS0_13BinaryFunctorIfffZZZNS0_21heaviside_kernel_cudaERNS_18TensorIteratorBaseEENKUlvE_clEvENKUlvE5_clEvEUlffE_EESt5arrayIPcLm3EEEEviT0_T1_)
        /*0014*/ 	.short	0x0160
        /*0016*/ 	.short	0x0020


	//----- nvinfo : EIATTR_CBANK_PARAM_SIZE
	.align		4
.L_3103:
        /*0018*/ 	.byte	0x03, 0x19
        /*001a*/ 	.short	0x0020


	//----- nvinfo : EIATTR_KPARAM_INFO
	.align		4
        /*001c*/ 	.byte	0x04, 0x17
        /*001e*/ 	.short	(.L_3105 - .L_3104)
.L_3104:
        /*0020*/ 	.word	0x00000000
        /*0024*/ 	.short	0x0002
        /*0026*/ 	.short	0x0008
        /*0028*/ 	.byte	0x00, 0xf0, 0x61, 0x00


	//----- nvinfo : EIATTR_KPARAM_INFO
	.align		4
.L_3105:
        /*002c*/ 	.byte	0x04, 0x17
        /*002e*/ 	.short	(.L_3107 - .L_3106)
.L_3106:
        /*0030*/ 	.word	0x00000000
        /*0034*/ 	.short	0x0001
        /*0036*/ 	.short	0x0004
        /*0038*/ 	.byte	0x00, 0xf0, 0x05, 0x00


	//----- nvinfo : EIATTR_KPARAM_INFO
	.align		4
.L_3107:
        /*003c*/ 	.byte	0x04, 0x17
        /*003e*/ 	.short	(.L_3109 - .L_3108)
.L_3108:
        /*0040*/ 	.word	0x00000000
        /*0044*/ 	.short	0x0000
        /*0046*/ 	.short	0x0000
        /*0048*/ 	.byte	0x00, 0xf0, 0x11, 0x00


	//----- nvinfo : EIATTR_MAXREG_COUNT
	.align		4
.L_3109:
        /*004c*/ 	.byte	0x03, 0x1b
        /*004e*/ 	.short	0x00ff


	//----- nvinfo : EIATTR_MERCURY_ISA_VERSION
	.align		4
        /*0050*/ 	.byte	0x03, 0x5f
        /*0052*/ 	.short	0x0000


	//----- nvinfo : EIATTR_EXIT_INSTR_OFFSETS
	.align		4
        /*0054*/ 	.byte	0x04, 0x1c
        /*0056*/ 	.short	(.L_3111 - .L_3110)


	//   ....[0]....
.L_3110:
        /*0058*/ 	.word	0x00000010


	//----- nvinfo : EIATTR_MAX_THREADS
	.align		4
.L_3111:
        /*005c*/ 	.byte	0x04, 0x05
        /*005e*/ 	.short	(.L_3113 - .L_3112)
.L_3112:
        /*0060*/ 	.word	0x00000080
        /*0064*/ 	.word	0x00000001
        /*0068*/ 	.word	0x00000001
.L_3113:


//--------------------- .nv.info._ZN2at6native18elementwise_kernelILi128ELi4EZNS0_15gpu_kernel_implINS0_13BUnaryFunctorIfffZZZNS0_21heaviside_kernel_cudaERNS_18TensorIteratorBaseEENKUlvE_clEvENKUlvE5_clEvEUlffE_EEEEvS5_RKT_EUliE_EEviT1_ --------------------------
	.section	.nv.info._ZN2at6native18elementwise_kernelILi128ELi4EZNS0_15gpu_kernel_implINS0_13BUnaryFunctorIfffZZZNS0_21heaviside_kernel_cudaERNS_18TensorIteratorBaseEENKUlvE_clEvENKUlvE5_clEvEUlffE_EEEEvS5_RKT_EUliE_EEviT1_,"",@"SHT_CUDA_INFO"
	.sectionflags	@""
	.align	4


	//----- nvinfo : EIATTR_CUDA_API_VERSION
	.align		4
        /*0000*/ 	.byte	0x04, 0x37
        /*0002*/ 	.short	(.L_3115 - .L_3114)
.L_3114:
        /*0004*/ 	.word	0x00000082


	//----- nvinfo : EIATTR_SW2861232_WAR
	.align		4
.L_3115:
        /*0008*/ 	.byte	0x01, 0x35
	.zero		2


	//----- nvinfo : EIATTR_PARAM_CBANK
	.align		4
        /*000c*/ 	.byte	0x04, 0x0a
        /*000e*/ 	.short	(.L_3117 - .L_3116)
	.align		4
.L_3116:
        /*0010*/ 	.word	index@(.nv.constant0._ZN2at6native18elementwise_kernelILi128ELi4EZNS0_15gpu_kernel_implINS0_13BUnaryFunctorIfffZZZNS0_21heaviside_kernel_cudaERNS_18TensorIteratorBaseEENKUlvE_clEvENKUlvE5_clEvEUlffE_EEEEvS5_RKT_EUliE_EEviT1_)
        /*0014*/ 	.short	0x0160
        /*0016*/ 	.short	0x0228


	//----- nvinfo : EIATTR_CBANK_PARAM_SIZE
	.align		4
.L_3117:
        /*0018*/ 	.byte	0x03, 0x19
        /*001a*/ 	.short	0x0228


	//----- nvinfo : EIATTR_KPARAM_INFO
	.align		4
        /*001c*/ 	.byte	0x04, 0x17
        /*001e*/ 	.short	(.L_3119 - .L_3118)
.L_3118:
        /*0020*/ 	.word	0x00000000
        /*0024*/ 	.short	0x0001
        /*0026*/ 	.short	0x0008
        /*0028*/ 	.byte	0x00, 0xf0, 0x81, 0x08


	//----- nvinfo : EIATTR_KPARAM_INFO
	.align		4
.L_3119:
        /*002c*/ 	.byte	0x04, 0x17
        /*002e*/ 	.short	(.L_3121 - .L_3120)
.L_3120:
        /*0030*/ 	.word	0x00000000
        /*0034*/ 	.short	0x0000
        /*0036*/ 	.short	0x0000
        /*0038*/ 	.byte	0x00, 0xf0, 0x11, 0x00


	//----- nvinfo : EIATTR_MAXREG_COUNT
	.align		4
.L_3121:
        /*003c*/ 	.byte	0x03, 0x1b
        /*003e*/ 	.short	0x0080


	//----- nvinfo : EIATTR_EXTERNS
	.align		4
        /*0040*/ 	.byte	0x04, 0x0f
        /*0042*/ 	.short	(.L_3123 - .L_3122)


	//   ....[0]....
	.align		4
.L_3122:
        /*0044*/ 	.word	index@(__assertfail)


	//----- nvinfo : EIATTR_MERCURY_ISA_VERSION
	.align		4
.L_3123:
        /*0048*/ 	.byte	0x03, 0x5f
        /*004a*/ 	.short	0x0000


	//----- nvinfo : EIATTR_SYSCALL_OFFSETS
	.align		4
        /*004c*/ 	.byte	0x04, 0x46
        /*004e*/ 	.short	(.L_3125 - .L_3124)


	//   ....[0]....
.L_3124:
        /*0050*/ 	.word	0x00001c60


	//   ....[1]....
        /*0054*/ 	.word	0x00002b10


	//   ....[2]....
        /*0058*/ 	.word	0x000047b0


	//   ....[3]....
        /*005c*/ 	.word	0x00005660


	//   ....[4]....
        /*0060*/ 	.word	0x000072d0


	//   ....[5]....
        /*0064*/ 	.word	0x00008180


	//   ....[6]....
        /*0068*/ 	.word	0x00009e00


	//   ....[7]....
        /*006c*/ 	.word	0x0000acb0


	//----- nvinfo : EIATTR_EXIT_INSTR_OFFSETS
	.align		4
.L_3125:
        /*0070*/ 	.byte	0x04, 0x1c
        /*0072*/ 	.short	(.L_3127 - .L_3126)


	//   ....[0]....
.L_3126:
        /*0074*/ 	.word	0x00008220


	//   ....[1]....
        /*0078*/ 	.word	0x00009fa0


	//   ....[2]....
        /*007c*/ 	.word	0x00009fe0


	//   ....[3]....
        /*0080*/ 	.word	0x0000a070


	//   ....[4]....
        /*0084*/ 	.word	0x0000a0a0


	//   ....[5]....
        /*0088*/ 	.word	0x0000a0d0


	//   ....[6]....
        /*008c*/ 	.word	0x0000a150


	//   ....[7]....
        /*0090*/ 	.word	0x0000a180


	//   ....[8]....
        /*0094*/ 	.word	0x0000a210


	//   ....[9]....
        /*0098*/ 	.word	0x0000a250


	//   ....[10]....
        /*009c*/ 	.word	0x0000a290


	//   ....[11]....
        /*00a0*/ 	.word	0x0000a350


	//   ....[12]....
        /*00a4*/ 	.word	0x0000a3a0


	//   ....[13]....
        /*00a8*/ 	.word	0x0000a520


	//   ....[14]....
        /*00ac*/ 	.word	0x0000a670


	//   ....[15]....
        /*00b0*/ 	.word	0x0000a6a0


	//   ....[16]....
        /*00b4*/ 	.word	0x0000a750


	//   ....[17]....
        /*00b8*/ 	.word	0x0000a8c0


	//   ....[18]....
        /*00bc*/ 	.word	0x0000aa30


	//   ....[19]....
        /*00c0*/ 	.word	0x0000ab80


	//   ....[20]....
        /*00c4*/ 	.word	0x0000acc0


	//   ....[21]....
        /*00c8*/ 	.word	0x0000acf0


	//   ....[22]....
        /*00cc*/ 	.word	0x0000ad20


	//----- nvinfo : EIATTR_MAX_THREADS
	.align		4
.L_3127:
        /*00d0*/ 	.byte	0x04, 0x05
        /*00d2*/ 	.short	(.L_3129 - .L_3128)
.L_3128:
        /*00d4*/ 	.word	0x00000080
        /*00d8*/ 	.word	0x00000001
        /*00dc*/ 	.word	0x00000001


	//----- nvinfo : EIATTR_CRS_STACK_SIZE
	.align		4
.L_3129:
        /*00e0*/ 	.byte	0x04, 0x1e
        /*00e2*/ 	.short	(.L_3131 - .L_3130)
.L_3130:
        /*00e4*/ 	.word	0x00000000
.L_3131:


//--------------------- .nv.info._ZN2at6native27unrolled_elementwise_kernelINS0_13BUnaryFunctorIfffZZZNS0_21heaviside_kernel_cudaERNS_18TensorIteratorBaseEENKUlvE_clEvENKUlvE5_clEvEUlffE_EESt5arrayIPcLm2EELi4E23TrivialOffsetCalculatorILi1EjESD_NS0_6memory12LoadWithCastILi1EEENSE_13StoreWithCastILi1EEEEEviT_T0_T2_T3_T4_T5_ --------------------------
	.section	.nv.info._ZN2at6native27unrolled_elementwise_kernelINS0_13BUnaryFunctorIfffZZZNS0_21heaviside_kernel_cudaERNS_18TensorIteratorBaseEENKUlvE_clEvENKUlvE5_clEvEUlffE_EESt5arrayIPcLm2EELi4E23TrivialOffsetCalculatorILi1EjESD_NS0_6memory12LoadWithCastILi1EEENSE_13StoreWithCastILi1EEEEEviT_T0_T2_T3_T4_T5_,"",@"SHT_CUDA_INFO"
	.sectionflags	@""
	.align	4


	//----- nvinfo : EIATTR_CUDA_API_VERSION
	.align		4
        /*0000*/ 	.byte	0x04, 0x37
        /*0002*/ 	.short	(.L_3133 - .L_3132)
.L_3132:
        /*0004*/ 	.word	0x00000082


	//----- nvinfo : EIATTR_SW2861232_WAR
	.align		4
.L_3133:
        /*0008*/ 	.byte	0x01, 0x35
	.zero		2


	//----- nvinfo : EIATTR_PARAM_CBANK
	.align		4
        /*000c*/ 	.byte	0x04, 0x0a
        /*000e*/ 	.short	(.L_3135 - .L_3134)
	.align		4
.L_3134:
        /*0010*/ 	.word	index@(.nv.constant0._ZN2at6native27unrolled_elementwise_kernelINS0_13BUnaryFunctorIfffZZZNS0_21heaviside_kernel_cudaERNS_18TensorIteratorBaseEENKUlvE_clEvENKUlvE5_clEvEUlffE_EESt5arrayIPcLm2EELi4E23TrivialOffsetCalculatorILi1EjESD_NS0_6memory12LoadWithCastILi1EEENSE_13StoreWithCastILi1EEEEEviT_T0_T2_T3_T4_T5_)
        /*0014*/ 	.short	0x0160
        /*0016*/ 	.short	0x0034


	//----- nvinfo : EIATTR_CBANK_PARAM_SIZE
	.align		4
.L_3135:
        /*0018*/ 	.byte	0x03, 0x19
        /*001a*/ 	.short	0x0034


	//----- nvinfo : EIATTR_KPARAM_INFO
	.align		4
        /*001c*/ 	.byte	0x04, 0x17
        /*001e*/ 	.short	(.L_3137 - .L_3136)
.L_3136:
        /*0020*/ 	.word	0x00000000
        /*0024*/ 	.short	0x0006
        /*0026*/ 	.short	0x002c
        /*0028*/ 	.byte	0x00, 0xf0, 0x21, 0x00


	//----- nvinfo : EIATTR_KPARAM_INFO
	.align		4
.L_3137:
        /*002c*/ 	.byte	0x04, 0x17
        /*002e*/ 	.short	(.L_3139 - .L_3138)
.L_3138:
        /*0030*/ 	.word	0x00000000
        /*0034*/ 	.short	0x0005
        /*0036*/ 	.short	0x0024
        /*0038*/ 	.byte	0x00, 0xf0, 0x21, 0x00


	//----- nvinfo : EIATTR_KPARAM_INFO
	.align		4
.L_3139:
        /*003c*/ 	.byte	0x04, 0x17
        /*003e*/ 	.short	(.L_3141 - .L_3140)
.L_3140:
        /*0040*/ 	.word	0x00000000
        /*0044*/ 	.short	0x0004
        /*0046*/ 	.short	0x0021
        /*0048*/ 	.byte	0x00, 0xf0, 0x05, 0x00


	//----- nvinfo : EIATTR_KPARAM_INFO
	.align		4
.L_3141:
        /*004c*/ 	.byte	0x04, 0x17
        /*004e*/ 	.short	(.L_3143 - .L_3142)
.L_3142:
        /*0050*/ 	.word	0x00000000
        /*0054*/ 	.short	0x0003
        /*0056*/ 	.short	0x0020
        /*0058*/ 	.byte	0x00, 0xf0, 0x05, 0x00


	//----- nvinfo : EIATTR_KPARAM_INFO
	.align		4
.L_3143:
        /*005c*/ 	.byte	0x04, 0x17
        /*005e*/ 	.short	(.L_3145 - .L_3144)
.L_3144:
        /*0060*/ 	.word	0x00000000
        /*0064*/ 	.short	0x0002
        /*0066*/ 	.short	0x0010
        /*0068*/ 	.byte	0x00, 0xf0, 0x41, 0x00


	//----- nvinfo : EIATTR_KPARAM_INFO
	.align		4
.L_3145:
        /*006c*/ 	.byte	0x04, 0x17
        /*006e*/ 	.short	(.L_3147 - .L_3146)
.L_3146:
        /*0070*/ 	.word	0x00000000
        /*0074*/ 	.short	0x0001
        /*0076*/ 	.short	0x0004
        /*0078*/ 	.byte	0x00, 0xf0, 0x21, 0x00


	//----- nvinfo : EIATTR_KPARAM_INFO
	.align		4
.L_3147:
        /*007c*/ 	.byte	0x04, 0x17
        /*007e*/ 	.short	(.L_3149 - .L_3148)
.L_3148:
        /*0080*/ 	.word	0x00000000
        /*0084*/ 	.short	0x0000
        /*0086*/ 	.short	0x0000
        /*0088*/ 	.byte	0x00, 0xf0, 0x11, 0x00


	//----- nvinfo : EIATTR_MAXREG_COUNT
	.align		4
.L_3149:
        /*008c*/ 	.byte	0x03, 0x1b
        /*008e*/ 	.short	0x00ff


	//----- nvinfo : EIATTR_EXTERNS
	.align		4
        /*0090*/ 	.byte	0x04, 0x0f
        /*0092*/ 	.short	(.L_3151 - .L_3150)


	//   ....[0]....
	.align		4
.L_3150:
        /*0094*/ 	.word	index@(__assertfail)


	//----- nvinfo : EIATTR_MERCURY_ISA_VERSION
	.align		4
.L_3151:
        /*0098*/ 	.byte	0x03, 0x5f
        /*009a*/ 	.short	0x0000


	//----- nvinfo : EIATTR_SYSCALL_OFFSETS
	.align		4
        /*009c*/ 	.byte	0x04, 0x46
        /*009e*/ 	.short	(.L_3153 - .L_3152)


	//   ....[0]....
.L_3152:
        /*00a0*/ 	.word	0x00000e50


	//   ....[1]....
        /*00a4*/ 	.word	0x00001cd0


	//   ....[2]....
        /*00a8*/ 	.word	0x00002b60


	//   ....[3]....
        /*00ac*/ 	.word	0x00003990


	//   ....[4]....
        /*00b0*/ 	.word	0x00004960


	//   ....[5]....
        /*00b4*/ 	.word	0x00005840


	//   ....[6]....
        /*00b8*/ 	.word	0x00006710


	//   ....[7]....
        /*00bc*/ 	.word	0x000075e0


	//----- nvinfo : EIATTR_EXIT_INSTR_OFFSETS
	.align		4
.L_3153:
        /*00c0*/ 	.byte	0x04, 0x1c
        /*00c2*/ 	.short	(.L_3155 - .L_3154)


	//   ....[0]....
.L_3154:
        /*00c4*/ 	.word	0x000067b0


	//   ....[1]....
        /*00c8*/ 	.word	0x000068d0


	//   ....[2]....
        /*00cc*/ 	.word	0x00006910


	//   ....[3]....
        /*00d0*/ 	.word	0x000069a0


	//   ....[4]....
        /*00d4*/ 	.word	0x000069d0


	//   ....[5]....
        /*00d8*/ 	.word	0x00006a00


	//   ....[6]....
        /*00dc*/ 	.word	0x00006a80


	//   ....[7]....
        /*00e0*/ 	.word	0x00006ab0


	//   ....[8]....
        /*00e4*/ 	.word	0x00006b40


	//   ....[9]....
        /*00e8*/ 	.word	0x00006b80


	//   ....[10]....
        /*00ec*/ 	.word	0x00006bc0


	//   ....[11]....
        /*00f0*/ 	.word	0x00006c80


	//   ....[12]....
        /*00f4*/ 	.word	0x00006cd0


	//   ....[13]....
        /*00f8*/ 	.word	0x00006e50


	//   ....[14]....
        /*00fc*/ 	.word	0x00006fa0


	//   ....[15]....
        /*0100*/ 	.word	0x00006fd0


	//   ....[16]....
        /*0104*/ 	.word	0x00007080


	//   ....[17]....
        /*0108*/ 	.word	0x000071f0


	//   ....[18]....
        /*010c*/ 	.word	0x00007360


	//   ....[19]....
        /*0110*/ 	.word	0x000074b0


	//   ....[20]....
        /*0114*/ 	.word	0x000075f0


	//   ....[21]....
        /*0118*/ 	.word	0x00007620


	//   ....[22]....
        /*011c*/ 	.word	0x00007650


	//----- nvinfo : EIATTR_MAX_THREADS
	.align		4
.L_3155:
        /*0120*/ 	.byte	0x04, 0x05
        /*0122*/ 	.short	(.L_3157 - .L_3156)
.L_3156:
        /*0124*/ 	.word	0x00000080
        /*0128*/ 	.word	0x00000001
        /*012c*/ 	.word	0x00000001


	//----- nvinfo : EIATTR_CRS_STACK_SIZE
	.align		4
.L_3157:
        /*0130*/ 	.byte	0x04, 0x1e
        /*0132*/ 	.short	(.L_3159 - .L_3158)
.L_3158:
        /*0134*/ 	.word	0x00000000
.L_3159:


//--------------------- .nv.info._ZN2at6native18elementwise_kernelILi128ELi2EZNS0_22gpu_kernel_impl_nocastINS0_13BUnaryFunctorIfffZZZNS0_21heaviside_kernel_cudaERNS_18TensorIteratorBaseEENKUlvE_clEvENKUlvE5_clEvEUlffE_EEEEvS5_RKT_EUliE_EEviT1_ --------------------------
	.section	.nv.info._ZN2at6native18elementwise_kernelILi128ELi2EZNS0_22gpu_kernel_impl_nocastINS0_13BUnaryFunctorIfffZZZNS0_21heaviside_kernel_cudaERNS_18TensorIteratorBaseEENKUlvE_clEvENKUlvE5_clEvEUlffE_EEEEvS5_RKT_EUliE_EEviT1_,"",@"SHT_CUDA_INFO"
	.sectionflags	@""
	.align	4


	//----- nvinfo : EIATTR_CUDA_API_VERSION
	.align		4
        /*0000*/ 	.byte	0x04, 0x37
        /*0002*/ 	.short	(.L_3161 - .L_3160)
.L_3160:
        /*0004*/ 	.word	0x00000082


	//----- nvinfo : EIATTR_SW2861232_WAR
	.align		4
.L_3161:
        /*0008*/ 	.byte	0x01, 0x35
	.zero		2


	//----- nvinfo : EIATTR_PARAM_CBANK
	.align		4
        /*000c*/ 	.byte	0x04, 0x0a
        /*000e*/ 	.short	(.L_3163 - .L_3162)
	.align		4
.L_3162:
        /*0010*/ 	.word	index@(.nv.constant0._ZN2at6native18elementwise_kernelILi128ELi2EZNS0_22gpu_kernel_impl_nocastINS0_13BUnaryFunctorIfffZZZNS0_21heaviside_kernel_cudaERNS_18TensorIteratorBaseEENKUlvE_clEvENKUlvE5_clEvEUlffE_EEEEvS5_RKT_EUliE_EEviT1_)
        /*0014*/ 	.short	0x0160
        /*0016*/ 	.short	0x0220


	//----- nvinfo : EIATTR_CBANK_PARAM_SIZE
	.align		4
.L_3163:
        /*0018*/ 	.byte	0x03, 0x19
        /*001a*/ 	.short	0x0220


	//----- nvinfo : EIATTR_KPARAM_INFO
	.align		4
        /*001c*/ 	.byte	0x04, 0x17
        /*001e*/ 	.short	(.L_3165 - .L_3164)
.L_3164:
        /*0020*/ 	.word	0x00000000
        /*0024*/ 	.short	0x0001
        /*0026*/ 	.short	0x0008
        /*0028*/ 	.byte	0x00, 0xf0, 0x61, 0x08


	//----- nvinfo : EIATTR_KPARAM_INFO
	.align		4
.L_3165:
        /*002c*/ 	.byte	0x04, 0x17
        /*002e*/ 	.short	(.L_3167 - .L_3166)
.L_3166:
        /*0030*/ 	.word	0x00000000
        /*0034*/ 	.short	0x0000
        /*0036*/ 	.short	0x0000
        /*0038*/ 	.byte	0x00, 0xf0, 0x11, 0x00


	//----- nvinfo : EIATTR_MAXREG_COUNT
	.align		4
.L_3167:
        /*003c*/ 	.byte	0x03, 0x1b
        /*003e*/ 	.short	0x0080


	//----- nvinfo : EIATTR_MERCURY_ISA_VERSION
	.align		4
        /*0040*/ 	.byte	0x03, 0x5f
        /*0042*/ 	.short	0x0000


	//----- nvinfo : EIATTR_EXIT_INSTR_OFFSETS
	.align		4
        /*0044*/ 	.byte	0x04, 0x1c
        /*0046*/ 	.short	(.L_3169 - .L_3168)


	//   ....[0]....
.L_3168:
        /*0048*/ 	.word	0x00000f80


	//   ....[1]....
        /*004c*/ 	.word	0x00001e60


	//----- nvinfo : EIATTR_MAX_THREADS
	.align		4
.L_3169:
        /*0050*/ 	.byte	0x04, 0x05
        /*0052*/ 	.short	(.L_3171 - .L_3170)
.L_3170:
        /*0054*/ 	.word	0x00000080
        /*0058*/ 	.word	0x00000001
        /*005c*/ 	.word	0x00000001


	//----- nvinfo : EIATTR_CRS_STACK_SIZE
	.align		4
.L_3171:
        /*0060*/ 	.byte	0x04, 0x1e
        /*0062*/ 	.short	(.L_3173 - .L_3172)
.L_3172:
        /*0064*/ 	.word	0x00000000
.L_3173:


//--------------------- .nv.info._ZN2at6native27unrolled_elementwise_kernelINS0_13BUnaryFunctorIfffZZZNS0_21heaviside_kernel_cudaERNS_18TensorIteratorBaseEENKUlvE_clEvENKUlvE5_clEvEUlffE_EESt5arrayIPcLm2EELi4E23TrivialOffsetCalculatorILi1EjESD_NS0_6memory15LoadWithoutCastENSE_16StoreWithoutCastEEEviT_T0_T2_T3_T4_T5_ --------------------------
	.section	.nv.info._ZN2at6native27unrolled_elementwise_kernelINS0_13BUnaryFunctorIfffZZZNS0_21heaviside_kernel_cudaERNS_18TensorIteratorBaseEENKUlvE_clEvENKUlvE5_clEvEUlffE_EESt5arrayIPcLm2EELi4E23TrivialOffsetCalculatorILi1EjESD_NS0_6memory15LoadWithoutCastENSE_16StoreWithoutCastEEEviT_T0_T2_T3_T4_T5_,"",@"SHT_CUDA_INFO"
	.sectionflags	@""
	.align	4


	//----- nvinfo : EIATTR_CUDA_API_VERSION
	.align		4
        /*0000*/ 	.byte	0x04, 0x37
        /*0002*/ 	.short	(.L_3175 - .L_3174)
.L_3174:
        /*0004*/ 	.word	0x00000082


	//----- nvinfo : EIATTR_SW2861232_WAR
	.align		4
.L_3175:
        /*0008*/ 	.byte	0x01, 0x35
	.zero		2


	//----- nvinfo : EIATTR_PARAM_CBANK
	.align		4
        /*000c*/ 	.byte	0x04, 0x0a
        /*000e*/ 	.short	(.L_3177 - .L_3176)
	.align		4
.L_3176:
        /*0010*/ 	.word	index@(.nv.constant0._ZN2at6native27unrolled_elementwise_kernelINS0_13BUnaryFunctorIfffZZZNS0_21heaviside_kernel_cudaERNS_18TensorIteratorBaseEENKUlvE_clEvENKUlvE5_clEvEUlffE_EESt5arrayIPcLm2EELi4E23TrivialOffsetCalculatorILi1EjESD_NS0_6memory15LoadWithoutCastENSE_16StoreWithoutCastEEEviT_T0_T2_T3_T4_T5_)
        /*0014*/ 	.short	0x0160
        /*0016*/ 	.short	0x0024


	//----- nvinfo : EIATTR_CBANK_PARAM_SIZE
	.align		4
.L_3177:
        /*0018*/ 	.byte	0x03, 0x19
        /*001a*/ 	.short	0x0024


	//----- nvinfo : EIATTR_KPARAM_INFO
	.align		4
        /*001c*/ 	.byte	0x04, 0x17
        /*001e*/ 	.short	(.L_3179 - .L_3178)
.L_3178:
        /*0020*/ 	.word	0x00000000
        /*0024*/ 	.short	0x0006
        /*0026*/ 	.short	0x0023
        /*0028*/ 	.byte	0x00, 0xf0, 0x05, 0x00


	//----- nvinfo : EIATTR_KPARAM_INFO
	.align		4
.L_3179:
        /*002c*/ 	.byte	0x04, 0x17
        /*002e*/ 	.short	(.L_3181 - .L_3180)
.L_3180:
        /*0030*/ 	.word	0x00000000
        /*0034*/ 	.short	0x0005
        /*0036*/ 	.short	0x0022
        /*0038*/ 	.byte	0x00, 0xf0, 0x05, 0x00


	//----- nvinfo : EIATTR_KPARAM_INFO
	.align		4
.L_3181:
        /*003c*/ 	.byte	0x04, 0x17
        /*003e*/ 	.short	(.L_3183 - .L_3182)
.L_3182:
        /*0040*/ 	.word	0x00000000
        /*0044*/ 	.short	0x0004
        /*0046*/ 	.short	0x0021
        /*0048*/ 	.byte	0x00, 0xf0, 0x05, 0x00


	//----- nvinfo : EIATTR_KPARAM_INFO
	.align		4
.L_3183:
        /*004c*/ 	.byte	0x04, 0x17
        /*004e*/ 	.short	(.L_3185 - .L_3184)
.L_3184:
        /*0050*/ 	.word	0x00000000
        /*0054*/ 	.short	0x0003
        /*0056*/ 	.short	0x0020
        /*0058*/ 	.byte	0x00, 0xf0, 0x05, 0x00


	//----- nvinfo : EIATTR_KPARAM_INFO
	.align		4
.L_3185:
        /*005c*/ 	.byte	0x04, 0x17
        /*005e*/ 	.short	(.L_3187 - .L_3186)
.L_3186:
        /*0060*/ 	.word	0x00000000
        /*0064*/ 	.short	0x0002
        /*0066*/ 	.short	0x0010
        /*0068*/ 	.byte	0x00, 0xf0, 0x41, 0x00


	//----- nvinfo : EIATTR_KPARAM_INFO
	.align		4
.L_3187:
        /*006c*/ 	.byte	0x04, 0x17
        /*006e*/ 	.short	(.L_3189 - .L_3188)
.L_3188:
        /*0070*/ 	.word	0x00000000
        /*0074*/ 	.short	0x0001
        /*0076*/ 	.short	0x0004
        /*0078*/ 	.byte	0x00, 0xf0, 0x21, 0x00


	//----- nvinfo : EIATTR_KPARAM_INFO
	.align		4
.L_3189:
        /*007c*/ 	.byte	0x04, 0x17
        /*007e*/ 	.short	(.L_3191 - .L_3190)
.L_3190:
        /*0080*/ 	.word	0x00000000
        /*0084*/ 	.short	0x0000
        /*0086*/ 	.short	0x0000
        /*0088*/ 	.byte	0x00, 0xf0, 0x11, 0x00


	//----- nvinfo : EIATTR_MAXREG_COUNT
	.align		4
.L_3191:
        /*008c*/ 	.byte	0x03, 0x1b
        /*008e*/ 	.short	0x00ff


	//----- nvinfo : EIATTR_MERCURY_ISA_VERSION
	.align		4
        /*0090*/ 	.byte	0x03, 0x5f
        /*0092*/ 	.short	0x0000


	//----- nvinfo : EIATTR_EXIT_INSTR_OFFSETS
	.align		4
        /*0094*/ 	.byte	0x04, 0x1c
        /*0096*/ 	.short	(.L_3193 - .L_3192)


	//   ....[0]....
.L_3192:
        /*0098*/ 	.word	0x00000410


	//   ....[1]....
        /*009c*/ 	.word	0x00000470


	//----- nvinfo : EIATTR_MAX_THREADS
	.align		4
.L_3193:
        /*00a0*/ 	.byte	0x04, 0x05
        /*00a2*/ 	.short	(.L_3195 - .L_3194)
.L_3194:
        /*00a4*/ 	.word	0x00000080
        /*00a8*/ 	.word	0x00000001
        /*00ac*/ 	.word	0x00000001


	//----- nvinfo : EIATTR_CRS_STACK_SIZE
	.align		4
.L_3195:
        /*00b0*/ 	.byte	0x04, 0x1e
        /*00b2*/ 	.short	(.L_3197 - .L_3196)
.L_3196:
        /*00b4*/ 	.word	0x00000000
.L_3197:


//--------------------- .nv.info._ZN2at6native29vectorized_elementwise_kernelILi2ENS0_13BUnaryFunctorIfffZZZNS0_21heaviside_kernel_cudaERNS_18TensorIteratorBaseEENKUlvE_clEvENKUlvE5_clEvEUlffE_EESt5arrayIPcLm2EEEEviT0_T1_ --------------------------
	.section	.nv.info._ZN2at6native29vectorized_elementwise_kernelILi2ENS0_13BUnaryFunctorIfffZZZNS0_21heaviside_kernel_cudaERNS_18TensorIteratorBaseEENKUlvE_clEvENKUlvE5_clEvEUlffE_EESt5arrayIPcLm2EEEEviT0_T1_,"",@"SHT_CUDA_INFO"
	.sectionflags	@""
	.align	4


	//----- nvinfo : EIATTR_CUDA_API_VERSION
	.align		4
        /*0000*/ 	.byte	0x04, 0x37
        /*0002*/ 	.short	(.L_3199 - .L_3198)
.L_3198:
        /*0004*/ 	.word	0x00000082


	//----- nvinfo : EIATTR_SW2861232_WAR
	.align		4
.L_3199:
        /*0008*/ 	.byte	0x01, 0x35
	.zero		2


	//----- nvinfo : EIATTR_PARAM_CBANK
	.align		4
        /*000c*/ 	.byte	0x04, 0x0a
        /*000e*/ 	.short	(.L_3201 - .L_3200)
	.align		4
.L_3200:
        /*0010*/ 	.word	index@(.nv.constant0._ZN2at6native29vectorized_elementwise_kernelILi2ENS0_13BUnaryFunctorIfffZZZNS0_21heaviside_kernel_cudaERNS_18TensorIteratorBaseEENKUlvE_clEvENKUlvE5_clEvEUlffE_EESt5arrayIPcLm2EEEEviT0_T1_)
        /*0014*/ 	.short	0x0160
        /*0016*/ 	.short	0x0020


	//----- nvinfo : EIATTR_CBANK_PARAM_SIZE
	.align		4
.L_3201:
        /*0018*/ 	.byte	0x03, 0x19
        /*001a*/ 	.short	0x0020


	//----- nvinfo : EIATTR_KPARAM_INFO
	.align		4
        /*001c*/ 	.byte	0x04, 0x17
        /*001e*/ 	.short	(.L_3203 - .L_3202)
.L_3202:
        /*0020*/ 	.word	0x00000000
        /*0024*/ 	.short	0x0002
        /*0026*/ 	.short	0x0010
        /*0028*/ 	.byte	0x00, 0xf0, 0x41, 0x00


	//----- nvinfo : EIATTR_KPARAM_INFO
	.align		4
.L_3203:
        /*002c*/ 	.byte	0x04, 0x17
        /*002e*/ 	.short	(.L_3205 - .L_3204)
.L_3204:
        /*0030*/ 	.word	0x00000000
        /*0034*/ 	.short	0x0001
        /*0036*/ 	.short	0x0004
        /*0038*/ 	.byte	0x00, 0xf0, 0x21, 0x00


	//----- nvinfo : EIATTR_KPARAM_INFO
	.align		4
.L_3205:
        /*003c*/ 	.byte	0x04, 0x17
        /*003e*/ 	.short	(.L_3207 - .L_3206)
.L_3206:
        /*0040*/ 	.word	0x00000000
        /*0044*/ 	.short	0x0000
        /*0046*/ 	.short	0x0000
        /*0048*/ 	.byte	0x00, 0xf0, 0x11, 0x00


	//----- nvinfo : EIATTR_MAXREG_COUNT
	.align		4
.L_3207:
        /*004c*/ 	.byte	0x03, 0x1b
        /*004e*/ 	.short	0x00ff


	//----- nvinfo : EIATTR_MERCURY_ISA_VERSION
	.align		4
        /*0050*/ 	.byte	0x03, 0x5f
        /*0052*/ 	.short	0x0000


	//----- nvinfo : EIATTR_EXIT_INSTR_OFFSETS
	.align		4
        /*0054*/ 	.byte	0x04, 0x1c
        /*0056*/ 	.short	(.L_3209 - .L_3208)


	//   ....[0]....
.L_3208:
        /*0058*/ 	.word	0x000002d0


	//   ....[1]....
        /*005c*/ 	.word	0x00000b30


	//   ....[2]....
        /*0060*/ 	.word	0x00000b80


	//----- nvinfo : EIATTR_MAX_THREADS
	.align		4
.L_3209:
        /*0064*/ 	.byte	0x04, 0x05
        /*0066*/ 	.short	(.L_3211 - .L_3210)
.L_3210:
        /*0068*/ 	.word	0x00000080
        /*006c*/ 	.word	0x00000001
        /*0070*/ 	.word	0x00000001


	//----- nvinfo : EIATTR_CRS_STACK_SIZE
	.align		4
.L_3211:
        /*0074*/ 	.byte	0x04, 0x1e
        /*0076*/ 	.short	(.L_3213 - .L_3212)
.L_3212:
        /*0078*/ 	.word	0x00000000
.L_3213:


//--------------------- .nv.info._ZN2at6native29vectorized_elementwise_kernelILi4ENS0_13BUnaryFunctorIfffZZZNS0_21heaviside_kernel_cudaERNS_18TensorIteratorBaseEENKUlvE_clEvENKUlvE5_clEvEUlffE_EESt5arrayIPcLm2EEEEviT0_T1_ --------------------------
	.section	.nv.info._ZN2at6native29vectorized_elementwise_kernelILi4ENS0_13BUnaryFunctorIfffZZZNS0_21heaviside_kernel_cudaERNS_18TensorIteratorBaseEENKUlvE_clEvENKUlvE5_clEvEUlffE_EESt5arrayIPcLm2EEEEviT0_T1_,"",@"SHT_CUDA_INFO"
	.sectionflags	@""
	.align	4


	//----- nvinfo : EIATTR_CUDA_API_VERSION
	.align		4
        /*0000*/ 	.byte	0x04, 0x37
        /*0002*/ 	.short	(.L_3215 - .L_3214)
.L_3214:
        /*0004*/ 	.word	0x00000082


	//----- nvinfo : EIATTR_SW2861232_WAR
	.align		4
.L_3215:
        /*0008*/ 	.byte	0x01, 0x35
	.zero		2


	//----- nvinfo : EIATTR_PARAM_CBANK
	.align		4
        /*000c*/ 	.byte	0x04, 0x0a
        /*000e*/ 	.short	(.L_3217 - .L_3216)
	.align		4
.L_3216:
        /*0010*/ 	.word	index@(.nv.constant0._ZN2at6native29vectorized_elementwise_kernelILi4ENS0_13BUnaryFunctorIfffZZZNS0_21heaviside_kernel_cudaERNS_18TensorIteratorBaseEENKUlvE_clEvENKUlvE5_clEvEUlffE_EESt5arrayIPcLm2EEEEviT0_T1_)
        /*0014*/ 	.short	0x0160
        /*0016*/ 	.short	0x0020


	//----- nvinfo : EIATTR_CBANK_PARAM_SIZE
	.align		4
.L_3217:
        /*0018*/ 	.byte	0x03, 0x19
        /*001a*/ 	.short	0x0020


	//----- nvinfo : EIATTR_KPARAM_INFO
	.align		4
        /*001c*/ 	.byte	0x04, 0x17
        /*001e*/ 	.short	(.L_3219 - .L_3218)
.L_3218:
        /*0020*/ 	.word	0x00000000
        /*0024*/ 	.short	0x0002
        /*0026*/ 	.short	0x0010
        /*0028*/ 	.byte	0x00, 0xf0, 0x41, 0x00


	//----- nvinfo : EIATTR_KPARAM_INFO
	.align		4
.L_3219:
        /*002c*/ 	.byte	0x04, 0x17
        /*002e*/ 	.short	(.L_3221 - .L_3220)
.L_3220:
        /*0030*/ 	.word	0x00000000
        /*0034*/ 	.short	0x0001
        /*0036*/ 	.short	0x0004
        /*0038*/ 	.byte	0x00, 0xf0, 0x21, 0x00


	//----- nvinfo : EIATTR_KPARAM_INFO
	.align		4
.L_3221:
        /*003c*/ 	.byte	0x04, 0x17
        /*003e*/ 	.short	(.L_3223 - .L_3222)
.L_3222:
        /*0040*/ 	.word	0x00000000
        /*0044*/ 	.short	0x0000
        /*0046*/ 	.short	0x0000
        /*0048*/ 	.byte	0x00, 0xf0, 0x11, 0x00


	//----- nvinfo : EIATTR_MAXREG_COUNT
	.align		4
.L_3223:
        /*004c*/ 	.byte	0x03, 0x1b
        /*004e*/ 	.short	0x00ff


	//----- nvinfo : EIATTR_MERCURY_ISA_VERSION
	.align		4
        /*0050*/ 	.byte	0x03, 0x5f
        /*0052*/ 	.short	0x0000


	//----- nvinfo : EIATTR_EXIT_INSTR_OFFSETS
	.align		4
        /*0054*/ 	.byte	0x04, 0x1c
        /*0056*/ 	.short	(.L_3225 - .L_3224)


	//   ....[0]....
.L_3224:
        /*0058*/ 	.word	0x00000290


	//   ....[1]....
        /*005c*/ 	.word	0x00000af0


	//   ....[2]....
        /*0060*/ 	.word	0x00000b40


	//----- nvinfo : EIATTR_MAX_THREADS
	.align		4
.L_3225:
        /*0064*/ 	.byte	0x04, 0x05
        /*0066*/ 	.short	(.L_3227 - .L_3226)
.L_3226:
        /*0068*/ 	.word	0x00000080
        /*006c*/ 	.word	0x00000001
        /*0070*/ 	.word	0x00000001


	//----- nvinfo : EIATTR_CRS_STACK_SIZE
	.align		4
.L_3227:
        /*0074*/ 	.byte	0x04, 0x1e
        /*0076*/ 	.short	(.L_3229 - .L_3228)
.L_3228:
        /*0078*/ 	.word	0x00000000
.L_3229:


//--------------------- .nv.info._ZN2at6native29vectorized_elementwise_kernelILi8ENS0_13BUnaryFunctorIfffZZZNS0_21heaviside_kernel_cudaERNS_18TensorIteratorBaseEENKUlvE_clEvENKUlvE5_clEvEUlffE_EESt5arrayIPcLm2EEEEviT0_T1_ --------------------------
	.section	.nv.info._ZN2at6native29vectorized_elementwise_kernelILi8ENS0_13BUnaryFunctorIfffZZZNS0_21heaviside_kernel_cudaERNS_18TensorIteratorBaseEENKUlvE_clEvENKUlvE5_clEvEUlffE_EESt5arrayIPcLm2EEEEviT0_T1_,"",@"SHT_CUDA_INFO"
	.sectionflags	@""
	.align	4


	//----- nvinfo : EIATTR_CUDA_API_VERSION
	.align		4
        /*0000*/ 	.byte	0x04, 0x37
        /*0002*/ 	.short	(.L_3231 - .L_3230)
.L_3230:
        /*0004*/ 	.word	0x00000082


	//----- nvinfo : EIATTR_SW2861232_WAR
	.align		4
.L_3231:
        /*0008*/ 	.byte	0x01, 0x35
	.zero		2


	//----- nvinfo : EIATTR_PARAM_CBANK
	.align		4
        /*000c*/ 	.byte	0x04, 0x0a
        /*000e*/ 	.short	(.L_3233 - .L_3232)
	.align		4
.L_3232:
        /*0010*/ 	.word	index@(.nv.constant0._ZN2at6native29vectorized_elementwise_kernelILi8ENS0_13BUnaryFunctorIfffZZZNS0_21heaviside_kernel_cudaERNS_18TensorIteratorBaseEENKUlvE_clEvENKUlvE5_clEvEUlffE_EESt5arrayIPcLm2EEEEviT0_T1_)
        /*0014*/ 	.short	0x0160
        /*0016*/ 	.short	0x0020


	//----- nvinfo : EIATTR_CBANK_PARAM_SIZE
	.align		4
.L_3233:
        /*0018*/ 	.byte	0x03, 0x19
        /*001a*/ 	.short	0x0020


	//----- nvinfo : EIATTR_KPARAM_INFO
	.align		4
        /*001c*/ 	.byte	0x04, 0x17
        /*001e*/ 	.short	(.L_3235 - .L_3234)
.L_3234:
        /*0020*/ 	.word	0x00000000
        /*0024*/ 	.short	0x0002
        /*0026*/ 	.short	0x0010
        /*0028*/ 	.byte	0x00, 0xf0, 0x41, 0x00


	//----- nvinfo : EIATTR_KPARAM_INFO
	.align		4
.L_3235:
        /*002c*/ 	.byte	0x04, 0x17
        /*002e*/ 	.short	(.L_3237 - .L_3236)
.L_3236:
        /*0030*/ 	.word	0x00000000
        /*0034*/ 	.short	0x0001
        /*0036*/ 	.short	0x0004
        /*0038*/ 	.byte	0x00, 0xf0, 0x21, 0x00


	//----- nvinfo : EIATTR_KPARAM_INFO
	.align		4
.L_3237:
        /*003c*/ 	.byte	0x04, 0x17
        /*003e*/ 	.short	(.L_3239 - .L_3238)
.L_3238:
        /*0040*/ 	.word	0x00000000
        /*0044*/ 	.short	0x0000
        /*0046*/ 	.short	0x0000
        /*0048*/ 	.byte	0x00, 0xf0, 0x11, 0x00


	//----- nvinfo : EIATTR_MAXREG_COUNT
	.align		4
.L_3239:
        /*004c*/ 	.byte	0x03, 0x1b
        /*004e*/ 	.short	0x00ff


	//----- nvinfo : EIATTR_MERCURY_ISA_VERSION
	.align		4
        /*0050*/ 	.byte	0x03, 0x5f
        /*0052*/ 	.short	0x0000


	//----- nvinfo : EIATTR_EXIT_INSTR_OFFSETS
	.align		4
        /*0054*/ 	.byte	0x04, 0x1c
        /*0056*/ 	.short	(.L_3241 - .L_3240)


	//   ....[0]....
.L_3240:
        /*0058*/ 	.word	0x00000010


	//----- nvinfo : EIATTR_MAX_THREADS
	.align		4
.L_3241:
        /*005c*/ 	.byte	0x04, 0x05
        /*005e*/ 	.short	(.L_3243 - .L_3242)
.L_3242:
        /*0060*/ 	.word	0x00000080
        /*0064*/ 	.word	0x00000001
        /*0068*/ 	.word	0x00000001
.L_3243:


//--------------------- .nv.info._ZN2at6native18elementwise_kernelILi128ELi4EZNS0_15gpu_kernel_implINS0_13AUnaryFunctorIfffZZZNS0_21heaviside_kernel_cudaERNS_18TensorIteratorBaseEENKUlvE_clEvENKUlvE5_clEvEUlffE_EEEEvS5_RKT_EUliE_EEviT1_ --------------------------
	.section	.nv.info._ZN2at6native18elementwise_kernelILi128ELi4EZNS0_15gpu_kernel_implINS0_13AUnaryFunctorIfffZZZNS0_21heaviside_kernel_cudaERNS_18TensorIteratorBaseEENKUlvE_clEvENKUlvE5_clEvEUlffE_EEEEvS5_RKT_EUliE_EEviT1_,"",@"SHT_CUDA_INFO"
	.sectionflags	@""
	.align	4


	//----- nvinfo : EIATTR_CUDA_API_VERSION
	.align		4
        /*0000*/ 	.byte	0x04, 0x37
        /*0002*/ 	.short	(.L_3245 - .L_3244)
.L_3244:
        /*0004*/ 	.word	0x00000082


	//----- nvinfo : EIATTR_SW2861232_WAR
	.align		4
.L_3245:
        /*0008*/ 	.byte	0x01, 0x35
	.zero		2


	//----- nvinfo : EIATTR_PARAM_CBANK
	.align		4
        /*000c*/ 	.byte	0x04, 0x0a
        /*000e*/ 	.short	(.L_3247 - .L_3246)
	.align		4
.L_3246:
        /*0010*/ 	.word	index@(.nv.constant0._ZN2at6native18elementwise_kernelILi128ELi4EZNS0_15gpu_kernel_implINS0_13AUnaryFunctorIfffZZZNS0_21heaviside_kernel_cudaERNS_18TensorIteratorBaseEENKUlvE_clEvENKUlvE5_clEvEUlffE_EEEEvS5_RKT_EUliE_EEviT1_)
        /*0014*/ 	.short	0x0160
        /*0016*/ 	.short	0x0228


	//----- nvinfo : EIATTR_CBANK_PARAM_SIZE
	.align		4
.L_3247:
        /*0018*/ 	.byte	0x03, 0x19
        /*001a*/ 	.short	0x0228


	//----- nvinfo : EIATTR_KPARAM_INFO
	.align		4
        /*001c*/ 	.byte	0x04, 0x17
        /*001e*/ 	.short	(.L_3249 - .L_3248)
.L_3248:
        /*0020*/ 	.word	0x00000000
        /*0024*/ 	.short	0x0001
        /*0026*/ 	.short	0x0008
        /*0028*/ 	.byte	0x00, 0xf0, 0x81, 0x08


	//----- nvinfo : EIATTR_KPARAM_INFO
	.align		4
.L_3249:
        /*002c*/ 	.byte	0x04, 0x17
        /*002e*/ 	.short	(.L_3251 - .L_3250)
.L_3250:
        /*0030*/ 	.word	0x00000000
        /*0034*/ 	.short	0x0000
        /*0036*/ 	.short	0x0000
        /*0038*/ 	.byte	0x00, 0xf0, 0x11, 0x00


	//----- nvinfo : EIATTR_MAXREG_COUNT
	.align		4
.L_3251:
        /*003c*/ 	.byte	0x03, 0x1b
        /*003e*/ 	.short	0x0080


	//----- nvinfo : EIATTR_EXTERNS
	.align		4
        /*0040*/ 	.byte	0x04, 0x0f
        /*0042*/ 	.short	(.L_3253 - .L_3252)


	//   ....[0]....
	.align		4
.L_3252:
        /*0044*/ 	.word	index@(__assertfail)


	//----- nvinfo : EIATTR_MERCURY_ISA_VERSION
	.align		4
.L_3253:
        /*0048*/ 	.byte	0x03, 0x5f
        /*004a*/ 	.short	0x0000


	//----- nvinfo : EIATTR_SYSCALL_OFFSETS
	.align		4
        /*004c*/ 	.byte	0x04, 0x46
        /*004e*/ 	.short	(.L_3255 - .L_3254)


	//   ....[0]....
.L_3254:
        /*0050*/ 	.word	0x00001c60


	//   ....[1]....
        /*0054*/ 	.word	0x00002b10


	//   ....[2]....
        /*0058*/ 	.word	0x000047b0


	//   ....[3]....
        /*005c*/ 	.word	0x00005660


	//   ....[4]....
        /*0060*/ 	.word	0x000072d0


	//   ....[5]....
        /*0064*/ 	.word	0x00008180


	//   ....[6]....
        /*0068*/ 	.word	0x00009e00


	//   ....[7]....
        /*006c*/ 	.word	0x0000acb0


	//----- nvinfo : EIATTR_EXIT_INSTR_OFFSETS
	.align		4
.L_3255:
        /*0070*/ 	.byte	0x04, 0x1c
        /*0072*/ 	.short	(.L_3257 - .L_3256)


	//   ....[0]....
.L_3256:
        /*0074*/ 	.word	0x00008220


	//   ....[1]....
        /*0078*/ 	.word	0x00009fa0


	//   ....[2]....
        /*007c*/ 	.word	0x00009fe0


	//   ....[3]....
        /*0080*/ 	.word	0x0000a070


	//   ....[4]....
        /*0084*/ 	.word	0x0000a0a0


	//   ....[5]....
        /*0088*/ 	.word	0x0000a0d0


	//   ....[6]....
        /*008c*/ 	.word	0x0000a150


	//   ....[7]....
        /*0090*/ 	.word	0x0000a180


	//   ....[8]....
        /*0094*/ 	.word	0x0000a210


	//   ....[9]....
        /*0098*/ 	.word	0x0000a250


	//   ....[10]....
        /*009c*/ 	.word	0x0000a290


	//   ....[11]....
        /*00a0*/ 	.word	0x0000a350


	//   ....[12]....
        /*00a4*/ 	.word	0x0000a3a0


	//   ....[13]....
        /*00a8*/ 	.word	0x0000a520


	//   ....[14]....
        /*00ac*/ 	.word	0x0000a670


	//   ....[15]....
        /*00b0*/ 	.word	0x0000a6a0


	//   ....[16]....
        /*00b4*/ 	.word	0x0000a750


	//   ....[17]....
        /*00b8*/ 	.word	0x0000a8c0


	//   ....[18]....
        /*00bc*/ 	.word	0x0000aa30


	//   ....[19]....
        /*00c0*/ 	.word	0x0000ab80


	//   ....[20]....
        /*00c4*/ 	.word	0x0000acc0


	//   ....[21]....
        /*00c8*/ 	.word	0x0000acf0


	//   ....[22]....
        /*00cc*/ 	.word	0x0000ad20


	//----- nvinfo : EIATTR_MAX_THREADS
	.align		4
.L_3257:
        /*00d0*/ 	.byte	0x04, 0x05
        /*00d2*/ 	.short	(.L_3259 - .L_3258)
.L_3258:
        /*00d4*/ 	.word	0x00000080
        /*00d8*/ 	.word	0x00000001
        /*00dc*/ 	.word	0x00000001


	//----- nvinfo : EIATTR_CRS_STACK_SIZE
	.align		4
.L_3259:
        /*00e0*/ 	.byte	0x04, 0x1e
        /*00e2*/ 	.short	(.L_3261 - .L_3260)
.L_3260:
        /*00e4*/ 	.word	0x00000000
.L_3261:


//--------------------- .nv.info._ZN2at6native27unrolled_elementwise_kernelINS0_13AUnaryFunctorIfffZZZNS0_21heaviside_kernel_cudaERNS_18TensorIteratorBaseEENKUlvE_clEvENKUlvE5_clEvEUlffE_EESt5arrayIPcLm2EELi4E23TrivialOffsetCalculatorILi1EjESD_NS0_6memory12LoadWithCastILi1EEENSE_13StoreWithCastILi1EEEEEviT_T0_T2_T3_T4_T5_ --------------------------
	.section	.nv.info._ZN2at6native27unrolled_elementwise_kernelINS0_13AUnaryFunctorIfffZZZNS0_21heaviside_kernel_cudaERNS_18TensorIteratorBaseEENKUlvE_clEvENKUlvE5_clEvEUlffE_EESt5arrayIPcLm2EELi4E23TrivialOffsetCalculatorILi1EjESD_NS0_6memory12LoadWithCastILi1EEENSE_13StoreWithCastILi1EEEEEviT_T0_T2_T3_T4_T5_,"",@"SHT_CUDA_INFO"
	.sectionflags	@""
	.align	4


	//----- nvinfo : EIATTR_CUDA_API_VERSION
	.align		4
        /*0000*/ 	.byte	0x04, 0x37
        /*0002*/ 	.short	(.L_3263 - .L_3262)
.L_3262:
        /*0004*/ 	.word	0x00000082


	//----- nvinfo : EIATTR_SW2861232_WAR
	.align		4
.L_3263:
        /*0008*/ 	.byte	0x01, 0x35
	.zero		2


	//----- nvinfo : EIATTR_PARAM_CBANK
	.align		4
        /*000c*/ 	.byte	0x04, 0x0a
        /*000e*/ 	.short	(.L_3265 - .L_3264)
	.align		4
.L_3264:
        /*0010*/ 	.word	index@(.nv.constant0._ZN2at6native27unrolled_elementwise_kernelINS0_13AUnaryFunctorIfffZZZNS0_21heaviside_kernel_cudaERNS_18TensorIteratorBaseEENKUlvE_clEvENKUlvE5_clEvEUlffE_EESt5arrayIPcLm2EELi4E23TrivialOffsetCalculatorILi1EjESD_NS0_6memory12LoadWithCastILi1EEENSE_13StoreWithCastILi1EEEEEviT_T0_T2_T3_T4_T5_)
        /*0014*/ 	.short	0x0160
        /*0016*/ 	.short	0x0034


	//----- nvinfo : EIATTR_CBANK_PARAM_SIZE
	.align		4
.L_3265:
        /*0018*/ 	.byte	0x03, 0x19
        /*001a*/ 	.short	0x0034


	//----- nvinfo : EIATTR_KPARAM_INFO
	.align		4
        /*001c*/ 	.byte	0x04, 0x17
        /*001e*/ 	.short	(.L_3267 - .L_3266)
.L_3266:
        /*0020*/ 	.word	0x00000000
        /*0024*/ 	.short	0x0006
        /*0026*/ 	.short	0x002c
        /*0028*/ 	.byte	0x00, 0xf0, 0x21, 0x00


	//----- nvinfo : EIATTR_KPARAM_INFO
	.align		4
.L_3267:
        /*002c*/ 	.byte	0x04, 0x17
        /*002e*/ 	.short	(.L_3269 - .L_3268)
.L_3268:
        /*0030*/ 	.word	0x00000000
        /*0034*/ 	.short	0x0005
        /*0036*/ 	.short	0x0024
        /*0038*/ 	.byte	0x00, 0xf0, 0x21, 0x00


	//----- nvinfo : EIATTR_KPARAM_INFO
	.align		4
.L_3269:
        /*003c*/ 	.byte	0x04, 0x17
        /*003e*/ 	.short	(.L_3271 - .L_3270)
.L_3270:
        /*0040*/ 	.word	0x00000000
        /*0044*/ 	.short	0x0004
        /*0046*/ 	.short	0x0021
        /*0048*/ 	.byte	0x00, 0xf0, 0x05, 0x00


	//----- nvinfo : EIATTR_KPARAM_INFO
	.align		4
.L_3271:
        /*004c*/ 	.byte	0x04, 0x17
        /*004e*/ 	.short	(.L_3273 - .L_3272)
.L_3272:
        /*0050*/ 	.word	0x00000000
        /*0054*/ 	.short	0x0003
        /*0056*/ 	.short	0x0020
        /*0058*/ 	.byte	0x00, 0xf0, 0x05, 0x00


	//----- nvinfo : EIATTR_KPARAM_INFO
	.align		4
.L_3273:
        /*005c*/ 	.byte	0x04, 0x17
        /*005e*/ 	.short	(.L_3275 - .L_3274)
.L_3274:
        /*0060*/ 	.word	0x00000000
        /*0064*/ 	.short	0x0002
        /*0066*/ 	.short	0x0010
        /*0068*/ 	.byte	0x00, 0xf0, 0x41, 0x00


	//----- nvinfo : EIATTR_KPARAM_INFO
	.align		4
.L_3275:
        /*006c*/ 	.byte	0x04, 0x17
        /*006e*/ 	.short	(.L_3277 - .L_3276)
.L_3276:
        /*0070*/ 	.word	0x00000000
        /*0074*/ 	.short	0x0001
        /*0076*/ 	.short	0x0004
        /*0078*/ 	.byte	0x00, 0xf0, 0x21, 0x00


	//----- nvinfo : EIATTR_KPARAM_INFO
	.align		4
.L_3277:
        /*007c*/ 	.byte	0x04, 0x17
        /*007e*/ 	.short	(.L_3279 - .L_3278)
.L_3278:
        /*0080*/ 	.word	0x00000000
        /*0084*/ 	.short	0x0000
        /*0086*/ 	.short	0x0000
        /*0088*/ 	.byte	0x00, 0xf0, 0x11, 0x00


	//----- nvinfo : EIATTR_MAXREG_COUNT
	.align		4
.L_3279:
        /*008c*/ 	.byte	0x03, 0x1b
        /*008e*/ 	.short	0x00ff


	//----- nvinfo : EIATTR_EXTERNS
	.align		4
        /*0090*/ 	.byte	0x04, 0x0f
        /*0092*/ 	.short	(.L_3281 - .L_3280)


	//   ....[0]....
	.align		4
.L_3280:
        /*0094*/ 	.word	index@(__assertfail)


	//----- nvinfo : EIATTR_MERCURY_ISA_VERSION
	.align		4
.L_3281:
        /*0098*/ 	.byte	0x03, 0x5f
        /*009a*/ 	.short	0x0000


	//----- nvinfo : EIATTR_SYSCALL_OFFSETS
	.align		4
        /*009c*/ 	.byte	0x04, 0x46
        /*009e*/ 	.short	(.L_3283 - .L_3282)


	//   ....[0]....
.L_3282:
        /*00a0*/ 	.word	0x00000e50


	//   ....[1]....
        /*00a4*/ 	.word	0x00001cd0


	//   ....[2]....
        /*00a8*/ 	.word	0x00002b50


	//   ....[3]....
        /*00ac*/ 	.word	0x00003980


	//   ....[4]....
        /*00b0*/ 	.word	0x00004910


	//   ....[5]....
        /*00b4*/ 	.word	0x00005800


	//   ....[6]....
        /*00b8*/ 	.word	0x000066d0


	//   ....[7]....
        /*00bc*/ 	.word	0x000075a0


	//----- nvinfo : EIATTR_EXIT_INSTR_OFFSETS
	.align		4
.L_3283:
        /*00c0*/ 	.byte	0x04, 0x1c
        /*00c2*/ 	.short	(.L_3285 - .L_3284)


	//   ....[0]....
.L_3284:
        /*00c4*/ 	.word	0x00006770


	//   ....[1]....
        /*00c8*/ 	.word	0x00006890


	//   ....[2]....
        /*00cc*/ 	.word	0x000068d0


	//   ....[3]....
        /*00d0*/ 	.word	0x00006960


	//   ....[4]....
        /*00d4*/ 	.word	0x00006990


	//   ....[5]....
        /*00d8*/ 	.word	0x000069c0


	//   ....[6]....
        /*00dc*/ 	.word	0x00006a40


	//   ....[7]....
        /*00e0*/ 	.word	0x00006a70


	//   ....[8]....
        /*00e4*/ 	.word	0x00006b00


	//   ....[9]....
        /*00e8*/ 	.word	0x00006b40


	//   ....[10]....
        /*00ec*/ 	.word	0x00006b80


	//   ....[11]....
        /*00f0*/ 	.word	0x00006c40


	//   ....[12]....
        /*00f4*/ 	.word	0x00006c90


	//   ....[13]....
        /*00f8*/ 	.word	0x00006e10


	//   ....[14]....
        /*00fc*/ 	.word	0x00006f60


	//   ....[15]....
        /*0100*/ 	.word	0x00006f90


	//   ....[16]....
        /*0104*/ 	.word	0x00007040


	//   ....[17]....
        /*0108*/ 	.word	0x000071b0


	//   ....[18]....
        /*010c*/ 	.word	0x00007320


	//   ....[19]....
        /*0110*/ 	.word	0x00007470


	//   ....[20]....
        /*0114*/ 	.word	0x000075b0


	//   ....[21]....
        /*0118*/ 	.word	0x000075e0


	//   ....[22]....
        /*011c*/ 	.word	0x00007610


	//----- nvinfo : EIATTR_MAX_THREADS
	.align		4
.L_3285:
        /*0120*/ 	.byte	0x04, 0x05
        /*0122*/ 	.short	(.L_3287 - .L_3286)
.L_3286:
        /*0124*/ 	.word	0x00000080
        /*0128*/ 	.word	0x00000001
        /*012c*/ 	.word	0x00000001


	//----- nvinfo : EIATTR_CRS_STACK_SIZE
	.align		4
.L_3287:
        /*0130*/ 	.byte	0x04, 0x1e
        /*0132*/ 	.short	(.L_3289 - .L_3288)
.L_3288:
        /*0134*/ 	.word	0x00000000
.L_3289:


//--------------------- .nv.info._ZN2at6native18elementwise_kernelILi128ELi2EZNS0_22gpu_kernel_impl_nocastINS0_13AUnaryFunctorIfffZZZNS0_21heaviside_kernel_cudaERNS_18TensorIteratorBaseEENKUlvE_clEvENKUlvE5_clEvEUlffE_EEEEvS5_RKT_EUliE_EEviT1_ --------------------------
	.section	.nv.info._ZN2at6native18elementwise_kernelILi128ELi2EZNS0_22gpu_kernel_impl_nocastINS0_13AUnaryFunctorIfffZZZNS0_21heaviside_kernel_cudaERNS_18TensorIteratorBaseEENKUlvE_clEvENKUlvE5_clEvEUlffE_EEEEvS5_RKT_EUliE_EEviT1_,"",@"SHT_CUDA_INFO"
	.sectionflags	@""
	.align	4


	//----- nvinfo : EIATTR_CUDA_API_VERSION
	.align		4
        /*0000*/ 	.byte	0x04, 0x37
        /*0002*/ 	.short	(.L_3291 - .L_3290)
.L_3290:
        /*0004*/ 	.word	0x00000082


	//----- nvinfo : EIATTR_SW2861232_WAR
	.align		4
.L_3291:
        /*0008*/ 	.byte	0x01, 0x35
	.zero		2


	//----- nvinfo : EIATTR_PARAM_CBANK
	.align		4
        /*000c*/ 	.byte	0x04, 0x0a
        /*000e*/ 	.short	(.L_3293 - .L_3292)
	.align		4
.L_3292:
        /*0010*/ 	.word	index@(.nv.constant0._ZN2at6native18elementwise_kernelILi128ELi2EZNS0_22gpu_kernel_impl_nocastINS0_13AUnaryFunctorIfffZZZNS0_21heaviside_kernel_cudaERNS_18TensorIteratorBaseEENKUlvE_clEvENKUlvE5_clEvEUlffE_EEEEvS5_RKT_EUliE_EEviT1_)
        /*0014*/ 	.short	0x0160
        /*0016*/ 	.short	0x0220


	//----- nvinfo : EIATTR_CBANK_PARAM_SIZE
	.align		4
.L_3293:
        /*0018*/ 	.byte	0x03, 0x19
        /*001a*/ 	.short	0x0220


	//----- nvinfo : EIATTR_KPARAM_INFO
	.align		4
        /*001c*/ 	.byte	0x04, 0x17
        /*001e*/ 	.short	(.L_3295 - .L_3294)
.L_3294:
        /*0020*/ 	.word	0x00000000
        /*0024*/ 	.short	0x0001
        /*0026*/ 	.short	0x0008
        /*0028*/ 	.byte	0x00, 0xf0, 0x61, 0x08


	//----- nvinfo : EIATTR_KPARAM_INFO
	.align		4
.L_3295:
        /*002c*/ 	.byte	0x04, 0x17
        /*002e*/ 	.short	(.L_3297 - .L_3296)
.L_3296:
        /*0030*/ 	.word	0x00000000
        /*0034*/ 	.short	0x0000
        /*0036*/ 	.short	0x0000
        /*0038*/ 	.byte	0x00, 0xf0, 0x11, 0x00


	//----- nvinfo : EIATTR_MAXREG_COUNT
	.align		4
.L_3297:
        /*003c*/ 	.byte	0x03, 0x1b
        /*003e*/ 	.short	0x0080


	//----- nvinfo : EIATTR_MERCURY_ISA_VERSION
	.align		4
        /*0040*/ 	.byte	0x03, 0x5f
        /*0042*/ 	.short	0x0000


	//----- nvinfo : EIATTR_EXIT_INSTR_OFFSETS
	.align		4
        /*0044*/ 	.byte	0x04, 0x1c
        /*0046*/ 	.short	(.L_3299 - .L_3298)


	//   ....[0]....
.L_3298:
        /*0048*/ 	.word	0x00000f90


	//   ....[1]....
        /*004c*/ 	.word	0x00001e40


	//----- nvinfo : EIATTR_MAX_THREADS
	.align		4
.L_3299:
        /*0050*/ 	.byte	0x04, 0x05
        /*0052*/ 	.short	(.L_3301 - .L_3300)
.L_3300:
        /*0054*/ 	.word	0x00000080
        /*0058*/ 	.word	0x00000001
        /*005c*/ 	.word	0x00000001


	//----- nvinfo : EIATTR_CRS_STACK_SIZE
	.align		4
.L_3301:
        /*0060*/ 	.byte	0x04, 0x1e
        /*0062*/ 	.short	(.L_3303 - .L_3302)
.L_3302:
        /*0064*/ 	.word	0x00000000
.L_3303:


//--------------------- .nv.info._ZN2at6native27unrolled_elementwise_kernelINS0_13AUnaryFunctorIfffZZZNS0_21heaviside_kernel_cudaERNS_18TensorIteratorBaseEENKUlvE_clEvENKUlvE5_clEvEUlffE_EESt5arrayIPcLm2EELi4E23TrivialOffsetCalculatorILi1EjESD_NS0_6memory15LoadWithoutCastENSE_16StoreWithoutCastEEEviT_T0_T2_T3_T4_T5_ --------------------------
	.section	.nv.info._ZN2at6native27unrolled_elementwise_kernelINS0_13AUnaryFunctorIfffZZZNS0_21heaviside_kernel_cudaERNS_18TensorIteratorBaseEENKUlvE_clEvENKUlvE5_clEvEUlffE_EESt5arrayIPcLm2EELi4E23TrivialOffsetCalculatorILi1EjESD_NS0_6memory15LoadWithoutCastENSE_16StoreWithoutCastEEEviT_T0_T2_T3_T4_T5_,"",@"SHT_CUDA_INFO"
	.sectionflags	@""
	.align	4


	//----- nvinfo : EIATTR_CUDA_API_VERSION
	.align		4
        /*0000*/ 	.byte	0x04, 0x37
        /*0002*/ 	.short	(.L_3305 - .L_3304)
.L_3304:
        /*0004*/ 	.word	0x00000082


	//----- nvinfo : EIATTR_SW2861232_WAR
	.align		4
.L_3305:
        /*0008*/ 	.byte	0x01, 0x35
	.zero		2


	//----- nvinfo : EIATTR_PARAM_CBANK
	.align		4
        /*000c*/ 	.byte	0x04, 0x0a
        /*000e*/ 	.short	(.L_3307 - .L_3306)
	.align		4
.L_3306:
        /*0010*/ 	.word	index@(.nv.constant0._ZN2at6native27unrolled_elementwise_kernelINS0_13AUnaryFunctorIfffZZZNS0_21heaviside_kernel_cudaERNS_18TensorIteratorBaseEENKUlvE_clEvENKUlvE5_clEvEUlffE_EESt5arrayIPcLm2EELi4E23TrivialOffsetCalculatorILi1EjESD_NS0_6memory15LoadWithoutCastENSE_16StoreWithoutCastEEEviT_T0_T2_T3_T4_T5_)
        /*0014*/ 	.short	0x0160
        /*0016*/ 	.short	0x0024


	//----- nvinfo : EIATTR_CBANK_PARAM_SIZE
	.align		4
.L_3307:
        /*0018*/ 	.byte	0x03, 0x19
        /*001a*/ 	.short	0x0024


	//----- nvinfo : EIATTR_KPARAM_INFO
	.align		4
        /*001c*/ 	.byte	0x04, 0x17
        /*001e*/ 	.short	(.L_3309 - .L_3308)
.L_3308:
        /*0020*/ 	.word	0x00000000
        /*0024*/ 	.short	0x0006
        /*0026*/ 	.short	0x0023
        /*0028*/ 	.byte	0x00, 0xf0, 0x05, 0x00


	//----- nvinfo : EIATTR_KPARAM_INFO
	.align		4
.L_3309:
        /*002c*/ 	.byte	0x04, 0x17
        /*002e*/ 	.short	(.L_3311 - .L_3310)
.L_3310:
        /*0030*/ 	.word	0x00000000
        /*0034*/ 	.short	0x0005
        /*0036*/ 	.short	0x0022
        /*0038*/ 	.byte	0x00, 0xf0, 0x05, 0x00


	//----- nvinfo : EIATTR_KPARAM_INFO
	.align		4
.L_3311:
        /*003c*/ 	.byte	0x04, 0x17
        /*003e*/ 	.short	(.L_3313 - .L_3312)
.L_3312:
        /*0040*/ 	.word	0x00000000
        /*0044*/ 	.short	0x0004
        /*0046*/ 	.short	0x0021
        /*0048*/ 	.byte	0x00, 0xf0, 0x05, 0x00


	//----- nvinfo : EIATTR_KPARAM_INFO
	.align		4
.L_3313:
        /*004c*/ 	.byte	0x04, 0x17
        /*004e*/ 	.short	(.L_3315 - .L_3314)
.L_3314:
        /*0050*/ 	.word	0x00000000
        /*0054*/ 	.short	0x0003
        /*0056*/ 	.short	0x0020
        /*0058*/ 	.byte	0x00, 0xf0, 0x05, 0x00


	//----- nvinfo : EIATTR_KPARAM_INFO
	.align		4
.L_3315:
        /*005c*/ 	.byte	0x04, 0x17
        /*005e*/ 	.short	(.L_3317 - .L_3316)
.L_3316:
        /*0060*/ 	.word	0x00000000
        /*0064*/ 	.short	0x0002
        /*0066*/ 	.short	0x0010
        /*0068*/ 	.byte	0x00, 0xf0, 0x41, 0x00


	//----- nvinfo : EIATTR_KPARAM_INFO
	.align		4
.L_3317:
        /*006c*/ 	.byte	0x04, 0x17
        /*006e*/ 	.short	(.L_3319 - .L_3318)
.L_3318:
        /*0070*/ 	.word	0x00000000
        /*0074*/ 	.short	0x0001
        /*0076*/ 	.short	0x0004
        /*0078*/ 	.byte	0x00, 0xf0, 0x21, 0x00


	//----- nvinfo : EIATTR_KPARAM_INFO
	.align		4
.L_3319:
        /*007c*/ 	.byte	0x04, 0x17
        /*007e*/ 	.short	(.L_3321 - .L_3320)
.L_3320:
        /*0080*/ 	.word	0x00000000
        /*0084*/ 	.short	0x0000
        /*0086*/ 	.short	0x0000
        /*0088*/ 	.byte	0x00, 0xf0, 0x11, 0x00


	//----- nvinfo : EIATTR_MAXREG_COUNT
	.align		4
.L_3321:
        /*008c*/ 	.byte	0x03, 0x1b
        /*008e*/ 	.short	0x00ff


	//----- nvinfo : EIATTR_MERCURY_ISA_VERSION
	.align		4
        /*0090*/ 	.byte	0x03, 0x5f
        /*0092*/ 	.short	0x0000


	//----- nvinfo : EIATTR_EXIT_INSTR_OFFSETS
	.align		4
        /*0094*/ 	.byte	0x04, 0x1c
        /*0096*/ 	.short	(.L_3323 - .L_3322)


	//   ....[0]....
.L_3322:
        /*0098*/ 	.word	0x000003f0


	//   ....[1]....
        /*009c*/ 	.word	0x00000450


	//----- nvinfo : EIATTR_MAX_THREADS
	.align		4
.L_3323:
        /*00a0*/ 	.byte	0x04, 0x05
        /*00a2*/ 	.short	(.L_3325 - .L_3324)
.L_3324:
        /*00a4*/ 	.word	0x00000080
        /*00a8*/ 	.word	0x00000001
        /*00ac*/ 	.word	0x00000001


	//----- nvinfo : EIATTR_CRS_STACK_SIZE
	.align		4
.L_3325:
        /*00b0*/ 	.byte	0x04, 0x1e
        /*00b2*/ 	.short	(.L_3327 - .L_3326)
.L_3326:
        /*00b4*/ 	.word	0x00000000
.L_3327:


//--------------------- .nv.info._ZN2at6native29vectorized_elementwise_kernelILi2ENS0_13AUnaryFunctorIfffZZZNS0_21heaviside_kernel_cudaERNS_18TensorIteratorBaseEENKUlvE_clEvENKUlvE5_clEvEUlffE_EESt5arrayIPcLm2EEEEviT0_T1_ --------------------------
	.section	.nv.info._ZN2at6native29vectorized_elementwise_kernelILi2ENS0_13AUnaryFunctorIfffZZZNS0_21heaviside_kernel_cudaERNS_18TensorIteratorBaseEENKUlvE_clEvENKUlvE5_clEvEUlffE_EESt5arrayIPcLm2EEEEviT0_T1_,"",@"SHT_CUDA_INFO"
	.sectionflags	@""
	.align	4


	//----- nvinfo : EIATTR_CUDA_API_VERSION
	.align		4
        /*0000*/ 	.byte	0x04, 0x37
        /*0002*/ 	.short	(.L_3329 - .L_3328)
.L_3328:
        /*0004*/ 	.word	0x00000082


	//----- nvinfo : EIATTR_SW2861232_WAR
	.align		4
.L_3329:
        /*0008*/ 	.byte	0x01, 0x35
	.zero		2


	//----- nvinfo : EIATTR_PARAM_CBANK
	.align		4
        /*000c*/ 	.byte	0x04, 0x0a
        /*000e*/ 	.short	(.L_3331 - .L_3330)
	.align		4
.L_3330:
        /*0010*/ 	.word	index@(.nv.constant0._ZN2at6native29vectorized_elementwise_kernelILi2ENS0_13AUnaryFunctorIfffZZZNS0_21heaviside_kernel_cudaERNS_18TensorIteratorBaseEENKUlvE_clEvENKUlvE5_clEvEUlffE_EESt5arrayIPcLm2EEEEviT0_T1_)
        /*0014*/ 	.short	0x0160
        /*0016*/ 	.short	0x0020


	//----- nvinfo : EIATTR_CBANK_PARAM_SIZE
	.align		4
.L_3331:
        /*0018*/ 	.byte	0x03, 0x19
        /*001a*/ 	.short	0x0020


	//----- nvinfo : EIATTR_KPARAM_INFO
	.align		4
        /*001c*/ 	.byte	0x04, 0x17
        /*001e*/ 	.short	(.L_3333 - .L_3332)
.L_3332:
        /*0020*/ 	.word	0x00000000
        /*0024*/ 	.short	0x0002
        /*0026*/ 	.short	0x0010
        /*0028*/ 	.byte	0x00, 0xf0, 0x41, 0x00


	//----- nvinfo : EIATTR_KPARAM_INFO
	.align		4
.L_3333:
        /*002c*/ 	.byte	0x04, 0x17
        /*002e*/ 	.short	(.L_3335 - .L_3334)
.L_3334:
        /*0030*/ 	.word	0x00000000
        /*0034*/ 	.short	0x0001
        /*0036*/ 	.short	0x0004
        /*0038*/ 	.byte	0x00, 0xf0, 0x21, 0x00


	//----- nvinfo : EIATTR_KPARAM_INFO
	.align		4
.L_3335:
        /*003c*/ 	.byte	0x04, 0x17
        /*003e*/ 	.short	(.L_3337 - .L_3336)
.L_3336:
        /*0040*/ 	.word	0x00000000
        /*0044*/ 	.short	0x0000
        /*0046*/ 	.short	0x0000
        /*0048*/ 	.byte	0x00, 0xf0, 0x11, 0x00


	//----- nvinfo : EIATTR_MAXREG_COUNT
	.align		4
.L_3337:
        /*004c*/ 	.byte	0x03, 0x1b
        /*004e*/ 	.short	0x00ff


	//----- nvinfo : EIATTR_MERCURY_ISA_VERSION
	.align		4
        /*0050*/ 	.byte	0x03, 0x5f
        /*0052*/ 	.short	0x0000


	//----- nvinfo : EIATTR_EXIT_INSTR_OFFSETS
	.align		4
        /*0054*/ 	.byte	0x04, 0x1c
        /*0056*/ 	.short	(.L_3339 - .L_3338)


	//   ....[0]....
.L_3338:
        /*0058*/ 	.word	0x00000200


	//   ....[1]....
        /*005c*/ 	.word	0x000009e0


	//   ....[2]....
        /*0060*/ 	.word	0x00000a30


	//----- nvinfo : EIATTR_MAX_THREADS
	.align		4
.L_3339:
        /*0064*/ 	.byte	0x04, 0x05
        /*0066*/ 	.short	(.L_3341 - .L_3340)
.L_3340:
        /*0068*/ 	.word	0x00000080
        /*006c*/ 	.word	0x00000001
        /*0070*/ 	.word	0x00000001


	//----- nvinfo : EIATTR_CRS_STACK_SIZE
	.align		4
.L_3341:
        /*0074*/ 	.byte	0x04, 0x1e
        /*0076*/ 	.short	(.L_3343 - .L_3342)
.L_3342:
        /*0078*/ 	.word	0x00000000
.L_3343:


//--------------------- .nv.info._ZN2at6native29vectorized_elementwise_kernelILi4ENS0_13AUnaryFunctorIfffZZZNS0_21heaviside_kernel_cudaERNS_18TensorIteratorBaseEENKUlvE_clEvENKUlvE5_clEvEUlffE_EESt5arrayIPcLm2EEEEviT0_T1_ --------------------------
	.section	.nv.info._ZN2at6native29vectorized_elementwise_kernelILi4ENS0_13AUnaryFunctorIfffZZZNS0_21heaviside_kernel_cudaERNS_18TensorIteratorBaseEENKUlvE_clEvENKUlvE5_clEvEUlffE_EESt5arrayIPcLm2EEEEviT0_T1_,"",@"SHT_CUDA_INFO"
	.sectionflags	@""
	.align	4


	//----- nvinfo : EIATTR_CUDA_API_VERSION
	.align		4
        /*0000*/ 	.byte	0x04, 0x37
        /*0002*/ 	.short	(.L_3345 - .L_3344)
.L_3344:
        /*0004*/ 	.word	0x00000082


	//----- nvinfo : EIATTR_SW2861232_WAR
	.align		4
.L_3345:
        /*0008*/ 	.byte	0x01, 0x35
	.zero		2


	//----- nvinfo : EIATTR_PARAM_CBANK
	.align		4
        /*000c*/ 	.byte	0x04, 0x0a
        /*000e*/ 	.short	(.L_3347 - .L_3346)
	.align		4
.L_3346:
        /*0010*/ 	.word	index@(.nv.constant0._ZN2at6native29vectorized_elementwise_kernelILi4ENS0_13AUnaryFunctorIfffZZZNS0_21heaviside_kernel_cudaERNS_18TensorIteratorBaseEENKUlvE_clEvENKUlvE5_clEvEUlffE_EESt5arrayIPcLm2EEEEviT0_T1_)
        /*0014*/ 	.short	0x0160
        /*0016*/ 	.short	0x0020


	//----- nvinfo : EIATTR_CBANK_PARAM_SIZE
	.align		4
.L_3347:
        /*0018*/ 	.byte	0x03, 0x19
        /*001a*/ 	.short	0x0020


	//----- nvinfo : EIATTR_KPARAM_INFO
	.align		4
        /*001c*/ 	.byte	0x04, 0x17
        /*001e*/ 	.short	(.L_3349 - .L_3348)
.L_3348:
        /*0020*/ 	.word	0x00000000
        /*0024*/ 	.short	0x0002
        /*0026*/ 	.short	0x0010
        /*0028*/ 	.byte	0x00, 0xf0, 0x41, 0x00


	//----- nvinfo : EIATTR_KPARAM_INFO
	.align		4
.L_3349:
        /*002c*/ 	.byte	0x04, 0x17
        /*002e*/ 	.short	(.L_3351 - .L_3350)
.L_3350:
        /*0030*/ 	.word	0x00000000
        /*0034*/ 	.short	0x0001
        /*0036*/ 	.short	0x0004
        /*0038*/ 	.byte	0x00, 0xf0, 0x21, 0x00


	//----- nvinfo : EIATTR_KPARAM_INFO
	.align		4
.L_3351:
        /*003c*/ 	.byte	0x04, 0x17
        /*003e*/ 	.short	(.L_3353 - .L_3352)
.L_3352:
        /*0040*/ 	.word	0x00000000
        /*0044*/ 	.short	0x0000
        /*0046*/ 	.short	0x0000
        /*0048*/ 	.byte	0x00, 0xf0, 0x11, 0x00


	//----- nvinfo : EIATTR_MAXREG_COUNT
	.align		4
.L_3353:
        /*004c*/ 	.byte	0x03, 0x1b
        /*004e*/ 	.short	0x00ff


	//----- nvinfo : EIATTR_MERCURY_ISA_VERSION
	.align		4
        /*0050*/ 	.byte	0x03, 0x5f
        /*0052*/ 	.short	0x0000


	//----- nvinfo : EIATTR_EXIT_INSTR_OFFSETS
	.align		4
        /*0054*/ 	.byte	0x04, 0x1c
        /*0056*/ 	.short	(.L_3355 - .L_3354)


	//   ....[0]....
.L_3354:
        /*0058*/ 	.word	0x000001c0


	//   ....[1]....
        /*005c*/ 	.word	0x000009a0


	//   ....[2]....
        /*0060*/ 	.word	0x000009f0


	//----- nvinfo : EIATTR_MAX_THREADS
	.align		4
.L_3355:
        /*0064*/ 	.byte	0x04, 0x05
        /*0066*/ 	.short	(.L_3357 - .L_3356)
.L_3356:
        /*0068*/ 	.word	0x00000080
        /*006c*/ 	.word	0x00000001
        /*0070*/ 	.word	0x00000001


	//----- nvinfo : EIATTR_CRS_STACK_SIZE
	.align		4
.L_3357:
        /*0074*/ 	.byte	0x04, 0x1e
        /*0076*/ 	.short	(.L_3359 - .L_3358)
.L_3358:
        /*0078*/ 	.word	0x00000000
.L_3359:


//--------------------- .nv.info._ZN2at6native29vectorized_elementwise_kernelILi8ENS0_13AUnaryFunctorIfffZZZNS0_21heaviside_kernel_cudaERNS_18TensorIteratorBaseEENKUlvE_clEvENKUlvE5_clEvEUlffE_EESt5arrayIPcLm2EEEEviT0_T1_ --------------------------
	.section	.nv.info._ZN2at6native29vectorized_elementwise_kernelILi8ENS0_13AUnaryFunctorIfffZZZNS0_21heaviside_kernel_cudaERNS_18TensorIteratorBaseEENKUlvE_clEvENKUlvE5_clEvEUlffE_EESt5arrayIPcLm2EEEEviT0_T1_,"",@"SHT_CUDA_INFO"
	.sectionflags	@""
	.align	4


	//----- nvinfo : EIATTR_CUDA_API_VERSION
	.align		4
        /*0000*/ 	.byte	0x04, 0x37
        /*0002*/ 	.short	(.L_3361 - .L_3360)
.L_3360:
        /*0004*/ 	.word	0x00000082


	//----- nvinfo : EIATTR_SW2861232_WAR
	.align		4
.L_3361:
        /*0008*/ 	.byte	0x01, 0x35
	.zero		2


	//----- nvinfo : EIATTR_PARAM_CBANK
	.align		4
        /*000c*/ 	.byte	0x04, 0x0a
        /*000e*/ 	.short	(.L_3363 - .L_3362)
	.align		4
.L_3362:
        /*0010*/ 	.word	index@(.nv.constant0._ZN2at6native29vectorized_elementwise_kernelILi8ENS0_13AUnaryFunctorIfffZZZNS0_21heaviside_kernel_cudaERNS_18TensorIteratorBaseEENKUlvE_clEvENKUlvE5_clEvEUlffE_EESt5arrayIPcLm2EEEEviT0_T1_)
        /*0014*/ 	.short	0x0160
        /*0016*/ 	.short	0x0020


	//----- nvinfo : EIATTR_CBANK_PARAM_SIZE
	.align		4
.L_3363:
        /*0018*/ 	.byte	0x03, 0x19
        /*001a*/ 	.short	0x0020


	//----- nvinfo : EIATTR_KPARAM_INFO
	.align		4
        /*001c*/ 	.byte	0x04, 0x17
        /*001e*/ 	.short	(.L_3365 - .L_3364)
.L_3364:
        /*0020*/ 	.word	0x00000000
        /*0024*/ 	.short	0x0002
        /*0026*/ 	.short	0x0010
        /*0028*/ 	.byte	0x00, 0xf0, 0x41, 0x00


	//----- nvinfo : EIATTR_KPARAM_INFO
	.align		4
.L_3365:
        /*002c*/ 	.byte	0x04, 0x17
        /*002e*/ 	.short	(.L_3367 - .L_3366)
.L_3366:
        /*0030*/ 	.word	0x00000000
        /*0034*/ 	.short	0x0001
        /*0036*/ 	.short	0x0004
        /*0038*/ 	.byte	0x00, 0xf0, 0x21, 0x00


	//----- nvinfo : EIATTR_KPARAM_INFO
	.align		4
.L_3367:
        /*003c*/ 	.byte	0x04, 0x17
        /*003e*/ 	.short	(.L_3369 - .L_3368)
.L_3368:
        /*0040*/ 	.word	0x00000000
        /*0044*/ 	.short	0x0000
        /*0046*/ 	.short	0x0000
        /*0048*/ 	.byte	0x00, 0xf0, 0x11, 0x00


	//----- nvinfo : EIATTR_MAXREG_COUNT
	.align		4
.L_3369:
        /*004c*/ 	.byte	0x03, 0x1b
        /*004e*/ 	.short	0x00ff


	//----- nvinfo : EIATTR_MERCURY_ISA_VERSION
	.align		4
        /*0050*/ 	.byte	0x03, 0x5f
        /*0052*/ 	.short	0x0000


	//----- nvinfo : EIATTR_EXIT_INSTR_OFFSETS
	.align		4
        /*0054*/ 	.byte	0x04, 0x1c
        /*0056*/ 	.short	(.L_3371 - .L_3370)


	//   ....[0]....
.L_3370:
        /*0058*/ 	.word	0x00000010


	//----- nvinfo : EIATTR_MAX_THREADS
	.align		4
.L_3371:
        /*005c*/ 	.byte	0x04, 0x05
        /*005e*/ 	.short	(.L_3373 - .L_3372)
.L_3372:
        /*0060*/ 	.word	0x00000080
        /*0064*/ 	.word	0x00000001
        /*0068*/ 	.word	0x00000001
.L_3373:


//--------------------- .nv.info._ZN2at6native18elementwise_kernelILi128ELi4EZNS0_15gpu_kernel_implINS0_13BinaryFunctorIdddZZZNS0_21heaviside_kernel_cudaERNS_18TensorIteratorBaseEENKUlvE_clEvENKUlvE4_clEvEUlddE_EEEEvS5_RKT_EUliE_EEviT1_ --------------------------
	.section	.nv.info._ZN2at6native18elementwise_kernelILi128ELi4EZNS0_15gpu_kernel_implINS0_13BinaryFunctorIdddZZZNS0_21heaviside_kernel_cudaERNS_18TensorIteratorBaseEENKUlvE_clEvENKUlvE4_clEvEUlddE_EEEEvS5_RKT_EUliE_EEviT1_,"",@"SHT_CUDA_INFO"
	.sectionflags	@""
	.align	4


	//----- nvinfo : EIATTR_CUDA_API_VERSION
	.align		4
        /*0000*/ 	.byte	0x04, 0x37
        /*0002*/ 	.short	(.L_3375 - .L_3374)
.L_3374:
        /*0004*/ 	.word	0x00000082


	//----- nvinfo : EIATTR_SW2861232_WAR
	.align		4
.L_3375:
        /*0008*/ 	.byte	0x01, 0x35
	.zero		2


	//----- nvinfo : EIATTR_PARAM_CBANK
	.align		4
        /*000c*/ 	.byte	0x04, 0x0a
        /*000e*/ 	.short	(.L_3377 - .L_3376)
	.align		4
.L_3376:
        /*0010*/ 	.word	index@(.nv.constant0._ZN2at6native18elementwise_kernelILi128ELi4EZNS0_15gpu_kernel_implINS0_13BinaryFunctorIdddZZZNS0_21heaviside_kernel_cudaERNS_18TensorIteratorBaseEENKUlvE_clEvENKUlvE4_clEvEUlddE_EEEEvS5_RKT_EUliE_EEviT1_)
        /*0014*/ 	.short	0x0160
        /*0016*/ 	.short	0x0290


	//----- nvinfo : EIATTR_CBANK_PARAM_SIZE
	.align		4
.L_3377:
        /*0018*/ 	.byte	0x03, 0x19
        /*001a*/ 	.short	0x0290


	//----- nvinfo : EIATTR_KPARAM_INFO
	.align		4
        /*001c*/ 	.byte	0x04, 0x17
        /*001e*/ 	.short	(.L_3379 - .L_3378)
.L_3378:
        /*0020*/ 	.word	0x00000000
        /*0024*/ 	.short	0x0001
        /*0026*/ 	.short	0x0008
        /*0028*/ 	.byte	0x00, 0xf0, 0x21, 0x0a


	//----- nvinfo : EIATTR_KPARAM_INFO
	.align		4
.L_3379:
        /*002c*/ 	.byte	0x04, 0x17
        /*002e*/ 	.short	(.L_3381 - .L_3380)
.L_3380:
        /*0030*/ 	.word	0x00000000
        /*0034*/ 	.short	0x0000
        /*0036*/ 	.short	0x0000
        /*0038*/ 	.byte	0x00, 0xf0, 0x11, 0x00


	//----- nvinfo : EIATTR_MAXREG_COUNT
	.align		4
.L_3381:
        /*003c*/ 	.byte	0x03, 0x1b
        /*003e*/ 	.short	0x0080


	//----- nvinfo : EIATTR_EXTERNS
	.align		4
        /*0040*/ 	.byte	0x04, 0x0f
        /*0042*/ 	.short	(.L_3383 - .L_3382)


	//   ....[0]....
	.align		4
.L_3382:
        /*0044*/ 	.word	index@(__assertfail)


	//----- nvinfo : EIATTR_MERCURY_ISA_VERSION
	.align		4
.L_3383:
        /*0048*/ 	.byte	0x03, 0x5f
        /*004a*/ 	.short	0x0000


	//----- nvinfo : EIATTR_SYSCALL_OFFSETS
	.align		4
        /*004c*/ 	.byte	0x04, 0x46
        /*004e*/ 	.short	(.L_3385 - .L_3384)


	//   ....[0]....
.L_3384:
        /*0050*/ 	.word	0x00001f50


	//   ....[1]....
        /*0054*/ 	.word	0x00002e80


	//   ....[2]....
        /*0058*/ 	.word	0x00003ee0


	//   ....[3]....
        /*005c*/ 	.word	0x00005e70


	//   ....[4]....
        /*0060*/ 	.word	0x00006da0


	//   ....[5]....
        /*0064*/ 	.word	0x00007e00


	//   ....[6]....
        /*0068*/ 	.word	0x00009d60


	//   ....[7]....
        /*006c*/ 	.word	0x0000ac90


	//   ....[8]....
        /*0070*/ 	.word	0x0000bcf0


	//   ....[9]....
        /*0074*/ 	.word	0x0000dc60


	//   ....[10]....
        /*0078*/ 	.word	0x0000eb90


	//   ....[11]....
        /*007c*/ 	.word	0x0000fbf0


	//----- nvinfo : EIATTR_EXIT_INSTR_OFFSETS
	.align		4
.L_3385:
        /*0080*/ 	.byte	0x04, 0x1c
        /*0082*/ 	.short	(.L_3387 - .L_3386)


	//   ....[0]....
.L_3386:
        /*0084*/ 	.word	0x0000bd90


	//   ....[1]....
        /*0088*/ 	.word	0x0000ed40


	//   ....[2]....
        /*008c*/ 	.word	0x0000ed80


	//   ....[3]....
        /*0090*/ 	.word	0x0000ee10


	//   ....[4]....
        /*0094*/ 	.word	0x0000ee40


	//   ....[5]....
        /*0098*/ 	.word	0x0000ee70


	//   ....[6]....
        /*009c*/ 	.word	0x0000ef20


	//   ....[7]....
        /*00a0*/ 	.word	0x0000ef80


	//   ....[8]....
        /*00a4*/ 	.word	0x0000f040


	//   ....[9]....
        /*00a8*/ 	.word	0x0000f0b0


	//   ....[10]....
        /*00ac*/ 	.word	0x0000f0d0


	//   ....[11]....
        /*00b0*/ 	.word	0x0000f190


	//   ....[12]....
        /*00b4*/ 	.word	0x0000f1c0


	//   ....[13]....
        /*00b8*/ 	.word	0x0000f370


	//   ....[14]....
        /*00bc*/ 	.word	0x0000f4f0


	//   ....[15]....
        /*00c0*/ 	.word	0x0000f550


	//   ....[16]....
        /*00c4*/ 	.word	0x0000f600


	//   ....[17]....
        /*00c8*/ 	.word	0x0000f7a0


	//   ....[18]....
        /*00cc*/ 	.word	0x0000f940


	//   ....[19]....
        /*00d0*/ 	.word	0x0000fac0


	//   ....[20]....
        /*00d4*/ 	.word	0x0000fc00


	//   ....[21]....
        /*00d8*/ 	.word	0x0000fc30


	//   ....[22]....
        /*00dc*/ 	.word	0x0000fc60


	//----- nvinfo : EIATTR_MAX_THREADS
	.align		4
.L_3387:
        /*00e0*/ 	.byte	0x04, 0x05
        /*00e2*/ 	.short	(.L_3389 - .L_3388)
.L_3388:
        /*00e4*/ 	.word	0x00000080
        /*00e8*/ 	.word	0x00000001
        /*00ec*/ 	.word	0x00000001


	//----- nvinfo : EIATTR_CRS_STACK_SIZE
	.align		4
.L_3389:
        /*00f0*/ 	.byte	0x04, 0x1e
        /*00f2*/ 	.short	(.L_3391 - .L_3390)
.L_3390:
        /*00f4*/ 	.word	0x00000000
.L_3391:


//--------------------- .nv.info._ZN2at6native27unrolled_elementwise_kernelINS0_13BinaryFunctorIdddZZZNS0_21heaviside_kernel_cudaERNS_18TensorIteratorBaseEENKUlvE_clEvENKUlvE4_clEvEUlddE_EESt5arrayIPcLm3EELi4E23TrivialOffsetCalculatorILi2EjESC_ILi1EjENS0_6memory12LoadWithCastILi2EEENSF_13StoreWithCastILi1EEEEEviT_T0_T2_T3_T4_T5_ --------------------------
	.section	.nv.info._ZN2at6native27unrolled_elementwise_kernelINS0_13BinaryFunctorIdddZZZNS0_21heaviside_kernel_cudaERNS_18TensorIteratorBaseEENKUlvE_clEvENKUlvE4_clEvEUlddE_EESt5arrayIPcLm3EELi4E23TrivialOffsetCalculatorILi2EjESC_ILi1EjENS0_6memory12LoadWithCastILi2EEENSF_13StoreWithCastILi1EEEEEviT_T0_T2_T3_T4_T5_,"",@"SHT_CUDA_INFO"
	.sectionflags	@""
	.align	4


	//----- nvinfo : EIATTR_CUDA_API_VERSION
	.align		4
        /*0000*/ 	.byte	0x04, 0x37
        /*0002*/ 	.short	(.L_3393 - .L_3392)
.L_3392:
        /*0004*/ 	.word	0x00000082


	//----- nvinfo : EIATTR_SW2861232_WAR
	.align		4
.L_3393:
        /*0008*/ 	.byte	0x01, 0x35
	.zero		2


	//----- nvinfo : EIATTR_PARAM_CBANK
	.align		4
        /*000c*/ 	.byte	0x04, 0x0a
        /*000e*/ 	.short	(.L_3395 - .L_3394)
	.align		4
.L_3394:
        /*0010*/ 	.word	index@(.nv.constant0._ZN2at6native27unrolled_elementwise_kernelINS0_13BinaryFunctorIdddZZZNS0_21heaviside_kernel_cudaERNS_18TensorIteratorBaseEENKUlvE_clEvENKUlvE4_clEvEUlddE_EESt5arrayIPcLm3EELi4E23TrivialOffsetCalculatorILi2EjESC_ILi1EjENS0_6memory12LoadWithCastILi2EEENSF_13StoreWithCastILi1EEEEEviT_T0_T2_T3_T4_T5_)
        /*0014*/ 	.short	0x0160
        /*0016*/ 	.short	0x0038


	//----- nvinfo : EIATTR_CBANK_PARAM_SIZE
	.align		4
.L_3395:
        /*0018*/ 	.byte	0x03, 0x19
        /*001a*/ 	.short	0x0038


	//----- nvinfo : EIATTR_KPARAM_INFO
	.align		4
        /*001c*/ 	.byte	0x04, 0x17
        /*001e*/ 	.short	(.L_3397 - .L_3396)
.L_3396:
        /*0020*/ 	.word	0x00000000
        /*0024*/ 	.short	0x0006
        /*0026*/ 	.short	0x0030
        /*0028*/ 	.byte	0x00, 0xf0, 0x21, 0x00


	//----- nvinfo : EIATTR_KPARAM_INFO
	.align		4
.L_3397:
        /*002c*/ 	.byte	0x04, 0x17
        /*002e*/ 	.short	(.L_3399 - .L_3398)
.L_3398:
        /*0030*/ 	.word	0x00000000
        /*0034*/ 	.short	0x0005
        /*0036*/ 	.short	0x0024
        /*0038*/ 	.byte	0x00, 0xf0, 0x31, 0x00


	//----- nvinfo : EIATTR_KPARAM_INFO
	.align		4
.L_3399:
        /*003c*/ 	.byte	0x04, 0x17
        /*003e*/ 	.short	(.L_3401 - .L_3400)
.L_3400:
        /*0040*/ 	.word	0x00000000
        /*0044*/ 	.short	0x0004
        /*0046*/ 	.short	0x0021
        /*0048*/ 	.byte	0x00, 0xf0, 0x05, 0x00


	//----- nvinfo : EIATTR_KPARAM_INFO
	.align		4
.L_3401:
        /*004c*/ 	.byte	0x04, 0x17
        /*004e*/ 	.short	(.L_3403 - .L_3402)
.L_3402:
        /*0050*/ 	.word	0x00000000
        /*0054*/ 	.short	0x0003
        /*0056*/ 	.short	0x0020
        /*0058*/ 	.byte	0x00, 0xf0, 0x05, 0x00


	//----- nvinfo : EIATTR_KPARAM_INFO
	.align		4
.L_3403:
        /*005c*/ 	.byte	0x04, 0x17
        /*005e*/ 	.short	(.L_3405 - .L_3404)
.L_3404:
        /*0060*/ 	.word	0x00000000
        /*0064*/ 	.short	0x0002
        /*0066*/ 	.short	0x0008
        /*0068*/ 	.byte	0x00, 0xf0, 0x61, 0x00


	//----- nvinfo : EIATTR_KPARAM_INFO
	.align		4
.L_3405:
        /*006c*/ 	.byte	0x04, 0x17
        /*006e*/ 	.short	(.L_3407 - .L_3406)
.L_3406:
        /*0070*/ 	.word	0x00000000
        /*0074*/ 	.short	0x0001
        /*0076*/ 	.short	0x0004
        /*0078*/ 	.byte	0x00, 0xf0, 0x05, 0x00


	//----- nvinfo : EIATTR_KPARAM_INFO
	.align		4
.L_3407:
        /*007c*/ 	.byte	0x04, 0x17
        /*007e*/ 	.short	(.L_3409 - .L_3408)
.L_3408:
        /*0080*/ 	.word	0x00000000
        /*0084*/ 	.short	0x0000
        /*0086*/ 	.short	0x0000
        /*0088*/ 	.byte	0x00, 0xf0, 0x11, 0x00


	//----- nvinfo : EIATTR_MAXREG_COUNT
	.align		4
.L_3409:
        /*008c*/ 	.byte	0x03, 0x1b
        /*008e*/ 	.short	0x00ff


	//----- nvinfo : EIATTR_EXTERNS
	.align		4
        /*0090*/ 	.byte	0x04, 0x0f
        /*0092*/ 	.short	(.L_3411 - .L_3410)


	//   ....[0]....
	.align		4
.L_3410:
        /*0094*/ 	.word	index@(__assertfail)


	//----- nvinfo : EIATTR_MERCURY_ISA_VERSION
	.align		4
.L_3411:
        /*0098*/ 	.byte	0x03, 0x5f
        /*009a*/ 	.short	0x0000


	//----- nvinfo : EIATTR_SYSCALL_OFFSETS
	.align		4
        /*009c*/ 	.byte	0x04, 0x46
        /*009e*/ 	.short	(.L_3413 - .L_3412)


	//   ....[0]....
.L_3412:
        /*00a0*/ 	.word	0x00000fb0


	//   ....[1]....
        /*00a4*/ 	.word	0x00001ee0


	//   ....[2]....
        /*00a8*/ 	.word	0x00002e90


	//   ....[3]....
        /*00ac*/ 	.word	0x00003dc0


	//   ....[4]....
        /*00b0*/ 	.word	0x00004d80


	//   ....[5]....
        /*00b4*/ 	.word	0x00005cb0


	//   ....[6]....
        /*00b8*/ 	.word	0x00006c50


	//   ....[7]....
        /*00bc*/ 	.word	0x00007b80


	//   ....[8]....
        /*00c0*/ 	.word	0x00008d60


	//   ....[9]....
        /*00c4*/ 	.word	0x00009dc0


	//   ....[10]....
        /*00c8*/ 	.word	0x0000ae10


	//   ....[11]....
        /*00cc*/ 	.word	0x0000be80


	//----- nvinfo : EIATTR_EXIT_INSTR_OFFSETS
	.align		4
.L_3413:
        /*00d0*/ 	.byte	0x04, 0x1c
        /*00d2*/ 	.short	(.L_3415 - .L_3414)


	//   ....[0]....
.L_3414:
        /*00d4*/ 	.word	0x0000aeb0


	//   ....[1]....
        /*00d8*/ 	.word	0x0000afd0


	//   ....[2]....
        /*00dc*/ 	.word	0x0000b010


	//   ....[3]....
        /*00e0*/ 	.word	0x0000b0a0


	//   ....[4]....
        /*00e4*/ 	.word	0x0000b0d0


	//   ....[5]....
        /*00e8*/ 	.word	0x0000b100


	//   ....[6]....
        /*00ec*/ 	.word	0x0000b1b0


	//   ....[7]....
        /*00f0*/ 	.word	0x0000b210


	//   ....[8]....
        /*00f4*/ 	.word	0x0000b2d0


	//   ....[9]....
        /*00f8*/ 	.word	0x0000b340


	//   ....[10]....
        /*00fc*/ 	.word	0x0000b360


	//   ....[11]....
        /*0100*/ 	.word	0x0000b420


	//   ....[12]....
        /*0104*/ 	.word	0x0000b450


	//   ....[13]....
        /*0108*/ 	.word	0x0000b600


	//   ....[14]....
        /*010c*/ 	.word	0x0000b780


	//   ....[15]....
        /*0110*/ 	.word	0x0000b7e0


	//   ....[16]....
        /*0114*/ 	.word	0x0000b890


	//   ....[17]....
        /*0118*/ 	.word	0x0000ba30


	//   ....[18]....
        /*011c*/ 	.word	0x0000bbd0


	//   ....[19]....
        /*0120*/ 	.word	0x0000bd50


	//   ....[20]....
        /*0124*/ 	.word	0x0000be90


	//   ....[21]....
        /*0128*/ 	.word	0x0000bec0


	//   ....[22]....
        /*012c*/ 	.word	0x0000bef0


	//----- nvinfo : EIATTR_MAX_THREADS
	.align		4
.L_3415:
        /*0130*/ 	.byte	0x04, 0x05
        /*0132*/ 	.short	(.L_3417 - .L_3416)
.L_3416:
        /*0134*/ 	.word	0x00000080
        /*0138*/ 	.word	0x00000001
        /*013c*/ 	.word	0x00000001


	//----- nvinfo : EIATTR_CRS_STACK_SIZE
	.align		4
.L_3417:
        /*0140*/ 	.byte	0x04, 0x1e
        /*0142*/ 	.short	(.L_3419 - .L_3418)
.L_3418:
        /*0144*/ 	.word	0x00000000
.L_3419:


//--------------------- .nv.info._ZN2at6native18elementwise_kernelILi128ELi2EZNS0_22gpu_kernel_impl_nocastINS0_13BinaryFunctorIdddZZZNS0_21heaviside_kernel_cudaERNS_18TensorIteratorBaseEENKUlvE_clEvENKUlvE4_clEvEUlddE_EEEEvS5_RKT_EUliE_EEviT1_ --------------------------
	.section	.nv.info._ZN2at6native18elementwise_kernelILi128ELi2EZNS0_22gpu_kernel_impl_nocastINS0_13BinaryFunctorIdddZZZNS0_21heaviside_kernel_cudaERNS_18TensorIteratorBaseEENKUlvE_clEvENKUlvE4_clEvEUlddE_EEEEvS5_RKT_EUliE_EEviT1_,"",@"SHT_CUDA_INFO"
	.sectionflags	@""
	.align	4


	//----- nvinfo : EIATTR_CUDA_API_VERSION
	.align		4
        /*0000*/ 	.byte	0x04, 0x37
        /*0002*/ 	.short	(.L_3421 - .L_3420)
.L_3420:
        /*0004*/ 	.word	0x00000082


	//----- nvinfo : EIATTR_SW2861232_WAR
	.align		4
.L_3421:
        /*0008*/ 	.byte	0x01, 0x35
	.zero		2


	//----- nvinfo : EIATTR_PARAM_CBANK
	.align		4
        /*000c*/ 	.byte	0x04, 0x0a
        /*000e*/ 	.short	(.L_3423 - .L_3422)
	.align		4
.L_3422:
        /*0010*/ 	.word	index@(.nv.constant0._ZN2at6native18elementwise_kernelILi128ELi2EZNS0_22gpu_kernel_impl_nocastINS0_13BinaryFunctorIdddZZZNS0_21heaviside_kernel_cudaERNS_18TensorIteratorBaseEENKUlvE_clEvENKUlvE4_clEvEUlddE_EEEEvS5_RKT_EUliE_EEviT1_)
        /*0014*/ 	.short	0x0160
        /*0016*/ 	.short	0x0290


	//----- nvinfo : EIATTR_CBANK_PARAM_SIZE
	.align		4
.L_3423:
        /*0018*/ 	.byte	0x03, 0x19
        /*001a*/ 	.short	0x0290


	//----- nvinfo : EIATTR_KPARAM_INFO
	.align		4
        /*001c*/ 	.byte	0x04, 0x17
        /*001e*/ 	.short	(.L_3425 - .L_3424)
.L_3424:
        /*0020*/ 	.word	0x00000000
        /*0024*/ 	.short	0x0001
        /*0026*/ 	.short	0x0008
        /*0028*/ 	.byte	0x00, 0xf0, 0x21, 0x0a


	//----- nvinfo : EIATTR_KPARAM_INFO
	.align		4
.L_3425:
        /*002c*/ 	.byte	0x04, 0x17
        /*002e*/ 	.short	(.L_3427 - .L_3426)
.L_3426:
        /*0030*/ 	.word	0x00000000
        /*0034*/ 	.short	0x0000
        /*0036*/ 	.short	0x0000
        /*0038*/ 	.byte	0x00, 0xf0, 0x11, 0x00


	//----- nvinfo : EIATTR_MAXREG_COUNT
	.align		4
.L_3427:
        /*003c*/ 	.byte	0x03, 0x1b
        /*003e*/ 	.short	0x0080


	//----- nvinfo : EIATTR_MERCURY_ISA_VERSION
	.align		4
        /*0040*/ 	.byte	0x03, 0x5f
        /*0042*/ 	.short	0x0000


	//----- nvinfo : EIATTR_EXIT_INSTR_OFFSETS
	.align		4
        /*0044*/ 	.byte	0x04, 0x1c
        /*0046*/ 	.short	(.L_3429 - .L_3428)


	//   ....[0]....
.L_3428:
        /*0048*/ 	.word	0x00001170


	//   ....[1]....
        /*004c*/ 	.word	0x00002230


	//----- nvinfo : EIATTR_MAX_THREADS
	.align		4
.L_3429:
        /*0050*/ 	.byte	0x04, 0x05
        /*0052*/ 	.short	(.L_3431 - .L_3430)
.L_3430:
        /*0054*/ 	.word	0x00000080
        /*0058*/ 	.word	0x00000001
        /*005c*/ 	.word	0x00000001


	//----- nvinfo : EIATTR_CRS_STACK_SIZE
	.align		4
.L_3431:
        /*0060*/ 	.byte	0x04, 0x1e
        /*0062*/ 	.short	(.L_3433 - .L_3432)
.L_3432:
        /*0064*/ 	.word	0x00000000
.L_3433:


//--------------------- .nv.info._ZN2at6native27unrolled_elementwise_kernelINS0_13BinaryFunctorIdddZZZNS0_21heaviside_kernel_cudaERNS_18TensorIteratorBaseEENKUlvE_clEvENKUlvE4_clEvEUlddE_EESt5arrayIPcLm3EELi4E23TrivialOffsetCalculatorILi2EjESC_ILi1EjENS0_6memory15LoadWithoutCastENSF_16StoreWithoutCastEEEviT_T0_T2_T3_T4_T5_ --------------------------
	.section	.nv.info._ZN2at6native27unrolled_elementwise_kernelINS0_13BinaryFunctorIdddZZZNS0_21heaviside_kernel_cudaERNS_18TensorIteratorBaseEENKUlvE_clEvENKUlvE4_clEvEUlddE_EESt5arrayIPcLm3EELi4E23TrivialOffsetCalculatorILi2EjESC_ILi1EjENS0_6memory15LoadWithoutCastENSF_16StoreWithoutCastEEEviT_T0_T2_T3_T4_T5_,"",@"SHT_CUDA_INFO"
	.sectionflags	@""
	.align	4


	//----- nvinfo : EIATTR_CUDA_API_VERSION
	.align		4
        /*0000*/ 	.byte	0x04, 0x37
        /*0002*/ 	.short	(.L_3435 - .L_3434)
.L_3434:
        /*0004*/ 	.word	0x00000082


	//----- nvinfo : EIATTR_SW2861232_WAR
	.align		4
.L_3435:
        /*0008*/ 	.byte	0x01, 0x35
	.zero		2


	//----- nvinfo : EIATTR_PARAM_CBANK
	.align		4
        /*000c*/ 	.byte	0x04, 0x0a
        /*000e*/ 	.short	(.L_3437 - .L_3436)
	.align		4
.L_3436:
        /*0010*/ 	.word	index@(.nv.constant0._ZN2at6native27unrolled_elementwise_kernelINS0_13BinaryFunctorIdddZZZNS0_21heaviside_kernel_cudaERNS_18TensorIteratorBaseEENKUlvE_clEvENKUlvE4_clEvEUlddE_EESt5arrayIPcLm3EELi4E23TrivialOffsetCalculatorILi2EjESC_ILi1EjENS0_6memory15LoadWithoutCastENSF_16StoreWithoutCastEEEviT_T0_T2_T3_T4_T5_)
        /*0014*/ 	.short	0x0160
        /*0016*/ 	.short	0x0024


	//----- nvinfo : EIATTR_CBANK_PARAM_SIZE
	.align		4
.L_3437:
        /*0018*/ 	.byte	0x03, 0x19
        /*001a*/ 	.short	0x0024


	//----- nvinfo : EIATTR_KPARAM_INFO
	.align		4
        /*001c*/ 	.byte	0x04, 0x17
        /*001e*/ 	.short	(.L_3439 - .L_3438)
.L_3438:
        /*0020*/ 	.word	0x00000000
        /*0024*/ 	.short	0x0006
        /*0026*/ 	.short	0x0023
        /*0028*/ 	.byte	0x00, 0xf0, 0x05, 0x00


	//----- nvinfo : EIATTR_KPARAM_INFO
	.align		4
.L_3439:
        /*002c*/ 	.byte	0x04, 0x17
        /*002e*/ 	.short	(.L_3441 - .L_3440)
.L_3440:
        /*0030*/ 	.word	0x00000000
        /*0034*/ 	.short	0x0005
        /*0036*/ 	.short	0x0022
        /*0038*/ 	.byte	0x00, 0xf0, 0x05, 0x00


	//----- nvinfo : EIATTR_KPARAM_INFO
	.align		4
.L_3441:
        /*003c*/ 	.byte	0x04, 0x17
        /*003e*/ 	.short	(.L_3443 - .L_3442)
.L_3442:
        /*0040*/ 	.word	0x00000000
        /*0044*/ 	.short	0x0004
        /*0046*/ 	.short	0x0021
        /*0048*/ 	.byte	0x00, 0xf0, 0x05, 0x00


	//----- nvinfo : EIATTR_KPARAM_INFO
	.align		4
.L_3443:
        /*004c*/ 	.byte	0x04, 0x17
        /*004e*/ 	.short	(.L_3445 - .L_3444)
.L_3444:
        /*0050*/ 	.word	0x00000000
        /*0054*/ 	.short	0x0003
        /*0056*/ 	.short	0x0020
        /*0058*/ 	.byte	0x00, 0xf0, 0x05, 0x00


	//----- nvinfo : EIATTR_KPARAM_INFO
	.align		4
.L_3445:
        /*005c*/ 	.byte	0x04, 0x17
        /*005e*/ 	.short	(.L_3447 - .L_3446)
.L_3446:
        /*0060*/ 	.word	0x00000000
        /*0064*/ 	.short	0x0002
        /*0066*/ 	.short	0x0008
        /*0068*/ 	.byte	0x00, 0xf0, 0x61, 0x00


	//----- nvinfo : EIATTR_KPARAM_INFO
	.align		4
.L_3447:
        /*006c*/ 	.byte	0x04, 0x17
        /*006e*/ 	.short	(.L_3449 - .L_3448)
.L_3448:
        /*0070*/ 	.word	0x00000000
        /*0074*/ 	.short	0x0001
        /*0076*/ 	.short	0x0004
        /*0078*/ 	.byte	0x00, 0xf0, 0x05, 0x00


	//----- nvinfo : EIATTR_KPARAM_INFO
	.align		4
.L_3449:
        /*007c*/ 	.byte	0x04, 0x17
        /*007e*/ 	.short	(.L_3451 - .L_3450)
.L_3450:
        /*0080*/ 	.word	0x00000000
        /*0084*/ 	.short	0x0000
        /*0086*/ 	.short	0x0000
        /*0088*/ 	.byte	0x00, 0xf0, 0x11, 0x00


	//----- nvinfo : EIATTR_MAXREG_COUNT
	.align		4
.L_3451:
        /*008c*/ 	.byte	0x03, 0x1b
        /*008e*/ 	.short	0x00ff


	//----- nvinfo : EIATTR_MERCURY_ISA_VERSION
	.align		4
        /*0090*/ 	.byte	0x03, 0x5f
        /*0092*/ 	.short	0x0000


	//----- nvinfo : EIATTR_EXIT_INSTR_OFFSETS
	.align		4
        /*0094*/ 	.byte	0x04, 0x1c
        /*0096*/ 	.short	(.L_3453 - .L_3452)


	//   ....[0]....
.L_3452:
        /*0098*/ 	.word	0x00000560


	//   ....[1]....
        /*009c*/ 	.word	0x000005d0


	//----- nvinfo : EIATTR_MAX_THREADS
	.align		4
.L_3453:
        /*00a0*/ 	.byte	0x04, 0x05
        /*00a2*/ 	.short	(.L_3455 - .L_3454)
.L_3454:
        /*00a4*/ 	.word	0x00000080
        /*00a8*/ 	.word	0x00000001
        /*00ac*/ 	.word	0x00000001


	//----- nvinfo : EIATTR_CRS_STACK_SIZE
	.align		4
.L_3455:
        /*00b0*/ 	.byte	0x04, 0x1e
        /*00b2*/ 	.short	(.L_3457 - .L_3456)
.L_3456:
        /*00b4*/ 	.word	0x00000000
.L_3457:


//--------------------- .nv.info._ZN2at6native29vectorized_elementwise_kernelILi2ENS0_13BinaryFunctorIdddZZZNS0_21heaviside_kernel_cudaERNS_18TensorIteratorBaseEENKUlvE_clEvENKUlvE4_clEvEUlddE_EESt5arrayIPcLm3EEEEviT0_T1_ --------------------------
	.section	.nv.info._ZN2at6native29vectorized_elementwise_kernelILi2ENS0_13BinaryFunctorIdddZZZNS0_21heaviside_kernel_cudaERNS_18TensorIteratorBaseEENKUlvE_clEvENKUlvE4_clEvEUlddE_EESt5arrayIPcLm3EEEEviT0_T1_,"",@"SHT_CUDA_INFO"
	.sectionflags	@""
	.align	4


	//----- nvinfo : EIATTR_CUDA_API_VERSION
	.align		4
        /*0000*/ 	.byte	0x04, 0x37
        /*0002*/ 	.short	(.L_3459 - .L_3458)
.L_3458:
        /*0004*/ 	.word	0x00000082


	//----- nvinfo : EIATTR_SW2861232_WAR
	.align		4
.L_3459:
        /*0008*/ 	.byte	0x01, 0x35
	.zero		2


	//----- nvinfo : EIATTR_PARAM_CBANK
	.align		4
        /*000c*/ 	.byte	0x04, 0x0a
        /*000e*/ 	.short	(.L_3461 - .L_3460)
	.align		4
.L_3460:
        /*0010*/ 	.word	index@(.nv.constant0._ZN2at6native29vectorized_elementwise_kernelILi2ENS0_13BinaryFunctorIdddZZZNS0_21heaviside_kernel_cudaERNS_18TensorIteratorBaseEENKUlvE_clEvENKUlvE4_clEvEUlddE_EESt5arrayIPcLm3EEEEviT0_T1_)
        /*0014*/ 	.short	0x0160
        /*0016*/ 	.short	0x0020


	//----- nvinfo : EIATTR_CBANK_PARAM_SIZE
	.align		4
.L_3461:
        /*0018*/ 	.byte	0x03, 0x19
        /*001a*/ 	.short	0x0020


	//----- nvinfo : EIATTR_KPARAM_INFO
	.align		4
        /*001c*/ 	.byte	0x04, 0x17
        /*001e*/ 	.short	(.L_3463 - .L_3462)
.L_3462:
        /*0020*/ 	.word	0x00000000
        /*0024*/ 	.short	0x0002
        /*0026*/ 	.short	0x0008
        /*0028*/ 	.byte	0x00, 0xf0, 0x61, 0x00


	//----- nvinfo : EIATTR_KPARAM_INFO
	.align		4
.L_3463:
        /*002c*/ 	.byte	0x04, 0x17
        /*002e*/ 	.short	(.L_3465 - .L_3464)
.L_3464:
        /*0030*/ 	.word	0x00000000
        /*0034*/ 	.short	0x0001
        /*0036*/ 	.short	0x0004
        /*0038*/ 	.byte	0x00, 0xf0, 0x05, 0x00


	//----- nvinfo : EIATTR_KPARAM_INFO
	.align		4
.L_3465:
        /*003c*/ 	.byte	0x04, 0x17
        /*003e*/ 	.short	(.L_3467 - .L_3466)
.L_3466:
        /*0040*/ 	.word	0x00000000
        /*0044*/ 	.short	0x0000
        /*0046*/ 	.short	0x0000
        /*0048*/ 	.byte	0x00, 0xf0, 0x11, 0x00


	//----- nvinfo : EIATTR_MAXREG_COUNT
	.align		4
.L_3467:
        /*004c*/ 	.byte	0x03, 0x1b
        /*004e*/ 	.short	0x00ff


	//----- nvinfo : EIATTR_MERCURY_ISA_VERSION
	.align		4
        /*0050*/ 	.byte	0x03, 0x5f
        /*0052*/ 	.short	0x0000


	//----- nvinfo : EIATTR_EXIT_INSTR_OFFSETS
	.align		4
        /*0054*/ 	.byte	0x04, 0x1c
        /*0056*/ 	.short	(.L_3469 - .L_3468)


	//   ....[0]....
.L_3468:
        /*0058*/ 	.word	0x000004e0


	//   ....[1]....
        /*005c*/ 	.word	0x00000fe0


	//   ....[2]....
        /*0060*/ 	.word	0x00001030


	//----- nvinfo : EIATTR_MAX_THREADS
	.align		4
.L_3469:
        /*0064*/ 	.byte	0x04, 0x05
        /*0066*/ 	.short	(.L_3471 - .L_3470)
.L_3470:
        /*0068*/ 	.word	0x00000080
        /*006c*/ 	.word	0x00000001
        /*0070*/ 	.word	0x00000001


	//----- nvinfo : EIATTR_CRS_STACK_SIZE
	.align		4
.L_3471:
        /*0074*/ 	.byte	0x04, 0x1e
        /*0076*/ 	.short	(.L_3473 - .L_3472)
.L_3472:
        /*0078*/ 	.word	0x00000000
.L_3473:


//--------------------- .nv.info._ZN2at6native29vectorized_elementwise_kernelILi4ENS0_13BinaryFunctorIdddZZZNS0_21heaviside_kernel_cudaERNS_18TensorIteratorBaseEENKUlvE_clEvENKUlvE4_clEvEUlddE_EESt5arrayIPcLm3EEEEviT0_T1_ --------------------------
	.section	.nv.info._ZN2at6native29vectorized_elementwise_kernelILi4ENS0_13BinaryFunctorIdddZZZNS0_21heaviside_kernel_cudaERNS_18TensorIteratorBaseEENKUlvE_clEvENKUlvE4_clEvEUlddE_EESt5arrayIPcLm3EEEEviT0_T1_,"",@"SHT_CUDA_INFO"
	.sectionflags	@""
	.align	4


	//----- nvinfo : EIATTR_CUDA_API_VERSION
	.align		4
        /*0000*/ 	.byte	0x04, 0x37
        /*0002*/ 	.short	(.L_3475 - .L_3474)
.L_3474:
        /*0004*/ 	.word	0x00000082


	//----- nvinfo : EIATTR_SW2861232_WAR
	.align		4
.L_3475:
        /*0008*/ 	.byte	0x01, 0x35
	.zero		2


	//----- nvinfo : EIATTR_PARAM_CBANK
	.align		4
        /*000c*/ 	.byte	0x04, 0x0a
        /*000e*/ 	.short	(.L_3477 - .L_3476)
	.align		4
.L_3476:
        /*0010*/ 	.word	index@(.nv.constant0._ZN2at6native29vectorized_elementwise_kernelILi4ENS0_13BinaryFunctorIdddZZZNS0_21heaviside_kernel_cudaERNS_18TensorIteratorBaseEENKUlvE_clEvENKUlvE4_clEvEUlddE_EESt5arrayIPcLm3EEEEviT0_T1_)
        /*0014*/ 	.short	0x0160
        /*0016*/ 	.short	0x0020


	//----- nvinfo : EIATTR_CBANK_PARAM_SIZE
	.align		4
.L_3477:
        /*0018*/ 	.byte	0x03, 0x19
        /*001a*/ 	.short	0x0020


	//----- nvinfo : EIATTR_KPARAM_INFO
	.align		4
        /*001c*/ 	.byte	0x04, 0x17
        /*001e*/ 	.short	(.L_3479 - .L_3478)
.L_3478:
        /*0020*/ 	.word	0x00000000
        /*0024*/ 	.short	0x0002
        /*0026*/ 	.short	0x0008
        /*0028*/ 	.byte	0x00, 0xf0, 0x61, 0x00


	//----- nvinfo : EIATTR_KPARAM_INFO
	.align		4
.L_3479:
        /*002c*/ 	.byte	0x04, 0x17
        /*002e*/ 	.short	(.L_3481 - .L_3480)
.L_3480:
        /*0030*/ 	.word	0x00000000
        /*0034*/ 	.short	0x0001
        /*0036*/ 	.short	0x0004
        /*0038*/ 	.byte	0x00, 0xf0, 0x05, 0x00


	//----- nvinfo : EIATTR_KPARAM_INFO
	.align		4
.L_3481:
        /*003c*/ 	.byte	0x04, 0x17
        /*003e*/ 	.short	(.L_3483 - .L_3482)
.L_3482:
        /*0040*/ 	.word	0x00000000
        /*0044*/ 	.short	0x0000
        /*0046*/ 	.short	0x0000
        /*0048*/ 	.byte	0x00, 0xf0, 0x11, 0x00


	//----- nvinfo : EIATTR_MAXREG_COUNT
	.align		4
.L_3483:
        /*004c*/ 	.byte	0x03, 0x1b
        /*004e*/ 	.short	0x00ff


	//----- nvinfo : EIATTR_MERCURY_ISA_VERSION
	.align		4
        /*0050*/ 	.byte	0x03, 0x5f
        /*0052*/ 	.short	0x0000


	//----- nvinfo : EIATTR_EXIT_INSTR_OFFSETS
	.align		4
        /*0054*/ 	.byte	0x04, 0x1c
        /*0056*/ 	.short	(.L_3485 - .L_3484)


	//   ....[0]....
.L_3484:
        /*0058*/ 	.word	0x000004e0


	//   ....[1]....
        /*005c*/ 	.word	0x00000fe0


	//   ....[2]....
        /*0060*/ 	.word	0x00001030


	//----- nvinfo : EIATTR_MAX_THREADS
	.align		4
.L_3485:
        /*0064*/ 	.byte	0x04, 0x05
        /*0066*/ 	.short	(.L_3487 - .L_3486)
.L_3486:
        /*0068*/ 	.word	0x00000080
        /*006c*/ 	.word	0x00000001
        /*0070*/ 	.word	0x00000001


	//----- nvinfo : EIATTR_CRS_STACK_SIZE
	.align		4
.L_3487:
        /*0074*/ 	.byte	0x04, 0x1e
        /*0076*/ 	.short	(.L_3489 - .L_3488)
.L_3488:
        /*0078*/ 	.word	0x00000000
.L_3489:


//--------------------- .nv.info._ZN2at6native29vectorized_elementwise_kernelILi8ENS0_13BinaryFunctorIdddZZZNS0_21heaviside_kernel_cudaERNS_18TensorIteratorBaseEENKUlvE_clEvENKUlvE4_clEvEUlddE_EESt5arrayIPcLm3EEEEviT0_T1_ --------------------------
	.section	.nv.info._ZN2at6native29vectorized_elementwise_kernelILi8ENS0_13BinaryFunctorIdddZZZNS0_21heaviside_kernel_cudaERNS_18TensorIteratorBaseEENKUlvE_clEvENKUlvE4_clEvEUlddE_EESt5arrayIPcLm3EEEEviT0_T1_,"",@"SHT_CUDA_INFO"
	.sectionflags	@""
	.align	4


	//----- nvinfo : EIATTR_CUDA_API_VERSION
	.align		4
        /*0000*/ 	.byte	0x04, 0x37
        /*0002*/ 	.short	(.L_3491 - .L_3490)
.L_3490:
        /*0004*/ 	.word	0x00000082


	//----- nvinfo : EIATTR_SW2861232_WAR
	.align		4
.L_3491:
        /*0008*/ 	.byte	0x01, 0x35
	.zero		2


	//----- nvinfo : EIATTR_PARAM_CBANK
	.align		4
        /*000c*/ 	.byte	0x04, 0x0a
        /*000e*/ 	.short	(.L_3493 - .L_3492)
	.align		4
.L_3492:
        /*0010*/ 	.word	index@(.nv.constant0._ZN2at6native29vectorized_elementwise_kernelILi8ENS0_13BinaryFunctorIdddZZZNS0_21heaviside_kernel_cudaERNS_18TensorIteratorBaseEENKUlvE_clEvENKUlvE4_clEvEUlddE_EESt5arrayIPcLm3EEEEviT0_T1_)
        /*0014*/ 	.short	0x0160
        /*0016*/ 	.short	0x0020


	//----- nvinfo : EIATTR_CBANK_PARAM_SIZE
	.align		4
.L_3493:
        /*0018*/ 	.byte	0x03, 0x19
        /*001a*/ 	.short	0x0020


	//----- nvinfo : EIATTR_KPARAM_INFO
	.align		4
        /*001c*/ 	.byte	0x04, 0x17
        /*001e*/ 	.short	(.L_3495 - .L_3494)
.L_3494:
        /*0020*/ 	.word	0x00000000
        /*0024*/ 	.short	0x0002
        /*0026*/ 	.short	0x0008
        /*0028*/ 	.byte	0x00, 0xf0, 0x61, 0x00


	//----- nvinfo : EIATTR_KPARAM_INFO
	.align		4
.L_3495:
        /*002c*/ 	.byte	0x04, 0x17
        /*002e*/ 	.short	(.L_3497 - .L_3496)
.L_3496:
        /*0030*/ 	.word	0x00000000
        /*0034*/ 	.short	0x0001
        /*0036*/ 	.short	0x0004
        /*0038*/ 	.byte	0x00, 0xf0, 0x05, 0x00


	//----- nvinfo : EIATTR_KPARAM_INFO
	.align		4
.L_3497:
        /*003c*/ 	.byte	0x04, 0x17
        /*003e*/ 	.short	(.L_3499 - .L_3498)
.L_3498:
        /*0040*/ 	.word	0x00000000
        /*0044*/ 	.short	0x0000
        /*0046*/ 	.short	0x0000
        /*0048*/ 	.byte	0x00, 0xf0, 0x11, 0x00


	//----- nvinfo : EIATTR_MAXREG_COUNT
	.align		4
.L_3499:
        /*004c*/ 	.byte	0x03, 0x1b
        /*004e*/ 	.short	0x00ff


	//----- nvinfo : EIATTR_MERCURY_ISA_VERSION
	.align		4
        /*0050*/ 	.byte	0x03, 0x5f
        /*0052*/ 	.short	0x0000


	//----- nvinfo : EIATTR_EXIT_INSTR_OFFSETS
	.align		4
        /*0054*/ 	.byte	0x04, 0x1c
        /*0056*/ 	.short	(.L_3501 - .L_3500)


	//   ....[0]....
.L_3500:
        /*0058*/ 	.word	0x00000010


	//----- nvinfo : EIATTR_MAX_THREADS
	.align		4
.L_3501:
        /*005c*/ 	.byte	0x04, 0x05
        /*005e*/ 	.short	(.L_3503 - .L_3502)
.L_3502:
        /*0060*/ 	.word	0x00000080
        /*0064*/ 	.word	0x00000001
        /*0068*/ 	.word	0x00000001
.L_3503:


//--------------------- .nv.info._ZN2at6native18elementwise_kernelILi128ELi4EZNS0_15gpu_kernel_implINS0_13BUnaryFunctorIdddZZZNS0_21heaviside_kernel_cudaERNS_18TensorIteratorBaseEENKUlvE_clEvENKUlvE4_clEvEUlddE_EEEEvS5_RKT_EUliE_EEviT1_ --------------------------
	.section	.nv.info._ZN2at6native18elementwise_kernelILi128ELi4EZNS0_15gpu_kernel_implINS0_13BUnaryFunctorIdddZZZNS0_21heaviside_kernel_cudaERNS_18TensorIteratorBaseEENKUlvE_clEvENKUlvE4_clEvEUlddE_EEEEvS5_RKT_EUliE_EEviT1_,"",@"SHT_CUDA_INFO"
	.sectionflags	@""
	.align	4


	//----- nvinfo : EIATTR_CUDA_API_VERSION
	.align		4
        /*0000*/ 	.byte	0x04, 0x37
        /*0002*/ 	.short	(.L_3505 - .L_3504)
.L_3504:
        /*0004*/ 	.word	0x00000082


	//----- nvinfo : EIATTR_SW2861232_WAR
	.align		4
.L_3505:
        /*0008*/ 	.byte	0x01, 0x35
	.zero		2


	//----- nvinfo : EIATTR_PARAM_CBANK
	.align		4
        /*000c*/ 	.byte	0x04, 0x0a
        /*000e*/ 	.short	(.L_3507 - .L_3506)
	.align		4
.L_3506:
        /*0010*/ 	.word	index@(.nv.constant0._ZN2at6native18elementwise_kernelILi128ELi4EZNS0_15gpu_kernel_implINS0_13BUnaryFunctorIdddZZZNS0_21heaviside_kernel_cudaERNS_18TensorIteratorBaseEENKUlvE_clEvENKUlvE4_clEvEUlddE_EEEEvS5_RKT_EUliE_EEviT1_)
        /*0014*/ 	.short	0x0160
        /*0016*/ 	.short	0x0230


	//----- nvinfo : EIATTR_CBANK_PARAM_SIZE
	.align		4
.L_3507:
        /*0018*/ 	.byte	0x03, 0x19
        /*001a*/ 	.short	0x0230


	//----- nvinfo : EIATTR_KPARAM_INFO
	.align		4
        /*001c*/ 	.byte	0x04, 0x17
        /*001e*/ 	.short	(.L_3509 - .L_3508)
.L_3508:
        /*0020*/ 	.word	0x00000000
        /*0024*/ 	.short	0x0001
        /*0026*/ 	.short	0x0008
        /*0028*/ 	.byte	0x00, 0xf0, 0xa1, 0x08


	//----- nvinfo : EIATTR_KPARAM_INFO
	.align		4
.L_3509:
        /*002c*/ 	.byte	0x04, 0x17
        /*002e*/ 	.short	(.L_3511 - .L_3510)
.L_3510:
        /*0030*/ 	.word	0x00000000
        /*0034*/ 	.short	0x0000
        /*0036*/ 	.short	0x0000
        /*0038*/ 	.byte	0x00, 0xf0, 0x11, 0x00


	//----- nvinfo : EIATTR_MAXREG_COUNT
	.align		4
.L_3511:
        /*003c*/ 	.byte	0x03, 0x1b
        /*003e*/ 	.short	0x0080


	//----- nvinfo : EIATTR_EXTERNS
	.align		4
        /*0040*/ 	.byte	0x04, 0x0f
        /*0042*/ 	.short	(.L_3513 - .L_3512)


	//   ....[0]....
	.align		4
.L_3512:
        /*0044*/ 	.word	index@(__assertfail)


	//----- nvinfo : EIATTR_MERCURY_ISA_VERSION
	.align		4
.L_3513:
        /*0048*/ 	.byte	0x03, 0x5f
        /*004a*/ 	.short	0x0000


	//----- nvinfo : EIATTR_SYSCALL_OFFSETS
	.align		4
        /*004c*/ 	.byte	0x04, 0x46
        /*004e*/ 	.short	(.L_3515 - .L_3514)


	//   ....[0]....
.L_3514:
        /*0050*/ 	.word	0x00001da0


	//   ....[1]....
        /*0054*/ 	.word	0x00002e00


	//   ....[2]....
        /*0058*/ 	.word	0x00004be0


	//   ....[3]....
        /*005c*/ 	.word	0x00005c50


	//   ....[4]....
        /*0060*/ 	.word	0x00007a00


	//   ....[5]....
        /*0064*/ 	.word	0x00008a70


	//   ....[6]....
        /*0068*/ 	.word	0x0000a830


	//   ....[7]....
        /*006c*/ 	.word	0x0000b8a0


	//----- nvinfo : EIATTR_EXIT_INSTR_OFFSETS
	.align		4
.L_3515:
        /*0070*/ 	.byte	0x04, 0x1c
        /*0072*/ 	.short	(.L_3517 - .L_3516)


	//   ....[0]....
.L_3516:
        /*0074*/ 	.word	0x00008b10


	//   ....[1]....
        /*0078*/ 	.word	0x0000a9f0


	//   ....[2]....
        /*007c*/ 	.word	0x0000aa30


	//   ....[3]....
        /*0080*/ 	.word	0x0000aac0


	//   ....[4]....
        /*0084*/ 	.word	0x0000aaf0


	//   ....[5]....
        /*0088*/ 	.word	0x0000ab20


	//   ....[6]....
        /*008c*/ 	.word	0x0000abd0


	//   ....[7]....
        /*0090*/ 	.word	0x0000ac30


	//   ....[8]....
        /*0094*/ 	.word	0x0000acf0


	//   ....[9]....
        /*0098*/ 	.word	0x0000ad60


	//   ....[10]....
        /*009c*/ 	.word	0x0000ad80


	//   ....[11]....
        /*00a0*/ 	.word	0x0000ae40


	//   ....[12]....
        /*00a4*/ 	.word	0x0000ae70


	//   ....[13]....
        /*00a8*/ 	.word	0x0000b020


	//   ....[14]....
        /*00ac*/ 	.word	0x0000b1a0


	//   ....[15]....
        /*00b0*/ 	.word	0x0000b200


	//   ....[16]....
        /*00b4*/ 	.word	0x0000b2b0


	//   ....[17]....
        /*00b8*/ 	.word	0x0000b450


	//   ....[18]....
        /*00bc*/ 	.word	0x0000b5f0


	//   ....[19]....
        /*00c0*/ 	.word	0x0000b770


	//   ....[20]....
        /*00c4*/ 	.word	0x0000b8b0


	//   ....[21]....
        /*00c8*/ 	.word	0x0000b8e0


	//   ....[22]....
        /*00cc*/ 	.word	0x0000b910


	//----- nvinfo : EIATTR_MAX_THREADS
	.align		4
.L_3517:
        /*00d0*/ 	.byte	0x04, 0x05
        /*00d2*/ 	.short	(.L_3519 - .L_3518)
.L_3518:
        /*00d4*/ 	.word	0x00000080
        /*00d8*/ 	.word	0x00000001
        /*00dc*/ 	.word	0x00000001


	//----- nvinfo : EIATTR_CRS_STACK_SIZE
	.align		4
.L_3519:
        /*00e0*/ 	.byte	0x04, 0x1e
        /*00e2*/ 	.short	(.L_3521 - .L_3520)
.L_3520:
        /*00e4*/ 	.word	0x00000000
.L_3521:


//--------------------- .nv.info._ZN2at6native27unrolled_elementwise_kernelINS0_13BUnaryFunctorIdddZZZNS0_21heaviside_kernel_cudaERNS_18TensorIteratorBaseEENKUlvE_clEvENKUlvE4_clEvEUlddE_EESt5arrayIPcLm2EELi4E23TrivialOffsetCalculatorILi1EjESD_NS0_6memory12LoadWithCastILi1EEENSE_13StoreWithCastILi1EEEEEviT_T0_T2_T3_T4_T5_ --------------------------
	.section	.nv.info._ZN2at6native27unrolled_elementwise_kernelINS0_13BUnaryFunctorIdddZZZNS0_21heaviside_kernel_cudaERNS_18TensorIteratorBaseEENKUlvE_clEvENKUlvE4_clEvEUlddE_EESt5arrayIPcLm2EELi4E23TrivialOffsetCalculatorILi1EjESD_NS0_6memory12LoadWithCastILi1EEENSE_13StoreWithCastILi1EEEEEviT_T0_T2_T3_T4_T5_,"",@"SHT_CUDA_INFO"
	.sectionflags	@""
	.align	4


	//----- nvinfo : EIATTR_CUDA_API_VERSION
	.align		4
        /*0000*/ 	.byte	0x04, 0x37
        /*0002*/ 	.short	(.L_3523 - .L_3522)
.L_3522:
        /*0004*/ 	.word	0x00000082


	//----- nvinfo : EIATTR_SW2861232_WAR
	.align		4
.L_3523:
        /*0008*/ 	.byte	0x01, 0x35
	.zero		2


	//----- nvinfo : EIATTR_PARAM_CBANK
	.align		4
        /*000c*/ 	.byte	0x04, 0x0a
        /*000e*/ 	.short	(.L_3525 - .L_3524)
	.align		4
.L_3524:
        /*0010*/ 	.word	index@(.nv.constant0._ZN2at6native27unrolled_elementwise_kernelINS0_13BUnaryFunctorIdddZZZNS0_21heaviside_kernel_cudaERNS_18TensorIteratorBaseEENKUlvE_clEvENKUlvE4_clEvEUlddE_EESt5arrayIPcLm2EELi4E23TrivialOffsetCalculatorILi1EjESD_NS0_6memory12LoadWithCastILi1EEENSE_13StoreWithCastILi1EEEEEviT_T0_T2_T3_T4_T5_)
        /*0014*/ 	.short	0x0160
        /*0016*/ 	.short	0x003c


	//----- nvinfo : EIATTR_CBANK_PARAM_SIZE
	.align		4
.L_3525:
        /*0018*/ 	.byte	0x03, 0x19
        /*001a*/ 	.short	0x003c


	//----- nvinfo : EIATTR_KPARAM_INFO
	.align		4
        /*001c*/ 	.byte	0x04, 0x17
        /*001e*/ 	.short	(.L_3527 - .L_3526)
.L_3526:
        /*0020*/ 	.word	0x00000000
        /*0024*/ 	.short	0x0006
        /*0026*/ 	.short	0x0034
        /*0028*/ 	.byte	0x00, 0xf0, 0x21, 0x00


	//----- nvinfo : EIATTR_KPARAM_INFO
	.align		4
.L_3527:
        /*002c*/ 	.byte	0x04, 0x17
        /*002e*/ 	.short	(.L_3529 - .L_3528)
.L_3528:
        /*0030*/ 	.word	0x00000000
        /*0034*/ 	.short	0x0005
        /*0036*/ 	.short	0x002c
        /*0038*/ 	.byte	0x00, 0xf0, 0x21, 0x00


	//----- nvinfo : EIATTR_KPARAM_INFO
	.align		4
.L_3529:
        /*003c*/ 	.byte	0x04, 0x17
        /*003e*/ 	.short	(.L_3531 - .L_3530)
.L_3530:
        /*0040*/ 	.word	0x00000000
        /*0044*/ 	.short	0x0004
        /*0046*/ 	.short	0x0029
        /*0048*/ 	.byte	0x00, 0xf0, 0x05, 0x00


	//----- nvinfo : EIATTR_KPARAM_INFO
	.align		4
.L_3531:
        /*004c*/ 	.byte	0x04, 0x17
        /*004e*/ 	.short	(.L_3533 - .L_3532)
.L_3532:
        /*0050*/ 	.word	0x00000000
        /*0054*/ 	.short	0x0003
        /*0056*/ 	.short	0x0028
        /*0058*/ 	.byte	0x00, 0xf0, 0x05, 0x00


	//----- nvinfo : EIATTR_KPARAM_INFO
	.align		4
.L_3533:
        /*005c*/ 	.byte	0x04, 0x17
        /*005e*/ 	.short	(.L_3535 - .L_3534)
.L_3534:
        /*0060*/ 	.word	0x00000000
        /*0064*/ 	.short	0x0002
        /*0066*/ 	.short	0x0018
        /*0068*/ 	.byte	0x00, 0xf0, 0x41, 0x00


	//----- nvinfo : EIATTR_KPARAM_INFO
	.align		4
.L_3535:
        /*006c*/ 	.byte	0x04, 0x17
        /*006e*/ 	.short	(.L_3537 - .L_3536)
.L_3536:
        /*0070*/ 	.word	0x00000000
        /*0074*/ 	.short	0x0001
        /*0076*/ 	.short	0x0008
        /*0078*/ 	.byte	0x00, 0xf0, 0x41, 0x00


	//----- nvinfo : EIATTR_KPARAM_INFO
	.align		4
.L_3537:
        /*007c*/ 	.byte	0x04, 0x17
        /*007e*/ 	.short	(.L_3539 - .L_3538)
.L_3538:
        /*0080*/ 	.word	0x00000000
        /*0084*/ 	.short	0x0000
        /*0086*/ 	.short	0x0000
        /*0088*/ 	.byte	0x00, 0xf0, 0x11, 0x00


	//----- nvinfo : EIATTR_MAXREG_COUNT
	.align		4
.L_3539:
        /*008c*/ 	.byte	0x03, 0x1b
        /*008e*/ 	.short	0x00ff


	//----- nvinfo : EIATTR_EXTERNS
	.align		4
        /*0090*/ 	.byte	0x04, 0x0f
        /*0092*/ 	.short	(.L_3541 - .L_3540)


	//   ....[0]....
	.align		4
.L_3540:
        /*0094*/ 	.word	index@(__assertfail)


	//----- nvinfo : EIATTR_MERCURY_ISA_VERSION
	.align		4
.L_3541:
        /*0098*/ 	.byte	0x03, 0x5f
        /*009a*/ 	.short	0x0000


	//----- nvinfo : EIATTR_SYSCALL_OFFSETS
	.align		4
        /*009c*/ 	.byte	0x04, 0x46
        /*009e*/ 	.short	(.L_3543 - .L_3542)


	//   ....[0]....
.L_3542:
        /*00a0*/ 	.word	0x00000f90


	//   ....[1]....
        /*00a4*/ 	.word	0x00001f40


	//   ....[2]....
        /*00a8*/ 	.word	0x00002f00


	//   ....[3]....
        /*00ac*/ 	.word	0x00003e90


	//   ....[4]....
        /*00b0*/ 	.word	0x00005070


	//   ....[5]....
        /*00b4*/ 	.word	0x000060d0


	//   ....[6]....
        /*00b8*/ 	.word	0x00007120


	//   ....[7]....
        /*00bc*/ 	.word	0x00008190


	//----- nvinfo : EIATTR_EXIT_INSTR_OFFSETS
	.align		4
.L_3543:
        /*00c0*/ 	.byte	0x04, 0x1c
        /*00c2*/ 	.short	(.L_3545 - .L_3544)


	//   ....[0]....
.L_3544:
        /*00c4*/ 	.word	0x000071c0


	//   ....[1]....
        /*00c8*/ 	.word	0x000072e0


	//   ....[2]....
        /*00cc*/ 	.word	0x00007320


	//   ....[3]....
        /*00d0*/ 	.word	0x000073b0


	//   ....[4]....
        /*00d4*/ 	.word	0x000073e0


	//   ....[5]....
        /*00d8*/ 	.word	0x00007410


	//   ....[6]....
        /*00dc*/ 	.word	0x000074c0


	//   ....[7]....
        /*00e0*/ 	.word	0x00007520


	//   ....[8]....
        /*00e4*/ 	.word	0x000075e0


	//   ....[9]....
        /*00e8*/ 	.word	0x00007650


	//   ....[10]....
        /*00ec*/ 	.word	0x00007670


	//   ....[11]....
        /*00f0*/ 	.word	0x00007730


	//   ....[12]....
        /*00f4*/ 	.word	0x00007760


	//   ....[13]....
        /*00f8*/ 	.word	0x00007910


	//   ....[14]....
        /*00fc*/ 	.word	0x00007a90


	//   ....[15]....
        /*0100*/ 	.word	0x00007af0


	//   ....[16]....
        /*0104*/ 	.word	0x00007ba0


	//   ....[17]....
        /*0108*/ 	.word	0x00007d40


	//   ....[18]....
        /*010c*/ 	.word	0x00007ee0


	//   ....[19]....
        /*0110*/ 	.word	0x00008060


	//   ....[20]....
        /*0114*/ 	.word	0x000081a0


	//   ....[21]....
        /*0118*/ 	.word	0x000081d0


	//   ....[22]....
        /*011c*/ 	.word	0x00008200


	//----- nvinfo : EIATTR_MAX_THREADS
	.align		4
.L_3545:
        /*0120*/ 	.byte	0x04, 0x05
        /*0122*/ 	.short	(.L_3547 - .L_3546)
.L_3546:
        /*0124*/ 	.word	0x00000080
        /*0128*/ 	.word	0x00000001
        /*012c*/ 	.word	0x00000001


	//----- nvinfo : EIATTR_CRS_STACK_SIZE
	.align		4
.L_3547:
        /*0130*/ 	.byte	0x04, 0x1e
        /*0132*/ 	.short	(.L_3549 - .L_3548)
.L_3548:
        /*0134*/ 	.word	0x00000000
.L_3549:


//--------------------- .nv.info._ZN2at6native18elementwise_kernelILi128ELi2EZNS0_22gpu_kernel_impl_nocastINS0_13BUnaryFunctorIdddZZZNS0_21heaviside_kernel_cudaERNS_18TensorIteratorBaseEENKUlvE_clEvENKUlvE4_clEvEUlddE_EEEEvS5_RKT_EUliE_EEviT1_ --------------------------
	.section	.nv.info._ZN2at6native18elementwise_kernelILi128ELi2EZNS0_22gpu_kernel_impl_nocastINS0_13BUnaryFunctorIdddZZZNS0_21heaviside_kernel_cudaERNS_18TensorIteratorBaseEENKUlvE_clEvENKUlvE4_clEvEUlddE_EEEEvS5_RKT_EUliE_EEviT1_,"",@"SHT_CUDA_INFO"
	.sectionflags	@""
	.align	4


	//----- nvinfo : EIATTR_CUDA_API_VERSION
	.align		4
        /*0000*/ 	.byte	0x04, 0x37
        /*0002*/ 	.short	(.L_3551 - .L_3550)
.L_3550:
        /*0004*/ 	.word	0x00000082


	//----- nvinfo : EIATTR_SW2861232_WAR
	.align		4
.L_3551:
        /*0008*/ 	.byte	0x01, 0x35
	.zero		2


	//----- nvinfo : EIATTR_PARAM_CBANK
	.align		4
        /*000c*/ 	.byte	0x04, 0x0a
        /*000e*/ 	.short	(.L_3553 - .L_3552)
	.align		4
.L_3552:
        /*0010*/ 	.word	index@(.nv.constant0._ZN2at6native18elementwise_kernelILi128ELi2EZNS0_22gpu_kernel_impl_nocastINS0_13BUnaryFunctorIdddZZZNS0_21heaviside_kernel_cudaERNS_18TensorIteratorBaseEENKUlvE_clEvENKUlvE4_clEvEUlddE_EEEEvS5_RKT_EUliE_EEviT1_)
        /*0014*/ 	.short	0x0160
        /*0016*/ 	.short	0x0228


	//----- nvinfo : EIATTR_CBANK_PARAM_SIZE
	.align		4
.L_3553:
        /*0018*/ 	.byte	0x03, 0x19
        /*001a*/ 	.short	0x0228


	//----- nvinfo : EIATTR_KPARAM_INFO
	.align		4
        /*001c*/ 	.byte	0x04, 0x17
        /*001e*/ 	.short	(.L_3555 - .L_3554)
.L_3554:
        /*0020*/ 	.word	0x00000000
        /*0024*/ 	.short	0x0001
        /*0026*/ 	.short	0x0008
        /*0028*/ 	.byte	0x00, 0xf0, 0x81, 0x08


	//----- nvinfo : EIATTR_KPARAM_INFO
	.align		4
.L_3555:
        /*002c*/ 	.byte	0x04, 0x17
        /*002e*/ 	.short	(.L_3557 - .L_3556)
.L_3556:
        /*0030*/ 	.word	0x00000000
        /*0034*/ 	.short	0x0000
        /*0036*/ 	.short	0x0000
        /*0038*/ 	.byte	0x00, 0xf0, 0x11, 0x00


	//----- nvinfo : EIATTR_MAXREG_COUNT
	.align		4
.L_3557:
        /*003c*/ 	.byte	0x03, 0x1b
        /*003e*/ 	.short	0x0080


	//----- nvinfo : EIATTR_MERCURY_ISA_VERSION
	.align		4
        /*0040*/ 	.byte	0x03, 0x5f
        /*0042*/ 	.short	0x0000


	//----- nvinfo : EIATTR_EXIT_INSTR_OFFSETS
	.align		4
        /*0044*/ 	.byte	0x04, 0x1c
        /*0046*/ 	.short	(.L_3559 - .L_3558)


	//   ....[0]....
.L_3558:
        /*0048*/ 	.word	0x00000fa0


	//   ....[1]....
        /*004c*/ 	.word	0x00001ea0


	//----- nvinfo : EIATTR_MAX_THREADS
	.align		4
.L_3559:
        /*0050*/ 	.byte	0x04, 0x05
        /*0052*/ 	.short	(.L_3561 - .L_3560)
.L_3560:
        /*0054*/ 	.word	0x00000080
        /*0058*/ 	.word	0x00000001
        /*005c*/ 	.word	0x00000001


	//----- nvinfo : EIATTR_CRS_STACK_SIZE
	.align		4
.L_3561:
        /*0060*/ 	.byte	0x04, 0x1e
        /*0062*/ 	.short	(.L_3563 - .L_3562)
.L_3562:
        /*0064*/ 	.word	0x00000000
.L_3563:


//--------------------- .nv.info._ZN2at6native27unrolled_elementwise_kernelINS0_13BUnaryFunctorIdddZZZNS0_21heaviside_kernel_cudaERNS_18TensorIteratorBaseEENKUlvE_clEvENKUlvE4_clEvEUlddE_EESt5arrayIPcLm2EELi4E23TrivialOffsetCalculatorILi1EjESD_NS0_6memory15LoadWithoutCastENSE_16StoreWithoutCastEEEviT_T0_T2_T3_T4_T5_ --------------------------
	.section	.nv.info._ZN2at6native27unrolled_elementwise_kernelINS0_13BUnaryFunctorIdddZZZNS0_21heaviside_kernel_cudaERNS_18TensorIteratorBaseEENKUlvE_clEvENKUlvE4_clEvEUlddE_EESt5arrayIPcLm2EELi4E23TrivialOffsetCalculatorILi1EjESD_NS0_6memory15LoadWithoutCastENSE_16StoreWithoutCastEEEviT_T0_T2_T3_T4_T5_,"",@"SHT_CUDA_INFO"
	.sectionflags	@""
	.align	4


	//----- nvinfo : EIATTR_CUDA_API_VERSION
	.align		4
        /*0000*/ 	.byte	0x04, 0x37
        /*0002*/ 	.short	(.L_3565 - .L_3564)
.L_3564:
        /*0004*/ 	.word	0x00000082


	//----- nvinfo : EIATTR_SW2861232_WAR
	.align		4
.L_3565:
        /*0008*/ 	.byte	0x01, 0x35
	.zero		2


	//----- nvinfo : EIATTR_PARAM_CBANK
	.align		4
        /*000c*/ 	.byte	0x04, 0x0a
        /*000e*/ 	.short	(.L_3567 - .L_3566)
	.align		4
.L_3566:
        /*0010*/ 	.word	index@(.nv.constant0._ZN2at6native27unrolled_elementwise_kernelINS0_13BUnaryFunctorIdddZZZNS0_21heaviside_kernel_cudaERNS_18TensorIteratorBaseEENKUlvE_clEvENKUlvE4_clEvEUlddE_EESt5arrayIPcLm2EELi4E23TrivialOffsetCalculatorILi1EjESD_NS0_6memory15LoadWithoutCastENSE_16StoreWithoutCastEEEviT_T0_T2_T3_T4_T5_)
        /*0014*/ 	.short	0x0160
        /*0016*/ 	.short	0x002c


	//----- nvinfo : EIATTR_CBANK_PARAM_SIZE
	.align		4
.L_3567:
        /*0018*/ 	.byte	0x03, 0x19
        /*001a*/ 	.short	0x002c


	//----- nvinfo : EIATTR_KPARAM_INFO
	.align		4
        /*001c*/ 	.byte	0x04, 0x17
        /*001e*/ 	.short	(.L_3569 - .L_3568)
.L_3568:
        /*0020*/ 	.word	0x00000000
        /*0024*/ 	.short	0x0006
        /*0026*/ 	.short	0x002b
        /*0028*/ 	.byte	0x00, 0xf0, 0x05, 0x00


	//----- nvinfo : EIATTR_KPARAM_INFO
	.align		4
.L_3569:
        /*002c*/ 	.byte	0x04, 0x17
        /*002e*/ 	.short	(.L_3571 - .L_3570)
.L_3570:
        /*0030*/ 	.word	0x00000000
        /*0034*/ 	.short	0x0005
        /*0036*/ 	.short	0x002a
        /*0038*/ 	.byte	0x00, 0xf0, 0x05, 0x00


	//----- nvinfo : EIATTR_KPARAM_INFO
	.align		4
.L_3571:
        /*003c*/ 	.byte	0x04, 0x17
        /*003e*/ 	.short	(.L_3573 - .L_3572)
.L_3572:
        /*0040*/ 	.word	0x00000000
        /*0044*/ 	.short	0x0004
        /*0046*/ 	.short	0x0029
        /*0048*/ 	.byte	0x00, 0xf0, 0x05, 0x00


	//----- nvinfo : EIATTR_KPARAM_INFO
	.align		4
.L_3573:
        /*004c*/ 	.byte	0x04, 0x17
        /*004e*/ 	.short	(.L_3575 - .L_3574)
.L_3574:
        /*0050*/ 	.word	0x00000000
        /*0054*/ 	.short	0x0003
        /*0056*/ 	.short	0x0028
        /*0058*/ 	.byte	0x00, 0xf0, 0x05, 0x00


	//----- nvinfo : EIATTR_KPARAM_INFO
	.align		4
.L_3575:
        /*005c*/ 	.byte	0x04, 0x17
        /*005e*/ 	.short	(.L_3577 - .L_3576)
.L_3576:
        /*0060*/ 	.word	0x00000000
        /*0064*/ 	.short	0x0002
        /*0066*/ 	.short	0x0018
        /*0068*/ 	.byte	0x00, 0xf0, 0x41, 0x00


	//----- nvinfo : EIATTR_KPARAM_INFO
	.align		4
.L_3577:
        /*006c*/ 	.byte	0x04, 0x17
        /*006e*/ 	.short	(.L_3579 - .L_3578)
.L_3578:
        /*0070*/ 	.word	0x00000000
        /*0074*/ 	.short	0x0001
        /*0076*/ 	.short	0x0008
        /*0078*/ 	.byte	0x00, 0xf0, 0x41, 0x00


	//----- nvinfo : EIATTR_KPARAM_INFO
	.align		4
.L_3579:
        /*007c*/ 	.byte	0x04, 0x17
        /*007e*/ 	.short	(.L_3581 - .L_3580)
.L_3580:
        /*0080*/ 	.word	0x00000000
        /*0084*/ 	.short	0x0000
        /*0086*/ 	.short	0x0000
        /*0088*/ 	.byte	0x00, 0xf0, 0x11, 0x00


	//----- nvinfo : EIATTR_MAXREG_COUNT
	.align		4
.L_3581:
        /*008c*/ 	.byte	0x03, 0x1b
        /*008e*/ 	.short	0x00ff


	//----- nvinfo : EIATTR_MERCURY_ISA_VERSION
	.align		4
        /*0090*/ 	.byte	0x03, 0x5f
        /*0092*/ 	.short	0x0000


	//----- nvinfo : EIATTR_EXIT_INSTR_OFFSETS
	.align		4
        /*0094*/ 	.byte	0x04, 0x1c
        /*0096*/ 	.short	(.L_3583 - .L_3582)


	//   ....[0]....
.L_3582:
        /*0098*/ 	.word	0x000004a0


	//   ....[1]....
        /*009c*/ 	.word	0x00000510


	//----- nvinfo : EIATTR_MAX_THREADS
	.align		4
.L_3583:
        /*00a0*/ 	.byte	0x04, 0x05
        /*00a2*/ 	.short	(.L_3585 - .L_3584)
.L_3584:
        /*00a4*/ 	.word	0x00000080
        /*00a8*/ 	.word	0x00000001
        /*00ac*/ 	.word	0x00000001


	//----- nvinfo : EIATTR_CRS_STACK_SIZE
	.align		4
.L_3585:
        /*00b0*/ 	.byte	0x04, 0x1e
        /*00b2*/ 	.short	(.L_3587 - .L_3586)
.L_3586:
        /*00b4*/ 	.word	0x00000000
.L_3587:


//--------------------- .nv.info._ZN2at6native29vectorized_elementwise_kernelILi2ENS0_13BUnaryFunctorIdddZZZNS0_21heaviside_kernel_cudaERNS_18TensorIteratorBaseEENKUlvE_clEvENKUlvE4_clEvEUlddE_EESt5arrayIPcLm2EEEEviT0_T1_ --------------------------
	.section	.nv.info._ZN2at6native29vectorized_elementwise_kernelILi2ENS0_13BUnaryFunctorIdddZZZNS0_21heaviside_kernel_cudaERNS_18TensorIteratorBaseEENKUlvE_clEvENKUlvE4_clEvEUlddE_EESt5arrayIPcLm2EEEEviT0_T1_,"",@"SHT_CUDA_INFO"
	.sectionflags	@""
	.align	4


	//----- nvinfo : EIATTR_CUDA_API_VERSION
	.align		4
        /*0000*/ 	.byte	0x04, 0x37
        /*0002*/ 	.short	(.L_3589 - .L_3588)
.L_3588:
        /*0004*/ 	.word	0x00000082


	//----- nvinfo : EIATTR_SW2861232_WAR
	.align		4
.L_3589:
        /*0008*/ 	.byte	0x01, 0x35
	.zero		2


	//----- nvinfo : EIATTR_PARAM_CBANK
	.align		4
        /*000c*/ 	.byte	0x04, 0x0a
        /*000e*/ 	.short	(.L_3591 - .L_3590)
	.align		4
.L_3590:
        /*0010*/ 	.word	index@(.nv.constant0._ZN2at6native29vectorized_elementwise_kernelILi2ENS0_13BUnaryFunctorIdddZZZNS0_21heaviside_kernel_cudaERNS_18TensorIteratorBaseEENKUlvE_clEvENKUlvE4_clEvEUlddE_EESt5arrayIPcLm2EEEEviT0_T1_)
        /*0014*/ 	.short	0x0160
        /*0016*/ 	.short	0x0028


	//----- nvinfo : EIATTR_CBANK_PARAM_SIZE
	.align		4
.L_3591:
        /*0018*/ 	.byte	0x03, 0x19
        /*001a*/ 	.short	0x0028


	//----- nvinfo : EIATTR_KPARAM_INFO
	.align		4
        /*001c*/ 	.byte	0x04, 0x17
        /*001e*/ 	.short	(.L_3593 - .L_3592)
.L_3592:
        /*0020*/ 	.word	0x00000000
        /*0024*/ 	.short	0x0002
        /*0026*/ 	.short	0x0018
        /*0028*/ 	.byte	0x00, 0xf0, 0x41, 0x00


	//----- nvinfo : EIATTR_KPARAM_INFO
	.align		4
.L_3593:
        /*002c*/ 	.byte	0x04, 0x17
        /*002e*/ 	.short	(.L_3595 - .L_3594)
.L_3594:
        /*0030*/ 	.word	0x00000000
        /*0034*/ 	.short	0x0001
        /*0036*/ 	.short	0x0008
        /*0038*/ 	.byte	0x00, 0xf0, 0x41, 0x00


	//----- nvinfo : EIATTR_KPARAM_INFO
	.align		4
.L_3595:
        /*003c*/ 	.byte	0x04, 0x17
        /*003e*/ 	.short	(.L_3597 - .L_3596)
.L_3596:
        /*0040*/ 	.word	0x00000000
        /*0044*/ 	.short	0x0000
        /*0046*/ 	.short	0x0000
        /*0048*/ 	.byte	0x00, 0xf0, 0x11, 0x00


	//----- nvinfo : EIATTR_MAXREG_COUNT
	.align		4
.L_3597:
        /*004c*/ 	.byte	0x03, 0x1b
        /*004e*/ 	.short	0x00ff


	//----- nvinfo : EIATTR_MERCURY_ISA_VERSION
	.align		4
        /*0050*/ 	.byte	0x03, 0x5f
        /*0052*/ 	.short	0x0000


	//----- nvinfo : EIATTR_EXIT_INSTR_OFFSETS
	.align		4
        /*0054*/ 	.byte	0x04, 0x1c
        /*0056*/ 	.short	(.L_3599 - .L_3598)


	//   ....[0]....
.L_3598:
        /*0058*/ 	.word	0x000004d0


	//   ....[1]....
        /*005c*/ 	.word	0x00000e50


	//   ....[2]....
        /*0060*/ 	.word	0x00000ea0


	//----- nvinfo : EIATTR_MAX_THREADS
	.align		4
.L_3599:
        /*0064*/ 	.byte	0x04, 0x05
        /*0066*/ 	.short	(.L_3601 - .L_3600)
.L_3600:
        /*0068*/ 	.word	0x00000080
        /*006c*/ 	.word	0x00000001
        /*0070*/ 	.word	0x00000001


	//----- nvinfo : EIATTR_CRS_STACK_SIZE
	.align		4
.L_3601:
        /*0074*/ 	.byte	0x04, 0x1e
        /*0076*/ 	.short	(.L_3603 - .L_3602)
.L_3602:
        /*0078*/ 	.word	0x00000000
.L_3603:


//--------------------- .nv.info._ZN2at6native29vectorized_elementwise_kernelILi4ENS0_13BUnaryFunctorIdddZZZNS0_21heaviside_kernel_cudaERNS_18TensorIteratorBaseEENKUlvE_clEvENKUlvE4_clEvEUlddE_EESt5arrayIPcLm2EEEEviT0_T1_ --------------------------
	.section	.nv.info._ZN2at6native29vectorized_elementwise_kernelILi4ENS0_13BUnaryFunctorIdddZZZNS0_21heaviside_kernel_cudaERNS_18TensorIteratorBaseEENKUlvE_clEvENKUlvE4_clEvEUlddE_EESt5arrayIPcLm2EEEEviT0_T1_,"",@"SHT_CUDA_INFO"
	.sectionflags	@""
	.align	4


	//----- nvinfo : EIATTR_CUDA_API_VERSION
	.align		4
        /*0000*/ 	.byte	0x04, 0x37
        /*0002*/ 	.short	(.L_3605 - .L_3604)
.L_3604:
        /*0004*/ 	.word	0x00000082


	//----- nvinfo : EIATTR_SW2861232_WAR
	.align		4
.L_3605:
        /*0008*/ 	.byte	0x01, 0x35
	.zero		2


	//----- nvinfo : EIATTR_PARAM_CBANK
	.align		4
        /*000c*/ 	.byte	0x04, 0x0a
        /*000e*/ 	.short	(.L_3607 - .L_3606)
	.align		4
.L_3606:
        /*0010*/ 	.word	index@(.nv.constant0._ZN2at6native29vectorized_elementwise_kernelILi4ENS0_13BUnaryFunctorIdddZZZNS0_21heaviside_kernel_cudaERNS_18TensorIteratorBaseEENKUlvE_clEvENKUlvE4_clEvEUlddE_EESt5arrayIPcLm2EEEEviT0_T1_)
        /*0014*/ 	.short	0x0160
        /*0016*/ 	.short	0x0028


	//----- nvinfo : EIATTR_CBANK_PARAM_SIZE
	.align		4
.L_3607:
        /*0018*/ 	.byte	0x03, 0x19
        /*001a*/ 	.short	0x0028


	//----- nvinfo : EIATTR_KPARAM_INFO
	.align		4
        /*001c*/ 	.byte	0x04, 0x17
        /*001e*/ 	.short	(.L_3609 - .L_3608)
.L_3608:
        /*0020*/ 	.word	0x00000000
        /*0024*/ 	.short	0x0002
        /*0026*/ 	.short	0x0018
        /*0028*/ 	.byte	0x00, 0xf0, 0x41, 0x00


	//----- nvinfo : EIATTR_KPARAM_INFO
	.align		4
.L_3609:
        /*002c*/ 	.byte	0x04, 0x17
        /*002e*/ 	.short	(.L_3611 - .L_3610)
.L_3610:
        /*0030*/ 	.word	0x00000000
        /*0034*/ 	.short	0x0001
        /*0036*/ 	.short	0x0008
        /*0038*/ 	.byte	0x00, 0xf0, 0x41, 0x00


	//----- nvinfo : EIATTR_KPARAM_INFO
	.align		4
.L_3611:
        /*003c*/ 	.byte	0x04, 0x17
        /*003e*/ 	.short	(.L_3613 - .L_3612)
.L_3612:
        /*0040*/ 	.word	0x00000000
        /*0044*/ 	.short	0x0000
        /*0046*/ 	.short	0x0000
        /*0048*/ 	.byte	0x00, 0xf0, 0x11, 0x00


	//----- nvinfo : EIATTR_MAXREG_COUNT
	.align		4
.L_3613:
        /*004c*/ 	.byte	0x03, 0x1b
        /*004e*/ 	.short	0x00ff


	//----- nvinfo : EIATTR_MERCURY_ISA_VERSION
	.align		4
        /*0050*/ 	.byte	0x03, 0x5f
        /*0052*/ 	.short	0x0000


	//----- nvinfo : EIATTR_EXIT_INSTR_OFFSETS
	.align		4
        /*0054*/ 	.byte	0x04, 0x1c
        /*0056*/ 	.short	(.L_3615 - .L_3614)


	//   ....[0]....
.L_3614:
        /*0058*/ 	.word	0x000004d0


	//   ....[1]....
        /*005c*/ 	.word	0x00000e50


	//   ....[2]....
        /*0060*/ 	.word	0x00000ea0


	//----- nvinfo : EIATTR_MAX_THREADS
	.align		4
.L_3615:
        /*0064*/ 	.byte	0x04, 0x05
        /*0066*/ 	.short	(.L_3617 - .L_3616)
.L_3616:
        /*0068*/ 	.word	0x00000080
        /*006c*/ 	.word	0x00000001
        /*0070*/ 	.word	0x00000001


	//----- nvinfo : EIATTR_CRS_STACK_SIZE
	.align		4
.L_3617:
        /*0074*/ 	.byte	0x04, 0x1e
        /*0076*/ 	.short	(.L_3619 - .L_3618)
.L_3618:
        /*0078*/ 	.word	0x00000000
.L_3619:


//--------------------- .nv.info._ZN2at6native29vectorized_elementwise_kernelILi8ENS0_13BUnaryFunctorIdddZZZNS0_21heaviside_kernel_cudaERNS_18TensorIteratorBaseEENKUlvE_clEvENKUlvE4_clEvEUlddE_EESt5arrayIPcLm2EEEEviT0_T1_ --------------------------
	.section	.nv.info._ZN2at6native29vectorized_elementwise_kernelILi8ENS0_13BUnaryFunctorIdddZZZNS0_21heaviside_kernel_cudaERNS_18TensorIteratorBaseEENKUlvE_clEvENKUlvE4_clEvEUlddE_EESt5arrayIPcLm2EEEEviT0_T1_,"",@"SHT_CUDA_INFO"
	.sectionflags	@""
	.align	4


	//----- nvinfo : EIATTR_CUDA_API_VERSION
	.align		4
        /*0000*/ 	.byte	0x04, 0x37
        /*0002*/ 	.short	(.L_3621 - .L_3620)
.L_3620:
        /*0004*/ 	.word	0x00000082


	//----- nvinfo : EIATTR_SW2861232_WAR
	.align		4
.L_3621:
        /*0008*/ 	.byte	0x01, 0x35
	.zero		2


	//----- nvinfo : EIATTR_PARAM_CBANK
	.align		4
        /*000c*/ 	.byte	0x04, 0x0a
        /*000e*/ 	.short	(.L_3623 - .L_3622)
	.align		4
.L_3622:
        /*0010*/ 	.word	index@(.nv.constant0._ZN2at6native29vectorized_elementwise_kernelILi8ENS0_13BUnaryFunctorIdddZZZNS0_21heaviside_kernel_cudaERNS_18TensorIteratorBaseEENKUlvE_clEvENKUlvE4_clEvEUlddE_EESt5arrayIPcLm2EEEEviT0_T1_)
        /*0014*/ 	.short	0x0160
        /*0016*/ 	.short	0x0028


	//----- nvinfo : EIATTR_CBANK_PARAM_SIZE
	.align		4
.L_3623:
        /*0018*/ 	.byte	0x03, 0x19
        /*001a*/ 	.short	0x0028


	//----- nvinfo : EIATTR_KPARAM_INFO
	.align		4
        /*001c*/ 	.byte	0x04, 0x17
        /*001e*/ 	.short	(.L_3625 - .L_3624)
.L_3624:
        /*0020*/ 	.word	0x00000000
        /*0024*/ 	.short	0x0002
        /*0026*/ 	.short	0x0018
        /*0028*/ 	.byte	0x00, 0xf0, 0x41, 0x00


	//----- nvinfo : EIATTR_KPARAM_INFO
	.align		4
.L_3625:
        /*002c*/ 	.byte	0x04, 0x17
        /*002e*/ 	.short	(.L_3627 - .L_3626)
.L_3626:
        /*0030*/ 	.word	0x00000000
        /*0034*/ 	.short	0x0001
        /*0036*/ 	.short	0x0008
        /*0038*/ 	.byte	0x00, 0xf0, 0x41, 0x00


	//----- nvinfo : EIATTR_KPARAM_INFO
	.align		4
.L_3627:
        /*003c*/ 	.byte	0x04, 0x17
        /*003e*/ 	.short	(.L_3629 - .L_3628)
.L_3628:
        /*0040*/ 	.word	0x00000000
        /*0044*/ 	.short	0x0000
        /*0046*/ 	.short	0x0000
        /*0048*/ 	.byte	0x00, 0xf0, 0x11, 0x00


	//----- nvinfo : EIATTR_MAXREG_COUNT
	.align		4
.L_3629:
        /*004c*/ 	.byte	0x03, 0x1b
        /*004e*/ 	.short	0x00ff


	//----- nvinfo : EIATTR_MERCURY_ISA_VERSION
	.align		4
        /*0050*/ 	.byte	0x03, 0x5f
        /*0052*/ 	.short	0x0000


	//----- nvinfo : EIATTR_EXIT_INSTR_OFFSETS
	.align		4
        /*0054*/ 	.byte	0x04, 0x1c
        /*0056*/ 	.short	(.L_3631 - .L_3630)


	//   ....[0]....
.L_3630:
        /*0058*/ 	.word	0x00000010


	//----- nvinfo : EIATTR_MAX_THREADS
	.align		4
.L_3631:
        /*005c*/ 	.byte	0x04, 0x05
        /*005e*/ 	.short	(.L_3633 - .L_3632)
.L_3632:
        /*0060*/ 	.word	0x00000080
        /*0064*/ 	.word	0x00000001
        /*0068*/ 	.word	0x00000001
.L_3633:


//--------------------- .nv.info._ZN2at6native18elementwise_kernelILi128ELi4EZNS0_15gpu_kernel_implINS0_13AUnaryFunctorIdddZZZNS0_21heaviside_kernel_cudaERNS_18TensorIteratorBaseEENKUlvE_clEvENKUlvE4_clEvEUlddE_EEEEvS5_RKT_EUliE_EEviT1_ --------------------------
	.section	.nv.info._ZN2at6native18elementwise_kernelILi128ELi4EZNS0_15gpu_kernel_implINS0_13AUnaryFunctorIdddZZZNS0_21heaviside_kernel_cudaERNS_18TensorIteratorBaseEENKUlvE_clEvENKUlvE4_clEvEUlddE_EEEEvS5_RKT_EUliE_EEviT1_,"",@"SHT_CUDA_INFO"
	.sectionflags	@""
	.align	4


	//----- nvinfo : EIATTR_CUDA_API_VERSION
	.align		4
        /*0000*/ 	.byte	0x04, 0x37
        /*0002*/ 	.short	(.L_3635 - .L_3634)
.L_3634:
        /*0004*/ 	.word	0x00000082


	//----- nvinfo : EIATTR_SW2861232_WAR
	.align		4
.L_3635:
        /*0008*/ 	.byte	0x01, 0x35
	.zero		2


	//----- nvinfo : EIATTR_PARAM_CBANK
	.align		4
        /*000c*/ 	.byte	0x04, 0x0a
        /*000e*/ 	.short	(.L_3637 - .L_3636)
	.align		4
.L_3636:
        /*0010*/ 	.word	index@(.nv.constant0._ZN2at6native18elementwise_kernelILi128ELi4EZNS0_15gpu_kernel_implINS0_13AUnaryFunctorIdddZZZNS0_21heaviside_kernel_cudaERNS_18TensorIteratorBaseEENKUlvE_clEvENKUlvE4_clEvEUlddE_EEEEvS5_RKT_EUliE_EEviT1_)
        /*0014*/ 	.short	0x0160
        /*0016*/ 	.short	0x0230


	//----- nvinfo : EIATTR_CBANK_PARAM_SIZE
	.align		4
.L_3637:
        /*0018*/ 	.byte	0x03, 0x19
        /*001a*/ 	.short	0x0230


	//----- nvinfo : EIATTR_KPARAM_INFO
	.align		4
        /*001c*/ 	.byte	0x04, 0x17
        /*001e*/ 	.short	(.L_3639 - .L_3638)
.L_3638:
        /*0020*/ 	.word	0x00000000
        /*0024*/ 	.short	0x0001
        /*0026*/ 	.short	0x0008
        /*0028*/ 	.byte	0x00, 0xf0, 0xa1, 0x08


	//----- nvinfo : EIATTR_KPARAM_INFO
	.align		4
.L_3639:
        /*002c*/ 	.byte	0x04, 0x17
        /*002e*/ 	.short	(.L_3641 - .L_3640)
.L_3640:
        /*0030*/ 	.word	0x00000000
        /*0034*/ 	.short	0x0000
        /*0036*/ 	.short	0x0000
        /*0038*/ 	.byte	0x00, 0xf0, 0x11, 0x00


	//----- nvinfo : EIATTR_MAXREG_COUNT
	.align		4
.L_3641:
        /*003c*/ 	.byte	0x03, 0x1b
        /*003e*/ 	.short	0x0080


	//----- nvinfo : EIATTR_EXTERNS
	.align		4
        /*0040*/ 	.byte	0x04, 0x0f
        /*0042*/ 	.short	(.L_3643 - .L_3642)


	//   ....[0]....
	.align		4
.L_3642:
        /*0044*/ 	.word	index@(__assertfail)


	//----- nvinfo : EIATTR_MERCURY_ISA_VERSION
	.align		4
.L_3643:
        /*0048*/ 	.byte	0x03, 0x5f
        /*004a*/ 	.short	0x0000


	//----- nvinfo : EIATTR_SYSCALL_OFFSETS
	.align		4
        /*004c*/ 	.byte	0x04, 0x46
        /*004e*/ 	.short	(.L_3645 - .L_3644)


	//   ....[0]....
.L_3644:
        /*0050*/ 	.word	0x00001da0


	//   ....[1]....
        /*0054*/ 	.word	0x00002e00


	//   ....[2]....
        /*0058*/ 	.word	0x00004be0


	//   ....[3]....
        /*005c*/ 	.word	0x00005c40


	//   ....[4]....
        /*0060*/ 	.word	0x000079f0


	//   ....[5]....
        /*0064*/ 	.word	0x00008a50


	//   ....[6]....
        /*0068*/ 	.word	0x0000a810


	//   ....[7]....
        /*006c*/ 	.word	0x0000b870


	//----- nvinfo : EIATTR_EXIT_INSTR_OFFSETS
	.align		4
.L_3645:
        /*0070*/ 	.byte	0x04, 0x1c
        /*0072*/ 	.short	(.L_3647 - .L_3646)


	//   ....[0]....
.L_3646:
        /*0074*/ 	.word	0x00008af0


	//   ....[1]....
        /*0078*/ 	.word	0x0000a9c0


	//   ....[2]....
        /*007c*/ 	.word	0x0000aa00


	//   ....[3]....
        /*0080*/ 	.word	0x0000aa90


	//   ....[4]....
        /*0084*/ 	.word	0x0000aac0


	//   ....[5]....
        /*0088*/ 	.word	0x0000aaf0


	//   ....[6]....
        /*008c*/ 	.word	0x0000aba0


	//   ....[7]....
        /*0090*/ 	.word	0x0000ac00


	//   ....[8]....
        /*0094*/ 	.word	0x0000acc0


	//   ....[9]....
        /*0098*/ 	.word	0x0000ad30


	//   ....[10]....
        /*009c*/ 	.word	0x0000ad50


	//   ....[11]....
        /*00a0*/ 	.word	0x0000ae10


	//   ....[12]....
        /*00a4*/ 	.word	0x0000ae40


	//   ....[13]....
        /*00a8*/ 	.word	0x0000aff0


	//   ....[14]....
        /*00ac*/ 	.word	0x0000b170


	//   ....[15]....
        /*00b0*/ 	.word	0x0000b1d0


	//   ....[16]....
        /*00b4*/ 	.word	0x0000b280


	//   ....[17]....
        /*00b8*/ 	.word	0x0000b420


	//   ....[18]....
        /*00bc*/ 	.word	0x0000b5c0


	//   ....[19]....
        /*00c0*/ 	.word	0x0000b740


	//   ....[20]....
        /*00c4*/ 	.word	0x0000b880


	//   ....[21]....
        /*00c8*/ 	.word	0x0000b8b0


	//   ....[22]....
        /*00cc*/ 	.word	0x0000b8e0


	//----- nvinfo : EIATTR_MAX_THREADS
	.align		4
.L_3647:
        /*00d0*/ 	.byte	0x04, 0x05
        /*00d2*/ 	.short	(.L_3649 - .L_3648)
.L_3648:
        /*00d4*/ 	.word	0x00000080
        /*00d8*/ 	.word	0x00000001
        /*00dc*/ 	.word	0x00000001


	//----- nvinfo : EIATTR_CRS_STACK_SIZE
	.align		4
.L_3649:
        /*00e0*/ 	.byte	0x04, 0x1e
        /*00e2*/ 	.short	(.L_3651 - .L_3650)
.L_3650:
        /*00e4*/ 	.word	0x00000000
.L_3651:


//--------------------- .nv.info._ZN2at6native27unrolled_elementwise_kernelINS0_13AUnaryFunctorIdddZZZNS0_21heaviside_kernel_cudaERNS_18TensorIteratorBaseEENKUlvE_clEvENKUlvE4_clEvEUlddE_EESt5arrayIPcLm2EELi4E23TrivialOffsetCalculatorILi1EjESD_NS0_6memory12LoadWithCastILi1EEENSE_13StoreWithCastILi1EEEEEviT_T0_T2_T3_T4_T5_ --------------------------
	.section	.nv.info._ZN2at6native27unrolled_elementwise_kernelINS0_13AUnaryFunctorIdddZZZNS0_21heaviside_kernel_cudaERNS_18TensorIteratorBaseEENKUlvE_clEvENKUlvE4_clEvEUlddE_EESt5arrayIPcLm2EELi4E23TrivialOffsetCalculatorILi1EjESD_NS0_6memory12LoadWithCastILi1EEENSE_13StoreWithCastILi1EEEEEviT_T0_T2_T3_T4_T5_,"",@"SHT_CUDA_INFO"
	.sectionflags	@""
	.align	4


	//----- nvinfo : EIATTR_CUDA_API_VERSION
	.align		4
        /*0000*/ 	.byte	0x04, 0x37
        /*0002*/ 	.short	(.L_3653 - .L_3652)
.L_3652:
        /*0004*/ 	.word	0x00000082


	//----- nvinfo : EIATTR_SW2861232_WAR
	.align		4
.L_3653:
        /*0008*/ 	.byte	0x01, 0x35
	.zero		2


	//----- nvinfo : EIATTR_PARAM_CBANK
	.align		4
        /*000c*/ 	.byte	0x04, 0x0a
        /*000e*/ 	.short	(.L_3655 - .L_3654)
	.align		4
.L_3654:
        /*0010*/ 	.word	index@(.nv.constant0._ZN2at6native27unrolled_elementwise_kernelINS0_13AUnaryFunctorIdddZZZNS0_21heaviside_kernel_cudaERNS_18TensorIteratorBaseEENKUlvE_clEvENKUlvE4_clEvEUlddE_EESt5arrayIPcLm2EELi4E23TrivialOffsetCalculatorILi1EjESD_NS0_6memory12LoadWithCastILi1EEENSE_13StoreWithCastILi1EEEEEviT_T0_T2_T3_T4_T5_)
        /*0014*/ 	.short	0x0160
        /*0016*/ 	.short	0x003c


	//----- nvinfo : EIATTR_CBANK_PARAM_SIZE
	.align		4
.L_3655:
        /*0018*/ 	.byte	0x03, 0x19
        /*001a*/ 	.short	0x003c


	//----- nvinfo : EIATTR_KPARAM_INFO
	.align		4
        /*001c*/ 	.byte	0x04, 0x17
        /*001e*/ 	.short	(.L_3657 - .L_3656)
.L_3656:
        /*0020*/ 	.word	0x00000000
        /*0024*/ 	.short	0x0006
        /*0026*/ 	.short	0x0034
        /*0028*/ 	.byte	0x00, 0xf0, 0x21, 0x00


	//----- nvinfo : EIATTR_KPARAM_INFO
	.align		4
.L_3657:
        /*002c*/ 	.byte	0x04, 0x17
        /*002e*/ 	.short	(.L_3659 - .L_3658)
.L_3658:
        /*0030*/ 	.word	0x00000000
        /*0034*/ 	.short	0x0005
        /*0036*/ 	.short	0x002c
        /*0038*/ 	.byte	0x00, 0xf0, 0x21, 0x00


	//----- nvinfo : EIATTR_KPARAM_INFO
	.align		4
.L_3659:
        /*003c*/ 	.byte	0x04, 0x17
        /*003e*/ 	.short	(.L_3661 - .L_3660)
.L_3660:
        /*0040*/ 	.word	0x00000000
        /*0044*/ 	.short	0x0004
        /*0046*/ 	.short	0x0029
        /*0048*/ 	.byte	0x00, 0xf0, 0x05, 0x00


	//----- nvinfo : EIATTR_KPARAM_INFO
	.align		4
.L_3661:
        /*004c*/ 	.byte	0x04, 0x17
        /*004e*/ 	.short	(.L_3663 - .L_3662)
.L_3662:
        /*0050*/ 	.word	0x00000000
        /*0054*/ 	.short	0x0003
        /*0056*/ 	.short	0x0028
        /*0058*/ 	.byte	0x00, 0xf0, 0x05, 0x00


	//----- nvinfo : EIATTR_KPARAM_INFO
	.align		4
.L_3663:
        /*005c*/ 	.byte	0x04, 0x17
        /*005e*/ 	.short	(.L_3665 - .L_3664)
.L_3664:
        /*0060*/ 	.word	0x00000000
        /*0064*/ 	.short	0x0002
        /*0066*/ 	.short	0x0018
        /*0068*/ 	.byte	0x00, 0xf0, 0x41, 0x00


	//----- nvinfo : EIATTR_KPARAM_INFO
	.align		4
.L_3665:
        /*006c*/ 	.byte	0x04, 0x17
        /*006e*/ 	.short	(.L_3667 - .L_3666)
.L_3666:
        /*0070*/ 	.word	0x00000000
        /*0074*/ 	.short	0x0001
        /*0076*/ 	.short	0x0008
        /*0078*/ 	.byte	0x00, 0xf0, 0x41, 0x00


	//----- nvinfo : EIATTR_KPARAM_INFO
	.align		4
.L_3667:
        /*007c*/ 	.byte	0x04, 0x17
        /*007e*/ 	.short	(.L_3669 - .L_3668)
.L_3668:
        /*0080*/ 	.word	0x00000000
        /*0084*/ 	.short	0x0000
        /*0086*/ 	.short	0x0000
        /*0088*/ 	.byte	0x00, 0xf0, 0x11, 0x00


	//----- nvinfo : EIATTR_MAXREG_COUNT
	.align		4
.L_3669:
        /*008c*/ 	.byte	0x03, 0x1b
        /*008e*/ 	.short	0x00ff


	//----- nvinfo : EIATTR_EXTERNS
	.align		4
        /*0090*/ 	.byte	0x04, 0x0f
        /*0092*/ 	.short	(.L_3671 - .L_3670)


	//   ....[0]....
	.align		4
.L_3670:
        /*0094*/ 	.word	index@(__assertfail)


	//----- nvinfo : EIATTR_MERCURY_ISA_VERSION
	.align		4
.L_3671:
        /*0098*/ 	.byte	0x03, 0x5f
        /*009a*/ 	.short	0x0000


	//----- nvinfo : EIATTR_SYSCALL_OFFSETS
	.align		4
        /*009c*/ 	.byte	0x04, 0x46
        /*009e*/ 	.short	(.L_3673 - .L_3672)


	//   ....[0]....
.L_3672:
        /*00a0*/ 	.word	0x00000f90


	//   ....[1]....
        /*00a4*/ 	.word	0x00001f40


	//   ....[2]....
        /*00a8*/ 	.word	0x00002f00


	//   ....[3]....
        /*00ac*/ 	.word	0x00003e90


	//   ....[4]....
        /*00b0*/ 	.word	0x00005030


	//   ....[5]....
        /*00b4*/ 	.word	0x000060a0


	//   ....[6]....
        /*00b8*/ 	.word	0x000070f0


	//   ....[7]....
        /*00bc*/ 	.word	0x00008160


	//----- nvinfo : EIATTR_EXIT_INSTR_OFFSETS
	.align		4
.L_3673:
        /*00c0*/ 	.byte	0x04, 0x1c
        /*00c2*/ 	.short	(.L_3675 - .L_3674)


	//   ....[0]....
.L_3674:
        /*00c4*/ 	.word	0x00007190


	//   ....[1]....
        /*00c8*/ 	.word	0x000072b0


	//   ....[2]....
        /*00cc*/ 	.word	0x000072f0


	//   ....[3]....
        /*00d0*/ 	.word	0x00007380


	//   ....[4]....
        /*00d4*/ 	.word	0x000073b0


	//   ....[5]....
        /*00d8*/ 	.word	0x000073e0


	//   ....[6]....
        /*00dc*/ 	.word	0x00007490


	//   ....[7]....
        /*00e0*/ 	.word	0x000074f0


	//   ....[8]....
        /*00e4*/ 	.word	0x000075b0


	//   ....[9]....
        /*00e8*/ 	.word	0x00007620


	//   ....[10]....
        /*00ec*/ 	.word	0x00007640


	//   ....[11]....
        /*00f0*/ 	.word	0x00007700


	//   ....[12]....
        /*00f4*/ 	.word	0x00007730


	//   ....[13]....
        /*00f8*/ 	.word	0x000078e0


	//   ....[14]....
        /*00fc*/ 	.word	0x00007a60


	//   ....[15]....
        /*0100*/ 	.word	0x00007ac0


	//   ....[16]....
        /*0104*/ 	.word	0x00007b70


	//   ....[17]....
        /*0108*/ 	.word	0x00007d10


	//   ....[18]....
        /*010c*/ 	.word	0x00007eb0


	//   ....[19]....
        /*0110*/ 	.word	0x00008030


	//   ....[20]....
        /*0114*/ 	.word	0x00008170


	//   ....[21]....
        /*0118*/ 	.word	0x000081a0


	//   ....[22]....
        /*011c*/ 	.word	0x000081d0


	//----- nvinfo : EIATTR_MAX_THREADS
	.align		4
.L_3675:
        /*0120*/ 	.byte	0x04, 0x05
        /*0122*/ 	.short	(.L_3677 - .L_3676)
.L_3676:
        /*0124*/ 	.word	0x00000080
        /*0128*/ 	.word	0x00000001
        /*012c*/ 	.word	0x00000001


	//----- nvinfo : EIATTR_CRS_STACK_SIZE
	.align		4
.L_3677:
        /*0130*/ 	.byte	0x04, 0x1e
        /*0132*/ 	.short	(.L_3679 - .L_3678)
.L_3678:
        /*0134*/ 	.word	0x00000000
.L_3679:


//--------------------- .nv.info._ZN2at6native18elementwise_kernelILi128ELi2EZNS0_22gpu_kernel_impl_nocastINS0_13AUnaryFunctorIdddZZZNS0_21heaviside_kernel_cudaERNS_18TensorIteratorBaseEENKUlvE_clEvENKUlvE4_clEvEUlddE_EEEEvS5_RKT_EUliE_EEviT1_ --------------------------
	.section	.nv.info._ZN2at6native18elementwise_kernelILi128ELi2EZNS0_22gpu_kernel_impl_nocastINS0_13AUnaryFunctorIdddZZZNS0_21heaviside_kernel_cudaERNS_18TensorIteratorBaseEENKUlvE_clEvENKUlvE4_clEvEUlddE_EEEEvS5_RKT_EUliE_EEviT1_,"",@"SHT_CUDA_INFO"
	.sectionflags	@""
	.align	4


	//----- nvinfo : EIATTR_CUDA_API_VERSION
	.align		4
        /*0000*/ 	.byte	0x04, 0x37
        /*0002*/ 	.short	(.L_3681 - .L_3680)
.L_3680:
        /*0004*/ 	.word	0x00000082


	//----- nvinfo : EIATTR_SW2861232_WAR
	.align		4
.L_3681:
        /*0008*/ 	.byte	0x01, 0x35
	.zero		2


	//----- nvinfo : EIATTR_PARAM_CBANK
	.align		4
        /*000c*/ 	.byte	0x04, 0x0a
        /*000e*/ 	.short	(.L_3683 - .L_3682)
	.align		4
.L_3682:
        /*0010*/ 	.word	index@(.nv.constant0._ZN2at6native18elementwise_kernelILi128ELi2EZNS0_22gpu_kernel_impl_nocastINS0_13AUnaryFunctorIdddZZZNS0_21heaviside_kernel_cudaERNS_18TensorIteratorBaseEENKUlvE_clEvENKUlvE4_clEvEUlddE_EEEEvS5_RKT_EUliE_EEviT1_)
        /*0014*/ 	.short	0x0160
        /*0016*/ 	.short	0x0228


	//----- nvinfo : EIATTR_CBANK_PARAM_SIZE
	.align		4
.L_3683:
        /*0018*/ 	.byte	0x03, 0x19
        /*001a*/ 	.short	0x0228


	//----- nvinfo : EIATTR_KPARAM_INFO
	.align		4
        /*001c*/ 	.byte	0x04, 0x17
        /*001e*/ 	.short	(.L_3685 - .L_3684)
.L_3684:
        /*0020*/ 	.word	0x00000000
        /*0024*/ 	.short	0x0001
        /*0026*/ 	.short	0x0008
        /*0028*/ 	.byte	0x00, 0xf0, 0x81, 0x08


	//----- nvinfo : EIATTR_KPARAM_INFO
	.align		4
.L_3685:
        /*002c*/ 	.byte	0x04, 0x17
        /*002e*/ 	.short	(.L_3687 - .L_3686)
.L_3686:
        /*0030*/ 	.word	0x00000000
        /*0034*/ 	.short	0x0000
        /*0036*/ 	.short	0x0000
        /*0038*/ 	.byte	0x00, 0xf0, 0x11, 0x00


	//----- nvinfo : EIATTR_MAXREG_COUNT
	.align		4
.L_3687:
        /*003c*/ 	.byte	0x03, 0x1b
        /*003e*/ 	.short	0x0080


	//----- nvinfo : EIATTR_MERCURY_ISA_VERSION
	.align		4
        /*0040*/ 	.byte	0x03, 0x5f
        /*0042*/ 	.short	0x0000


	//----- nvinfo : EIATTR_EXIT_INSTR_OFFSETS
	.align		4
        /*0044*/ 	.byte	0x04, 0x1c
        /*0046*/ 	.short	(.L_3689 - .L_3688)


	//   ....[0]....
.L_3688:
        /*0048*/ 	.word	0x00000fb0


	//   ....[1]....
        /*004c*/ 	.word	0x00001e80


	//----- nvinfo : EIATTR_MAX_THREADS
	.align		4
.L_3689:
        /*0050*/ 	.byte	0x04, 0x05
        /*0052*/ 	.short	(.L_3691 - .L_3690)
.L_3690:
        /*0054*/ 	.word	0x00000080
        /*0058*/ 	.word	0x00000001
        /*005c*/ 	.word	0x00000001


	//----- nvinfo : EIATTR_CRS_STACK_SIZE
	.align		4
.L_3691:
        /*0060*/ 	.byte	0x04, 0x1e
        /*0062*/ 	.short	(.L_3693 - .L_3692)
.L_3692:
        /*0064*/ 	.word	0x00000000
.L_3693:


//--------------------- .nv.info._ZN2at6native27unrolled_elementwise_kernelINS0_13AUnaryFunctorIdddZZZNS0_21heaviside_kernel_cudaERNS_18TensorIteratorBaseEENKUlvE_clEvENKUlvE4_clEvEUlddE_EESt5arrayIPcLm2EELi4E23TrivialOffsetCalculatorILi1EjESD_NS0_6memory15LoadWithoutCastENSE_16StoreWithoutCastEEEviT_T0_T2_T3_T4_T5_ --------------------------
	.section	.nv.info._ZN2at6native27unrolled_elementwise_kernelINS0_13AUnaryFunctorIdddZZZNS0_21heaviside_kernel_cudaERNS_18TensorIteratorBaseEENKUlvE_clEvENKUlvE4_clEvEUlddE_EESt5arrayIPcLm2EELi4E23TrivialOffsetCalculatorILi1EjESD_NS0_6memory15LoadWithoutCastENSE_16StoreWithoutCastEEEviT_T0_T2_T3_T4_T5_,"",@"SHT_CUDA_INFO"
	.sectionflags	@""
	.align	4


	//----- nvinfo : EIATTR_CUDA_API_VERSION
	.align		4
        /*0000*/ 	.byte	0x04, 0x37
        /*0002*/ 	.short	(.L_3695 - .L_3694)
.L_3694:
        /*0004*/ 	.word	0x00000082


	//----- nvinfo : EIATTR_SW2861232_WAR
	.align		4
.L_3695:
        /*0008*/ 	.byte	0x01, 0x35
	.zero		2


	//----- nvinfo : EIATTR_PARAM_CBANK
	.align		4
        /*000c*/ 	.byte	0x04, 0x0a
        /*000e*/ 	.short	(.L_3697 - .L_3696)
	.align		4
.L_3696:
        /*0010*/ 	.word	index@(.nv.constant0._ZN2at6native27unrolled_elementwise_kernelINS0_13AUnaryFunctorIdddZZZNS0_21heaviside_kernel_cudaERNS_18TensorIteratorBaseEENKUlvE_clEvENKUlvE4_clEvEUlddE_EESt5arrayIPcLm2EELi4E23TrivialOffsetCalculatorILi1EjESD_NS0_6memory15LoadWithoutCastENSE_16StoreWithoutCastEEEviT_T0_T2_T3_T4_T5_)
        /*0014*/ 	.short	0x0160
        /*0016*/ 	.short	0x002c


	//----- nvinfo : EIATTR_CBANK_PARAM_SIZE
	.align		4
.L_3697:
        /*0018*/ 	.byte	0x03, 0x19
        /*001a*/ 	.short	0x002c


	//----- nvinfo : EIATTR_KPARAM_INFO
	.align		4
        /*001c*/ 	.byte	0x04, 0x17
        /*001e*/ 	.short	(.L_3699 - .L_3698)
.L_3698:
        /*0020*/ 	.word	0x00000000
        /*0024*/ 	.short	0x0006
        /*0026*/ 	.short	0x002b
        /*0028*/ 	.byte	0x00, 0xf0, 0x05, 0x00


	//----- nvinfo : EIATTR_KPARAM_INFO
	.align		4
.L_3699:
        /*002c*/ 	.byte	0x04, 0x17
        /*002e*/ 	.short	(.L_3701 - .L_3700)
.L_3700:
        /*0030*/ 	.word	0x00000000
        /*0034*/ 	.short	0x0005
        /*0036*/ 	.short	0x002a
        /*0038*/ 	.byte	0x00, 0xf0, 0x05, 0x00


	//----- nvinfo : EIATTR_KPARAM_INFO
	.align		4
.L_3701:
        /*003c*/ 	.byte	0x04, 0x17
        /*003e*/ 	.short	(.L_3703 - .L_3702)
.L_3702:
        /*0040*/ 	.word	0x00000000
        /*0044*/ 	.short	0x0004
        /*0046*/ 	.short	0x0029
        /*0048*/ 	.byte	0x00, 0xf0, 0x05, 0x00


	//----- nvinfo : EIATTR_KPARAM_INFO
	.align		4
.L_3703:
        /*004c*/ 	.byte	0x04, 0x17
        /*004e*/ 	.short	(.L_3705 - .L_3704)
.L_3704:
        /*0050*/ 	.word	0x00000000
        /*0054*/ 	.short	0x0003
        /*0056*/ 	.short	0x0028
        /*0058*/ 	.byte	0x00, 0xf0, 0x05, 0x00


	//----- nvinfo : EIATTR_KPARAM_INFO
	.align		4
.L_3705:
        /*005c*/ 	.byte	0x04, 0x17
        /*005e*/ 	.short	(.L_3707 - .L_3706)
.L_3706:
        /*0060*/ 	.word	0x00000000
        /*0064*/ 	.short	0x0002
        /*0066*/ 	.short	0x0018
        /*0068*/ 	.byte	0x00, 0xf0, 0x41, 0x00


	//----- nvinfo : EIATTR_KPARAM_INFO
	.align		4
.L_3707:
        /*006c*/ 	.byte	0x04, 0x17
        /*006e*/ 	.short	(.L_3709 - .L_3708)
.L_3708:
        /*0070*/ 	.word	0x00000000
        /*0074*/ 	.short	0x0001
        /*0076*/ 	.short	0x0008
        /*0078*/ 	.byte	0x00, 0xf0, 0x41, 0x00


	//----- nvinfo : EIATTR_KPARAM_INFO
	.align		4
.L_3709:
        /*007c*/ 	.byte	0x04, 0x17
        /*007e*/ 	.short	(.L_3711 - .L_3710)
.L_3710:
        /*0080*/ 	.word	0x00000000
        /*0084*/ 	.short	0x0000
        /*0086*/ 	.short	0x0000
        /*0088*/ 	.byte	0x00, 0xf0, 0x11, 0x00


	//----- nvinfo : EIATTR_MAXREG_COUNT
	.align		4
.L_3711:
        /*008c*/ 	.byte	0x03, 0x1b
        /*008e*/ 	.short	0x00ff


	//----- nvinfo : EIATTR_MERCURY_ISA_VERSION
	.align		4
        /*0090*/ 	.byte	0x03, 0x5f
        /*0092*/ 	.short	0x0000


	//----- nvinfo : EIATTR_EXIT_INSTR_OFFSETS
	.align		4
        /*0094*/ 	.byte	0x04, 0x1c
        /*0096*/ 	.short	(.L_3713 - .L_3712)


	//   ....[0]....
.L_3712:
        /*0098*/ 	.word	0x00000470


	//   ....[1]....
        /*009c*/ 	.word	0x000004e0


	//----- nvinfo : EIATTR_MAX_THREADS
	.align		4
.L_3713:
        /*00a0*/ 	.byte	0x04, 0x05
        /*00a2*/ 	.short	(.L_3715 - .L_3714)
.L_3714:
        /*00a4*/ 	.word	0x00000080
        /*00a8*/ 	.word	0x00000001
        /*00ac*/ 	.word	0x00000001


	//----- nvinfo : EIATTR_CRS_STACK_SIZE
	.align		4
.L_3715:
        /*00b0*/ 	.byte	0x04, 0x1e
        /*00b2*/ 	.short	(.L_3717 - .L_3716)
.L_3716:
        /*00b4*/ 	.word	0x00000000
.L_3717:


//--------------------- .nv.info._ZN2at6native29vectorized_elementwise_kernelILi2ENS0_13AUnaryFunctorIdddZZZNS0_21heaviside_kernel_cudaERNS_18TensorIteratorBaseEENKUlvE_clEvENKUlvE4_clEvEUlddE_EESt5arrayIPcLm2EEEEviT0_T1_ --------------------------
	.section	.nv.info._ZN2at6native29vectorized_elementwise_kernelILi2ENS0_13AUnaryFunctorIdddZZZNS0_21heaviside_kernel_cudaERNS_18TensorIteratorBaseEENKUlvE_clEvENKUlvE4_clEvEUlddE_EESt5arrayIPcLm2EEEEviT0_T1_,"",@"SHT_CUDA_INFO"
	.sectionflags	@""
	.align	4


	//----- nvinfo : EIATTR_CUDA_API_VERSION
	.align		4
        /*0000*/ 	.byte	0x04, 0x37
        /*0002*/ 	.short	(.L_3719 - .L_3718)
.L_3718:
        /*0004*/ 	.word	0x00000082


	//----- nvinfo : EIATTR_SW2861232_WAR
	.align		4
.L_3719:
        /*0008*/ 	.byte	0x01, 0x35
	.zero		2


	//----- nvinfo : EIATTR_PARAM_CBANK
	.align		4
        /*000c*/ 	.byte	0x04, 0x0a
        /*000e*/ 	.short	(.L_3721 - .L_3720)
	.align		4
.L_3720:
        /*0010*/ 	.word	index@(.nv.constant0._ZN2at6native29vectorized_elementwise_kernelILi2ENS0_13AUnaryFunctorIdddZZZNS0_21heaviside_kernel_cudaERNS_18TensorIteratorBaseEENKUlvE_clEvENKUlvE4_clEvEUlddE_EESt5arrayIPcLm2EEEEviT0_T1_)
        /*0014*/ 	.short	0x0160
        /*0016*/ 	.short	0x0028


	//----- nvinfo : EIATTR_CBANK_PARAM_SIZE
	.align		4
.L_3721:
        /*0018*/ 	.byte	0x03, 0x19
        /*001a*/ 	.short	0x0028


	//----- nvinfo : EIATTR_KPARAM_INFO
	.align		4
        /*001c*/ 	.byte	0x04, 0x17
        /*001e*/ 	.short	(.L_3723 - .L_3722)
.L_3722:
        /*0020*/ 	.word	0x00000000
        /*0024*/ 	.short	0x0002
        /*0026*/ 	.short	0x0018
        /*0028*/ 	.byte	0x00, 0xf0, 0x41, 0x00


	//----- nvinfo : EIATTR_KPARAM_INFO
	.align		4
.L_3723:
        /*002c*/ 	.byte	0x04, 0x17
        /*002e*/ 	.short	(.L_3725 - .L_3724)
.L_3724:
        /*0030*/ 	.word	0x00000000
        /*0034*/ 	.short	0x0001
        /*0036*/ 	.short	0x0008
        /*0038*/ 	.byte	0x00, 0xf0, 0x41, 0x00


	//----- nvinfo : EIATTR_KPARAM_INFO
	.align		4
.L_3725:
        /*003c*/ 	.byte	0x04, 0x17
        /*003e*/ 	.short	(.L_3727 - .L_3726)
.L_3726:
        /*0040*/ 	.word	0x00000000
        /*0044*/ 	.short	0x0000
        /*0046*/ 	.short	0x0000
        /*0048*/ 	.byte	0x00, 0xf0, 0x11, 0x00


	//----- nvinfo : EIATTR_MAXREG_COUNT
	.align		4
.L_3727:
        /*004c*/ 	.byte	0x03, 0x1b
        /*004e*/ 	.short	0x00ff


	//----- nvinfo : EIATTR_MERCURY_ISA_VERSION
	.align		4
        /*0050*/ 	.byte	0x03, 0x5f
        /*0052*/ 	.short	0x0000


	//----- nvinfo : EIATTR_EXIT_INSTR_OFFSETS
	.align		4
        /*0054*/ 	.byte	0x04, 0x1c
        /*0056*/ 	.short	(.L_3729 - .L_3728)


	//   ....[0]....
.L_3728:
        /*0058*/ 	.word	0x00000270


	//   ....[1]....
        /*005c*/ 	.word	0x00000b80


	//   ....[2]....
        /*0060*/ 	.word	0x00000bd0


	//----- nvinfo : EIATTR_MAX_THREADS
	.align		4
.L_3729:
        /*0064*/ 	.byte	0x04, 0x05
        /*0066*/ 	.short	(.L_3731 - .L_3730)
.L_3730:
        /*0068*/ 	.word	0x00000080
        /*006c*/ 	.word	0x00000001
        /*0070*/ 	.word	0x00000001


	//----- nvinfo : EIATTR_CRS_STACK_SIZE
	.align		4
.L_3731:
        /*0074*/ 	.byte	0x04, 0x1e
        /*0076*/ 	.short	(.L_3733 - .L_3732)
.L_3732:
        /*0078*/ 	.word	0x00000000
.L_3733:


//--------------------- .nv.info._ZN2at6native29vectorized_elementwise_kernelILi4ENS0_13AUnaryFunctorIdddZZZNS0_21heaviside_kernel_cudaERNS_18TensorIteratorBaseEENKUlvE_clEvENKUlvE4_clEvEUlddE_EESt5arrayIPcLm2EEEEviT0_T1_ --------------------------
	.section	.nv.info._ZN2at6native29vectorized_elementwise_kernelILi4ENS0_13AUnaryFunctorIdddZZZNS0_21heaviside_kernel_cudaERNS_18TensorIteratorBaseEENKUlvE_clEvENKUlvE4_clEvEUlddE_EESt5arrayIPcLm2EEEEviT0_T1_,"",@"SHT_CUDA_INFO"
	.sectionflags	@""
	.align	4


	//----- nvinfo : EIATTR_CUDA_API_VERSION
	.align		4
        /*0000*/ 	.byte	0x04, 0x37
        /*0002*/ 	.short	(.L_3735 - .L_3734)
.L_3734:
        /*0004*/ 	.word	0x00000082


	//----- nvinfo : EIATTR_SW2861232_WAR
	.align		4
.L_3735:
        /*0008*/ 	.byte	0x01, 0x35
	.zero		2


	//----- nvinfo : EIATTR_PARAM_CBANK
	.align		4
        /*000c*/ 	.byte	0x04, 0x0a
        /*000e*/ 	.short	(.L_3737 - .L_3736)
	.align		4
.L_3736:
        /*0010*/ 	.word	index@(.nv.constant0._ZN2at6native29vectorized_elementwise_kernelILi4ENS0_13AUnaryFunctorIdddZZZNS0_21heaviside_kernel_cudaERNS_18TensorIteratorBaseEENKUlvE_clEvENKUlvE4_clEvEUlddE_EESt5arrayIPcLm2EEEEviT0_T1_)
        /*0014*/ 	.short	0x0160
        /*0016*/ 	.short	0x0028


	//----- nvinfo : EIATTR_CBANK_PARAM_SIZE
	.align		4
.L_3737:
        /*0018*/ 	.byte	0x03, 0x19
        /*001a*/ 	.short	0x0028


	//----- nvinfo : EIATTR_KPARAM_INFO
	.align		4
        /*001c*/ 	.byte	0x04, 0x17
        /*001e*/ 	.short	(.L_3739 - .L_3738)
.L_3738:
        /*0020*/ 	.word	0x00000000
        /*0024*/ 	.short	0x0002
        /*0026*/ 	.short	0x0018
        /*0028*/ 	.byte	0x00, 0xf0, 0x41, 0x00


	//----- nvinfo : EIATTR_KPARAM_INFO
	.align		4
.L_3739:
        /*002c*/ 	.byte	0x04, 0x17
        /*002e*/ 	.short	(.L_3741 - .L_3740)
.L_3740:
        /*0030*/ 	.word	0x00000000
        /*0034*/ 	.short	0x0001
        /*0036*/ 	.short	0x0008
        /*0038*/ 	.byte	0x00, 0xf0, 0x41, 0x00


	//----- nvinfo : EIATTR_KPARAM_INFO
	.align		4
.L_3741:
        /*003c*/ 	.byte	0x04, 0x17
        /*003e*/ 	.short	(.L_3743 - .L_3742)
.L_3742:
        /*0040*/ 	.word	0x00000000
        /*0044*/ 	.short	0x0000
        /*0046*/ 	.short	0x0000
        /*0048*/ 	.byte	0x00, 0xf0, 0x11, 0x00


	//----- nvinfo : EIATTR_MAXREG_COUNT
	.align		4
.L_3743:
        /*004c*/ 	.byte	0x03, 0x1b
        /*004e*/ 	.short	0x00ff


	//----- nvinfo : EIATTR_MERCURY_ISA_VERSION
	.align		4
        /*0050*/ 	.byte	0x03, 0x5f
        /*0052*/ 	.short	0x0000


	//----- nvinfo : EIATTR_EXIT_INSTR_OFFSETS
	.align		4
        /*0054*/ 	.byte	0x04, 0x1c
        /*0056*/ 	.short	(.L_3745 - .L_3744)


	//   ....[0]....
.L_3744:
        /*0058*/ 	.word	0x00000270


	//   ....[1]....
        /*005c*/ 	.word	0x00000b80


	//   ....[2]....
        /*0060*/ 	.word	0x00000bd0


	//----- nvinfo : EIATTR_MAX_THREADS
	.align		4
.L_3745:
        /*0064*/ 	.byte	0x04, 0x05
        /*0066*/ 	.short	(.L_3747 - .L_3746)
.L_3746:
        /*0068*/ 	.word	0x00000080
        /*006c*/ 	.word	0x00000001
        /*0070*/ 	.word	0x00000001


	//----- nvinfo : EIATTR_CRS_STACK_SIZE
	.align		4
.L_3747:
        /*0074*/ 	.byte	0x04, 0x1e
        /*0076*/ 	.short	(.L_3749 - .L_3748)
.L_3748:
        /*0078*/ 	.word	0x00000000
.L_3749:


//--------------------- .nv.info._ZN2at6native29vectorized_elementwise_kernelILi8ENS0_13AUnaryFunctorIdddZZZNS0_21heaviside_kernel_cudaERNS_18TensorIteratorBaseEENKUlvE_clEvENKUlvE4_clEvEUlddE_EESt5arrayIPcLm2EEEEviT0_T1_ --------------------------
	.section	.nv.info._ZN2at6native29vectorized_elementwise_kernelILi8ENS0_13AUnaryFunctorIdddZZZNS0_21heaviside_kernel_cudaERNS_18TensorIteratorBaseEENKUlvE_clEvENKUlvE4_clEvEUlddE_EESt5arrayIPcLm2EEEEviT0_T1_,"",@"SHT_CUDA_INFO"
	.sectionflags	@""
	.align	4


	//----- nvinfo : EIATTR_CUDA_API_VERSION
	.align		4
        /*0000*/ 	.byte	0x04, 0x37
        /*0002*/ 	.short	(.L_3751 - .L_3750)
.L_3750:
        /*0004*/ 	.word	0x00000082


	//----- nvinfo : EIATTR_SW2861232_WAR
	.align		4
.L_3751:
        /*0008*/ 	.byte	0x01, 0x35
	.zero		2


	//----- nvinfo : EIATTR_PARAM_CBANK
	.align		4
        /*000c*/ 	.byte	0x04, 0x0a
        /*000e*/ 	.short	(.L_3753 - .L_3752)
	.align		4
.L_3752:
        /*0010*/ 	.word	index@(.nv.constant0._ZN2at6native29vectorized_elementwise_kernelILi8ENS0_13AUnaryFunctorIdddZZZNS0_21heaviside_kernel_cudaERNS_18TensorIteratorBaseEENKUlvE_clEvENKUlvE4_clEvEUlddE_EESt5arrayIPcLm2EEEEviT0_T1_)
        /*0014*/ 	.short	0x0160
        /*0016*/ 	.short	0x0028


	//----- nvinfo : EIATTR_CBANK_PARAM_SIZE
	.align		4
.L_3753:
        /*0018*/ 	.byte	0x03, 0x19
        /*001a*/ 	.short	0x0028


	//----- nvinfo : EIATTR_KPARAM_INFO
	.align		4
        /*001c*/ 	.byte	0x04, 0x17
        /*001e*/ 	.short	(.L_3755 - .L_3754)
.L_3754:
        /*0020*/ 	.word	0x00000000
        /*0024*/ 	.short	0x0002
        /*0026*/ 	.short	0x0018
        /*0028*/ 	.byte	0x00, 0xf0, 0x41, 0x00


	//----- nvinfo : EIATTR_KPARAM_INFO
	.align		4
.L_3755:
        /*002c*/ 	.byte	0x04, 0x17
        /*002e*/ 	.short	(.L_3757 - .L_3756)
.L_3756:
        /*0030*/ 	.word	0x00000000
        /*0034*/ 	.short	0x0001
        /*0036*/ 	.short	0x0008
        /*0038*/ 	.byte	0x00, 0xf0, 0x41, 0x00


	//----- nvinfo : EIATTR_KPARAM_INFO
	.align		4
.L_3757:
        /*003c*/ 	.byte	0x04, 0x17
        /*003e*/ 	.short	(.L_3759 - .L_3758)
.L_3758:
        /*0040*/ 	.word	0x00000000
        /*0044*/ 	.short	0x0000
        /*0046*/ 	.short	0x0000
        /*0048*/ 	.byte	0x00, 0xf0, 0x11, 0x00


	//----- nvinfo : EIATTR_MAXREG_COUNT
	.align		4
.L_3759:
        /*004c*/ 	.byte	0x03, 0x1b
        /*004e*/ 	.short	0x00ff


	//----- nvinfo : EIATTR_MERCURY_ISA_VERSION
	.align		4
        /*0050*/ 	.byte	0x03, 0x5f
        /*0052*/ 	.short	0x0000


	//----- nvinfo : EIATTR_EXIT_INSTR_OFFSETS
	.align		4
        /*0054*/ 	.byte	0x04, 0x1c
        /*0056*/ 	.short	(.L_3761 - .L_3760)


	//   ....[0]....
.L_3760:
        /*0058*/ 	.word	0x00000010


	//----- nvinfo : EIATTR_MAX_THREADS
	.align		4
.L_3761:
        /*005c*/ 	.byte	0x04, 0x05
        /*005e*/ 	.short	(.L_3763 - .L_3762)
.L_3762:
        /*0060*/ 	.word	0x00000080
        /*0064*/ 	.word	0x00000001
        /*0068*/ 	.word	0x00000001
.L_3763:


//--------------------- .nv.info._ZN2at6native18elementwise_kernelILi128ELi4EZNS0_15gpu_kernel_implINS0_13BinaryFunctorIsssZZZNS0_21heaviside_kernel_cudaERNS_18TensorIteratorBaseEENKUlvE_clEvENKUlvE3_clEvEUlssE_EEEEvS5_RKT_EUliE_EEviT1_ --------------------------
	.section	.nv.info._ZN2at6native18elementwise_kernelILi128ELi4EZNS0_15gpu_kernel_implINS0_13BinaryFunctorIsssZZZNS0_21heaviside_kernel_cudaERNS_18TensorIteratorBaseEENKUlvE_clEvENKUlvE3_clEvEUlssE_EEEEvS5_RKT_EUliE_EEviT1_,"",@"SHT_CUDA_INFO"
	.sectionflags	@""
	.align	4


	//----- nvinfo : EIATTR_CUDA_API_VERSION
	.align		4
        /*0000*/ 	.byte	0x04, 0x37
        /*0002*/ 	.short	(.L_3765 - .L_3764)
.L_3764:
        /*0004*/ 	.word	0x00000082


	//----- nvinfo : EIATTR_SW2861232_WAR
	.align		4
.L_3765:
        /*0008*/ 	.byte	0x01, 0x35
	.zero		2


	//----- nvinfo : EIATTR_PARAM_CBANK
	.align		4
        /*000c*/ 	.byte	0x04, 0x0a
        /*000e*/ 	.short	(.L_3767 - .L_3766)
	.align		4
.L_3766:
        /*0010*/ 	.word	index@(.nv.constant0._ZN2at6native18elementwise_kernelILi128ELi4EZNS0_15gpu_kernel_implINS0_13BinaryFunctorIsssZZZNS0_21heaviside_kernel_cudaERNS_18TensorIteratorBaseEENKUlvE_clEvENKUlvE3_clEvEUlssE_EEEEvS5_RKT_EUliE_EEviT1_)
        /*0014*/ 	.short	0x0160
        /*0016*/ 	.short	0x0290


	//----- nvinfo : EIATTR_CBANK_PARAM_SIZE
	.align		4
.L_3767:
        /*0018*/ 	.byte	0x03, 0x19
        /*001a*/ 	.short	0x0290


	//----- nvinfo : EIATTR_KPARAM_INFO
	.align		4
        /*001c*/ 	.byte	0x04, 0x17
        /*001e*/ 	.short	(.L_3769 - .L_3768)
.L_3768:
        /*0020*/ 	.word	0x00000000
        /*0024*/ 	.short	0x0001
        /*0026*/ 	.short	0x0008
        /*0028*/ 	.byte	0x00, 0xf0, 0x21, 0x0a


	//----- nvinfo : EIATTR_KPARAM_INFO
	.align		4
.L_3769:
        /*002c*/ 	.byte	0x04, 0x17
        /*002e*/ 	.short	(.L_3771 - .L_3770)
.L_3770:
        /*0030*/ 	.word	0x00000000
        /*0034*/ 	.short	0x0000
        /*0036*/ 	.short	0x0000
        /*0038*/ 	.byte	0x00, 0xf0, 0x11, 0x00


	//----- nvinfo : EIATTR_MAXREG_COUNT
	.align		4
.L_3771:
        /*003c*/ 	.byte	0x03, 0x1b
        /*003e*/ 	.short	0x0080


	//----- nvinfo : EIATTR_EXTERNS
	.align		4
        /*0040*/ 	.byte	0x04, 0x0f
        /*0042*/ 	.short	(.L_3773 - .L_3772)


	//   ....[0]....
	.align		4
.L_3772:
        /*0044*/ 	.word	index@(__assertfail)


	//----- nvinfo : EIATTR_MERCURY_ISA_VERSION
	.align		4
.L_3773:
        /*0048*/ 	.byte	0x03, 0x5f
        /*004a*/ 	.short	0x0000


	//----- nvinfo : EIATTR_SYSCALL_OFFSETS
	.align		4
        /*004c*/ 	.byte	0x04, 0x46
        /*004e*/ 	.short	(.L_3775 - .L_3774)


	//   ....[0]....
.L_3774:
        /*0050*/ 	.word	0x00001ed0


	//   ....[1]....
        /*0054*/ 	.word	0x00002d60


	//   ....[2]....
        /*0058*/ 	.word	0x00003c50


	//   ....[3]....
        /*005c*/ 	.word	0x00005b80


	//   ....[4]....
        /*0060*/ 	.word	0x00006a10


	//   ....[5]....
        /*0064*/ 	.word	0x00007900


	//   ....[6]....
        /*0068*/ 	.word	0x00009800


	//   ....[7]....
        /*006c*/ 	.word	0x0000a690


	//   ....[8]....
        /*0070*/ 	.word	0x0000b580


	//   ....[9]....
        /*0074*/ 	.word	0x0000d490


	//   ....[10]....
        /*0078*/ 	.word	0x0000e320


	//   ....[11]....
        /*007c*/ 	.word	0x0000f210


	//----- nvinfo : EIATTR_EXIT_INSTR_OFFSETS
	.align		4
.L_3775:
        /*0080*/ 	.byte	0x04, 0x1c
        /*0082*/ 	.short	(.L_3777 - .L_3776)


	//   ....[0]....
.L_3776:
        /*0084*/ 	.word	0x0000b630


	//   ....[1]....
        /*0088*/ 	.word	0x0000e4a0


	//   ....[2]....
        /*008c*/ 	.word	0x0000e4c0


	//   ....[3]....
        /*0090*/ 	.word	0x0000e560


	//   ....[4]....
        /*0094*/ 	.word	0x0000e590


	//   ....[5]....
        /*0098*/ 	.word	0x0000e5b0


	//   ....[6]....
        /*009c*/ 	.word	0x0000e640


	//   ....[7]....
        /*00a0*/ 	.word	0x0000e680


	//   ....[8]....
        /*00a4*/ 	.word	0x0000e720


	//   ....[9]....
        /*00a8*/ 	.word	0x0000e770


	//   ....[10]....
        /*00ac*/ 	.word	0x0000e7a0


	//   ....[11]....
        /*00b0*/ 	.word	0x0000e870


	//   ....[12]....
        /*00b4*/ 	.word	0x0000e8b0


	//   ....[13]....
        /*00b8*/ 	.word	0x0000ea40


	//   ....[14]....
        /*00bc*/ 	.word	0x0000eba0


	//   ....[15]....
        /*00c0*/ 	.word	0x0000ebe0


	//   ....[16]....
        /*00c4*/ 	.word	0x0000ec80


	//   ....[17]....
        /*00c8*/ 	.word	0x0000ee00


	//   ....[18]....
        /*00cc*/ 	.word	0x0000ef80


	//   ....[19]....
        /*00d0*/ 	.word	0x0000f0e0


	//   ....[20]....
        /*00d4*/ 	.word	0x0000f220


	//   ....[21]....
        /*00d8*/ 	.word	0x0000f260


	//   ....[22]....
        /*00dc*/ 	.word	0x0000f290


	//----- nvinfo : EIATTR_MAX_THREADS
	.align		4
.L_3777:
        /*00e0*/ 	.byte	0x04, 0x05
        /*00e2*/ 	.short	(.L_3779 - .L_3778)
.L_3778:
        /*00e4*/ 	.word	0x00000080
        /*00e8*/ 	.word	0x00000001
        /*00ec*/ 	.word	0x00000001


	//----- nvinfo : EIATTR_CRS_STACK_SIZE
	.align		4
.L_3779:
        /*00f0*/ 	.byte	0x04, 0x1e
        /*00f2*/ 	.short	(.L_3781 - .L_3780)
.L_3780:
        /*00f4*/ 	.word	0x00000000
.L_3781:


//--------------------- .nv.info._ZN2at6native27unrolled_elementwise_kernelINS0_13BinaryFunctorIsssZZZNS0_21heaviside_kernel_cudaERNS_18TensorIteratorBaseEENKUlvE_clEvENKUlvE3_clEvEUlssE_EESt5arrayIPcLm3EELi4E23TrivialOffsetCalculatorILi2EjESC_ILi1EjENS0_6memory12LoadWithCastILi2EEENSF_13StoreWithCastILi1EEEEEviT_T0_T2_T3_T4_T5_ --------------------------
	.section	.nv.info._ZN2at6native27unrolled_elementwise_kernelINS0_13BinaryFunctorIsssZZZNS0_21heaviside_kernel_cudaERNS_18TensorIteratorBaseEENKUlvE_clEvENKUlvE3_clEvEUlssE_EESt5arrayIPcLm3EELi4E23TrivialOffsetCalculatorILi2EjESC_ILi1EjENS0_6memory12LoadWithCastILi2EEENSF_13StoreWithCastILi1EEEEEviT_T0_T2_T3_T4_T5_,"",@"SHT_CUDA_INFO"
	.sectionflags	@""
	.align	4


	//----- nvinfo : EIATTR_CUDA_API_VERSION
	.align		4
        /*0000*/ 	.byte	0x04, 0x37
        /*0002*/ 	.short	(.L_3783 - .L_3782)
.L_3782:
        /*0004*/ 	.word	0x00000082


	//----- nvinfo : EIATTR_SW2861232_WAR
	.align		4
.L_3783:
        /*0008*/ 	.byte	0x01, 0x35
	.zero		2


	//----- nvinfo : EIATTR_PARAM_CBANK
	.align		4
        /*000c*/ 	.byte	0x04, 0x0a
        /*000e*/ 	.short	(.L_3785 - .L_3784)
	.align		4
.L_3784:
        /*0010*/ 	.word	index@(.nv.constant0._ZN2at6native27unrolled_elementwise_kernelINS0_13BinaryFunctorIsssZZZNS0_21heaviside_kernel_cudaERNS_18TensorIteratorBaseEENKUlvE_clEvENKUlvE3_clEvEUlssE_EESt5arrayIPcLm3EELi4E23TrivialOffsetCalculatorILi2EjESC_ILi1EjENS0_6memory12LoadWithCastILi2EEENSF_13StoreWithCastILi1EEEEEviT_T0_T2_T3_T4_T5_)
        /*0014*/ 	.short	0x0160
        /*0016*/ 	.short	0x0038


	//----- nvinfo : EIATTR_CBANK_PARAM_SIZE
	.align		4
.L_3785:
        /*0018*/ 	.byte	0x03, 0x19
        /*001a*/ 	.short	0x0038


	//----- nvinfo : EIATTR_KPARAM_INFO
	.align		4
        /*001c*/ 	.byte	0x04, 0x17
        /*001e*/ 	.short	(.L_3787 - .L_3786)
.L_3786:
        /*0020*/ 	.word	0x00000000
        /*0024*/ 	.short	0x0006
        /*0026*/ 	.short	0x0030
        /*0028*/ 	.byte	0x00, 0xf0, 0x21, 0x00


	//----- nvinfo : EIATTR_KPARAM_INFO
	.align		4
.L_3787:
        /*002c*/ 	.byte	0x04, 0x17
        /*002e*/ 	.short	(.L_3789 - .L_3788)
.L_3788:
        /*0030*/ 	.word	0x00000000
        /*0034*/ 	.short	0x0005
        /*0036*/ 	.short	0x0024
        /*0038*/ 	.byte	0x00, 0xf0, 0x31, 0x00


	//----- nvinfo : EIATTR_KPARAM_INFO
	.align		4
.L_3789:
        /*003c*/ 	.byte	0x04, 0x17
        /*003e*/ 	.short	(.L_3791 - .L_3790)
.L_3790:
        /*0040*/ 	.word	0x00000000
        /*0044*/ 	.short	0x0004
        /*0046*/ 	.short	0x0021
        /*0048*/ 	.byte	0x00, 0xf0, 0x05, 0x00


	//----- nvinfo : EIATTR_KPARAM_INFO
	.align		4
.L_3791:
        /*004c*/ 	.byte	0x04, 0x17
        /*004e*/ 	.short	(.L_3793 - .L_3792)
.L_3792:
        /*0050*/ 	.word	0x00000000
        /*0054*/ 	.short	0x0003
        /*0056*/ 	.short	0x0020
        /*0058*/ 	.byte	0x00, 0xf0, 0x05, 0x00


	//----- nvinfo : EIATTR_KPARAM_INFO
	.align		4
.L_3793:
        /*005c*/ 	.byte	0x04, 0x17
        /*005e*/ 	.short	(.L_3795 - .L_3794)
.L_3794:
        /*0060*/ 	.word	0x00000000
        /*0064*/ 	.short	0x0002
        /*0066*/ 	.short	0x0008
        /*0068*/ 	.byte	0x00, 0xf0, 0x61, 0x00


	//----- nvinfo : EIATTR_KPARAM_INFO
	.align		4
.L_3795:
        /*006c*/ 	.byte	0x04, 0x17
        /*006e*/ 	.short	(.L_3797 - .L_3796)
.L_3796:
        /*0070*/ 	.word	0x00000000
        /*0074*/ 	.short	0x0001
        /*0076*/ 	.short	0x0004
        /*0078*/ 	.byte	0x00, 0xf0, 0x05, 0x00


	//----- nvinfo : EIATTR_KPARAM_INFO
	.align		4
.L_3797:
        /*007c*/ 	.byte	0x04, 0x17
        /*007e*/ 	.short	(.L_3799 - .L_3798)
.L_3798:
        /*0080*/ 	.word	0x00000000
        /*0084*/ 	.short	0x0000
        /*0086*/ 	.short	0x0000
        /*0088*/ 	.byte	0x00, 0xf0, 0x11, 0x00


	//----- nvinfo : EIATTR_MAXREG_COUNT
	.align		4
.L_3799:
        /*008c*/ 	.byte	0x03, 0x1b
        /*008e*/ 	.short	0x00ff


	//----- nvinfo : EIATTR_EXTERNS
	.align		4
        /*0090*/ 	.byte	0x04, 0x0f
        /*0092*/ 	.short	(.L_3801 - .L_3800)


	//   ....[0]....
	.align		4
.L_3800:
        /*0094*/ 	.word	index@(__assertfail)


	//----- nvinfo : EIATTR_MERCURY_ISA_VERSION
	.align		4
.L_3801:
        /*0098*/ 	.byte	0x03, 0x5f
        /*009a*/ 	.short	0x0000


	//----- nvinfo : EIATTR_SYSCALL_OFFSETS
	.align		4
        /*009c*/ 	.byte	0x04, 0x46
        /*009e*/ 	.short	(.L_3803 - .L_3802)


	//   ....[0]....
.L_3802:
        /*00a0*/ 	.word	0x00000f40


	//   ....[1]....
        /*00a4*/ 	.word	0x00001de0


	//   ....[2]....
        /*00a8*/ 	.word	0x00002d00


	//   ....[3]....
        /*00ac*/ 	.word	0x00003ba0


	//   ....[4]....
        /*00b0*/ 	.word	0x00004ad0


	//   ....[5]....
        /*00b4*/ 	.word	0x00005970


	//   ....[6]....
        /*00b8*/ 	.word	0x00006880


	//   ....[7]....
        /*00bc*/ 	.word	0x00007720


	//   ....[8]....
        /*00c0*/ 	.word	0x00008760


	//   ....[9]....
        /*00c4*/ 	.word	0x000096a0


	//   ....[10]....
        /*00c8*/ 	.word	0x0000a5d0


	//   ....[11]....
        /*00cc*/ 	.word	0x0000b500


	//----- nvinfo : EIATTR_EXIT_INSTR_OFFSETS
	.align		4
.L_3803:
        /*00d0*/ 	.byte	0x04, 0x1c
        /*00d2*/ 	.short	(.L_3805 - .L_3804)


	//   ....[0]....
.L_3804:
        /*00d4*/ 	.word	0x0000a680


	//   ....[1]....
        /*00d8*/ 	.word	0x0000a790


	//   ....[2]....
        /*00dc*/ 	.word	0x0000a7b0


	//   ....[3]....
        /*00e0*/ 	.word	0x0000a850


	//   ....[4]....
        /*00e4*/ 	.word	0x0000a880


	//   ....[5]....
        /*00e8*/ 	.word	0x0000a8a0


	//   ....[6]....
        /*00ec*/ 	.word	0x0000a930


	//   ....[7]....
        /*00f0*/ 	.word	0x0000a970


	//   ....[8]....
        /*00f4*/ 	.word	0x0000aa10


	//   ....[9]....
        /*00f8*/ 	.word	0x0000aa60


	//   ....[10]....
        /*00fc*/ 	.word	0x0000aa90


	//   ....[11]....
        /*0100*/ 	.word	0x0000ab60


	//   ....[12]....
        /*0104*/ 	.word	0x0000aba0


	//   ....[13]....
        /*0108*/ 	.word	0x0000ad30


	//   ....[14]....
        /*010c*/ 	.word	0x0000ae90


	//   ....[15]....
        /*0110*/ 	.word	0x0000aed0


	//   ....[16]....
        /*0114*/ 	.word	0x0000af70


	//   ....[17]....
        /*0118*/ 	.word	0x0000b0f0


	//   ....[18]....
        /*011c*/ 	.word	0x0000b270


	//   ....[19]....
        /*0120*/ 	.word	0x0000b3d0


	//   ....[20]....
        /*0124*/ 	.word	0x0000b510


	//   ....[21]....
        /*0128*/ 	.word	0x0000b550


	//   ....[22]....
        /*012c*/ 	.word	0x0000b580


	//----- nvinfo : EIATTR_MAX_THREADS
	.align		4
.L_3805:
        /*0130*/ 	.byte	0x04, 0x05
        /*0132*/ 	.short	(.L_3807 - .L_3806)
.L_3806:
        /*0134*/ 	.word	0x00000080
        /*0138*/ 	.word	0x00000001
        /*013c*/ 	.word	0x00000001


	//----- nvinfo : EIATTR_CRS_STACK_SIZE
	.align		4
.L_3807:
        /*0140*/ 	.byte	0x04, 0x1e
        /*0142*/ 	.short	(.L_3809 - .L_3808)
.L_3808:
        /*0144*/ 	.word	0x00000000
.L_3809:


//--------------------- .nv.info._ZN2at6native18elementwise_kernelILi128ELi4EZNS0_22gpu_kernel_impl_nocastINS0_13BinaryFunctorIsssZZZNS0_21heaviside_kernel_cudaERNS_18TensorIteratorBaseEENKUlvE_clEvENKUlvE3_clEvEUlssE_EEEEvS5_RKT_EUliE_EEviT1_ --------------------------
	.section	.nv.info._ZN2at6native18elementwise_kernelILi128ELi4EZNS0_22gpu_kernel_impl_nocastINS0_13BinaryFunctorIsssZZZNS0_21heaviside_kernel_cudaERNS_18TensorIteratorBaseEENKUlvE_clEvENKUlvE3_clEvEUlssE_EEEEvS5_RKT_EUliE_EEviT1_,"",@"SHT_CUDA_INFO"
	.sectionflags	@""
	.align	4


	//----- nvinfo : EIATTR_CUDA_API_VERSION
	.align		4
        /*0000*/ 	.byte	0x04, 0x37
        /*0002*/ 	.short	(.L_3811 - .L_3810)
.L_3810:
        /*0004*/ 	.word	0x00000082


	//----- nvinfo : EIATTR_SW2861232_WAR
	.align		4
.L_3811:
        /*0008*/ 	.byte	0x01, 0x35
	.zero		2


	//----- nvinfo : EIATTR_PARAM_CBANK
	.align		4
        /*000c*/ 	.byte	0x04, 0x0a
        /*000e*/ 	.short	(.L_3813 - .L_3812)
	.align		4
.L_3812:
        /*0010*/ 	.word	index@(.nv.constant0._ZN2at6native18elementwise_kernelILi128ELi4EZNS0_22gpu_kernel_impl_nocastINS0_13BinaryFunctorIsssZZZNS0_21heaviside_kernel_cudaERNS_18TensorIteratorBaseEENKUlvE_clEvENKUlvE3_clEvEUlssE_EEEEvS5_RKT_EUliE_EEviT1_)
        /*0014*/ 	.short	0x0160
        /*0016*/ 	.short	0x0290


	//----- nvinfo : EIATTR_CBANK_PARAM_SIZE
	.align		4
.L_3813:
        /*0018*/ 	.byte	0x03, 0x19
        /*001a*/ 	.short	0x0290


	//----- nvinfo : EIATTR_KPARAM_INFO
	.align		4
        /*001c*/ 	.byte	0x04, 0x17
        /*001e*/ 	.short	(.L_3815 - .L_3814)
.L_3814:
        /*0020*/ 	.word	0x00000000
        /*0024*/ 	.short	0x0001
        /*0026*/ 	.short	0x0008
        /*0028*/ 	.byte	0x00, 0xf0, 0x21, 0x0a


	//----- nvinfo : EIATTR_KPARAM_INFO
	.align		4
.L_3815:
        /*002c*/ 	.byte	0x04, 0x17
        /*002e*/ 	.short	(.L_3817 - .L_3816)
.L_3816:
        /*0030*/ 	.word	0x00000000
        /*0034*/ 	.short	0x0000
        /*0036*/ 	.short	0x0000
        /*0038*/ 	.byte	0x00, 0xf0, 0x11, 0x00


	//----- nvinfo : EIATTR_MAXREG_COUNT
	.align		4
.L_3817:
        /*003c*/ 	.byte	0x03, 0x1b
        /*003e*/ 	.short	0x0080


	//----- nvinfo : EIATTR_MERCURY_ISA_VERSION
	.align		4
        /*0040*/ 	.byte	0x03, 0x5f
        /*0042*/ 	.short	0x0000


	//----- nvinfo : EIATTR_EXIT_INSTR_OFFSETS
	.align		4
        /*0044*/ 	.byte	0x04, 0x1c
        /*0046*/ 	.short	(.L_3819 - .L_3818)


	//   ....[0]....
.L_3818:
        /*0048*/ 	.word	0x00003310


	//   ....[1]....
        /*004c*/ 	.word	0x000043c0


	//----- nvinfo : EIATTR_MAX_THREADS
	.align		4
.L_3819:
        /*0050*/ 	.byte	0x04, 0x05
        /*0052*/ 	.short	(.L_3821 - .L_3820)
.L_3820:
        /*0054*/ 	.word	0x00000080
        /*0058*/ 	.word	0x00000001
        /*005c*/ 	.word	0x00000001


	//----- nvinfo : EIATTR_CRS_STACK_SIZE
	.align		4
.L_3821:
        /*0060*/ 	.byte	0x04, 0x1e
        /*0062*/ 	.short	(.L_3823 - .L_3822)
.L_3822:
        /*0064*/ 	.word	0x00000000
.L_3823:


//--------------------- .nv.info._ZN2at6native27unrolled_elementwise_kernelINS0_13BinaryFunctorIsssZZZNS0_21heaviside_kernel_cudaERNS_18TensorIteratorBaseEENKUlvE_clEvENKUlvE3_clEvEUlssE_EESt5arrayIPcLm3EELi4E23TrivialOffsetCalculatorILi2EjESC_ILi1EjENS0_6memory15LoadWithoutCastENSF_16StoreWithoutCastEEEviT_T0_T2_T3_T4_T5_ --------------------------
	.section	.nv.info._ZN2at6native27unrolled_elementwise_kernelINS0_13BinaryFunctorIsssZZZNS0_21heaviside_kernel_cudaERNS_18TensorIteratorBaseEENKUlvE_clEvENKUlvE3_clEvEUlssE_EESt5arrayIPcLm3EELi4E23TrivialOffsetCalculatorILi2EjESC_ILi1EjENS0_6memory15LoadWithoutCastENSF_16StoreWithoutCastEEEviT_T0_T2_T3_T4_T5_,"",@"SHT_CUDA_INFO"
	.sectionflags	@""
	.align	4


	//----- nvinfo : EIATTR_CUDA_API_VERSION
	.align		4
        /*0000*/ 	.byte	0x04, 0x37
        /*0002*/ 	.short	(.L_3825 - .L_3824)
.L_3824:
        /*0004*/ 	.word	0x00000082


	//----- nvinfo : EIATTR_SW2861232_WAR
	.align		4
.L_3825:
        /*0008*/ 	.byte	0x01, 0x35
	.zero		2


	//----- nvinfo : EIATTR_PARAM_CBANK
	.align		4
        /*000c*/ 	.byte	0x04, 0x0a
        /*000e*/ 	.short	(.L_3827 - .L_3826)
	.align		4
.L_3826:
        /*0010*/ 	.word	index@(.nv.constant0._ZN2at6native27unrolled_elementwise_kernelINS0_13BinaryFunctorIsssZZZNS0_21heaviside_kernel_cudaERNS_18TensorIteratorBaseEENKUlvE_clEvENKUlvE3_clEvEUlssE_EESt5arrayIPcLm3EELi4E23TrivialOffsetCalculatorILi2EjESC_ILi1EjENS0_6memory15LoadWithoutCastENSF_16StoreWithoutCastEEEviT_T0_T2_T3_T4_T5_)
        /*0014*/ 	.short	0x0160
        /*0016*/ 	.short	0x0024


	//----- nvinfo : EIATTR_CBANK_PARAM_SIZE
	.align		4
.L_3827:
        /*0018*/ 	.byte	0x03, 0x19
        /*001a*/ 	.short	0x0024


	//----- nvinfo : EIATTR_KPARAM_INFO
	.align		4
        /*001c*/ 	.byte	0x04, 0x17
        /*001e*/ 	.short	(.L_3829 - .L_3828)
.L_3828:
        /*0020*/ 	.word	0x00000000
        /*0024*/ 	.short	0x0006
        /*0026*/ 	.short	0x0023
        /*0028*/ 	.byte	0x00, 0xf0, 0x05, 0x00


	//----- nvinfo : EIATTR_KPARAM_INFO
	.align		4
.L_3829:
        /*002c*/ 	.byte	0x04, 0x17
        /*002e*/ 	.short	(.L_3831 - .L_3830)
.L_3830:
        /*0030*/ 	.word	0x00000000
        /*0034*/ 	.short	0x0005
        /*0036*/ 	.short	0x0022
        /*0038*/ 	.byte	0x00, 0xf0, 0x05, 0x00


	//----- nvinfo : EIATTR_KPARAM_INFO
	.align		4
.L_3831:
        /*003c*/ 	.byte	0x04, 0x17
        /*003e*/ 	.short	(.L_3833 - .L_3832)
.L_3832:
        /*0040*/ 	.word	0x00000000
        /*0044*/ 	.short	0x0004
        /*0046*/ 	.short	0x0021
        /*0048*/ 	.byte	0x00, 0xf0, 0x05, 0x00


	//----- nvinfo : EIATTR_KPARAM_INFO
	.align		4
.L_3833:
        /*004c*/ 	.byte	0x04, 0x17
        /*004e*/ 	.short	(.L_3835 - .L_3834)
.L_3834:
        /*0050*/ 	.word	0x00000000
        /*0054*/ 	.short	0x0003
        /*0056*/ 	.short	0x0020
        /*0058*/ 	.byte	0x00, 0xf0, 0x05, 0x00


	//----- nvinfo : EIATTR_KPARAM_INFO
	.align		4
.L_3835:
        /*005c*/ 	.byte	0x04, 0x17
        /*005e*/ 	.short	(.L_3837 - .L_3836)
.L_3836:
        /*0060*/ 	.word	0x00000000
        /*0064*/ 	.short	0x0002
        /*0066*/ 	.short	0x0008
        /*0068*/ 	.byte	0x00, 0xf0, 0x61, 0x00


	//----- nvinfo : EIATTR_KPARAM_INFO
	.align		4
.L_3837:
        /*006c*/ 	.byte	0x04, 0x17
        /*006e*/ 	.short	(.L_3839 - .L_3838)
.L_3838:
        /*0070*/ 	.word	0x00000000
        /*0074*/ 	.short	0x0001
        /*0076*/ 	.short	0x0004
        /*0078*/ 	.byte	0x00, 0xf0, 0x05, 0x00


	//----- nvinfo : EIATTR_KPARAM_INFO
	.align		4
.L_3839:
        /*007c*/ 	.byte	0x04, 0x17
        /*007e*/ 	.short	(.L_3841 - .L_3840)
.L_3840:
        /*0080*/ 	.word	0x00000000
        /*0084*/ 	.short	0x0000
        /*0086*/ 	.short	0x0000
        /*0088*/ 	.byte	0x00, 0xf0, 0x11, 0x00


	//----- nvinfo : EIATTR_MAXREG_COUNT
	.align		4
.L_3841:
        /*008c*/ 	.byte	0x03, 0x1b
        /*008e*/ 	.short	0x00ff


	//----- nvinfo : EIATTR_MERCURY_ISA_VERSION
	.align		4
        /*0090*/ 	.byte	0x03, 0x5f
        /*0092*/ 	.short	0x0000


	//----- nvinfo : EIATTR_EXIT_INSTR_OFFSETS
	.align		4
        /*0094*/ 	.byte	0x04, 0x1c
        /*0096*/ 	.short	(.L_3843 - .L_3842)


	//   ....[0]....
.L_3842:
        /*0098*/ 	.word	0x00000550


	//   ....[1]....
        /*009c*/ 	.word	0x000005b0


	//----- nvinfo : EIATTR_MAX_THREADS
	.align		4
.L_3843:
        /*00a0*/ 	.byte	0x04, 0x05
        /*00a2*/ 	.short	(.L_3845 - .L_3844)
.L_3844:
        /*00a4*/ 	.word	0x00000080
        /*00a8*/ 	.word	0x00000001
        /*00ac*/ 	.word	0x00000001


	//----- nvinfo : EIATTR_CRS_STACK_SIZE
	.align		4
.L_3845:
        /*00b0*/ 	.byte	0x04, 0x1e
        /*00b2*/ 	.short	(.L_3847 - .L_3846)
.L_3846:
        /*00b4*/ 	.word	0x00000000
.L_3847:


//--------------------- .nv.info._ZN2at6native29vectorized_elementwise_kernelILi2ENS0_13BinaryFunctorIsssZZZNS0_21heaviside_kernel_cudaERNS_18TensorIteratorBaseEENKUlvE_clEvENKUlvE3_clEvEUlssE_EESt5arrayIPcLm3EEEEviT0_T1_ --------------------------
	.section	.nv.info._ZN2at6native29vectorized_elementwise_kernelILi2ENS0_13BinaryFunctorIsssZZZNS0_21heaviside_kernel_cudaERNS_18TensorIteratorBaseEENKUlvE_clEvENKUlvE3_clEvEUlssE_EESt5arrayIPcLm3EEEEviT0_T1_,"",@"SHT_CUDA_INFO"
	.sectionflags	@""
	.align	4


	//----- nvinfo : EIATTR_CUDA_API_VERSION
	.align		4
        /*0000*/ 	.byte	0x04, 0x37
        /*0002*/ 	.short	(.L_3849 - .L_3848)
.L_3848:
        /*0004*/ 	.word	0x00000082


	//----- nvinfo : EIATTR_SW2861232_WAR
	.align		4
.L_3849:
        /*0008*/ 	.byte	0x01, 0x35
	.zero		2


	//----- nvinfo : EIATTR_PARAM_CBANK
	.align		4
        /*000c*/ 	.byte	0x04, 0x0a
        /*000e*/ 	.short	(.L_3851 - .L_3850)
	.align		4
.L_3850:
        /*0010*/ 	.word	index@(.nv.constant0._ZN2at6native29vectorized_elementwise_kernelILi2ENS0_13BinaryFunctorIsssZZZNS0_21heaviside_kernel_cudaERNS_18TensorIteratorBaseEENKUlvE_clEvENKUlvE3_clEvEUlssE_EESt5arrayIPcLm3EEEEviT0_T1_)
        /*0014*/ 	.short	0x0160
        /*0016*/ 	.short	0x0020


	//----- nvinfo : EIATTR_CBANK_PARAM_SIZE
	.align		4
.L_3851:
        /*0018*/ 	.byte	0x03, 0x19
        /*001a*/ 	.short	0x0020


	//----- nvinfo : EIATTR_KPARAM_INFO
	.align		4
        /*001c*/ 	.byte	0x04, 0x17
        /*001e*/ 	.short	(.L_3853 - .L_3852)
.L_3852:
        /*0020*/ 	.word	0x00000000
        /*0024*/ 	.short	0x0002
        /*0026*/ 	.short	0x0008
        /*0028*/ 	.byte	0x00, 0xf0, 0x61, 0x00


	//----- nvinfo : EIATTR_KPARAM_INFO
	.align		4
.L_3853:
        /*002c*/ 	.byte	0x04, 0x17
        /*002e*/ 	.short	(.L_3855 - .L_3854)
.L_3854:
        /*0030*/ 	.word	0x00000000
        /*0034*/ 	.short	0x0001
        /*0036*/ 	.short	0x0004
        /*0038*/ 	.byte	0x00, 0xf0, 0x05, 0x00


	//----- nvinfo : EIATTR_KPARAM_INFO
	.align		4
.L_3855:
        /*003c*/ 	.byte	0x04, 0x17
        /*003e*/ 	.short	(.L_3857 - .L_3856)
.L_3856:
        /*0040*/ 	.word	0x00000000
        /*0044*/ 	.short	0x0000
        /*0046*/ 	.short	0x0000
        /*0048*/ 	.byte	0x00, 0xf0, 0x11, 0x00


	//----- nvinfo : EIATTR_MAXREG_COUNT
	.align		4
.L_3857:
        /*004c*/ 	.byte	0x03, 0x1b
        /*004e*/ 	.short	0x00ff


	//----- nvinfo : EIATTR_MERCURY_ISA_VERSION
	.align		4
        /*0050*/ 	.byte	0x03, 0x5f
        /*0052*/ 	.short	0x0000


	//----- nvinfo : EIATTR_EXIT_INSTR_OFFSETS
	.align		4
        /*0054*/ 	.byte	0x04, 0x1c
        /*0056*/ 	.short	(.L_3859 - .L_3858)


	//   ....[0]....
.L_3858:
        /*0058*/ 	.word	0x000004a0


	//   ....[1]....
        /*005c*/ 	.word	0x00000f50


	//   ....[2]....
        /*0060*/ 	.word	0x00000fa0


	//----- nvinfo : EIATTR_MAX_THREADS
	.align		4
.L_3859:
        /*0064*/ 	.byte	0x04, 0x05
        /*0066*/ 	.short	(.L_3861 - .L_3860)
.L_3860:
        /*0068*/ 	.word	0x00000080
        /*006c*/ 	.word	0x00000001
        /*0070*/ 	.word	0x00000001


	//----- nvinfo : EIATTR_CRS_STACK_SIZE
	.align		4
.L_3861:
        /*0074*/ 	.byte	0x04, 0x1e
        /*0076*/ 	.short	(.L_3863 - .L_3862)
.L_3862:
        /*0078*/ 	.word	0x00000000
.L_3863:


//--------------------- .nv.info._ZN2at6native29vectorized_elementwise_kernelILi4ENS0_13BinaryFunctorIsssZZZNS0_21heaviside_kernel_cudaERNS_18TensorIteratorBaseEENKUlvE_clEvENKUlvE3_clEvEUlssE_EESt5arrayIPcLm3EEEEviT0_T1_ --------------------------
	.section	.nv.info._ZN2at6native29vectorized_elementwise_kernelILi4ENS0_13BinaryFunctorIsssZZZNS0_21heaviside_kernel_cudaERNS_18TensorIteratorBaseEENKUlvE_clEvENKUlvE3_clEvEUlssE_EESt5arrayIPcLm3EEEEviT0_T1_,"",@"SHT_CUDA_INFO"
	.sectionflags	@""
	.align	4


	//----- nvinfo : EIATTR_CUDA_API_VERSION
	.align		4
        /*0000*/ 	.byte	0x04, 0x37
        /*0002*/ 	.short	(.L_3865 - .L_3864)
.L_3864:
        /*0004*/ 	.word	0x00000082


	//----- nvinfo : EIATTR_SW2861232_WAR
	.align		4
.L_3865:
        /*0008*/ 	.byte	0x01, 0x35
	.zero		2


	//----- nvinfo : EIATTR_PARAM_CBANK
	.align		4
        /*000c*/ 	.byte	0x04, 0x0a
        /*000e*/ 	.short	(.L_3867 - .L_3866)
	.align		4
.L_3866:
        /*0010*/ 	.word	index@(.nv.constant0._ZN2at6native29vectorized_elementwise_kernelILi4ENS0_13BinaryFunctorIsssZZZNS0_21heaviside_kernel_cudaERNS_18TensorIteratorBaseEENKUlvE_clEvENKUlvE3_clEvEUlssE_EESt5arrayIPcLm3EEEEviT0_T1_)
        /*0014*/ 	.short	0x0160
        /*0016*/ 	.short	0x0020


	//----- nvinfo : EIATTR_CBANK_PARAM_SIZE
	.align		4
.L_3867:
        /*0018*/ 	.byte	0x03, 0x19
        /*001a*/ 	.short	0x0020


	//----- nvinfo : EIATTR_KPARAM_INFO
	.align		4
        /*001c*/ 	.byte	0x04, 0x17
        /*001e*/ 	.short	(.L_3869 - .L_3868)
.L_3868:
        /*0020*/ 	.word	0x00000000
        /*0024*/ 	.short	0x0002
        /*0026*/ 	.short	0x0008
        /*0028*/ 	.byte	0x00, 0xf0, 0x61, 0x00


	//----- nvinfo : EIATTR_KPARAM_INFO
	.align		4
.L_3869:
        /*002c*/ 	.byte	0x04, 0x17
        /*002e*/ 	.short	(.L_3871 - .L_3870)
.L_3870:
        /*0030*/ 	.word	0x00000000
        /*0034*/ 	.short	0x0001
        /*0036*/ 	.short	0x0004
        /*0038*/ 	.byte	0x00, 0xf0, 0x05, 0x00


	//----- nvinfo : EIATTR_KPARAM_INFO
	.align		4
.L_3871:
        /*003c*/ 	.byte	0x04, 0x17
        /*003e*/ 	.short	(.L_3873 - .L_3872)
.L_3872:
        /*0040*/ 	.word	0x00000000
        /*0044*/ 	.short	0x0000
        /*0046*/ 	.short	0x0000
        /*0048*/ 	.byte	0x00, 0xf0, 0x11, 0x00


	//----- nvinfo : EIATTR_MAXREG_COUNT
	.align		4
.L_3873:
        /*004c*/ 	.byte	0x03, 0x1b
        /*004e*/ 	.short	0x00ff


	//----- nvinfo : EIATTR_MERCURY_ISA_VERSION
	.align		4
        /*0050*/ 	.byte	0x03, 0x5f
        /*0052*/ 	.short	0x0000


	//----- nvinfo : EIATTR_EXIT_INSTR_OFFSETS
	.align		4
        /*0054*/ 	.byte	0x04, 0x1c
        /*0056*/ 	.short	(.L_3875 - .L_3874)


	//   ....[0]....
.L_3874:
        /*0058*/ 	.word	0x00000470


	//   ....[1]....
        /*005c*/ 	.word	0x00000f20


	//   ....[2]....
        /*0060*/ 	.word	0x00000f70


	//----- nvinfo : EIATTR_MAX_THREADS
	.align		4
.L_3875:
        /*0064*/ 	.byte	0x04, 0x05
        /*0066*/ 	.short	(.L_3877 - .L_3876)
.L_3876:
        /*0068*/ 	.word	0x00000080
        /*006c*/ 	.word	0x00000001
        /*0070*/ 	.word	0x00000001


	//----- nvinfo : EIATTR_CRS_STACK_SIZE
	.align		4
.L_3877:
        /*0074*/ 	.byte	0x04, 0x1e
        /*0076*/ 	.short	(.L_3879 - .L_3878)
.L_3878:
        /*0078*/ 	.word	0x00000000
.L_3879:


//--------------------- .nv.info._ZN2at6native29vectorized_elementwise_kernelILi8ENS0_13BinaryFunctorIsssZZZNS0_21heaviside_kernel_cudaERNS_18TensorIteratorBaseEENKUlvE_clEvENKUlvE3_clEvEUlssE_EESt5arrayIPcLm3EEEEviT0_T1_ --------------------------
	.section	.nv.info._ZN2at6native29vectorized_elementwise_kernelILi8ENS0_13BinaryFunctorIsssZZZNS0_21heaviside_kernel_cudaERNS_18TensorIteratorBaseEENKUlvE_clEvENKUlvE3_clEvEUlssE_EESt5arrayIPcLm3EEEEviT0_T1_,"",@"SHT_CUDA_INFO"
	.sectionflags	@""
	.align	4


	//----- nvinfo : EIATTR_CUDA_API_VERSION
	.align		4
        /*0000*/ 	.byte	0x04, 0x37
        /*0002*/ 	.short	(.L_3881 - .L_3880)
.L_3880:
        /*0004*/ 	.word	0x00000082


	//----- nvinfo : EIATTR_SW2861232_WAR
	.align		4
.L_3881:
        /*0008*/ 	.byte	0x01, 0x35
	.zero		2


	//----- nvinfo : EIATTR_PARAM_CBANK
	.align		4
        /*000c*/ 	.byte	0x04, 0x0a
        /*000e*/ 	.short	(.L_3883 - .L_3882)
	.align		4
.L_3882:
        /*0010*/ 	.word	index@(.nv.constant0._ZN2at6native29vectorized_elementwise_kernelILi8ENS0_13BinaryFunctorIsssZZZNS0_21heaviside_kernel_cudaERNS_18TensorIteratorBaseEENKUlvE_clEvENKUlvE3_clEvEUlssE_EESt5arrayIPcLm3EEEEviT0_T1_)
        /*0014*/ 	.short	0x0160
        /*0016*/ 	.short	0x0020


	//----- nvinfo : EIATTR_CBANK_PARAM_SIZE
	.align		4
.L_3883:
        /*0018*/ 	.byte	0x03, 0x19
        /*001a*/ 	.short	0x0020


	//----- nvinfo : EIATTR_KPARAM_INFO
	.align		4
        /*001c*/ 	.byte	0x04, 0x17
        /*001e*/ 	.short	(.L_3885 - .L_3884)
.L_3884:
        /*0020*/ 	.word	0x00000000
        /*0024*/ 	.short	0x0002
        /*0026*/ 	.short	0x0008
        /*0028*/ 	.byte	0x00, 0xf0, 0x61, 0x00


	//----- nvinfo : EIATTR_KPARAM_INFO
	.align		4
.L_3885:
        /*002c*/ 	.byte	0x04, 0x17
        /*002e*/ 	.short	(.L_3887 - .L_3886)
.L_3886:
        /*0030*/ 	.word	0x00000000
        /*0034*/ 	.short	0x0001
        /*0036*/ 	.short	0x0004
        /*0038*/ 	.byte	0x00, 0xf0, 0x05, 0x00


	//----- nvinfo : EIATTR_KPARAM_INFO
	.align		4
.L_3887:
        /*003c*/ 	.byte	0x04, 0x17
        /*003e*/ 	.short	(.L_3889 - .L_3888)
.L_3888:
        /*0040*/ 	.word	0x00000000
        /*0044*/ 	.short	0x0000
        /*0046*/ 	.short	0x0000
        /*0048*/ 	.byte	0x00, 0xf0, 0x11, 0x00


	//----- nvinfo : EIATTR_MAXREG_COUNT
	.align		4
.L_3889:
        /*004c*/ 	.byte	0x03, 0x1b
        /*004e*/ 	.short	0x00ff


	//----- nvinfo : EIATTR_MERCURY_ISA_VERSION
	.align		4
        /*0050*/ 	.byte	0x03, 0x5f
        /*0052*/ 	.short	0x0000


	//----- nvinfo : EIATTR_EXIT_INSTR_OFFSETS
	.align		4
        /*0054*/ 	.byte	0x04, 0x1c
        /*0056*/ 	.short	(.L_3891 - .L_3890)


	//   ....[0]....
.L_3890:
        /*0058*/ 	.word	0x00000010


	//----- nvinfo : EIATTR_MAX_THREADS
	.align		4
.L_3891:
        /*005c*/ 	.byte	0x04, 0x05
        /*005e*/ 	.short	(.L_3893 - .L_3892)
.L_3892:
        /*0060*/ 	.word	0x00000080
        /*0064*/ 	.word	0x00000001
        /*0068*/ 	.word	0x00000001
.L_3893:


//--------------------- .nv.info._ZN2at6native18elementwise_kernelILi128ELi4EZNS0_15gpu_kernel_implINS0_13BUnaryFunctorIsssZZZNS0_21heaviside_kernel_cudaERNS_18TensorIteratorBaseEENKUlvE_clEvENKUlvE3_clEvEUlssE_EEEEvS5_RKT_EUliE_EEviT1_ --------------------------
	.section	.nv.info._ZN2at6native18elementwise_kernelILi128ELi4EZNS0_15gpu_kernel_implINS0_13BUnaryFunctorIsssZZZNS0_21heaviside_kernel_cudaERNS_18TensorIteratorBaseEENKUlvE_clEvENKUlvE3_clEvEUlssE_EEEEvS5_RKT_EUliE_EEviT1_,"",@"SHT_CUDA_INFO"
	.sectionflags	@""
	.align	4


	//----- nvinfo : EIATTR_CUDA_API_VERSION
	.align		4
        /*0000*/ 	.byte	0x04, 0x37
        /*0002*/ 	.short	(.L_3895 - .L_3894)
.L_3894:
        /*0004*/ 	.word	0x00000082


	//----- nvinfo : EIATTR_SW2861232_WAR
	.align		4
.L_3895:
        /*0008*/ 	.byte	0x01, 0x35
	.zero		2


	//----- nvinfo : EIATTR_PARAM_CBANK
	.align		4
        /*000c*/ 	.byte	0x04, 0x0a
        /*000e*/ 	.short	(.L_3897 - .L_3896)
	.align		4
.L_3896:
        /*0010*/ 	.word	index@(.nv.constant0._ZN2at6native18elementwise_kernelILi128ELi4EZNS0_15gpu_kernel_implINS0_13BUnaryFunctorIsssZZZNS0_21heaviside_kernel_cudaERNS_18TensorIteratorBaseEENKUlvE_clEvENKUlvE3_clEvEUlssE_EEEEvS5_RKT_EUliE_EEviT1_)
        /*0014*/ 	.short	0x0160
        /*0016*/ 	.short	0x0220


	//----- nvinfo : EIATTR_CBANK_PARAM_SIZE
	.align		4
.L_3897:
        /*0018*/ 	.byte	0x03, 0x19
        /*001a*/ 	.short	0x0220


	//----- nvinfo : EIATTR_KPARAM_INFO
	.align		4
        /*001c*/ 	.byte	0x04, 0x17
        /*001e*/ 	.short	(.L_3899 - .L_3898)
.L_3898:
        /*0020*/ 	.word	0x00000000
        /*0024*/ 	.short	0x0001
        /*0026*/ 	.short	0x0008
        /*0028*/ 	.byte	0x00, 0xf0, 0x61, 0x08


	//----- nvinfo : EIATTR_KPARAM_INFO
	.align		4
.L_3899:
        /*002c*/ 	.byte	0x04, 0x17
        /*002e*/ 	.short	(.L_3901 - .L_3900)
.L_3900:
        /*0030*/ 	.word	0x00000000
        /*0034*/ 	.short	0x0000
        /*0036*/ 	.short	0x0000
        /*0038*/ 	.byte	0x00, 0xf0, 0x11, 0x00


	//----- nvinfo : EIATTR_MAXREG_COUNT
	.align		4
.L_3901:
        /*003c*/ 	.byte	0x03, 0x1b
        /*003e*/ 	.short	0x0080


	//----- nvinfo : EIATTR_EXTERNS
	.align		4
        /*0040*/ 	.byte	0x04, 0x0f
        /*0042*/ 	.short	(.L_3903 - .L_3902)


	//   ....[0]....
	.align		4
.L_3902:
        /*0044*/ 	.word	index@(__assertfail)


	//----- nvinfo : EIATTR_MERCURY_ISA_VERSION
	.align		4
.L_3903:
        /*0048*/ 	.byte	0x03, 0x5f
        /*004a*/ 	.short	0x0000


	//----- nvinfo : EIATTR_SYSCALL_OFFSETS
	.align		4
        /*004c*/ 	.byte	0x04, 0x46
        /*004e*/ 	.short	(.L_3905 - .L_3904)


	//   ....[0]....
.L_3904:
        /*0050*/ 	.word	0x00001d20


	//   ....[1]....
        /*0054*/ 	.word	0x00002c10


	//   ....[2]....
        /*0058*/ 	.word	0x00004980


	//   ....[3]....
        /*005c*/ 	.word	0x00005870


	//   ....[4]....
        /*0060*/ 	.word	0x000075b0


	//   ....[5]....
        /*0064*/ 	.word	0x000084a0


	//   ....[6]....
        /*0068*/ 	.word	0x0000a1f0


	//   ....[7]....
        /*006c*/ 	.word	0x0000b0e0


	//----- nvinfo : EIATTR_EXIT_INSTR_OFFSETS
	.align		4
.L_3905:
        /*0070*/ 	.byte	0x04, 0x1c
        /*0072*/ 	.short	(.L_3907 - .L_3906)


	//   ....[0]....
.L_3906:
        /*0074*/ 	.word	0x00008550


	//   ....[1]....
        /*0078*/ 	.word	0x0000a370


	//   ....[2]....
        /*007c*/ 	.word	0x0000a390


	//   ....[3]....
        /*0080*/ 	.word	0x0000a430


	//   ....[4]....
        /*0084*/ 	.word	0x0000a460


	//   ....[5]....
        /*0088*/ 	.word	0x0000a480


	//   ....[6]....
        /*008c*/ 	.word	0x0000a510


	//   ....[7]....
        /*0090*/ 	.word	0x0000a550


	//   ....[8]....
        /*0094*/ 	.word	0x0000a5f0


	//   ....[9]....
        /*0098*/ 	.word	0x0000a640


	//   ....[10]....
        /*009c*/ 	.word	0x0000a670


	//   ....[11]....
        /*00a0*/ 	.word	0x0000a740


	//   ....[12]....
        /*00a4*/ 	.word	0x0000a780


	//   ....[13]....
        /*00a8*/ 	.word	0x0000a910


	//   ....[14]....
        /*00ac*/ 	.word	0x0000aa70


	//   ....[15]....
        /*00b0*/ 	.word	0x0000aab0


	//   ....[16]....
        /*00b4*/ 	.word	0x0000ab50


	//   ....[17]....
        /*00b8*/ 	.word	0x0000acd0


	//   ....[18]....
        /*00bc*/ 	.word	0x0000ae50


	//   ....[19]....
        /*00c0*/ 	.word	0x0000afb0


	//   ....[20]....
        /*00c4*/ 	.word	0x0000b0f0


	//   ....[21]....
        /*00c8*/ 	.word	0x0000b130


	//   ....[22]....
        /*00cc*/ 	.word	0x0000b160


	//----- nvinfo : EIATTR_MAX_THREADS
	.align		4
.L_3907:
        /*00d0*/ 	.byte	0x04, 0x05
        /*00d2*/ 	.short	(.L_3909 - .L_3908)
.L_3908:
        /*00d4*/ 	.word	0x00000080
        /*00d8*/ 	.word	0x00000001
        /*00dc*/ 	.word	0x00000001


	//----- nvinfo : EIATTR_CRS_STACK_SIZE
	.align		4
.L_3909:
        /*00e0*/ 	.byte	0x04, 0x1e
        /*00e2*/ 	.short	(.L_3911 - .L_3910)
.L_3910:
        /*00e4*/ 	.word	0x00000000
.L_3911:


//--------------------- .nv.info._ZN2at6native27unrolled_elementwise_kernelINS0_13BUnaryFunctorIsssZZZNS0_21heaviside_kernel_cudaERNS_18TensorIteratorBaseEENKUlvE_clEvENKUlvE3_clEvEUlssE_EESt5arrayIPcLm2EELi4E23TrivialOffsetCalculatorILi1EjESD_NS0_6memory12LoadWithCastILi1EEENSE_13StoreWithCastILi1EEEEEviT_T0_T2_T3_T4_T5_ --------------------------
	.section	.nv.info._ZN2at6native27unrolled_elementwise_kernelINS0_13BUnaryFunctorIsssZZZNS0_21heaviside_kernel_cudaERNS_18TensorIteratorBaseEENKUlvE_clEvENKUlvE3_clEvEUlssE_EESt5arrayIPcLm2EELi4E23TrivialOffsetCalculatorILi1EjESD_NS0_6memory12LoadWithCastILi1EEENSE_13StoreWithCastILi1EEEEEviT_T0_T2_T3_T4_T5_,"",@"SHT_CUDA_INFO"
	.sectionflags	@""
	.align	4


	//----- nvinfo : EIATTR_CUDA_API_VERSION
	.align		4
        /*0000*/ 	.byte	0x04, 0x37
        /*0002*/ 	.short	(.L_3913 - .L_3912)
.L_3912:
        /*0004*/ 	.word	0x00000082


	//----- nvinfo : EIATTR_SW2861232_WAR
	.align		4
.L_3913:
        /*0008*/ 	.byte	0x01, 0x35
	.zero		2


	//----- nvinfo : EIATTR_PARAM_CBANK
	.align		4
        /*000c*/ 	.byte	0x04, 0x0a
        /*000e*/ 	.short	(.L_3915 - .L_3914)
	.align		4
.L_3914:
        /*0010*/ 	.word	index@(.nv.constant0._ZN2at6native27unrolled_elementwise_kernelINS0_13BUnaryFunctorIsssZZZNS0_21heaviside_kernel_cudaERNS_18TensorIteratorBaseEENKUlvE_clEvENKUlvE3_clEvEUlssE_EESt5arrayIPcLm2EELi4E23TrivialOffsetCalculatorILi1EjESD_NS0_6memory12LoadWithCastILi1EEENSE_13StoreWithCastILi1EEEEEviT_T0_T2_T3_T4_T5_)
        /*0014*/ 	.short	0x0160
        /*0016*/ 	.short	0x002c


	//----- nvinfo : EIATTR_CBANK_PARAM_SIZE
	.align		4
.L_3915:
        /*0018*/ 	.byte	0x03, 0x19
        /*001a*/ 	.short	0x002c


	//----- nvinfo : EIATTR_KPARAM_INFO
	.align		4
        /*001c*/ 	.byte	0x04, 0x17
        /*001e*/ 	.short	(.L_3917 - .L_3916)
.L_3916:
        /*0020*/ 	.word	0x00000000
        /*0024*/ 	.short	0x0006
        /*0026*/ 	.short	0x0024
        /*0028*/ 	.byte	0x00, 0xf0, 0x21, 0x00


	//----- nvinfo : EIATTR_KPARAM_INFO
	.align		4
.L_3917:
        /*002c*/ 	.byte	0x04, 0x17
        /*002e*/ 	.short	(.L_3919 - .L_3918)
.L_3918:
        /*0030*/ 	.word	0x00000000
        /*0034*/ 	.short	0x0005
        /*0036*/ 	.short	0x001c
        /*0038*/ 	.byte	0x00, 0xf0, 0x21, 0x00


	//----- nvinfo : EIATTR_KPARAM_INFO
	.align		4
.L_3919:
        /*003c*/ 	.byte	0x04, 0x17
        /*003e*/ 	.short	(.L_3921 - .L_3920)
.L_3920:
        /*0040*/ 	.word	0x00000000
        /*0044*/ 	.short	0x0004
        /*0046*/ 	.short	0x0019
        /*0048*/ 	.byte	0x00, 0xf0, 0x05, 0x00


	//----- nvinfo : EIATTR_KPARAM_INFO
	.align		4
.L_3921:
        /*004c*/ 	.byte	0x04, 0x17
        /*004e*/ 	.short	(.L_3923 - .L_3922)
.L_3922:
        /*0050*/ 	.word	0x00000000
        /*0054*/ 	.short	0x0003
        /*0056*/ 	.short	0x0018
        /*0058*/ 	.byte	0x00, 0xf0, 0x05, 0x00


	//----- nvinfo : EIATTR_KPARAM_INFO
	.align		4
.L_3923:
        /*005c*/ 	.byte	0x04, 0x17
        /*005e*/ 	.short	(.L_3925 - .L_3924)
.L_3924:
        /*0060*/ 	.word	0x00000000
        /*0064*/ 	.short	0x0002
        /*0066*/ 	.short	0x0008
        /*0068*/ 	.byte	0x00, 0xf0, 0x41, 0x00


	//----- nvinfo : EIATTR_KPARAM_INFO
	.align		4
.L_3925:
        /*006c*/ 	.byte	0x04, 0x17
        /*006e*/ 	.short	(.L_3927 - .L_3926)
.L_3926:
        /*0070*/ 	.word	0x00000000
        /*0074*/ 	.short	0x0001
        /*0076*/ 	.short	0x0004
        /*0078*/ 	.byte	0x00, 0xf0, 0x11, 0x00


	//----- nvinfo : EIATTR_KPARAM_INFO
	.align		4
.L_3927:
        /*007c*/ 	.byte	0x04, 0x17
        /*007e*/ 	.short	(.L_3929 - .L_3928)
.L_3928:
        /*0080*/ 	.word	0x00000000
        /*0084*/ 	.short	0x0000
        /*0086*/ 	.short	0x0000
        /*0088*/ 	.byte	0x00, 0xf0, 0x11, 0x00


	//----- nvinfo : EIATTR_MAXREG_COUNT
	.align		4
.L_3929:
        /*008c*/ 	.byte	0x03, 0x1b
        /*008e*/ 	.short	0x00ff


	//----- nvinfo : EIATTR_EXTERNS
	.align		4
        /*0090*/ 	.byte	0x04, 0x0f
        /*0092*/ 	.short	(.L_3931 - .L_3930)


	//   ....[0]....
	.align		4
.L_3930:
        /*0094*/ 	.word	index@(__assertfail)


	//----- nvinfo : EIATTR_MERCURY_ISA_VERSION
	.align		4
.L_3931:
        /*0098*/ 	.byte	0x03, 0x5f
        /*009a*/ 	.short	0x0000


	//----- nvinfo : EIATTR_SYSCALL_OFFSETS
	.align		4
        /*009c*/ 	.byte	0x04, 0x46
        /*009e*/ 	.short	(.L_3933 - .L_3932)


	//   ....[0]....
.L_3932:
        /*00a0*/ 	.word	0x00000f20


	//   ....[1]....
        /*00a4*/ 	.word	0x00001e40


	//   ....[2]....
        /*00a8*/ 	.word	0x00002d70


	//   ....[3]....
        /*00ac*/ 	.word	0x00003c80


	//   ....[4]....
        /*00b0*/ 	.word	0x00004d00


	//   ....[5]....
        /*00b4*/ 	.word	0x00005c40


	//   ....[6]....
        /*00b8*/ 	.word	0x00006b70


	//   ....[7]....
        /*00bc*/ 	.word	0x00007aa0


	//----- nvinfo : EIATTR_EXIT_INSTR_OFFSETS
	.align		4
.L_3933:
        /*00c0*/ 	.byte	0x04, 0x1c
        /*00c2*/ 	.short	(.L_3935 - .L_3934)


	//   ....[0]....
.L_3934:
        /*00c4*/ 	.word	0x00006c20


	//   ....[1]....
        /*00c8*/ 	.word	0x00006d30


	//   ....[2]....
        /*00cc*/ 	.word	0x00006d50


	//   ....[3]....
        /*00d0*/ 	.word	0x00006df0


	//   ....[4]....
        /*00d4*/ 	.word	0x00006e20


	//   ....[5]....
        /*00d8*/ 	.word	0x00006e40


	//   ....[6]....
        /*00dc*/ 	.word	0x00006ed0


	//   ....[7]....
        /*00e0*/ 	.word	0x00006f10


	//   ....[8]....
        /*00e4*/ 	.word	0x00006fb0


	//   ....[9]....
        /*00e8*/ 	.word	0x00007000


	//   ....[10]....
        /*00ec*/ 	.word	0x00007030


	//   ....[11]....
        /*00f0*/ 	.word	0x00007100


	//   ....[12]....
        /*00f4*/ 	.word	0x00007140


	//   ....[13]....
        /*00f8*/ 	.word	0x000072d0


	//   ....[14]....
        /*00fc*/ 	.word	0x00007430


	//   ....[15]....
        /*0100*/ 	.word	0x00007470


	//   ....[16]....
        /*0104*/ 	.word	0x00007510


	//   ....[17]....
        /*0108*/ 	.word	0x00007690


	//   ....[18]....
        /*010c*/ 	.word	0x00007810


	//   ....[19]....
        /*0110*/ 	.word	0x00007970


	//   ....[20]....
        /*0114*/ 	.word	0x00007ab0


	//   ....[21]....
        /*0118*/ 	.word	0x00007af0


	//   ....[22]....
        /*011c*/ 	.word	0x00007b20


	//----- nvinfo : EIATTR_MAX_THREADS
	.align		4
.L_3935:
        /*0120*/ 	.byte	0x04, 0x05
        /*0122*/ 	.short	(.L_3937 - .L_3936)
.L_3936:
        /*0124*/ 	.word	0x00000080
        /*0128*/ 	.word	0x00000001
        /*012c*/ 	.word	0x00000001


	//----- nvinfo : EIATTR_CRS_STACK_SIZE
	.align		4
.L_3937:
        /*0130*/ 	.byte	0x04, 0x1e
        /*0132*/ 	.short	(.L_3939 - .L_3938)
.L_3938:
        /*0134*/ 	.word	0x00000000
.L_3939:


//--------------------- .nv.info._ZN2at6native18elementwise_kernelILi128ELi4EZNS0_22gpu_kernel_impl_nocastINS0_13BUnaryFunctorIsssZZZNS0_21heaviside_kernel_cudaERNS_18TensorIteratorBaseEENKUlvE_clEvENKUlvE3_clEvEUlssE_EEEEvS5_RKT_EUliE_EEviT1_ --------------------------
	.section	.nv.info._ZN2at6native18elementwise_kernelILi128ELi4EZNS0_22gpu_kernel_impl_nocastINS0_13BUnaryFunctorIsssZZZNS0_21heaviside_kernel_cudaERNS_18TensorIteratorBaseEENKUlvE_clEvENKUlvE3_clEvEUlssE_EEEEvS5_RKT_EUliE_EEviT1_,"",@"SHT_CUDA_INFO"
	.sectionflags	@""
	.align	4


	//----- nvinfo : EIATTR_CUDA_API_VERSION
	.align		4
        /*0000*/ 	.byte	0x04, 0x37
        /*0002*/ 	.short	(.L_3941 - .L_3940)
.L_3940:
        /*0004*/ 	.word	0x00000082


	//----- nvinfo : EIATTR_SW2861232_WAR
	.align		4
.L_3941:
        /*0008*/ 	.byte	0x01, 0x35
	.zero		2


	//----- nvinfo : EIATTR_PARAM_CBANK
	.align		4
        /*000c*/ 	.byte	0x04, 0x0a
        /*000e*/ 	.short	(.L_3943 - .L_3942)
	.align		4
.L_3942:
        /*0010*/ 	.word	index@(.nv.constant0._ZN2at6native18elementwise_kernelILi128ELi4EZNS0_22gpu_kernel_impl_nocastINS0_13BUnaryFunctorIsssZZZNS0_21heaviside_kernel_cudaERNS_18TensorIteratorBaseEENKUlvE_clEvENKUlvE3_clEvEUlssE_EEEEvS5_RKT_EUliE_EEviT1_)
        /*0014*/ 	.short	0x0160
        /*0016*/ 	.short	0x0220


	//----- nvinfo : EIATTR_CBANK_PARAM_SIZE
	.align		4
.L_3943:
        /*0018*/ 	.byte	0x03, 0x19
        /*001a*/ 	.short	0x0220


	//----- nvinfo : EIATTR_KPARAM_INFO
	.align		4
        /*001c*/ 	.byte	0x04, 0x17
        /*001e*/ 	.short	(.L_3945 - .L_3944)
.L_3944:
        /*0020*/ 	.word	0x00000000
        /*0024*/ 	.short	0x0001
        /*0026*/ 	.short	0x0008
        /*0028*/ 	.byte	0x00, 0xf0, 0x61, 0x08


	//----- nvinfo : EIATTR_KPARAM_INFO
	.align		4
.L_3945:
        /*002c*/ 	.byte	0x04, 0x17
        /*002e*/ 	.short	(.L_3947 - .L_3946)
.L_3946:
        /*0030*/ 	.word	0x00000000
        /*0034*/ 	.short	0x0000
        /*0036*/ 	.short	0x0000
        /*0038*/ 	.byte	0x00, 0xf0, 0x11, 0x00


	//----- nvinfo : EIATTR_MAXREG_COUNT
	.align		4
.L_3947:
        /*003c*/ 	.byte	0x03, 0x1b
        /*003e*/ 	.short	0x0080


	//----- nvinfo : EIATTR_MERCURY_ISA_VERSION
	.align		4
        /*0040*/ 	.byte	0x03, 0x5f
        /*0042*/ 	.short	0x0000


	//----- nvinfo : EIATTR_EXIT_INSTR_OFFSETS
	.align		4
        /*0044*/ 	.byte	0x04, 0x1c
        /*0046*/ 	.short	(.L_3949 - .L_3948)


	//   ....[0]....
.L_3948:
        /*0048*/ 	.word	0x00002e10


	//   ....[1]....
        /*004c*/ 	.word	0x00003d00


	//----- nvinfo : EIATTR_MAX_THREADS
	.align		4
.L_3949:
        /*0050*/ 	.byte	0x04, 0x05
        /*0052*/ 	.short	(.L_3951 - .L_3950)
.L_3950:
        /*0054*/ 	.word	0x00000080
        /*0058*/ 	.word	0x00000001
        /*005c*/ 	.word	0x00000001


	//----- nvinfo : EIATTR_CRS_STACK_SIZE
	.align		4
.L_3951:
        /*0060*/ 	.byte	0x04, 0x1e
        /*0062*/ 	.short	(.L_3953 - .L_3952)
.L_3952:
        /*0064*/ 	.word	0x00000000
.L_3953:


//--------------------- .nv.info._ZN2at6native27unrolled_elementwise_kernelINS0_13BUnaryFunctorIsssZZZNS0_21heaviside_kernel_cudaERNS_18TensorIteratorBaseEENKUlvE_clEvENKUlvE3_clEvEUlssE_EESt5arrayIPcLm2EELi4E23TrivialOffsetCalculatorILi1EjESD_NS0_6memory15LoadWithoutCastENSE_16StoreWithoutCastEEEviT_T0_T2_T3_T4_T5_ --------------------------
	.section	.nv.info._ZN2at6native27unrolled_elementwise_kernelINS0_13BUnaryFunctorIsssZZZNS0_21heaviside_kernel_cudaERNS_18TensorIteratorBaseEENKUlvE_clEvENKUlvE3_clEvEUlssE_EESt5arrayIPcLm2EELi4E23TrivialOffsetCalculatorILi1EjESD_NS0_6memory15LoadWithoutCastENSE_16StoreWithoutCastEEEviT_T0_T2_T3_T4_T5_,"",@"SHT_CUDA_INFO"
	.sectionflags	@""
	.align	4


	//----- nvinfo : EIATTR_CUDA_API_VERSION
	.align		4
        /*0000*/ 	.byte	0x04, 0x37
        /*0002*/ 	.short	(.L_3955 - .L_3954)
.L_3954:
        /*0004*/ 	.word	0x00000082


	//----- nvinfo : EIATTR_SW2861232_WAR
	.align		4
.L_3955:
        /*0008*/ 	.byte	0x01, 0x35
	.zero		2


	//----- nvinfo : EIATTR_PARAM_CBANK
	.align		4
        /*000c*/ 	.byte	0x04, 0x0a
        /*000e*/ 	.short	(.L_3957 - .L_3956)
	.align		4
.L_3956:
        /*0010*/ 	.word	index@(.nv.constant0._ZN2at6native27unrolled_elementwise_kernelINS0_13BUnaryFunctorIsssZZZNS0_21heaviside_kernel_cudaERNS_18TensorIteratorBaseEENKUlvE_clEvENKUlvE3_clEvEUlssE_EESt5arrayIPcLm2EELi4E23TrivialOffsetCalculatorILi1EjESD_NS0_6memory15LoadWithoutCastENSE_16StoreWithoutCastEEEviT_T0_T2_T3_T4_T5_)
        /*0014*/ 	.short	0x0160
        /*0016*/ 	.short	0x001c


	//----- nvinfo : EIATTR_CBANK_PARAM_SIZE
	.align		4
.L_3957:
        /*0018*/ 	.byte	0x03, 0x19
        /*001a*/ 	.short	0x001c


	//----- nvinfo : EIATTR_KPARAM_INFO
	.align		4
        /*001c*/ 	.byte	0x04, 0x17
        /*001e*/ 	.short	(.L_3959 - .L_3958)
.L_3958:
        /*0020*/ 	.word	0x00000000
        /*0024*/ 	.short	0x0006
        /*0026*/ 	.short	0x001b
        /*0028*/ 	.byte	0x00, 0xf0, 0x05, 0x00


	//----- nvinfo : EIATTR_KPARAM_INFO
	.align		4
.L_3959:
        /*002c*/ 	.byte	0x04, 0x17
        /*002e*/ 	.short	(.L_3961 - .L_3960)
.L_3960:
        /*0030*/ 	.word	0x00000000
        /*0034*/ 	.short	0x0005
        /*0036*/ 	.short	0x001a
        /*0038*/ 	.byte	0x00, 0xf0, 0x05, 0x00


	//----- nvinfo : EIATTR_KPARAM_INFO
	.align		4
.L_3961:
        /*003c*/ 	.byte	0x04, 0x17
        /*003e*/ 	.short	(.L_3963 - .L_3962)
.L_3962:
        /*0040*/ 	.word	0x00000000
        /*0044*/ 	.short	0x0004
        /*0046*/ 	.short	0x0019
        /*0048*/ 	.byte	0x00, 0xf0, 0x05, 0x00


	//----- nvinfo : EIATTR_KPARAM_INFO
	.align		4
.L_3963:
        /*004c*/ 	.byte	0x04, 0x17
        /*004e*/ 	.short	(.L_3965 - .L_3964)
.L_3964:
        /*0050*/ 	.word	0x00000000
        /*0054*/ 	.short	0x0003
        /*0056*/ 	.short	0x0018
        /*0058*/ 	.byte	0x00, 0xf0, 0x05, 0x00


	//----- nvinfo : EIATTR_KPARAM_INFO
	.align		4
.L_3965:
        /*005c*/ 	.byte	0x04, 0x17
        /*005e*/ 	.short	(.L_3967 - .L_3966)
.L_3966:
        /*0060*/ 	.word	0x00000000
        /*0064*/ 	.short	0x0002
        /*0066*/ 	.short	0x0008
        /*0068*/ 	.byte	0x00, 0xf0, 0x41, 0x00


	//----- nvinfo : EIATTR_KPARAM_INFO
	.align		4
.L_3967:
        /*006c*/ 	.byte	0x04, 0x17
        /*006e*/ 	.short	(.L_3969 - .L_3968)
.L_3968:
        /*0070*/ 	.word	0x00000000
        /*0074*/ 	.short	0x0001
        /*0076*/ 	.short	0x0004
        /*0078*/ 	.byte	0x00, 0xf0, 0x11, 0x00


	//----- nvinfo : EIATTR_KPARAM_INFO
	.align		4
.L_3969:
        /*007c*/ 	.byte	0x04, 0x17
        /*007e*/ 	.short	(.L_3971 - .L_3970)
.L_3970:
        /*0080*/ 	.word	0x00000000
        /*0084*/ 	.short	0x0000
        /*0086*/ 	.short	0x0000
        /*0088*/ 	.byte	0x00, 0xf0, 0x11, 0x00


	//----- nvinfo : EIATTR_MAXREG_COUNT
	.align		4
.L_3971:
        /*008c*/ 	.byte	0x03, 0x1b
        /*008e*/ 	.short	0x00ff


	//----- nvinfo : EIATTR_MERCURY_ISA_VERSION
	.align		4
        /*0090*/ 	.byte	0x03, 0x5f
        /*0092*/ 	.short	0x0000


	//----- nvinfo : EIATTR_EXIT_INSTR_OFFSETS
	.align		4
        /*0094*/ 	.byte	0x04, 0x1c
        /*0096*/ 	.short	(.L_3973 - .L_3972)


	//   ....[0]....
.L_3972:
        /*0098*/ 	.word	0x000004c0


	//   ....[1]....
        /*009c*/ 	.word	0x00000520


	//----- nvinfo : EIATTR_MAX_THREADS
	.align		4
.L_3973:
        /*00a0*/ 	.byte	0x04, 0x05
        /*00a2*/ 	.short	(.L_3975 - .L_3974)
.L_3974:
        /*00a4*/ 	.word	0x00000080
        /*00a8*/ 	.word	0x00000001
        /*00ac*/ 	.word	0x00000001


	//----- nvinfo : EIATTR_CRS_STACK_SIZE
	.align		4
.L_3975:
        /*00b0*/ 	.byte	0x04, 0x1e
        /*00b2*/ 	.short	(.L_3977 - .L_3976)
.L_3976:
        /*00b4*/ 	.word	0x00000000
.L_3977:


//--------------------- .nv.info._ZN2at6native29vectorized_elementwise_kernelILi2ENS0_13BUnaryFunctorIsssZZZNS0_21heaviside_kernel_cudaERNS_18TensorIteratorBaseEENKUlvE_clEvENKUlvE3_clEvEUlssE_EESt5arrayIPcLm2EEEEviT0_T1_ --------------------------
	.section	.nv.info._ZN2at6native29vectorized_elementwise_kernelILi2ENS0_13BUnaryFunctorIsssZZZNS0_21heaviside_kernel_cudaERNS_18TensorIteratorBaseEENKUlvE_clEvENKUlvE3_clEvEUlssE_EESt5arrayIPcLm2EEEEviT0_T1_,"",@"SHT_CUDA_INFO"
	.sectionflags	@""
	.align	4


	//----- nvinfo : EIATTR_CUDA_API_VERSION
	.align		4
        /*0000*/ 	.byte	0x04, 0x37
        /*0002*/ 	.short	(.L_3979 - .L_3978)
.L_3978:
        /*0004*/ 	.word	0x00000082


	//----- nvinfo : EIATTR_SW2861232_WAR
	.align		4
.L_3979:
        /*0008*/ 	.byte	0x01, 0x35
	.zero		2


	//----- nvinfo : EIATTR_PARAM_CBANK
	.align		4
        /*000c*/ 	.byte	0x04, 0x0a
        /*000e*/ 	.short	(.L_3981 - .L_3980)
	.align		4
.L_3980:
        /*0010*/ 	.word	index@(.nv.constant0._ZN2at6native29vectorized_elementwise_kernelILi2ENS0_13BUnaryFunctorIsssZZZNS0_21heaviside_kernel_cudaERNS_18TensorIteratorBaseEENKUlvE_clEvENKUlvE3_clEvEUlssE_EESt5arrayIPcLm2EEEEviT0_T1_)
        /*0014*/ 	.short	0x0160
        /*0016*/ 	.short	0x0018


	//----- nvinfo : EIATTR_CBANK_PARAM_SIZE
	.align		4
.L_3981:
        /*0018*/ 	.byte	0x03, 0x19
        /*001a*/ 	.short	0x0018


	//----- nvinfo : EIATTR_KPARAM_INFO
	.align		4
        /*001c*/ 	.byte	0x04, 0x17
        /*001e*/ 	.short	(.L_3983 - .L_3982)
.L_3982:
        /*0020*/ 	.word	0x00000000
        /*0024*/ 	.short	0x0002
        /*0026*/ 	.short	0x0008
        /*0028*/ 	.byte	0x00, 0xf0, 0x41, 0x00


	//----- nvinfo : EIATTR_KPARAM_INFO
	.align		4
.L_3983:
        /*002c*/ 	.byte	0x04, 0x17
        /*002e*/ 	.short	(.L_3985 - .L_3984)
.L_3984:
        /*0030*/ 	.word	0x00000000
        /*0034*/ 	.short	0x0001
        /*0036*/ 	.short	0x0004
        /*0038*/ 	.byte	0x00, 0xf0, 0x11, 0x00


	//----- nvinfo : EIATTR_KPARAM_INFO
	.align		4
.L_3985:
        /*003c*/ 	.byte	0x04, 0x17
        /*003e*/ 	.short	(.L_3987 - .L_3986)
.L_3986:
        /*0040*/ 	.word	0x00000000
        /*0044*/ 	.short	0x0000
        /*0046*/ 	.short	0x0000
        /*0048*/ 	.byte	0x00, 0xf0, 0x11, 0x00


	//----- nvinfo : EIATTR_MAXREG_COUNT
	.align		4
.L_3987:
        /*004c*/ 	.byte	0x03, 0x1b
        /*004e*/ 	.short	0x00ff


	//----- nvinfo : EIATTR_MERCURY_ISA_VERSION
	.align		4
        /*0050*/ 	.byte	0x03, 0x5f
        /*0052*/ 	.short	0x0000


	//----- nvinfo : EIATTR_EXIT_INSTR_OFFSETS
	.align		4
        /*0054*/ 	.byte	0x04, 0x1c
        /*0056*/ 	.short	(.L_3989 - .L_3988)


	//   ....[0]....
.L_3988:
        /*0058*/ 	.word	0x00000490


	//   ....[1]....
        /*005c*/ 	.word	0x00000e50


	//   ....[2]....
        /*0060*/ 	.word	0x00000ea0


	//----- nvinfo : EIATTR_MAX_THREADS
	.align		4
.L_3989:
        /*0064*/ 	.byte	0x04, 0x05
        /*0066*/ 	.short	(.L_3991 - .L_3990)
.L_3990:
        /*0068*/ 	.word	0x00000080
        /*006c*/ 	.word	0x00000001
        /*0070*/ 	.word	0x00000001


	//----- nvinfo : EIATTR_CRS_STACK_SIZE
	.align		4
.L_3991:
        /*0074*/ 	.byte	0x04, 0x1e
        /*0076*/ 	.short	(.L_3993 - .L_3992)
.L_3992:
        /*0078*/ 	.word	0x00000000
.L_3993:


//--------------------- .nv.info._ZN2at6native29vectorized_elementwise_kernelILi4ENS0_13BUnaryFunctorIsssZZZNS0_21heaviside_kernel_cudaERNS_18TensorIteratorBaseEENKUlvE_clEvENKUlvE3_clEvEUlssE_EESt5arrayIPcLm2EEEEviT0_T1_ --------------------------
	.section	.nv.info._ZN2at6native29vectorized_elementwise_kernelILi4ENS0_13BUnaryFunctorIsssZZZNS0_21heaviside_kernel_cudaERNS_18TensorIteratorBaseEENKUlvE_clEvENKUlvE3_clEvEUlssE_EESt5arrayIPcLm2EEEEviT0_T1_,"",@"SHT_CUDA_INFO"
	.sectionflags	@""
	.align	4


	//----- nvinfo : EIATTR_CUDA_API_VERSION
	.align		4
        /*0000*/ 	.byte	0x04, 0x37
        /*0002*/ 	.short	(.L_3995 - .L_3994)
.L_3994:
        /*0004*/ 	.word	0x00000082


	//----- nvinfo : EIATTR_SW2861232_WAR
	.align		4
.L_3995:
        /*0008*/ 	.byte	0x01, 0x35
	.zero		2


	//----- nvinfo : EIATTR_PARAM_CBANK
	.align		4
        /*000c*/ 	.byte	0x04, 0x0a
        /*000e*/ 	.short	(.L_3997 - .L_3996)
	.align		4
.L_3996:
        /*0010*/ 	.word	index@(.nv.constant0._ZN2at6native29vectorized_elementwise_kernelILi4ENS0_13BUnaryFunctorIsssZZZNS0_21heaviside_kernel_cudaERNS_18TensorIteratorBaseEENKUlvE_clEvENKUlvE3_clEvEUlssE_EESt5arrayIPcLm2EEEEviT0_T1_)
        /*0014*/ 	.short	0x0160
        /*0016*/ 	.short	0x0018


	//----- nvinfo : EIATTR_CBANK_PARAM_SIZE
	.align		4
.L_3997:
        /*0018*/ 	.byte	0x03, 0x19
        /*001a*/ 	.short	0x0018


	//----- nvinfo : EIATTR_KPARAM_INFO
	.align		4
        /*001c*/ 	.byte	0x04, 0x17
        /*001e*/ 	.short	(.L_3999 - .L_3998)
.L_3998:
        /*0020*/ 	.word	0x00000000
        /*0024*/ 	.short	0x0002
        /*0026*/ 	.short	0x0008
        /*0028*/ 	.byte	0x00, 0xf0, 0x41, 0x00


	//----- nvinfo : EIATTR_KPARAM_INFO
	.align		4
.L_3999:
        /*002c*/ 	.byte	0x04, 0x17
        /*002e*/ 	.short	(.L_4001 - .L_4000)
.L_4000:
        /*0030*/ 	.word	0x00000000
        /*0034*/ 	.short	0x0001
        /*0036*/ 	.short	0x0004
        /*0038*/ 	.byte	0x00, 0xf0, 0x11, 0x00


	//----- nvinfo : EIATTR_KPARAM_INFO
	.align		4
.L_4001:
        /*003c*/ 	.byte	0x04, 0x17
        /*003e*/ 	.short	(.L_4003 - .L_4002)
.L_4002:
        /*0040*/ 	.word	0x00000000
        /*0044*/ 	.short	0x0000
        /*0046*/ 	.short	0x0000
        /*0048*/ 	.byte	0x00, 0xf0, 0x11, 0x00


	//----- nvinfo : EIATTR_MAXREG_COUNT
	.align		4
.L_4003:
        /*004c*/ 	.byte	0x03, 0x1b
        /*004e*/ 	.short	0x00ff


	//----- nvinfo : EIATTR_MERCURY_ISA_VERSION
	.align		4
        /*0050*/ 	.byte	0x03, 0x5f
        /*0052*/ 	.short	0x0000


	//----- nvinfo : EIATTR_EXIT_INSTR_OFFSETS
	.align		4
        /*0054*/ 	.byte	0x04, 0x1c
        /*0056*/ 	.short	(.L_4005 - .L_4004)


	//   ....[0]....
.L_4004:
        /*0058*/ 	.word	0x00000430


	//   ....[1]....
        /*005c*/ 	.word	0x00000df0


	//   ....[2]....
        /*0060*/ 	.word	0x00000e40


	//----- nvinfo : EIATTR_MAX_THREADS
	.align		4
.L_4005:
        /*0064*/ 	.byte	0x04, 0x05
        /*0066*/ 	.short	(.L_4007 - .L_4006)
.L_4006:
        /*0068*/ 	.word	0x00000080
        /*006c*/ 	.word	0x00000001
        /*0070*/ 	.word	0x00000001


	//----- nvinfo : EIATTR_CRS_STACK_SIZE
	.align		4
.L_4007:
        /*0074*/ 	.byte	0x04, 0x1e
        /*0076*/ 	.short	(.L_4009 - .L_4008)
.L_4008:
        /*0078*/ 	.word	0x00000000
.L_4009:


//--------------------- .nv.info._ZN2at6native29vectorized_elementwise_kernelILi8ENS0_13BUnaryFunctorIsssZZZNS0_21heaviside_kernel_cudaERNS_18TensorIteratorBaseEENKUlvE_clEvENKUlvE3_clEvEUlssE_EESt5arrayIPcLm2EEEEviT0_T1_ --------------------------
	.section	.nv.info._ZN2at6native29vectorized_elementwise_kernelILi8ENS0_13BUnaryFunctorIsssZZZNS0_21heaviside_kernel_cudaERNS_18TensorIteratorBaseEENKUlvE_clEvENKUlvE3_clEvEUlssE_EESt5arrayIPcLm2EEEEviT0_T1_,"",@"SHT_CUDA_INFO"
	.sectionflags	@""
	.align	4


	//----- nvinfo : EIATTR_CUDA_API_VERSION
	.align		4
        /*0000*/ 	.byte	0x04, 0x37
        /*0002*/ 	.short	(.L_4011 - .L_4010)
.L_4010:
        /*0004*/ 	.word	0x00000082


	//----- nvinfo : EIATTR_SW2861232_WAR
	.align		4
.L_4011:
        /*0008*/ 	.byte	0x01, 0x35
	.zero		2


	//----- nvinfo : EIATTR_PARAM_CBANK
	.align		4
        /*000c*/ 	.byte	0x04, 0x0a
        /*000e*/ 	.short	(.L_4013 - .L_4012)
	.align		4
.L_4012:
        /*0010*/ 	.word	index@(.nv.constant0._ZN2at6native29vectorized_elementwise_kernelILi8ENS0_13BUnaryFunctorIsssZZZNS0_21heaviside_kernel_cudaERNS_18TensorIteratorBaseEENKUlvE_clEvENKUlvE3_clEvEUlssE_EESt5arrayIPcLm2EEEEviT0_T1_)
        /*0014*/ 	.short	0x0160
        /*0016*/ 	.short	0x0018


	//----- nvinfo : EIATTR_CBANK_PARAM_SIZE
	.align		4
.L_4013:
        /*0018*/ 	.byte	0x03, 0x19
        /*001a*/ 	.short	0x0018


	//----- nvinfo : EIATTR_KPARAM_INFO
	.align		4
        /*001c*/ 	.byte	0x04, 0x17
        /*001e*/ 	.short	(.L_4015 - .L_4014)
.L_4014:
        /*0020*/ 	.word	0x00000000
        /*0024*/ 	.short	0x0002
        /*0026*/ 	.short	0x0008
        /*0028*/ 	.byte	0x00, 0xf0, 0x41, 0x00


	//----- nvinfo : EIATTR_KPARAM_INFO
	.align		4
.L_4015:
        /*002c*/ 	.byte	0x04, 0x17
        /*002e*/ 	.short	(.L_4017 - .L_4016)
.L_4016:
        /*0030*/ 	.word	0x00000000
        /*0034*/ 	.short	0x0001
        /*0036*/ 	.short	0x0004
        /*0038*/ 	.byte	0x00, 0xf0, 0x11, 0x00


	//----- nvinfo : EIATTR_KPARAM_INFO
	.align		4
.L_4017:
        /*003c*/ 	.byte	0x04, 0x17
        /*003e*/ 	.short	(.L_4019 - .L_4018)
.L_4018:
        /*0040*/ 	.word	0x00000000
        /*0044*/ 	.short	0x0000
        /*0046*/ 	.short	0x0000
        /*0048*/ 	.byte	0x00, 0xf0, 0x11, 0x00


	//----- nvinfo : EIATTR_MAXREG_COUNT
	.align		4
.L_4019:
        /*004c*/ 	.byte	0x03, 0x1b
        /*004e*/ 	.short	0x00ff


	//----- nvinfo : EIATTR_MERCURY_ISA_VERSION
	.align		4
        /*0050*/ 	.byte	0x03, 0x5f
        /*0052*/ 	.short	0x0000


	//----- nvinfo : EIATTR_EXIT_INSTR_OFFSETS
	.align		4
        /*0054*/ 	.byte	0x04, 0x1c
        /*0056*/ 	.short	(.L_4021 - .L_4020)


	//   ....[0]....
.L_4020:
        /*0058*/ 	.word	0x00000010


	//----- nvinfo : EIATTR_MAX_THREADS
	.align		4
.L_4021:
        /*005c*/ 	.byte	0x04, 0x05
        /*005e*/ 	.short	(.L_4023 - .L_4022)
.L_4022:
        /*0060*/ 	.word	0x00000080
        /*0064*/ 	.word	0x00000001
        /*0068*/ 	.word	0x00000001
.L_4023:


//--------------------- .nv.info._ZN2at6native18elementwise_kernelILi128ELi4EZNS0_15gpu_kernel_implINS0_13AUnaryFunctorIsssZZZNS0_21heaviside_kernel_cudaERNS_18TensorIteratorBaseEENKUlvE_clEvENKUlvE3_clEvEUlssE_EEEEvS5_RKT_EUliE_EEviT1_ --------------------------
	.section	.nv.info._ZN2at6native18elementwise_kernelILi128ELi4EZNS0_15gpu_kernel_implINS0_13AUnaryFunctorIsssZZZNS0_21heaviside_kernel_cudaERNS_18TensorIteratorBaseEENKUlvE_clEvENKUlvE3_clEvEUlssE_EEEEvS5_RKT_EUliE_EEviT1_,"",@"SHT_CUDA_INFO"
	.sectionflags	@""
	.align	4


	//----- nvinfo : EIATTR_CUDA_API_VERSION
	.align		4
        /*0000*/ 	.byte	0x04, 0x37
        /*0002*/ 	.short	(.L_4025 - .L_4024)
.L_4024:
        /*0004*/ 	.word	0x00000082


	//----- nvinfo : EIATTR_SW2861232_WAR
	.align		4
.L_4025:
        /*0008*/ 	.byte	0x01, 0x35
	.zero		2


	//----- nvinfo : EIATTR_PARAM_CBANK
	.align		4
        /*000c*/ 	.byte	0x04, 0x0a
        /*000e*/ 	.short	(.L_4027 - .L_4026)
	.align		4
.L_4026:
        /*0010*/ 	.word	index@(.nv.constant0._ZN2at6native18elementwise_kernelILi128ELi4EZNS0_15gpu_kernel_implINS0_13AUnaryFunctorIsssZZZNS0_21heaviside_kernel_cudaERNS_18TensorIteratorBaseEENKUlvE_clEvENKUlvE3_clEvEUlssE_EEEEvS5_RKT_EUliE_EEviT1_)
        /*0014*/ 	.short	0x0160
        /*0016*/ 	.short	0x0220


	//----- nvinfo : EIATTR_CBANK_PARAM_SIZE
	.align		4
.L_4027:
        /*0018*/ 	.byte	0x03, 0x19
        /*001a*/ 	.short	0x0220


	//----- nvinfo : EIATTR_KPARAM_INFO
	.align		4
        /*001c*/ 	.byte	0x04, 0x17
        /*001e*/ 	.short	(.L_4029 - .L_4028)
.L_4028:
        /*0020*/ 	.word	0x00000000
        /*0024*/ 	.short	0x0001
        /*0026*/ 	.short	0x0008
        /*0028*/ 	.byte	0x00, 0xf0, 0x61, 0x08


	//----- nvinfo : EIATTR_KPARAM_INFO
	.align		4
.L_4029:
        /*002c*/ 	.byte	0x04, 0x17
        /*002e*/ 	.short	(.L_4031 - .L_4030)
.L_4030:
        /*0030*/ 	.word	0x00000000
        /*0034*/ 	.short	0x0000
        /*0036*/ 	.short	0x0000
        /*0038*/ 	.byte	0x00, 0xf0, 0x11, 0x00


	//----- nvinfo : EIATTR_MAXREG_COUNT
	.align		4
.L_4031:
        /*003c*/ 	.byte	0x03, 0x1b
        /*003e*/ 	.short	0x0080


	//----- nvinfo : EIATTR_EXTERNS
	.align		4
        /*0040*/ 	.byte	0x04, 0x0f
        /*0042*/ 	.short	(.L_4033 - .L_4032)


	//   ....[0]....
	.align		4
.L_4032:
        /*0044*/ 	.word	index@(__assertfail)


	//----- nvinfo : EIATTR_MERCURY_ISA_VERSION
	.align		4
.L_4033:
        /*0048*/ 	.byte	0x03, 0x5f
        /*004a*/ 	.short	0x0000


	//----- nvinfo : EIATTR_SYSCALL_OFFSETS
	.align		4
        /*004c*/ 	.byte	0x04, 0x46
        /*004e*/ 	.short	(.L_4035 - .L_4034)


	//   ....[0]....
.L_4034:
        /*0050*/ 	.word	0x00001d20


	//   ....[1]....
        /*0054*/ 	.word	0x00002c20


	//   ....[2]....
        /*0058*/ 	.word	0x00004990


	//   ....[3]....
        /*005c*/ 	.word	0x00005890


	//   ....[4]....
        /*0060*/ 	.word	0x000075d0


	//   ....[5]....
        /*0064*/ 	.word	0x000084d0


	//   ....[6]....
        /*0068*/ 	.word	0x0000a220


	//   ....[7]....
        /*006c*/ 	.word	0x0000b120


	//----- nvinfo : EIATTR_EXIT_INSTR_OFFSETS
	.align		4
.L_4035:
        /*0070*/ 	.byte	0x04, 0x1c
        /*0072*/ 	.short	(.L_4037 - .L_4036)


	//   ....[0]....
.L_4036:
        /*0074*/ 	.word	0x00008580


	//   ....[1]....
        /*0078*/ 	.word	0x0000a3b0


	//   ....[2]....
        /*007c*/ 	.word	0x0000a3d0


	//   ....[3]....
        /*0080*/ 	.word	0x0000a470


	//   ....[4]....
        /*0084*/ 	.word	0x0000a4a0


	//   ....[5]....
        /*0088*/ 	.word	0x0000a4c0


	//   ....[6]....
        /*008c*/ 	.word	0x0000a550


	//   ....[7]....
        /*0090*/ 	.word	0x0000a590


	//   ....[8]....
        /*0094*/ 	.word	0x0000a630


	//   ....[9]....
        /*0098*/ 	.word	0x0000a680


	//   ....[10]....
        /*009c*/ 	.word	0x0000a6b0


	//   ....[11]....
        /*00a0*/ 	.word	0x0000a780


	//   ....[12]....
        /*00a4*/ 	.word	0x0000a7c0


	//   ....[13]....
        /*00a8*/ 	.word	0x0000a950


	//   ....[14]....
        /*00ac*/ 	.word	0x0000aab0


	//   ....[15]....
        /*00b0*/ 	.word	0x0000aaf0


	//   ....[16]....
        /*00b4*/ 	.word	0x0000ab90


	//   ....[17]....
        /*00b8*/ 	.word	0x0000ad10


	//   ....[18]....
        /*00bc*/ 	.word	0x0000ae90


	//   ....[19]....
        /*00c0*/ 	.word	0x0000aff0


	//   ....[20]....
        /*00c4*/ 	.word	0x0000b130


	//   ....[21]....
        /*00c8*/ 	.word	0x0000b170


	//   ....[22]....
        /*00cc*/ 	.word	0x0000b1a0


	//----- nvinfo : EIATTR_MAX_THREADS
	.align		4
.L_4037:
        /*00d0*/ 	.byte	0x04, 0x05
        /*00d2*/ 	.short	(.L_4039 - .L_4038)
.L_4038:
        /*00d4*/ 	.word	0x00000080
        /*00d8*/ 	.word	0x00000001
        /*00dc*/ 	.word	0x00000001


	//----- nvinfo : EIATTR_CRS_STACK_SIZE
	.align		4
.L_4039:
        /*00e0*/ 	.byte	0x04, 0x1e
        /*00e2*/ 	.short	(.L_4041 - .L_4040)
.L_4040:
        /*00e4*/ 	.word	0x00000000
.L_4041:


//--------------------- .nv.info._ZN2at6native27unrolled_elementwise_kernelINS0_13AUnaryFunctorIsssZZZNS0_21heaviside_kernel_cudaERNS_18TensorIteratorBaseEENKUlvE_clEvENKUlvE3_clEvEUlssE_EESt5arrayIPcLm2EELi4E23TrivialOffsetCalculatorILi1EjESD_NS0_6memory12LoadWithCastILi1EEENSE_13StoreWithCastILi1EEEEEviT_T0_T2_T3_T4_T5_ --------------------------
	.section	.nv.info._ZN2at6native27unrolled_elementwise_kernelINS0_13AUnaryFunctorIsssZZZNS0_21heaviside_kernel_cudaERNS_18TensorIteratorBaseEENKUlvE_clEvENKUlvE3_clEvEUlssE_EESt5arrayIPcLm2EELi4E23TrivialOffsetCalculatorILi1EjESD_NS0_6memory12LoadWithCastILi1EEENSE_13StoreWithCastILi1EEEEEviT_T0_T2_T3_T4_T5_,"",@"SHT_CUDA_INFO"
	.sectionflags	@""
	.align	4


	//----- nvinfo : EIATTR_CUDA_API_VERSION
	.align		4
        /*0000*/ 	.byte	0x04, 0x37
        /*0002*/ 	.short	(.L_4043 - .L_4042)
.L_4042:
        /*0004*/ 	.word	0x00000082


	//----- nvinfo : EIATTR_SW2861232_WAR
	.align		4
.L_4043:
        /*0008*/ 	.byte	0x01, 0x35
	.zero		2


	//----- nvinfo : EIATTR_PARAM_CBANK
	.align		4
        /*000c*/ 	.byte	0x04, 0x0a
        /*000e*/ 	.short	(.L_4045 - .L_4044)
	.align		4
.L_4044:
        /*0010*/ 	.word	index@(.nv.constant0._ZN2at6native27unrolled_elementwise_kernelINS0_13AUnaryFunctorIsssZZZNS0_21heaviside_kernel_cudaERNS_18TensorIteratorBaseEENKUlvE_clEvENKUlvE3_clEvEUlssE_EESt5arrayIPcLm2EELi4E23TrivialOffsetCalculatorILi1EjESD_NS0_6memory12LoadWithCastILi1EEENSE_13StoreWithCastILi1EEEEEviT_T0_T2_T3_T4_T5_)
        /*0014*/ 	.short	0x0160
        /*0016*/ 	.short	0x002c


	//----- nvinfo : EIATTR_CBANK_PARAM_SIZE
	.align		4
.L_4045:
        /*0018*/ 	.byte	0x03, 0x19
        /*001a*/ 	.short	0x002c


	//----- nvinfo : EIATTR_KPARAM_INFO
	.align		4
        /*001c*/ 	.byte	0x04, 0x17
        /*001e*/ 	.short	(.L_4047 - .L_4046)
.L_4046:
        /*0020*/ 	.word	0x00000000
        /*0024*/ 	.short	0x0006
        /*0026*/ 	.short	0x0024
        /*0028*/ 	.byte	0x00, 0xf0, 0x21, 0x00


	//----- nvinfo : EIATTR_KPARAM_INFO
	.align		4
.L_4047:
        /*002c*/ 	.byte	0x04, 0x17
        /*002e*/ 	.short	(.L_4049 - .L_4048)
.L_4048:
        /*0030*/ 	.word	0x00000000
        /*0034*/ 	.short	0x0005
        /*0036*/ 	.short	0x001c
        /*0038*/ 	.byte	0x00, 0xf0, 0x21, 0x00


	//----- nvinfo : EIATTR_KPARAM_INFO
	.align		4
.L_4049:
        /*003c*/ 	.byte	0x04, 0x17
        /*003e*/ 	.short	(.L_4051 - .L_4050)
.L_4050:
        /*0040*/ 	.word	0x00000000
        /*0044*/ 	.short	0x0004
        /*0046*/ 	.short	0x0019
        /*0048*/ 	.byte	0x00, 0xf0, 0x05, 0x00


	//----- nvinfo : EIATTR_KPARAM_INFO
	.align		4
.L_4051:
        /*004c*/ 	.byte	0x04, 0x17
        /*004e*/ 	.short	(.L_4053 - .L_4052)
.L_4052:
        /*0050*/ 	.word	0x00000000
        /*0054*/ 	.short	0x0003
        /*0056*/ 	.short	0x0018
        /*0058*/ 	.byte	0x00, 0xf0, 0x05, 0x00


	//----- nvinfo : EIATTR_KPARAM_INFO
	.align		4
.L_4053:
        /*005c*/ 	.byte	0x04, 0x17
        /*005e*/ 	.short	(.L_4055 - .L_4054)
.L_4054:
        /*0060*/ 	.word	0x00000000
        /*0064*/ 	.short	0x0002
        /*0066*/ 	.short	0x0008
        /*0068*/ 	.byte	0x00, 0xf0, 0x41, 0x00


	//----- nvinfo : EIATTR_KPARAM_INFO
	.align		4
.L_4055:
        /*006c*/ 	.byte	0x04, 0x17
        /*006e*/ 	.short	(.L_4057 - .L_4056)
.L_4056:
        /*0070*/ 	.word	0x00000000
        /*0074*/ 	.short	0x0001
        /*0076*/ 	.short	0x0004
        /*0078*/ 	.byte	0x00, 0xf0, 0x11, 0x00


	//----- nvinfo : EIATTR_KPARAM_INFO
	.align		4
.L_4057:
        /*007c*/ 	.byte	0x04, 0x17
        /*007e*/ 	.short	(.L_4059 - .L_4058)
.L_4058:
        /*0080*/ 	.word	0x00000000
        /*0084*/ 	.short	0x0000
        /*0086*/ 	.short	0x0000
        /*0088*/ 	.byte	0x00, 0xf0, 0x11, 0x00


	//----- nvinfo : EIATTR_MAXREG_COUNT
	.align		4
.L_4059:
        /*008c*/ 	.byte	0x03, 0x1b
        /*008e*/ 	.short	0x00ff


	//----- nvinfo : EIATTR_EXTERNS
	.align		4
        /*0090*/ 	.byte	0x04, 0x0f
        /*0092*/ 	.short	(.L_4061 - .L_4060)


	//   ....[0]....
	.align		4
.L_4060:
        /*0094*/ 	.word	index@(__assertfail)


	//----- nvinfo : EIATTR_MERCURY_ISA_VERSION
	.align		4
.L_4061:
        /*0098*/ 	.byte	0x03, 0x5f
        /*009a*/ 	.short	0x0000


	//----- nvinfo : EIATTR_SYSCALL_OFFSETS
	.align		4
        /*009c*/ 	.byte	0x04, 0x46
        /*009e*/ 	.short	(.L_4063 - .L_4062)


	//   ....[0]....
.L_4062:
        /*00a0*/ 	.word	0x00000f20


	//   ....[1]....
        /*00a4*/ 	.word	0x00001e40


	//   ....[2]....
        /*00a8*/ 	.word	0x00002d70


	//   ....[3]....
        /*00ac*/ 	.word	0x00003c70


	//   ....[4]....
        /*00b0*/ 	.word	0x00004c90


	//   ....[5]....
        /*00b4*/ 	.word	0x00005bf0


	//   ....[6]....
        /*00b8*/ 	.word	0x00006b20


	//   ....[7]....
        /*00bc*/ 	.word	0x00007a50


	//----- nvinfo : EIATTR_EXIT_INSTR_OFFSETS
	.align		4
.L_4063:
        /*00c0*/ 	.byte	0x04, 0x1c
        /*00c2*/ 	.short	(.L_4065 - .L_4064)


	//   ....[0]....
.L_4064:
        /*00c4*/ 	.word	0x00006bd0


	//   ....[1]....
        /*00c8*/ 	.word	0x00006ce0


	//   ....[2]....
        /*00cc*/ 	.word	0x00006d00


	//   ....[3]....
        /*00d0*/ 	.word	0x00006da0


	//   ....[4]....
        /*00d4*/ 	.word	0x00006dd0


	//   ....[5]....
        /*00d8*/ 	.word	0x00006df0


	//   ....[6]....
        /*00dc*/ 	.word	0x00006e80


	//   ....[7]....
        /*00e0*/ 	.word	0x00006ec0


	//   ....[8]....
        /*00e4*/ 	.word	0x00006f60


	//   ....[9]....
        /*00e8*/ 	.word	0x00006fb0


	//   ....[10]....
        /*00ec*/ 	.word	0x00006fe0


	//   ....[11]....
        /*00f0*/ 	.word	0x000070b0


	//   ....[12]....
        /*00f4*/ 	.word	0x000070f0


	//   ....[13]....
        /*00f8*/ 	.word	0x00007280


	//   ....[14]....
        /*00fc*/ 	.word	0x000073e0


	//   ....[15]....
        /*0100*/ 	.word	0x00007420


	//   ....[16]....
        /*0104*/ 	.word	0x000074c0


	//   ....[17]....
        /*0108*/ 	.word	0x00007640


	//   ....[18]....
        /*010c*/ 	.word	0x000077c0


	//   ....[19]....
        /*0110*/ 	.word	0x00007920


	//   ....[20]....
        /*0114*/ 	.word	0x00007a60


	//   ....[21]....
        /*0118*/ 	.word	0x00007aa0


	//   ....[22]....
        /*011c*/ 	.word	0x00007ad0


	//----- nvinfo : EIATTR_MAX_THREADS
	.align		4
.L_4065:
        /*0120*/ 	.byte	0x04, 0x05
        /*0122*/ 	.short	(.L_4067 - .L_4066)
.L_4066:
        /*0124*/ 	.word	0x00000080
        /*0128*/ 	.word	0x00000001
        /*012c*/ 	.word	0x00000001


	//----- nvinfo : EIATTR_CRS_STACK_SIZE
	.align		4
.L_4067:
        /*0130*/ 	.byte	0x04, 0x1e
        /*0132*/ 	.short	(.L_4069 - .L_4068)
.L_4068:
        /*0134*/ 	.word	0x00000000
.L_4069:


//--------------------- .nv.info._ZN2at6native18elementwise_kernelILi128ELi4EZNS0_22gpu_kernel_impl_nocastINS0_13AUnaryFunctorIsssZZZNS0_21heaviside_kernel_cudaERNS_18TensorIteratorBaseEENKUlvE_clEvENKUlvE3_clEvEUlssE_EEEEvS5_RKT_EUliE_EEviT1_ --------------------------
	.section	.nv.info._ZN2at6native18elementwise_kernelILi128ELi4EZNS0_22gpu_kernel_impl_nocastINS0_13AUnaryFunctorIsssZZZNS0_21heaviside_kernel_cudaERNS_18TensorIteratorBaseEENKUlvE_clEvENKUlvE3_clEvEUlssE_EEEEvS5_RKT_EUliE_EEviT1_,"",@"SHT_CUDA_INFO"
	.sectionflags	@""
	.align	4


	//----- nvinfo : EIATTR_CUDA_API_VERSION
	.align		4
        /*0000*/ 	.byte	0x04, 0x37
        /*0002*/ 	.short	(.L_4071 - .L_4070)
.L_4070:
        /*0004*/ 	.word	0x00000082


	//----- nvinfo : EIATTR_SW2861232_WAR
	.align		4
.L_4071:
        /*0008*/ 	.byte	0x01, 0x35
	.zero		2


	//----- nvinfo : EIATTR_PARAM_CBANK
	.align		4
        /*000c*/ 	.byte	0x04, 0x0a
        /*000e*/ 	.short	(.L_4073 - .L_4072)
	.align		4
.L_4072:
        /*0010*/ 	.word	index@(.nv.constant0._ZN2at6native18elementwise_kernelILi128ELi4EZNS0_22gpu_kernel_impl_nocastINS0_13AUnaryFunctorIsssZZZNS0_21heaviside_kernel_cudaERNS_18TensorIteratorBaseEENKUlvE_clEvENKUlvE3_clEvEUlssE_EEEEvS5_RKT_EUliE_EEviT1_)
        /*0014*/ 	.short	0x0160
        /*0016*/ 	.short	0x0220


	//----- nvinfo : EIATTR_CBANK_PARAM_SIZE
	.align		4
.L_4073:
        /*0018*/ 	.byte	0x03, 0x19
        /*001a*/ 	.short	0x0220


	//----- nvinfo : EIATTR_KPARAM_INFO
	.align		4
        /*001c*/ 	.byte	0x04, 0x17
        /*001e*/ 	.short	(.L_4075 - .L_4074)
.L_4074:
        /*0020*/ 	.word	0x00000000
        /*0024*/ 	.short	0x0001
        /*0026*/ 	.short	0x0008
        /*0028*/ 	.byte	0x00, 0xf0, 0x61, 0x08


	//----- nvinfo : EIATTR_KPARAM_INFO
	.align		4
.L_4075:
        /*002c*/ 	.byte	0x04, 0x17
        /*002e*/ 	.short	(.L_4077 - .L_4076)
.L_4076:
        /*0030*/ 	.word	0x00000000
        /*0034*/ 	.short	0x0000
        /*0036*/ 	.short	0x0000
        /*0038*/ 	.byte	0x00, 0xf0, 0x11, 0x00


	//----- nvinfo : EIATTR_MAXREG_COUNT
	.align		4
.L_4077:
        /*003c*/ 	.byte	0x03, 0x1b
        /*003e*/ 	.short	0x0080


	//----- nvinfo : EIATTR_MERCURY_ISA_VERSION
	.align		4
        /*0040*/ 	.byte	0x03, 0x5f
        /*0042*/ 	.short	0x0000


	//----- nvinfo : EIATTR_EXIT_INSTR_OFFSETS
	.align		4
        /*0044*/ 	.byte	0x04, 0x1c
        /*0046*/ 	.short	(.L_4079 - .L_4078)


	//   ....[0]....
.L_4078:
        /*0048*/ 	.word	0x00002dd0


	//   ....[1]....
        /*004c*/ 	.word	0x00003cc0


	//----- nvinfo : EIATTR_MAX_THREADS
	.align		4
.L_4079:
        /*0050*/ 	.byte	0x04, 0x05
        /*0052*/ 	.short	(.L_4081 - .L_4080)
.L_4080:
        /*0054*/ 	.word	0x00000080
        /*0058*/ 	.word	0x00000001
        /*005c*/ 	.word	0x00000001


	//----- nvinfo : EIATTR_CRS_STACK_SIZE
	.align		4
.L_4081:
        /*0060*/ 	.byte	0x04, 0x1e
        /*0062*/ 	.short	(.L_4083 - .L_4082)
.L_4082:
        /*0064*/ 	.word	0x00000000
.L_4083:


//--------------------- .nv.info._ZN2at6native27unrolled_elementwise_kernelINS0_13AUnaryFunctorIsssZZZNS0_21heaviside_kernel_cudaERNS_18TensorIteratorBaseEENKUlvE_clEvENKUlvE3_clEvEUlssE_EESt5arrayIPcLm2EELi4E23TrivialOffsetCalculatorILi1EjESD_NS0_6memory15LoadWithoutCastENSE_16StoreWithoutCastEEEviT_T0_T2_T3_T4_T5_ --------------------------
	.section	.nv.info._ZN2at6native27unrolled_elementwise_kernelINS0_13AUnaryFunctorIsssZZZNS0_21heaviside_kernel_cudaERNS_18TensorIteratorBaseEENKUlvE_clEvENKUlvE3_clEvEUlssE_EESt5arrayIPcLm2EELi4E23TrivialOffsetCalculatorILi1EjESD_NS0_6memory15LoadWithoutCastENSE_16StoreWithoutCastEEEviT_T0_T2_T3_T4_T5_,"",@"SHT_CUDA_INFO"
	.sectionflags	@""
	.align	4


	//----- nvinfo : EIATTR_CUDA_API_VERSION
	.align		4
        /*0000*/ 	.byte	0x04, 0x37
        /*0002*/ 	.short	(.L_4085 - .L_4084)
.L_4084:
        /*0004*/ 	.word	0x00000082


	//----- nvinfo : EIATTR_SW2861232_WAR
	.align		4
.L_4085:
        /*0008*/ 	.byte	0x01, 0x35
	.zero		2


	//----- nvinfo : EIATTR_PARAM_CBANK
	.align		4
        /*000c*/ 	.byte	0x04, 0x0a
        /*000e*/ 	.short	(.L_4087 - .L_4086)
	.align		4
.L_4086:
        /*0010*/ 	.word	index@(.nv.constant0._ZN2at6native27unrolled_elementwise_kernelINS0_13AUnaryFunctorIsssZZZNS0_21heaviside_kernel_cudaERNS_18TensorIteratorBaseEENKUlvE_clEvENKUlvE3_clEvEUlssE_EESt5arrayIPcLm2EELi4E23TrivialOffsetCalculatorILi1EjESD_NS0_6memory15LoadWithoutCastENSE_16StoreWithoutCastEEEviT_T0_T2_T3_T4_T5_)
        /*0014*/ 	.short	0x0160
        /*0016*/ 	.short	0x001c


	//----- nvinfo : EIATTR_CBANK_PARAM_SIZE
	.align		4
.L_4087:
        /*0018*/ 	.byte	0x03, 0x19
        /*001a*/ 	.short	0x001c


	//----- nvinfo : EIATTR_KPARAM_INFO
	.align		4
        /*001c*/ 	.byte	0x04, 0x17
        /*001e*/ 	.short	(.L_4089 - .L_4088)
.L_4088:
        /*0020*/ 	.word	0x00000000
        /*0024*/ 	.short	0x0006
        /*0026*/ 	.short	0x001b
        /*0028*/ 	.byte	0x00, 0xf0, 0x05, 0x00


	//----- nvinfo : EIATTR_KPARAM_INFO
	.align		4
.L_4089:
        /*002c*/ 	.byte	0x04, 0x17
        /*002e*/ 	.short	(.L_4091 - .L_4090)
.L_4090:
        /*0030*/ 	.word	0x00000000
        /*0034*/ 	.short	0x0005
        /*0036*/ 	.short	0x001a
        /*0038*/ 	.byte	0x00, 0xf0, 0x05, 0x00


	//----- nvinfo : EIATTR_KPARAM_INFO
	.align		4
.L_4091:
        /*003c*/ 	.byte	0x04, 0x17
        /*003e*/ 	.short	(.L_4093 - .L_4092)
.L_4092:
        /*0040*/ 	.word	0x00000000
        /*0044*/ 	.short	0x0004
        /*0046*/ 	.short	0x0019
        /*0048*/ 	.byte	0x00, 0xf0, 0x05, 0x00


	//----- nvinfo : EIATTR_KPARAM_INFO
	.align		4
.L_4093:
        /*004c*/ 	.byte	0x04, 0x17
        /*004e*/ 	.short	(.L_4095 - .L_4094)
.L_4094:
        /*0050*/ 	.word	0x00000000
        /*0054*/ 	.short	0x0003
        /*0056*/ 	.short	0x0018
        /*0058*/ 	.byte	0x00, 0xf0, 0x05, 0x00


	//----- nvinfo : EIATTR_KPARAM_INFO
	.align		4
.L_4095:
        /*005c*/ 	.byte	0x04, 0x17
        /*005e*/ 	.short	(.L_4097 - .L_4096)
.L_4096:
        /*0060*/ 	.word	0x00000000
        /*0064*/ 	.short	0x0002
        /*0066*/ 	.short	0x0008
        /*0068*/ 	.byte	0x00, 0xf0, 0x41, 0x00


	//----- nvinfo : EIATTR_KPARAM_INFO
	.align		4
.L_4097:
        /*006c*/ 	.byte	0x04, 0x17
        /*006e*/ 	.short	(.L_4099 - .L_4098)
.L_4098:
        /*0070*/ 	.word	0x00000000
        /*0074*/ 	.short	0x0001
        /*0076*/ 	.short	0x0004
        /*0078*/ 	.byte	0x00, 0xf0, 0x11, 0x00


	//----- nvinfo : EIATTR_KPARAM_INFO
	.align		4
.L_4099:
        /*007c*/ 	.byte	0x04, 0x17
        /*007e*/ 	.short	(.L_4101 - .L_4100)
.L_4100:
        /*0080*/ 	.word	0x00000000
        /*0084*/ 	.short	0x0000
        /*0086*/ 	.short	0x0000
        /*0088*/ 	.byte	0x00, 0xf0, 0x11, 0x00


	//----- nvinfo : EIATTR_MAXREG_COUNT
	.align		4
.L_4101:
        /*008c*/ 	.byte	0x03, 0x1b
        /*008e*/ 	.short	0x00ff


	//----- nvinfo : EIATTR_MERCURY_ISA_VERSION
	.align		4
        /*0090*/ 	.byte	0x03, 0x5f
        /*0092*/ 	.short	0x0000


	//----- nvinfo : EIATTR_EXIT_INSTR_OFFSETS
	.align		4
        /*0094*/ 	.byte	0x04, 0x1c
        /*0096*/ 	.short	(.L_4103 - .L_4102)


	//   ....[0]....
.L_4102:
        /*0098*/ 	.word	0x00000430


	//   ....[1]....
        /*009c*/ 	.word	0x00000490


	//----- nvinfo : EIATTR_MAX_THREADS
	.align		4
.L_4103:
        /*00a0*/ 	.byte	0x04, 0x05
        /*00a2*/ 	.short	(.L_4105 - .L_4104)
.L_4104:
        /*00a4*/ 	.word	0x00000080
        /*00a8*/ 	.word	0x00000001
        /*00ac*/ 	.word	0x00000001


	//----- nvinfo : EIATTR_CRS_STACK_SIZE
	.align		4
.L_4105:
        /*00b0*/ 	.byte	0x04, 0x1e
        /*00b2*/ 	.short	(.L_4107 - .L_4106)
.L_4106:
        /*00b4*/ 	.word	0x00000000
.L_4107:


//--------------------- .nv.info._ZN2at6native29vectorized_elementwise_kernelILi2ENS0_13AUnaryFunctorIsssZZZNS0_21heaviside_kernel_cudaERNS_18TensorIteratorBaseEENKUlvE_clEvENKUlvE3_clEvEUlssE_EESt5arrayIPcLm2EEEEviT0_T1_ --------------------------
	.section	.nv.info._ZN2at6native29vectorized_elementwise_kernelILi2ENS0_13AUnaryFunctorIsssZZZNS0_21heaviside_kernel_cudaERNS_18TensorIteratorBaseEENKUlvE_clEvENKUlvE3_clEvEUlssE_EESt5arrayIPcLm2EEEEviT0_T1_,"",@"SHT_CUDA_INFO"
	.sectionflags	@""
	.align	4


	//----- nvinfo : EIATTR_CUDA_API_VERSION
	.align		4
        /*0000*/ 	.byte	0x04, 0x37
        /*0002*/ 	.short	(.L_4109 - .L_4108)
.L_4108:
        /*0004*/ 	.word	0x00000082


	//----- nvinfo : EIATTR_SW2861232_WAR
	.align		4
.L_4109:
        /*0008*/ 	.byte	0x01, 0x35
	.zero		2


	//----- nvinfo : EIATTR_PARAM_CBANK
	.align		4
        /*000c*/ 	.byte	0x04, 0x0a
        /*000e*/ 	.short	(.L_4111 - .L_4110)
	.align		4
.L_4110:
        /*0010*/ 	.word	index@(.nv.constant0._ZN2at6native29vectorized_elementwise_kernelILi2ENS0_13AUnaryFunctorIsssZZZNS0_21heaviside_kernel_cudaERNS_18TensorIteratorBaseEENKUlvE_clEvENKUlvE3_clEvEUlssE_EESt5arrayIPcLm2EEEEviT0_T1_)
        /*0014*/ 	.short	0x0160
        /*0016*/ 	.short	0x0018


	//----- nvinfo : EIATTR_CBANK_PARAM_SIZE
	.align		4
.L_4111:
        /*0018*/ 	.byte	0x03, 0x19
        /*001a*/ 	.short	0x0018


	//----- nvinfo : EIATTR_KPARAM_INFO
	.align		4
        /*001c*/ 	.byte	0x04, 0x17
        /*001e*/ 	.short	(.L_4113 - .L_4112)
.L_4112:
        /*0020*/ 	.word	0x00000000
        /*0024*/ 	.short	0x0002
        /*0026*/ 	.short	0x0008
        /*0028*/ 	.byte	0x00, 0xf0, 0x41, 0x00


	//----- nvinfo : EIATTR_KPARAM_INFO
	.align		4
.L_4113:
        /*002c*/ 	.byte	0x04, 0x17
        /*002e*/ 	.short	(.L_4115 - .L_4114)
.L_4114:
        /*0030*/ 	.word	0x00000000
        /*0034*/ 	.short	0x0001
        /*0036*/ 	.short	0x0004
        /*0038*/ 	.byte	0x00, 0xf0, 0x11, 0x00


	//----- nvinfo : EIATTR_KPARAM_INFO
	.align		4
.L_4115:
        /*003c*/ 	.byte	0x04, 0x17
        /*003e*/ 	.short	(.L_4117 - .L_4116)
.L_4116:
        /*0040*/ 	.word	0x00000000
        /*0044*/ 	.short	0x0000
        /*0046*/ 	.short	0x0000
        /*0048*/ 	.byte	0x00, 0xf0, 0x11, 0x00


	//----- nvinfo : EIATTR_MAXREG_COUNT
	.align		4
.L_4117:
        /*004c*/ 	.byte	0x03, 0x1b
        /*004e*/ 	.short	0x00ff


	//----- nvinfo : EIATTR_MERCURY_ISA_VERSION
	.align		4
        /*0050*/ 	.byte	0x03, 0x5f
        /*0052*/ 	.short	0x0000


	//----- nvinfo : EIATTR_EXIT_INSTR_OFFSETS
	.align		4
        /*0054*/ 	.byte	0x04, 0x1c
        /*0056*/ 	.short	(.L_4119 - .L_4118)


	//   ....[0]....
.L_4118:
        /*0058*/ 	.word	0x00000260


	//   ....[1]....
        /*005c*/ 	.word	0x00000aa0


	//   ....[2]....
        /*0060*/ 	.word	0x00000af0


	//----- nvinfo : EIATTR_MAX_THREADS
	.align		4
.L_4119:
        /*0064*/ 	.byte	0x04, 0x05
        /*0066*/ 	.short	(.L_4121 - .L_4120)
.L_4120:
        /*0068*/ 	.word	0x00000080
        /*006c*/ 	.word	0x00000001
        /*0070*/ 	.word	0x00000001


	//----- nvinfo : EIATTR_CRS_STACK_SIZE
	.align		4
.L_4121:
        /*0074*/ 	.byte	0x04, 0x1e
        /*0076*/ 	.short	(.L_4123 - .L_4122)
.L_4122:
        /*0078*/ 	.word	0x00000000
.L_4123:


//--------------------- .nv.info._ZN2at6native29vectorized_elementwise_kernelILi4ENS0_13AUnaryFunctorIsssZZZNS0_21heaviside_kernel_cudaERNS_18TensorIteratorBaseEENKUlvE_clEvENKUlvE3_clEvEUlssE_EESt5arrayIPcLm2EEEEviT0_T1_ --------------------------
	.section	.nv.info._ZN2at6native29vectorized_elementwise_kernelILi4ENS0_13AUnaryFunctorIsssZZZNS0_21heaviside_kernel_cudaERNS_18TensorIteratorBaseEENKUlvE_clEvENKUlvE3_clEvEUlssE_EESt5arrayIPcLm2EEEEviT0_T1_,"",@"SHT_CUDA_INFO"
	.sectionflags	@""
	.align	4


	//----- nvinfo : EIATTR_CUDA_API_VERSION
	.align		4
        /*0000*/ 	.byte	0x04, 0x37
        /*0002*/ 	.short	(.L_4125 - .L_4124)
.L_4124:
        /*0004*/ 	.word	0x00000082


	//----- nvinfo : EIATTR_SW2861232_WAR
	.align		4
.L_4125:
        /*0008*/ 	.byte	0x01, 0x35
	.zero		2


	//----- nvinfo : EIATTR_PARAM_CBANK
	.align		4
        /*000c*/ 	.byte	0x04, 0x0a
        /*000e*/ 	.short	(.L_4127 - .L_4126)
	.align		4
.L_4126:
        /*0010*/ 	.word	index@(.nv.constant0._ZN2at6native29vectorized_elementwise_kernelILi4ENS0_13AUnaryFunctorIsssZZZNS0_21heaviside_kernel_cudaERNS_18TensorIteratorBaseEENKUlvE_clEvENKUlvE3_clEvEUlssE_EESt5arrayIPcLm2EEEEviT0_T1_)
        /*0014*/ 	.short	0x0160
        /*0016*/ 	.short	0x0018


	//----- nvinfo : EIATTR_CBANK_PARAM_SIZE
	.align		4
.L_4127:
        /*0018*/ 	.byte	0x03, 0x19
        /*001a*/ 	.short	0x0018


	//----- nvinfo : EIATTR_KPARAM_INFO
	.align		4
        /*001c*/ 	.byte	0x04, 0x17
        /*001e*/ 	.short	(.L_4129 - .L_4128)
.L_4128:
        /*0020*/ 	.word	0x00000000
        /*0024*/ 	.short	0x0002
        /*0026*/ 	.short	0x0008
        /*0028*/ 	.byte	0x00, 0xf0, 0x41, 0x00


	//----- nvinfo : EIATTR_KPARAM_INFO
	.align		4
.L_4129:
        /*002c*/ 	.byte	0x04, 0x17
        /*002e*/ 	.short	(.L_4131 - .L_4130)
.L_4130:
        /*0030*/ 	.word	0x00000000
        /*0034*/ 	.short	0x0001
        /*0036*/ 	.short	0x0004
        /*0038*/ 	.byte	0x00, 0xf0, 0x11, 0x00


	//----- nvinfo : EIATTR_KPARAM_INFO
	.align		4
.L_4131:
        /*003c*/ 	.byte	0x04, 0x17
        /*003e*/ 	.short	(.L_4133 - .L_4132)
.L_4132:
        /*0040*/ 	.word	0x00000000
        /*0044*/ 	.short	0x0000
        /*0046*/ 	.short	0x0000
        /*0048*/ 	.byte	0x00, 0xf0, 0x11, 0x00


	//----- nvinfo : EIATTR_MAXREG_COUNT
	.align		4
.L_4133:
        /*004c*/ 	.byte	0x03, 0x1b
        /*004e*/ 	.short	0x00ff


	//----- nvinfo : EIATTR_MERCURY_ISA_VERSION
	.align		4
        /*0050*/ 	.byte	0x03, 0x5f
        /*0052*/ 	.short	0x0000


	//----- nvinfo : EIATTR_EXIT_INSTR_OFFSETS
	.align		4
        /*0054*/ 	.byte	0x04, 0x1c
        /*0056*/ 	.short	(.L_4135 - .L_4134)


	//   ....[0]....
.L_4134:
        /*0058*/ 	.word	0x00000260


	//   ....[1]....
        /*005c*/ 	.word	0x00000aa0


	//   ....[2]....
        /*0060*/ 	.word	0x00000af0


	//----- nvinfo : EIATTR_MAX_THREADS
	.align		4
.L_4135:
        /*0064*/ 	.byte	0x04, 0x05
        /*0066*/ 	.short	(.L_4137 - .L_4136)
.L_4136:
        /*0068*/ 	.word	0x00000080
        /*006c*/ 	.word	0x00000001
        /*0070*/ 	.word	0x00000001


	//----- nvinfo : EIATTR_CRS_STACK_SIZE
	.align		4
.L_4137:
        /*0074*/ 	.byte	0x04, 0x1e
        /*0076*/ 	.short	(.L_4139 - .L_4138)
.L_4138:
        /*0078*/ 	.word	0x00000000
.L_4139:


//--------------------- .nv.info._ZN2at6native29vectorized_elementwise_kernelILi8ENS0_13AUnaryFunctorIsssZZZNS0_21heaviside_kernel_cudaERNS_18TensorIteratorBaseEENKUlvE_clEvENKUlvE3_clEvEUlssE_EESt5arrayIPcLm2EEEEviT0_T1_ --------------------------
	.section	.nv.info._ZN2at6native29vectorized_elementwise_kernelILi8ENS0_13AUnaryFunctorIsssZZZNS0_21heaviside_kernel_cudaERNS_18TensorIteratorBaseEENKUlvE_clEvENKUlvE3_clEvEUlssE_EESt5arrayIPcLm2EEEEviT0_T1_,"",@"SHT_CUDA_INFO"
	.sectionflags	@""
	.align	4


	//----- nvinfo : EIATTR_CUDA_API_VERSION
	.align		4
        /*0000*/ 	.byte	0x04, 0x37
        /*0002*/ 	.short	(.L_4141 - .L_4140)
.L_4140:
        /*0004*/ 	.word	0x00000082


	//----- nvinfo : EIATTR_SW2861232_WAR
	.align		4
.L_4141:
        /*0008*/ 	.byte	0x01, 0x35
	.zero		2


	//----- nvinfo : EIATTR_PARAM_CBANK
	.align		4
        /*000c*/ 	.byte	0x04, 0x0a
        /*000e*/ 	.short	(.L_4143 - .L_4142)
	.align		4
.L_4142:
        /*0010*/ 	.word	index@(.nv.constant0._ZN2at6native29vectorized_elementwise_kernelILi8ENS0_13AUnaryFunctorIsssZZZNS0_21heaviside_kernel_cudaERNS_18TensorIteratorBaseEENKUlvE_clEvENKUlvE3_clEvEUlssE_EESt5arrayIPcLm2EEEEviT0_T1_)
        /*0014*/ 	.short	0x0160
        /*0016*/ 	.short	0x0018


	//----- nvinfo : EIATTR_CBANK_PARAM_SIZE
	.align		4
.L_4143:
        /*0018*/ 	.byte	0x03, 0x19
        /*001a*/ 	.short	0x0018


	//----- nvinfo : EIATTR_KPARAM_INFO
	.align		4
        /*001c*/ 	.byte	0x04, 0x17
        /*001e*/ 	.short	(.L_4145 - .L_4144)
.L_4144:
        /*0020*/ 	.word	0x00000000
        /*0024*/ 	.short	0x0002
        /*0026*/ 	.short	0x0008
        /*0028*/ 	.byte	0x00, 0xf0, 0x41, 0x00


	//----- nvinfo : EIATTR_KPARAM_INFO
	.align		4
.L_4145:
        /*002c*/ 	.byte	0x04, 0x17
        /*002e*/ 	.short	(.L_4147 - .L_4146)
.L_4146:
        /*0030*/ 	.word	0x00000000
        /*0034*/ 	.short	0x0001
        /*0036*/ 	.short	0x0004
        /*0038*/ 	.byte	0x00, 0xf0, 0x11, 0x00


	//----- nvinfo : EIATTR_KPARAM_INFO
	.align		4
.L_4147:
        /*003c*/ 	.byte	0x04, 0x17
        /*003e*/ 	.short	(.L_4149 - .L_4148)
.L_4148:
        /*0040*/ 	.word	0x00000000
        /*0044*/ 	.short	0x0000
        /*0046*/ 	.short	0x0000
        /*0048*/ 	.byte	0x00, 0xf0, 0x11, 0x00


	//----- nvinfo : EIATTR_MAXREG_COUNT
	.align		4
.L_4149:
        /*004c*/ 	.byte	0x03, 0x1b
        /*004e*/ 	.short	0x00ff


	//----- nvinfo : EIATTR_MERCURY_ISA_VERSION
	.align		4
        /*0050*/ 	.byte	0x03, 0x5f
        /*0052*/ 	.short	0x0000


	//----- nvinfo : EIATTR_EXIT_INSTR_OFFSETS
	.align		4
        /*0054*/ 	.byte	0x04, 0x1c
        /*0056*/ 	.short	(.L_4151 - .L_4150)


	//   ....[0]....
.L_4150:
        /*0058*/ 	.word	0x00000010


	//----- nvinfo : EIATTR_MAX_THREADS
	.align		4
.L_4151:
        /*005c*/ 	.byte	0x04, 0x05
        /*005e*/ 	.short	(.L_4153 - .L_4152)
.L_4152:
        /*0060*/ 	.word	0x00000080
        /*0064*/ 	.word	0x00000001
        /*0068*/ 	.word	0x00000001
.L_4153:


//--------------------- .nv.info._ZN2at6native18elementwise_kernelILi128ELi4EZNS0_15gpu_kernel_implINS0_13BinaryFunctorIlllZZZNS0_21heaviside_kernel_cudaERNS_18TensorIteratorBaseEENKUlvE_clEvENKUlvE2_clEvEUlllE_EEEEvS5_RKT_EUliE_EEviT1_ --------------------------
	.section	.nv.info._ZN2at6native18elementwise_kernelILi128ELi4EZNS0_15gpu_kernel_implINS0_13BinaryFunctorIlllZZZNS0_21heaviside_kernel_cudaERNS_18TensorIteratorBaseEENKUlvE_clEvENKUlvE2_clEvEUlllE_EEEEvS5_RKT_EUliE_EEviT1_,"",@"SHT_CUDA_INFO"
	.sectionflags	@""
	.align	4


	//----- nvinfo : EIATTR_CUDA_API_VERSION
	.align		4
        /*0000*/ 	.byte	0x04, 0x37
        /*0002*/ 	.short	(.L_4155 - .L_4154)
.L_4154:
        /*0004*/ 	.word	0x00000082


	//----- nvinfo : EIATTR_SW2861232_WAR
	.align		4
.L_4155:
        /*0008*/ 	.byte	0x01, 0x35
	.zero		2


	//----- nvinfo : EIATTR_PARAM_CBANK
	.align		4
        /*000c*/ 	.byte	0x04, 0x0a
        /*000e*/ 	.short	(.L_4157 - .L_4156)
	.align		4
.L_4156:
        /*0010*/ 	.word	index@(.nv.constant0._ZN2at6native18elementwise_kernelILi128ELi4EZNS0_15gpu_kernel_implINS0_13BinaryFunctorIlllZZZNS0_21heaviside_kernel_cudaERNS_18TensorIteratorBaseEENKUlvE_clEvENKUlvE2_clEvEUlllE_EEEEvS5_RKT_EUliE_EEviT1_)
        /*0014*/ 	.short	0x0160
        /*0016*/ 	.short	0x0290


	//----- nvinfo : EIATTR_CBANK_PARAM_SIZE
	.align		4
.L_4157:
        /*0018*/ 	.byte	0x03, 0x19
        /*001a*/ 	.short	0x0290


	//----- nvinfo : EIATTR_KPARAM_INFO
	.align		4
        /*001c*/ 	.byte	0x04, 0x17
        /*001e*/ 	.short	(.L_4159 - .L_4158)
.L_4158:
        /*0020*/ 	.word	0x00000000
        /*0024*/ 	.short	0x0001
        /*0026*/ 	.short	0x0008
        /*0028*/ 	.byte	0x00, 0xf0, 0x21, 0x0a


	//----- nvinfo : EIATTR_KPARAM_INFO
	.align		4
.L_4159:
        /*002c*/ 	.byte	0x04, 0x17
        /*002e*/ 	.short	(.L_4161 - .L_4160)
.L_4160:
        /*0030*/ 	.word	0x00000000
        /*0034*/ 	.short	0x0000
        /*0036*/ 	.short	0x0000
        /*0038*/ 	.byte	0x00, 0xf0, 0x11, 0x00


	//----- nvinfo : EIATTR_MAXREG_COUNT
	.align		4
.L_4161:
        /*003c*/ 	.byte	0x03, 0x1b
        /*003e*/ 	.short	0x0080


	//----- nvinfo : EIATTR_EXTERNS
	.align		4
        /*0040*/ 	.byte	0x04, 0x0f
        /*0042*/ 	.short	(.L_4163 - .L_4162)


	//   ....[0]....
	.align		4
.L_4162:
        /*0044*/ 	.word	index@(__assertfail)


	//----- nvinfo : EIATTR_MERCURY_ISA_VERSION
	.align		4
.L_4163:
        /*0048*/ 	.byte	0x03, 0x5f
        /*004a*/ 	.short	0x0000


	//----- nvinfo : EIATTR_SYSCALL_OFFSETS
	.align		4
        /*004c*/ 	.byte	0x04, 0x46
        /*004e*/ 	.short	(.L_4165 - .L_4164)


	//   ....[0]....
.L_4164:
        /*0050*/ 	.word	0x00001ec0


	//   ....[1]....
        /*0054*/ 	.word	0x00002d50


	//   ....[2]....
        /*0058*/ 	.word	0x00003c40


	//   ....[3]....
        /*005c*/ 	.word	0x00005b20


	//   ....[4]....
        /*0060*/ 	.word	0x000069b0


	//   ....[5]....
        /*0064*/ 	.word	0x000078a0


	//   ....[6]....
        /*0068*/ 	.word	0x00009750


	//   ....[7]....
        /*006c*/ 	.word	0x0000a5e0


	//   ....[8]....
        /*0070*/ 	.word	0x0000b4d0


	//   ....[9]....
        /*0074*/ 	.word	0x0000d390


	//   ....[10]....
        /*0078*/ 	.word	0x0000e220


	//   ....[11]....
        /*007c*/ 	.word	0x0000f110


	//----- nvinfo : EIATTR_EXIT_INSTR_OFFSETS
	.align		4
.L_4165:
        /*0080*/ 	.byte	0x04, 0x1c
        /*0082*/ 	.short	(.L_4167 - .L_4166)


	//   ....[0]....
.L_4166:
        /*0084*/ 	.word	0x0000b550


	//   ....[1]....
        /*0088*/ 	.word	0x0000e3c0


	//   ....[2]....
        /*008c*/ 	.word	0x0000e3e0


	//   ....[3]....
        /*0090*/ 	.word	0x0000e460


	//   ....[4]....
        /*0094*/ 	.word	0x0000e480


	//   ....[5]....
        /*0098*/ 	.word	0x0000e4a0


	//   ....[6]....
        /*009c*/ 	.word	0x0000e530


	//   ....[7]....
        /*00a0*/ 	.word	0x0000e570


	//   ....[8]....
        /*00a4*/ 	.word	0x0000e610


	//   ....[9]....
        /*00a8*/ 	.word	0x0000e660


	//   ....[10]....
        /*00ac*/ 	.word	0x0000e690


	//   ....[11]....
        /*00b0*/ 	.word	0x0000e760


	//   ....[12]....
        /*00b4*/ 	.word	0x0000e7a0


	//   ....[13]....
        /*00b8*/ 	.word	0x0000e930


	//   ....[14]....
        /*00bc*/ 	.word	0x0000ea90


	//   ....[15]....
        /*00c0*/ 	.word	0x0000ead0


	//   ....[16]....
        /*00c4*/ 	.word	0x0000eb70


	//   ....[17]....
        /*00c8*/ 	.word	0x0000ecf0


	//   ....[18]....
        /*00cc*/ 	.word	0x0000ee70


	//   ....[19]....
        /*00d0*/ 	.word	0x0000efe0


	//   ....[20]....
        /*00d4*/ 	.word	0x0000f120


	//   ....[21]....
        /*00d8*/ 	.word	0x0000f140


	//   ....[22]....
        /*00dc*/ 	.word	0x0000f160


	//----- nvinfo : EIATTR_MAX_THREADS
	.align		4
.L_4167:
        /*00e0*/ 	.byte	0x04, 0x05
        /*00e2*/ 	.short	(.L_4169 - .L_4168)
.L_4168:
        /*00e4*/ 	.word	0x00000080
        /*00e8*/ 	.word	0x00000001
        /*00ec*/ 	.word	0x00000001


	//----- nvinfo : EIATTR_CRS_STACK_SIZE
	.align		4
.L_4169:
        /*00f0*/ 	.byte	0x04, 0x1e
        /*00f2*/ 	.short	(.L_4171 - .L_4170)
.L_4170:
        /*00f4*/ 	.word	0x00000000
.L_4171:


//--------------------- .nv.info._ZN2at6native27unrolled_elementwise_kernelINS0_13BinaryFunctorIlllZZZNS0_21heaviside_kernel_cudaERNS_18TensorIteratorBaseEENKUlvE_clEvENKUlvE2_clEvEUlllE_EESt5arrayIPcLm3EELi4E23TrivialOffsetCalculatorILi2EjESC_ILi1EjENS0_6memory12LoadWithCastILi2EEENSF_13StoreWithCastILi1EEEEEviT_T0_T2_T3_T4_T5_ --------------------------
	.section	.nv.info._ZN2at6native27unrolled_elementwise_kernelINS0_13BinaryFunctorIlllZZZNS0_21heaviside_kernel_cudaERNS_18TensorIteratorBaseEENKUlvE_clEvENKUlvE2_clEvEUlllE_EESt5arrayIPcLm3EELi4E23TrivialOffsetCalculatorILi2EjESC_ILi1EjENS0_6memory12LoadWithCastILi2EEENSF_13StoreWithCastILi1EEEEEviT_T0_T2_T3_T4_T5_,"",@"SHT_CUDA_INFO"
	.sectionflags	@""
	.align	4


	//----- nvinfo : EIATTR_CUDA_API_VERSION
	.align		4
        /*0000*/ 	.byte	0x04, 0x37
        /*0002*/ 	.short	(.L_4173 - .L_4172)
.L_4172:
        /*0004*/ 	.word	0x00000082


	//----- nvinfo : EIATTR_SW2861232_WAR
	.align		4
.L_4173:
        /*0008*/ 	.byte	0x01, 0x35
	.zero		2


	//----- nvinfo : EIATTR_PARAM_CBANK
	.align		4
        /*000c*/ 	.byte	0x04, 0x0a
        /*000e*/ 	.short	(.L_4175 - .L_4174)
	.align		4
.L_4174:
        /*0010*/ 	.word	index@(.nv.constant0._ZN2at6native27unrolled_elementwise_kernelINS0_13BinaryFunctorIlllZZZNS0_21heaviside_kernel_cudaERNS_18TensorIteratorBaseEENKUlvE_clEvENKUlvE2_clEvEUlllE_EESt5arrayIPcLm3EELi4E23TrivialOffsetCalculatorILi2EjESC_ILi1EjENS0_6memory12LoadWithCastILi2EEENSF_13StoreWithCastILi1EEEEEviT_T0_T2_T3_T4_T5_)
        /*0014*/ 	.short	0x0160
        /*0016*/ 	.short	0x0038


	//----- nvinfo : EIATTR_CBANK_PARAM_SIZE
	.align		4
.L_4175:
        /*0018*/ 	.byte	0x03, 0x19
        /*001a*/ 	.short	0x0038


	//----- nvinfo : EIATTR_KPARAM_INFO
	.align		4
        /*001c*/ 	.byte	0x04, 0x17
        /*001e*/ 	.short	(.L_4177 - .L_4176)
.L_4176:
        /*0020*/ 	.word	0x00000000
        /*0024*/ 	.short	0x0006
        /*0026*/ 	.short	0x0030
        /*0028*/ 	.byte	0x00, 0xf0, 0x21, 0x00


	//----- nvinfo : EIATTR_KPARAM_INFO
	.align		4
.L_4177:
        /*002c*/ 	.byte	0x04, 0x17
        /*002e*/ 	.short	(.L_4179 - .L_4178)
.L_4178:
        /*0030*/ 	.word	0x00000000
        /*0034*/ 	.short	0x0005
        /*0036*/ 	.short	0x0024
        /*0038*/ 	.byte	0x00, 0xf0, 0x31, 0x00


	//----- nvinfo : EIATTR_KPARAM_INFO
	.align		4
.L_4179:
        /*003c*/ 	.byte	0x04, 0x17
        /*003e*/ 	.short	(.L_4181 - .L_4180)
.L_4180:
        /*0040*/ 	.word	0x00000000
        /*0044*/ 	.short	0x0004
        /*0046*/ 	.short	0x0021
        /*0048*/ 	.byte	0x00, 0xf0, 0x05, 0x00


	//----- nvinfo : EIATTR_KPARAM_INFO
	.align		4
.L_4181:
        /*004c*/ 	.byte	0x04, 0x17
        /*004e*/ 	.short	(.L_4183 - .L_4182)
.L_4182:
        /*0050*/ 	.word	0x00000000
        /*0054*/ 	.short	0x0003
        /*0056*/ 	.short	0x0020
        /*0058*/ 	.byte	0x00, 0xf0, 0x05, 0x00


	//----- nvinfo : EIATTR_KPARAM_INFO
	.align		4
.L_4183:
        /*005c*/ 	.byte	0x04, 0x17
        /*005e*/ 	.short	(.L_4185 - .L_4184)
.L_4184:
        /*0060*/ 	.word	0x00000000
        /*0064*/ 	.short	0x0002
        /*0066*/ 	.short	0x0008
        /*0068*/ 	.byte	0x00, 0xf0, 0x61, 0x00


	//----- nvinfo : EIATTR_KPARAM_INFO
	.align		4
.L_4185:
        /*006c*/ 	.byte	0x04, 0x17
        /*006e*/ 	.short	(.L_4187 - .L_4186)
.L_4186:
        /*0070*/ 	.word	0x00000000
        /*0074*/ 	.short	0x0001
        /*0076*/ 	.short	0x0004
        /*0078*/ 	.byte	0x00, 0xf0, 0x05, 0x00


	//----- nvinfo : EIATTR_KPARAM_INFO
	.align		4
.L_4187:
        /*007c*/ 	.byte	0x04, 0x17
        /*007e*/ 	.short	(.L_4189 - .L_4188)
.L_4188:
        /*0080*/ 	.word	0x00000000
        /*0084*/ 	.short	0x0000
        /*0086*/ 	.short	0x0000
        /*0088*/ 	.byte	0x00, 0xf0, 0x11, 0x00


	//----- nvinfo : EIATTR_MAXREG_COUNT
	.align		4
.L_4189:
        /*008c*/ 	.byte	0x03, 0x1b
        /*008e*/ 	.short	0x00ff


	//----- nvinfo : EIATTR_EXTERNS
	.align		4
        /*0090*/ 	.byte	0x04, 0x0f
        /*0092*/ 	.short	(.L_4191 - .L_4190)


	//   ....[0]....
	.align		4
.L_4190:
        /*0094*/ 	.word	index@(__assertfail)


	//----- nvinfo : EIATTR_MERCURY_ISA_VERSION
	.align		4
.L_4191:
        /*0098*/ 	.byte	0x03, 0x5f
        /*009a*/ 	.short	0x0000


	//----- nvinfo : EIATTR_SYSCALL_OFFSETS
	.align		4
        /*009c*/ 	.byte	0x04, 0x46
        /*009e*/ 	.short	(.L_4193 - .L_4192)


	//   ....[0]....
.L_4192:
        /*00a0*/ 	.word	0x00000f20


	//   ....[1]....
        /*00a4*/ 	.word	0x00001db0


	//   ....[2]....
        /*00a8*/ 	.word	0x00002cd0


	//   ....[3]....
        /*00ac*/ 	.word	0x00003b60


	//   ....[4]....
        /*00b0*/ 	.word	0x00004aa0


	//   ....[5]....
        /*00b4*/ 	.word	0x00005930


	//   ....[6]....
        /*00b8*/ 	.word	0x00006860


	//   ....[7]....
        /*00bc*/ 	.word	0x00007700


	//   ....[8]....
        /*00c0*/ 	.word	0x00008940


	//   ....[9]....
        /*00c4*/ 	.word	0x00009860


	//   ....[10]....
        /*00c8*/ 	.word	0x0000a710


	//   ....[11]....
        /*00cc*/ 	.word	0x0000b5f0


	//----- nvinfo : EIATTR_EXIT_INSTR_OFFSETS
	.align		4
.L_4193:
        /*00d0*/ 	.byte	0x04, 0x1c
        /*00d2*/ 	.short	(.L_4195 - .L_4194)


	//   ....[0]....
.L_4194:
        /*00d4*/ 	.word	0x0000a790


	//   ....[1]....
        /*00d8*/ 	.word	0x0000a8b0


	//   ....[2]....
        /*00dc*/ 	.word	0x0000a8d0


	//   ....[3]....
        /*00e0*/ 	.word	0x0000a950


	//   ....[4]....
        /*00e4*/ 	.word	0x0000a970


	//   ....[5]....
        /*00e8*/ 	.word	0x0000a990


	//   ....[6]....
        /*00ec*/ 	.word	0x0000aa20


	//   ....[7]....
        /*00f0*/ 	.word	0x0000aa60


	//   ....[8]....
        /*00f4*/ 	.word	0x0000ab00


	//   ....[9]....
        /*00f8*/ 	.word	0x0000ab50


	//   ....[10]....
        /*00fc*/ 	.word	0x0000ab80


	//   ....[11]....
        /*0100*/ 	.word	0x0000ac50


	//   ....[12]....
        /*0104*/ 	.word	0x0000ac90


	//   ....[13]....
        /*0108*/ 	.word	0x0000ae20


	//   ....[14]....
        /*010c*/ 	.word	0x0000af80


	//   ....[15]....
        /*0110*/ 	.word	0x0000afc0


	//   ....[16]....
        /*0114*/ 	.word	0x0000b060


	//   ....[17]....
        /*0118*/ 	.word	0x0000b1e0


	//   ....[18]....
        /*011c*/ 	.word	0x0000b360


	//   ....[19]....
        /*0120*/ 	.word	0x0000b4c0


	//   ....[20]....
        /*0124*/ 	.word	0x0000b600


	//   ....[21]....
        /*0128*/ 	.word	0x0000b620


	//   ....[22]....
        /*012c*/ 	.word	0x0000b640


	//----- nvinfo : EIATTR_MAX_THREADS
	.align		4
.L_4195:
        /*0130*/ 	.byte	0x04, 0x05
        /*0132*/ 	.short	(.L_4197 - .L_4196)
.L_4196:
        /*0134*/ 	.word	0x00000080
        /*0138*/ 	.word	0x00000001
        /*013c*/ 	.word	0x00000001


	//----- nvinfo : EIATTR_CRS_STACK_SIZE
	.align		4
.L_4197:
        /*0140*/ 	.byte	0x04, 0x1e
        /*0142*/ 	.short	(.L_4199 - .L_4198)
.L_4198:
        /*0144*/ 	.word	0x00000000
.L_4199:


//--------------------- .nv.info._ZN2at6native18elementwise_kernelILi128ELi2EZNS0_22gpu_kernel_impl_nocastINS0_13BinaryFunctorIlllZZZNS0_21heaviside_kernel_cudaERNS_18TensorIteratorBaseEENKUlvE_clEvENKUlvE2_clEvEUlllE_EEEEvS5_RKT_EUliE_EEviT1_ --------------------------
	.section	.nv.info._ZN2at6native18elementwise_kernelILi128ELi2EZNS0_22gpu_kernel_impl_nocastINS0_13BinaryFunctorIlllZZZNS0_21heaviside_kernel_cudaERNS_18TensorIteratorBaseEENKUlvE_clEvENKUlvE2_clEvEUlllE_EEEEvS5_RKT_EUliE_EEviT1_,"",@"SHT_CUDA_INFO"
	.sectionflags	@""
	.align	4


	//----- nvinfo : EIATTR_CUDA_API_VERSION
	.align		4
        /*0000*/ 	.byte	0x04, 0x37
        /*0002*/ 	.short	(.L_4201 - .L_4200)
.L_4200:
        /*0004*/ 	.word	0x00000082


	//----- nvinfo : EIATTR_SW2861232_WAR
	.align		4
.L_4201:
        /*0008*/ 	.byte	0x01, 0x35
	.zero		2


	//----- nvinfo : EIATTR_PARAM_CBANK
	.align		4
        /*000c*/ 	.byte	0x04, 0x0a
        /*000e*/ 	.short	(.L_4203 - .L_4202)
	.align		4
.L_4202:
        /*0010*/ 	.word	index@(.nv.constant0._ZN2at6native18elementwise_kernelILi128ELi2EZNS0_22gpu_kernel_impl_nocastINS0_13BinaryFunctorIlllZZZNS0_21heaviside_kernel_cudaERNS_18TensorIteratorBaseEENKUlvE_clEvENKUlvE2_clEvEUlllE_EEEEvS5_RKT_EUliE_EEviT1_)
        /*0014*/ 	.short	0x0160
        /*0016*/ 	.short	0x0290


	//----- nvinfo : EIATTR_CBANK_PARAM_SIZE
	.align		4
.L_4203:
        /*0018*/ 	.byte	0x03, 0x19
        /*001a*/ 	.short	0x0290


	//----- nvinfo : EIATTR_KPARAM_INFO
	.align		4
        /*001c*/ 	.byte	0x04, 0x17
        /*001e*/ 	.short	(.L_4205 - .L_4204)
.L_4204:
        /*0020*/ 	.word	0x00000000
        /*0024*/ 	.short	0x0001
        /*0026*/ 	.short	0x0008
        /*0028*/ 	.byte	0x00, 0xf0, 0x21, 0x0a


	//----- nvinfo : EIATTR_KPARAM_INFO
	.align		4
.L_4205:
        /*002c*/ 	.byte	0x04, 0x17
        /*002e*/ 	.short	(.L_4207 - .L_4206)
.L_4206:
        /*0030*/ 	.word	0x00000000
        /*0034*/ 	.short	0x0000
        /*0036*/ 	.short	0x0000
        /*0038*/ 	.byte	0x00, 0xf0, 0x11, 0x00


	//----- nvinfo : EIATTR_MAXREG_COUNT
	.align		4
.L_4207:
        /*003c*/ 	.byte	0x03, 0x1b
        /*003e*/ 	.short	0x0080


	//----- nvinfo : EIATTR_MERCURY_ISA_VERSION
	.align		4
        /*0040*/ 	.byte	0x03, 0x5f
        /*0042*/ 	.short	0x0000


	//----- nvinfo : EIATTR_EXIT_INSTR_OFFSETS
	.align		4
        /*0044*/ 	.byte	0x04, 0x1c
        /*0046*/ 	.short	(.L_4209 - .L_4208)


	//   ....[0]....
.L_4208:
        /*0048*/ 	.word	0x00001190


	//   ....[1]....
        /*004c*/ 	.word	0x00002270


	//----- nvinfo : EIATTR_MAX_THREADS
	.align		4
.L_4209:
        /*0050*/ 	.byte	0x04, 0x05
        /*0052*/ 	.short	(.L_4211 - .L_4210)
.L_4210:
        /*0054*/ 	.word	0x00000080
        /*0058*/ 	.word	0x00000001
        /*005c*/ 	.word	0x00000001


	//----- nvinfo : EIATTR_CRS_STACK_SIZE
	.align		4
.L_4211:
        /*0060*/ 	.byte	0x04, 0x1e
        /*0062*/ 	.short	(.L_4213 - .L_4212)
.L_4212:
        /*0064*/ 	.word	0x00000000
.L_4213:


//--------------------- .nv.info._ZN2at6native27unrolled_elementwise_kernelINS0_13BinaryFunctorIlllZZZNS0_21heaviside_kernel_cudaERNS_18TensorIteratorBaseEENKUlvE_clEvENKUlvE2_clEvEUlllE_EESt5arrayIPcLm3EELi4E23TrivialOffsetCalculatorILi2EjESC_ILi1EjENS0_6memory15LoadWithoutCastENSF_16StoreWithoutCastEEEviT_T0_T2_T3_T4_T5_ --------------------------
	.section	.nv.info._ZN2at6native27unrolled_elementwise_kernelINS0_13BinaryFunctorIlllZZZNS0_21heaviside_kernel_cudaERNS_18TensorIteratorBaseEENKUlvE_clEvENKUlvE2_clEvEUlllE_EESt5arrayIPcLm3EELi4E23TrivialOffsetCalculatorILi2EjESC_ILi1EjENS0_6memory15LoadWithoutCastENSF_16StoreWithoutCastEEEviT_T0_T2_T3_T4_T5_,"",@"SHT_CUDA_INFO"
	.sectionflags	@""
	.align	4


	//----- nvinfo : EIATTR_CUDA_API_VERSION
	.align		4
        /*0000*/ 	.byte	0x04, 0x37
        /*0002*/ 	.short	(.L_4215 - .L_4214)
.L_4214:
        /*0004*/ 	.word	0x00000082


	//----- nvinfo : EIATTR_SW2861232_WAR
	.align		4
.L_4215:
        /*0008*/ 	.byte	0x01, 0x35
	.zero		2


	//----- nvinfo : EIATTR_PARAM_CBANK
	.align		4
        /*000c*/ 	.byte	0x04, 0x0a
        /*000e*/ 	.short	(.L_4217 - .L_4216)
	.align		4
.L_4216:
        /*0010*/ 	.word	index@(.nv.constant0._ZN2at6native27unrolled_elementwise_kernelINS0_13BinaryFunctorIlllZZZNS0_21heaviside_kernel_cudaERNS_18TensorIteratorBaseEENKUlvE_clEvENKUlvE2_clEvEUlllE_EESt5arrayIPcLm3EELi4E23TrivialOffsetCalculatorILi2EjESC_ILi1EjENS0_6memory15LoadWithoutCastENSF_16StoreWithoutCastEEEviT_T0_T2_T3_T4_T5_)
        /*0014*/ 	.short	0x0160
        /*0016*/ 	.short	0x0024


	//----- nvinfo : EIATTR_CBANK_PARAM_SIZE
	.align		4
.L_4217:
        /*0018*/ 	.byte	0x03, 0x19
        /*001a*/ 	.short	0x0024


	//----- nvinfo : EIATTR_KPARAM_INFO
	.align		4
        /*001c*/ 	.byte	0x04, 0x17
        /*001e*/ 	.short	(.L_4219 - .L_4218)
.L_4218:
        /*0020*/ 	.word	0x00000000
        /*0024*/ 	.short	0x0006
        /*0026*/ 	.short	0x0023
        /*0028*/ 	.byte	0x00, 0xf0, 0x05, 0x00


	//----- nvinfo : EIATTR_KPARAM_INFO
	.align		4
.L_4219:
        /*002c*/ 	.byte	0x04, 0x17
        /*002e*/ 	.short	(.L_4221 - .L_4220)
.L_4220:
        /*0030*/ 	.word	0x00000000
        /*0034*/ 	.short	0x0005
        /*0036*/ 	.short	0x0022
        /*0038*/ 	.byte	0x00, 0xf0, 0x05, 0x00


	//----- nvinfo : EIATTR_KPARAM_INFO
	.align		4
.L_4221:
        /*003c*/ 	.byte	0x04, 0x17
        /*003e*/ 	.short	(.L_4223 - .L_4222)
.L_4222:
        /*0040*/ 	.word	0x00000000
        /*0044*/ 	.short	0x0004
        /*0046*/ 	.short	0x0021
        /*0048*/ 	.byte	0x00, 0xf0, 0x05, 0x00


	//----- nvinfo : EIATTR_KPARAM_INFO
	.align		4
.L_4223:
        /*004c*/ 	.byte	0x04, 0x17
        /*004e*/ 	.short	(.L_4225 - .L_4224)
.L_4224:
        /*0050*/ 	.word	0x00000000
        /*0054*/ 	.short	0x0003
        /*0056*/ 	.short	0x0020
        /*0058*/ 	.byte	0x00, 0xf0, 0x05, 0x00


	//----- nvinfo : EIATTR_KPARAM_INFO
	.align		4
.L_4225:
        /*005c*/ 	.byte	0x04, 0x17
        /*005e*/ 	.short	(.L_4227 - .L_4226)
.L_4226:
        /*0060*/ 	.word	0x00000000
        /*0064*/ 	.short	0x0002
        /*0066*/ 	.short	0x0008
        /*0068*/ 	.byte	0x00, 0xf0, 0x61, 0x00


	//----- nvinfo : EIATTR_KPARAM_INFO
	.align		4
.L_4227:
        /*006c*/ 	.byte	0x04, 0x17
        /*006e*/ 	.short	(.L_4229 - .L_4228)
.L_4228:
        /*0070*/ 	.word	0x00000000
        /*0074*/ 	.short	0x0001
        /*0076*/ 	.short	0x0004
        /*0078*/ 	.byte	0x00, 0xf0, 0x05, 0x00


	//----- nvinfo : EIATTR_KPARAM_INFO
	.align		4
.L_4229:
        /*007c*/ 	.byte	0x04, 0x17
        /*007e*/ 	.short	(.L_4231 - .L_4230)
.L_4230:
        /*0080*/ 	.word	0x00000000
        /*0084*/ 	.short	0x0000
        /*0086*/ 	.short	0x0000
        /*0088*/ 	.byte	0x00, 0xf0, 0x11, 0x00


	//----- nvinfo : EIATTR_MAXREG_COUNT
	.align		4
.L_4231:
        /*008c*/ 	.byte	0x03, 0x1b
        /*008e*/ 	.short	0x00ff


	//----- nvinfo : EIATTR_MERCURY_ISA_VERSION
	.align		4
        /*0090*/ 	.byte	0x03, 0x5f
        /*0092*/ 	.short	0x0000


	//----- nvinfo : EIATTR_EXIT_INSTR_OFFSETS
	.align		4
        /*0094*/ 	.byte	0x04, 0x1c
        /*0096*/ 	.short	(.L_4233 - .L_4232)


	//   ....[0]....
.L_4232:
        /*0098*/ 	.word	0x000005e0


	//   ....[1]....
        /*009c*/ 	.word	0x00000660


	//----- nvinfo : EIATTR_MAX_THREADS
	.align		4
.L_4233:
        /*00a0*/ 	.byte	0x04, 0x05
        /*00a2*/ 	.short	(.L_4235 - .L_4234)
.L_4234:
        /*00a4*/ 	.word	0x00000080
        /*00a8*/ 	.word	0x00000001
        /*00ac*/ 	.word	0x00000001


	//----- nvinfo : EIATTR_CRS_STACK_SIZE
	.align		4
.L_4235:
        /*00b0*/ 	.byte	0x04, 0x1e
        /*00b2*/ 	.short	(.L_4237 - .L_4236)
.L_4236:
        /*00b4*/ 	.word	0x00000000
.L_4237:


//--------------------- .nv.info._ZN2at6native29vectorized_elementwise_kernelILi2ENS0_13BinaryFunctorIlllZZZNS0_21heaviside_kernel_cudaERNS_18TensorIteratorBaseEENKUlvE_clEvENKUlvE2_clEvEUlllE_EESt5arrayIPcLm3EEEEviT0_T1_ --------------------------
	.section	.nv.info._ZN2at6native29vectorized_elementwise_kernelILi2ENS0_13BinaryFunctorIlllZZZNS0_21heaviside_kernel_cudaERNS_18TensorIteratorBaseEENKUlvE_clEvENKUlvE2_clEvEUlllE_EESt5arrayIPcLm3EEEEviT0_T1_,"",@"SHT_CUDA_INFO"
	.sectionflags	@""
	.align	4


	//----- nvinfo : EIATTR_CUDA_API_VERSION
	.align		4
        /*0000*/ 	.byte	0x04, 0x37
        /*0002*/ 	.short	(.L_4239 - .L_4238)
.L_4238:
        /*0004*/ 	.word	0x00000082


	//----- nvinfo : EIATTR_SW2861232_WAR
	.align		4
.L_4239:
        /*0008*/ 	.byte	0x01, 0x35
	.zero		2


	//----- nvinfo : EIATTR_PARAM_CBANK
	.align		4
        /*000c*/ 	.byte	0x04, 0x0a
        /*000e*/ 	.short	(.L_4241 - .L_4240)
	.align		4
.L_4240:
        /*0010*/ 	.word	index@(.nv.constant0._ZN2at6native29vectorized_elementwise_kernelILi2ENS0_13BinaryFunctorIlllZZZNS0_21heaviside_kernel_cudaERNS_18TensorIteratorBaseEENKUlvE_clEvENKUlvE2_clEvEUlllE_EESt5arrayIPcLm3EEEEviT0_T1_)
        /*0014*/ 	.short	0x0160
        /*0016*/ 	.short	0x0020


	//----- nvinfo : EIATTR_CBANK_PARAM_SIZE
	.align		4
.L_4241:
        /*0018*/ 	.byte	0x03, 0x19
        /*001a*/ 	.short	0x0020


	//----- nvinfo : EIATTR_KPARAM_INFO
	.align		4
        /*001c*/ 	.byte	0x04, 0x17
        /*001e*/ 	.short	(.L_4243 - .L_4242)
.L_4242:
        /*0020*/ 	.word	0x00000000
        /*0024*/ 	.short	0x0002
        /*0026*/ 	.short	0x0008
        /*0028*/ 	.byte	0x00, 0xf0, 0x61, 0x00


	//----- nvinfo : EIATTR_KPARAM_INFO
	.align		4
.L_4243:
        /*002c*/ 	.byte	0x04, 0x17
        /*002e*/ 	.short	(.L_4245 - .L_4244)
.L_4244:
        /*0030*/ 	.word	0x00000000
        /*0034*/ 	.short	0x0001
        /*0036*/ 	.short	0x0004
        /*0038*/ 	.byte	0x00, 0xf0, 0x05, 0x00


	//----- nvinfo : EIATTR_KPARAM_INFO
	.align		4
.L_4245:
        /*003c*/ 	.byte	0x04, 0x17
        /*003e*/ 	.short	(.L_4247 - .L_4246)
.L_4246:
        /*0040*/ 	.word	0x00000000
        /*0044*/ 	.short	0x0000
        /*0046*/ 	.short	0x0000
        /*0048*/ 	.byte	0x00, 0xf0, 0x11, 0x00


	//----- nvinfo : EIATTR_MAXREG_COUNT
	.align		4
.L_4247:
        /*004c*/ 	.byte	0x03, 0x1b
        /*004e*/ 	.short	0x00ff


	//----- nvinfo : EIATTR_MERCURY_ISA_VERSION
	.align		4
        /*0050*/ 	.byte	0x03, 0x5f
        /*0052*/ 	.short	0x0000


	//----- nvinfo : EIATTR_EXIT_INSTR_OFFSETS
	.align		4
        /*0054*/ 	.byte	0x04, 0x1c
        /*0056*/ 	.short	(.L_4249 - .L_4248)


	//   ....[0]....
.L_4248:
        /*0058*/ 	.word	0x000005f0


	//   ....[1]....
        /*005c*/ 	.word	0x00001200


	//   ....[2]....
        /*0060*/ 	.word	0x00001260


	//----- nvinfo : EIATTR_MAX_THREADS
	.align		4
.L_4249:
        /*0064*/ 	.byte	0x04, 0x05
        /*0066*/ 	.short	(.L_4251 - .L_4250)
.L_4250:
        /*0068*/ 	.word	0x00000080
        /*006c*/ 	.word	0x00000001
        /*0070*/ 	.word	0x00000001


	//----- nvinfo : EIATTR_CRS_STACK_SIZE
	.align		4
.L_4251:
        /*0074*/ 	.byte	0x04, 0x1e
        /*0076*/ 	.short	(.L_4253 - .L_4252)
.L_4252:
        /*0078*/ 	.word	0x00000000
.L_4253:


//--------------------- .nv.info._ZN2at6native29vectorized_elementwise_kernelILi4ENS0_13BinaryFunctorIlllZZZNS0_21heaviside_kernel_cudaERNS_18TensorIteratorBaseEENKUlvE_clEvENKUlvE2_clEvEUlllE_EESt5arrayIPcLm3EEEEviT0_T1_ --------------------------
	.section	.nv.info._ZN2at6native29vectorized_elementwise_kernelILi4ENS0_13BinaryFunctorIlllZZZNS0_21heaviside_kernel_cudaERNS_18TensorIteratorBaseEENKUlvE_clEvENKUlvE2_clEvEUlllE_EESt5arrayIPcLm3EEEEviT0_T1_,"",@"SHT_CUDA_INFO"
	.sectionflags	@""
	.align	4


	//----- nvinfo : EIATTR_CUDA_API_VERSION
	.align		4
        /*0000*/ 	.byte	0x04, 0x37
        /*0002*/ 	.short	(.L_4255 - .L_4254)
.L_4254:
        /*0004*/ 	.word	0x00000082


	//----- nvinfo : EIATTR_SW2861232_WAR
	.align		4
.L_4255:
        /*0008*/ 	.byte	0x01, 0x35
	.zero		2


	//----- nvinfo : EIATTR_PARAM_CBANK
	.align		4
        /*000c*/ 	.byte	0x04, 0x0a
        /*000e*/ 	.short	(.L_4257 - .L_4256)
	.align		4
.L_4256:
        /*0010*/ 	.word	index@(.nv.constant0._ZN2at6native29vectorized_elementwise_kernelILi4ENS0_13BinaryFunctorIlllZZZNS0_21heaviside_kernel_cudaERNS_18TensorIteratorBaseEENKUlvE_clEvENKUlvE2_clEvEUlllE_EESt5arrayIPcLm3EEEEviT0_T1_)
        /*0014*/ 	.short	0x0160
        /*0016*/ 	.short	0x0020


	//----- nvinfo : EIATTR_CBANK_PARAM_SIZE
	.align		4
.L_4257:
        /*0018*/ 	.byte	0x03, 0x19
        /*001a*/ 	.short	0x0020


	//----- nvinfo : EIATTR_KPARAM_INFO
	.align		4
        /*001c*/ 	.byte	0x04, 0x17
        /*001e*/ 	.short	(.L_4259 - .L_4258)
.L_4258:
        /*0020*/ 	.word	0x00000000
        /*0024*/ 	.short	0x0002
        /*0026*/ 	.short	0x0008
        /*0028*/ 	.byte	0x00, 0xf0, 0x61, 0x00


	//----- nvinfo : EIATTR_KPARAM_INFO
	.align		4
.L_4259:
        /*002c*/ 	.byte	0x04, 0x17
        /*002e*/ 	.short	(.L_4261 - .L_4260)
.L_4260:
        /*0030*/ 	.word	0x00000000
        /*0034*/ 	.short	0x0001
        /*0036*/ 	.short	0x0004
        /*0038*/ 	.byte	0x00, 0xf0, 0x05, 0x00


	//----- nvinfo : EIATTR_KPARAM_INFO
	.align		4
.L_4261:
        /*003c*/ 	.byte	0x04, 0x17
        /*003e*/ 	.short	(.L_4263 - .L_4262)
.L_4262:
        /*0040*/ 	.word	0x00000000
        /*0044*/ 	.short	0x0000
        /*0046*/ 	.short	0x0000
        /*0048*/ 	.byte	0x00, 0xf0, 0x11, 0x00


	//----- nvinfo : EIATTR_MAXREG_COUNT
	.align		4
.L_4263:
        /*004c*/ 	.byte	0x03, 0x1b
        /*004e*/ 	.short	0x00ff


	//----- nvinfo : EIATTR_MERCURY_ISA_VERSION
	.align		4
        /*0050*/ 	.byte	0x03, 0x5f
        /*0052*/ 	.short	0x0000


	//----- nvinfo : EIATTR_EXIT_INSTR_OFFSETS
	.align		4
        /*0054*/ 	.byte	0x04, 0x1c
        /*0056*/ 	.short	(.L_4265 - .L_4264)


	//   ....[0]....
.L_4264:
        /*0058*/ 	.word	0x000005f0


	//   ....[1]....
        /*005c*/ 	.word	0x00001200


	//   ....[2]....
        /*0060*/ 	.word	0x00001260


	//----- nvinfo : EIATTR_MAX_THREADS
	.align		4
.L_4265:
        /*0064*/ 	.byte	0x04, 0x05
        /*0066*/ 	.short	(.L_4267 - .L_4266)
.L_4266:
        /*0068*/ 	.word	0x00000080
        /*006c*/ 	.word	0x00000001
        /*0070*/ 	.word	0x00000001


	//----- nvinfo : EIATTR_CRS_STACK_SIZE
	.align		4
.L_4267:
        /*0074*/ 	.byte	0x04, 0x1e
        /*0076*/ 	.short	(.L_4269 - .L_4268)
.L_4268:
        /*0078*/ 	.word	0x00000000
.L_4269:


//--------------------- .nv.info._ZN2at6native29vectorized_elementwise_kernelILi8ENS0_13BinaryFunctorIlllZZZNS0_21heaviside_kernel_cudaERNS_18TensorIteratorBaseEENKUlvE_clEvENKUlvE2_clEvEUlllE_EESt5arrayIPcLm3EEEEviT0_T1_ --------------------------
	.section	.nv.info._ZN2at6native29vectorized_elementwise_kernelILi8ENS0_13BinaryFunctorIlllZZZNS0_21heaviside_kernel_cudaERNS_18TensorIteratorBaseEENKUlvE_clEvENKUlvE2_clEvEUlllE_EESt5arrayIPcLm3EEEEviT0_T1_,"",@"SHT_CUDA_INFO"
	.sectionflags	@""
	.align	4


	//----- nvinfo : EIATTR_CUDA_API_VERSION
	.align		4
        /*0000*/ 	.byte	0x04, 0x37
        /*0002*/ 	.short	(.L_4271 - .L_4270)
.L_4270:
        /*0004*/ 	.word	0x00000082


	//----- nvinfo : EIATTR_SW2861232_WAR
	.align		4
.L_4271:
        /*0008*/ 	.byte	0x01, 0x35
	.zero		2


	//----- nvinfo : EIATTR_PARAM_CBANK
	.align		4
        /*000c*/ 	.byte	0x04, 0x0a
        /*000e*/ 	.short	(.L_4273 - .L_4272)
	.align		4
.L_4272:
        /*0010*/ 	.word	index@(.nv.constant0._ZN2at6native29vectorized_elementwise_kernelILi8ENS0_13BinaryFunctorIlllZZZNS0_21heaviside_kernel_cudaERNS_18TensorIteratorBaseEENKUlvE_clEvENKUlvE2_clEvEUlllE_EESt5arrayIPcLm3EEEEviT0_T1_)
        /*0014*/ 	.short	0x0160
        /*0016*/ 	.short	0x0020


	//----- nvinfo : EIATTR_CBANK_PARAM_SIZE
	.align		4
.L_4273:
        /*0018*/ 	.byte	0x03, 0x19
        /*001a*/ 	.short	0x0020


	//----- nvinfo : EIATTR_KPARAM_INFO
	.align		4
        /*001c*/ 	.byte	0x04, 0x17
        /*001e*/ 	.short	(.L_4275 - .L_4274)
.L_4274:
        /*0020*/ 	.word	0x00000000
        /*0024*/ 	.short	0x0002
        /*0026*/ 	.short	0x0008
        /*0028*/ 	.byte	0x00, 0xf0, 0x61, 0x00


	//----- nvinfo : EIATTR_KPARAM_INFO
	.align		4
.L_4275:
        /*002c*/ 	.byte	0x04, 0x17
        /*002e*/ 	.short	(.L_4277 - .L_4276)
.L_4276:
        /*0030*/ 	.word	0x00000000
        /*0034*/ 	.short	0x0001
        /*0036*/ 	.short	0x0004
        /*0038*/ 	.byte	0x00, 0xf0, 0x05, 0x00


	//----- nvinfo : EIATTR_KPARAM_INFO
	.align		4
.L_4277:
        /*003c*/ 	.byte	0x04, 0x17
        /*003e*/ 	.short	(.L_4279 - .L_4278)
.L_4278:
        /*0040*/ 	.word	0x00000000
        /*0044*/ 	.short	0x0000
        /*0046*/ 	.short	0x0000
        /*0048*/ 	.byte	0x00, 0xf0, 0x11, 0x00


	//----- nvinfo : EIATTR_MAXREG_COUNT
	.align		4
.L_4279:
        /*004c*/ 	.byte	0x03, 0x1b
        /*004e*/ 	.short	0x00ff


	//----- nvinfo : EIATTR_MERCURY_ISA_VERSION
	.align		4
        /*0050*/ 	.byte	0x03, 0x5f
        /*0052*/ 	.short	0x0000


	//----- nvinfo : EIATTR_EXIT_INSTR_OFFSETS
	.align		4
        /*0054*/ 	.byte	0x04, 0x1c
        /*0056*/ 	.short	(.L_4281 - .L_4280)


	//   ....[0]....
.L_4280:
        /*0058*/ 	.word	0x00000010


	//----- nvinfo : EIATTR_MAX_THREADS
	.align		4
.L_4281:
        /*005c*/ 	.byte	0x04, 0x05
        /*005e*/ 	.short	(.L_4283 - .L_4282)
.L_4282:
        /*0060*/ 	.word	0x00000080
        /*0064*/ 	.word	0x00000001
        /*0068*/ 	.word	0x00000001
.L_4283:


//--------------------- .nv.info._ZN2at6native18elementwise_kernelILi128ELi4EZNS0_15gpu_kernel_implINS0_13BUnaryFunctorIlllZZZNS0_21heaviside_kernel_cudaERNS_18TensorIteratorBaseEENKUlvE_clEvENKUlvE2_clEvEUlllE_EEEEvS5_RKT_EUliE_EEviT1_ --------------------------
	.section	.nv.info._ZN2at6native18elementwise_kernelILi128ELi4EZNS0_15gpu_kernel_implINS0_13BUnaryFunctorIlllZZZNS0_21heaviside_kernel_cudaERNS_18TensorIteratorBaseEENKUlvE_clEvENKUlvE2_clEvEUlllE_EEEEvS5_RKT_EUliE_EEviT1_,"",@"SHT_CUDA_INFO"
	.sectionflags	@""
	.align	4


	//----- nvinfo : EIATTR_CUDA_API_VERSION
	.align		4
        /*0000*/ 	.byte	0x04, 0x37
        /*0002*/ 	.short	(.L_4285 - .L_4284)
.L_4284:
        /*0004*/ 	.word	0x00000082


	//----- nvinfo : EIATTR_SW2861232_WAR
	.align		4
.L_4285:
        /*0008*/ 	.byte	0x01, 0x35
	.zero		2


	//----- nvinfo : EIATTR_PARAM_CBANK
	.align		4
        /*000c*/ 	.byte	0x04, 0x0a
        /*000e*/ 	.short	(.L_4287 - .L_4286)
	.align		4
.L_4286:
        /*0010*/ 	.word	index@(.nv.constant0._ZN2at6native18elementwise_kernelILi128ELi4EZNS0_15gpu_kernel_implINS0_13BUnaryFunctorIlllZZZNS0_21heaviside_kernel_cudaERNS_18TensorIteratorBaseEENKUlvE_clEvENKUlvE2_clEvEUlllE_EEEEvS5_RKT_EUliE_EEviT1_)
        /*0014*/ 	.short	0x0160
        /*0016*/ 	.short	0x0230


	//----- nvinfo : EIATTR_CBANK_PARAM_SIZE
	.align		4
.L_4287:
        /*0018*/ 	.byte	0x03, 0x19
        /*001a*/ 	.short	0x0230


	//----- nvinfo : EIATTR_KPARAM_INFO
	.align		4
        /*001c*/ 	.byte	0x04, 0x17
        /*001e*/ 	.short	(.L_4289 - .L_4288)
.L_4288:
        /*0020*/ 	.word	0x00000000
        /*0024*/ 	.short	0x0001
        /*0026*/ 	.short	0x0008
        /*0028*/ 	.byte	0x00, 0xf0, 0xa1, 0x08


	//----- nvinfo : EIATTR_KPARAM_INFO
	.align		4
.L_4289:
        /*002c*/ 	.byte	0x04, 0x17
        /*002e*/ 	.short	(.L_4291 - .L_4290)
.L_4290:
        /*0030*/ 	.word	0x00000000
        /*0034*/ 	.short	0x0000
        /*0036*/ 	.short	0x0000
        /*0038*/ 	.byte	0x00, 0xf0, 0x11, 0x00


	//----- nvinfo : EIATTR_MAXREG_COUNT
	.align		4
.L_4291:
        /*003c*/ 	.byte	0x03, 0x1b
        /*003e*/ 	.short	0x0080


	//----- nvinfo : EIATTR_EXTERNS
	.align		4
        /*0040*/ 	.byte	0x04, 0x0f
        /*0042*/ 	.short	(.L_4293 - .L_4292)


	//   ....[0]....
	.align		4
.L_4292:
        /*0044*/ 	.word	index@(__assertfail)


	//----- nvinfo : EIATTR_MERCURY_ISA_VERSION
	.align		4
.L_4293:
        /*0048*/ 	.byte	0x03, 0x5f
        /*004a*/ 	.short	0x0000


	//----- nvinfo : EIATTR_SYSCALL_OFFSETS
	.align		4
        /*004c*/ 	.byte	0x04, 0x46
        /*004e*/ 	.short	(.L_4295 - .L_4294)


	//   ....[0]....
.L_4294:
        /*0050*/ 	.word	0x00001d10


	//   ....[1]....
        /*0054*/ 	.word	0x00002c20


	//   ....[2]....
        /*0058*/ 	.word	0x00004950


	//   ....[3]....
        /*005c*/ 	.word	0x00005860


	//   ....[4]....
        /*0060*/ 	.word	0x00007560


	//   ....[5]....
        /*0064*/ 	.word	0x00008470


	//   ....[6]....
        /*0068*/ 	.word	0x0000a180


	//   ....[7]....
        /*006c*/ 	.word	0x0000b090


	//----- nvinfo : EIATTR_EXIT_INSTR_OFFSETS
	.align		4
.L_4295:
        /*0070*/ 	.byte	0x04, 0x1c
        /*0072*/ 	.short	(.L_4297 - .L_4296)


	//   ....[0]....
.L_4296:
        /*0074*/ 	.word	0x000084f0


	//   ....[1]....
        /*0078*/ 	.word	0x0000a340


	//   ....[2]....
        /*007c*/ 	.word	0x0000a360


	//   ....[3]....
        /*0080*/ 	.word	0x0000a3e0


	//   ....[4]....
        /*0084*/ 	.word	0x0000a400


	//   ....[5]....
        /*0088*/ 	.word	0x0000a420


	//   ....[6]....
        /*008c*/ 	.word	0x0000a4b0


	//   ....[7]....
        /*0090*/ 	.word	0x0000a4f0


	//   ....[8]....
        /*0094*/ 	.word	0x0000a590


	//   ....[9]....
        /*0098*/ 	.word	0x0000a5e0


	//   ....[10]....
        /*009c*/ 	.word	0x0000a610


	//   ....[11]....
        /*00a0*/ 	.word	0x0000a6e0


	//   ....[12]....
        /*00a4*/ 	.word	0x0000a720


	//   ....[13]....
        /*00a8*/ 	.word	0x0000a8b0


	//   ....[14]....
        /*00ac*/ 	.word	0x0000aa10


	//   ....[15]....
        /*00b0*/ 	.word	0x0000aa50


	//   ....[16]....
        /*00b4*/ 	.word	0x0000aaf0


	//   ....[17]....
        /*00b8*/ 	.word	0x0000ac70


	//   ....[18]....
        /*00bc*/ 	.word	0x0000adf0


	//   ....[19]....
        /*00c0*/ 	.word	0x0000af60


	//   ....[20]....
        /*00c4*/ 	.word	0x0000b0a0


	//   ....[21]....
        /*00c8*/ 	.word	0x0000b0c0


	//   ....[22]....
        /*00cc*/ 	.word	0x0000b0e0


	//----- nvinfo : EIATTR_MAX_THREADS
	.align		4
.L_4297:
        /*00d0*/ 	.byte	0x04, 0x05
        /*00d2*/ 	.short	(.L_4299 - .L_4298)
.L_4298:
        /*00d4*/ 	.word	0x00000080
        /*00d8*/ 	.word	0x00000001
        /*00dc*/ 	.word	0x00000001


	//----- nvinfo : EIATTR_CRS_STACK_SIZE
	.align		4
.L_4299:
        /*00e0*/ 	.byte	0x04, 0x1e
        /*00e2*/ 	.short	(.L_4301 - .L_4300)
.L_4300:
        /*00e4*/ 	.word	0x00000000
.L_4301:


//--------------------- .nv.info._ZN2at6native27unrolled_elementwise_kernelINS0_13BUnaryFunctorIlllZZZNS0_21heaviside_kernel_cudaERNS_18TensorIteratorBaseEENKUlvE_clEvENKUlvE2_clEvEUlllE_EESt5arrayIPcLm2EELi4E23TrivialOffsetCalculatorILi1EjESD_NS0_6memory12LoadWithCastILi1EEENSE_13StoreWithCastILi1EEEEEviT_T0_T2_T3_T4_T5_ --------------------------
	.section	.nv.info._ZN2at6native27unrolled_elementwise_kernelINS0_13BUnaryFunctorIlllZZZNS0_21heaviside_kernel_cudaERNS_18TensorIteratorBaseEENKUlvE_clEvENKUlvE2_clEvEUlllE_EESt5arrayIPcLm2EELi4E23TrivialOffsetCalculatorILi1EjESD_NS0_6memory12LoadWithCastILi1EEENSE_13StoreWithCastILi1EEEEEviT_T0_T2_T3_T4_T5_,"",@"SHT_CUDA_INFO"
	.sectionflags	@""
	.align	4


	//----- nvinfo : EIATTR_CUDA_API_VERSION
	.align		4
        /*0000*/ 	.byte	0x04, 0x37
        /*0002*/ 	.short	(.L_4303 - .L_4302)
.L_4302:
        /*0004*/ 	.word	0x00000082


	//----- nvinfo : EIATTR_SW2861232_WAR
	.align		4
.L_4303:
        /*0008*/ 	.byte	0x01, 0x35
	.zero		2


	//----- nvinfo : EIATTR_PARAM_CBANK
	.align		4
        /*000c*/ 	.byte	0x04, 0x0a
        /*000e*/ 	.short	(.L_4305 - .L_4304)
	.align		4
.L_4304:
        /*0010*/ 	.word	index@(.nv.constant0._ZN2at6native27unrolled_elementwise_kernelINS0_13BUnaryFunctorIlllZZZNS0_21heaviside_kernel_cudaERNS_18TensorIteratorBaseEENKUlvE_clEvENKUlvE2_clEvEUlllE_EESt5arrayIPcLm2EELi4E23TrivialOffsetCalculatorILi1EjESD_NS0_6memory12LoadWithCastILi1EEENSE_13StoreWithCastILi1EEEEEviT_T0_T2_T3_T4_T5_)
        /*0014*/ 	.short	0x0160
        /*0016*/ 	.short	0x003c


	//----- nvinfo : EIATTR_CBANK_PARAM_SIZE
	.align		4
.L_4305:
        /*0018*/ 	.byte	0x03, 0x19
        /*001a*/ 	.short	0x003c


	//----- nvinfo : EIATTR_KPARAM_INFO
	.align		4
        /*001c*/ 	.byte	0x04, 0x17
        /*001e*/ 	.short	(.L_4307 - .L_4306)
.L_4306:
        /*0020*/ 	.word	0x00000000
        /*0024*/ 	.short	0x0006
        /*0026*/ 	.short	0x0034
        /*0028*/ 	.byte	0x00, 0xf0, 0x21, 0x00


	//----- nvinfo : EIATTR_KPARAM_INFO
	.align		4
.L_4307:
        /*002c*/ 	.byte	0x04, 0x17
        /*002e*/ 	.short	(.L_4309 - .L_4308)
.L_4308:
        /*0030*/ 	.word	0x00000000
        /*0034*/ 	.short	0x0005
        /*0036*/ 	.short	0x002c
        /*0038*/ 	.byte	0x00, 0xf0, 0x21, 0x00


	//----- nvinfo : EIATTR_KPARAM_INFO
	.align		4
.L_4309:
        /*003c*/ 	.byte	0x04, 0x17
        /*003e*/ 	.short	(.L_4311 - .L_4310)
.L_4310:
        /*0040*/ 	.word	0x00000000
        /*0044*/ 	.short	0x0004
        /*0046*/ 	.short	0x0029
        /*0048*/ 	.byte	0x00, 0xf0, 0x05, 0x00


	//----- nvinfo : EIATTR_KPARAM_INFO
	.align		4
.L_4311:
        /*004c*/ 	.byte	0x04, 0x17
        /*004e*/ 	.short	(.L_4313 - .L_4312)
.L_4312:
        /*0050*/ 	.word	0x00000000
        /*0054*/ 	.short	0x0003
        /*0056*/ 	.short	0x0028
        /*0058*/ 	.byte	0x00, 0xf0, 0x05, 0x00


	//----- nvinfo : EIATTR_KPARAM_INFO
	.align		4
.L_4313:
        /*005c*/ 	.byte	0x04, 0x17
        /*005e*/ 	.short	(.L_4315 - .L_4314)
.L_4314:
        /*0060*/ 	.word	0x00000000
        /*0064*/ 	.short	0x0002
        /*0066*/ 	.short	0x0018
        /*0068*/ 	.byte	0x00, 0xf0, 0x41, 0x00


	//----- nvinfo : EIATTR_KPARAM_INFO
	.align		4
.L_4315:
        /*006c*/ 	.byte	0x04, 0x17
        /*006e*/ 	.short	(.L_4317 - .L_4316)
.L_4316:
        /*0070*/ 	.word	0x00000000
        /*0074*/ 	.short	0x0001
        /*0076*/ 	.short	0x0008
        /*0078*/ 	.byte	0x00, 0xf0, 0x41, 0x00


	//----- nvinfo : EIATTR_KPARAM_INFO
	.align		4
.L_4317:
        /*007c*/ 	.byte	0x04, 0x17
        /*007e*/ 	.short	(.L_4319 - .L_4318)
.L_4318:
        /*0080*/ 	.word	0x00000000
        /*0084*/ 	.short	0x0000
        /*0086*/ 	.short	0x0000
        /*0088*/ 	.byte	0x00, 0xf0, 0x11, 0x00


	//----- nvinfo : EIATTR_MAXREG_COUNT
	.align		4
.L_4319:
        /*008c*/ 	.byte	0x03, 0x1b
        /*008e*/ 	.short	0x00ff


	//----- nvinfo : EIATTR_EXTERNS
	.align		4
        /*0090*/ 	.byte	0x04, 0x0f
        /*0092*/ 	.short	(.L_4321 - .L_4320)


	//   ....[0]....
	.align		4
.L_4320:
        /*0094*/ 	.word	index@(__assertfail)


	//----- nvinfo : EIATTR_MERCURY_ISA_VERSION
	.align		4
.L_4321:
        /*0098*/ 	.byte	0x03, 0x5f
        /*009a*/ 	.short	0x0000


	//----- nvinfo : EIATTR_SYSCALL_OFFSETS
	.align		4
        /*009c*/ 	.byte	0x04, 0x46
        /*009e*/ 	.short	(.L_4323 - .L_4322)


	//   ....[0]....
.L_4322:
        /*00a0*/ 	.word	0x00000f00


	//   ....[1]....
        /*00a4*/ 	.word	0x00001e10


	//   ....[2]....
        /*00a8*/ 	.word	0x00002d30


	//   ....[3]....
        /*00ac*/ 	.word	0x00003c20


	//   ....[4]....
        /*00b0*/ 	.word	0x00004e40


	//   ....[5]....
        /*00b4*/ 	.word	0x00005d50


	//   ....[6]....
        /*00b8*/ 	.word	0x00006c20


	//   ....[7]....
        /*00bc*/ 	.word	0x00007af0


	//----- nvinfo : EIATTR_EXIT_INSTR_OFFSETS
	.align		4
.L_4323:
        /*00c0*/ 	.byte	0x04, 0x1c
        /*00c2*/ 	.short	(.L_4325 - .L_4324)


	//   ....[0]....
.L_4324:
        /*00c4*/ 	.word	0x00006ca0


	//   ....[1]....
        /*00c8*/ 	.word	0x00006db0


	//   ....[2]....
        /*00cc*/ 	.word	0x00006dd0


	//   ....[3]....
        /*00d0*/ 	.word	0x00006e50


	//   ....[4]....
        /*00d4*/ 	.word	0x00006e70


	//   ....[5]....
        /*00d8*/ 	.word	0x00006e90


	//   ....[6]....
        /*00dc*/ 	.word	0x00006f20


	//   ....[7]....
        /*00e0*/ 	.word	0x00006f60


	//   ....[8]....
        /*00e4*/ 	.word	0x00007000


	//   ....[9]....
        /*00e8*/ 	.word	0x00007050


	//   ....[10]....
        /*00ec*/ 	.word	0x00007080


	//   ....[11]....
        /*00f0*/ 	.word	0x00007150


	//   ....[12]....
        /*00f4*/ 	.word	0x00007190


	//   ....[13]....
        /*00f8*/ 	.word	0x00007320


	//   ....[14]....
        /*00fc*/ 	.word	0x00007480


	//   ....[15]....
        /*0100*/ 	.word	0x000074c0


	//   ....[16]....
        /*0104*/ 	.word	0x00007560


	//   ....[17]....
        /*0108*/ 	.word	0x000076e0


	//   ....[18]....
        /*010c*/ 	.word	0x00007860


	//   ....[19]....
        /*0110*/ 	.word	0x000079c0


	//   ....[20]....
        /*0114*/ 	.word	0x00007b00


	//   ....[21]....
        /*0118*/ 	.word	0x00007b20


	//   ....[22]....
        /*011c*/ 	.word	0x00007b40


	//----- nvinfo : EIATTR_MAX_THREADS
	.align		4
.L_4325:
        /*0120*/ 	.byte	0x04, 0x05
        /*0122*/ 	.short	(.L_4327 - .L_4326)
.L_4326:
        /*0124*/ 	.word	0x00000080
        /*0128*/ 	.word	0x00000001
        /*012c*/ 	.word	0x00000001


	//----- nvinfo : EIATTR_CRS_STACK_SIZE
	.align		4
.L_4327:
        /*0130*/ 	.byte	0x04, 0x1e
        /*0132*/ 	.short	(.L_4329 - .L_4328)
.L_4328:
        /*0134*/ 	.word	0x00000000
.L_4329:


//--------------------- .nv.info._ZN2at6native18elementwise_kernelILi128ELi2EZNS0_22gpu_kernel_impl_nocastINS0_13BUnaryFunctorIlllZZZNS0_21heaviside_kernel_cudaERNS_18TensorIteratorBaseEENKUlvE_clEvENKUlvE2_clEvEUlllE_EEEEvS5_RKT_EUliE_EEviT1_ --------------------------
	.section	.nv.info._ZN2at6native18elementwise_kernelILi128ELi2EZNS0_22gpu_kernel_impl_nocastINS0_13BUnaryFunctorIlllZZZNS0_21heaviside_kernel_cudaERNS_18TensorIteratorBaseEENKUlvE_clEvENKUlvE2_clEvEUlllE_EEEEvS5_RKT_EUliE_EEviT1_,"",@"SHT_CUDA_INFO"
	.sectionflags	@""
	.align	4


	//----- nvinfo : EIATTR_CUDA_API_VERSION
	.align		4
        /*0000*/ 	.byte	0x04, 0x37
        /*0002*/ 	.short	(.L_4331 - .L_4330)
.L_4330:
        /*0004*/ 	.word	0x00000082


	//----- nvinfo : EIATTR_SW2861232_WAR
	.align		4
.L_4331:
        /*0008*/ 	.byte	0x01, 0x35
	.zero		2


	//----- nvinfo : EIATTR_PARAM_CBANK
	.align		4
        /*000c*/ 	.byte	0x04, 0x0a
        /*000e*/ 	.short	(.L_4333 - .L_4332)
	.align		4
.L_4332:
        /*0010*/ 	.word	index@(.nv.constant0._ZN2at6native18elementwise_kernelILi128ELi2EZNS0_22gpu_kernel_impl_nocastINS0_13BUnaryFunctorIlllZZZNS0_21heaviside_kernel_cudaERNS_18TensorIteratorBaseEENKUlvE_clEvENKUlvE2_clEvEUlllE_EEEEvS5_RKT_EUliE_EEviT1_)
        /*0014*/ 	.short	0x0160
        /*0016*/ 	.short	0x0228


	//----- nvinfo : EIATTR_CBANK_PARAM_SIZE
	.align		4
.L_4333:
        /*0018*/ 	.byte	0x03, 0x19
        /*001a*/ 	.short	0x0228


	//----- nvinfo : EIATTR_KPARAM_INFO
	.align		4
        /*001c*/ 	.byte	0x04, 0x17
        /*001e*/ 	.short	(.L_4335 - .L_4334)
.L_4334:
        /*0020*/ 	.word	0x00000000
        /*0024*/ 	.short	0x0001
        /*0026*/ 	.short	0x0008
        /*0028*/ 	.byte	0x00, 0xf0, 0x81, 0x08


	//----- nvinfo : EIATTR_KPARAM_INFO
	.align		4
.L_4335:
        /*002c*/ 	.byte	0x04, 0x17
        /*002e*/ 	.short	(.L_4337 - .L_4336)
.L_4336:
        /*0030*/ 	.word	0x00000000
        /*0034*/ 	.short	0x0000
        /*0036*/ 	.short	0x0000
        /*0038*/ 	.byte	0x00, 0xf0, 0x11, 0x00


	//----- nvinfo : EIATTR_MAXREG_COUNT
	.align		4
.L_4337:
        /*003c*/ 	.byte	0x03, 0x1b
        /*003e*/ 	.short	0x0080


	//----- nvinfo : EIATTR_MERCURY_ISA_VERSION
	.align		4
        /*0040*/ 	.byte	0x03, 0x5f
        /*0042*/ 	.short	0x0000


	//----- nvinfo : EIATTR_EXIT_INSTR_OFFSETS
	.align		4
        /*0044*/ 	.byte	0x04, 0x1c
        /*0046*/ 	.short	(.L_4339 - .L_4338)


	//   ....[0]....
.L_4338:
        /*0048*/ 	.word	0x00000fc0


	//   ....[1]....
        /*004c*/ 	.word	0x00001ee0


	//----- nvinfo : EIATTR_MAX_THREADS
	.align		4
.L_4339:
        /*0050*/ 	.byte	0x04, 0x05
        /*0052*/ 	.short	(.L_4341 - .L_4340)
.L_4340:
        /*0054*/ 	.word	0x00000080
        /*0058*/ 	.word	0x00000001
        /*005c*/ 	.word	0x00000001


	//----- nvinfo : EIATTR_CRS_STACK_SIZE
	.align		4
.L_4341:
        /*0060*/ 	.byte	0x04, 0x1e
        /*0062*/ 	.short	(.L_4343 - .L_4342)
.L_4342:
        /*0064*/ 	.word	0x00000000
.L_4343:


//--------------------- .nv.info._ZN2at6native27unrolled_elementwise_kernelINS0_13BUnaryFunctorIlllZZZNS0_21heaviside_kernel_cudaERNS_18TensorIteratorBaseEENKUlvE_clEvENKUlvE2_clEvEUlllE_EESt5arrayIPcLm2EELi4E23TrivialOffsetCalculatorILi1EjESD_NS0_6memory15LoadWithoutCastENSE_16StoreWithoutCastEEEviT_T0_T2_T3_T4_T5_ --------------------------
	.section	.nv.info._ZN2at6native27unrolled_elementwise_kernelINS0_13BUnaryFunctorIlllZZZNS0_21heaviside_kernel_cudaERNS_18TensorIteratorBaseEENKUlvE_clEvENKUlvE2_clEvEUlllE_EESt5arrayIPcLm2EELi4E23TrivialOffsetCalculatorILi1EjESD_NS0_6memory15LoadWithoutCastENSE_16StoreWithoutCastEEEviT_T0_T2_T3_T4_T5_,"",@"SHT_CUDA_INFO"
	.sectionflags	@""
	.align	4


	//----- nvinfo : EIATTR_CUDA_API_VERSION
	.align		4
        /*0000*/ 	.byte	0x04, 0x37
        /*0002*/ 	.short	(.L_4345 - .L_4344)
.L_4344:
        /*0004*/ 	.word	0x00000082


	//----- nvinfo : EIATTR_SW2861232_WAR
	.align		4
.L_4345:
        /*0008*/ 	.byte	0x01, 0x35
	.zero		2


	//----- nvinfo : EIATTR_PARAM_CBANK
	.align		4
        /*000c*/ 	.byte	0x04, 0x0a
        /*000e*/ 	.short	(.L_4347 - .L_4346)
	.align		4
.L_4346:
        /*0010*/ 	.word	index@(.nv.constant0._ZN2at6native27unrolled_elementwise_kernelINS0_13BUnaryFunctorIlllZZZNS0_21heaviside_kernel_cudaERNS_18TensorIteratorBaseEENKUlvE_clEvENKUlvE2_clEvEUlllE_EESt5arrayIPcLm2EELi4E23TrivialOffsetCalculatorILi1EjESD_NS0_6memory15LoadWithoutCastENSE_16StoreWithoutCastEEEviT_T0_T2_T3_T4_T5_)
        /*0014*/ 	.short	0x0160
        /*0016*/ 	.short	0x002c


	//----- nvinfo : EIATTR_CBANK_PARAM_SIZE
	.align		4
.L_4347:
        /*0018*/ 	.byte	0x03, 0x19
        /*001a*/ 	.short	0x002c


	//----- nvinfo : EIATTR_KPARAM_INFO
	.align		4
        /*001c*/ 	.byte	0x04, 0x17
        /*001e*/ 	.short	(.L_4349 - .L_4348)
.L_4348:
        /*0020*/ 	.word	0x00000000
        /*0024*/ 	.short	0x0006
        /*0026*/ 	.short	0x002b
        /*0028*/ 	.byte	0x00, 0xf0, 0x05, 0x00


	//----- nvinfo : EIATTR_KPARAM_INFO
	.align		4
.L_4349:
        /*002c*/ 	.byte	0x04, 0x17
        /*002e*/ 	.short	(.L_4351 - .L_4350)
.L_4350:
        /*0030*/ 	.word	0x00000000
        /*0034*/ 	.short	0x0005
        /*0036*/ 	.short	0x002a
        /*0038*/ 	.byte	0x00, 0xf0, 0x05, 0x00


	//----- nvinfo : EIATTR_KPARAM_INFO
	.align		4
.L_4351:
        /*003c*/ 	.byte	0x04, 0x17
        /*003e*/ 	.short	(.L_4353 - .L_4352)
.L_4352:
        /*0040*/ 	.word	0x00000000
        /*0044*/ 	.short	0x0004
        /*0046*/ 	.short	0x0029
        /*0048*/ 	.byte	0x00, 0xf0, 0x05, 0x00


	//----- nvinfo : EIATTR_KPARAM_INFO
	.align		4
.L_4353:
        /*004c*/ 	.byte	0x04, 0x17
        /*004e*/ 	.short	(.L_4355 - .L_4354)
.L_4354:
        /*0050*/ 	.word	0x00000000
        /*0054*/ 	.short	0x0003
        /*0056*/ 	.short	0x0028
        /*0058*/ 	.byte	0x00, 0xf0, 0x05, 0x00


	//----- nvinfo : EIATTR_KPARAM_INFO
	.align		4
.L_4355:
        /*005c*/ 	.byte	0x04, 0x17
        /*005e*/ 	.short	(.L_4357 - .L_4356)
.L_4356:
        /*0060*/ 	.word	0x00000000
        /*0064*/ 	.short	0x0002
        /*0066*/ 	.short	0x0018
        /*0068*/ 	.byte	0x00, 0xf0, 0x41, 0x00


	//----- nvinfo : EIATTR_KPARAM_INFO
	.align		4
.L_4357:
        /*006c*/ 	.byte	0x04, 0x17
        /*006e*/ 	.short	(.L_4359 - .L_4358)
.L_4358:
        /*0070*/ 	.word	0x00000000
        /*0074*/ 	.short	0x0001
        /*0076*/ 	.short	0x0008
        /*0078*/ 	.byte	0x00, 0xf0, 0x41, 0x00


	//----- nvinfo : EIATTR_KPARAM_INFO
	.align		4
.L_4359:
        /*007c*/ 	.byte	0x04, 0x17
        /*007e*/ 	.short	(.L_4361 - .L_4360)
.L_4360:
        /*0080*/ 	.word	0x00000000
        /*0084*/ 	.short	0x0000
        /*0086*/ 	.short	0x0000
        /*0088*/ 	.byte	0x00, 0xf0, 0x11, 0x00


	//----- nvinfo : EIATTR_MAXREG_COUNT
	.align		4
.L_4361:
        /*008c*/ 	.byte	0x03, 0x1b
        /*008e*/ 	.short	0x00ff


	//----- nvinfo : EIATTR_MERCURY_ISA_VERSION
	.align		4
        /*0090*/ 	.byte	0x03, 0x5f
        /*0092*/ 	.short	0x0000


	//----- nvinfo : EIATTR_EXIT_INSTR_OFFSETS
	.align		4
        /*0094*/ 	.byte	0x04, 0x1c
        /*0096*/ 	.short	(.L_4363 - .L_4362)


	//   ....[0]....
.L_4362:
        /*0098*/ 	.word	0x00000520


	//   ....[1]....
        /*009c*/ 	.word	0x00000590


	//----- nvinfo : EIATTR_MAX_THREADS
	.align		4
.L_4363:
        /*00a0*/ 	.byte	0x04, 0x05
        /*00a2*/ 	.short	(.L_4365 - .L_4364)
.L_4364:
        /*00a4*/ 	.word	0x00000080
        /*00a8*/ 	.word	0x00000001
        /*00ac*/ 	.word	0x00000001


	//----- nvinfo : EIATTR_CRS_STACK_SIZE
	.align		4
.L_4365:
        /*00b0*/ 	.byte	0x04, 0x1e
        /*00b2*/ 	.short	(.L_4367 - .L_4366)
.L_4366:
        /*00b4*/ 	.word	0x00000000
.L_4367:


//--------------------- .nv.info._ZN2at6native29vectorized_elementwise_kernelILi2ENS0_13BUnaryFunctorIlllZZZNS0_21heaviside_kernel_cudaERNS_18TensorIteratorBaseEENKUlvE_clEvENKUlvE2_clEvEUlllE_EESt5arrayIPcLm2EEEEviT0_T1_ --------------------------
	.section	.nv.info._ZN2at6native29vectorized_elementwise_kernelILi2ENS0_13BUnaryFunctorIlllZZZNS0_21heaviside_kernel_cudaERNS_18TensorIteratorBaseEENKUlvE_clEvENKUlvE2_clEvEUlllE_EESt5arrayIPcLm2EEEEviT0_T1_,"",@"SHT_CUDA_INFO"
	.sectionflags	@""
	.align	4


	//----- nvinfo : EIATTR_CUDA_API_VERSION
	.align		4
        /*0000*/ 	.byte	0x04, 0x37
        /*0002*/ 	.short	(.L_4369 - .L_4368)
.L_4368:
        /*0004*/ 	.word	0x00000082


	//----- nvinfo : EIATTR_SW2861232_WAR
	.align		4
.L_4369:
        /*0008*/ 	.byte	0x01, 0x35
	.zero		2


	//----- nvinfo : EIATTR_PARAM_CBANK
	.align		4
        /*000c*/ 	.byte	0x04, 0x0a
        /*000e*/ 	.short	(.L_4371 - .L_4370)
	.align		4
.L_4370:
        /*0010*/ 	.word	index@(.nv.constant0._ZN2at6native29vectorized_elementwise_kernelILi2ENS0_13BUnaryFunctorIlllZZZNS0_21heaviside_kernel_cudaERNS_18TensorIteratorBaseEENKUlvE_clEvENKUlvE2_clEvEUlllE_EESt5arrayIPcLm2EEEEviT0_T1_)
        /*0014*/ 	.short	0x0160
        /*0016*/ 	.short	0x0028


	//----- nvinfo : EIATTR_CBANK_PARAM_SIZE
	.align		4
.L_4371:
        /*0018*/ 	.byte	0x03, 0x19
        /*001a*/ 	.short	0x0028


	//----- nvinfo : EIATTR_KPARAM_INFO
	.align		4
        /*001c*/ 	.byte	0x04, 0x17
        /*001e*/ 	.short	(.L_4373 - .L_4372)
.L_4372:
        /*0020*/ 	.word	0x00000000
        /*0024*/ 	.short	0x0002
        /*0026*/ 	.short	0x0018
        /*0028*/ 	.byte	0x00, 0xf0, 0x41, 0x00


	//----- nvinfo : EIATTR_KPARAM_INFO
	.align		4
.L_4373:
        /*002c*/ 	.byte	0x04, 0x17
        /*002e*/ 	.short	(.L_4375 - .L_4374)
.L_4374:
        /*0030*/ 	.word	0x00000000
        /*0034*/ 	.short	0x0001
        /*0036*/ 	.short	0x0008
        /*0038*/ 	.byte	0x00, 0xf0, 0x41, 0x00


	//----- nvinfo : EIATTR_KPARAM_INFO
	.align		4
.L_4375:
        /*003c*/ 	.byte	0x04, 0x17
        /*003e*/ 	.short	(.L_4377 - .L_4376)
.L_4376:
        /*0040*/ 	.word	0x00000000
        /*0044*/ 	.short	0x0000
        /*0046*/ 	.short	0x0000
        /*0048*/ 	.byte	0x00, 0xf0, 0x11, 0x00


	//----- nvinfo : EIATTR_MAXREG_COUNT
	.align		4
.L_4377:
        /*004c*/ 	.byte	0x03, 0x1b
        /*004e*/ 	.short	0x00ff


	//----- nvinfo : EIATTR_MERCURY_ISA_VERSION
	.align		4
        /*0050*/ 	.byte	0x03, 0x5f
        /*0052*/ 	.short	0x0000


	//----- nvinfo : EIATTR_EXIT_INSTR_OFFSETS
	.align		4
        /*0054*/ 	.byte	0x04, 0x1c
        /*0056*/ 	.short	(.L_4379 - .L_4378)


	//   ....[0]....
.L_4378:
        /*0058*/ 	.word	0x00000590


	//   ....[1]....
        /*005c*/ 	.word	0x00001020


	//   ....[2]....
        /*0060*/ 	.word	0x00001070


	//----- nvinfo : EIATTR_MAX_THREADS
	.align		4
.L_4379:
        /*0064*/ 	.byte	0x04, 0x05
        /*0066*/ 	.short	(.L_4381 - .L_4380)
.L_4380:
        /*0068*/ 	.word	0x00000080
        /*006c*/ 	.word	0x00000001
        /*0070*/ 	.word	0x00000001


	//----- nvinfo : EIATTR_CRS_STACK_SIZE
	.align		4
.L_4381:
        /*0074*/ 	.byte	0x04, 0x1e
        /*0076*/ 	.short	(.L_4383 - .L_4382)
.L_4382:
        /*0078*/ 	.word	0x00000000
.L_4383:


//--------------------- .nv.info._ZN2at6native29vectorized_elementwise_kernelILi4ENS0_13BUnaryFunctorIlllZZZNS0_21heaviside_kernel_cudaERNS_18TensorIteratorBaseEENKUlvE_clEvENKUlvE2_clEvEUlllE_EESt5arrayIPcLm2EEEEviT0_T1_ --------------------------
	.section	.nv.info._ZN2at6native29vectorized_elementwise_kernelILi4ENS0_13BUnaryFunctorIlllZZZNS0_21heaviside_kernel_cudaERNS_18TensorIteratorBaseEENKUlvE_clEvENKUlvE2_clEvEUlllE_EESt5arrayIPcLm2EEEEviT0_T1_,"",@"SHT_CUDA_INFO"
	.sectionflags	@""
	.align	4


	//----- nvinfo : EIATTR_CUDA_API_VERSION
	.align		4
        /*0000*/ 	.byte	0x04, 0x37
        /*0002*/ 	.short	(.L_4385 - .L_4384)
.L_4384:
        /*0004*/ 	.word	0x00000082


	//----- nvinfo : EIATTR_SW2861232_WAR
	.align		4
.L_4385:
        /*0008*/ 	.byte	0x01, 0x35
	.zero		2


	//----- nvinfo : EIATTR_PARAM_CBANK
	.align		4
        /*000c*/ 	.byte	0x04, 0x0a
        /*000e*/ 	.short	(.L_4387 - .L_4386)
	.align		4
.L_4386:
        /*0010*/ 	.word	index@(.nv.constant0._ZN2at6native29vectorized_elementwise_kernelILi4ENS0_13BUnaryFunctorIlllZZZNS0_21heaviside_kernel_cudaERNS_18TensorIteratorBaseEENKUlvE_clEvENKUlvE2_clEvEUlllE_EESt5arrayIPcLm2EEEEviT0_T1_)
        /*0014*/ 	.short	0x0160
        /*0016*/ 	.short	0x0028


	//----- nvinfo : EIATTR_CBANK_PARAM_SIZE
	.align		4
.L_4387:
        /*0018*/ 	.byte	0x03, 0x19
        /*001a*/ 	.short	0x0028


	//----- nvinfo : EIATTR_KPARAM_INFO
	.align		4
        /*001c*/ 	.byte	0x04, 0x17
        /*001e*/ 	.short	(.L_4389 - .L_4388)
.L_4388:
        /*0020*/ 	.word	0x00000000
        /*0024*/ 	.short	0x0002
        /*0026*/ 	.short	0x0018
        /*0028*/ 	.byte	0x00, 0xf0, 0x41, 0x00


	//----- nvinfo : EIATTR_KPARAM_INFO
	.align		4
.L_4389:
        /*002c*/ 	.byte	0x04, 0x17
        /*002e*/ 	.short	(.L_4391 - .L_4390)
.L_4390:
        /*0030*/ 	.word	0x00000000
        /*0034*/ 	.short	0x0001
        /*0036*/ 	.short	0x0008
        /*0038*/ 	.byte	0x00, 0xf0, 0x41, 0x00


	//----- nvinfo : EIATTR_KPARAM_INFO
	.align		4
.L_4391:
        /*003c*/ 	.byte	0x04, 0x17
        /*003e*/ 	.short	(.L_4393 - .L_4392)
.L_4392:
        /*0040*/ 	.word	0x00000000
        /*0044*/ 	.short	0x0000
        /*0046*/ 	.short	0x0000
        /*0048*/ 	.byte	0x00, 0xf0, 0x11, 0x00


	//----- nvinfo : EIATTR_MAXREG_COUNT
	.align		4
.L_4393:
        /*004c*/ 	.byte	0x03, 0x1b
        /*004e*/ 	.short	0x00ff


	//----- nvinfo : EIATTR_MERCURY_ISA_VERSION
	.align		4
        /*0050*/ 	.byte	0x03, 0x5f
        /*0052*/ 	.short	0x0000


	//----- nvinfo : EIATTR_EXIT_INSTR_OFFSETS
	.align		4
        /*0054*/ 	.byte	0x04, 0x1c
        /*0056*/ 	.short	(.L_4395 - .L_4394)


	//   ....[0]....
.L_4394:
        /*0058*/ 	.word	0x00000590


	//   ....[1]....
        /*005c*/ 	.word	0x00001020


	//   ....[2]....
        /*0060*/ 	.word	0x00001070


	//----- nvinfo : EIATTR_MAX_THREADS
	.align		4
.L_4395:
        /*0064*/ 	.byte	0x04, 0x05
        /*0066*/ 	.short	(.L_4397 - .L_4396)
.L_4396:
        /*0068*/ 	.word	0x00000080
        /*006c*/ 	.word	0x00000001
        /*0070*/ 	.word	0x00000001


	//----- nvinfo : EIATTR_CRS_STACK_SIZE
	.align		4
.L_4397:
        /*0074*/ 	.byte	0x04, 0x1e
        /*0076*/ 	.short	(.L_4399 - .L_4398)
.L_4398:
        /*0078*/ 	.word	0x00000000
.L_4399:


//--------------------- .nv.info._ZN2at6native29vectorized_elementwise_kernelILi8ENS0_13BUnaryFunctorIlllZZZNS0_21heaviside_kernel_cudaERNS_18TensorIteratorBaseEENKUlvE_clEvENKUlvE2_clEvEUlllE_EESt5arrayIPcLm2EEEEviT0_T1_ --------------------------
	.section	.nv.info._ZN2at6native29vectorized_elementwise_kernelILi8ENS0_13BUnaryFunctorIlllZZZNS0_21heaviside_kernel_cudaERNS_18TensorIteratorBaseEENKUlvE_clEvENKUlvE2_clEvEUlllE_EESt5arrayIPcLm2EEEEviT0_T1_,"",@"SHT_CUDA_INFO"
	.sectionflags	@""
	.align	4


	//----- nvinfo : EIATTR_CUDA_API_VERSION
	.align		4
        /*0000*/ 	.byte	0x04, 0x37
        /*0002*/ 	.short	(.L_4401 - .L_4400)
.L_4400:
        /*0004*/ 	.word	0x00000082


	//----- nvinfo : EIATTR_SW2861232_WAR
	.align		4
.L_4401:
        /*0008*/ 	.byte	0x01, 0x35
	.zero		2


	//----- nvinfo : EIATTR_PARAM_CBANK
	.align		4
        /*000c*/ 	.byte	0x04, 0x0a
        /*000e*/ 	.short	(.L_4403 - .L_4402)
	.align		4
.L_4402:
        /*0010*/ 	.word	index@(.nv.constant0._ZN2at6native29vectorized_elementwise_kernelILi8ENS0_13BUnaryFunctorIlllZZZNS0_21heaviside_kernel_cudaERNS_18TensorIteratorBaseEENKUlvE_clEvENKUlvE2_clEvEUlllE_EESt5arrayIPcLm2EEEEviT0_T1_)
        /*0014*/ 	.short	0x0160
        /*0016*/ 	.short	0x0028


	//----- nvinfo : EIATTR_CBANK_PARAM_SIZE
	.align		4
.L_4403:
        /*0018*/ 	.byte	0x03, 0x19
        /*001a*/ 	.short	0x0028


	//----- nvinfo : EIATTR_KPARAM_INFO
	.align		4
        /*001c*/ 	.byte	0x04, 0x17
        /*001e*/ 	.short	(.L_4405 - .L_4404)
.L_4404:
        /*0020*/ 	.word	0x00000000
        /*0024*/ 	.short	0x0002
        /*0026*/ 	.short	0x0018
        /*0028*/ 	.byte	0x00, 0xf0, 0x41, 0x00


	//----- nvinfo : EIATTR_KPARAM_INFO
	.align		4
.L_4405:
        /*002c*/ 	.byte	0x04, 0x17
        /*002e*/ 	.short	(.L_4407 - .L_4406)
.L_4406:
        /*0030*/ 	.word	0x00000000
        /*0034*/ 	.short	0x0001
        /*0036*/ 	.short	0x0008
        /*0038*/ 	.byte	0x00, 0xf0, 0x41, 0x00


	//----- nvinfo : EIATTR_KPARAM_INFO
	.align		4
.L_4407:
        /*003c*/ 	.byte	0x04, 0x17
        /*003e*/ 	.short	(.L_4409 - .L_4408)
.L_4408:
        /*0040*/ 	.word	0x00000000
        /*0044*/ 	.short	0x0000
        /*0046*/ 	.short	0x0000
        /*0048*/ 	.byte	0x00, 0xf0, 0x11, 0x00


	//----- nvinfo : EIATTR_MAXREG_COUNT
	.align		4
.L_4409:
        /*004c*/ 	.byte	0x03, 0x1b
        /*004e*/ 	.short	0x00ff


	//----- nvinfo : EIATTR_MERCURY_ISA_VERSION
	.align		4
        /*0050*/ 	.byte	0x03, 0x5f
        /*0052*/ 	.short	0x0000


	//----- nvinfo : EIATTR_EXIT_INSTR_OFFSETS
	.align		4
        /*0054*/ 	.byte	0x04, 0x1c
        /*0056*/ 	.short	(.L_4411 - .L_4410)


	//   ....[0]....
.L_4410:
        /*0058*/ 	.word	0x00000010


	//----- nvinfo : EIATTR_MAX_THREADS
	.align		4
.L_4411:
        /*005c*/ 	.byte	0x04, 0x05
        /*005e*/ 	.short	(.L_4413 - .L_4412)
.L_4412:
        /*0060*/ 	.word	0x00000080
        /*0064*/ 	.word	0x00000001
        /*0068*/ 	.word	0x00000001
.L_4413:


//--------------------- .nv.info._ZN2at6native18elementwise_kernelILi128ELi4EZNS0_15gpu_kernel_implINS0_13AUnaryFunctorIlllZZZNS0_21heaviside_kernel_cudaERNS_18TensorIteratorBaseEENKUlvE_clEvENKUlvE2_clEvEUlllE_EEEEvS5_RKT_EUliE_EEviT1_ --------------------------
	.section	.nv.info._ZN2at6native18elementwise_kernelILi128ELi4EZNS0_15gpu_kernel_implINS0_13AUnaryFunctorIlllZZZNS0_21heaviside_kernel_cudaERNS_18TensorIteratorBaseEENKUlvE_clEvENKUlvE2_clEvEUlllE_EEEEvS5_RKT_EUliE_EEviT1_,"",@"SHT_CUDA_INFO"
	.sectionflags	@""
	.align	4


	//----- nvinfo : EIATTR_CUDA_API_VERSION
	.align		4
        /*0000*/ 	.byte	0x04, 0x37
        /*0002*/ 	.short	(.L_4415 - .L_4414)
.L_4414:
        /*0004*/ 	.word	0x00000082


	//----- nvinfo : EIATTR_SW2861232_WAR
	.align		4
.L_4415:
        /*0008*/ 	.byte	0x01, 0x35
	.zero		2


	//----- nvinfo : EIATTR_PARAM_CBANK
	.align		4
        /*000c*/ 	.byte	0x04, 0x0a
        /*000e*/ 	.short	(.L_4417 - .L_4416)
	.align		4
.L_4416:
        /*0010*/ 	.word	index@(.nv.constant0._ZN2at6native18elementwise_kernelILi128ELi4EZNS0_15gpu_kernel_implINS0_13AUnaryFunctorIlllZZZNS0_21heaviside_kernel_cudaERNS_18TensorIteratorBaseEENKUlvE_clEvENKUlvE2_clEvEUlllE_EEEEvS5_RKT_EUliE_EEviT1_)
        /*0014*/ 	.short	0x0160
        /*0016*/ 	.short	0x0230


	//----- nvinfo : EIATTR_CBANK_PARAM_SIZE
	.align		4
.L_4417:
        /*0018*/ 	.byte	0x03, 0x19
        /*001a*/ 	.short	0x0230


	//----- nvinfo : EIATTR_KPARAM_INFO
	.align		4
        /*001c*/ 	.byte	0x04, 0x17
        /*001e*/ 	.short	(.L_4419 - .L_4418)
.L_4418:
        /*0020*/ 	.word	0x00000000
        /*0024*/ 	.short	0x0001
        /*0026*/ 	.short	0x0008
        /*0028*/ 	.byte	0x00, 0xf0, 0xa1, 0x08


	//----- nvinfo : EIATTR_KPARAM_INFO
	.align		4
.L_4419:
        /*002c*/ 	.byte	0x04, 0x17
        /*002e*/ 	.short	(.L_4421 - .L_4420)
.L_4420:
        /*0030*/ 	.word	0x00000000
        /*0034*/ 	.short	0x0000
        /*0036*/ 	.short	0x0000
        /*0038*/ 	.byte	0x00, 0xf0, 0x11, 0x00


	//----- nvinfo : EIATTR_MAXREG_COUNT
	.align		4
.L_4421:
        /*003c*/ 	.byte	0x03, 0x1b
        /*003e*/ 	.short	0x0080


	//----- nvinfo : EIATTR_EXTERNS
	.align		4
        /*0040*/ 	.byte	0x04, 0x0f
        /*0042*/ 	.short	(.L_4423 - .L_4422)


	//   ....[0]....
	.align		4
.L_4422:
        /*0044*/ 	.word	index@(__assertfail)


	//----- nvinfo : EIATTR_MERCURY_ISA_VERSION
	.align		4
.L_4423:
        /*0048*/ 	.byte	0x03, 0x5f
        /*004a*/ 	.short	0x0000


	//----- nvinfo : EIATTR_SYSCALL_OFFSETS
	.align		4
        /*004c*/ 	.byte	0x04, 0x46
        /*004e*/ 	.short	(.L_4425 - .L_4424)


	//   ....[0]....
.L_4424:
        /*0050*/ 	.word	0x00001d10


	//   ....[1]....
        /*0054*/ 	.word	0x00002c10


	//   ....[2]....
        /*0058*/ 	.word	0x00004940


	//   ....[3]....
        /*005c*/ 	.word	0x00005840


	//   ....[4]....
        /*0060*/ 	.word	0x00007540


	//   ....[5]....
        /*0064*/ 	.word	0x00008440


	//   ....[6]....
        /*0068*/ 	.word	0x0000a150


	//   ....[7]....
        /*006c*/ 	.word	0x0000b050


	//----- nvinfo : EIATTR_EXIT_INSTR_OFFSETS
	.align		4
.L_4425:
        /*0070*/ 	.byte	0x04, 0x1c
        /*0072*/ 	.short	(.L_4427 - .L_4426)


	//   ....[0]....
.L_4426:
        /*0074*/ 	.word	0x000084c0


	//   ....[1]....
        /*0078*/ 	.word	0x0000a300


	//   ....[2]....
        /*007c*/ 	.word	0x0000a320


	//   ....[3]....
        /*0080*/ 	.word	0x0000a3a0


	//   ....[4]....
        /*0084*/ 	.word	0x0000a3c0


	//   ....[5]....
        /*0088*/ 	.word	0x0000a3e0


	//   ....[6]....
        /*008c*/ 	.word	0x0000a470


	//   ....[7]....
        /*0090*/ 	.word	0x0000a4b0


	//   ....[8]....
        /*0094*/ 	.word	0x0000a550


	//   ....[9]....
        /*0098*/ 	.word	0x0000a5a0


	//   ....[10]....
        /*009c*/ 	.word	0x0000a5d0


	//   ....[11]....
        /*00a0*/ 	.word	0x0000a6a0


	//   ....[12]....
        /*00a4*/ 	.word	0x0000a6e0


	//   ....[13]....
        /*00a8*/ 	.word	0x0000a870


	//   ....[14]....
        /*00ac*/ 	.word	0x0000a9d0


	//   ....[15]....
        /*00b0*/ 	.word	0x0000aa10


	//   ....[16]....
        /*00b4*/ 	.word	0x0000aab0


	//   ....[17]....
        /*00b8*/ 	.word	0x0000ac30


	//   ....[18]....
        /*00bc*/ 	.word	0x0000adb0


	//   ....[19]....
        /*00c0*/ 	.word	0x0000af20


	//   ....[20]....
        /*00c4*/ 	.word	0x0000b060


	//   ....[21]....
        /*00c8*/ 	.word	0x0000b080


	//   ....[22]....
        /*00cc*/ 	.word	0x0000b0a0


	//----- nvinfo : EIATTR_MAX_THREADS
	.align		4
.L_4427:
        /*00d0*/ 	.byte	0x04, 0x05
        /*00d2*/ 	.short	(.L_4429 - .L_4428)
.L_4428:
        /*00d4*/ 	.word	0x00000080
        /*00d8*/ 	.word	0x00000001
        /*00dc*/ 	.word	0x00000001


	//----- nvinfo : EIATTR_CRS_STACK_SIZE
	.align		4
.L_4429:
        /*00e0*/ 	.byte	0x04, 0x1e
        /*00e2*/ 	.short	(.L_4431 - .L_4430)
.L_4430:
        /*00e4*/ 	.word	0x00000000
.L_4431:


//--------------------- .nv.info._ZN2at6native27unrolled_elementwise_kernelINS0_13AUnaryFunctorIlllZZZNS0_21heaviside_kernel_cudaERNS_18TensorIteratorBaseEENKUlvE_clEvENKUlvE2_clEvEUlllE_EESt5arrayIPcLm2EELi4E23TrivialOffsetCalculatorILi1EjESD_NS0_6memory12LoadWithCastILi1EEENSE_13StoreWithCastILi1EEEEEviT_T0_T2_T3_T4_T5_ --------------------------
	.section	.nv.info._ZN2at6native27unrolled_elementwise_kernelINS0_13AUnaryFunctorIlllZZZNS0_21heaviside_kernel_cudaERNS_18TensorIteratorBaseEENKUlvE_clEvENKUlvE2_clEvEUlllE_EESt5arrayIPcLm2EELi4E23TrivialOffsetCalculatorILi1EjESD_NS0_6memory12LoadWithCastILi1EEENSE_13StoreWithCastILi1EEEEEviT_T0_T2_T3_T4_T5_,"",@"SHT_CUDA_INFO"
	.sectionflags	@""
	.align	4


	//----- nvinfo : EIATTR_CUDA_API_VERSION
	.align		4
        /*0000*/ 	.byte	0x04, 0x37
        /*0002*/ 	.short	(.L_4433 - .L_4432)
.L_4432:
        /*0004*/ 	.word	0x00000082


	//----- nvinfo : EIATTR_SW2861232_WAR
	.align		4
.L_4433:
        /*0008*/ 	.byte	0x01, 0x35
	.zero		2


	//----- nvinfo : EIATTR_PARAM_CBANK
	.align		4
        /*000c*/ 	.byte	0x04, 0x0a
        /*000e*/ 	.short	(.L_4435 - .L_4434)
	.align		4
.L_4434:
        /*0010*/ 	.word	index@(.nv.constant0._ZN2at6native27unrolled_elementwise_kernelINS0_13AUnaryFunctorIlllZZZNS0_21heaviside_kernel_cudaERNS_18TensorIteratorBaseEENKUlvE_clEvENKUlvE2_clEvEUlllE_EESt5arrayIPcLm2EELi4E23TrivialOffsetCalculatorILi1EjESD_NS0_6memory12LoadWithCastILi1EEENSE_13StoreWithCastILi1EEEEEviT_T0_T2_T3_T4_T5_)
        /*0014*/ 	.short	0x0160
        /*0016*/ 	.short	0x003c


	//----- nvinfo : EIATTR_CBANK_PARAM_SIZE
	.align		4
.L_4435:
        /*0018*/ 	.byte	0x03, 0x19
        /*001a*/ 	.short	0x003c


	//----- nvinfo : EIATTR_KPARAM_INFO
	.align		4
        /*001c*/ 	.byte	0x04, 0x17
        /*001e*/ 	.short	(.L_4437 - .L_4436)
.L_4436:
        /*0020*/ 	.word	0x00000000
        /*0024*/ 	.short	0x0006
        /*0026*/ 	.short	0x0034
        /*0028*/ 	.byte	0x00, 0xf0, 0x21, 0x00


	//----- nvinfo : EIATTR_KPARAM_INFO
	.align		4
.L_4437:
        /*002c*/ 	.byte	0x04, 0x17
        /*002e*/ 	.short	(.L_4439 - .L_4438)
.L_4438:
        /*0030*/ 	.word	0x00000000
        /*0034*/ 	.short	0x0005
        /*0036*/ 	.short	0x002c
        /*0038*/ 	.byte	0x00, 0xf0, 0x21, 0x00


	//----- nvinfo : EIATTR_KPARAM_INFO
	.align		4
.L_4439:
        /*003c*/ 	.byte	0x04, 0x17
        /*003e*/ 	.short	(.L_4441 - .L_4440)
.L_4440:
        /*0040*/ 	.word	0x00000000
        /*0044*/ 	.short	0x0004
        /*0046*/ 	.short	0x0029
        /*0048*/ 	.byte	0x00, 0xf0, 0x05, 0x00


	//----- nvinfo : EIATTR_KPARAM_INFO
	.align		4
.L_4441:
        /*004c*/ 	.byte	0x04, 0x17
        /*004e*/ 	.short	(.L_4443 - .L_4442)
.L_4442:
        /*0050*/ 	.word	0x00000000
        /*0054*/ 	.short	0x0003
        /*0056*/ 	.short	0x0028
        /*0058*/ 	.byte	0x00, 0xf0, 0x05, 0x00


	//----- nvinfo : EIATTR_KPARAM_INFO
	.align		4
.L_4443:
        /*005c*/ 	.byte	0x04, 0x17
        /*005e*/ 	.short	(.L_4445 - .L_4444)
.L_4444:
        /*0060*/ 	.word	0x00000000
        /*0064*/ 	.short	0x0002
        /*0066*/ 	.short	0x0018
        /*0068*/ 	.byte	0x00, 0xf0, 0x41, 0x00


	//----- nvinfo : EIATTR_KPARAM_INFO
	.align		4
.L_4445:
        /*006c*/ 	.byte	0x04, 0x17
        /*006e*/ 	.short	(.L_4447 - .L_4446)
.L_4446:
        /*0070*/ 	.word	0x00000000
        /*0074*/ 	.short	0x0001
        /*0076*/ 	.short	0x0008
        /*0078*/ 	.byte	0x00, 0xf0, 0x41, 0x00


	//----- nvinfo : EIATTR_KPARAM_INFO
	.align		4
.L_4447:
        /*007c*/ 	.byte	0x04, 0x17
        /*007e*/ 	.short	(.L_4449 - .L_4448)
.L_4448:
        /*0080*/ 	.word	0x00000000
        /*0084*/ 	.short	0x0000
        /*0086*/ 	.short	0x0000
        /*0088*/ 	.byte	0x00, 0xf0, 0x11, 0x00


	//----- nvinfo : EIATTR_MAXREG_COUNT
	.align		4
.L_4449:
        /*008c*/ 	.byte	0x03, 0x1b
        /*008e*/ 	.short	0x00ff


	//----- nvinfo : EIATTR_EXTERNS
	.align		4
        /*0090*/ 	.byte	0x04, 0x0f
        /*0092*/ 	.short	(.L_4451 - .L_4450)


	//   ....[0]....
	.align		4
.L_4450:
        /*0094*/ 	.word	index@(__assertfail)


	//----- nvinfo : EIATTR_MERCURY_ISA_VERSION
	.align		4
.L_4451:
        /*0098*/ 	.byte	0x03, 0x5f
        /*009a*/ 	.short	0x0000


	//----- nvinfo : EIATTR_SYSCALL_OFFSETS
	.align		4
        /*009c*/ 	.byte	0x04, 0x46
        /*009e*/ 	.short	(.L_4453 - .L_4452)


	//   ....[0]....
.L_4452:
        /*00a0*/ 	.word	0x00000f00


	//   ....[1]....
        /*00a4*/ 	.word	0x00001e10


	//   ....[2]....
        /*00a8*/ 	.word	0x00002d30


	//   ....[3]....
        /*00ac*/ 	.word	0x00003c20


	//   ....[4]....
        /*00b0*/ 	.word	0x00004cd0


	//   ....[5]....
        /*00b4*/ 	.word	0x00005bc0


	//   ....[6]....
        /*00b8*/ 	.word	0x00006a90


	//   ....[7]....
        /*00bc*/ 	.word	0x00007960


	//----- nvinfo : EIATTR_EXIT_INSTR_OFFSETS
	.align		4
.L_4453:
        /*00c0*/ 	.byte	0x04, 0x1c
        /*00c2*/ 	.short	(.L_4455 - .L_4454)


	//   ....[0]....
.L_4454:
        /*00c4*/ 	.word	0x00006b10


	//   ....[1]....
        /*00c8*/ 	.word	0x00006c20


	//   ....[2]....
        /*00cc*/ 	.word	0x00006c40


	//   ....[3]....
        /*00d0*/ 	.word	0x00006cc0


	//   ....[4]....
        /*00d4*/ 	.word	0x00006ce0


	//   ....[5]....
        /*00d8*/ 	.word	0x00006d00


	//   ....[6]....
        /*00dc*/ 	.word	0x00006d90


	//   ....[7]....
        /*00e0*/ 	.word	0x00006dd0


	//   ....[8]....
        /*00e4*/ 	.word	0x00006e70


	//   ....[9]....
        /*00e8*/ 	.word	0x00006ec0


	//   ....[10]....
        /*00ec*/ 	.word	0x00006ef0


	//   ....[11]....
        /*00f0*/ 	.word	0x00006fc0


	//   ....[12]....
        /*00f4*/ 	.word	0x00007000


	//   ....[13]....
        /*00f8*/ 	.word	0x00007190


	//   ....[14]....
        /*00fc*/ 	.word	0x000072f0


	//   ....[15]....
        /*0100*/ 	.word	0x00007330


	//   ....[16]....
        /*0104*/ 	.word	0x000073d0


	//   ....[17]....
        /*0108*/ 	.word	0x00007550


	//   ....[18]....
        /*010c*/ 	.word	0x000076d0


	//   ....[19]....
        /*0110*/ 	.word	0x00007830


	//   ....[20]....
        /*0114*/ 	.word	0x00007970


	//   ....[21]....
        /*0118*/ 	.word	0x00007990


	//   ....[22]....
        /*011c*/ 	.word	0x000079b0


	//----- nvinfo : EIATTR_MAX_THREADS
	.align		4
.L_4455:
        /*0120*/ 	.byte	0x04, 0x05
        /*0122*/ 	.short	(.L_4457 - .L_4456)
.L_4456:
        /*0124*/ 	.word	0x00000080
        /*0128*/ 	.word	0x00000001
        /*012c*/ 	.word	0x00000001


	//----- nvinfo : EIATTR_CRS_STACK_SIZE
	.align		4
.L_4457:
        /*0130*/ 	.byte	0x04, 0x1e
        /*0132*/ 	.short	(.L_4459 - .L_4458)
.L_4458:
        /*0134*/ 	.word	0x00000000
.L_4459:


//--------------------- .nv.info._ZN2at6native18elementwise_kernelILi128ELi2EZNS0_22gpu_kernel_impl_nocastINS0_13AUnaryFunctorIlllZZZNS0_21heaviside_kernel_cudaERNS_18TensorIteratorBaseEENKUlvE_clEvENKUlvE2_clEvEUlllE_EEEEvS5_RKT_EUliE_EEviT1_ --------------------------
	.section	.nv.info._ZN2at6native18elementwise_kernelILi128ELi2EZNS0_22gpu_kernel_impl_nocastINS0_13AUnaryFunctorIlllZZZNS0_21heaviside_kernel_cudaERNS_18TensorIteratorBaseEENKUlvE_clEvENKUlvE2_clEvEUlllE_EEEEvS5_RKT_EUliE_EEviT1_,"",@"SHT_CUDA_INFO"
	.sectionflags	@""
	.align	4


	//----- nvinfo : EIATTR_CUDA_API_VERSION
	.align		4
        /*0000*/ 	.byte	0x04, 0x37
        /*0002*/ 	.short	(.L_4461 - .L_4460)
.L_4460:
        /*0004*/ 	.word	0x00000082


	//----- nvinfo : EIATTR_SW2861232_WAR
	.align		4
.L_4461:
        /*0008*/ 	.byte	0x01, 0x35
	.zero		2


	//----- nvinfo : EIATTR_PARAM_CBANK
	.align		4
        /*000c*/ 	.byte	0x04, 0x0a
        /*000e*/ 	.short	(.L_4463 - .L_4462)
	.align		4
.L_4462:
        /*0010*/ 	.word	index@(.nv.constant0._ZN2at6native18elementwise_kernelILi128ELi2EZNS0_22gpu_kernel_impl_nocastINS0_13AUnaryFunctorIlllZZZNS0_21heaviside_kernel_cudaERNS_18TensorIteratorBaseEENKUlvE_clEvENKUlvE2_clEvEUlllE_EEEEvS5_RKT_EUliE_EEviT1_)
        /*0014*/ 	.short	0x0160
        /*0016*/ 	.short	0x0228


	//----- nvinfo : EIATTR_CBANK_PARAM_SIZE
	.align		4
.L_4463:
        /*0018*/ 	.byte	0x03, 0x19
        /*001a*/ 	.short	0x0228


	//----- nvinfo : EIATTR_KPARAM_INFO
	.align		4
        /*001c*/ 	.byte	0x04, 0x17
        /*001e*/ 	.short	(.L_4465 - .L_4464)
.L_4464:
        /*0020*/ 	.word	0x00000000
        /*0024*/ 	.short	0x0001
        /*0026*/ 	.short	0x0008
        /*0028*/ 	.byte	0x00, 0xf0, 0x81, 0x08


	//----- nvinfo : EIATTR_KPARAM_INFO
	.align		4
.L_4465:
        /*002c*/ 	.byte	0x04, 0x17
        /*002e*/ 	.short	(.L_4467 - .L_4466)
.L_4466:
        /*0030*/ 	.word	0x00000000
        /*0034*/ 	.short	0x0000
        /*0036*/ 	.short	0x0000
        /*0038*/ 	.byte	0x00, 0xf0, 0x11, 0x00


	//----- nvinfo : EIATTR_MAXREG_COUNT
	.align		4
.L_4467:
        /*003c*/ 	.byte	0x03, 0x1b
        /*003e*/ 	.short	0x0080


	//----- nvinfo : EIATTR_MERCURY_ISA_VERSION
	.align		4
        /*0040*/ 	.byte	0x03, 0x5f
        /*0042*/ 	.short	0x0000


	//----- nvinfo : EIATTR_EXIT_INSTR_OFFSETS
	.align		4
        /*0044*/ 	.byte	0x04, 0x1c
        /*0046*/ 	.short	(.L_4469 - .L_4468)


	//   ....[0]....
.L_4468:
        /*0048*/ 	.word	0x00000fd0


	//   ....[1]....
        /*004c*/ 	.word	0x00001f00


	//----- nvinfo : EIATTR_MAX_THREADS
	.align		4
.L_4469:
        /*0050*/ 	.byte	0x04, 0x05
        /*0052*/ 	.short	(.L_4471 - .L_4470)
.L_4470:
        /*0054*/ 	.word	0x00000080
        /*0058*/ 	.word	0x00000001
        /*005c*/ 	.word	0x00000001


	//----- nvinfo : EIATTR_CRS_STACK_SIZE
	.align		4
.L_4471:
        /*0060*/ 	.byte	0x04, 0x1e
        /*0062*/ 	.short	(.L_4473 - .L_4472)
.L_4472:
        /*0064*/ 	.word	0x00000000
.L_4473:


//--------------------- .nv.info._ZN2at6native27unrolled_elementwise_kernelINS0_13AUnaryFunctorIlllZZZNS0_21heaviside_kernel_cudaERNS_18TensorIteratorBaseEENKUlvE_clEvENKUlvE2_clEvEUlllE_EESt5arrayIPcLm2EELi4E23TrivialOffsetCalculatorILi1EjESD_NS0_6memory15LoadWithoutCastENSE_16StoreWithoutCastEEEviT_T0_T2_T3_T4_T5_ --------------------------
	.section	.nv.info._ZN2at6native27unrolled_elementwise_kernelINS0_13AUnaryFunctorIlllZZZNS0_21heaviside_kernel_cudaERNS_18TensorIteratorBaseEENKUlvE_clEvENKUlvE2_clEvEUlllE_EESt5arrayIPcLm2EELi4E23TrivialOffsetCalculatorILi1EjESD_NS0_6memory15LoadWithoutCastENSE_16StoreWithoutCastEEEviT_T0_T2_T3_T4_T5_,"",@"SHT_CUDA_INFO"
	.sectionflags	@""
	.align	4


	//----- nvinfo : EIATTR_CUDA_API_VERSION
	.align		4
        /*0000*/ 	.byte	0x04, 0x37
        /*0002*/ 	.short	(.L_4475 - .L_4474)
.L_4474:
        /*0004*/ 	.word	0x00000082


	//----- nvinfo : EIATTR_SW2861232_WAR
	.align		4
.L_4475:
        /*0008*/ 	.byte	0x01, 0x35
	.zero		2


	//----- nvinfo : EIATTR_PARAM_CBANK
	.align		4
        /*000c*/ 	.byte	0x04, 0x0a
        /*000e*/ 	.short	(.L_4477 - .L_4476)
	.align		4
.L_4476:
        /*0010*/ 	.word	index@(.nv.constant0._ZN2at6native27unrolled_elementwise_kernelINS0_13AUnaryFunctorIlllZZZNS0_21heaviside_kernel_cudaERNS_18TensorIteratorBaseEENKUlvE_clEvENKUlvE2_clEvEUlllE_EESt5arrayIPcLm2EELi4E23TrivialOffsetCalculatorILi1EjESD_NS0_6memory15LoadWithoutCastENSE_16StoreWithoutCastEEEviT_T0_T2_T3_T4_T5_)
        /*0014*/ 	.short	0x0160
        /*0016*/ 	.short	0x002c


	//----- nvinfo : EIATTR_CBANK_PARAM_SIZE
	.align		4
.L_4477:
        /*0018*/ 	.byte	0x03, 0x19
        /*001a*/ 	.short	0x002c


	//----- nvinfo : EIATTR_KPARAM_INFO
	.align		4
        /*001c*/ 	.byte	0x04, 0x17
        /*001e*/ 	.short	(.L_4479 - .L_4478)
.L_4478:
        /*0020*/ 	.word	0x00000000
        /*0024*/ 	.short	0x0006
        /*0026*/ 	.short	0x002b
        /*0028*/ 	.byte	0x00, 0xf0, 0x05, 0x00


	//----- nvinfo : EIATTR_KPARAM_INFO
	.align		4
.L_4479:
        /*002c*/ 	.byte	0x04, 0x17
        /*002e*/ 	.short	(.L_4481 - .L_4480)
.L_4480:
        /*0030*/ 	.word	0x00000000
        /*0034*/ 	.short	0x0005
        /*0036*/ 	.short	0x002a
        /*0038*/ 	.byte	0x00, 0xf0, 0x05, 0x00


	//----- nvinfo : EIATTR_KPARAM_INFO
	.align		4
.L_4481:
        /*003c*/ 	.byte	0x04, 0x17
        /*003e*/ 	.short	(.L_4483 - .L_4482)
.L_4482:
        /*0040*/ 	.word	0x00000000
        /*0044*/ 	.short	0x0004
        /*0046*/ 	.short	0x0029
        /*0048*/ 	.byte	0x00, 0xf0, 0x05, 0x00


	//----- nvinfo : EIATTR_KPARAM_INFO
	.align		4
.L_4483:
        /*004c*/ 	.byte	0x04, 0x17
        /*004e*/ 	.short	(.L_4485 - .L_4484)
.L_4484:
        /*0050*/ 	.word	0x00000000
        /*0054*/ 	.short	0x0003
        /*0056*/ 	.short	0x0028
        /*0058*/ 	.byte	0x00, 0xf0, 0x05, 0x00


	//----- nvinfo : EIATTR_KPARAM_INFO
	.align		4
.L_4485:
        /*005c*/ 	.byte	0x04, 0x17
        /*005e*/ 	.short	(.L_4487 - .L_4486)
.L_4486:
        /*0060*/ 	.word	0x00000000
        /*0064*/ 	.short	0x0002
        /*0066*/ 	.short	0x0018
        /*0068*/ 	.byte	0x00, 0xf0, 0x41, 0x00


	//----- nvinfo : EIATTR_KPARAM_INFO
	.align		4
.L_4487:
        /*006c*/ 	.byte	0x04, 0x17
        /*006e*/ 	.short	(.L_4489 - .L_4488)
.L_4488:
        /*0070*/ 	.word	0x00000000
        /*0074*/ 	.short	0x0001
        /*0076*/ 	.short	0x0008
        /*0078*/ 	.byte	0x00, 0xf0, 0x41, 0x00


	//----- nvinfo : EIATTR_KPARAM_INFO
	.align		4
.L_4489:
        /*007c*/ 	.byte	0x04, 0x17
        /*007e*/ 	.short	(.L_4491 - .L_4490)
.L_4490:
        /*0080*/ 	.word	0x00000000
        /*0084*/ 	.short	0x0000
        /*0086*/ 	.short	0x0000
        /*0088*/ 	.byte	0x00, 0xf0, 0x11, 0x00


	//----- nvinfo : EIATTR_MAXREG_COUNT
	.align		4
.L_4491:
        /*008c*/ 	.byte	0x03, 0x1b
        /*008e*/ 	.short	0x00ff


	//----- nvinfo : EIATTR_MERCURY_ISA_VERSION
	.align		4
        /*0090*/ 	.byte	0x03, 0x5f
        /*0092*/ 	.short	0x0000


	//----- nvinfo : EIATTR_EXIT_INSTR_OFFSETS
	.align		4
        /*0094*/ 	.byte	0x04, 0x1c
        /*0096*/ 	.short	(.L_4493 - .L_4492)


	//   ....[0]....
.L_4492:
        /*0098*/ 	.word	0x00000510


	//   ....[1]....
        /*009c*/ 	.word	0x000005a0


	//----- nvinfo : EIATTR_MAX_THREADS
	.align		4
.L_4493:
        /*00a0*/ 	.byte	0x04, 0x05
        /*00a2*/ 	.short	(.L_4495 - .L_4494)
.L_4494:
        /*00a4*/ 	.word	0x00000080
        /*00a8*/ 	.word	0x00000001
        /*00ac*/ 	.word	0x00000001


	//----- nvinfo : EIATTR_CRS_STACK_SIZE
	.align		4
.L_4495:
        /*00b0*/ 	.byte	0x04, 0x1e
        /*00b2*/ 	.short	(.L_4497 - .L_4496)
.L_4496:
        /*00b4*/ 	.word	0x00000000
.L_4497:


//--------------------- .nv.info._ZN2at6native29vectorized_elementwise_kernelILi2ENS0_13AUnaryFunctorIlllZZZNS0_21heaviside_kernel_cudaERNS_18TensorIteratorBaseEENKUlvE_clEvENKUlvE2_clEvEUlllE_EESt5arrayIPcLm2EEEEviT0_T1_ --------------------------
	.section	.nv.info._ZN2at6native29vectorized_elementwise_kernelILi2ENS0_13AUnaryFunctorIlllZZZNS0_21heaviside_kernel_cudaERNS_18TensorIteratorBaseEENKUlvE_clEvENKUlvE2_clEvEUlllE_EESt5arrayIPcLm2EEEEviT0_T1_,"",@"SHT_CUDA_INFO"
	.sectionflags	@""
	.align	4


	//----- nvinfo : EIATTR_CUDA_API_VERSION
	.align		4
        /*0000*/ 	.byte	0x04, 0x37
        /*0002*/ 	.short	(.L_4499 - .L_4498)
.L_4498:
        /*0004*/ 	.word	0x00000082


	//----- nvinfo : EIATTR_SW2861232_WAR
	.align		4
.L_4499:
        /*0008*/ 	.byte	0x01, 0x35
	.zero		2


	//----- nvinfo : EIATTR_PARAM_CBANK
	.align		4
        /*000c*/ 	.byte	0x04, 0x0a
        /*000e*/ 	.short	(.L_4501 - .L_4500)
	.align		4
.L_4500:
        /*0010*/ 	.word	index@(.nv.constant0._ZN2at6native29vectorized_elementwise_kernelILi2ENS0_13AUnaryFunctorIlllZZZNS0_21heaviside_kernel_cudaERNS_18TensorIteratorBaseEENKUlvE_clEvENKUlvE2_clEvEUlllE_EESt5arrayIPcLm2EEEEviT0_T1_)
        /*0014*/ 	.short	0x0160
        /*0016*/ 	.short	0x0028


	//----- nvinfo : EIATTR_CBANK_PARAM_SIZE
	.align		4
.L_4501:
        /*0018*/ 	.byte	0x03, 0x19
        /*001a*/ 	.short	0x0028


	//----- nvinfo : EIATTR_KPARAM_INFO
	.align		4
        /*001c*/ 	.byte	0x04, 0x17
        /*001e*/ 	.short	(.L_4503 - .L_4502)
.L_4502:
        /*0020*/ 	.word	0x00000000
        /*0024*/ 	.short	0x0002
        /*0026*/ 	.short	0x0018
        /*0028*/ 	.byte	0x00, 0xf0, 0x41, 0x00


	//----- nvinfo : EIATTR_KPARAM_INFO
	.align		4
.L_4503:
        /*002c*/ 	.byte	0x04, 0x17
        /*002e*/ 	.short	(.L_4505 - .L_4504)
.L_4504:
        /*0030*/ 	.word	0x00000000
        /*0034*/ 	.short	0x0001
        /*0036*/ 	.short	0x0008
        /*0038*/ 	.byte	0x00, 0xf0, 0x41, 0x00


	//----- nvinfo : EIATTR_KPARAM_INFO
	.align		4
.L_4505:
        /*003c*/ 	.byte	0x04, 0x17
        /*003e*/ 	.short	(.L_4507 - .L_4506)
.L_4506:
        /*0040*/ 	.word	0x00000000
        /*0044*/ 	.short	0x0000
        /*0046*/ 	.short	0x0000
        /*0048*/ 	.byte	0x00, 0xf0, 0x11, 0x00


	//----- nvinfo : EIATTR_MAXREG_COUNT
	.align		4
.L_4507:
        /*004c*/ 	.byte	0x03, 0x1b
        /*004e*/ 	.short	0x00ff


	//----- nvinfo : EIATTR_MERCURY_ISA_VERSION
	.align		4
        /*0050*/ 	.byte	0x03, 0x5f
        /*0052*/ 	.short	0x0000


	//----- nvinfo : EIATTR_EXIT_INSTR_OFFSETS
	.align		4
        /*0054*/ 	.byte	0x04, 0x1c
        /*0056*/ 	.short	(.L_4509 - .L_4508)


	//   ....[0]....
.L_4508:
        /*0058*/ 	.word	0x000002b0


	//   ....[1]....
        /*005c*/ 	.word	0x00000c20


	//   ....[2]....
        /*0060*/ 	.word	0x00000c70


	//----- nvinfo : EIATTR_MAX_THREADS
	.align		4
.L_4509:
        /*0064*/ 	.byte	0x04, 0x05
        /*0066*/ 	.short	(.L_4511 - .L_4510)
.L_4510:
        /*0068*/ 	.word	0x00000080
        /*006c*/ 	.word	0x00000001
        /*0070*/ 	.word	0x00000001


	//----- nvinfo : EIATTR_CRS_STACK_SIZE
	.align		4
.L_4511:
        /*0074*/ 	.byte	0x04, 0x1e
        /*0076*/ 	.short	(.L_4513 - .L_4512)
.L_4512:
        /*0078*/ 	.word	0x00000000
.L_4513:


//--------------------- .nv.info._ZN2at6native29vectorized_elementwise_kernelILi4ENS0_13AUnaryFunctorIlllZZZNS0_21heaviside_kernel_cudaERNS_18TensorIteratorBaseEENKUlvE_clEvENKUlvE2_clEvEUlllE_EESt5arrayIPcLm2EEEEviT0_T1_ --------------------------
	.section	.nv.info._ZN2at6native29vectorized_elementwise_kernelILi4ENS0_13AUnaryFunctorIlllZZZNS0_21heaviside_kernel_cudaERNS_18TensorIteratorBaseEENKUlvE_clEvENKUlvE2_clEvEUlllE_EESt5arrayIPcLm2EEEEviT0_T1_,"",@"SHT_CUDA_INFO"
	.sectionflags	@""
	.align	4


	//----- nvinfo : EIATTR_CUDA_API_VERSION
	.align		4
        /*0000*/ 	.byte	0x04, 0x37
        /*0002*/ 	.short	(.L_4515 - .L_4514)
.L_4514:
        /*0004*/ 	.word	0x00000082


	//----- nvinfo : EIATTR_SW2861232_WAR
	.align		4
.L_4515:
        /*0008*/ 	.byte	0x01, 0x35
	.zero		2


	//----- nvinfo : EIATTR_PARAM_CBANK
	.align		4
        /*000c*/ 	.byte	0x04, 0x0a
        /*000e*/ 	.short	(.L_4517 - .L_4516)
	.align		4
.L_4516:
        /*0010*/ 	.word	index@(.nv.constant0._ZN2at6native29vectorized_elementwise_kernelILi4ENS0_13AUnaryFunctorIlllZZZNS0_21heaviside_kernel_cudaERNS_18TensorIteratorBaseEENKUlvE_clEvENKUlvE2_clEvEUlllE_EESt5arrayIPcLm2EEEEviT0_T1_)
        /*0014*/ 	.short	0x0160
        /*0016*/ 	.short	0x0028


	//----- nvinfo : EIATTR_CBANK_PARAM_SIZE
	.align		4
.L_4517:
        /*0018*/ 	.byte	0x03, 0x19
        /*001a*/ 	.short	0x0028


	//----- nvinfo : EIATTR_KPARAM_INFO
	.align		4
        /*001c*/ 	.byte	0x04, 0x17
        /*001e*/ 	.short	(.L_4519 - .L_4518)
.L_4518:
        /*0020*/ 	.word	0x00000000
        /*0024*/ 	.short	0x0002
        /*0026*/ 	.short	0x0018
        /*0028*/ 	.byte	0x00, 0xf0, 0x41, 0x00


	//----- nvinfo : EIATTR_KPARAM_INFO
	.align		4
.L_4519:
        /*002c*/ 	.byte	0x04, 0x17
        /*002e*/ 	.short	(.L_4521 - .L_4520)
.L_4520:
        /*0030*/ 	.word	0x00000000
        /*0034*/ 	.short	0x0001
        /*0036*/ 	.short	0x0008
        /*0038*/ 	.byte	0x00, 0xf0, 0x41, 0x00


	//----- nvinfo : EIATTR_KPARAM_INFO
	.align		4
.L_4521:
        /*003c*/ 	.byte	0x04, 0x17
        /*003e*/ 	.short	(.L_4523 - .L_4522)
.L_4522:
        /*0040*/ 	.word	0x00000000
        /*0044*/ 	.short	0x0000
        /*0046*/ 	.short	0x0000
        /*0048*/ 	.byte	0x00, 0xf0, 0x11, 0x00


	//----- nvinfo : EIATTR_MAXREG_COUNT
	.align		4
.L_4523:
        /*004c*/ 	.byte	0x03, 0x1b
        /*004e*/ 	.short	0x00ff


	//----- nvinfo : EIATTR_MERCURY_ISA_VERSION
	.align		4
        /*0050*/ 	.byte	0x03, 0x5f
        /*0052*/ 	.short	0x0000


	//----- nvinfo : EIATTR_EXIT_INSTR_OFFSETS
	.align		4
        /*0054*/ 	.byte	0x04, 0x1c
        /*0056*/ 	.short	(.L_4525 - .L_4524)


	//   ....[0]....
.L_4524:
        /*0058*/ 	.word	0x000002b0


	//   ....[1]....
        /*005c*/ 	.word	0x00000c20


	//   ....[2]....
        /*0060*/ 	.word	0x00000c70


	//----- nvinfo : EIATTR_MAX_THREADS
	.align		4
.L_4525:
        /*0064*/ 	.byte	0x04, 0x05
        /*0066*/ 	.short	(.L_4527 - .L_4526)
.L_4526:
        /*0068*/ 	.word	0x00000080
        /*006c*/ 	.word	0x00000001
        /*0070*/ 	.word	0x00000001


	//----- nvinfo : EIATTR_CRS_STACK_SIZE
	.align		4
.L_4527:
        /*0074*/ 	.byte	0x04, 0x1e
        /*0076*/ 	.short	(.L_4529 - .L_4528)
.L_4528:
        /*0078*/ 	.word	0x00000000
.L_4529:


//--------------------- .nv.info._ZN2at6native29vectorized_elementwise_kernelILi8ENS0_13AUnaryFunctorIlllZZZNS0_21heaviside_kernel_cudaERNS_18TensorIteratorBaseEENKUlvE_clEvENKUlvE2_clEvEUlllE_EESt5arrayIPcLm2EEEEviT0_T1_ --------------------------
	.section	.nv.info._ZN2at6native29vectorized_elementwise_kernelILi8ENS0_13AUnaryFunctorIlllZZZNS0_21heaviside_kernel_cudaERNS_18TensorIteratorBaseEENKUlvE_clEvENKUlvE2_clEvEUlllE_EESt5arrayIPcLm2EEEEviT0_T1_,"",@"SHT_CUDA_INFO"
	.sectionflags	@""
	.align	4


	//----- nvinfo : EIATTR_CUDA_API_VERSION
	.align		4
        /*0000*/ 	.byte	0x04, 0x37
        /*0002*/ 	.short	(.L_4531 - .L_4530)
.L_4530:
        /*0004*/ 	.word	0x00000082


	//----- nvinfo : EIATTR_SW2861232_WAR
	.align		4
.L_4531:
        /*0008*/ 	.byte	0x01, 0x35
	.zero		2


	//----- nvinfo : EIATTR_PARAM_CBANK
	.align		4
        /*000c*/ 	.byte	0x04, 0x0a
        /*000e*/ 	.short	(.L_4533 - .L_4532)
	.align		4
.L_4532:
        /*0010*/ 	.word	index@(.nv.constant0._ZN2at6native29vectorized_elementwise_kernelILi8ENS0_13AUnaryFunctorIlllZZZNS0_21heaviside_kernel_cudaERNS_18TensorIteratorBaseEENKUlvE_clEvENKUlvE2_clEvEUlllE_EESt5arrayIPcLm2EEEEviT0_T1_)
        /*0014*/ 	.short	0x0160
        /*0016*/ 	.short	0x0028


	//----- nvinfo : EIATTR_CBANK_PARAM_SIZE
	.align		4
.L_4533:
        /*0018*/ 	.byte	0x03, 0x19
        /*001a*/ 	.short	0x0028


	//----- nvinfo : EIATTR_KPARAM_INFO
	.align		4
        /*001c*/ 	.byte	0x04, 0x17
        /*001e*/ 	.short	(.L_4535 - .L_4534)
.L_4534:
        /*0020*/ 	.word	0x00000000
        /*0024*/ 	.short	0x0002
        /*0026*/ 	.short	0x0018
        /*0028*/ 	.byte	0x00, 0xf0, 0x41, 0x00


	//----- nvinfo : EIATTR_KPARAM_INFO
	.align		4
.L_4535:
        /*002c*/ 	.byte	0x04, 0x17
        /*002e*/ 	.short	(.L_4537 - .L_4536)
.L_4536:
        /*0030*/ 	.word	0x00000000
        /*0034*/ 	.short	0x0001
        /*0036*/ 	.short	0x0008
        /*0038*/ 	.byte	0x00, 0xf0, 0x41, 0x00


	//----- nvinfo : EIATTR_KPARAM_INFO
	.align		4
.L_4537:
        /*003c*/ 	.byte	0x04, 0x17
        /*003e*/ 	.short	(.L_4539 - .L_4538)
.L_4538:
        /*0040*/ 	.word	0x00000000
        /*0044*/ 	.short	0x0000
        /*0046*/ 	.short	0x0000
        /*0048*/ 	.byte	0x00, 0xf0, 0x11, 0x00


	//----- nvinfo : EIATTR_MAXREG_COUNT
	.align		4
.L_4539:
        /*004c*/ 	.byte	0x03, 0x1b
        /*004e*/ 	.short	0x00ff


	//----- nvinfo : EIATTR_MERCURY_ISA_VERSION
	.align		4
        /*0050*/ 	.byte	0x03, 0x5f
        /*0052*/ 	.short	0x0000


	//----- nvinfo : EIATTR_EXIT_INSTR_OFFSETS
	.align		4
        /*0054*/ 	.byte	0x04, 0x1c
        /*0056*/ 	.short	(.L_4541 - .L_4540)


	//   ....[0]....
.L_4540:
        /*0058*/ 	.word	0x00000010


	//----- nvinfo : EIATTR_MAX_THREADS
	.align		4
.L_4541:
        /*005c*/ 	.byte	0x04, 0x05
        /*005e*/ 	.short	(.L_4543 - .L_4542)
.L_4542:
        /*0060*/ 	.word	0x00000080
        /*0064*/ 	.word	0x00000001
        /*0068*/ 	.word	0x00000001
.L_4543:


//--------------------- .nv.info._ZN2at6native18elementwise_kernelILi128ELi4EZNS0_15gpu_kernel_implINS0_13BinaryFunctorIiiiZZZNS0_21heaviside_kernel_cudaERNS_18TensorIteratorBaseEENKUlvE_clEvENKUlvE1_clEvEUliiE_EEEEvS5_RKT_EUliE_EEviT1_ --------------------------
	.section	.nv.info._ZN2at6native18elementwise_kernelILi128ELi4EZNS0_15gpu_kernel_implINS0_13BinaryFunctorIiiiZZZNS0_21heaviside_kernel_cudaERNS_18TensorIteratorBaseEENKUlvE_clEvENKUlvE1_clEvEUliiE_EEEEvS5_RKT_EUliE_EEviT1_,"",@"SHT_CUDA_INFO"
	.sectionflags	@""
	.align	4


	//----- nvinfo : EIATTR_CUDA_API_VERSION
	.align		4
        /*0000*/ 	.byte	0x04, 0x37
        /*0002*/ 	.short	(.L_4545 - .L_4544)
.L_4544:
        /*0004*/ 	.word	0x00000082


	//----- nvinfo : EIATTR_SW2861232_WAR
	.align		4
.L_4545:
        /*0008*/ 	.byte	0x01, 0x35
	.zero		2


	//----- nvinfo : EIATTR_PARAM_CBANK
	.align		4
        /*000c*/ 	.byte	0x04, 0x0a
        /*000e*/ 	.short	(.L_4547 - .L_4546)
	.align		4
.L_4546:
        /*0010*/ 	.word	index@(.nv.constant0._ZN2at6native18elementwise_kernelILi128ELi4EZNS0_15gpu_kernel_implINS0_13BinaryFunctorIiiiZZZNS0_21heaviside_kernel_cudaERNS_18TensorIteratorBaseEENKUlvE_clEvENKUlvE1_clEvEUliiE_EEEEvS5_RKT_EUliE_EEviT1_)
        /*0014*/ 	.short	0x0160
        /*0016*/ 	.short	0x0290


	//----- nvinfo : EIATTR_CBANK_PARAM_SIZE
	.align		4
.L_4547:
        /*0018*/ 	.byte	0x03, 0x19
        /*001a*/ 	.short	0x0290


	//----- nvinfo : EIATTR_KPARAM_INFO
	.align		4
        /*001c*/ 	.byte	0x04, 0x17
        /*001e*/ 	.short	(.L_4549 - .L_4548)
.L_4548:
        /*0020*/ 	.word	0x00000000
        /*0024*/ 	.short	0x0001
        /*0026*/ 	.short	0x0008
        /*0028*/ 	.byte	0x00, 0xf0, 0x21, 0x0a


	//----- nvinfo : EIATTR_KPARAM_INFO
	.align		4
.L_4549:
        /*002c*/ 	.byte	0x04, 0x17
        /*002e*/ 	.short	(.L_4551 - .L_4550)
.L_4550:
        /*0030*/ 	.word	0x00000000
        /*0034*/ 	.short	0x0000
        /*0036*/ 	.short	0x0000
        /*0038*/ 	.byte	0x00, 0xf0, 0x11, 0x00


	//----- nvinfo : EIATTR_MAXREG_COUNT
	.align		4
.L_4551:
        /*003c*/ 	.byte	0x03, 0x1b
        /*003e*/ 	.short	0x0080


	//----- nvinfo : EIATTR_EXTERNS
	.align		4
        /*0040*/ 	.byte	0x04, 0x0f
        /*0042*/ 	.short	(.L_4553 - .L_4552)


	//   ....[0]....
	.align		4
.L_4552:
        /*0044*/ 	.word	index@(__assertfail)


	//----- nvinfo : EIATTR_MERCURY_ISA_VERSION
	.align		4
.L_4553:
        /*0048*/ 	.byte	0x03, 0x5f
        /*004a*/ 	.short	0x0000


	//----- nvinfo : EIATTR_SYSCALL_OFFSETS
	.align		4
        /*004c*/ 	.byte	0x04, 0x46
        /*004e*/ 	.short	(.L_4555 - .L_4554)


	//   ....[0]....
.L_4554:
        /*0050*/ 	.word	0x00001e60


	//   ....[1]....
        /*0054*/ 	.word	0x00002c80


	//   ....[2]....
        /*0058*/ 	.word	0x00003b20


	//   ....[3]....
        /*005c*/ 	.word	0x000059d0


	//   ....[4]....
        /*0060*/ 	.word	0x000067f0


	//   ....[5]....
        /*0064*/ 	.word	0x00007690


	//   ....[6]....
        /*0068*/ 	.word	0x00009510


	//   ....[7]....
        /*006c*/ 	.word	0x0000a330


	//   ....[8]....
        /*0070*/ 	.word	0x0000b1d0


	//   ....[9]....
        /*0074*/ 	.word	0x0000d060


	//   ....[10]....
        /*0078*/ 	.word	0x0000de80


	//   ....[11]....
        /*007c*/ 	.word	0x0000ed20


	//----- nvinfo : EIATTR_EXIT_INSTR_OFFSETS
	.align		4
.L_4555:
        /*0080*/ 	.byte	0x04, 0x1c
        /*0082*/ 	.short	(.L_4557 - .L_4556)


	//   ....[0]....
.L_4556:
        /*0084*/ 	.word	0x0000b270


	//   ....[1]....
        /*0088*/ 	.word	0x0000dfd0


	//   ....[2]....
        /*008c*/ 	.word	0x0000dff0


	//   ....[3]....
        /*0090*/ 	.word	0x0000e090


	//   ....[4]....
        /*0094*/ 	.word	0x0000e0b0


	//   ....[5]....
        /*0098*/ 	.word	0x0000e0d0


	//   ....[6]....
        /*009c*/ 	.word	0x0000e160


	//   ....[7]....
        /*00a0*/ 	.word	0x0000e1a0


	//   ....[8]....
        /*00a4*/ 	.word	0x0000e240


	//   ....[9]....
        /*00a8*/ 	.word	0x0000e290


	//   ....[10]....
        /*00ac*/ 	.word	0x0000e2c0


	//   ....[11]....
        /*00b0*/ 	.word	0x0000e380


	//   ....[12]....
        /*00b4*/ 	.word	0x0000e3c0


	//   ....[13]....
        /*00b8*/ 	.word	0x0000e550


	//   ....[14]....
        /*00bc*/ 	.word	0x0000e6b0


	//   ....[15]....
        /*00c0*/ 	.word	0x0000e6f0


	//   ....[16]....
        /*00c4*/ 	.word	0x0000e790


	//   ....[17]....
        /*00c8*/ 	.word	0x0000e910


	//   ....[18]....
        /*00cc*/ 	.word	0x0000ea90


	//   ....[19]....
        /*00d0*/ 	.word	0x0000ebf0


	//   ....[20]....
        /*00d4*/ 	.word	0x0000ed30


	//   ....[21]....
        /*00d8*/ 	.word	0x0000ed70


	//   ....[22]....
        /*00dc*/ 	.word	0x0000ed90


	//----- nvinfo : EIATTR_MAX_THREADS
	.align		4
.L_4557:
        /*00e0*/ 	.byte	0x04, 0x05
        /*00e2*/ 	.short	(.L_4559 - .L_4558)
.L_4558:
        /*00e4*/ 	.word	0x00000080
        /*00e8*/ 	.word	0x00000001
        /*00ec*/ 	.word	0x00000001


	//----- nvinfo : EIATTR_CRS_STACK_SIZE
	.align		4
.L_4559:
        /*00f0*/ 	.byte	0x04, 0x1e
        /*00f2*/ 	.short	(.L_4561 - .L_4560)
.L_4560:
        /*00f4*/ 	.word	0x00000000
.L_4561:


//--------------------- .nv.info._ZN2at6native27unrolled_elementwise_kernelINS0_13BinaryFunctorIiiiZZZNS0_21heaviside_kernel_cudaERNS_18TensorIteratorBaseEENKUlvE_clEvENKUlvE1_clEvEUliiE_EESt5arrayIPcLm3EELi4E23TrivialOffsetCalculatorILi2EjESC_ILi1EjENS0_6memory12LoadWithCastILi2EEENSF_13StoreWithCastILi1EEEEEviT_T0_T2_T3_T4_T5_ --------------------------
	.section	.nv.info._ZN2at6native27unrolled_elementwise_kernelINS0_13BinaryFunctorIiiiZZZNS0_21heaviside_kernel_cudaERNS_18TensorIteratorBaseEENKUlvE_clEvENKUlvE1_clEvEUliiE_EESt5arrayIPcLm3EELi4E23TrivialOffsetCalculatorILi2EjESC_ILi1EjENS0_6memory12LoadWithCastILi2EEENSF_13StoreWithCastILi1EEEEEviT_T0_T2_T3_T4_T5_,"",@"SHT_CUDA_INFO"
	.sectionflags	@""
	.align	4


	//----- nvinfo : EIATTR_CUDA_API_VERSION
	.align		4
        /*0000*/ 	.byte	0x04, 0x37
        /*0002*/ 	.short	(.L_4563 - .L_4562)
.L_4562:
        /*0004*/ 	.word	0x00000082


	//----- nvinfo : EIATTR_SW2861232_WAR
	.align		4
.L_4563:
        /*0008*/ 	.byte	0x01, 0x35
	.zero		2


	//----- nvinfo : EIATTR_PARAM_CBANK
	.align		4
        /*000c*/ 	.byte	0x04, 0x0a
        /*000e*/ 	.short	(.L_4565 - .L_4564)
	.align		4
.L_4564:
        /*0010*/ 	.word	index@(.nv.constant0._ZN2at6native27unrolled_elementwise_kernelINS0_13BinaryFunctorIiiiZZZNS0_21heaviside_kernel_cudaERNS_18TensorIteratorBaseEENKUlvE_clEvENKUlvE1_clEvEUliiE_EESt5arrayIPcLm3EELi4E23TrivialOffsetCalculatorILi2EjESC_ILi1EjENS0_6memory12LoadWithCastILi2EEENSF_13StoreWithCastILi1EEEEEviT_T0_T2_T3_T4_T5_)
        /*0014*/ 	.short	0x0160
        /*0016*/ 	.short	0x0038


	//----- nvinfo : EIATTR_CBANK_PARAM_SIZE
	.align		4
.L_4565:
        /*0018*/ 	.byte	0x03, 0x19
        /*001a*/ 	.short	0x0038


	//----- nvinfo : EIATTR_KPARAM_INFO
	.align		4
        /*001c*/ 	.byte	0x04, 0x17
        /*001e*/ 	.short	(.L_4567 - .L_4566)
.L_4566:
        /*0020*/ 	.word	0x00000000
        /*0024*/ 	.short	0x0006
        /*0026*/ 	.short	0x0030
        /*0028*/ 	.byte	0x00, 0xf0, 0x21, 0x00


	//----- nvinfo : EIATTR_KPARAM_INFO
	.align		4
.L_4567:
        /*002c*/ 	.byte	0x04, 0x17
        /*002e*/ 	.short	(.L_4569 - .L_4568)
.L_4568:
        /*0030*/ 	.word	0x00000000
        /*0034*/ 	.short	0x0005
        /*0036*/ 	.short	0x0024
        /*0038*/ 	.byte	0x00, 0xf0, 0x31, 0x00


	//----- nvinfo : EIATTR_KPARAM_INFO
	.align		4
.L_4569:
        /*003c*/ 	.byte	0x04, 0x17
        /*003e*/ 	.short	(.L_4571 - .L_4570)
.L_4570:
        /*0040*/ 	.word	0x00000000
        /*0044*/ 	.short	0x0004
        /*0046*/ 	.short	0x0021
        /*0048*/ 	.byte	0x00, 0xf0, 0x05, 0x00


	//----- nvinfo : EIATTR_KPARAM_INFO
	.align		4
.L_4571:
        /*004c*/ 	.byte	0x04, 0x17
        /*004e*/ 	.short	(.L_4573 - .L_4572)
.L_4572:
        /*0050*/ 	.word	0x00000000
        /*0054*/ 	.short	0x0003
        /*0056*/ 	.short	0x0020
        /*0058*/ 	.byte	0x00, 0xf0, 0x05, 0x00


	//----- nvinfo : EIATTR_KPARAM_INFO
	.align		4
.L_4573:
        /*005c*/ 	.byte	0x04, 0x17
        /*005e*/ 	.short	(.L_4575 - .L_4574)
.L_4574:
        /*0060*/ 	.word	0x00000000
        /*0064*/ 	.short	0x0002
        /*0066*/ 	.short	0x0008
        /*0068*/ 	.byte	0x00, 0xf0, 0x61, 0x00


	//----- nvinfo : EIATTR_KPARAM_INFO
	.align		4
.L_4575:
        /*006c*/ 	.byte	0x04, 0x17
        /*006e*/ 	.short	(.L_4577 - .L_4576)
.L_4576:
        /*0070*/ 	.word	0x00000000
        /*0074*/ 	.short	0x0001
        /*0076*/ 	.short	0x0004
        /*0078*/ 	.byte	0x00, 0xf0, 0x05, 0x00


	//----- nvinfo : EIATTR_KPARAM_INFO
	.align		4
.L_4577:
        /*007c*/ 	.byte	0x04, 0x17
        /*007e*/ 	.short	(.L_4579 - .L_4578)
.L_4578:
        /*0080*/ 	.word	0x00000000
        /*0084*/ 	.short	0x0000
        /*0086*/ 	.short	0x0000
        /*0088*/ 	.byte	0x00, 0xf0, 0x11, 0x00


	//----- nvinfo : EIATTR_MAXREG_COUNT
	.align		4
.L_4579:
        /*008c*/ 	.byte	0x03, 0x1b
        /*008e*/ 	.short	0x00ff


	//----- nvinfo : EIATTR_EXTERNS
	.align		4
        /*0090*/ 	.byte	0x04, 0x0f
        /*0092*/ 	.short	(.L_4581 - .L_4580)


	//   ....[0]....
	.align		4
.L_4580:
        /*0094*/ 	.word	index@(__assertfail)


	//----- nvinfo : EIATTR_MERCURY_ISA_VERSION
	.align		4
.L_4581:
        /*0098*/ 	.byte	0x03, 0x5f
        /*009a*/ 	.short	0x0000


	//----- nvinfo : EIATTR_SYSCALL_OFFSETS
	.align		4
        /*009c*/ 	.byte	0x04, 0x46
        /*009e*/ 	.short	(.L_4583 - .L_4582)


	//   ....[0]....
.L_4582:
        /*00a0*/ 	.word	0x00000ec0


	//   ....[1]....
        /*00a4*/ 	.word	0x00001ce0


	//   ....[2]....
        /*00a8*/ 	.word	0x00002b80


	//   ....[3]....
        /*00ac*/ 	.word	0x000039a0


	//   ....[4]....
        /*00b0*/ 	.word	0x00004850


	//   ....[5]....
        /*00b4*/ 	.word	0x00005670


	//   ....[6]....
        /*00b8*/ 	.word	0x00006500


	//   ....[7]....
        /*00bc*/ 	.word	0x00007310


	//   ....[8]....
        /*00c0*/ 	.word	0x000082f0


	//   ....[9]....
        /*00c4*/ 	.word	0x000091c0


	//   ....[10]....
        /*00c8*/ 	.word	0x0000a0b0


	//   ....[11]....
        /*00cc*/ 	.word	0x0000afa0


	//----- nvinfo : EIATTR_EXIT_INSTR_OFFSETS
	.align		4
.L_4583:
        /*00d0*/ 	.byte	0x04, 0x1c
        /*00d2*/ 	.short	(.L_4585 - .L_4584)


	//   ....[0]....
.L_4584:
        /*00d4*/ 	.word	0x0000a150


	//   ....[1]....
        /*00d8*/ 	.word	0x0000a260


	//   ....[2]....
        /*00dc*/ 	.word	0x0000a280


	//   ....[3]....
        /*00e0*/ 	.word	0x0000a310


	//   ....[4]....
        /*00e4*/ 	.word	0x0000a330


	//   ....[5]....
        /*00e8*/ 	.word	0x0000a350


	//   ....[6]....
        /*00ec*/ 	.word	0x0000a3e0


	//   ....[7]....
        /*00f0*/ 	.word	0x0000a420


	//   ....[8]....
        /*00f4*/ 	.word	0x0000a4c0


	//   ....[9]....
        /*00f8*/ 	.word	0x0000a510


	//   ....[10]....
        /*00fc*/ 	.word	0x0000a540


	//   ....[11]....
        /*0100*/ 	.word	0x0000a600


	//   ....[12]....
        /*0104*/ 	.word	0x0000a640


	//   ....[13]....
        /*0108*/ 	.word	0x0000a7d0


	//   ....[14]....
        /*010c*/ 	.word	0x0000a930


	//   ....[15]....
        /*0110*/ 	.word	0x0000a970


	//   ....[16]....
        /*0114*/ 	.word	0x0000aa10


	//   ....[17]....
        /*0118*/ 	.word	0x0000ab90


	//   ....[18]....
        /*011c*/ 	.word	0x0000ad10


	//   ....[19]....
        /*0120*/ 	.word	0x0000ae70


	//   ....[20]....
        /*0124*/ 	.word	0x0000afb0


	//   ....[21]....
        /*0128*/ 	.word	0x0000afe0


	//   ....[22]....
        /*012c*/ 	.word	0x0000b000


	//----- nvinfo : EIATTR_MAX_THREADS
	.align		4
.L_4585:
        /*0130*/ 	.byte	0x04, 0x05
        /*0132*/ 	.short	(.L_4587 - .L_4586)
.L_4586:
        /*0134*/ 	.word	0x00000080
        /*0138*/ 	.word	0x00000001
        /*013c*/ 	.word	0x00000001


	//----- nvinfo : EIATTR_CRS_STACK_SIZE
	.align		4
.L_4587:
        /*0140*/ 	.byte	0x04, 0x1e
        /*0142*/ 	.short	(.L_4589 - .L_4588)
.L_4588:
        /*0144*/ 	.word	0x00000000
.L_4589:


//--------------------- .nv.info._ZN2at6native18elementwise_kernelILi128ELi2EZNS0_22gpu_kernel_impl_nocastINS0_13BinaryFunctorIiiiZZZNS0_21heaviside_kernel_cudaERNS_18TensorIteratorBaseEENKUlvE_clEvENKUlvE1_clEvEUliiE_EEEEvS5_RKT_EUliE_EEviT1_ --------------------------
	.section	.nv.info._ZN2at6native18elementwise_kernelILi128ELi2EZNS0_22gpu_kernel_impl_nocastINS0_13BinaryFunctorIiiiZZZNS0_21heaviside_kernel_cudaERNS_18TensorIteratorBaseEENKUlvE_clEvENKUlvE1_clEvEUliiE_EEEEvS5_RKT_EUliE_EEviT1_,"",@"SHT_CUDA_INFO"
	.sectionflags	@""
	.align	4


	//----- nvinfo : EIATTR_CUDA_API_VERSION
	.align		4
        /*0000*/ 	.byte	0x04, 0x37
        /*0002*/ 	.short	(.L_4591 - .L_4590)
.L_4590:
        /*0004*/ 	.word	0x00000082


	//----- nvinfo : EIATTR_SW2861232_WAR
	.align		4
.L_4591:
        /*0008*/ 	.byte	0x01, 0x35
	.zero		2


	//----- nvinfo : EIATTR_PARAM_CBANK
	.align		4
        /*000c*/ 	.byte	0x04, 0x0a
        /*000e*/ 	.short	(.L_4593 - .L_4592)
	.align		4
.L_4592:
        /*0010*/ 	.word	index@(.nv.constant0._ZN2at6native18elementwise_kernelILi128ELi2EZNS0_22gpu_kernel_impl_nocastINS0_13BinaryFunctorIiiiZZZNS0_21heaviside_kernel_cudaERNS_18TensorIteratorBaseEENKUlvE_clEvENKUlvE1_clEvEUliiE_EEEEvS5_RKT_EUliE_EEviT1_)
        /*0014*/ 	.short	0x0160
        /*0016*/ 	.short	0x0290


	//----- nvinfo : EIATTR_CBANK_PARAM_SIZE
	.align		4
.L_4593:
        /*0018*/ 	.byte	0x03, 0x19
        /*001a*/ 	.short	0x0290


	//----- nvinfo : EIATTR_KPARAM_INFO
	.align		4
        /*001c*/ 	.byte	0x04, 0x17
        /*001e*/ 	.short	(.L_4595 - .L_4594)
.L_4594:
        /*0020*/ 	.word	0x00000000
        /*0024*/ 	.short	0x0001
        /*0026*/ 	.short	0x0008
        /*0028*/ 	.byte	0x00, 0xf0, 0x21, 0x0a


	//----- nvinfo : EIATTR_KPARAM_INFO
	.align		4
.L_4595:
        /*002c*/ 	.byte	0x04, 0x17
        /*002e*/ 	.short	(.L_4597 - .L_4596)
.L_4596:
        /*0030*/ 	.word	0x00000000
        /*0034*/ 	.short	0x0000
        /*0036*/ 	.short	0x0000
        /*0038*/ 	.byte	0x00, 0xf0, 0x11, 0x00


	//----- nvinfo : EIATTR_MAXREG_COUNT
	.align		4
.L_4597:
        /*003c*/ 	.byte	0x03, 0x1b
        /*003e*/ 	.short	0x0080


	//----- nvinfo : EIATTR_MERCURY_ISA_VERSION
	.align		4
        /*0040*/ 	.byte	0x03, 0x5f
        /*0042*/ 	.short	0x0000


	//----- nvinfo : EIATTR_EXIT_INSTR_OFFSETS
	.align		4
        /*0044*/ 	.byte	0x04, 0x1c
        /*0046*/ 	.short	(.L_4599 - .L_4598)


	//   ....[0]....
.L_4598:
        /*0048*/ 	.word	0x00001150


	//   ....[1]....
        /*004c*/ 	.word	0x000021f0


	//----- nvinfo : EIATTR_MAX_THREADS
	.align		4
.L_4599:
        /*0050*/ 	.byte	0x04, 0x05
        /*0052*/ 	.short	(.L_4601 - .L_4600)
.L_4600:
        /*0054*/ 	.word	0x00000080
        /*0058*/ 	.word	0x00000001
        /*005c*/ 	.word	0x00000001


	//----- nvinfo : EIATTR_CRS_STACK_SIZE
	.align		4
.L_4601:
        /*0060*/ 	.byte	0x04, 0x1e
        /*0062*/ 	.short	(.L_4603 - .L_4602)
.L_4602:
        /*0064*/ 	.word	0x00000000
.L_4603:


//--------------------- .nv.info._ZN2at6native27unrolled_elementwise_kernelINS0_13BinaryFunctorIiiiZZZNS0_21heaviside_kernel_cudaERNS_18TensorIteratorBaseEENKUlvE_clEvENKUlvE1_clEvEUliiE_EESt5arrayIPcLm3EELi4E23TrivialOffsetCalculatorILi2EjESC_ILi1EjENS0_6memory15LoadWithoutCastENSF_16StoreWithoutCastEEEviT_T0_T2_T3_T4_T5_ --------------------------
	.section	.nv.info._ZN2at6native27unrolled_elementwise_kernelINS0_13BinaryFunctorIiiiZZZNS0_21heaviside_kernel_cudaERNS_18TensorIteratorBaseEENKUlvE_clEvENKUlvE1_clEvEUliiE_EESt5arrayIPcLm3EELi4E23TrivialOffsetCalculatorILi2EjESC_ILi1EjENS0_6memory15LoadWithoutCastENSF_16StoreWithoutCastEEEviT_T0_T2_T3_T4_T5_,"",@"SHT_CUDA_INFO"
	.sectionflags	@""
	.align	4


	//----- nvinfo : EIATTR_CUDA_API_VERSION
	.align		4
        /*0000*/ 	.byte	0x04, 0x37
        /*0002*/ 	.short	(.L_4605 - .L_4604)
.L_4604:
        /*0004*/ 	.word	0x00000082


	//----- nvinfo : EIATTR_SW2861232_WAR
	.align		4
.L_4605:
        /*0008*/ 	.byte	0x01, 0x35
	.zero		2


	//----- nvinfo : EIATTR_PARAM_CBANK
	.align		4
        /*000c*/ 	.byte	0x04, 0x0a
        /*000e*/ 	.short	(.L_4607 - .L_4606)
	.align		4
.L_4606:
        /*0010*/ 	.word	index@(.nv.constant0._ZN2at6native27unrolled_elementwise_kernelINS0_13BinaryFunctorIiiiZZZNS0_21heaviside_kernel_cudaERNS_18TensorIteratorBaseEENKUlvE_clEvENKUlvE1_clEvEUliiE_EESt5arrayIPcLm3EELi4E23TrivialOffsetCalculatorILi2EjESC_ILi1EjENS0_6memory15LoadWithoutCastENSF_16StoreWithoutCastEEEviT_T0_T2_T3_T4_T5_)
        /*0014*/ 	.short	0x0160
        /*0016*/ 	.short	0x0024


	//----- nvinfo : EIATTR_CBANK_PARAM_SIZE
	.align		4
.L_4607:
        /*0018*/ 	.byte	0x03, 0x19
        /*001a*/ 	.short	0x0024


	//----- nvinfo : EIATTR_KPARAM_INFO
	.align		4
        /*001c*/ 	.byte	0x04, 0x17
        /*001e*/ 	.short	(.L_4609 - .L_4608)
.L_4608:
        /*0020*/ 	.word	0x00000000
        /*0024*/ 	.short	0x0006
        /*0026*/ 	.short	0x0023
        /*0028*/ 	.byte	0x00, 0xf0, 0x05, 0x00


	//----- nvinfo : EIATTR_KPARAM_INFO
	.align		4
.L_4609:
        /*002c*/ 	.byte	0x04, 0x17
        /*002e*/ 	.short	(.L_4611 - .L_4610)
.L_4610:
        /*0030*/ 	.word	0x00000000
        /*0034*/ 	.short	0x0005
        /*0036*/ 	.short	0x0022
        /*0038*/ 	.byte	0x00, 0xf0, 0x05, 0x00


	//----- nvinfo : EIATTR_KPARAM_INFO
	.align		4
.L_4611:
        /*003c*/ 	.byte	0x04, 0x17
        /*003e*/ 	.short	(.L_4613 - .L_4612)
.L_4612:
        /*0040*/ 	.word	0x00000000
        /*0044*/ 	.short	0x0004
        /*0046*/ 	.short	0x0021
        /*0048*/ 	.byte	0x00, 0xf0, 0x05, 0x00


	//----- nvinfo : EIATTR_KPARAM_INFO
	.align		4
.L_4613:
        /*004c*/ 	.byte	0x04, 0x17
        /*004e*/ 	.short	(.L_4615 - .L_4614)
.L_4614:
        /*0050*/ 	.word	0x00000000
        /*0054*/ 	.short	0x0003
        /*0056*/ 	.short	0x0020
        /*0058*/ 	.byte	0x00, 0xf0, 0x05, 0x00


	//----- nvinfo : EIATTR_KPARAM_INFO
	.align		4
.L_4615:
        /*005c*/ 	.byte	0x04, 0x17
        /*005e*/ 	.short	(.L_4617 - .L_4616)
.L_4616:
        /*0060*/ 	.word	0x00000000
        /*0064*/ 	.short	0x0002
        /*0066*/ 	.short	0x0008
        /*0068*/ 	.byte	0x00, 0xf0, 0x61, 0x00


	//----- nvinfo : EIATTR_KPARAM_INFO
	.align		4
.L_4617:
        /*006c*/ 	.byte	0x04, 0x17
        /*006e*/ 	.short	(.L_4619 - .L_4618)
.L_4618:
        /*0070*/ 	.word	0x00000000
        /*0074*/ 	.short	0x0001
        /*0076*/ 	.short	0x0004
        /*0078*/ 	.byte	0x00, 0xf0, 0x05, 0x00


	//----- nvinfo : EIATTR_KPARAM_INFO
	.align		4
.L_4619:
        /*007c*/ 	.byte	0x04, 0x17
        /*007e*/ 	.short	(.L_4621 - .L_4620)
.L_4620:
        /*0080*/ 	.word	0x00000000
        /*0084*/ 	.short	0x0000
        /*0086*/ 	.short	0x0000
        /*0088*/ 	.byte	0x00, 0xf0, 0x11, 0x00


	//----- nvinfo : EIATTR_MAXREG_COUNT
	.align		4
.L_4621:
        /*008c*/ 	.byte	0x03, 0x1b
        /*008e*/ 	.short	0x00ff


	//----- nvinfo : EIATTR_MERCURY_ISA_VERSION
	.align		4
        /*0090*/ 	.byte	0x03, 0x5f
        /*0092*/ 	.short	0x0000


	//----- nvinfo : EIATTR_EXIT_INSTR_OFFSETS
	.align		4
        /*0094*/ 	.byte	0x04, 0x1c
        /*0096*/ 	.short	(.L_4623 - .L_4622)


	//   ....[0]....
.L_4622:
        /*0098*/ 	.word	0x000004d0


	//   ....[1]....
        /*009c*/ 	.word	0x00000530


	//----- nvinfo : EIATTR_MAX_THREADS
	.align		4
.L_4623:
        /*00a0*/ 	.byte	0x04, 0x05
        /*00a2*/ 	.short	(.L_4625 - .L_4624)
.L_4624:
        /*00a4*/ 	.word	0x00000080
        /*00a8*/ 	.word	0x00000001
        /*00ac*/ 	.word	0x00000001


	//----- nvinfo : EIATTR_CRS_STACK_SIZE
	.align		4
.L_4625:
        /*00b0*/ 	.byte	0x04, 0x1e
        /*00b2*/ 	.short	(.L_4627 - .L_4626)
.L_4626:
        /*00b4*/ 	.word	0x00000000
.L_4627:


//--------------------- .nv.info._ZN2at6native29vectorized_elementwise_kernelILi2ENS0_13BinaryFunctorIiiiZZZNS0_21heaviside_kernel_cudaERNS_18TensorIteratorBaseEENKUlvE_clEvENKUlvE1_clEvEUliiE_EESt5arrayIPcLm3EEEEviT0_T1_ --------------------------
	.section	.nv.info._ZN2at6native29vectorized_elementwise_kernelILi2ENS0_13BinaryFunctorIiiiZZZNS0_21heaviside_kernel_cudaERNS_18TensorIteratorBaseEENKUlvE_clEvENKUlvE1_clEvEUliiE_EESt5arrayIPcLm3EEEEviT0_T1_,"",@"SHT_CUDA_INFO"
	.sectionflags	@""
	.align	4


	//----- nvinfo : EIATTR_CUDA_API_VERSION
	.align		4
        /*0000*/ 	.byte	0x04, 0x37
        /*0002*/ 	.short	(.L_4629 - .L_4628)
.L_4628:
        /*0004*/ 	.word	0x00000082


	//----- nvinfo : EIATTR_SW2861232_WAR
	.align		4
.L_4629:
        /*0008*/ 	.byte	0x01, 0x35
	.zero		2


	//----- nvinfo : EIATTR_PARAM_CBANK
	.align		4
        /*000c*/ 	.byte	0x04, 0x0a
        /*000e*/ 	.short	(.L_4631 - .L_4630)
	.align		4
.L_4630:
        /*0010*/ 	.word	index@(.nv.constant0._ZN2at6native29vectorized_elementwise_kernelILi2ENS0_13BinaryFunctorIiiiZZZNS0_21heaviside_kernel_cudaERNS_18TensorIteratorBaseEENKUlvE_clEvENKUlvE1_clEvEUliiE_EESt5arrayIPcLm3EEEEviT0_T1_)
        /*0014*/ 	.short	0x0160
        /*0016*/ 	.short	0x0020


	//----- nvinfo : EIATTR_CBANK_PARAM_SIZE
	.align		4
.L_4631:
        /*0018*/ 	.byte	0x03, 0x19
        /*001a*/ 	.short	0x0020


	//----- nvinfo : EIATTR_KPARAM_INFO
	.align		4
        /*001c*/ 	.byte	0x04, 0x17
        /*001e*/ 	.short	(.L_4633 - .L_4632)
.L_4632:
        /*0020*/ 	.word	0x00000000
        /*0024*/ 	.short	0x0002
        /*0026*/ 	.short	0x0008
        /*0028*/ 	.byte	0x00, 0xf0, 0x61, 0x00


	//----- nvinfo : EIATTR_KPARAM_INFO
	.align		4
.L_4633:
        /*002c*/ 	.byte	0x04, 0x17
        /*002e*/ 	.short	(.L_4635 - .L_4634)
.L_4634:
        /*0030*/ 	.word	0x00000000
        /*0034*/ 	.short	0x0001
        /*0036*/ 	.short	0x0004
        /*0038*/ 	.byte	0x00, 0xf0, 0x05, 0x00


	//----- nvinfo : EIATTR_KPARAM_INFO
	.align		4
.L_4635:
        /*003c*/ 	.byte	0x04, 0x17
        /*003e*/ 	.short	(.L_4637 - .L_4636)
.L_4636:
        /*0040*/ 	.word	0x00000000
        /*0044*/ 	.short	0x0000
        /*0046*/ 	.short	0x0000
        /*0048*/ 	.byte	0x00, 0xf0, 0x11, 0x00


	//----- nvinfo : EIATTR_MAXREG_COUNT
	.align		4
.L_4637:
        /*004c*/ 	.byte	0x03, 0x1b
        /*004e*/ 	.short	0x00ff


	//----- nvinfo : EIATTR_MERCURY_ISA_VERSION
	.align		4
        /*0050*/ 	.byte	0x03, 0x5f
        /*0052*/ 	.short	0x0000


	//----- nvinfo : EIATTR_EXIT_INSTR_OFFSETS
	.align		4
        /*0054*/ 	.byte	0x04, 0x1c
        /*0056*/ 	.short	(.L_4639 - .L_4638)


	//   ....[0]....
.L_4638:
        /*0058*/ 	.word	0x00000330


	//   ....[1]....
        /*005c*/ 	.word	0x00000cf0


	//   ....[2]....
        /*0060*/ 	.word	0x00000d40


	//----- nvinfo : EIATTR_MAX_THREADS
	.align		4
.L_4639:
        /*0064*/ 	.byte	0x04, 0x05
        /*0066*/ 	.short	(.L_4641 - .L_4640)
.L_4640:
        /*0068*/ 	.word	0x00000080
        /*006c*/ 	.word	0x00000001
        /*0070*/ 	.word	0x00000001


	//----- nvinfo : EIATTR_CRS_STACK_SIZE
	.align		4
.L_4641:
        /*0074*/ 	.byte	0x04, 0x1e
        /*0076*/ 	.short	(.L_4643 - .L_4642)
.L_4642:
        /*0078*/ 	.word	0x00000000
.L_4643:


//--------------------- .nv.info._ZN2at6native29vectorized_elementwise_kernelILi4ENS0_13BinaryFunctorIiiiZZZNS0_21heaviside_kernel_cudaERNS_18TensorIteratorBaseEENKUlvE_clEvENKUlvE1_clEvEUliiE_EESt5arrayIPcLm3EEEEviT0_T1_ --------------------------
	.section	.nv.info._ZN2at6native29vectorized_elementwise_kernelILi4ENS0_13BinaryFunctorIiiiZZZNS0_21heaviside_kernel_cudaERNS_18TensorIteratorBaseEENKUlvE_clEvENKUlvE1_clEvEUliiE_EESt5arrayIPcLm3EEEEviT0_T1_,"",@"SHT_CUDA_INFO"
	.sectionflags	@""
	.align	4


	//----- nvinfo : EIATTR_CUDA_API_VERSION
	.align		4
        /*0000*/ 	.byte	0x04, 0x37
        /*0002*/ 	.short	(.L_4645 - .L_4644)
.L_4644:
        /*0004*/ 	.word	0x00000082


	//----- nvinfo : EIATTR_SW2861232_WAR
	.align		4
.L_4645:
        /*0008*/ 	.byte	0x01, 0x35
	.zero		2


	//----- nvinfo : EIATTR_PARAM_CBANK
	.align		4
        /*000c*/ 	.byte	0x04, 0x0a
        /*000e*/ 	.short	(.L_4647 - .L_4646)
	.align		4
.L_4646:
        /*0010*/ 	.word	index@(.nv.constant0._ZN2at6native29vectorized_elementwise_kernelILi4ENS0_13BinaryFunctorIiiiZZZNS0_21heaviside_kernel_cudaERNS_18TensorIteratorBaseEENKUlvE_clEvENKUlvE1_clEvEUliiE_EESt5arrayIPcLm3EEEEviT0_T1_)
        /*0014*/ 	.short	0x0160
        /*0016*/ 	.short	0x0020


	//----- nvinfo : EIATTR_CBANK_PARAM_SIZE
	.align		4
.L_4647:
        /*0018*/ 	.byte	0x03, 0x19
        /*001a*/ 	.short	0x0020


	//----- nvinfo : EIATTR_KPARAM_INFO
	.align		4
        /*001c*/ 	.byte	0x04, 0x17
        /*001e*/ 	.short	(.L_4649 - .L_4648)
.L_4648:
        /*0020*/ 	.word	0x00000000
        /*0024*/ 	.short	0x0002
        /*0026*/ 	.short	0x0008
        /*0028*/ 	.byte	0x00, 0xf0, 0x61, 0x00


	//----- nvinfo : EIATTR_KPARAM_INFO
	.align		4
.L_4649:
        /*002c*/ 	.byte	0x04, 0x17
        /*002e*/ 	.short	(.L_4651 - .L_4650)
.L_4650:
        /*0030*/ 	.word	0x00000000
        /*0034*/ 	.short	0x0001
        /*0036*/ 	.short	0x0004
        /*0038*/ 	.byte	0x00, 0xf0, 0x05, 0x00


	//----- nvinfo : EIATTR_KPARAM_INFO
	.align		4
.L_4651:
        /*003c*/ 	.byte	0x04, 0x17
        /*003e*/ 	.short	(.L_4653 - .L_4652)
.L_4652:
        /*0040*/ 	.word	0x00000000
        /*0044*/ 	.short	0x0000
        /*0046*/ 	.short	0x0000
        /*0048*/ 	.byte	0x00, 0xf0, 0x11, 0x00


	//----- nvinfo : EIATTR_MAXREG_COUNT
	.align		4
.L_4653:
        /*004c*/ 	.byte	0x03, 0x1b
        /*004e*/ 	.short	0x00ff


	//----- nvinfo : EIATTR_MERCURY_ISA_VERSION
	.align		4
        /*0050*/ 	.byte	0x03, 0x5f
        /*0052*/ 	.short	0x0000


	//----- nvinfo : EIATTR_EXIT_INSTR_OFFSETS
	.align		4
        /*0054*/ 	.byte	0x04, 0x1c
        /*0056*/ 	.short	(.L_4655 - .L_4654)


	//   ....[0]....
.L_4654:
        /*0058*/ 	.word	0x000002d0


	//   ....[1]....
        /*005c*/ 	.word	0x00000c90


	//   ....[2]....
        /*0060*/ 	.word	0x00000ce0


	//----- nvinfo : EIATTR_MAX_THREADS
	.align		4
.L_4655:
        /*0064*/ 	.byte	0x04, 0x05
        /*0066*/ 	.short	(.L_4657 - .L_4656)
.L_4656:
        /*0068*/ 	.word	0x00000080
        /*006c*/ 	.word	0x00000001
        /*0070*/ 	.word	0x00000001


	//----- nvinfo : EIATTR_CRS_STACK_SIZE
	.align		4
.L_4657:
        /*0074*/ 	.byte	0x04, 0x1e
        /*0076*/ 	.short	(.L_4659 - .L_4658)
.L_4658:
        /*0078*/ 	.word	0x00000000
.L_4659:


//--------------------- .nv.info._ZN2at6native29vectorized_elementwise_kernelILi8ENS0_13BinaryFunctorIiiiZZZNS0_21heaviside_kernel_cudaERNS_18TensorIteratorBaseEENKUlvE_clEvENKUlvE1_clEvEUliiE_EESt5arrayIPcLm3EEEEviT0_T1_ --------------------------
	.section	.nv.info._ZN2at6native29vectorized_elementwise_kernelILi8ENS0_13BinaryFunctorIiiiZZZNS0_21heaviside_kernel_cudaERNS_18TensorIteratorBaseEENKUlvE_clEvENKUlvE1_clEvEUliiE_EESt5arrayIPcLm3EEEEviT0_T1_,"",@"SHT_CUDA_INFO"
	.sectionflags	@""
	.align	4


	//----- nvinfo : EIATTR_CUDA_API_VERSION
	.align		4
        /*0000*/ 	.byte	0x04, 0x37
        /*0002*/ 	.short	(.L_4661 - .L_4660)
.L_4660:
        /*0004*/ 	.word	0x00000082


	//----- nvinfo : EIATTR_SW2861232_WAR
	.align		4
.L_4661:
        /*0008*/ 	.byte	0x01, 0x35
	.zero		2


	//----- nvinfo : EIATTR_PARAM_CBANK
	.align		4
        /*000c*/ 	.byte	0x04, 0x0a
        /*000e*/ 	.short	(.L_4663 - .L_4662)
	.align		4
.L_4662:
        /*0010*/ 	.word	index@(.nv.constant0._ZN2at6native29vectorized_elementwise_kernelILi8ENS0_13BinaryFunctorIiiiZZZNS0_21heaviside_kernel_cudaERNS_18TensorIteratorBaseEENKUlvE_clEvENKUlvE1_clEvEUliiE_EESt5arrayIPcLm3EEEEviT0_T1_)
        /*0014*/ 	.short	0x0160
        /*0016*/ 	.short	0x0020


	//----- nvinfo : EIATTR_CBANK_PARAM_SIZE
	.align		4
.L_4663:
        /*0018*/ 	.byte	0x03, 0x19
        /*001a*/ 	.short	0x0020


	//----- nvinfo : EIATTR_KPARAM_INFO
	.align		4
        /*001c*/ 	.byte	0x04, 0x17
        /*001e*/ 	.short	(.L_4665 - .L_4664)
.L_4664:
        /*0020*/ 	.word	0x00000000
        /*0024*/ 	.short	0x0002
        /*0026*/ 	.short	0x0008
        /*0028*/ 	.byte	0x00, 0xf0, 0x61, 0x00


	//----- nvinfo : EIATTR_KPARAM_INFO
	.align		4
.L_4665:
        /*002c*/ 	.byte	0x04, 0x17
        /*002e*/ 	.short	(.L_4667 - .L_4666)
.L_4666:
        /*0030*/ 	.word	0x00000000
        /*0034*/ 	.short	0x0001
        /*0036*/ 	.short	0x0004
        /*0038*/ 	.byte	0x00, 0xf0, 0x05, 0x00


	//----- nvinfo : EIATTR_KPARAM_INFO
	.align		4
.L_4667:
        /*003c*/ 	.byte	0x04, 0x17
        /*003e*/ 	.short	(.L_4669 - .L_4668)
.L_4668:
        /*0040*/ 	.word	0x00000000
        /*0044*/ 	.short	0x0000
        /*0046*/ 	.short	0x0000
        /*0048*/ 	.byte	0x00, 0xf0, 0x11, 0x00


	//----- nvinfo : EIATTR_MAXREG_COUNT
	.align		4
.L_4669:
        /*004c*/ 	.byte	0x03, 0x1b
        /*004e*/ 	.short	0x00ff


	//----- nvinfo : EIATTR_MERCURY_ISA_VERSION
	.align		4
        /*0050*/ 	.byte	0x03, 0x5f
        /*0052*/ 	.short	0x0000


	//----- nvinfo : EIATTR_EXIT_INSTR_OFFSETS
	.align		4
        /*0054*/ 	.byte	0x04, 0x1c
        /*0056*/ 	.short	(.L_4671 - .L_4670)


	//   ....[0]....
.L_4670:
        /*0058*/ 	.word	0x00000010


	//----- nvinfo : EIATTR_MAX_THREADS
	.align		4
.L_4671:
        /*005c*/ 	.byte	0x04, 0x05
        /*005e*/ 	.short	(.L_4673 - .L_4672)
.L_4672:
        /*0060*/ 	.word	0x00000080
        /*0064*/ 	.word	0x00000001
        /*0068*/ 	.word	0x00000001
.L_4673:


//--------------------- .nv.info._ZN2at6native18elementwise_kernelILi128ELi4EZNS0_15gpu_kernel_implINS0_13BUnaryFunctorIiiiZZZNS0_21heaviside_kernel_cudaERNS_18TensorIteratorBaseEENKUlvE_clEvENKUlvE1_clEvEUliiE_EEEEvS5_RKT_EUliE_EEviT1_ --------------------------
	.section	.nv.info._ZN2at6native18elementwise_kernelILi128ELi4EZNS0_15gpu_kernel_implINS0_13BUnaryFunctorIiiiZZZNS0_21heaviside_kernel_cudaERNS_18TensorIteratorBaseEENKUlvE_clEvENKUlvE1_clEvEUliiE_EEEEvS5_RKT_EUliE_EEviT1_,"",@"SHT_CUDA_INFO"
	.sectionflags	@""
	.align	4


	//----- nvinfo : EIATTR_CUDA_API_VERSION
	.align		4
        /*0000*/ 	.byte	0x04, 0x37
        /*0002*/ 	.short	(.L_4675 - .L_4674)
.L_4674:
        /*0004*/ 	.word	0x00000082


	//----- nvinfo : EIATTR_SW2861232_WAR
	.align		4
.L_4675:
        /*0008*/ 	.byte	0x01, 0x35
	.zero		2


	//----- nvinfo : EIATTR_PARAM_CBANK
	.align		4
        /*000c*/ 	.byte	0x04, 0x0a
        /*000e*/ 	.short	(.L_4677 - .L_4676)
	.align		4
.L_4676:
        /*0010*/ 	.word	index@(.nv.constant0._ZN2at6native18elementwise_kernelILi128ELi4EZNS0_15gpu_kernel_implINS0_13BUnaryFunctorIiiiZZZNS0_21heaviside_kernel_cudaERNS_18TensorIteratorBaseEENKUlvE_clEvENKUlvE1_clEvEUliiE_EEEEvS5_RKT_EUliE_EEviT1_)
        /*0014*/ 	.short	0x0160
        /*0016*/ 	.short	0x0228


	//----- nvinfo : EIATTR_CBANK_PARAM_SIZE
	.align		4
.L_4677:
        /*0018*/ 	.byte	0x03, 0x19
        /*001a*/ 	.short	0x0228


	//----- nvinfo : EIATTR_KPARAM_INFO
	.align		4
        /*001c*/ 	.byte	0x04, 0x17
        /*001e*/ 	.short	(.L_4679 - .L_4678)
.L_4678:
        /*0020*/ 	.word	0x00000000
        /*0024*/ 	.short	0x0001
        /*0026*/ 	.short	0x0008
        /*0028*/ 	.byte	0x00, 0xf0, 0x81, 0x08


	//----- nvinfo : EIATTR_KPARAM_INFO
	.align		4
.L_4679:
        /*002c*/ 	.byte	0x04, 0x17
        /*002e*/ 	.short	(.L_4681 - .L_4680)
.L_4680:
        /*0030*/ 	.word	0x00000000
        /*0034*/ 	.short	0x0000
        /*0036*/ 	.short	0x0000
        /*0038*/ 	.byte	0x00, 0xf0, 0x11, 0x00


	//----- nvinfo : EIATTR_MAXREG_COUNT
	.align		4
.L_4681:
        /*003c*/ 	.byte	0x03, 0x1b
        /*003e*/ 	.short	0x0080


	//----- nvinfo : EIATTR_EXTERNS
	.align		4
        /*0040*/ 	.byte	0x04, 0x0f
        /*0042*/ 	.short	(.L_4683 - .L_4682)


	//   ....[0]....
	.align		4
.L_4682:
        /*0044*/ 	.word	index@(__assertfail)


	//----- nvinfo : EIATTR_MERCURY_ISA_VERSION
	.align		4
.L_4683:
        /*0048*/ 	.byte	0x03, 0x5f
        /*004a*/ 	.short	0x0000


	//----- nvinfo : EIATTR_SYSCALL_OFFSETS
	.align		4
        /*004c*/ 	.byte	0x04, 0x46
        /*004e*/ 	.short	(.L_4685 - .L_4684)


	//   ....[0]....
.L_4684:
        /*0050*/ 	.word	0x00001cc0


	//   ....[1]....
        /*0054*/ 	.word	0x00002b70


	//   ....[2]....
        /*0058*/ 	.word	0x00004870


	//   ....[3]....
        /*005c*/ 	.word	0x00005710


	//   ....[4]....
        /*0060*/ 	.word	0x000073d0


	//   ....[5]....
        /*0064*/ 	.word	0x00008270


	//   ....[6]....
        /*0068*/ 	.word	0x00009f40


	//   ....[7]....
        /*006c*/ 	.word	0x0000ade0


	//----- nvinfo : EIATTR_EXIT_INSTR_OFFSETS
	.align		4
.L_4685:
        /*0070*/ 	.byte	0x04, 0x1c
        /*0072*/ 	.short	(.L_4687 - .L_4686)


	//   ....[0]....
.L_4686:
        /*0074*/ 	.word	0x00008300


	//   ....[1]....
        /*0078*/ 	.word	0x0000a0a0


	//   ....[2]....
        /*007c*/ 	.word	0x0000a0c0


	//   ....[3]....
        /*0080*/ 	.word	0x0000a150


	//   ....[4]....
        /*0084*/ 	.word	0x0000a170


	//   ....[5]....
        /*0088*/ 	.word	0x0000a190


	//   ....[6]....
        /*008c*/ 	.word	0x0000a220


	//   ....[7]....
        /*0090*/ 	.word	0x0000a260


	//   ....[8]....
        /*0094*/ 	.word	0x0000a300


	//   ....[9]....
        /*0098*/ 	.word	0x0000a350


	//   ....[10]....
        /*009c*/ 	.word	0x0000a380


	//   ....[11]....
        /*00a0*/ 	.word	0x0000a440


	//   ....[12]....
        /*00a4*/ 	.word	0x0000a480


	//   ....[13]....
        /*00a8*/ 	.word	0x0000a610


	//   ....[14]....
        /*00ac*/ 	.word	0x0000a770


	//   ....[15]....
        /*00b0*/ 	.word	0x0000a7b0


	//   ....[16]....
        /*00b4*/ 	.word	0x0000a850


	//   ....[17]....
        /*00b8*/ 	.word	0x0000a9d0


	//   ....[18]....
        /*00bc*/ 	.word	0x0000ab50


	//   ....[19]....
        /*00c0*/ 	.word	0x0000acb0


	//   ....[20]....
        /*00c4*/ 	.word	0x0000adf0


	//   ....[21]....
        /*00c8*/ 	.word	0x0000ae20


	//   ....[22]....
        /*00cc*/ 	.word	0x0000ae40


	//----- nvinfo : EIATTR_MAX_THREADS
	.align		4
.L_4687:
        /*00d0*/ 	.byte	0x04, 0x05
        /*00d2*/ 	.short	(.L_4689 - .L_4688)
.L_4688:
        /*00d4*/ 	.word	0x00000080
        /*00d8*/ 	.word	0x00000001
        /*00dc*/ 	.word	0x00000001


	//----- nvinfo : EIATTR_CRS_STACK_SIZE
	.align		4
.L_4689:
        /*00e0*/ 	.byte	0x04, 0x1e
        /*00e2*/ 	.short	(.L_4691 - .L_4690)
.L_4690:
        /*00e4*/ 	.word	0x00000000
.L_4691:


//--------------------- .nv.info._ZN2at6native27unrolled_elementwise_kernelINS0_13BUnaryFunctorIiiiZZZNS0_21heaviside_kernel_cudaERNS_18TensorIteratorBaseEENKUlvE_clEvENKUlvE1_clEvEUliiE_EESt5arrayIPcLm2EELi4E23TrivialOffsetCalculatorILi1EjESD_NS0_6memory12LoadWithCastILi1EEENSE_13StoreWithCastILi1EEEEEviT_T0_T2_T3_T4_T5_ --------------------------
	.section	.nv.info._ZN2at6native27unrolled_elementwise_kernelINS0_13BUnaryFunctorIiiiZZZNS0_21heaviside_kernel_cudaERNS_18TensorIteratorBaseEENKUlvE_clEvENKUlvE1_clEvEUliiE_EESt5arrayIPcLm2EELi4E23TrivialOffsetCalculatorILi1EjESD_NS0_6memory12LoadWithCastILi1EEENSE_13StoreWithCastILi1EEEEEviT_T0_T2_T3_T4_T5_,"",@"SHT_CUDA_INFO"
	.sectionflags	@""
	.align	4


	//----- nvinfo : EIATTR_CUDA_API_VERSION
	.align		4
        /*0000*/ 	.byte	0x04, 0x37
        /*0002*/ 	.short	(.L_4693 - .L_4692)
.L_4692:
        /*0004*/ 	.word	0x00000082


	//----- nvinfo : EIATTR_SW2861232_WAR
	.align		4
.L_4693:
        /*0008*/ 	.byte	0x01, 0x35
	.zero		2


	//----- nvinfo : EIATTR_PARAM_CBANK
	.align		4
        /*000c*/ 	.byte	0x04, 0x0a
        /*000e*/ 	.short	(.L_4695 - .L_4694)
	.align		4
.L_4694:
        /*0010*/ 	.word	index@(.nv.constant0._ZN2at6native27unrolled_elementwise_kernelINS0_13BUnaryFunctorIiiiZZZNS0_21heaviside_kernel_cudaERNS_18TensorIteratorBaseEENKUlvE_clEvENKUlvE1_clEvEUliiE_EESt5arrayIPcLm2EELi4E23TrivialOffsetCalculatorILi1EjESD_NS0_6memory12LoadWithCastILi1EEENSE_13StoreWithCastILi1EEEEEviT_T0_T2_T3_T4_T5_)
        /*0014*/ 	.short	0x0160
        /*0016*/ 	.short	0x0034


	//----- nvinfo : EIATTR_CBANK_PARAM_SIZE
	.align		4
.L_4695:
        /*0018*/ 	.byte	0x03, 0x19
        /*001a*/ 	.short	0x0034


	//----- nvinfo : EIATTR_KPARAM_INFO
	.align		4
        /*001c*/ 	.byte	0x04, 0x17
        /*001e*/ 	.short	(.L_4697 - .L_4696)
.L_4696:
        /*0020*/ 	.word	0x00000000
        /*0024*/ 	.short	0x0006
        /*0026*/ 	.short	0x002c
        /*0028*/ 	.byte	0x00, 0xf0, 0x21, 0x00


	//----- nvinfo : EIATTR_KPARAM_INFO
	.align		4
.L_4697:
        /*002c*/ 	.byte	0x04, 0x17
        /*002e*/ 	.short	(.L_4699 - .L_4698)
.L_4698:
        /*0030*/ 	.word	0x00000000
        /*0034*/ 	.short	0x0005
        /*0036*/ 	.short	0x0024
        /*0038*/ 	.byte	0x00, 0xf0, 0x21, 0x00


	//----- nvinfo : EIATTR_KPARAM_INFO
	.align		4
.L_4699:
        /*003c*/ 	.byte	0x04, 0x17
        /*003e*/ 	.short	(.L_4701 - .L_4700)
.L_4700:
        /*0040*/ 	.word	0x00000000
        /*0044*/ 	.short	0x0004
        /*0046*/ 	.short	0x0021
        /*0048*/ 	.byte	0x00, 0xf0, 0x05, 0x00


	//----- nvinfo : EIATTR_KPARAM_INFO
	.align		4
.L_4701:
        /*004c*/ 	.byte	0x04, 0x17
        /*004e*/ 	.short	(.L_4703 - .L_4702)
.L_4702:
        /*0050*/ 	.word	0x00000000
        /*0054*/ 	.short	0x0003
        /*0056*/ 	.short	0x0020
        /*0058*/ 	.byte	0x00, 0xf0, 0x05, 0x00


	//----- nvinfo : EIATTR_KPARAM_INFO
	.align		4
.L_4703:
        /*005c*/ 	.byte	0x04, 0x17
        /*005e*/ 	.short	(.L_4705 - .L_4704)
.L_4704:
        /*0060*/ 	.word	0x00000000
        /*0064*/ 	.short	0x0002
        /*0066*/ 	.short	0x0010
        /*0068*/ 	.byte	0x00, 0xf0, 0x41, 0x00


	//----- nvinfo : EIATTR_KPARAM_INFO
	.align		4
.L_4705:
        /*006c*/ 	.byte	0x04, 0x17
        /*006e*/ 	.short	(.L_4707 - .L_4706)
.L_4706:
        /*0070*/ 	.word	0x00000000
        /*0074*/ 	.short	0x0001
        /*0076*/ 	.short	0x0004
        /*0078*/ 	.byte	0x00, 0xf0, 0x21, 0x00


	//----- nvinfo : EIATTR_KPARAM_INFO
	.align		4
.L_4707:
        /*007c*/ 	.byte	0x04, 0x17
        /*007e*/ 	.short	(.L_4709 - .L_4708)
.L_4708:
        /*0080*/ 	.word	0x00000000
        /*0084*/ 	.short	0x0000
        /*0086*/ 	.short	0x0000
        /*0088*/ 	.byte	0x00, 0xf0, 0x11, 0x00


	//----- nvinfo : EIATTR_MAXREG_COUNT
	.align		4
.L_4709:
        /*008c*/ 	.byte	0x03, 0x1b
        /*008e*/ 	.short	0x00ff


	//----- nvinfo : EIATTR_EXTERNS
	.align		4
        /*0090*/ 	.byte	0x04, 0x0f
        /*0092*/ 	.short	(.L_4711 - .L_4710)


	//   ....[0]....
	.align		4
.L_4710:
        /*0094*/ 	.word	index@(__assertfail)


	//----- nvinfo : EIATTR_MERCURY_ISA_VERSION
	.align		4
.L_4711:
        /*0098*/ 	.byte	0x03, 0x5f
        /*009a*/ 	.short	0x0000


	//----- nvinfo : EIATTR_SYSCALL_OFFSETS
	.align		4
        /*009c*/ 	.byte	0x04, 0x46
        /*009e*/ 	.short	(.L_4713 - .L_4712)


	//   ....[0]....
.L_4712:
        /*00a0*/ 	.word	0x00000eb0


	//   ....[1]....
        /*00a4*/ 	.word	0x00001d50


	//   ....[2]....
        /*00a8*/ 	.word	0x00002bf0


	//   ....[3]....
        /*00ac*/ 	.word	0x00003a60


	//   ....[4]....
        /*00b0*/ 	.word	0x00004a70


	//   ....[5]....
        /*00b4*/ 	.word	0x00005970


	//   ....[6]....
        /*00b8*/ 	.word	0x00006860


	//   ....[7]....
        /*00bc*/ 	.word	0x00007740


	//----- nvinfo : EIATTR_EXIT_INSTR_OFFSETS
	.align		4
.L_4713:
        /*00c0*/ 	.byte	0x04, 0x1c
        /*00c2*/ 	.short	(.L_4715 - .L_4714)


	//   ....[0]....
.L_4714:
        /*00c4*/ 	.word	0x000068f0


	//   ....[1]....
        /*00c8*/ 	.word	0x00006a00


	//   ....[2]....
        /*00cc*/ 	.word	0x00006a20


	//   ....[3]....
        /*00d0*/ 	.word	0x00006ab0


	//   ....[4]....
        /*00d4*/ 	.word	0x00006ad0


	//   ....[5]....
        /*00d8*/ 	.word	0x00006af0


	//   ....[6]....
        /*00dc*/ 	.word	0x00006b80


	//   ....[7]....
        /*00e0*/ 	.word	0x00006bc0


	//   ....[8]....
        /*00e4*/ 	.word	0x00006c60


	//   ....[9]....
        /*00e8*/ 	.word	0x00006cb0


	//   ....[10]....
        /*00ec*/ 	.word	0x00006ce0


	//   ....[11]....
        /*00f0*/ 	.word	0x00006da0


	//   ....[12]....
        /*00f4*/ 	.word	0x00006de0


	//   ....[13]....
        /*00f8*/ 	.word	0x00006f70


	//   ....[14]....
        /*00fc*/ 	.word	0x000070d0


	//   ....[15]....
        /*0100*/ 	.word	0x00007110


	//   ....[16]....
        /*0104*/ 	.word	0x000071b0


	//   ....[17]....
        /*0108*/ 	.word	0x00007330


	//   ....[18]....
        /*010c*/ 	.word	0x000074b0


	//   ....[19]....
        /*0110*/ 	.word	0x00007610


	//   ....[20]....
        /*0114*/ 	.word	0x00007750


	//   ....[21]....
        /*0118*/ 	.word	0x00007780


	//   ....[22]....
        /*011c*/ 	.word	0x000077a0


	//----- nvinfo : EIATTR_MAX_THREADS
	.align		4
.L_4715:
        /*0120*/ 	.byte	0x04, 0x05
        /*0122*/ 	.short	(.L_4717 - .L_4716)
.L_4716:
        /*0124*/ 	.word	0x00000080
        /*0128*/ 	.word	0x00000001
        /*012c*/ 	.word	0x00000001


	//----- nvinfo : EIATTR_CRS_STACK_SIZE
	.align		4
.L_4717:
        /*0130*/ 	.byte	0x04, 0x1e
        /*0132*/ 	.short	(.L_4719 - .L_4718)
.L_4718:
        /*0134*/ 	.word	0x00000000
.L_4719:


//--------------------- .nv.info._ZN2at6native18elementwise_kernelILi128ELi2EZNS0_22gpu_kernel_impl_nocastINS0_13BUnaryFunctorIiiiZZZNS0_21heaviside_kernel_cudaERNS_18TensorIteratorBaseEENKUlvE_clEvENKUlvE1_clEvEUliiE_EEEEvS5_RKT_EUliE_EEviT1_ --------------------------
	.section	.nv.info._ZN2at6native18elementwise_kernelILi128ELi2EZNS0_22gpu_kernel_impl_nocastINS0_13BUnaryFunctorIiiiZZZNS0_21heaviside_kernel_cudaERNS_18TensorIteratorBaseEENKUlvE_clEvENKUlvE1_clEvEUliiE_EEEEvS5_RKT_EUliE_EEviT1_,"",@"SHT_CUDA_INFO"
	.sectionflags	@""
	.align	4


	//----- nvinfo : EIATTR_CUDA_API_VERSION
	.align		4
        /*0000*/ 	.byte	0x04, 0x37
        /*0002*/ 	.short	(.L_4721 - .L_4720)
.L_4720:
        /*0004*/ 	.word	0x00000082


	//----- nvinfo : EIATTR_SW2861232_WAR
	.align		4
.L_4721:
        /*0008*/ 	.byte	0x01, 0x35
	.zero		2


	//----- nvinfo : EIATTR_PARAM_CBANK
	.align		4
        /*000c*/ 	.byte	0x04, 0x0a
        /*000e*/ 	.short	(.L_4723 - .L_4722)
	.align		4
.L_4722:
        /*0010*/ 	.word	index@(.nv.constant0._ZN2at6native18elementwise_kernelILi128ELi2EZNS0_22gpu_kernel_impl_nocastINS0_13BUnaryFunctorIiiiZZZNS0_21heaviside_kernel_cudaERNS_18TensorIteratorBaseEENKUlvE_clEvENKUlvE1_clEvEUliiE_EEEEvS5_RKT_EUliE_EEviT1_)
        /*0014*/ 	.short	0x0160
        /*0016*/ 	.short	0x0220


	//----- nvinfo : EIATTR_CBANK_PARAM_SIZE
	.align		4
.L_4723:
        /*0018*/ 	.byte	0x03, 0x19
        /*001a*/ 	.short	0x0220


	//----- nvinfo : EIATTR_KPARAM_INFO
	.align		4
        /*001c*/ 	.byte	0x04, 0x17
        /*001e*/ 	.short	(.L_4725 - .L_4724)
.L_4724:
        /*0020*/ 	.word	0x00000000
        /*0024*/ 	.short	0x0001
        /*0026*/ 	.short	0x0008
        /*0028*/ 	.byte	0x00, 0xf0, 0x61, 0x08


	//----- nvinfo : EIATTR_KPARAM_INFO
	.align		4
.L_4725:
        /*002c*/ 	.byte	0x04, 0x17
        /*002e*/ 	.short	(.L_4727 - .L_4726)
.L_4726:
        /*0030*/ 	.word	0x00000000
        /*0034*/ 	.short	0x0000
        /*0036*/ 	.short	0x0000
        /*0038*/ 	.byte	0x00, 0xf0, 0x11, 0x00


	//----- nvinfo : EIATTR_MAXREG_COUNT
	.align		4
.L_4727:
        /*003c*/ 	.byte	0x03, 0x1b
        /*003e*/ 	.short	0x0080


	//----- nvinfo : EIATTR_MERCURY_ISA_VERSION
	.align		4
        /*0040*/ 	.byte	0x03, 0x5f
        /*0042*/ 	.short	0x0000


	//----- nvinfo : EIATTR_EXIT_INSTR_OFFSETS
	.align		4
        /*0044*/ 	.byte	0x04, 0x1c
        /*0046*/ 	.short	(.L_4729 - .L_4728)


	//   ....[0]....
.L_4728:
        /*0048*/ 	.word	0x00000f90


	//   ....[1]....
        /*004c*/ 	.word	0x00001e80


	//----- nvinfo : EIATTR_MAX_THREADS
	.align		4
.L_4729:
        /*0050*/ 	.byte	0x04, 0x05
        /*0052*/ 	.short	(.L_4731 - .L_4730)
.L_4730:
        /*0054*/ 	.word	0x00000080
        /*0058*/ 	.word	0x00000001
        /*005c*/ 	.word	0x00000001


	//----- nvinfo : EIATTR_CRS_STACK_SIZE
	.align		4
.L_4731:
        /*0060*/ 	.byte	0x04, 0x1e
        /*0062*/ 	.short	(.L_4733 - .L_4732)
.L_4732:
        /*0064*/ 	.word	0x00000000
.L_4733:


//--------------------- .nv.info._ZN2at6native27unrolled_elementwise_kernelINS0_13BUnaryFunctorIiiiZZZNS0_21heaviside_kernel_cudaERNS_18TensorIteratorBaseEENKUlvE_clEvENKUlvE1_clEvEUliiE_EESt5arrayIPcLm2EELi4E23TrivialOffsetCalculatorILi1EjESD_NS0_6memory15LoadWithoutCastENSE_16StoreWithoutCastEEEviT_T0_T2_T3_T4_T5_ --------------------------
	.section	.nv.info._ZN2at6native27unrolled_elementwise_kernelINS0_13BUnaryFunctorIiiiZZZNS0_21heaviside_kernel_cudaERNS_18TensorIteratorBaseEENKUlvE_clEvENKUlvE1_clEvEUliiE_EESt5arrayIPcLm2EELi4E23TrivialOffsetCalculatorILi1EjESD_NS0_6memory15LoadWithoutCastENSE_16StoreWithoutCastEEEviT_T0_T2_T3_T4_T5_,"",@"SHT_CUDA_INFO"
	.sectionflags	@""
	.align	4


	//----- nvinfo : EIATTR_CUDA_API_VERSION
	.align		4
        /*0000*/ 	.byte	0x04, 0x37
        /*0002*/ 	.short	(.L_4735 - .L_4734)
.L_4734:
        /*0004*/ 	.word	0x00000082


	//----- nvinfo : EIATTR_SW2861232_WAR
	.align		4
.L_4735:
        /*0008*/ 	.byte	0x01, 0x35
	.zero		2


	//----- nvinfo : EIATTR_PARAM_CBANK
	.align		4
        /*000c*/ 	.byte	0x04, 0x0a
        /*000e*/ 	.short	(.L_4737 - .L_4736)
	.align		4
.L_4736:
        /*0010*/ 	.word	index@(.nv.constant0._ZN2at6native27unrolled_elementwise_kernelINS0_13BUnaryFunctorIiiiZZZNS0_21heaviside_kernel_cudaERNS_18TensorIteratorBaseEENKUlvE_clEvENKUlvE1_clEvEUliiE_EESt5arrayIPcLm2EELi4E23TrivialOffsetCalculatorILi1EjESD_NS0_6memory15LoadWithoutCastENSE_16StoreWithoutCastEEEviT_T0_T2_T3_T4_T5_)
        /*0014*/ 	.short	0x0160
        /*0016*/ 	.short	0x0024


	//----- nvinfo : EIATTR_CBANK_PARAM_SIZE
	.align		4
.L_4737:
        /*0018*/ 	.byte	0x03, 0x19
        /*001a*/ 	.short	0x0024


	//----- nvinfo : EIATTR_KPARAM_INFO
	.align		4
        /*001c*/ 	.byte	0x04, 0x17
        /*001e*/ 	.short	(.L_4739 - .L_4738)
.L_4738:
        /*0020*/ 	.word	0x00000000
        /*0024*/ 	.short	0x0006
        /*0026*/ 	.short	0x0023
        /*0028*/ 	.byte	0x00, 0xf0, 0x05, 0x00


	//----- nvinfo : EIATTR_KPARAM_INFO
	.align		4
.L_4739:
        /*002c*/ 	.byte	0x04, 0x17
        /*002e*/ 	.short	(.L_4741 - .L_4740)
.L_4740:
        /*0030*/ 	.word	0x00000000
        /*0034*/ 	.short	0x0005
        /*0036*/ 	.short	0x0022
        /*0038*/ 	.byte	0x00, 0xf0, 0x05, 0x00


	//----- nvinfo : EIATTR_KPARAM_INFO
	.align		4
.L_4741:
        /*003c*/ 	.byte	0x04, 0x17
        /*003e*/ 	.short	(.L_4743 - .L_4742)
.L_4742:
        /*0040*/ 	.word	0x00000000
        /*0044*/ 	.short	0x0004
        /*0046*/ 	.short	0x0021
        /*0048*/ 	.byte	0x00, 0xf0, 0x05, 0x00


	//----- nvinfo : EIATTR_KPARAM_INFO
	.align		4
.L_4743:
        /*004c*/ 	.byte	0x04, 0x17
        /*004e*/ 	.short	(.L_4745 - .L_4744)
.L_4744:
        /*0050*/ 	.word	0x00000000
        /*0054*/ 	.short	0x0003
        /*0056*/ 	.short	0x0020
        /*0058*/ 	.byte	0x00, 0xf0, 0x05, 0x00


	//----- nvinfo : EIATTR_KPARAM_INFO
	.align		4
.L_4745:
        /*005c*/ 	.byte	0x04, 0x17
        /*005e*/ 	.short	(.L_4747 - .L_4746)
.L_4746:
        /*0060*/ 	.word	0x00000000
        /*0064*/ 	.short	0x0002
        /*0066*/ 	.short	0x0010
        /*0068*/ 	.byte	0x00, 0xf0, 0x41, 0x00


	//----- nvinfo : EIATTR_KPARAM_INFO
	.align		4
.L_4747:
        /*006c*/ 	.byte	0x04, 0x17
        /*006e*/ 	.short	(.L_4749 - .L_4748)
.L_4748:
        /*0070*/ 	.word	0x00000000
        /*0074*/ 	.short	0x0001
        /*0076*/ 	.short	0x0004
        /*0078*/ 	.byte	0x00, 0xf0, 0x21, 0x00


	//----- nvinfo : EIATTR_KPARAM_INFO
	.align		4
.L_4749:
        /*007c*/ 	.byte	0x04, 0x17
        /*007e*/ 	.short	(.L_4751 - .L_4750)
.L_4750:
        /*0080*/ 	.word	0x00000000
        /*0084*/ 	.short	0x0000
        /*0086*/ 	.short	0x0000
        /*0088*/ 	.byte	0x00, 0xf0, 0x11, 0x00


	//----- nvinfo : EIATTR_MAXREG_COUNT
	.align		4
.L_4751:
        /*008c*/ 	.byte	0x03, 0x1b
        /*008e*/ 	.short	0x00ff


	//----- nvinfo : EIATTR_MERCURY_ISA_VERSION
	.align		4
        /*0090*/ 	.byte	0x03, 0x5f
        /*0092*/ 	.short	0x0000


	//----- nvinfo : EIATTR_EXIT_INSTR_OFFSETS
	.align		4
        /*0094*/ 	.byte	0x04, 0x1c
        /*0096*/ 	.short	(.L_4753 - .L_4752)


	//   ....[0]....
.L_4752:
        /*0098*/ 	.word	0x00000460


	//   ....[1]....
        /*009c*/ 	.word	0x000004c0


	//----- nvinfo : EIATTR_MAX_THREADS
	.align		4
.L_4753:
        /*00a0*/ 	.byte	0x04, 0x05
        /*00a2*/ 	.short	(.L_4755 - .L_4754)
.L_4754:
        /*00a4*/ 	.word	0x00000080
        /*00a8*/ 	.word	0x00000001
        /*00ac*/ 	.word	0x00000001


	//----- nvinfo : EIATTR_CRS_STACK_SIZE
	.align		4
.L_4755:
        /*00b0*/ 	.byte	0x04, 0x1e
        /*00b2*/ 	.short	(.L_4757 - .L_4756)
.L_4756:
        /*00b4*/ 	.word	0x00000000
.L_4757:


//--------------------- .nv.info._ZN2at6native29vectorized_elementwise_kernelILi2ENS0_13BUnaryFunctorIiiiZZZNS0_21heaviside_kernel_cudaERNS_18TensorIteratorBaseEENKUlvE_clEvENKUlvE1_clEvEUliiE_EESt5arrayIPcLm2EEEEviT0_T1_ --------------------------
	.section	.nv.info._ZN2at6native29vectorized_elementwise_kernelILi2ENS0_13BUnaryFunctorIiiiZZZNS0_21heaviside_kernel_cudaERNS_18TensorIteratorBaseEENKUlvE_clEvENKUlvE1_clEvEUliiE_EESt5arrayIPcLm2EEEEviT0_T1_,"",@"SHT_CUDA_INFO"
	.sectionflags	@""
	.align	4


	//----- nvinfo : EIATTR_CUDA_API_VERSION
	.align		4
        /*0000*/ 	.byte	0x04, 0x37
        /*0002*/ 	.short	(.L_4759 - .L_4758)
.L_4758:
        /*0004*/ 	.word	0x00000082


	//----- nvinfo : EIATTR_SW2861232_WAR
	.align		4
.L_4759:
        /*0008*/ 	.byte	0x01, 0x35
	.zero		2


	//----- nvinfo : EIATTR_PARAM_CBANK
	.align		4
        /*000c*/ 	.byte	0x04, 0x0a
        /*000e*/ 	.short	(.L_4761 - .L_4760)
	.align		4
.L_4760:
        /*0010*/ 	.word	index@(.nv.constant0._ZN2at6native29vectorized_elementwise_kernelILi2ENS0_13BUnaryFunctorIiiiZZZNS0_21heaviside_kernel_cudaERNS_18TensorIteratorBaseEENKUlvE_clEvENKUlvE1_clEvEUliiE_EESt5arrayIPcLm2EEEEviT0_T1_)
        /*0014*/ 	.short	0x0160
        /*0016*/ 	.short	0x0020


	//----- nvinfo : EIATTR_CBANK_PARAM_SIZE
	.align		4
.L_4761:
        /*0018*/ 	.byte	0x03, 0x19
        /*001a*/ 	.short	0x0020


	//----- nvinfo : EIATTR_KPARAM_INFO
	.align		4
        /*001c*/ 	.byte	0x04, 0x17
        /*001e*/ 	.short	(.L_4763 - .L_4762)
.L_4762:
        /*0020*/ 	.word	0x00000000
        /*0024*/ 	.short	0x0002
        /*0026*/ 	.short	0x0010
        /*0028*/ 	.byte	0x00, 0xf0, 0x41, 0x00


	//----- nvinfo : EIATTR_KPARAM_INFO
	.align		4
.L_4763:
        /*002c*/ 	.byte	0x04, 0x17
        /*002e*/ 	.short	(.L_4765 - .L_4764)
.L_4764:
        /*0030*/ 	.word	0x00000000
        /*0034*/ 	.short	0x0001
        /*0036*/ 	.short	0x0004
        /*0038*/ 	.byte	0x00, 0xf0, 0x21, 0x00


	//----- nvinfo : EIATTR_KPARAM_INFO
	.align		4
.L_4765:
        /*003c*/ 	.byte	0x04, 0x17
        /*003e*/ 	.short	(.L_4767 - .L_4766)
.L_4766:
        /*0040*/ 	.word	0x00000000
        /*0044*/ 	.short	0x0000
        /*0046*/ 	.short	0x0000
        /*0048*/ 	.byte	0x00, 0xf0, 0x11, 0x00


	//----- nvinfo : EIATTR_MAXREG_COUNT
	.align		4
.L_4767:
        /*004c*/ 	.byte	0x03, 0x1b
        /*004e*/ 	.short	0x00ff


	//----- nvinfo : EIATTR_MERCURY_ISA_VERSION
	.align		4
        /*0050*/ 	.byte	0x03, 0x5f
        /*0052*/ 	.short	0x0000


	//----- nvinfo : EIATTR_EXIT_INSTR_OFFSETS
	.align		4
        /*0054*/ 	.byte	0x04, 0x1c
        /*0056*/ 	.short	(.L_4769 - .L_4768)


	//   ....[0]....
.L_4768:
        /*0058*/ 	.word	0x00000350


	//   ....[1]....
        /*005c*/ 	.word	0x00000c40


	//   ....[2]....
        /*0060*/ 	.word	0x00000c90


	//----- nvinfo : EIATTR_MAX_THREADS
	.align		4
.L_4769:
        /*0064*/ 	.byte	0x04, 0x05
        /*0066*/ 	.short	(.L_4771 - .L_4770)
.L_4770:
        /*0068*/ 	.word	0x00000080
        /*006c*/ 	.word	0x00000001
        /*0070*/ 	.word	0x00000001


	//----- nvinfo : EIATTR_CRS_STACK_SIZE
	.align		4
.L_4771:
        /*0074*/ 	.byte	0x04, 0x1e
        /*0076*/ 	.short	(.L_4773 - .L_4772)
.L_4772:
        /*0078*/ 	.word	0x00000000
.L_4773:


//--------------------- .nv.info._ZN2at6native29vectorized_elementwise_kernelILi4ENS0_13BUnaryFunctorIiiiZZZNS0_21heaviside_kernel_cudaERNS_18TensorIteratorBaseEENKUlvE_clEvENKUlvE1_clEvEUliiE_EESt5arrayIPcLm2EEEEviT0_T1_ --------------------------
	.section	.nv.info._ZN2at6native29vectorized_elementwise_kernelILi4ENS0_13BUnaryFunctorIiiiZZZNS0_21heaviside_kernel_cudaERNS_18TensorIteratorBaseEENKUlvE_clEvENKUlvE1_clEvEUliiE_EESt5arrayIPcLm2EEEEviT0_T1_,"",@"SHT_CUDA_INFO"
	.sectionflags	@""
	.align	4


	//----- nvinfo : EIATTR_CUDA_API_VERSION
	.align		4
        /*0000*/ 	.byte	0x04, 0x37
        /*0002*/ 	.short	(.L_4775 - .L_4774)
.L_4774:
        /*0004*/ 	.word	0x00000082


	//----- nvinfo : EIATTR_SW2861232_WAR
	.align		4
.L_4775:
        /*0008*/ 	.byte	0x01, 0x35
	.zero		2


	//----- nvinfo : EIATTR_PARAM_CBANK
	.align		4
        /*000c*/ 	.byte	0x04, 0x0a
        /*000e*/ 	.short	(.L_4777 - .L_4776)
	.align		4
.L_4776:
        /*0010*/ 	.word	index@(.nv.constant0._ZN2at6native29vectorized_elementwise_kernelILi4ENS0_13BUnaryFunctorIiiiZZZNS0_21heaviside_kernel_cudaERNS_18TensorIteratorBaseEENKUlvE_clEvENKUlvE1_clEvEUliiE_EESt5arrayIPcLm2EEEEviT0_T1_)
        /*0014*/ 	.short	0x0160
        /*0016*/ 	.short	0x0020


	//----- nvinfo : EIATTR_CBANK_PARAM_SIZE
	.align		4
.L_4777:
        /*0018*/ 	.byte	0x03, 0x19
        /*001a*/ 	.short	0x0020


	//----- nvinfo : EIATTR_KPARAM_INFO
	.align		4
        /*001c*/ 	.byte	0x04, 0x17
        /*001e*/ 	.short	(.L_4779 - .L_4778)
.L_4778:
        /*0020*/ 	.word	0x00000000
        /*0024*/ 	.short	0x0002
        /*0026*/ 	.short	0x0010
        /*0028*/ 	.byte	0x00, 0xf0, 0x41, 0x00


	//----- nvinfo : EIATTR_KPARAM_INFO
	.align		4
.L_4779:
        /*002c*/ 	.byte	0x04, 0x17
        /*002e*/ 	.short	(.L_4781 - .L_4780)
.L_4780:
        /*0030*/ 	.word	0x00000000
        /*0034*/ 	.short	0x0001
        /*0036*/ 	.short	0x0004
        /*0038*/ 	.byte	0x00, 0xf0, 0x21, 0x00


	//----- nvinfo : EIATTR_KPARAM_INFO
	.align		4
.L_4781:
        /*003c*/ 	.byte	0x04, 0x17
        /*003e*/ 	.short	(.L_4783 - .L_4782)
.L_4782:
        /*0040*/ 	.word	0x00000000
        /*0044*/ 	.short	0x0000
        /*0046*/ 	.short	0x0000
        /*0048*/ 	.byte	0x00, 0xf0, 0x11, 0x00


	//----- nvinfo : EIATTR_MAXREG_COUNT
	.align		4
.L_4783:
        /*004c*/ 	.byte	0x03, 0x1b
        /*004e*/ 	.short	0x00ff


	//----- nvinfo : EIATTR_MERCURY_ISA_VERSION
	.align		4
        /*0050*/ 	.byte	0x03, 0x5f
        /*0052*/ 	.short	0x0000


	//----- nvinfo : EIATTR_EXIT_INSTR_OFFSETS
	.align		4
        /*0054*/ 	.byte	0x04, 0x1c
        /*0056*/ 	.short	(.L_4785 - .L_4784)


	//   ....[0]....
.L_4784:
        /*0058*/ 	.word	0x00000310


	//   ....[1]....
        /*005c*/ 	.word	0x00000c00


	//   ....[2]....
        /*0060*/ 	.word	0x00000c50


	//----- nvinfo : EIATTR_MAX_THREADS
	.align		4
.L_4785:
        /*0064*/ 	.byte	0x04, 0x05
        /*0066*/ 	.short	(.L_4787 - .L_4786)
.L_4786:
        /*0068*/ 	.word	0x00000080
        /*006c*/ 	.word	0x00000001
        /*0070*/ 	.word	0x00000001


	//----- nvinfo : EIATTR_CRS_STACK_SIZE
	.align		4
.L_4787:
        /*0074*/ 	.byte	0x04, 0x1e
        /*0076*/ 	.short	(.L_4789 - .L_4788)
.L_4788:
        /*0078*/ 	.word	0x00000000
.L_4789:


//--------------------- .nv.info._ZN2at6native29vectorized_elementwise_kernelILi8ENS0_13BUnaryFunctorIiiiZZZNS0_21heaviside_kernel_cudaERNS_18TensorIteratorBaseEENKUlvE_clEvENKUlvE1_clEvEUliiE_EESt5arrayIPcLm2EEEEviT0_T1_ --------------------------
	.section	.nv.info._ZN2at6native29vectorized_elementwise_kernelILi8ENS0_13BUnaryFunctorIiiiZZZNS0_21heaviside_kernel_cudaERNS_18TensorIteratorBaseEENKUlvE_clEvENKUlvE1_clEvEUliiE_EESt5arrayIPcLm2EEEEviT0_T1_,"",@"SHT_CUDA_INFO"
	.sectionflags	@""
	.align	4


	//----- nvinfo : EIATTR_CUDA_API_VERSION
	.align		4
        /*0000*/ 	.byte	0x04, 0x37
        /*0002*/ 	.short	(.L_4791 - .L_4790)
.L_4790:
        /*0004*/ 	.word	0x00000082


	//----- nvinfo : EIATTR_SW2861232_WAR
	.align		4
.L_4791:
        /*0008*/ 	.byte	0x01, 0x35
	.zero		2


	//----- nvinfo : EIATTR_PARAM_CBANK
	.align		4
        /*000c*/ 	.byte	0x04, 0x0a
        /*000e*/ 	.short	(.L_4793 - .L_4792)
	.align		4
.L_4792:
        /*0010*/ 	.word	index@(.nv.constant0._ZN2at6native29vectorized_elementwise_kernelILi8ENS0_13BUnaryFunctorIiiiZZZNS0_21heaviside_kernel_cudaERNS_18TensorIteratorBaseEENKUlvE_clEvENKUlvE1_clEvEUliiE_EESt5arrayIPcLm2EEEEviT0_T1_)
        /*0014*/ 	.short	0x0160
        /*0016*/ 	.short	0x0020


	//----- nvinfo : EIATTR_CBANK_PARAM_SIZE
	.align		4
.L_4793:
        /*0018*/ 	.byte	0x03, 0x19
        /*001a*/ 	.short	0x0020


	//----- nvinfo : EIATTR_KPARAM_INFO
	.align		4
        /*001c*/ 	.byte	0x04, 0x17
        /*001e*/ 	.short	(.L_4795 - .L_4794)
.L_4794:
        /*0020*/ 	.word	0x00000000
        /*0024*/ 	.short	0x0002
        /*0026*/ 	.short	0x0010
        /*0028*/ 	.byte	0x00, 0xf0, 0x41, 0x00


	//----- nvinfo : EIATTR_KPARAM_INFO
	.align		4
.L_4795:
        /*002c*/ 	.byte	0x04, 0x17
        /*002e*/ 	.short	(.L_4797 - .L_4796)
.L_4796:
        /*0030*/ 	.word	0x00000000
        /*0034*/ 	.short	0x0001
        /*0036*/ 	.short	0x0004
        /*0038*/ 	.byte	0x00, 0xf0, 0x21, 0x00


	//----- nvinfo : EIATTR_KPARAM_INFO
	.align		4
.L_4797:
        /*003c*/ 	.byte	0x04, 0x17
        /*003e*/ 	.short	(.L_4799 - .L_4798)
.L_4798:
        /*0040*/ 	.word	0x00000000
        /*0044*/ 	.short	0x0000
        /*0046*/ 	.short	0x0000
        /*0048*/ 	.byte	0x00, 0xf0, 0x11, 0x00


	//----- nvinfo : EIATTR_MAXREG_COUNT
	.align		4
.L_4799:
        /*004c*/ 	.byte	0x03, 0x1b
        /*004e*/ 	.short	0x00ff


	//----- nvinfo : EIATTR_MERCURY_ISA_VERSION
	.align		4
        /*0050*/ 	.byte	0x03, 0x5f
        /*0052*/ 	.short	0x0000


	//----- nvinfo : EIATTR_EXIT_INSTR_OFFSETS
	.align		4
        /*0054*/ 	.byte	0x04, 0x1c
        /*0056*/ 	.short	(.L_4801 - .L_4800)


	//   ....[0]....
.L_4800:
        /*0058*/ 	.word	0x00000010


	//----- nvinfo : EIATTR_MAX_THREADS
	.align		4
.L_4801:
        /*005c*/ 	.byte	0x04, 0x05
        /*005e*/ 	.short	(.L_4803 - .L_4802)
.L_4802:
        /*0060*/ 	.word	0x00000080
        /*0064*/ 	.word	0x00000001
        /*0068*/ 	.word	0x00000001
.L_4803:


//--------------------- .nv.info._ZN2at6native18elementwise_kernelILi128ELi4EZNS0_15gpu_kernel_implINS0_13AUnaryFunctorIiiiZZZNS0_21heaviside_kernel_cudaERNS_18TensorIteratorBaseEENKUlvE_clEvENKUlvE1_clEvEUliiE_EEEEvS5_RKT_EUliE_EEviT1_ --------------------------
	.section	.nv.info._ZN2at6native18elementwise_kernelILi128ELi4EZNS0_15gpu_kernel_implINS0_13AUnaryFunctorIiiiZZZNS0_21heaviside_kernel_cudaERNS_18TensorIteratorBaseEENKUlvE_clEvENKUlvE1_clEvEUliiE_EEEEvS5_RKT_EUliE_EEviT1_,"",@"SHT_CUDA_INFO"
	.sectionflags	@""
	.align	4


	//----- nvinfo : EIATTR_CUDA_API_VERSION
	.align		4
        /*0000*/ 	.byte	0x04, 0x37
        /*0002*/ 	.short	(.L_4805 - .L_4804)
.L_4804:
        /*0004*/ 	.word	0x00000082


	//----- nvinfo : EIATTR_SW2861232_WAR
	.align		4
.L_4805:
        /*0008*/ 	.byte	0x01, 0x35
	.zero		2


	//----- nvinfo : EIATTR_PARAM_CBANK
	.align		4
        /*000c*/ 	.byte	0x04, 0x0a
        /*000e*/ 	.short	(.L_4807 - .L_4806)
	.align		4
.L_4806:
        /*0010*/ 	.word	index@(.nv.constant0._ZN2at6native18elementwise_kernelILi128ELi4EZNS0_15gpu_kernel_implINS0_13AUnaryFunctorIiiiZZZNS0_21heaviside_kernel_cudaERNS_18TensorIteratorBaseEENKUlvE_clEvENKUlvE1_clEvEUliiE_EEEEvS5_RKT_EUliE_EEviT1_)
        /*0014*/ 	.short	0x0160
        /*0016*/ 	.short	0x0228


	//----- nvinfo : EIATTR_CBANK_PARAM_SIZE
	.align		4
.L_4807:
        /*0018*/ 	.byte	0x03, 0x19
        /*001a*/ 	.short	0x0228


	//----- nvinfo : EIATTR_KPARAM_INFO
	.align		4
        /*001c*/ 	.byte	0x04, 0x17
        /*001e*/ 	.short	(.L_4809 - .L_4808)
.L_4808:
        /*0020*/ 	.word	0x00000000
        /*0024*/ 	.short	0x0001
        /*0026*/ 	.short	0x0008
        /*0028*/ 	.byte	0x00, 0xf0, 0x81, 0x08


	//----- nvinfo : EIATTR_KPARAM_INFO
	.align		4
.L_4809:
        /*002c*/ 	.byte	0x04, 0x17
        /*002e*/ 	.short	(.L_4811 - .L_4810)
.L_4810:
        /*0030*/ 	.word	0x00000000
        /*0034*/ 	.short	0x0000
        /*0036*/ 	.short	0x0000
        /*0038*/ 	.byte	0x00, 0xf0, 0x11, 0x00


	//----- nvinfo : EIATTR_MAXREG_COUNT
	.align		4
.L_4811:
        /*003c*/ 	.byte	0x03, 0x1b
        /*003e*/ 	.short	0x0080


	//----- nvinfo : EIATTR_EXTERNS
	.align		4
        /*0040*/ 	.byte	0x04, 0x0f
        /*0042*/ 	.short	(.L_4813 - .L_4812)


	//   ....[0]....
	.align		4
.L_4812:
        /*0044*/ 	.word	index@(__assertfail)


	//----- nvinfo : EIATTR_MERCURY_ISA_VERSION
	.align		4
.L_4813:
        /*0048*/ 	.byte	0x03, 0x5f
        /*004a*/ 	.short	0x0000


	//----- nvinfo : EIATTR_SYSCALL_OFFSETS
	.align		4
        /*004c*/ 	.byte	0x04, 0x46
        /*004e*/ 	.short	(.L_4815 - .L_4814)


	//   ....[0]....
.L_4814:
        /*0050*/ 	.word	0x00001cc0


	//   ....[1]....
        /*0054*/ 	.word	0x00002b60


	//   ....[2]....
        /*0058*/ 	.word	0x00004860


	//   ....[3]....
        /*005c*/ 	.word	0x00005700


	//   ....[4]....
        /*0060*/ 	.word	0x000073c0


	//   ....[5]....
        /*0064*/ 	.word	0x00008260


	//   ....[6]....
        /*0068*/ 	.word	0x00009f30


	//   ....[7]....
        /*006c*/ 	.word	0x0000add0


	//----- nvinfo : EIATTR_EXIT_INSTR_OFFSETS
	.align		4
.L_4815:
        /*0070*/ 	.byte	0x04, 0x1c
        /*0072*/ 	.short	(.L_4817 - .L_4816)


	//   ....[0]....
.L_4816:
        /*0074*/ 	.word	0x000082f0


	//   ....[1]....
        /*0078*/ 	.word	0x0000a090


	//   ....[2]....
        /*007c*/ 	.word	0x0000a0b0


	//   ....[3]....
        /*0080*/ 	.word	0x0000a140


	//   ....[4]....
        /*0084*/ 	.word	0x0000a160


	//   ....[5]....
        /*0088*/ 	.word	0x0000a180


	//   ....[6]....
        /*008c*/ 	.word	0x0000a210


	//   ....[7]....
        /*0090*/ 	.word	0x0000a250


	//   ....[8]....
        /*0094*/ 	.word	0x0000a2f0


	//   ....[9]....
        /*0098*/ 	.word	0x0000a340


	//   ....[10]....
        /*009c*/ 	.word	0x0000a370


	//   ....[11]....
        /*00a0*/ 	.word	0x0000a430


	//   ....[12]....
        /*00a4*/ 	.word	0x0000a470


	//   ....[13]....
        /*00a8*/ 	.word	0x0000a600


	//   ....[14]....
        /*00ac*/ 	.word	0x0000a760


	//   ....[15]....
        /*00b0*/ 	.word	0x0000a7a0


	//   ....[16]....
        /*00b4*/ 	.word	0x0000a840


	//   ....[17]....
        /*00b8*/ 	.word	0x0000a9c0


	//   ....[18]....
        /*00bc*/ 	.word	0x0000ab40


	//   ....[19]....
        /*00c0*/ 	.word	0x0000aca0


	//   ....[20]....
        /*00c4*/ 	.word	0x0000ade0


	//   ....[21]....
        /*00c8*/ 	.word	0x0000ae10


	//   ....[22]....
        /*00cc*/ 	.word	0x0000ae30


	//----- nvinfo : EIATTR_MAX_THREADS
	.align		4
.L_4817:
        /*00d0*/ 	.byte	0x04, 0x05
        /*00d2*/ 	.short	(.L_4819 - .L_4818)
.L_4818:
        /*00d4*/ 	.word	0x00000080
        /*00d8*/ 	.word	0x00000001
        /*00dc*/ 	.word	0x00000001


	//----- nvinfo : EIATTR_CRS_STACK_SIZE
	.align		4
.L_4819:
        /*00e0*/ 	.byte	0x04, 0x1e
        /*00e2*/ 	.short	(.L_4821 - .L_4820)
.L_4820:
        /*00e4*/ 	.word	0x00000000
.L_4821:


//--------------------- .nv.info._ZN2at6native27unrolled_elementwise_kernelINS0_13AUnaryFunctorIiiiZZZNS0_21heaviside_kernel_cudaERNS_18TensorIteratorBaseEENKUlvE_clEvENKUlvE1_clEvEUliiE_EESt5arrayIPcLm2EELi4E23TrivialOffsetCalculatorILi1EjESD_NS0_6memory12LoadWithCastILi1EEENSE_13StoreWithCastILi1EEEEEviT_T0_T2_T3_T4_T5_ --------------------------
	.section	.nv.info._ZN2at6native27unrolled_elementwise_kernelINS0_13AUnaryFunctorIiiiZZZNS0_21heaviside_kernel_cudaERNS_18TensorIteratorBaseEENKUlvE_clEvENKUlvE1_clEvEUliiE_EESt5arrayIPcLm2EELi4E23TrivialOffsetCalculatorILi1EjESD_NS0_6memory12LoadWithCastILi1EEENSE_13StoreWithCastILi1EEEEEviT_T0_T2_T3_T4_T5_,"",@"SHT_CUDA_INFO"
	.sectionflags	@""
	.align	4


	//----- nvinfo : EIATTR_CUDA_API_VERSION
	.align		4
        /*0000*/ 	.byte	0x04, 0x37
        /*0002*/ 	.short	(.L_4823 - .L_4822)
.L_4822:
        /*0004*/ 	.word	0x00000082


	//----- nvinfo : EIATTR_SW2861232_WAR
	.align		4
.L_4823:
        /*0008*/ 	.byte	0x01, 0x35
	.zero		2


	//----- nvinfo : EIATTR_PARAM_CBANK
	.align		4
        /*000c*/ 	.byte	0x04, 0x0a
        /*000e*/ 	.short	(.L_4825 - .L_4824)
	.align		4
.L_4824:
        /*0010*/ 	.word	index@(.nv.constant0._ZN2at6native27unrolled_elementwise_kernelINS0_13AUnaryFunctorIiiiZZZNS0_21heaviside_kernel_cudaERNS_18TensorIteratorBaseEENKUlvE_clEvENKUlvE1_clEvEUliiE_EESt5arrayIPcLm2EELi4E23TrivialOffsetCalculatorILi1EjESD_NS0_6memory12LoadWithCastILi1EEENSE_13StoreWithCastILi1EEEEEviT_T0_T2_T3_T4_T5_)
        /*0014*/ 	.short	0x0160
        /*0016*/ 	.short	0x0034


	//----- nvinfo : EIATTR_CBANK_PARAM_SIZE
	.align		4
.L_4825:
        /*0018*/ 	.byte	0x03, 0x19
        /*001a*/ 	.short	0x0034


	//----- nvinfo : EIATTR_KPARAM_INFO
	.align		4
        /*001c*/ 	.byte	0x04, 0x17
        /*001e*/ 	.short	(.L_4827 - .L_4826)
.L_4826:
        /*0020*/ 	.word	0x00000000
        /*0024*/ 	.short	0x0006
        /*0026*/ 	.short	0x002c
        /*0028*/ 	.byte	0x00, 0xf0, 0x21, 0x00


	//----- nvinfo : EIATTR_KPARAM_INFO
	.align		4
.L_4827:
        /*002c*/ 	.byte	0x04, 0x17
        /*002e*/ 	.short	(.L_4829 - .L_4828)
.L_4828:
        /*0030*/ 	.word	0x00000000
        /*0034*/ 	.short	0x0005
        /*0036*/ 	.short	0x0024
        /*0038*/ 	.byte	0x00, 0xf0, 0x21, 0x00


	//----- nvinfo : EIATTR_KPARAM_INFO
	.align		4
.L_4829:
        /*003c*/ 	.byte	0x04, 0x17
        /*003e*/ 	.short	(.L_4831 - .L_4830)
.L_4830:
        /*0040*/ 	.word	0x00000000
        /*0044*/ 	.short	0x0004
        /*0046*/ 	.short	0x0021
        /*0048*/ 	.byte	0x00, 0xf0, 0x05, 0x00


	//----- nvinfo : EIATTR_KPARAM_INFO
	.align		4
.L_4831:
        /*004c*/ 	.byte	0x04, 0x17
        /*004e*/ 	.short	(.L_4833 - .L_4832)
.L_4832:
        /*0050*/ 	.word	0x00000000
        /*0054*/ 	.short	0x0003
        /*0056*/ 	.short	0x0020
        /*0058*/ 	.byte	0x00, 0xf0, 0x05, 0x00


	//----- nvinfo : EIATTR_KPARAM_INFO
	.align		4
.L_4833:
        /*005c*/ 	.byte	0x04, 0x17
        /*005e*/ 	.short	(.L_4835 - .L_4834)
.L_4834:
        /*0060*/ 	.word	0x00000000
        /*0064*/ 	.short	0x0002
        /*0066*/ 	.short	0x0010
        /*0068*/ 	.byte	0x00, 0xf0, 0x41, 0x00


	//----- nvinfo : EIATTR_KPARAM_INFO
	.align		4
.L_4835:
        /*006c*/ 	.byte	0x04, 0x17
        /*006e*/ 	.short	(.L_4837 - .L_4836)
.L_4836:
        /*0070*/ 	.word	0x00000000
        /*0074*/ 	.short	0x0001
        /*0076*/ 	.short	0x0004
        /*0078*/ 	.byte	0x00, 0xf0, 0x21, 0x00


	//----- nvinfo : EIATTR_KPARAM_INFO
	.align		4
.L_4837:
        /*007c*/ 	.byte	0x04, 0x17
        /*007e*/ 	.short	(.L_4839 - .L_4838)
.L_4838:
        /*0080*/ 	.word	0x00000000
        /*0084*/ 	.short	0x0000
        /*0086*/ 	.short	0x0000
        /*0088*/ 	.byte	0x00, 0xf0, 0x11, 0x00


	//----- nvinfo : EIATTR_MAXREG_COUNT
	.align		4
.L_4839:
        /*008c*/ 	.byte	0x03, 0x1b
        /*008e*/ 	.short	0x00ff


	//----- nvinfo : EIATTR_EXTERNS
	.align		4
        /*0090*/ 	.byte	0x04, 0x0f
        /*0092*/ 	.short	(.L_4841 - .L_4840)


	//   ....[0]....
	.align		4
.L_4840:
        /*0094*/ 	.word	index@(__assertfail)


	//----- nvinfo : EIATTR_MERCURY_ISA_VERSION
	.align		4
.L_4841:
        /*0098*/ 	.byte	0x03, 0x5f
        /*009a*/ 	.short	0x0000


	//----- nvinfo : EIATTR_SYSCALL_OFFSETS
	.align		4
        /*009c*/ 	.byte	0x04, 0x46
        /*009e*/ 	.short	(.L_4843 - .L_4842)


	//   ....[0]....
.L_4842:
        /*00a0*/ 	.word	0x00000eb0


	//   ....[1]....
        /*00a4*/ 	.word	0x00001d50


	//   ....[2]....
        /*00a8*/ 	.word	0x00002c00


	//   ....[3]....
        /*00ac*/ 	.word	0x00003a70


	//   ....[4]....
        /*00b0*/ 	.word	0x00004a20


	//   ....[5]....
        /*00b4*/ 	.word	0x00005920


	//   ....[6]....
        /*00b8*/ 	.word	0x00006800


	//   ....[7]....
        /*00bc*/ 	.word	0x000076e0


	//----- nvinfo : EIATTR_EXIT_INSTR_OFFSETS
	.align		4
.L_4843:
        /*00c0*/ 	.byte	0x04, 0x1c
        /*00c2*/ 	.short	(.L_4845 - .L_4844)


	//   ....[0]....
.L_4844:
        /*00c4*/ 	.word	0x00006890


	//   ....[1]....
        /*00c8*/ 	.word	0x000069a0


	//   ....[2]....
        /*00cc*/ 	.word	0x000069c0


	//   ....[3]....
        /*00d0*/ 	.word	0x00006a50


	//   ....[4]....
        /*00d4*/ 	.word	0x00006a70


	//   ....[5]....
        /*00d8*/ 	.word	0x00006a90


	//   ....[6]....
        /*00dc*/ 	.word	0x00006b20


	//   ....[7]....
        /*00e0*/ 	.word	0x00006b60


	//   ....[8]....
        /*00e4*/ 	.word	0x00006c00


	//   ....[9]....
        /*00e8*/ 	.word	0x00006c50


	//   ....[10]....
        /*00ec*/ 	.word	0x00006c80


	//   ....[11]....
        /*00f0*/ 	.word	0x00006d40


	//   ....[12]....
        /*00f4*/ 	.word	0x00006d80


	//   ....[13]....
        /*00f8*/ 	.word	0x00006f10


	//   ....[14]....
        /*00fc*/ 	.word	0x00007070


	//   ....[15]....
        /*0100*/ 	.word	0x000070b0


	//   ....[16]....
        /*0104*/ 	.word	0x00007150


	//   ....[17]....
        /*0108*/ 	.word	0x000072d0


	//   ....[18]....
        /*010c*/ 	.word	0x00007450


	//   ....[19]....
        /*0110*/ 	.word	0x000075b0


	//   ....[20]....
        /*0114*/ 	.word	0x000076f0


	//   ....[21]....
        /*0118*/ 	.word	0x00007720


	//   ....[22]....
        /*011c*/ 	.word	0x00007740


	//----- nvinfo : EIATTR_MAX_THREADS
	.align		4
.L_4845:
        /*0120*/ 	.byte	0x04, 0x05
        /*0122*/ 	.short	(.L_4847 - .L_4846)
.L_4846:
        /*0124*/ 	.word	0x00000080
        /*0128*/ 	.word	0x00000001
        /*012c*/ 	.word	0x00000001


	//----- nvinfo : EIATTR_CRS_STACK_SIZE
	.align		4
.L_4847:
        /*0130*/ 	.byte	0x04, 0x1e
        /*0132*/ 	.short	(.L_4849 - .L_4848)
.L_4848:
        /*0134*/ 	.word	0x00000000
.L_4849:


//--------------------- .nv.info._ZN2at6native18elementwise_kernelILi128ELi2EZNS0_22gpu_kernel_impl_nocastINS0_13AUnaryFunctorIiiiZZZNS0_21heaviside_kernel_cudaERNS_18TensorIteratorBaseEENKUlvE_clEvENKUlvE1_clEvEUliiE_EEEEvS5_RKT_EUliE_EEviT1_ --------------------------
	.section	.nv.info._ZN2at6native18elementwise_kernelILi128ELi2EZNS0_22gpu_kernel_impl_nocastINS0_13AUnaryFunctorIiiiZZZNS0_21heaviside_kernel_cudaERNS_18TensorIteratorBaseEENKUlvE_clEvENKUlvE1_clEvEUliiE_EEEEvS5_RKT_EUliE_EEviT1_,"",@"SHT_CUDA_INFO"
	.sectionflags	@""
	.align	4


	//----- nvinfo : EIATTR_CUDA_API_VERSION
	.align		4
        /*0000*/ 	.byte	0x04, 0x37
        /*0002*/ 	.short	(.L_4851 - .L_4850)
.L_4850:
        /*0004*/ 	.word	0x00000082


	//----- nvinfo : EIATTR_SW2861232_WAR
	.align		4
.L_4851:
        /*0008*/ 	.byte	0x01, 0x35
	.zero		2


	//----- nvinfo : EIATTR_PARAM_CBANK
	.align		4
        /*000c*/ 	.byte	0x04, 0x0a
        /*000e*/ 	.short	(.L_4853 - .L_4852)
	.align		4
.L_4852:
        /*0010*/ 	.word	index@(.nv.constant0._ZN2at6native18elementwise_kernelILi128ELi2EZNS0_22gpu_kernel_impl_nocastINS0_13AUnaryFunctorIiiiZZZNS0_21heaviside_kernel_cudaERNS_18TensorIteratorBaseEENKUlvE_clEvENKUlvE1_clEvEUliiE_EEEEvS5_RKT_EUliE_EEviT1_)
        /*0014*/ 	.short	0x0160
        /*0016*/ 	.short	0x0220


	//----- nvinfo : EIATTR_CBANK_PARAM_SIZE
	.align		4
.L_4853:
        /*0018*/ 	.byte	0x03, 0x19
        /*001a*/ 	.short	0x0220


	//----- nvinfo : EIATTR_KPARAM_INFO
	.align		4
        /*001c*/ 	.byte	0x04, 0x17
        /*001e*/ 	.short	(.L_4855 - .L_4854)
.L_4854:
        /*0020*/ 	.word	0x00000000
        /*0024*/ 	.short	0x0001
        /*0026*/ 	.short	0x0008
        /*0028*/ 	.byte	0x00, 0xf0, 0x61, 0x08


	//----- nvinfo : EIATTR_KPARAM_INFO
	.align		4
.L_4855:
        /*002c*/ 	.byte	0x04, 0x17
        /*002e*/ 	.short	(.L_4857 - .L_4856)
.L_4856:
        /*0030*/ 	.word	0x00000000
        /*0034*/ 	.short	0x0000
        /*0036*/ 	.short	0x0000
        /*0038*/ 	.byte	0x00, 0xf0, 0x11, 0x00


	//----- nvinfo : EIATTR_MAXREG_COUNT
	.align		4
.L_4857:
        /*003c*/ 	.byte	0x03, 0x1b
        /*003e*/ 	.short	0x0080


	//----- nvinfo : EIATTR_MERCURY_ISA_VERSION
	.align		4
        /*0040*/ 	.byte	0x03, 0x5f
        /*0042*/ 	.short	0x0000


	//----- nvinfo : EIATTR_EXIT_INSTR_OFFSETS
	.align		4
        /*0044*/ 	.byte	0x04, 0x1c
        /*0046*/ 	.short	(.L_4859 - .L_4858)


	//   ....[0]....
.L_4858:
        /*0048*/ 	.word	0x00000f80


	//   ....[1]....
        /*004c*/ 	.word	0x00001e60


	//----- nvinfo : EIATTR_MAX_THREADS
	.align		4
.L_4859:
        /*0050*/ 	.byte	0x04, 0x05
        /*0052*/ 	.short	(.L_4861 - .L_4860)
.L_4860:
        /*0054*/ 	.word	0x00000080
        /*0058*/ 	.word	0x00000001
        /*005c*/ 	.word	0x00000001


	//----- nvinfo : EIATTR_CRS_STACK_SIZE
	.align		4
.L_4861:
        /*0060*/ 	.byte	0x04, 0x1e
        /*0062*/ 	.short	(.L_4863 - .L_4862)
.L_4862:
        /*0064*/ 	.word	0x00000000
.L_4863:


//--------------------- .nv.info._ZN2at6native27unrolled_elementwise_kernelINS0_13AUnaryFunctorIiiiZZZNS0_21heaviside_kernel_cudaERNS_18TensorIteratorBaseEENKUlvE_clEvENKUlvE1_clEvEUliiE_EESt5arrayIPcLm2EELi4E23TrivialOffsetCalculatorILi1EjESD_NS0_6memory15LoadWithoutCastENSE_16StoreWithoutCastEEEviT_T0_T2_T3_T4_T5_ --------------------------
	.section	.nv.info._ZN2at6native27unrolled_elementwise_kernelINS0_13AUnaryFunctorIiiiZZZNS0_21heaviside_kernel_cudaERNS_18TensorIteratorBaseEENKUlvE_clEvENKUlvE1_clEvEUliiE_EESt5arrayIPcLm2EELi4E23TrivialOffsetCalculatorILi1EjESD_NS0_6memory15LoadWithoutCastENSE_16StoreWithoutCastEEEviT_T0_T2_T3_T4_T5_,"",@"SHT_CUDA_INFO"
	.sectionflags	@""
	.align	4


	//----- nvinfo : EIATTR_CUDA_API_VERSION
	.align		4
        /*0000*/ 	.byte	0x04, 0x37
        /*0002*/ 	.short	(.L_4865 - .L_4864)
.L_4864:
        /*0004*/ 	.word	0x00000082


	//----- nvinfo : EIATTR_SW2861232_WAR
	.align		4
.L_4865:
        /*0008*/ 	.byte	0x01, 0x35
	.zero		2


	//----- nvinfo : EIATTR_PARAM_CBANK
	.align		4
        /*000c*/ 	.byte	0x04, 0x0a
        /*000e*/ 	.short	(.L_4867 - .L_4866)
	.align		4
.L_4866:
        /*0010*/ 	.word	index@(.nv.constant0._ZN2at6native27unrolled_elementwise_kernelINS0_13AUnaryFunctorIiiiZZZNS0_21heaviside_kernel_cudaERNS_18TensorIteratorBaseEENKUlvE_clEvENKUlvE1_clEvEUliiE_EESt5arrayIPcLm2EELi4E23TrivialOffsetCalculatorILi1EjESD_NS0_6memory15LoadWithoutCastENSE_16StoreWithoutCastEEEviT_T0_T2_T3_T4_T5_)
        /*0014*/ 	.short	0x0160
        /*0016*/ 	.short	0x0024


	//----- nvinfo : EIATTR_CBANK_PARAM_SIZE
	.align		4
.L_4867:
        /*0018*/ 	.byte	0x03, 0x19
        /*001a*/ 	.short	0x0024


	//----- nvinfo : EIATTR_KPARAM_INFO
	.align		4
        /*001c*/ 	.byte	0x04, 0x17
        /*001e*/ 	.short	(.L_4869 - .L_4868)
.L_4868:
        /*0020*/ 	.word	0x00000000
        /*0024*/ 	.short	0x0006
        /*0026*/ 	.short	0x0023
        /*0028*/ 	.byte	0x00, 0xf0, 0x05, 0x00


	//----- nvinfo : EIATTR_KPARAM_INFO
	.align		4
.L_4869:
        /*002c*/ 	.byte	0x04, 0x17
        /*002e*/ 	.short	(.L_4871 - .L_4870)
.L_4870:
        /*0030*/ 	.word	0x00000000
        /*0034*/ 	.short	0x0005
        /*0036*/ 	.short	0x0022
        /*0038*/ 	.byte	0x00, 0xf0, 0x05, 0x00


	//----- nvinfo : EIATTR_KPARAM_INFO
	.align		4
.L_4871:
        /*003c*/ 	.byte	0x04, 0x17
        /*003e*/ 	.short	(.L_4873 - .L_4872)
.L_4872:
        /*0040*/ 	.word	0x00000000
        /*0044*/ 	.short	0x0004
        /*0046*/ 	.short	0x0021
        /*0048*/ 	.byte	0x00, 0xf0, 0x05, 0x00


	//----- nvinfo : EIATTR_KPARAM_INFO
	.align		4
.L_4873:
        /*004c*/ 	.byte	0x04, 0x17
        /*004e*/ 	.short	(.L_4875 - .L_4874)
.L_4874:
        /*0050*/ 	.word	0x00000000
        /*0054*/ 	.short	0x0003
        /*0056*/ 	.short	0x0020
        /*0058*/ 	.byte	0x00, 0xf0, 0x05, 0x00


	//----- nvinfo : EIATTR_KPARAM_INFO
	.align		4
.L_4875:
        /*005c*/ 	.byte	0x04, 0x17
        /*005e*/ 	.short	(.L_4877 - .L_4876)
.L_4876:
        /*0060*/ 	.word	0x00000000
        /*0064*/ 	.short	0x0002
        /*0066*/ 	.short	0x0010
        /*0068*/ 	.byte	0x00, 0xf0, 0x41, 0x00


	//----- nvinfo : EIATTR_KPARAM_INFO
	.align		4
.L_4877:
        /*006c*/ 	.byte	0x04, 0x17
        /*006e*/ 	.short	(.L_4879 - .L_4878)
.L_4878:
        /*0070*/ 	.word	0x00000000
        /*0074*/ 	.short	0x0001
        /*0076*/ 	.short	0x0004
        /*0078*/ 	.byte	0x00, 0xf0, 0x21, 0x00


	//----- nvinfo : EIATTR_KPARAM_INFO
	.align		4
.L_4879:
        /*007c*/ 	.byte	0x04, 0x17
        /*007e*/ 	.short	(.L_4881 - .L_4880)
.L_4880:
        /*0080*/ 	.word	0x00000000
        /*0084*/ 	.short	0x0000
        /*0086*/ 	.short	0x0000
        /*0088*/ 	.byte	0x00, 0xf0, 0x11, 0x00


	//----- nvinfo : EIATTR_MAXREG_COUNT
	.align		4
.L_4881:
        /*008c*/ 	.byte	0x03, 0x1b
        /*008e*/ 	.short	0x00ff


	//----- nvinfo : EIATTR_MERCURY_ISA_VERSION
	.align		4
        /*0090*/ 	.byte	0x03, 0x5f
        /*0092*/ 	.short	0x0000


	//----- nvinfo : EIATTR_EXIT_INSTR_OFFSETS
	.align		4
        /*0094*/ 	.byte	0x04, 0x1c
        /*0096*/ 	.short	(.L_4883 - .L_4882)


	//   ....[0]....
.L_4882:
        /*0098*/ 	.word	0x00000410


	//   ....[1]....
        /*009c*/ 	.word	0x00000470


	//----- nvinfo : EIATTR_MAX_THREADS
	.align		4
.L_4883:
        /*00a0*/ 	.byte	0x04, 0x05
        /*00a2*/ 	.short	(.L_4885 - .L_4884)
.L_4884:
        /*00a4*/ 	.word	0x00000080
        /*00a8*/ 	.word	0x00000001
        /*00ac*/ 	.word	0x00000001


	//----- nvinfo : EIATTR_CRS_STACK_SIZE
	.align		4
.L_4885:
        /*00b0*/ 	.byte	0x04, 0x1e
        /*00b2*/ 	.short	(.L_4887 - .L_4886)
.L_4886:
        /*00b4*/ 	.word	0x00000000
.L_4887:


//--------------------- .nv.info._ZN2at6native29vectorized_elementwise_kernelILi2ENS0_13AUnaryFunctorIiiiZZZNS0_21heaviside_kernel_cudaERNS_18TensorIteratorBaseEENKUlvE_clEvENKUlvE1_clEvEUliiE_EESt5arrayIPcLm2EEEEviT0_T1_ --------------------------
	.section	.nv.info._ZN2at6native29vectorized_elementwise_kernelILi2ENS0_13AUnaryFunctorIiiiZZZNS0_21heaviside_kernel_cudaERNS_18TensorIteratorBaseEENKUlvE_clEvENKUlvE1_clEvEUliiE_EESt5arrayIPcLm2EEEEviT0_T1_,"",@"SHT_CUDA_INFO"
	.sectionflags	@""
	.align	4


	//----- nvinfo : EIATTR_CUDA_API_VERSION
	.align		4
        /*0000*/ 	.byte	0x04, 0x37
        /*0002*/ 	.short	(.L_4889 - .L_4888)
.L_4888:
        /*0004*/ 	.word	0x00000082


	//----- nvinfo : EIATTR_SW2861232_WAR
	.align		4
.L_4889:
        /*0008*/ 	.byte	0x01, 0x35
	.zero		2


	//----- nvinfo : EIATTR_PARAM_CBANK
	.align		4
        /*000c*/ 	.byte	0x04, 0x0a
        /*000e*/ 	.short	(.L_4891 - .L_4890)
	.align		4
.L_4890:
        /*0010*/ 	.word	index@(.nv.constant0._ZN2at6native29vectorized_elementwise_kernelILi2ENS0_13AUnaryFunctorIiiiZZZNS0_21heaviside_kernel_cudaERNS_18TensorIteratorBaseEENKUlvE_clEvENKUlvE1_clEvEUliiE_EESt5arrayIPcLm2EEEEviT0_T1_)
        /*0014*/ 	.short	0x0160
        /*0016*/ 	.short	0x0020


	//----- nvinfo : EIATTR_CBANK_PARAM_SIZE
	.align		4
.L_4891:
        /*0018*/ 	.byte	0x03, 0x19
        /*001a*/ 	.short	0x0020


	//----- nvinfo : EIATTR_KPARAM_INFO
	.align		4
        /*001c*/ 	.byte	0x04, 0x17
        /*001e*/ 	.short	(.L_4893 - .L_4892)
.L_4892:
        /*0020*/ 	.word	0x00000000
        /*0024*/ 	.short	0x0002
        /*0026*/ 	.short	0x0010
        /*0028*/ 	.byte	0x00, 0xf0, 0x41, 0x00


	//----- nvinfo : EIATTR_KPARAM_INFO
	.align		4
.L_4893:
        /*002c*/ 	.byte	0x04, 0x17
        /*002e*/ 	.short	(.L_4895 - .L_4894)
.L_4894:
        /*0030*/ 	.word	0x00000000
        /*0034*/ 	.short	0x0001
        /*0036*/ 	.short	0x0004
        /*0038*/ 	.byte	0x00, 0xf0, 0x21, 0x00


	//----- nvinfo : EIATTR_KPARAM_INFO
	.align		4
.L_4895:
        /*003c*/ 	.byte	0x04, 0x17
        /*003e*/ 	.short	(.L_4897 - .L_4896)
.L_4896:
        /*0040*/ 	.word	0x00000000
        /*0044*/ 	.short	0x0000
        /*0046*/ 	.short	0x0000
        /*0048*/ 	.byte	0x00, 0xf0, 0x11, 0x00


	//----- nvinfo : EIATTR_MAXREG_COUNT
	.align		4
.L_4897:
        /*004c*/ 	.byte	0x03, 0x1b
        /*004e*/ 	.short	0x00ff


	//----- nvinfo : EIATTR_MERCURY_ISA_VERSION
	.align		4
        /*0050*/ 	.byte	0x03, 0x5f
        /*0052*/ 	.short	0x0000


	//----- nvinfo : EIATTR_EXIT_INSTR_OFFSETS
	.align		4
        /*0054*/ 	.byte	0x04, 0x1c
        /*0056*/ 	.short	(.L_4899 - .L_4898)


	//   ....[0]....
.L_4898:
        /*0058*/ 	.word	0x00000210


	//   ....[1]....
        /*005c*/ 	.word	0x00000a10


	//   ....[2]....
        /*0060*/ 	.word	0x00000a60


	//----- nvinfo : EIATTR_MAX_THREADS
	.align		4
.L_4899:
        /*0064*/ 	.byte	0x04, 0x05
        /*0066*/ 	.short	(.L_4901 - .L_4900)
.L_4900:
        /*0068*/ 	.word	0x00000080
        /*006c*/ 	.word	0x00000001
        /*0070*/ 	.word	0x00000001


	//----- nvinfo : EIATTR_CRS_STACK_SIZE
	.align		4
.L_4901:
        /*0074*/ 	.byte	0x04, 0x1e
        /*0076*/ 	.short	(.L_4903 - .L_4902)
.L_4902:
        /*0078*/ 	.word	0x00000000
.L_4903:


//--------------------- .nv.info._ZN2at6native29vectorized_elementwise_kernelILi4ENS0_13AUnaryFunctorIiiiZZZNS0_21heaviside_kernel_cudaERNS_18TensorIteratorBaseEENKUlvE_clEvENKUlvE1_clEvEUliiE_EESt5arrayIPcLm2EEEEviT0_T1_ --------------------------
	.section	.nv.info._ZN2at6native29vectorized_elementwise_kernelILi4ENS0_13AUnaryFunctorIiiiZZZNS0_21heaviside_kernel_cudaERNS_18TensorIteratorBaseEENKUlvE_clEvENKUlvE1_clEvEUliiE_EESt5arrayIPcLm2EEEEviT0_T1_,"",@"SHT_CUDA_INFO"
	.sectionflags	@""
	.align	4


	//----- nvinfo : EIATTR_CUDA_API_VERSION
	.align		4
        /*0000*/ 	.byte	0x04, 0x37
        /*0002*/ 	.short	(.L_4905 - .L_4904)
.L_4904:
        /*0004*/ 	.word	0x00000082


	//----- nvinfo : EIATTR_SW2861232_WAR
	.align		4
.L_4905:
        /*0008*/ 	.byte	0x01, 0x35
	.zero		2


	//----- nvinfo : EIATTR_PARAM_CBANK
	.align		4
        /*000c*/ 	.byte	0x04, 0x0a
        /*000e*/ 	.short	(.L_4907 - .L_4906)
	.align		4
.L_4906:
        /*0010*/ 	.word	index@(.nv.constant0._ZN2at6native29vectorized_elementwise_kernelILi4ENS0_13AUnaryFunctorIiiiZZZNS0_21heaviside_kernel_cudaERNS_18TensorIteratorBaseEENKUlvE_clEvENKUlvE1_clEvEUliiE_EESt5arrayIPcLm2EEEEviT0_T1_)
        /*0014*/ 	.short	0x0160
        /*0016*/ 	.short	0x0020


	//----- nvinfo : EIATTR_CBANK_PARAM_SIZE
	.align		4
.L_4907:
        /*0018*/ 	.byte	0x03, 0x19
        /*001a*/ 	.short	0x0020


	//----- nvinfo : EIATTR_KPARAM_INFO
	.align		4
        /*001c*/ 	.byte	0x04, 0x17
        /*001e*/ 	.short	(.L_4909 - .L_4908)
.L_4908:
        /*0020*/ 	.word	0x00000000
        /*0024*/ 	.short	0x0002
        /*0026*/ 	.short	0x0010
        /*0028*/ 	.byte	0x00, 0xf0, 0x41, 0x00


	//----- nvinfo : EIATTR_KPARAM_INFO
	.align		4
.L_4909:
        /*002c*/ 	.byte	0x04, 0x17
        /*002e*/ 	.short	(.L_4911 - .L_4910)
.L_4910:
        /*0030*/ 	.word	0x00000000
        /*0034*/ 	.short	0x0001
        /*0036*/ 	.short	0x0004
        /*0038*/ 	.byte	0x00, 0xf0, 0x21, 0x00


	//----- nvinfo : EIATTR_KPARAM_INFO
	.align		4
.L_4911:
        /*003c*/ 	.byte	0x04, 0x17
        /*003e*/ 	.short	(.L_4913 - .L_4912)
.L_4912:
        /*0040*/ 	.word	0x00000000
        /*0044*/ 	.short	0x0000
        /*0046*/ 	.short	0x0000
        /*0048*/ 	.byte	0x00, 0xf0, 0x11, 0x00


	//----- nvinfo : EIATTR_MAXREG_COUNT
	.align		4
.L_4913:
        /*004c*/ 	.byte	0x03, 0x1b
        /*004e*/ 	.short	0x00ff


	//----- nvinfo : EIATTR_MERCURY_ISA_VERSION
	.align		4
        /*0050*/ 	.byte	0x03, 0x5f
        /*0052*/ 	.short	0x0000


	//----- nvinfo : EIATTR_EXIT_INSTR_OFFSETS
	.align		4
        /*0054*/ 	.byte	0x04, 0x1c
        /*0056*/ 	.short	(.L_4915 - .L_4914)


	//   ....[0]....
.L_4914:
        /*0058*/ 	.word	0x000001d0


	//   ....[1]....
        /*005c*/ 	.word	0x000009d0


	//   ....[2]....
        /*0060*/ 	.word	0x00000a20


	//----- nvinfo : EIATTR_MAX_THREADS
	.align		4
.L_4915:
        /*0064*/ 	.byte	0x04, 0x05
        /*0066*/ 	.short	(.L_4917 - .L_4916)
.L_4916:
        /*0068*/ 	.word	0x00000080
        /*006c*/ 	.word	0x00000001
        /*0070*/ 	.word	0x00000001


	//----- nvinfo : EIATTR_CRS_STACK_SIZE
	.align		4
.L_4917:
        /*0074*/ 	.byte	0x04, 0x1e
        /*0076*/ 	.short	(.L_4919 - .L_4918)
.L_4918:
        /*0078*/ 	.word	0x00000000
.L_4919:


//--------------------- .nv.info._ZN2at6native29vectorized_elementwise_kernelILi8ENS0_13AUnaryFunctorIiiiZZZNS0_21heaviside_kernel_cudaERNS_18TensorIteratorBaseEENKUlvE_clEvENKUlvE1_clEvEUliiE_EESt5arrayIPcLm2EEEEviT0_T1_ --------------------------
	.section	.nv.info._ZN2at6native29vectorized_elementwise_kernelILi8ENS0_13AUnaryFunctorIiiiZZZNS0_21heaviside_kernel_cudaERNS_18TensorIteratorBaseEENKUlvE_clEvENKUlvE1_clEvEUliiE_EESt5arrayIPcLm2EEEEviT0_T1_,"",@"SHT_CUDA_INFO"
	.sectionflags	@""
	.align	4


	//----- nvinfo : EIATTR_CUDA_API_VERSION
	.align		4
        /*0000*/ 	.byte	0x04, 0x37
        /*0002*/ 	.short	(.L_4921 - .L_4920)
.L_4920:
        /*0004*/ 	.word	0x00000082


	//----- nvinfo : EIATTR_SW2861232_WAR
	.align		4
.L_4921:
        /*0008*/ 	.byte	0x01, 0x35
	.zero		2


	//----- nvinfo : EIATTR_PARAM_CBANK
	.align		4
        /*000c*/ 	.byte	0x04, 0x0a
        /*000e*/ 	.short	(.L_4923 - .L_4922)
	.align		4
.L_4922:
        /*0010*/ 	.word	index@(.nv.constant0._ZN2at6native29vectorized_elementwise_kernelILi8ENS0_13AUnaryFunctorIiiiZZZNS0_21heaviside_kernel_cudaERNS_18TensorIteratorBaseEENKUlvE_clEvENKUlvE1_clEvEUliiE_EESt5arrayIPcLm2EEEEviT0_T1_)
        /*0014*/ 	.short	0x0160
        /*0016*/ 	.short	0x0020


	//----- nvinfo : EIATTR_CBANK_PARAM_SIZE
	.align		4
.L_4923:
        /*0018*/ 	.byte	0x03, 0x19
        /*001a*/ 	.short	0x0020


	//----- nvinfo : EIATTR_KPARAM_INFO
	.align		4
        /*001c*/ 	.byte	0x04, 0x17
        /*001e*/ 	.short	(.L_4925 - .L_4924)
.L_4924:
        /*0020*/ 	.word	0x00000000
        /*0024*/ 	.short	0x0002
        /*0026*/ 	.short	0x0010
        /*0028*/ 	.byte	0x00, 0xf0, 0x41, 0x00


	//----- nvinfo : EIATTR_KPARAM_INFO
	.align		4
.L_4925:
        /*002c*/ 	.byte	0x04, 0x17
        /*002e*/ 	.short	(.L_4927 - .L_4926)
.L_4926:
        /*0030*/ 	.word	0x00000000
        /*0034*/ 	.short	0x0001
        /*0036*/ 	.short	0x0004
        /*0038*/ 	.byte	0x00, 0xf0, 0x21, 0x00


	//----- nvinfo : EIATTR_KPARAM_INFO
	.align		4
.L_4927:
        /*003c*/ 	.byte	0x04, 0x17
        /*003e*/ 	.short	(.L_4929 - .L_4928)
.L_4928:
        /*0040*/ 	.word	0x00000000
        /*0044*/ 	.short	0x0000
        /*0046*/ 	.short	0x0000
        /*0048*/ 	.byte	0x00, 0xf0, 0x11, 0x00


	//----- nvinfo : EIATTR_MAXREG_COUNT
	.align		4
.L_4929:
        /*004c*/ 	.byte	0x03, 0x1b
        /*004e*/ 	.short	0x00ff


	//----- nvinfo : EIATTR_MERCURY_ISA_VERSION
	.align		4
        /*0050*/ 	.byte	0x03, 0x5f
        /*0052*/ 	.short	0x0000


	//----- nvinfo : EIATTR_EXIT_INSTR_OFFSETS
	.align		4
        /*0054*/ 	.byte	0x04, 0x1c
        /*0056*/ 	.short	(.L_4931 - .L_4930)


	//   ....[0]....
.L_4930:
        /*0058*/ 	.word	0x00000010


	//----- nvinfo : EIATTR_MAX_THREADS
	.align		4
.L_4931:
        /*005c*/ 	.byte	0x04, 0x05
        /*005e*/ 	.short	(.L_4933 - .L_4932)
.L_4932:
        /*0060*/ 	.word	0x00000080
        /*0064*/ 	.word	0x00000001
        /*0068*/ 	.word	0x00000001
.L_4933:


//--------------------- .nv.info._ZN2at6native18elementwise_kernelILi128ELi4EZNS0_15gpu_kernel_implINS0_13BinaryFunctorIaaaZZZNS0_21heaviside_kernel_cudaERNS_18TensorIteratorBaseEENKUlvE_clEvENKUlvE0_clEvEUlaaE_EEEEvS5_RKT_EUliE_EEviT1_ --------------------------
	.section	.nv.info._ZN2at6native18elementwise_kernelILi128ELi4EZNS0_15gpu_kernel_implINS0_13BinaryFunctorIaaaZZZNS0_21heaviside_kernel_cudaERNS_18TensorIteratorBaseEENKUlvE_clEvENKUlvE0_clEvEUlaaE_EEEEvS5_RKT_EUliE_EEviT1_,"",@"SHT_CUDA_INFO"
	.sectionflags	@""
	.align	4


	//----- nvinfo : EIATTR_CUDA_API_VERSION
	.align		4
        /*0000*/ 	.byte	0x04, 0x37
        /*0002*/ 	.short	(.L_4935 - .L_4934)
.L_4934:
        /*0004*/ 	.word	0x00000082


	//----- nvinfo : EIATTR_SW2861232_WAR
	.align		4
.L_4935:
        /*0008*/ 	.byte	0x01, 0x35
	.zero		2


	//----- nvinfo : EIATTR_PARAM_CBANK
	.align		4
        /*000c*/ 	.byte	0x04, 0x0a
        /*000e*/ 	.short	(.L_4937 - .L_4936)
	.align		4
.L_4936:
        /*0010*/ 	.word	index@(.nv.constant0._ZN2at6native18elementwise_kernelILi128ELi4EZNS0_15gpu_kernel_implINS0_13BinaryFunctorIaaaZZZNS0_21heaviside_kernel_cudaERNS_18TensorIteratorBaseEENKUlvE_clEvENKUlvE0_clEvEUlaaE_EEEEvS5_RKT_EUliE_EEviT1_)
        /*0014*/ 	.short	0x0160
        /*0016*/ 	.short	0x0290


	//----- nvinfo : EIATTR_CBANK_PARAM_SIZE
	.align		4
.L_4937:
        /*0018*/ 	.byte	0x03, 0x19
        /*001a*/ 	.short	0x0290


	//----- nvinfo : EIATTR_KPARAM_INFO
	.align		4
        /*001c*/ 	.byte	0x04, 0x17
        /*001e*/ 	.short	(.L_4939 - .L_4938)
.L_4938:
        /*0020*/ 	.word	0x00000000
        /*0024*/ 	.short	0x0001
        /*0026*/ 	.short	0x0008
        /*0028*/ 	.byte	0x00, 0xf0, 0x21, 0x0a


	//----- nvinfo : EIATTR_KPARAM_INFO
	.align		4
.L_4939:
        /*002c*/ 	.byte	0x04, 0x17
        /*002e*/ 	.short	(.L_4941 - .L_4940)
.L_4940:
        /*0030*/ 	.word	0x00000000
        /*0034*/ 	.short	0x0000
        /*0036*/ 	.short	0x0000
        /*0038*/ 	.byte	0x00, 0xf0, 0x11, 0x00


	//----- nvinfo : EIATTR_MAXREG_COUNT
	.align		4
.L_4941:
        /*003c*/ 	.byte	0x03, 0x1b
        /*003e*/ 	.short	0x0080


	//----- nvinfo : EIATTR_EXTERNS
	.align		4
        /*0040*/ 	.byte	0x04, 0x0f
        /*0042*/ 	.short	(.L_4943 - .L_4942)


	//   ....[0]....
	.align		4
.L_4942:
        /*0044*/ 	.word	index@(__assertfail)


	//----- nvinfo : EIATTR_MERCURY_ISA_VERSION
	.align		4
.L_4943:
        /*0048*/ 	.byte	0x03, 0x5f
        /*004a*/ 	.short	0x0000


	//----- nvinfo : EIATTR_SYSCALL_OFFSETS
	.align		4
        /*004c*/ 	.byte	0x04, 0x46
        /*004e*/ 	.short	(.L_4945 - .L_4944)


	//   ....[0]....
.L_4944:
        /*0050*/ 	.word	0x00001ed0


	//   ....[1]....
        /*0054*/ 	.word	0x00002d60


	//   ....[2]....
        /*0058*/ 	.word	0x00003cf0


	//   ....[3]....
        /*005c*/ 	.word	0x00005c50


	//   ....[4]....
        /*0060*/ 	.word	0x00006ae0


	//   ....[5]....
        /*0064*/ 	.word	0x00007a70


	//   ....[6]....
        /*0068*/ 	.word	0x000099a0


	//   ....[7]....
        /*006c*/ 	.word	0x0000a830


	//   ....[8]....
        /*0070*/ 	.word	0x0000b7c0


	//   ....[9]....
        /*0074*/ 	.word	0x0000d700


	//   ....[10]....
        /*0078*/ 	.word	0x0000e590


	//   ....[11]....
        /*007c*/ 	.word	0x0000f520


	//----- nvinfo : EIATTR_EXIT_INSTR_OFFSETS
	.align		4
.L_4945:
        /*0080*/ 	.byte	0x04, 0x1c
        /*0082*/ 	.short	(.L_4947 - .L_4946)


	//   ....[0]....
.L_4946:
        /*0084*/ 	.word	0x0000b8a0


	//   ....[1]....
        /*0088*/ 	.word	0x0000e710


	//   ....[2]....
        /*008c*/ 	.word	0x0000e730


	//   ....[3]....
        /*0090*/ 	.word	0x0000e7f0


	//   ....[4]....
        /*0094*/ 	.word	0x0000e830


	//   ....[5]....
        /*0098*/ 	.word	0x0000e870


	//   ....[6]....
        /*009c*/ 	.word	0x0000e900


	//   ....[7]....
        /*00a0*/ 	.word	0x0000e940


	//   ....[8]....
        /*00a4*/ 	.word	0x0000e9e0


	//   ....[9]....
        /*00a8*/ 	.word	0x0000ea30


	//   ....[10]....
        /*00ac*/ 	.word	0x0000ea80


	//   ....[11]....
        /*00b0*/ 	.word	0x0000eb40


	//   ....[12]....
        /*00b4*/ 	.word	0x0000eba0


	//   ....[13]....
        /*00b8*/ 	.word	0x0000ed30


	//   ....[14]....
        /*00bc*/ 	.word	0x0000ee90


	//   ....[15]....
        /*00c0*/ 	.word	0x0000eed0


	//   ....[16]....
        /*00c4*/ 	.word	0x0000ef90


	//   ....[17]....
        /*00c8*/ 	.word	0x0000f110


	//   ....[18]....
        /*00cc*/ 	.word	0x0000f290


	//   ....[19]....
        /*00d0*/ 	.word	0x0000f3f0


	//   ....[20]....
        /*00d4*/ 	.word	0x0000f530


	//   ....[21]....
        /*00d8*/ 	.word	0x0000f590


	//   ....[22]....
        /*00dc*/ 	.word	0x0000f5d0


	//----- nvinfo : EIATTR_MAX_THREADS
	.align		4
.L_4947:
        /*00e0*/ 	.byte	0x04, 0x05
        /*00e2*/ 	.short	(.L_4949 - .L_4948)
.L_4948:
        /*00e4*/ 	.word	0x00000080
        /*00e8*/ 	.word	0x00000001
        /*00ec*/ 	.word	0x00000001


	//----- nvinfo : EIATTR_CRS_STACK_SIZE
	.align		4
.L_4949:
        /*00f0*/ 	.byte	0x04, 0x1e
        /*00f2*/ 	.short	(.L_4951 - .L_4950)
.L_4950:
        /*00f4*/ 	.word	0x00000000
.L_4951:


//--------------------- .nv.info._ZN2at6native27unrolled_elementwise_kernelINS0_13BinaryFunctorIaaaZZZNS0_21heaviside_kernel_cudaERNS_18TensorIteratorBaseEENKUlvE_clEvENKUlvE0_clEvEUlaaE_EESt5arrayIPcLm3EELi4E23TrivialOffsetCalculatorILi2EjESC_ILi1EjENS0_6memory12LoadWithCastILi2EEENSF_13StoreWithCastILi1EEEEEviT_T0_T2_T3_T4_T5_ --------------------------
	.section	.nv.info._ZN2at6native27unrolled_elementwise_kernelINS0_13BinaryFunctorIaaaZZZNS0_21heaviside_kernel_cudaERNS_18TensorIteratorBaseEENKUlvE_clEvENKUlvE0_clEvEUlaaE_EESt5arrayIPcLm3EELi4E23TrivialOffsetCalculatorILi2EjESC_ILi1EjENS0_6memory12LoadWithCastILi2EEENSF_13StoreWithCastILi1EEEEEviT_T0_T2_T3_T4_T5_,"",@"SHT_CUDA_INFO"
	.sectionflags	@""
	.align	4


	//----- nvinfo : EIATTR_CUDA_API_VERSION
	.align		4
        /*0000*/ 	.byte	0x04, 0x37
        /*0002*/ 	.short	(.L_4953 - .L_4952)
.L_4952:
        /*0004*/ 	.word	0x00000082


	//----- nvinfo : EIATTR_SW2861232_WAR
	.align		4
.L_4953:
        /*0008*/ 	.byte	0x01, 0x35
	.zero		2


	//----- nvinfo : EIATTR_PARAM_CBANK
	.align		4
        /*000c*/ 	.byte	0x04, 0x0a
        /*000e*/ 	.short	(.L_4955 - .L_4954)
	.align		4
.L_4954:
        /*0010*/ 	.word	index@(.nv.constant0._ZN2at6native27unrolled_elementwise_kernelINS0_13BinaryFunctorIaaaZZZNS0_21heaviside_kernel_cudaERNS_18TensorIteratorBaseEENKUlvE_clEvENKUlvE0_clEvEUlaaE_EESt5arrayIPcLm3EELi4E23TrivialOffsetCalculatorILi2EjESC_ILi1EjENS0_6memory12LoadWithCastILi2EEENSF_13StoreWithCastILi1EEEEEviT_T0_T2_T3_T4_T5_)
        /*0014*/ 	.short	0x0160
        /*0016*/ 	.short	0x0038


	//----- nvinfo : EIATTR_CBANK_PARAM_SIZE
	.align		4
.L_4955:
        /*0018*/ 	.byte	0x03, 0x19
        /*001a*/ 	.short	0x0038


	//----- nvinfo : EIATTR_KPARAM_INFO
	.align		4
        /*001c*/ 	.byte	0x04, 0x17
        /*001e*/ 	.short	(.L_4957 - .L_4956)
.L_4956:
        /*0020*/ 	.word	0x00000000
        /*0024*/ 	.short	0x0006
        /*0026*/ 	.short	0x0030
        /*0028*/ 	.byte	0x00, 0xf0, 0x21, 0x00


	//----- nvinfo : EIATTR_KPARAM_INFO
	.align		4
.L_4957:
        /*002c*/ 	.byte	0x04, 0x17
        /*002e*/ 	.short	(.L_4959 - .L_4958)
.L_4958:
        /*0030*/ 	.word	0x00000000
        /*0034*/ 	.short	0x0005
        /*0036*/ 	.short	0x0024
        /*0038*/ 	.byte	0x00, 0xf0, 0x31, 0x00


	//----- nvinfo : EIATTR_KPARAM_INFO
	.align		4
.L_4959:
        /*003c*/ 	.byte	0x04, 0x17
        /*003e*/ 	.short	(.L_4961 - .L_4960)
.L_4960:
        /*0040*/ 	.word	0x00000000
        /*0044*/ 	.short	0x0004
        /*0046*/ 	.short	0x0021
        /*0048*/ 	.byte	0x00, 0xf0, 0x05, 0x00


	//----- nvinfo : EIATTR_KPARAM_INFO
	.align		4
.L_4961:
        /*004c*/ 	.byte	0x04, 0x17
        /*004e*/ 	.short	(.L_4963 - .L_4962)
.L_4962:
        /*0050*/ 	.word	0x00000000
        /*0054*/ 	.short	0x0003
        /*0056*/ 	.short	0x0020
        /*0058*/ 	.byte	0x00, 0xf0, 0x05, 0x00


	//----- nvinfo : EIATTR_KPARAM_INFO
	.align		4
.L_4963:
        /*005c*/ 	.byte	0x04, 0x17
        /*005e*/ 	.short	(.L_4965 - .L_4964)
.L_4964:
        /*0060*/ 	.word	0x00000000
        /*0064*/ 	.short	0x0002
        /*0066*/ 	.short	0x0008
        /*0068*/ 	.byte	0x00, 0xf0, 0x61, 0x00


	//----- nvinfo : EIATTR_KPARAM_INFO
	.align		4
.L_4965:
        /*006c*/ 	.byte	0x04, 0x17
        /*006e*/ 	.short	(.L_4967 - .L_4966)
.L_4966:
        /*0070*/ 	.word	0x00000000
        /*0074*/ 	.short	0x0001
        /*0076*/ 	.short	0x0004
        /*0078*/ 	.byte	0x00, 0xf0, 0x05, 0x00


	//----- nvinfo : EIATTR_KPARAM_INFO
	.align		4
.L_4967:
        /*007c*/ 	.byte	0x04, 0x17
        /*007e*/ 	.short	(.L_4969 - .L_4968)
.L_4968:
        /*0080*/ 	.word	0x00000000
        /*0084*/ 	.short	0x0000
        /*0086*/ 	.short	0x0000
        /*0088*/ 	.byte	0x00, 0xf0, 0x11, 0x00


	//----- nvinfo : EIATTR_MAXREG_COUNT
	.align		4
.L_4969:
        /*008c*/ 	.byte	0x03, 0x1b
        /*008e*/ 	.short	0x00ff


	//----- nvinfo : EIATTR_EXTERNS
	.align		4
        /*0090*/ 	.byte	0x04, 0x0f
        /*0092*/ 	.short	(.L_4971 - .L_4970)


	//   ....[0]....
	.align		4
.L_4970:
        /*0094*/ 	.word	index@(__assertfail)


	//----- nvinfo : EIATTR_MERCURY_ISA_VERSION
	.align		4
.L_4971:
        /*0098*/ 	.byte	0x03, 0x5f
        /*009a*/ 	.short	0x0000


	//----- nvinfo : EIATTR_SYSCALL_OFFSETS
	.align		4
        /*009c*/ 	.byte	0x04, 0x46
        /*009e*/ 	.short	(.L_4973 - .L_4972)


	//   ....[0]....
.L_4972:
        /*00a0*/ 	.word	0x00000f40


	//   ....[1]....
        /*00a4*/ 	.word	0x00001de0


	//   ....[2]....
        /*00a8*/ 	.word	0x00002d00


	//   ....[3]....
        /*00ac*/ 	.word	0x00003ba0


	//   ....[4]....
        /*00b0*/ 	.word	0x00004ad0


	//   ....[5]....
        /*00b4*/ 	.word	0x00005970


	//   ....[6]....
        /*00b8*/ 	.word	0x00006880


	//   ....[7]....
        /*00bc*/ 	.word	0x00007720


	//   ....[8]....
        /*00c0*/ 	.word	0x00008810


	//   ....[9]....
        /*00c4*/ 	.word	0x00009820


	//   ....[10]....
        /*00c8*/ 	.word	0x0000a820


	//   ....[11]....
        /*00cc*/ 	.word	0x0000b820


	//----- nvinfo : EIATTR_EXIT_INSTR_OFFSETS
	.align		4
.L_4973:
        /*00d0*/ 	.byte	0x04, 0x1c
        /*00d2*/ 	.short	(.L_4975 - .L_4974)


	//   ....[0]....
.L_4974:
        /*00d4*/ 	.word	0x0000a900


	//   ....[1]....
        /*00d8*/ 	.word	0x0000aa10


	//   ....[2]....
        /*00dc*/ 	.word	0x0000aa30


	//   ....[3]....
        /*00e0*/ 	.word	0x0000aaf0


	//   ....[4]....
        /*00e4*/ 	.word	0x0000ab30


	//   ....[5]....
        /*00e8*/ 	.word	0x0000ab70


	//   ....[6]....
        /*00ec*/ 	.word	0x0000ac00


	//   ....[7]....
        /*00f0*/ 	.word	0x0000ac40


	//   ....[8]....
        /*00f4*/ 	.word	0x0000ace0


	//   ....[9]....
        /*00f8*/ 	.word	0x0000ad30


	//   ....[10]....
        /*00fc*/ 	.word	0x0000ad80


	//   ....[11]....
        /*0100*/ 	.word	0x0000ae40


	//   ....[12]....
        /*0104*/ 	.word	0x0000aea0


	//   ....[13]....
        /*0108*/ 	.word	0x0000b030


	//   ....[14]....
        /*010c*/ 	.word	0x0000b190


	//   ....[15]....
        /*0110*/ 	.word	0x0000b1d0


	//   ....[16]....
        /*0114*/ 	.word	0x0000b290


	//   ....[17]....
        /*0118*/ 	.word	0x0000b410


	//   ....[18]....
        /*011c*/ 	.word	0x0000b590


	//   ....[19]....
        /*0120*/ 	.word	0x0000b6f0


	//   ....[20]....
        /*0124*/ 	.word	0x0000b830


	//   ....[21]....
        /*0128*/ 	.word	0x0000b890


	//   ....[22]....
        /*012c*/ 	.word	0x0000b8d0


	//----- nvinfo : EIATTR_MAX_THREADS
	.align		4
.L_4975:
        /*0130*/ 	.byte	0x04, 0x05
        /*0132*/ 	.short	(.L_4977 - .L_4976)
.L_4976:
        /*0134*/ 	.word	0x00000080
        /*0138*/ 	.word	0x00000001
        /*013c*/ 	.word	0x00000001


	//----- nvinfo : EIATTR_CRS_STACK_SIZE
	.align		4
.L_4977:
        /*0140*/ 	.byte	0x04, 0x1e
        /*0142*/ 	.short	(.L_4979 - .L_4978)
.L_4978:
        /*0144*/ 	.word	0x00000000
.L_4979:


//--------------------- .nv.info._ZN2at6native18elementwise_kernelILi128ELi4EZNS0_22gpu_kernel_impl_nocastINS0_13BinaryFunctorIaaaZZZNS0_21heaviside_kernel_cudaERNS_18TensorIteratorBaseEENKUlvE_clEvENKUlvE0_clEvEUlaaE_EEEEvS5_RKT_EUliE_EEviT1_ --------------------------
	.section	.nv.info._ZN2at6native18elementwise_kernelILi128ELi4EZNS0_22gpu_kernel_impl_nocastINS0_13BinaryFunctorIaaaZZZNS0_21heaviside_kernel_cudaERNS_18TensorIteratorBaseEENKUlvE_clEvENKUlvE0_clEvEUlaaE_EEEEvS5_RKT_EUliE_EEviT1_,"",@"SHT_CUDA_INFO"
	.sectionflags	@""
	.align	4


	//----- nvinfo : EIATTR_CUDA_API_VERSION
	.align		4
        /*0000*/ 	.byte	0x04, 0x37
        /*0002*/ 	.short	(.L_4981 - .L_4980)
.L_4980:
        /*0004*/ 	.word	0x00000082


	//----- nvinfo : EIATTR_SW2861232_WAR
	.align		4
.L_4981:
        /*0008*/ 	.byte	0x01, 0x35
	.zero		2


	//----- nvinfo : EIATTR_PARAM_CBANK
	.align		4
        /*000c*/ 	.byte	0x04, 0x0a
        /*000e*/ 	.short	(.L_4983 - .L_4982)
	.align		4
.L_4982:
        /*0010*/ 	.word	index@(.nv.constant0._ZN2at6native18elementwise_kernelILi128ELi4EZNS0_22gpu_kernel_impl_nocastINS0_13BinaryFunctorIaaaZZZNS0_21heaviside_kernel_cudaERNS_18TensorIteratorBaseEENKUlvE_clEvENKUlvE0_clEvEUlaaE_EEEEvS5_RKT_EUliE_EEviT1_)
        /*0014*/ 	.short	0x0160
        /*0016*/ 	.short	0x0290


	//----- nvinfo : EIATTR_CBANK_PARAM_SIZE
	.align		4
.L_4983:
        /*0018*/ 	.byte	0x03, 0x19
        /*001a*/ 	.short	0x0290


	//----- nvinfo : EIATTR_KPARAM_INFO
	.align		4
        /*001c*/ 	.byte	0x04, 0x17
        /*001e*/ 	.short	(.L_4985 - .L_4984)
.L_4984:
        /*0020*/ 	.word	0x00000000
        /*0024*/ 	.short	0x0001
        /*0026*/ 	.short	0x0008
        /*0028*/ 	.byte	0x00, 0xf0, 0x21, 0x0a


	//----- nvinfo : EIATTR_KPARAM_INFO
	.align		4
.L_4985:
        /*002c*/ 	.byte	0x04, 0x17
        /*002e*/ 	.short	(.L_4987 - .L_4986)
.L_4986:
        /*0030*/ 	.word	0x00000000
        /*0034*/ 	.short	0x0000
        /*0036*/ 	.short	0x0000
        /*0038*/ 	.byte	0x00, 0xf0, 0x11, 0x00


	//----- nvinfo : EIATTR_MAXREG_COUNT
	.align		4
.L_4987:
        /*003c*/ 	.byte	0x03, 0x1b
        /*003e*/ 	.short	0x0080


	//----- nvinfo : EIATTR_MERCURY_ISA_VERSION
	.align		4
        /*0040*/ 	.byte	0x03, 0x5f
        /*0042*/ 	.short	0x0000


	//----- nvinfo : EIATTR_EXIT_INSTR_OFFSETS
	.align		4
        /*0044*/ 	.byte	0x04, 0x1c
        /*0046*/ 	.short	(.L_4989 - .L_4988)


	//   ....[0]....
.L_4988:
        /*0048*/ 	.word	0x000032e0


	//   ....[1]....
        /*004c*/ 	.word	0x00004380


	//----- nvinfo : EIATTR_MAX_THREADS
	.align		4
.L_4989:
        /*0050*/ 	.byte	0x04, 0x05
        /*0052*/ 	.short	(.L_4991 - .L_4990)
.L_4990:
        /*0054*/ 	.word	0x00000080
        /*0058*/ 	.word	0x00000001
        /*005c*/ 	.word	0x00000001


	//----- nvinfo : EIATTR_CRS_STACK_SIZE
	.align		4
.L_4991:
        /*0060*/ 	.byte	0x04, 0x1e
        /*0062*/ 	.short	(.L_4993 - .L_4992)
.L_4992:
        /*0064*/ 	.word	0x00000000
.L_4993:


//--------------------- .nv.info._ZN2at6native27unrolled_elementwise_kernelINS0_13BinaryFunctorIaaaZZZNS0_21heaviside_kernel_cudaERNS_18TensorIteratorBaseEENKUlvE_clEvENKUlvE0_clEvEUlaaE_EESt5arrayIPcLm3EELi4E23TrivialOffsetCalculatorILi2EjESC_ILi1EjENS0_6memory15LoadWithoutCastENSF_16StoreWithoutCastEEEviT_T0_T2_T3_T4_T5_ --------------------------
	.section	.nv.info._ZN2at6native27unrolled_elementwise_kernelINS0_13BinaryFunctorIaaaZZZNS0_21heaviside_kernel_cudaERNS_18TensorIteratorBaseEENKUlvE_clEvENKUlvE0_clEvEUlaaE_EESt5arrayIPcLm3EELi4E23TrivialOffsetCalculatorILi2EjESC_ILi1EjENS0_6memory15LoadWithoutCastENSF_16StoreWithoutCastEEEviT_T0_T2_T3_T4_T5_,"",@"SHT_CUDA_INFO"
	.sectionflags	@""
	.align	4


	//----- nvinfo : EIATTR_CUDA_API_VERSION
	.align		4
        /*0000*/ 	.byte	0x04, 0x37
        /*0002*/ 	.short	(.L_4995 - .L_4994)
.L_4994:
        /*0004*/ 	.word	0x00000082


	//----- nvinfo : EIATTR_SW2861232_WAR
	.align		4
.L_4995:
        /*0008*/ 	.byte	0x01, 0x35
	.zero		2


	//----- nvinfo : EIATTR_PARAM_CBANK
	.align		4
        /*000c*/ 	.byte	0x04, 0x0a
        /*000e*/ 	.short	(.L_4997 - .L_4996)
	.align		4
.L_4996:
        /*0010*/ 	.word	index@(.nv.constant0._ZN2at6native27unrolled_elementwise_kernelINS0_13BinaryFunctorIaaaZZZNS0_21heaviside_kernel_cudaERNS_18TensorIteratorBaseEENKUlvE_clEvENKUlvE0_clEvEUlaaE_EESt5arrayIPcLm3EELi4E23TrivialOffsetCalculatorILi2EjESC_ILi1EjENS0_6memory15LoadWithoutCastENSF_16StoreWithoutCastEEEviT_T0_T2_T3_T4_T5_)
        /*0014*/ 	.short	0x0160
        /*0016*/ 	.short	0x0024


	//----- nvinfo : EIATTR_CBANK_PARAM_SIZE
	.align		4
.L_4997:
        /*0018*/ 	.byte	0x03, 0x19
        /*001a*/ 	.short	0x0024


	//----- nvinfo : EIATTR_KPARAM_INFO
	.align		4
        /*001c*/ 	.byte	0x04, 0x17
        /*001e*/ 	.short	(.L_4999 - .L_4998)
.L_4998:
        /*0020*/ 	.word	0x00000000
        /*0024*/ 	.short	0x0006
        /*0026*/ 	.short	0x0023
        /*0028*/ 	.byte	0x00, 0xf0, 0x05, 0x00


	//----- nvinfo : EIATTR_KPARAM_INFO
	.align		4
.L_4999:
        /*002c*/ 	.byte	0x04, 0x17
        /*002e*/ 	.short	(.L_5001 - .L_5000)
.L_5000:
        /*0030*/ 	.word	0x00000000
        /*0034*/ 	.short	0x0005
        /*0036*/ 	.short	0x0022
        /*0038*/ 	.byte	0x00, 0xf0, 0x05, 0x00


	//----- nvinfo : EIATTR_KPARAM_INFO
	.align		4
.L_5001:
        /*003c*/ 	.byte	0x04, 0x17
        /*003e*/ 	.short	(.L_5003 - .L_5002)
.L_5002:
        /*0040*/ 	.word	0x00000000
        /*0044*/ 	.short	0x0004
        /*0046*/ 	.short	0x0021
        /*0048*/ 	.byte	0x00, 0xf0, 0x05, 0x00


	//----- nvinfo : EIATTR_KPARAM_INFO
	.align		4
.L_5003:
        /*004c*/ 	.byte	0x04, 0x17
        /*004e*/ 	.short	(.L_5005 - .L_5004)
.L_5004:
        /*0050*/ 	.word	0x00000000
        /*0054*/ 	.short	0x0003
        /*0056*/ 	.short	0x0020
        /*0058*/ 	.byte	0x00, 0xf0, 0x05, 0x00


	//----- nvinfo : EIATTR_KPARAM_INFO
	.align		4
.L_5005:
        /*005c*/ 	.byte	0x04, 0x17
        /*005e*/ 	.short	(.L_5007 - .L_5006)
.L_5006:
        /*0060*/ 	.word	0x00000000
        /*0064*/ 	.short	0x0002
        /*0066*/ 	.short	0x0008
        /*0068*/ 	.byte	0x00, 0xf0, 0x61, 0x00


	//----- nvinfo : EIATTR_KPARAM_INFO
	.align		4
.L_5007:
        /*006c*/ 	.byte	0x04, 0x17
        /*006e*/ 	.short	(.L_5009 - .L_5008)
.L_5008:
        /*0070*/ 	.word	0x00000000
        /*0074*/ 	.short	0x0001
        /*0076*/ 	.short	0x0004
        /*0078*/ 	.byte	0x00, 0xf0, 0x05, 0x00


	//----- nvinfo : EIATTR_KPARAM_INFO
	.align		4
.L_5009:
        /*007c*/ 	.byte	0x04, 0x17
        /*007e*/ 	.short	(.L_5011 - .L_5010)
.L_5010:
        /*0080*/ 	.word	0x00000000
        /*0084*/ 	.short	0x0000
        /*0086*/ 	.short	0x0000
        /*0088*/ 	.byte	0x00, 0xf0, 0x11, 0x00


	//----- nvinfo : EIATTR_MAXREG_COUNT
	.align		4
.L_5011:
        /*008c*/ 	.byte	0x03, 0x1b
        /*008e*/ 	.short	0x00ff


	//----- nvinfo : EIATTR_MERCURY_ISA_VERSION
	.align		4
        /*0090*/ 	.byte	0x03, 0x5f
        /*0092*/ 	.short	0x0000


	//----- nvinfo : EIATTR_EXIT_INSTR_OFFSETS
	.align		4
        /*0094*/ 	.byte	0x04, 0x1c
        /*0096*/ 	.short	(.L_5013 - .L_5012)


	//   ....[0]....
.L_5012:
        /*0098*/ 	.word	0x00000560


	//   ....[1]....
        /*009c*/ 	.word	0x000005e0


	//----- nvinfo : EIATTR_MAX_THREADS
	.align		4
.L_5013:
        /*00a0*/ 	.byte	0x04, 0x05
        /*00a2*/ 	.short	(.L_5015 - .L_5014)
.L_5014:
        /*00a4*/ 	.word	0x00000080
        /*00a8*/ 	.word	0x00000001
        /*00ac*/ 	.word	0x00000001


	//----- nvinfo : EIATTR_CRS_STACK_SIZE
	.align		4
.L_5015:
        /*00b0*/ 	.byte	0x04, 0x1e
        /*00b2*/ 	.short	(.L_5017 - .L_5016)
.L_5016:
        /*00b4*/ 	.word	0x00000000
.L_5017:


//--------------------- .nv.info._ZN2at6native29vectorized_elementwise_kernelILi2ENS0_13BinaryFunctorIaaaZZZNS0_21heaviside_kernel_cudaERNS_18TensorIteratorBaseEENKUlvE_clEvENKUlvE0_clEvEUlaaE_EESt5arrayIPcLm3EEEEviT0_T1_ --------------------------
	.section	.nv.info._ZN2at6native29vectorized_elementwise_kernelILi2ENS0_13BinaryFunctorIaaaZZZNS0_21heaviside_kernel_cudaERNS_18TensorIteratorBaseEENKUlvE_clEvENKUlvE0_clEvEUlaaE_EESt5arrayIPcLm3EEEEviT0_T1_,"",@"SHT_CUDA_INFO"
	.sectionflags	@""
	.align	4


	//----- nvinfo : EIATTR_CUDA_API_VERSION
	.align		4
        /*0000*/ 	.byte	0x04, 0x37
        /*0002*/ 	.short	(.L_5019 - .L_5018)
.L_5018:
        /*0004*/ 	.word	0x00000082


	//----- nvinfo : EIATTR_SW2861232_WAR
	.align		4
.L_5019:
        /*0008*/ 	.byte	0x01, 0x35
	.zero		2


	//----- nvinfo : EIATTR_PARAM_CBANK
	.align		4
        /*000c*/ 	.byte	0x04, 0x0a
        /*000e*/ 	.short	(.L_5021 - .L_5020)
	.align		4
.L_5020:
        /*0010*/ 	.word	index@(.nv.constant0._ZN2at6native29vectorized_elementwise_kernelILi2ENS0_13BinaryFunctorIaaaZZZNS0_21heaviside_kernel_cudaERNS_18TensorIteratorBaseEENKUlvE_clEvENKUlvE0_clEvEUlaaE_EESt5arrayIPcLm3EEEEviT0_T1_)
        /*0014*/ 	.short	0x0160
        /*0016*/ 	.short	0x0020


	//----- nvinfo : EIATTR_CBANK_PARAM_SIZE
	.align		4
.L_5021:
        /*0018*/ 	.byte	0x03, 0x19
        /*001a*/ 	.short	0x0020


	//----- nvinfo : EIATTR_KPARAM_INFO
	.align		4
        /*001c*/ 	.byte	0x04, 0x17
        /*001e*/ 	.short	(.L_5023 - .L_5022)
.L_5022:
        /*0020*/ 	.word	0x00000000
        /*0024*/ 	.short	0x0002
        /*0026*/ 	.short	0x0008
        /*0028*/ 	.byte	0x00, 0xf0, 0x61, 0x00


	//----- nvinfo : EIATTR_KPARAM_INFO
	.align		4
.L_5023:
        /*002c*/ 	.byte	0x04, 0x17
        /*002e*/ 	.short	(.L_5025 - .L_5024)
.L_5024:
        /*0030*/ 	.word	0x00000000
        /*0034*/ 	.short	0x0001
        /*0036*/ 	.short	0x0004
        /*0038*/ 	.byte	0x00, 0xf0, 0x05, 0x00


	//----- nvinfo : EIATTR_KPARAM_INFO
	.align		4
.L_5025:
        /*003c*/ 	.byte	0x04, 0x17
        /*003e*/ 	.short	(.L_5027 - .L_5026)
.L_5026:
        /*0040*/ 	.word	0x00000000
        /*0044*/ 	.short	0x0000
        /*0046*/ 	.short	0x0000
        /*0048*/ 	.byte	0x00, 0xf0, 0x11, 0x00


	//----- nvinfo : EIATTR_MAXREG_COUNT
	.align		4
.L_5027:
        /*004c*/ 	.byte	0x03, 0x1b
        /*004e*/ 	.short	0x00ff


	//----- nvinfo : EIATTR_MERCURY_ISA_VERSION
	.align		4
        /*0050*/ 	.byte	0x03, 0x5f
        /*0052*/ 	.short	0x0000


	//----- nvinfo : EIATTR_EXIT_INSTR_OFFSETS
	.align		4
        /*0054*/ 	.byte	0x04, 0x1c
        /*0056*/ 	.short	(.L_5029 - .L_5028)


	//   ....[0]....
.L_5028:
        /*0058*/ 	.word	0x00000550


	//   ....[1]....
        /*005c*/ 	.word	0x00001090


	//   ....[2]....
        /*0060*/ 	.word	0x000010e0


	//----- nvinfo : EIATTR_MAX_THREADS
	.align		4
.L_5029:
        /*0064*/ 	.byte	0x04, 0x05
        /*0066*/ 	.short	(.L_5031 - .L_5030)
.L_5030:
        /*0068*/ 	.word	0x00000080
        /*006c*/ 	.word	0x00000001
        /*0070*/ 	.word	0x00000001


	//----- nvinfo : EIATTR_CRS_STACK_SIZE
	.align		4
.L_5031:
        /*0074*/ 	.byte	0x04, 0x1e
        /*0076*/ 	.short	(.L_5033 - .L_5032)
.L_5032:
        /*0078*/ 	.word	0x00000000
.L_5033:


//--------------------- .nv.info._ZN2at6native29vectorized_elementwise_kernelILi4ENS0_13BinaryFunctorIaaaZZZNS0_21heaviside_kernel_cudaERNS_18TensorIteratorBaseEENKUlvE_clEvENKUlvE0_clEvEUlaaE_EESt5arrayIPcLm3EEEEviT0_T1_ --------------------------
	.section	.nv.info._ZN2at6native29vectorized_elementwise_kernelILi4ENS0_13BinaryFunctorIaaaZZZNS0_21heaviside_kernel_cudaERNS_18TensorIteratorBaseEENKUlvE_clEvENKUlvE0_clEvEUlaaE_EESt5arrayIPcLm3EEEEviT0_T1_,"",@"SHT_CUDA_INFO"
	.sectionflags	@""
	.align	4


	//----- nvinfo : EIATTR_CUDA_API_VERSION
	.align		4
        /*0000*/ 	.byte	0x04, 0x37
        /*0002*/ 	.short	(.L_5035 - .L_5034)
.L_5034:
        /*0004*/ 	.word	0x00000082


	//----- nvinfo : EIATTR_SW2861232_WAR
	.align		4
.L_5035:
        /*0008*/ 	.byte	0x01, 0x35
	.zero		2


	//----- nvinfo : EIATTR_PARAM_CBANK
	.align		4
        /*000c*/ 	.byte	0x04, 0x0a
        /*000e*/ 	.short	(.L_5037 - .L_5036)
	.align		4
.L_5036:
        /*0010*/ 	.word	index@(.nv.constant0._ZN2at6native29vectorized_elementwise_kernelILi4ENS0_13BinaryFunctorIaaaZZZNS0_21heaviside_kernel_cudaERNS_18TensorIteratorBaseEENKUlvE_clEvENKUlvE0_clEvEUlaaE_EESt5arrayIPcLm3EEEEviT0_T1_)
        /*0014*/ 	.short	0x0160
        /*0016*/ 	.short	0x0020


	//----- nvinfo : EIATTR_CBANK_PARAM_SIZE
	.align		4
.L_5037:
        /*0018*/ 	.byte	0x03, 0x19
        /*001a*/ 	.short	0x0020


	//----- nvinfo : EIATTR_KPARAM_INFO
	.align		4
        /*001c*/ 	.byte	0x04, 0x17
        /*001e*/ 	.short	(.L_5039 - .L_5038)
.L_5038:
        /*0020*/ 	.word	0x00000000
        /*0024*/ 	.short	0x0002
        /*0026*/ 	.short	0x0008
        /*0028*/ 	.byte	0x00, 0xf0, 0x61, 0x00


	//----- nvinfo : EIATTR_KPARAM_INFO
	.align		4
.L_5039:
        /*002c*/ 	.byte	0x04, 0x17
        /*002e*/ 	.short	(.L_5041 - .L_5040)
.L_5040:
        /*0030*/ 	.word	0x00000000
        /*0034*/ 	.short	0x0001
        /*0036*/ 	.short	0x0004
        /*0038*/ 	.byte	0x00, 0xf0, 0x05, 0x00


	//----- nvinfo : EIATTR_KPARAM_INFO
	.align		4
.L_5041:
        /*003c*/ 	.byte	0x04, 0x17
        /*003e*/ 	.short	(.L_5043 - .L_5042)
.L_5042:
        /*0040*/ 	.word	0x00000000
        /*0044*/ 	.short	0x0000
        /*0046*/ 	.short	0x0000
        /*0048*/ 	.byte	0x00, 0xf0, 0x11, 0x00


	//----- nvinfo : EIATTR_MAXREG_COUNT
	.align		4
.L_5043:
        /*004c*/ 	.byte	0x03, 0x1b
        /*004e*/ 	.short	0x00ff


	//----- nvinfo : EIATTR_MERCURY_ISA_VERSION
	.align		4
        /*0050*/ 	.byte	0x03, 0x5f
        /*0052*/ 	.short	0x0000


	//----- nvinfo : EIATTR_EXIT_INSTR_OFFSETS
	.align		4
        /*0054*/ 	.byte	0x04, 0x1c
        /*0056*/ 	.short	(.L_5045 - .L_5044)


	//   ....[0]....
.L_5044:
        /*0058*/ 	.word	0x00000510


	//   ....[1]....
        /*005c*/ 	.word	0x00001050


	//   ....[2]....
        /*0060*/ 	.word	0x000010a0


	//----- nvinfo : EIATTR_MAX_THREADS
	.align		4
.L_5045:
        /*0064*/ 	.byte	0x04, 0x05
        /*0066*/ 	.short	(.L_5047 - .L_5046)
.L_5046:
        /*0068*/ 	.word	0x00000080
        /*006c*/ 	.word	0x00000001
        /*0070*/ 	.word	0x00000001


	//----- nvinfo : EIATTR_CRS_STACK_SIZE
	.align		4
.L_5047:
        /*0074*/ 	.byte	0x04, 0x1e
        /*0076*/ 	.short	(.L_5049 - .L_5048)
.L_5048:
        /*0078*/ 	.word	0x00000000
.L_5049:


//--------------------- .nv.info._ZN2at6native29vectorized_elementwise_kernelILi8ENS0_13BinaryFunctorIaaaZZZNS0_21heaviside_kernel_cudaERNS_18TensorIteratorBaseEENKUlvE_clEvENKUlvE0_clEvEUlaaE_EESt5arrayIPcLm3EEEEviT0_T1_ --------------------------
	.section	.nv.info._ZN2at6native29vectorized_elementwise_kernelILi8ENS0_13BinaryFunctorIaaaZZZNS0_21heaviside_kernel_cudaERNS_18TensorIteratorBaseEENKUlvE_clEvENKUlvE0_clEvEUlaaE_EESt5arrayIPcLm3EEEEviT0_T1_,"",@"SHT_CUDA_INFO"
	.sectionflags	@""
	.align	4


	//----- nvinfo : EIATTR_CUDA_API_VERSION
	.align		4
        /*0000*/ 	.byte	0x04, 0x37
        /*0002*/ 	.short	(.L_5051 - .L_5050)
.L_5050:
        /*0004*/ 	.word	0x00000082


	//----- nvinfo : EIATTR_SW2861232_WAR
	.align		4
.L_5051:
        /*0008*/ 	.byte	0x01, 0x35
	.zero		2


	//----- nvinfo : EIATTR_PARAM_CBANK
	.align		4
        /*000c*/ 	.byte	0x04, 0x0a
        /*000e*/ 	.short	(.L_5053 - .L_5052)
	.align		4
.L_5052:
        /*0010*/ 	.word	index@(.nv.constant0._ZN2at6native29vectorized_elementwise_kernelILi8ENS0_13BinaryFunctorIaaaZZZNS0_21heaviside_kernel_cudaERNS_18TensorIteratorBaseEENKUlvE_clEvENKUlvE0_clEvEUlaaE_EESt5arrayIPcLm3EEEEviT0_T1_)
        /*0014*/ 	.short	0x0160
        /*0016*/ 	.short	0x0020


	//----- nvinfo : EIATTR_CBANK_PARAM_SIZE
	.align		4
.L_5053:
        /*0018*/ 	.byte	0x03, 0x19
        /*001a*/ 	.short	0x0020


	//----- nvinfo : EIATTR_KPARAM_INFO
	.align		4
        /*001c*/ 	.byte	0x04, 0x17
        /*001e*/ 	.short	(.L_5055 - .L_5054)
.L_5054:
        /*0020*/ 	.word	0x00000000
        /*0024*/ 	.short	0x0002
        /*0026*/ 	.short	0x0008
        /*0028*/ 	.byte	0x00, 0xf0, 0x61, 0x00


	//----- nvinfo : EIATTR_KPARAM_INFO
	.align		4
.L_5055:
        /*002c*/ 	.byte	0x04, 0x17
        /*002e*/ 	.short	(.L_5057 - .L_5056)
.L_5056:
        /*0030*/ 	.word	0x00000000
        /*0034*/ 	.short	0x0001
        /*0036*/ 	.short	0x0004
        /*0038*/ 	.byte	0x00, 0xf0, 0x05, 0x00


	//----- nvinfo : EIATTR_KPARAM_INFO
	.align		4
.L_5057:
        /*003c*/ 	.byte	0x04, 0x17
        /*003e*/ 	.short	(.L_5059 - .L_5058)
.L_5058:
        /*0040*/ 	.word	0x00000000
        /*0044*/ 	.short	0x0000
        /*0046*/ 	.short	0x0000
        /*0048*/ 	.byte	0x00, 0xf0, 0x11, 0x00


	//----- nvinfo : EIATTR_MAXREG_COUNT
	.align		4
.L_5059:
        /*004c*/ 	.byte	0x03, 0x1b
        /*004e*/ 	.short	0x00ff


	//----- nvinfo : EIATTR_MERCURY_ISA_VERSION
	.align		4
        /*0050*/ 	.byte	0x03, 0x5f
        /*0052*/ 	.short	0x0000


	//----- nvinfo : EIATTR_EXIT_INSTR_OFFSETS
	.align		4
        /*0054*/ 	.byte	0x04, 0x1c
        /*0056*/ 	.short	(.L_5061 - .L_5060)


	//   ....[0]....
.L_5060:
        /*0058*/ 	.word	0x00000010


	//----- nvinfo : EIATTR_MAX_THREADS
	.align		4
.L_5061:
        /*005c*/ 	.byte	0x04, 0x05
        /*005e*/ 	.short	(.L_5063 - .L_5062)
.L_5062:
        /*0060*/ 	.word	0x00000080
        /*0064*/ 	.word	0x00000001
        /*0068*/ 	.word	0x00000001
.L_5063:


//--------------------- .nv.info._ZN2at6native18elementwise_kernelILi128ELi4EZNS0_15gpu_kernel_implINS0_13BUnaryFunctorIaaaZZZNS0_21heaviside_kernel_cudaERNS_18TensorIteratorBaseEENKUlvE_clEvENKUlvE0_clEvEUlaaE_EEEEvS5_RKT_EUliE_EEviT1_ --------------------------
	.section	.nv.info._ZN2at6native18elementwise_kernelILi128ELi4EZNS0_15gpu_kernel_implINS0_13BUnaryFunctorIaaaZZZNS0_21heaviside_kernel_cudaERNS_18TensorIteratorBaseEENKUlvE_clEvENKUlvE0_clEvEUlaaE_EEEEvS5_RKT_EUliE_EEviT1_,"",@"SHT_CUDA_INFO"
	.sectionflags	@""
	.align	4


	//----- nvinfo : EIATTR_CUDA_API_VERSION
	.align		4
        /*0000*/ 	.byte	0x04, 0x37
        /*0002*/ 	.short	(.L_5065 - .L_5064)
.L_5064:
        /*0004*/ 	.word	0x00000082


	//----- nvinfo : EIATTR_SW2861232_WAR
	.align		4
.L_5065:
        /*0008*/ 	.byte	0x01, 0x35
	.zero		2


	//----- nvinfo : EIATTR_PARAM_CBANK
	.align		4
        /*000c*/ 	.byte	0x04, 0x0a
        /*000e*/ 	.short	(.L_5067 - .L_5066)
	.align		4
.L_5066:
        /*0010*/ 	.word	index@(.nv.constant0._ZN2at6native18elementwise_kernelILi128ELi4EZNS0_15gpu_kernel_implINS0_13BUnaryFunctorIaaaZZZNS0_21heaviside_kernel_cudaERNS_18TensorIteratorBaseEENKUlvE_clEvENKUlvE0_clEvEUlaaE_EEEEvS5_RKT_EUliE_EEviT1_)
        /*0014*/ 	.short	0x0160
        /*0016*/ 	.short	0x0220


	//----- nvinfo : EIATTR_CBANK_PARAM_SIZE
	.align		4
.L_5067:
        /*0018*/ 	.byte	0x03, 0x19
        /*001a*/ 	.short	0x0220


	//----- nvinfo : EIATTR_KPARAM_INFO
	.align		4
        /*001c*/ 	.byte	0x04, 0x17
        /*001e*/ 	.short	(.L_5069 - .L_5068)
.L_5068:
        /*0020*/ 	.word	0x00000000
        /*0024*/ 	.short	0x0001
        /*0026*/ 	.short	0x0008
        /*0028*/ 	.byte	0x00, 0xf0, 0x61, 0x08


	//----- nvinfo : EIATTR_KPARAM_INFO
	.align		4
.L_5069:
        /*002c*/ 	.byte	0x04, 0x17
        /*002e*/ 	.short	(.L_5071 - .L_5070)
.L_5070:
        /*0030*/ 	.word	0x00000000
        /*0034*/ 	.short	0x0000
        /*0036*/ 	.short	0x0000
        /*0038*/ 	.byte	0x00, 0xf0, 0x11, 0x00


	//----- nvinfo : EIATTR_MAXREG_COUNT
	.align		4
.L_5071:
        /*003c*/ 	.byte	0x03, 0x1b
        /*003e*/ 	.short	0x0080


	//----- nvinfo : EIATTR_EXTERNS
	.align		4
        /*0040*/ 	.byte	0x04, 0x0f
        /*0042*/ 	.short	(.L_5073 - .L_5072)


	//   ....[0]....
	.align		4
.L_5072:
        /*0044*/ 	.word	index@(__assertfail)


	//----- nvinfo : EIATTR_MERCURY_ISA_VERSION
	.align		4
.L_5073:
        /*0048*/ 	.byte	0x03, 0x5f
        /*004a*/ 	.short	0x0000


	//----- nvinfo : EIATTR_SYSCALL_OFFSETS
	.align		4
        /*004c*/ 	.byte	0x04, 0x46
        /*004e*/ 	.short	(.L_5075 - .L_5074)


	//   ....[0]....
.L_5074:
        /*0050*/ 	.word	0x00001d20


	//   ....[1]....
        /*0054*/ 	.word	0x00002cd0


	//   ....[2]....
        /*0058*/ 	.word	0x00004a60


	//   ....[3]....
        /*005c*/ 	.word	0x00005a10


	//   ....[4]....
        /*0060*/ 	.word	0x00007770


	//   ....[5]....
        /*0064*/ 	.word	0x00008720


	//   ....[6]....
        /*0068*/ 	.word	0x0000a490


	//   ....[7]....
        /*006c*/ 	.word	0x0000b440


	//----- nvinfo : EIATTR_EXIT_INSTR_OFFSETS
	.align		4
.L_5075:
        /*0070*/ 	.byte	0x04, 0x1c
        /*0072*/ 	.short	(.L_5077 - .L_5076)


	//   ....[0]....
.L_5076:
        /*0074*/ 	.word	0x000087f0


	//   ....[1]....
        /*0078*/ 	.word	0x0000a640


	//   ....[2]....
        /*007c*/ 	.word	0x0000a660


	//   ....[3]....
        /*0080*/ 	.word	0x0000a720


	//   ....[4]....
        /*0084*/ 	.word	0x0000a750


	//   ....[5]....
        /*0088*/ 	.word	0x0000a790


	//   ....[6]....
        /*008c*/ 	.word	0x0000a820


	//   ....[7]....
        /*0090*/ 	.word	0x0000a860


	//   ....[8]....
        /*0094*/ 	.word	0x0000a900


	//   ....[9]....
        /*0098*/ 	.word	0x0000a950


	//   ....[10]....
        /*009c*/ 	.word	0x0000a9a0


	//   ....[11]....
        /*00a0*/ 	.word	0x0000aa60


	//   ....[12]....
        /*00a4*/ 	.word	0x0000aac0


	//   ....[13]....
        /*00a8*/ 	.word	0x0000ac50


	//   ....[14]....
        /*00ac*/ 	.word	0x0000adb0


	//   ....[15]....
        /*00b0*/ 	.word	0x0000adf0


	//   ....[16]....
        /*00b4*/ 	.word	0x0000aeb0


	//   ....[17]....
        /*00b8*/ 	.word	0x0000b030


	//   ....[18]....
        /*00bc*/ 	.word	0x0000b1b0


	//   ....[19]....
        /*00c0*/ 	.word	0x0000b310


	//   ....[20]....
        /*00c4*/ 	.word	0x0000b450


	//   ....[21]....
        /*00c8*/ 	.word	0x0000b4b0


	//   ....[22]....
        /*00cc*/ 	.word	0x0000b4e0


	//----- nvinfo : EIATTR_MAX_THREADS
	.align		4
.L_5077:
        /*00d0*/ 	.byte	0x04, 0x05
        /*00d2*/ 	.short	(.L_5079 - .L_5078)
.L_5078:
        /*00d4*/ 	.word	0x00000080
        /*00d8*/ 	.word	0x00000001
        /*00dc*/ 	.word	0x00000001


	//----- nvinfo : EIATTR_CRS_STACK_SIZE
	.align		4
.L_5079:
        /*00e0*/ 	.byte	0x04, 0x1e
        /*00e2*/ 	.short	(.L_5081 - .L_5080)
.L_5080:
        /*00e4*/ 	.word	0x00000000
.L_5081:


//--------------------- .nv.info._ZN2at6native27unrolled_elementwise_kernelINS0_13BUnaryFunctorIaaaZZZNS0_21heaviside_kernel_cudaERNS_18TensorIteratorBaseEENKUlvE_clEvENKUlvE0_clEvEUlaaE_EESt5arrayIPcLm2EELi4E23TrivialOffsetCalculatorILi1EjESD_NS0_6memory12LoadWithCastILi1EEENSE_13StoreWithCastILi1EEEEEviT_T0_T2_T3_T4_T5_ --------------------------
	.section	.nv.info._ZN2at6native27unrolled_elementwise_kernelINS0_13BUnaryFunctorIaaaZZZNS0_21heaviside_kernel_cudaERNS_18TensorIteratorBaseEENKUlvE_clEvENKUlvE0_clEvEUlaaE_EESt5arrayIPcLm2EELi4E23TrivialOffsetCalculatorILi1EjESD_NS0_6memory12LoadWithCastILi1EEENSE_13StoreWithCastILi1EEEEEviT_T0_T2_T3_T4_T5_,"",@"SHT_CUDA_INFO"
	.sectionflags	@""
	.align	4


	//----- nvinfo : EIATTR_CUDA_API_VERSION
	.align		4
        /*0000*/ 	.byte	0x04, 0x37
        /*0002*/ 	.short	(.L_5083 - .L_5082)
.L_5082:
        /*0004*/ 	.word	0x00000082


	//----- nvinfo : EIATTR_SW2861232_WAR
	.align		4
.L_5083:
        /*0008*/ 	.byte	0x01, 0x35
	.zero		2


	//----- nvinfo : EIATTR_PARAM_CBANK
	.align		4
        /*000c*/ 	.byte	0x04, 0x0a
        /*000e*/ 	.short	(.L_5085 - .L_5084)
	.align		4
.L_5084:
        /*0010*/ 	.word	index@(.nv.constant0._ZN2at6native27unrolled_elementwise_kernelINS0_13BUnaryFunctorIaaaZZZNS0_21heaviside_kernel_cudaERNS_18TensorIteratorBaseEENKUlvE_clEvENKUlvE0_clEvEUlaaE_EESt5arrayIPcLm2EELi4E23TrivialOffsetCalculatorILi1EjESD_NS0_6memory12LoadWithCastILi1EEENSE_13StoreWithCastILi1EEEEEviT_T0_T2_T3_T4_T5_)
        /*0014*/ 	.short	0x0160
        /*0016*/ 	.short	0x002c


	//----- nvinfo : EIATTR_CBANK_PARAM_SIZE
	.align		4
.L_5085:
        /*0018*/ 	.byte	0x03, 0x19
        /*001a*/ 	.short	0x002c


	//----- nvinfo : EIATTR_KPARAM_INFO
	.align		4
        /*001c*/ 	.byte	0x04, 0x17
        /*001e*/ 	.short	(.L_5087 - .L_5086)
.L_5086:
        /*0020*/ 	.word	0x00000000
        /*0024*/ 	.short	0x0006
        /*0026*/ 	.short	0x0024
        /*0028*/ 	.byte	0x00, 0xf0, 0x21, 0x00


	//----- nvinfo : EIATTR_KPARAM_INFO
	.align		4
.L_5087:
        /*002c*/ 	.byte	0x04, 0x17
        /*002e*/ 	.short	(.L_5089 - .L_5088)
.L_5088:
        /*0030*/ 	.word	0x00000000
        /*0034*/ 	.short	0x0005
        /*0036*/ 	.short	0x001c
        /*0038*/ 	.byte	0x00, 0xf0, 0x21, 0x00


	//----- nvinfo : EIATTR_KPARAM_INFO
	.align		4
.L_5089:
        /*003c*/ 	.byte	0x04, 0x17
        /*003e*/ 	.short	(.L_5091 - .L_5090)
.L_5090:
        /*0040*/ 	.word	0x00000000
        /*0044*/ 	.short	0x0004
        /*0046*/ 	.short	0x0019
        /*0048*/ 	.byte	0x00, 0xf0, 0x05, 0x00


	//----- nvinfo : EIATTR_KPARAM_INFO
	.align		4
.L_5091:
        /*004c*/ 	.byte	0x04, 0x17
        /*004e*/ 	.short	(.L_5093 - .L_5092)
.L_5092:
        /*0050*/ 	.word	0x00000000
        /*0054*/ 	.short	0x0003
        /*0056*/ 	.short	0x0018
        /*0058*/ 	.byte	0x00, 0xf0, 0x05, 0x00


	//----- nvinfo : EIATTR_KPARAM_INFO
	.align		4
.L_5093:
        /*005c*/ 	.byte	0x04, 0x17
        /*005e*/ 	.short	(.L_5095 - .L_5094)
.L_5094:
        /*0060*/ 	.word	0x00000000
        /*0064*/ 	.short	0x0002
        /*0066*/ 	.short	0x0008
        /*0068*/ 	.byte	0x00, 0xf0, 0x41, 0x00


	//----- nvinfo : EIATTR_KPARAM_INFO
	.align		4
.L_5095:
        /*006c*/ 	.byte	0x04, 0x17
        /*006e*/ 	.short	(.L_5097 - .L_5096)
.L_5096:
        /*0070*/ 	.word	0x00000000
        /*0074*/ 	.short	0x0001
        /*0076*/ 	.short	0x0004
        /*0078*/ 	.byte	0x00, 0xf0, 0x09, 0x00


	//----- nvinfo : EIATTR_KPARAM_INFO
	.align		4
.L_5097:
        /*007c*/ 	.byte	0x04, 0x17
        /*007e*/ 	.short	(.L_5099 - .L_5098)
.L_5098:
        /*0080*/ 	.word	0x00000000
        /*0084*/ 	.short	0x0000
        /*0086*/ 	.short	0x0000
        /*0088*/ 	.byte	0x00, 0xf0, 0x11, 0x00


	//----- nvinfo : EIATTR_MAXREG_COUNT
	.align		4
.L_5099:
        /*008c*/ 	.byte	0x03, 0x1b
        /*008e*/ 	.short	0x00ff


	//----- nvinfo : EIATTR_EXTERNS
	.align		4
        /*0090*/ 	.byte	0x04, 0x0f
        /*0092*/ 	.short	(.L_5101 - .L_5100)


	//   ....[0]....
	.align		4
.L_5100:
        /*0094*/ 	.word	index@(__assertfail)


	//----- nvinfo : EIATTR_MERCURY_ISA_VERSION
	.align		4
.L_5101:
        /*0098*/ 	.byte	0x03, 0x5f
        /*009a*/ 	.short	0x0000


	//----- nvinfo : EIATTR_SYSCALL_OFFSETS
	.align		4
        /*009c*/ 	.byte	0x04, 0x46
        /*009e*/ 	.short	(.L_5103 - .L_5102)


	//   ....[0]....
.L_5102:
        /*00a0*/ 	.word	0x00000f20


	//   ....[1]....
        /*00a4*/ 	.word	0x00001e40


	//   ....[2]....
        /*00a8*/ 	.word	0x00002d70


	//   ....[3]....
        /*00ac*/ 	.word	0x00003c90


	//   ....[4]....
        /*00b0*/ 	.word	0x00004da0


	//   ....[5]....
        /*00b4*/ 	.word	0x00005d90


	//   ....[6]....
        /*00b8*/ 	.word	0x00006d70


	//   ....[7]....
        /*00bc*/ 	.word	0x00007d50


	//----- nvinfo : EIATTR_EXIT_INSTR_OFFSETS
	.align		4
.L_5103:
        /*00c0*/ 	.byte	0x04, 0x1c
        /*00c2*/ 	.short	(.L_5105 - .L_5104)


	//   ....[0]....
.L_5104:
        /*00c4*/ 	.word	0x00006e40


	//   ....[1]....
        /*00c8*/ 	.word	0x00006f50


	//   ....[2]....
        /*00cc*/ 	.word	0x00006f70


	//   ....[3]....
        /*00d0*/ 	.word	0x00007030


	//   ....[4]....
        /*00d4*/ 	.word	0x00007060


	//   ....[5]....
        /*00d8*/ 	.word	0x000070a0


	//   ....[6]....
        /*00dc*/ 	.word	0x00007130


	//   ....[7]....
        /*00e0*/ 	.word	0x00007170


	//   ....[8]....
        /*00e4*/ 	.word	0x00007210


	//   ....[9]....
        /*00e8*/ 	.word	0x00007260


	//   ....[10]....
        /*00ec*/ 	.word	0x000072b0


	//   ....[11]....
        /*00f0*/ 	.word	0x00007370


	//   ....[12]....
        /*00f4*/ 	.word	0x000073d0


	//   ....[13]....
        /*00f8*/ 	.word	0x00007560


	//   ....[14]....
        /*00fc*/ 	.word	0x000076c0


	//   ....[15]....
        /*0100*/ 	.word	0x00007700


	//   ....[16]....
        /*0104*/ 	.word	0x000077c0


	//   ....[17]....
        /*0108*/ 	.word	0x00007940


	//   ....[18]....
        /*010c*/ 	.word	0x00007ac0


	//   ....[19]....
        /*0110*/ 	.word	0x00007c20


	//   ....[20]....
        /*0114*/ 	.word	0x00007d60


	//   ....[21]....
        /*0118*/ 	.word	0x00007dc0


	//   ....[22]....
        /*011c*/ 	.word	0x00007df0


	//----- nvinfo : EIATTR_MAX_THREADS
	.align		4
.L_5105:
        /*0120*/ 	.byte	0x04, 0x05
        /*0122*/ 	.short	(.L_5107 - .L_5106)
.L_5106:
        /*0124*/ 	.word	0x00000080
        /*0128*/ 	.word	0x00000001
        /*012c*/ 	.word	0x00000001


	//----- nvinfo : EIATTR_CRS_STACK_SIZE
	.align		4
.L_5107:
        /*0130*/ 	.byte	0x04, 0x1e
        /*0132*/ 	.short	(.L_5109 - .L_5108)
.L_5108:
        /*0134*/ 	.word	0x00000000
.L_5109:


//--------------------- .nv.info._ZN2at6native18elementwise_kernelILi128ELi4EZNS0_22gpu_kernel_impl_nocastINS0_13BUnaryFunctorIaaaZZZNS0_21heaviside_kernel_cudaERNS_18TensorIteratorBaseEENKUlvE_clEvENKUlvE0_clEvEUlaaE_EEEEvS5_RKT_EUliE_EEviT1_ --------------------------
	.section	.nv.info._ZN2at6native18elementwise_kernelILi128ELi4EZNS0_22gpu_kernel_impl_nocastINS0_13BUnaryFunctorIaaaZZZNS0_21heaviside_kernel_cudaERNS_18TensorIteratorBaseEENKUlvE_clEvENKUlvE0_clEvEUlaaE_EEEEvS5_RKT_EUliE_EEviT1_,"",@"SHT_CUDA_INFO"
	.sectionflags	@""
	.align	4


	//----- nvinfo : EIATTR_CUDA_API_VERSION
	.align		4
        /*0000*/ 	.byte	0x04, 0x37
        /*0002*/ 	.short	(.L_5111 - .L_5110)
.L_5110:
        /*0004*/ 	.word	0x00000082


	//----- nvinfo : EIATTR_SW2861232_WAR
	.align		4
.L_5111:
        /*0008*/ 	.byte	0x01, 0x35
	.zero		2


	//----- nvinfo : EIATTR_PARAM_CBANK
	.align		4
        /*000c*/ 	.byte	0x04, 0x0a
        /*000e*/ 	.short	(.L_5113 - .L_5112)
	.align		4
.L_5112:
        /*0010*/ 	.word	index@(.nv.constant0._ZN2at6native18elementwise_kernelILi128ELi4EZNS0_22gpu_kernel_impl_nocastINS0_13BUnaryFunctorIaaaZZZNS0_21heaviside_kernel_cudaERNS_18TensorIteratorBaseEENKUlvE_clEvENKUlvE0_clEvEUlaaE_EEEEvS5_RKT_EUliE_EEviT1_)
        /*0014*/ 	.short	0x0160
        /*0016*/ 	.short	0x0220


	//----- nvinfo : EIATTR_CBANK_PARAM_SIZE
	.align		4
.L_5113:
        /*0018*/ 	.byte	0x03, 0x19
        /*001a*/ 	.short	0x0220


	//----- nvinfo : EIATTR_KPARAM_INFO
	.align		4
        /*001c*/ 	.byte	0x04, 0x17
        /*001e*/ 	.short	(.L_5115 - .L_5114)
.L_5114:
        /*0020*/ 	.word	0x00000000
        /*0024*/ 	.short	0x0001
        /*0026*/ 	.short	0x0008
        /*0028*/ 	.byte	0x00, 0xf0, 0x61, 0x08


	//----- nvinfo : EIATTR_KPARAM_INFO
	.align		4
.L_5115:
        /*002c*/ 	.byte	0x04, 0x17
        /*002e*/ 	.short	(.L_5117 - .L_5116)
.L_5116:
        /*0030*/ 	.word	0x00000000
        /*0034*/ 	.short	0x0000
        /*0036*/ 	.short	0x0000
        /*0038*/ 	.byte	0x00, 0xf0, 0x11, 0x00


	//----- nvinfo : EIATTR_MAXREG_COUNT
	.align		4
.L_5117:
        /*003c*/ 	.byte	0x03, 0x1b
        /*003e*/ 	.short	0x0080


	//----- nvinfo : EIATTR_MERCURY_ISA_VERSION
	.align		4
        /*0040*/ 	.byte	0x03, 0x5f
        /*0042*/ 	.short	0x0000


	//----- nvinfo : EIATTR_EXIT_INSTR_OFFSETS
	.align		4
        /*0044*/ 	.byte	0x04, 0x1c
        /*0046*/ 	.short	(.L_5119 - .L_5118)


	//   ....[0]....
.L_5118:
        /*0048*/ 	.word	0x00002df0


	//   ....[1]....
        /*004c*/ 	.word	0x00003cd0


	//----- nvinfo : EIATTR_MAX_THREADS
	.align		4
.L_5119:
        /*0050*/ 	.byte	0x04, 0x05
        /*0052*/ 	.short	(.L_5121 - .L_5120)
.L_5120:
        /*0054*/ 	.word	0x00000080
        /*0058*/ 	.word	0x00000001
        /*005c*/ 	.word	0x00000001


	//----- nvinfo : EIATTR_CRS_STACK_SIZE
	.align		4
.L_5121:
        /*0060*/ 	.byte	0x04, 0x1e
        /*0062*/ 	.short	(.L_5123 - .L_5122)
.L_5122:
        /*0064*/ 	.word	0x00000000
.L_5123:


//--------------------- .nv.info._ZN2at6native27unrolled_elementwise_kernelINS0_13BUnaryFunctorIaaaZZZNS0_21heaviside_kernel_cudaERNS_18TensorIteratorBaseEENKUlvE_clEvENKUlvE0_clEvEUlaaE_EESt5arrayIPcLm2EELi4E23TrivialOffsetCalculatorILi1EjESD_NS0_6memory15LoadWithoutCastENSE_16StoreWithoutCastEEEviT_T0_T2_T3_T4_T5_ --------------------------
	.section	.nv.info._ZN2at6native27unrolled_elementwise_kernelINS0_13BUnaryFunctorIaaaZZZNS0_21heaviside_kernel_cudaERNS_18TensorIteratorBaseEENKUlvE_clEvENKUlvE0_clEvEUlaaE_EESt5arrayIPcLm2EELi4E23TrivialOffsetCalculatorILi1EjESD_NS0_6memory15LoadWithoutCastENSE_16StoreWithoutCastEEEviT_T0_T2_T3_T4_T5_,"",@"SHT_CUDA_INFO"
	.sectionflags	@""
	.align	4


	//----- nvinfo : EIATTR_CUDA_API_VERSION
	.align		4
        /*0000*/ 	.byte	0x04, 0x37
        /*0002*/ 	.short	(.L_5125 - .L_5124)
.L_5124:
        /*0004*/ 	.word	0x00000082


	//----- nvinfo : EIATTR_SW2861232_WAR
	.align		4
.L_5125:
        /*0008*/ 	.byte	0x01, 0x35
	.zero		2


	//----- nvinfo : EIATTR_PARAM_CBANK
	.align		4
        /*000c*/ 	.byte	0x04, 0x0a
        /*000e*/ 	.short	(.L_5127 - .L_5126)
	.align		4
.L_5126:
        /*0010*/ 	.word	index@(.nv.constant0._ZN2at6native27unrolled_elementwise_kernelINS0_13BUnaryFunctorIaaaZZZNS0_21heaviside_kernel_cudaERNS_18TensorIteratorBaseEENKUlvE_clEvENKUlvE0_clEvEUlaaE_EESt5arrayIPcLm2EELi4E23TrivialOffsetCalculatorILi1EjESD_NS0_6memory15LoadWithoutCastENSE_16StoreWithoutCastEEEviT_T0_T2_T3_T4_T5_)
        /*0014*/ 	.short	0x0160
        /*0016*/ 	.short	0x001c


	//----- nvinfo : EIATTR_CBANK_PARAM_SIZE
	.align		4
.L_5127:
        /*0018*/ 	.byte	0x03, 0x19
        /*001a*/ 	.short	0x001c


	//----- nvinfo : EIATTR_KPARAM_INFO
	.align		4
        /*001c*/ 	.byte	0x04, 0x17
        /*001e*/ 	.short	(.L_5129 - .L_5128)
.L_5128:
        /*0020*/ 	.word	0x00000000
        /*0024*/ 	.short	0x0006
        /*0026*/ 	.short	0x001b
        /*0028*/ 	.byte	0x00, 0xf0, 0x05, 0x00


	//----- nvinfo : EIATTR_KPARAM_INFO
	.align		4
.L_5129:
        /*002c*/ 	.byte	0x04, 0x17
        /*002e*/ 	.short	(.L_5131 - .L_5130)
.L_5130:
        /*0030*/ 	.word	0x00000000
        /*0034*/ 	.short	0x0005
        /*0036*/ 	.short	0x001a
        /*0038*/ 	.byte	0x00, 0xf0, 0x05, 0x00


	//----- nvinfo : EIATTR_KPARAM_INFO
	.align		4
.L_5131:
        /*003c*/ 	.byte	0x04, 0x17
        /*003e*/ 	.short	(.L_5133 - .L_5132)
.L_5132:
        /*0040*/ 	.word	0x00000000
        /*0044*/ 	.short	0x0004
        /*0046*/ 	.short	0x0019
        /*0048*/ 	.byte	0x00, 0xf0, 0x05, 0x00


	//----- nvinfo : EIATTR_KPARAM_INFO
	.align		4
.L_5133:
        /*004c*/ 	.byte	0x04, 0x17
        /*004e*/ 	.short	(.L_5135 - .L_5134)
.L_5134:
        /*0050*/ 	.word	0x00000000
        /*0054*/ 	.short	0x0003
        /*0056*/ 	.short	0x0018
        /*0058*/ 	.byte	0x00, 0xf0, 0x05, 0x00


	//----- nvinfo : EIATTR_KPARAM_INFO
	.align		4
.L_5135:
        /*005c*/ 	.byte	0x04, 0x17
        /*005e*/ 	.short	(.L_5137 - .L_5136)
.L_5136:
        /*0060*/ 	.word	0x00000000
        /*0064*/ 	.short	0x0002
        /*0066*/ 	.short	0x0008
        /*0068*/ 	.byte	0x00, 0xf0, 0x41, 0x00


	//----- nvinfo : EIATTR_KPARAM_INFO
	.align		4
.L_5137:
        /*006c*/ 	.byte	0x04, 0x17
        /*006e*/ 	.short	(.L_5139 - .L_5138)
.L_5138:
        /*0070*/ 	.word	0x00000000
        /*0074*/ 	.short	0x0001
        /*0076*/ 	.short	0x0004
        /*0078*/ 	.byte	0x00, 0xf0, 0x09, 0x00


	//----- nvinfo : EIATTR_KPARAM_INFO
	.align		4
.L_5139:
        /*007c*/ 	.byte	0x04, 0x17
        /*007e*/ 	.short	(.L_5141 - .L_5140)
.L_5140:
        /*0080*/ 	.word	0x00000000
        /*0084*/ 	.short	0x0000
        /*0086*/ 	.short	0x0000
        /*0088*/ 	.byte	0x00, 0xf0, 0x11, 0x00


	//----- nvinfo : EIATTR_MAXREG_COUNT
	.align		4
.L_5141:
        /*008c*/ 	.byte	0x03, 0x1b
        /*008e*/ 	.short	0x00ff


	//----- nvinfo : EIATTR_MERCURY_ISA_VERSION
	.align		4
        /*0090*/ 	.byte	0x03, 0x5f
        /*0092*/ 	.short	0x0000


	//----- nvinfo : EIATTR_EXIT_INSTR_OFFSETS
	.align		4
        /*0094*/ 	.byte	0x04, 0x1c
        /*0096*/ 	.short	(.L_5143 - .L_5142)


	//   ....[0]....
.L_5142:
        /*0098*/ 	.word	0x000004d0


	//   ....[1]....
        /*009c*/ 	.word	0x00000540


	//----- nvinfo : EIATTR_MAX_THREADS
	.align		4
.L_5143:
        /*00a0*/ 	.byte	0x04, 0x05
        /*00a2*/ 	.short	(.L_5145 - .L_5144)
.L_5144:
        /*00a4*/ 	.word	0x00000080
        /*00a8*/ 	.word	0x00000001
        /*00ac*/ 	.word	0x00000001


	//----- nvinfo : EIATTR_CRS_STACK_SIZE
	.align		4
.L_5145:
        /*00b0*/ 	.byte	0x04, 0x1e
        /*00b2*/ 	.short	(.L_5147 - .L_5146)
.L_5146:
        /*00b4*/ 	.word	0x00000000
.L_5147:


//--------------------- .nv.info._ZN2at6native29vectorized_elementwise_kernelILi2ENS0_13BUnaryFunctorIaaaZZZNS0_21heaviside_kernel_cudaERNS_18TensorIteratorBaseEENKUlvE_clEvENKUlvE0_clEvEUlaaE_EESt5arrayIPcLm2EEEEviT0_T1_ --------------------------
	.section	.nv.info._ZN2at6native29vectorized_elementwise_kernelILi2ENS0_13BUnaryFunctorIaaaZZZNS0_21heaviside_kernel_cudaERNS_18TensorIteratorBaseEENKUlvE_clEvENKUlvE0_clEvEUlaaE_EESt5arrayIPcLm2EEEEviT0_T1_,"",@"SHT_CUDA_INFO"
	.sectionflags	@""
	.align	4


	//----- nvinfo : EIATTR_CUDA_API_VERSION
	.align		4
        /*0000*/ 	.byte	0x04, 0x37
        /*0002*/ 	.short	(.L_5149 - .L_5148)
.L_5148:
        /*0004*/ 	.word	0x00000082


	//----- nvinfo : EIATTR_SW2861232_WAR
	.align		4
.L_5149:
        /*0008*/ 	.byte	0x01, 0x35
	.zero		2


	//----- nvinfo : EIATTR_PARAM_CBANK
	.align		4
        /*000c*/ 	.byte	0x04, 0x0a
        /*000e*/ 	.short	(.L_5151 - .L_5150)
	.align		4
.L_5150:
        /*0010*/ 	.word	index@(.nv.constant0._ZN2at6native29vectorized_elementwise_kernelILi2ENS0_13BUnaryFunctorIaaaZZZNS0_21heaviside_kernel_cudaERNS_18TensorIteratorBaseEENKUlvE_clEvENKUlvE0_clEvEUlaaE_EESt5arrayIPcLm2EEEEviT0_T1_)
        /*0014*/ 	.short	0x0160
        /*0016*/ 	.short	0x0018


	//----- nvinfo : EIATTR_CBANK_PARAM_SIZE
	.align		4
.L_5151:
        /*0018*/ 	.byte	0x03, 0x19
        /*001a*/ 	.short	0x0018


	//----- nvinfo : EIATTR_KPARAM_INFO
	.align		4
        /*001c*/ 	.byte	0x04, 0x17
        /*001e*/ 	.short	(.L_5153 - .L_5152)
.L_5152:
        /*0020*/ 	.word	0x00000000
        /*0024*/ 	.short	0x0002
        /*0026*/ 	.short	0x0008
        /*0028*/ 	.byte	0x00, 0xf0, 0x41, 0x00


	//----- nvinfo : EIATTR_KPARAM_INFO
	.align		4
.L_5153:
        /*002c*/ 	.byte	0x04, 0x17
        /*002e*/ 	.short	(.L_5155 - .L_5154)
.L_5154:
        /*0030*/ 	.word	0x00000000
        /*0034*/ 	.short	0x0001
        /*0036*/ 	.short	0x0004
        /*0038*/ 	.byte	0x00, 0xf0, 0x09, 0x00


	//----- nvinfo : EIATTR_KPARAM_INFO
	.align		4
.L_5155:
        /*003c*/ 	.byte	0x04, 0x17
        /*003e*/ 	.short	(.L_5157 - .L_5156)
.L_5156:
        /*0040*/ 	.word	0x00000000
        /*0044*/ 	.short	0x0000
        /*0046*/ 	.short	0x0000
        /*0048*/ 	.byte	0x00, 0xf0, 0x11, 0x00


	//----- nvinfo : EIATTR_MAXREG_COUNT
	.align		4
.L_5157:
        /*004c*/ 	.byte	0x03, 0x1b
        /*004e*/ 	.short	0x00ff


	//----- nvinfo : EIATTR_MERCURY_ISA_VERSION
	.align		4
        /*0050*/ 	.byte	0x03, 0x5f
        /*0052*/ 	.short	0x0000


	//----- nvinfo : EIATTR_EXIT_INSTR_OFFSETS
	.align		4
        /*0054*/ 	.byte	0x04, 0x1c
        /*0056*/ 	.short	(.L_5159 - .L_5158)


	//   ....[0]....
.L_5158:
        /*0058*/ 	.word	0x000004e0


	//   ....[1]....
        /*005c*/ 	.word	0x00000e90


	//   ....[2]....
        /*0060*/ 	.word	0x00000ee0


	//----- nvinfo : EIATTR_MAX_THREADS
	.align		4
.L_5159:
        /*0064*/ 	.byte	0x04, 0x05
        /*0066*/ 	.short	(.L_5161 - .L_5160)
.L_5160:
        /*0068*/ 	.word	0x00000080
        /*006c*/ 	.word	0x00000001
        /*0070*/ 	.word	0x00000001


	//----- nvinfo : EIATTR_CRS_STACK_SIZE
	.align		4
.L_5161:
        /*0074*/ 	.byte	0x04, 0x1e
        /*0076*/ 	.short	(.L_5163 - .L_5162)
.L_5162:
        /*0078*/ 	.word	0x00000000
.L_5163:


//--------------------- .nv.info._ZN2at6native29vectorized_elementwise_kernelILi4ENS0_13BUnaryFunctorIaaaZZZNS0_21heaviside_kernel_cudaERNS_18TensorIteratorBaseEENKUlvE_clEvENKUlvE0_clEvEUlaaE_EESt5arrayIPcLm2EEEEviT0_T1_ --------------------------
	.section	.nv.info._ZN2at6native29vectorized_elementwise_kernelILi4ENS0_13BUnaryFunctorIaaaZZZNS0_21heaviside_kernel_cudaERNS_18TensorIteratorBaseEENKUlvE_clEvENKUlvE0_clEvEUlaaE_EESt5arrayIPcLm2EEEEviT0_T1_,"",@"SHT_CUDA_INFO"
	.sectionflags	@""
	.align	4


	//----- nvinfo : EIATTR_CUDA_API_VERSION
	.align		4
        /*0000*/ 	.byte	0x04, 0x37
        /*0002*/ 	.short	(.L_5165 - .L_5164)
.L_5164:
        /*0004*/ 	.word	0x00000082


	//----- nvinfo : EIATTR_SW2861232_WAR
	.align		4
.L_5165:
        /*0008*/ 	.byte	0x01, 0x35
	.zero		2


	//----- nvinfo : EIATTR_PARAM_CBANK
	.align		4
        /*000c*/ 	.byte	0x04, 0x0a
        /*000e*/ 	.short	(.L_5167 - .L_5166)
	.align		4
.L_5166:
        /*0010*/ 	.word	index@(.nv.constant0._ZN2at6native29vectorized_elementwise_kernelILi4ENS0_13BUnaryFunctorIaaaZZZNS0_21heaviside_kernel_cudaERNS_18TensorIteratorBaseEENKUlvE_clEvENKUlvE0_clEvEUlaaE_EESt5arrayIPcLm2EEEEviT0_T1_)
        /*0014*/ 	.short	0x0160
        /*0016*/ 	.short	0x0018


	//----- nvinfo : EIATTR_CBANK_PARAM_SIZE
	.align		4
.L_5167:
        /*0018*/ 	.byte	0x03, 0x19
        /*001a*/ 	.short	0x0018


	//----- nvinfo : EIATTR_KPARAM_INFO
	.align		4
        /*001c*/ 	.byte	0x04, 0x17
        /*001e*/ 	.short	(.L_5169 - .L_5168)
.L_5168:
        /*0020*/ 	.word	0x00000000
        /*0024*/ 	.short	0x0002
        /*0026*/ 	.short	0x0008
        /*0028*/ 	.byte	0x00, 0xf0, 0x41, 0x00


	//----- nvinfo : EIATTR_KPARAM_INFO
	.align		4
.L_5169:
        /*002c*/ 	.byte	0x04, 0x17
        /*002e*/ 	.short	(.L_5171 - .L_5170)
.L_5170:
        /*0030*/ 	.word	0x00000000
        /*0034*/ 	.short	0x0001
        /*0036*/ 	.short	0x0004
        /*0038*/ 	.byte	0x00, 0xf0, 0x09, 0x00


	//----- nvinfo : EIATTR_KPARAM_INFO
	.align		4
.L_5171:
        /*003c*/ 	.byte	0x04, 0x17
        /*003e*/ 	.short	(.L_5173 - .L_5172)
.L_5172:
        /*0040*/ 	.word	0x00000000
        /*0044*/ 	.short	0x0000
        /*0046*/ 	.short	0x0000
        /*0048*/ 	.byte	0x00, 0xf0, 0x11, 0x00


	//----- nvinfo : EIATTR_MAXREG_COUNT
	.align		4
.L_5173:
        /*004c*/ 	.byte	0x03, 0x1b
        /*004e*/ 	.short	0x00ff


	//----- nvinfo : EIATTR_MERCURY_ISA_VERSION
	.align		4
        /*0050*/ 	.byte	0x03, 0x5f
        /*0052*/ 	.short	0x0000


	//----- nvinfo : EIATTR_EXIT_INSTR_OFFSETS
	.align		4
        /*0054*/ 	.byte	0x04, 0x1c
        /*0056*/ 	.short	(.L_5175 - .L_5174)


	//   ....[0]....
.L_5174:
        /*0058*/ 	.word	0x000004a0


	//   ....[1]....
        /*005c*/ 	.word	0x00000e50


	//   ....[2]....
        /*0060*/ 	.word	0x00000ea0


	//----- nvinfo : EIATTR_MAX_THREADS
	.align		4
.L_5175:
        /*0064*/ 	.byte	0x04, 0x05
        /*0066*/ 	.short	(.L_5177 - .L_5176)
.L_5176:
        /*0068*/ 	.word	0x00000080
        /*006c*/ 	.word	0x00000001
        /*0070*/ 	.word	0x00000001


	//----- nvinfo : EIATTR_CRS_STACK_SIZE
	.align		4
.L_5177:
        /*0074*/ 	.byte	0x04, 0x1e
        /*0076*/ 	.short	(.L_5179 - .L_5178)
.L_5178:
        /*0078*/ 	.word	0x00000000
.L_5179:


//--------------------- .nv.info._ZN2at6native29vectorized_elementwise_kernelILi8ENS0_13BUnaryFunctorIaaaZZZNS0_21heaviside_kernel_cudaERNS_18TensorIteratorBaseEENKUlvE_clEvENKUlvE0_clEvEUlaaE_EESt5arrayIPcLm2EEEEviT0_T1_ --------------------------
	.section	.nv.info._ZN2at6native29vectorized_elementwise_kernelILi8ENS0_13BUnaryFunctorIaaaZZZNS0_21heaviside_kernel_cudaERNS_18TensorIteratorBaseEENKUlvE_clEvENKUlvE0_clEvEUlaaE_EESt5arrayIPcLm2EEEEviT0_T1_,"",@"SHT_CUDA_INFO"
	.sectionflags	@""
	.align	4


	//----- nvinfo : EIATTR_CUDA_API_VERSION
	.align		4
        /*0000*/ 	.byte	0x04, 0x37
        /*0002*/ 	.short	(.L_5181 - .L_5180)
.L_5180:
        /*0004*/ 	.word	0x00000082


	//----- nvinfo : EIATTR_SW2861232_WAR
	.align		4
.L_5181:
        /*0008*/ 	.byte	0x01, 0x35
	.zero		2


	//----- nvinfo : EIATTR_PARAM_CBANK
	.align		4
        /*000c*/ 	.byte	0x04, 0x0a
        /*000e*/ 	.short	(.L_5183 - .L_5182)
	.align		4
.L_5182:
        /*0010*/ 	.word	index@(.nv.constant0._ZN2at6native29vectorized_elementwise_kernelILi8ENS0_13BUnaryFunctorIaaaZZZNS0_21heaviside_kernel_cudaERNS_18TensorIteratorBaseEENKUlvE_clEvENKUlvE0_clEvEUlaaE_EESt5arrayIPcLm2EEEEviT0_T1_)
        /*0014*/ 	.short	0x0160
        /*0016*/ 	.short	0x0018


	//----- nvinfo : EIATTR_CBANK_PARAM_SIZE
	.align		4
.L_5183:
        /*0018*/ 	.byte	0x03, 0x19
        /*001a*/ 	.short	0x0018


	//----- nvinfo : EIATTR_KPARAM_INFO
	.align		4
        /*001c*/ 	.byte	0x04, 0x17
        /*001e*/ 	.short	(.L_5185 - .L_5184)
.L_5184:
        /*0020*/ 	.word	0x00000000
        /*0024*/ 	.short	0x0002
        /*0026*/ 	.short	0x0008
        /*0028*/ 	.byte	0x00, 0xf0, 0x41, 0x00


	//----- nvinfo : EIATTR_KPARAM_INFO
	.align		4
.L_5185:
        /*002c*/ 	.byte	0x04, 0x17
        /*002e*/ 	.short	(.L_5187 - .L_5186)
.L_5186:
        /*0030*/ 	.word	0x00000000
        /*0034*/ 	.short	0x0001
        /*0036*/ 	.short	0x0004
        /*0038*/ 	.byte	0x00, 0xf0, 0x09, 0x00


	//----- nvinfo : EIATTR_KPARAM_INFO
	.align		4
.L_5187:
        /*003c*/ 	.byte	0x04, 0x17
        /*003e*/ 	.short	(.L_5189 - .L_5188)
.L_5188:
        /*0040*/ 	.word	0x00000000
        /*0044*/ 	.short	0x0000
        /*0046*/ 	.short	0x0000
        /*0048*/ 	.byte	0x00, 0xf0, 0x11, 0x00


	//----- nvinfo : EIATTR_MAXREG_COUNT
	.align		4
.L_5189:
        /*004c*/ 	.byte	0x03, 0x1b
        /*004e*/ 	.short	0x00ff


	//----- nvinfo : EIATTR_MERCURY_ISA_VERSION
	.align		4
        /*0050*/ 	.byte	0x03, 0x5f
        /*0052*/ 	.short	0x0000


	//----- nvinfo : EIATTR_EXIT_INSTR_OFFSETS
	.align		4
        /*0054*/ 	.byte	0x04, 0x1c
        /*0056*/ 	.short	(.L_5191 - .L_5190)


	//   ....[0]....
.L_5190:
        /*0058*/ 	.word	0x00000010


	//----- nvinfo : EIATTR_MAX_THREADS
	.align		4
.L_5191:
        /*005c*/ 	.byte	0x04, 0x05
        /*005e*/ 	.short	(.L_5193 - .L_5192)
.L_5192:
        /*0060*/ 	.word	0x00000080
        /*0064*/ 	.word	0x00000001
        /*0068*/ 	.word	0x00000001
.L_5193:


//--------------------- .nv.info._ZN2at6native18elementwise_kernelILi128ELi4EZNS0_15gpu_kernel_implINS0_13AUnaryFunctorIaaaZZZNS0_21heaviside_kernel_cudaERNS_18TensorIteratorBaseEENKUlvE_clEvENKUlvE0_clEvEUlaaE_EEEEvS5_RKT_EUliE_EEviT1_ --------------------------
	.section	.nv.info._ZN2at6native18elementwise_kernelILi128ELi4EZNS0_15gpu_kernel_implINS0_13AUnaryFunctorIaaaZZZNS0_21heaviside_kernel_cudaERNS_18TensorIteratorBaseEENKUlvE_clEvENKUlvE0_clEvEUlaaE_EEEEvS5_RKT_EUliE_EEviT1_,"",@"SHT_CUDA_INFO"
	.sectionflags	@""
	.align	4


	//----- nvinfo : EIATTR_CUDA_API_VERSION
	.align		4
        /*0000*/ 	.byte	0x04, 0x37
        /*0002*/ 	.short	(.L_5195 - .L_5194)
.L_5194:
        /*0004*/ 	.word	0x00000082


	//----- nvinfo : EIATTR_SW2861232_WAR
	.align		4
.L_5195:
        /*0008*/ 	.byte	0x01, 0x35
	.zero		2


	//----- nvinfo : EIATTR_PARAM_CBANK
	.align		4
        /*000c*/ 	.byte	0x04, 0x0a
        /*000e*/ 	.short	(.L_5197 - .L_5196)
	.align		4
.L_5196:
        /*0010*/ 	.word	index@(.nv.constant0._ZN2at6native18elementwise_kernelILi128ELi4EZNS0_15gpu_kernel_implINS0_13AUnaryFunctorIaaaZZZNS0_21heaviside_kernel_cudaERNS_18TensorIteratorBaseEENKUlvE_clEvENKUlvE0_clEvEUlaaE_EEEEvS5_RKT_EUliE_EEviT1_)
        /*0014*/ 	.short	0x0160
        /*0016*/ 	.short	0x0220


	//----- nvinfo : EIATTR_CBANK_PARAM_SIZE
	.align		4
.L_5197:
        /*0018*/ 	.byte	0x03, 0x19
        /*001a*/ 	.short	0x0220


	//----- nvinfo : EIATTR_KPARAM_INFO
	.align		4
        /*001c*/ 	.byte	0x04, 0x17
        /*001e*/ 	.short	(.L_5199 - .L_5198)
.L_5198:
        /*0020*/ 	.word	0x00000000
        /*0024*/ 	.short	0x0001
        /*0026*/ 	.short	0x0008
        /*0028*/ 	.byte	0x00, 0xf0, 0x61, 0x08


	//----- nvinfo : EIATTR_KPARAM_INFO
	.align		4
.L_5199:
        /*002c*/ 	.byte	0x04, 0x17
        /*002e*/ 	.short	(.L_5201 - .L_5200)
.L_5200:
        /*0030*/ 	.word	0x00000000
        /*0034*/ 	.short	0x0000
        /*0036*/ 	.short	0x0000
        /*0038*/ 	.byte	0x00, 0xf0, 0x11, 0x00


	//----- nvinfo : EIATTR_MAXREG_COUNT
	.align		4
.L_5201:
        /*003c*/ 	.byte	0x03, 0x1b
        /*003e*/ 	.short	0x0080


	//----- nvinfo : EIATTR_EXTERNS
	.align		4
        /*0040*/ 	.byte	0x04, 0x0f
        /*0042*/ 	.short	(.L_5203 - .L_5202)


	//   ....[0]....
	.align		4
.L_5202:
        /*0044*/ 	.word	index@(__assertfail)


	//----- nvinfo : EIATTR_MERCURY_ISA_VERSION
	.align		4
.L_5203:
        /*0048*/ 	.byte	0x03, 0x5f
        /*004a*/ 	.short	0x0000


	//----- nvinfo : EIATTR_SYSCALL_OFFSETS
	.align		4
        /*004c*/ 	.byte	0x04, 0x46
        /*004e*/ 	.short	(.L_5205 - .L_5204)


	//   ....[0]....
.L_5204:
        /*0050*/ 	.word	0x00001d20


	//   ....[1]....
        /*0054*/ 	.word	0x00002d00


	//   ....[2]....
        /*0058*/ 	.word	0x00004aa0


	//   ....[3]....
        /*005c*/ 	.word	0x00005a70


	//   ....[4]....
        /*0060*/ 	.word	0x000077e0


	//   ....[5]....
        /*0064*/ 	.word	0x000087b0


	//   ....[6]....
        /*0068*/ 	.word	0x0000a530


	//   ....[7]....
        /*006c*/ 	.word	0x0000b500


	//----- nvinfo : EIATTR_EXIT_INSTR_OFFSETS
	.align		4
.L_5205:
        /*0070*/ 	.byte	0x04, 0x1c
        /*0072*/ 	.short	(.L_5207 - .L_5206)


	//   ....[0]....
.L_5206:
        /*0074*/ 	.word	0x00008890


	//   ....[1]....
        /*0078*/ 	.word	0x0000a6f0


	//   ....[2]....
        /*007c*/ 	.word	0x0000a710


	//   ....[3]....
        /*0080*/ 	.word	0x0000a7d0


	//   ....[4]....
        /*0084*/ 	.word	0x0000a810


	//   ....[5]....
        /*0088*/ 	.word	0x0000a850


	//   ....[6]....
        /*008c*/ 	.word	0x0000a8e0


	//   ....[7]....
        /*0090*/ 	.word	0x0000a920


	//   ....[8]....
        /*0094*/ 	.word	0x0000a9c0


	//   ....[9]....
        /*0098*/ 	.word	0x0000aa10


	//   ....[10]....
        /*009c*/ 	.word	0x0000aa60


	//   ....[11]....
        /*00a0*/ 	.word	0x0000ab20


	//   ....[12]....
        /*00a4*/ 	.word	0x0000ab80


	//   ....[13]....
        /*00a8*/ 	.word	0x0000ad10


	//   ....[14]....
        /*00ac*/ 	.word	0x0000ae70


	//   ....[15]....
        /*00b0*/ 	.word	0x0000aeb0


	//   ....[16]....
        /*00b4*/ 	.word	0x0000af70


	//   ....[17]....
        /*00b8*/ 	.word	0x0000b0f0


	//   ....[18]....
        /*00bc*/ 	.word	0x0000b270


	//   ....[19]....
        /*00c0*/ 	.word	0x0000b3d0


	//   ....[20]....
        /*00c4*/ 	.word	0x0000b510


	//   ....[21]....
        /*00c8*/ 	.word	0x0000b570


	//   ....[22]....
        /*00cc*/ 	.word	0x0000b5b0


	//----- nvinfo : EIATTR_MAX_THREADS
	.align		4
.L_5207:
        /*00d0*/ 	.byte	0x04, 0x05
        /*00d2*/ 	.short	(.L_5209 - .L_5208)
.L_5208:
        /*00d4*/ 	.word	0x00000080
        /*00d8*/ 	.word	0x00000001
        /*00dc*/ 	.word	0x00000001


	//----- nvinfo : EIATTR_CRS_STACK_SIZE
	.align		4
.L_5209:
        /*00e0*/ 	.byte	0x04, 0x1e
        /*00e2*/ 	.short	(.L_5211 - .L_5210)
.L_5210:
        /*00e4*/ 	.word	0x00000000
.L_5211:


//--------------------- .nv.info._ZN2at6native27unrolled_elementwise_kernelINS0_13AUnaryFunctorIaaaZZZNS0_21heaviside_kernel_cudaERNS_18TensorIteratorBaseEENKUlvE_clEvENKUlvE0_clEvEUlaaE_EESt5arrayIPcLm2EELi4E23TrivialOffsetCalculatorILi1EjESD_NS0_6memory12LoadWithCastILi1EEENSE_13StoreWithCastILi1EEEEEviT_T0_T2_T3_T4_T5_ --------------------------
	.section	.nv.info._ZN2at6native27unrolled_elementwise_kernelINS0_13AUnaryFunctorIaaaZZZNS0_21heaviside_kernel_cudaERNS_18TensorIteratorBaseEENKUlvE_clEvENKUlvE0_clEvEUlaaE_EESt5arrayIPcLm2EELi4E23TrivialOffsetCalculatorILi1EjESD_NS0_6memory12LoadWithCastILi1EEENSE_13StoreWithCastILi1EEEEEviT_T0_T2_T3_T4_T5_,"",@"SHT_CUDA_INFO"
	.sectionflags	@""
	.align	4


	//----- nvinfo : EIATTR_CUDA_API_VERSION
	.align		4
        /*0000*/ 	.byte	0x04, 0x37
        /*0002*/ 	.short	(.L_5213 - .L_5212)
.L_5212:
        /*0004*/ 	.word	0x00000082


	//----- nvinfo : EIATTR_SW2861232_WAR
	.align		4
.L_5213:
        /*0008*/ 	.byte	0x01, 0x35
	.zero		2


	//----- nvinfo : EIATTR_PARAM_CBANK
	.align		4
        /*000c*/ 	.byte	0x04, 0x0a
        /*000e*/ 	.short	(.L_5215 - .L_5214)
	.align		4
.L_5214:
        /*0010*/ 	.word	index@(.nv.constant0._ZN2at6native27unrolled_elementwise_kernelINS0_13AUnaryFunctorIaaaZZZNS0_21heaviside_kernel_cudaERNS_18TensorIteratorBaseEENKUlvE_clEvENKUlvE0_clEvEUlaaE_EESt5arrayIPcLm2EELi4E23TrivialOffsetCalculatorILi1EjESD_NS0_6memory12LoadWithCastILi1EEENSE_13StoreWithCastILi1EEEEEviT_T0_T2_T3_T4_T5_)
        /*0014*/ 	.short	0x0160
        /*0016*/ 	.short	0x002c


	//----- nvinfo : EIATTR_CBANK_PARAM_SIZE
	.align		4
.L_5215:
        /*0018*/ 	.byte	0x03, 0x19
        /*001a*/ 	.short	0x002c


	//----- nvinfo : EIATTR_KPARAM_INFO
	.align		4
        /*001c*/ 	.byte	0x04, 0x17
        /*001e*/ 	.short	(.L_5217 - .L_5216)
.L_5216:
        /*0020*/ 	.word	0x00000000
        /*0024*/ 	.short	0x0006
        /*0026*/ 	.short	0x0024
        /*0028*/ 	.byte	0x00, 0xf0, 0x21, 0x00


	//----- nvinfo : EIATTR_KPARAM_INFO
	.align		4
.L_5217:
        /*002c*/ 	.byte	0x04, 0x17
        /*002e*/ 	.short	(.L_5219 - .L_5218)
.L_5218:
        /*0030*/ 	.word	0x00000000
        /*0034*/ 	.short	0x0005
        /*0036*/ 	.short	0x001c
        /*0038*/ 	.byte	0x00, 0xf0, 0x21, 0x00


	//----- nvinfo : EIATTR_KPARAM_INFO
	.align		4
.L_5219:
        /*003c*/ 	.byte	0x04, 0x17
        /*003e*/ 	.short	(.L_5221 - .L_5220)
.L_5220:
        /*0040*/ 	.word	0x00000000
        /*0044*/ 	.short	0x0004
        /*0046*/ 	.short	0x0019
        /*0048*/ 	.byte	0x00, 0xf0, 0x05, 0x00


	//----- nvinfo : EIATTR_KPARAM_INFO
	.align		4
.L_5221:
        /*004c*/ 	.byte	0x04, 0x17
        /*004e*/ 	.short	(.L_5223 - .L_5222)
.L_5222:
        /*0050*/ 	.word	0x00000000
        /*0054*/ 	.short	0x0003
        /*0056*/ 	.short	0x0018
        /*0058*/ 	.byte	0x00, 0xf0, 0x05, 0x00


	//----- nvinfo : EIATTR_KPARAM_INFO
	.align		4
.L_5223:
        /*005c*/ 	.byte	0x04, 0x17
        /*005e*/ 	.short	(.L_5225 - .L_5224)
.L_5224:
        /*0060*/ 	.word	0x00000000
        /*0064*/ 	.short	0x0002
        /*0066*/ 	.short	0x0008
        /*0068*/ 	.byte	0x00, 0xf0, 0x41, 0x00


	//----- nvinfo : EIATTR_KPARAM_INFO
	.align		4
.L_5225:
        /*006c*/ 	.byte	0x04, 0x17
        /*006e*/ 	.short	(.L_5227 - .L_5226)
.L_5226:
        /*0070*/ 	.word	0x00000000
        /*0074*/ 	.short	0x0001
        /*0076*/ 	.short	0x0004
        /*0078*/ 	.byte	0x00, 0xf0, 0x09, 0x00


	//----- nvinfo : EIATTR_KPARAM_INFO
	.align		4
.L_5227:
        /*007c*/ 	.byte	0x04, 0x17
        /*007e*/ 	.short	(.L_5229 - .L_5228)
.L_5228:
        /*0080*/ 	.word	0x00000000
        /*0084*/ 	.short	0x0000
        /*0086*/ 	.short	0x0000
        /*0088*/ 	.byte	0x00, 0xf0, 0x11, 0x00


	//----- nvinfo : EIATTR_MAXREG_COUNT
	.align		4
.L_5229:
        /*008c*/ 	.byte	0x03, 0x1b
        /*008e*/ 	.short	0x00ff


	//----- nvinfo : EIATTR_EXTERNS
	.align		4
        /*0090*/ 	.byte	0x04, 0x0f
        /*0092*/ 	.short	(.L_5231 - .L_5230)


	//   ....[0]....
	.align		4
.L_5230:
        /*0094*/ 	.word	index@(__assertfail)


	//----- nvinfo : EIATTR_MERCURY_ISA_VERSION
	.align		4
.L_5231:
        /*0098*/ 	.byte	0x03, 0x5f
        /*009a*/ 	.short	0x0000


	//----- nvinfo : EIATTR_SYSCALL_OFFSETS
	.align		4
        /*009c*/ 	.byte	0x04, 0x46
        /*009e*/ 	.short	(.L_5233 - .L_5232)


	//   ....[0]....
.L_5232:
        /*00a0*/ 	.word	0x00000f20


	//   ....[1]....
        /*00a4*/ 	.word	0x00001e40


	//   ....[2]....
        /*00a8*/ 	.word	0x00002d70


	//   ....[3]....
        /*00ac*/ 	.word	0x00003c80


	//   ....[4]....
        /*00b0*/ 	.word	0x00004d20


	//   ....[5]....
        /*00b4*/ 	.word	0x00005d40


	//   ....[6]....
        /*00b8*/ 	.word	0x00006d40


	//   ....[7]....
        /*00bc*/ 	.word	0x00007d40


	//----- nvinfo : EIATTR_EXIT_INSTR_OFFSETS
	.align		4
.L_5233:
        /*00c0*/ 	.byte	0x04, 0x1c
        /*00c2*/ 	.short	(.L_5235 - .L_5234)


	//   ....[0]....
.L_5234:
        /*00c4*/ 	.word	0x00006e20


	//   ....[1]....
        /*00c8*/ 	.word	0x00006f30


	//   ....[2]....
        /*00cc*/ 	.word	0x00006f50


	//   ....[3]....
        /*00d0*/ 	.word	0x00007010


	//   ....[4]....
        /*00d4*/ 	.word	0x00007050


	//   ....[5]....
        /*00d8*/ 	.word	0x00007090


	//   ....[6]....
        /*00dc*/ 	.word	0x00007120


	//   ....[7]....
        /*00e0*/ 	.word	0x00007160


	//   ....[8]....
        /*00e4*/ 	.word	0x00007200


	//   ....[9]....
        /*00e8*/ 	.word	0x00007250


	//   ....[10]....
        /*00ec*/ 	.word	0x000072a0


	//   ....[11]....
        /*00f0*/ 	.word	0x00007360


	//   ....[12]....
        /*00f4*/ 	.word	0x000073c0


	//   ....[13]....
        /*00f8*/ 	.word	0x00007550


	//   ....[14]....
        /*00fc*/ 	.word	0x000076b0


	//   ....[15]....
        /*0100*/ 	.word	0x000076f0


	//   ....[16]....
        /*0104*/ 	.word	0x000077b0


	//   ....[17]....
        /*0108*/ 	.word	0x00007930


	//   ....[18]....
        /*010c*/ 	.word	0x00007ab0


	//   ....[19]....
        /*0110*/ 	.word	0x00007c10


	//   ....[20]....
        /*0114*/ 	.word	0x00007d50


	//   ....[21]....
        /*0118*/ 	.word	0x00007db0


	//   ....[22]....
        /*011c*/ 	.word	0x00007df0


	//----- nvinfo : EIATTR_MAX_THREADS
	.align		4
.L_5235:
        /*0120*/ 	.byte	0x04, 0x05
        /*0122*/ 	.short	(.L_5237 - .L_5236)
.L_5236:
        /*0124*/ 	.word	0x00000080
        /*0128*/ 	.word	0x00000001
        /*012c*/ 	.word	0x00000001


	//----- nvinfo : EIATTR_CRS_STACK_SIZE
	.align		4
.L_5237:
        /*0130*/ 	.byte	0x04, 0x1e
        /*0132*/ 	.short	(.L_5239 - .L_5238)
.L_5238:
        /*0134*/ 	.word	0x00000000
.L_5239:


//--------------------- .nv.info._ZN2at6native18elementwise_kernelILi128ELi4EZNS0_22gpu_kernel_impl_nocastINS0_13AUnaryFunctorIaaaZZZNS0_21heaviside_kernel_cudaERNS_18TensorIteratorBaseEENKUlvE_clEvENKUlvE0_clEvEUlaaE_EEEEvS5_RKT_EUliE_EEviT1_ --------------------------
	.section	.nv.info._ZN2at6native18elementwise_kernelILi128ELi4EZNS0_22gpu_kernel_impl_nocastINS0_13AUnaryFunctorIaaaZZZNS0_21heaviside_kernel_cudaERNS_18TensorIteratorBaseEENKUlvE_clEvENKUlvE0_clEvEUlaaE_EEEEvS5_RKT_EUliE_EEviT1_,"",@"SHT_CUDA_INFO"
	.sectionflags	@""
	.align	4


	//----- nvinfo : EIATTR_CUDA_API_VERSION
	.align		4
        /*0000*/ 	.byte	0x04, 0x37
        /*0002*/ 	.short	(.L_5241 - .L_5240)
.L_5240:
        /*0004*/ 	.word	0x00000082


	//----- nvinfo : EIATTR_SW2861232_WAR
	.align		4
.L_5241:
        /*0008*/ 	.byte	0x01, 0x35
	.zero		2


	//----- nvinfo : EIATTR_PARAM_CBANK
	.align		4
        /*000c*/ 	.byte	0x04, 0x0a
        /*000e*/ 	.short	(.L_5243 - .L_5242)
	.align		4
.L_5242:
        /*0010*/ 	.word	index@(.nv.constant0._ZN2at6native18elementwise_kernelILi128ELi4EZNS0_22gpu_kernel_impl_nocastINS0_13AUnaryFunctorIaaaZZZNS0_21heaviside_kernel_cudaERNS_18TensorIteratorBaseEENKUlvE_clEvENKUlvE0_clEvEUlaaE_EEEEvS5_RKT_EUliE_EEviT1_)
        /*0014*/ 	.short	0x0160
        /*0016*/ 	.short	0x0220


	//----- nvinfo : EIATTR_CBANK_PARAM_SIZE
	.align		4
.L_5243:
        /*0018*/ 	.byte	0x03, 0x19
        /*001a*/ 	.short	0x0220


	//----- nvinfo : EIATTR_KPARAM_INFO
	.align		4
        /*001c*/ 	.byte	0x04, 0x17
        /*001e*/ 	.short	(.L_5245 - .L_5244)
.L_5244:
        /*0020*/ 	.word	0x00000000
        /*0024*/ 	.short	0x0001
        /*0026*/ 	.short	0x0008
        /*0028*/ 	.byte	0x00, 0xf0, 0x61, 0x08


	//----- nvinfo : EIATTR_KPARAM_INFO
	.align		4
.L_5245:
        /*002c*/ 	.byte	0x04, 0x17
        /*002e*/ 	.short	(.L_5247 - .L_5246)
.L_5246:
        /*0030*/ 	.word	0x00000000
        /*0034*/ 	.short	0x0000
        /*0036*/ 	.short	0x0000
        /*0038*/ 	.byte	0x00, 0xf0, 0x11, 0x00


	//----- nvinfo : EIATTR_MAXREG_COUNT
	.align		4
.L_5247:
        /*003c*/ 	.byte	0x03, 0x1b
        /*003e*/ 	.short	0x0080


	//----- nvinfo : EIATTR_MERCURY_ISA_VERSION
	.align		4
        /*0040*/ 	.byte	0x03, 0x5f
        /*0042*/ 	.short	0x0000


	//----- nvinfo : EIATTR_EXIT_INSTR_OFFSETS
	.align		4
        /*0044*/ 	.byte	0x04, 0x1c
        /*0046*/ 	.short	(.L_5249 - .L_5248)


	//   ....[0]....
.L_5248:
        /*0048*/ 	.word	0x00002da0


	//   ....[1]....
        /*004c*/ 	.word	0x00003c80


	//----- nvinfo : EIATTR_MAX_THREADS
	.align		4
.L_5249:
        /*0050*/ 	.byte	0x04, 0x05
        /*0052*/ 	.short	(.L_5251 - .L_5250)
.L_5250:
        /*0054*/ 	.word	0x00000080
        /*0058*/ 	.word	0x00000001
        /*005c*/ 	.word	0x00000001


	//----- nvinfo : EIATTR_CRS_STACK_SIZE
	.align		4
.L_5251:
        /*0060*/ 	.byte	0x04, 0x1e
        /*0062*/ 	.short	(.L_5253 - .L_5252)
.L_5252:
        /*0064*/ 	.word	0x00000000
.L_5253:


//--------------------- .nv.info._ZN2at6native27unrolled_elementwise_kernelINS0_13AUnaryFunctorIaaaZZZNS0_21heaviside_kernel_cudaERNS_18TensorIteratorBaseEENKUlvE_clEvENKUlvE0_clEvEUlaaE_EESt5arrayIPcLm2EELi4E23TrivialOffsetCalculatorILi1EjESD_NS0_6memory15LoadWithoutCastENSE_16StoreWithoutCastEEEviT_T0_T2_T3_T4_T5_ --------------------------
	.section	.nv.info._ZN2at6native27unrolled_elementwise_kernelINS0_13AUnaryFunctorIaaaZZZNS0_21heaviside_kernel_cudaERNS_18TensorIteratorBaseEENKUlvE_clEvENKUlvE0_clEvEUlaaE_EESt5arrayIPcLm2EELi4E23TrivialOffsetCalculatorILi1EjESD_NS0_6memory15LoadWithoutCastENSE_16StoreWithoutCastEEEviT_T0_T2_T3_T4_T5_,"",@"SHT_CUDA_INFO"
	.sectionflags	@""
	.align	4


	//----- nvinfo : EIATTR_CUDA_API_VERSION
	.align		4
        /*0000*/ 	.byte	0x04, 0x37
        /*0002*/ 	.short	(.L_5255 - .L_5254)
.L_5254:
        /*0004*/ 	.word	0x00000082


	//----- nvinfo : EIATTR_SW2861232_WAR
	.align		4
.L_5255:
        /*0008*/ 	.byte	0x01, 0x35
	.zero		2


	//----- nvinfo : EIATTR_PARAM_CBANK
	.align		4
        /*000c*/ 	.byte	0x04, 0x0a
        /*000e*/ 	.short	(.L_5257 - .L_5256)
	.align		4
.L_5256:
        /*0010*/ 	.word	index@(.nv.constant0._ZN2at6native27unrolled_elementwise_kernelINS0_13AUnaryFunctorIaaaZZZNS0_21heaviside_kernel_cudaERNS_18TensorIteratorBaseEENKUlvE_clEvENKUlvE0_clEvEUlaaE_EESt5arrayIPcLm2EELi4E23TrivialOffsetCalculatorILi1EjESD_NS0_6memory15LoadWithoutCastENSE_16StoreWithoutCastEEEviT_T0_T2_T3_T4_T5_)
        /*0014*/ 	.short	0x0160
        /*0016*/ 	.short	0x001c


	//----- nvinfo : EIATTR_CBANK_PARAM_SIZE
	.align		4
.L_5257:
        /*0018*/ 	.byte	0x03, 0x19
        /*001a*/ 	.short	0x001c


	//----- nvinfo : EIATTR_KPARAM_INFO
	.align		4
        /*001c*/ 	.byte	0x04, 0x17
        /*001e*/ 	.short	(.L_5259 - .L_5258)
.L_5258:
        /*0020*/ 	.word	0x00000000
        /*0024*/ 	.short	0x0006
        /*0026*/ 	.short	0x001b
        /*0028*/ 	.byte	0x00, 0xf0, 0x05, 0x00


	//----- nvinfo : EIATTR_KPARAM_INFO
	.align		4
.L_5259:
        /*002c*/ 	.byte	0x04, 0x17
        /*002e*/ 	.short	(.L_5261 - .L_5260)
.L_5260:
        /*0030*/ 	.word	0x00000000
        /*0034*/ 	.short	0x0005
        /*0036*/ 	.short	0x001a
        /*0038*/ 	.byte	0x00, 0xf0, 0x05, 0x00


	//----- nvinfo : EIATTR_KPARAM_INFO
	.align		4
.L_5261:
        /*003c*/ 	.byte	0x04, 0x17
        /*003e*/ 	.short	(.L_5263 - .L_5262)
.L_5262:
        /*0040*/ 	.word	0x00000000
        /*0044*/ 	.short	0x0004
        /*0046*/ 	.short	0x0019
        /*0048*/ 	.byte	0x00, 0xf0, 0x05, 0x00


	//----- nvinfo : EIATTR_KPARAM_INFO
	.align		4
.L_5263:
        /*004c*/ 	.byte	0x04, 0x17
        /*004e*/ 	.short	(.L_5265 - .L_5264)
.L_5264:
        /*0050*/ 	.word	0x00000000
        /*0054*/ 	.short	0x0003
        /*0056*/ 	.short	0x0018
        /*0058*/ 	.byte	0x00, 0xf0, 0x05, 0x00


	//----- nvinfo : EIATTR_KPARAM_INFO
	.align		4
.L_5265:
        /*005c*/ 	.byte	0x04, 0x17
        /*005e*/ 	.short	(.L_5267 - .L_5266)
.L_5266:
        /*0060*/ 	.word	0x00000000
        /*0064*/ 	.short	0x0002
        /*0066*/ 	.short	0x0008
        /*0068*/ 	.byte	0x00, 0xf0, 0x41, 0x00


	//----- nvinfo : EIATTR_KPARAM_INFO
	.align		4
.L_5267:
        /*006c*/ 	.byte	0x04, 0x17
        /*006e*/ 	.short	(.L_5269 - .L_5268)
.L_5268:
        /*0070*/ 	.word	0x00000000
        /*0074*/ 	.short	0x0001
        /*0076*/ 	.short	0x0004
        /*0078*/ 	.byte	0x00, 0xf0, 0x09, 0x00


	//----- nvinfo : EIATTR_KPARAM_INFO
	.align		4
.L_5269:
        /*007c*/ 	.byte	0x04, 0x17
        /*007e*/ 	.short	(.L_5271 - .L_5270)
.L_5270:
        /*0080*/ 	.word	0x00000000
        /*0084*/ 	.short	0x0000
        /*0086*/ 	.short	0x0000
        /*0088*/ 	.byte	0x00, 0xf0, 0x11, 0x00


	//----- nvinfo : EIATTR_MAXREG_COUNT
	.align		4
.L_5271:
        /*008c*/ 	.byte	0x03, 0x1b
        /*008e*/ 	.short	0x00ff


	//----- nvinfo : EIATTR_MERCURY_ISA_VERSION
	.align		4
        /*0090*/ 	.byte	0x03, 0x5f
        /*0092*/ 	.short	0x0000


	//----- nvinfo : EIATTR_EXIT_INSTR_OFFSETS
	.align		4
        /*0094*/ 	.byte	0x04, 0x1c
        /*0096*/ 	.short	(.L_5273 - .L_5272)


	//   ....[0]....
.L_5272:
        /*0098*/ 	.word	0x00000440


	//   ....[1]....
        /*009c*/ 	.word	0x000004b0


	//----- nvinfo : EIATTR_MAX_THREADS
	.align		4
.L_5273:
        /*00a0*/ 	.byte	0x04, 0x05
        /*00a2*/ 	.short	(.L_5275 - .L_5274)
.L_5274:
        /*00a4*/ 	.word	0x00000080
        /*00a8*/ 	.word	0x00000001
        /*00ac*/ 	.word	0x00000001


	//----- nvinfo : EIATTR_CRS_STACK_SIZE
	.align		4
.L_5275:
        /*00b0*/ 	.byte	0x04, 0x1e
        /*00b2*/ 	.short	(.L_5277 - .L_5276)
.L_5276:
        /*00b4*/ 	.word	0x00000000
.L_5277:


//--------------------- .nv.info._ZN2at6native29vectorized_elementwise_kernelILi2ENS0_13AUnaryFunctorIaaaZZZNS0_21heaviside_kernel_cudaERNS_18TensorIteratorBaseEENKUlvE_clEvENKUlvE0_clEvEUlaaE_EESt5arrayIPcLm2EEEEviT0_T1_ --------------------------
	.section	.nv.info._ZN2at6native29vectorized_elementwise_kernelILi2ENS0_13AUnaryFunctorIaaaZZZNS0_21heaviside_kernel_cudaERNS_18TensorIteratorBaseEENKUlvE_clEvENKUlvE0_clEvEUlaaE_EESt5arrayIPcLm2EEEEviT0_T1_,"",@"SHT_CUDA_INFO"
	.sectionflags	@""
	.align	4


	//----- nvinfo : EIATTR_CUDA_API_VERSION
	.align		4
        /*0000*/ 	.byte	0x04, 0x37
        /*0002*/ 	.short	(.L_5279 - .L_5278)
.L_5278:
        /*0004*/ 	.word	0x00000082


	//----- nvinfo : EIATTR_SW2861232_WAR
	.align		4
.L_5279:
        /*0008*/ 	.byte	0x01, 0x35
	.zero		2


	//----- nvinfo : EIATTR_PARAM_CBANK
	.align		4
        /*000c*/ 	.byte	0x04, 0x0a
        /*000e*/ 	.short	(.L_5281 - .L_5280)
	.align		4
.L_5280:
        /*0010*/ 	.word	index@(.nv.constant0._ZN2at6native29vectorized_elementwise_kernelILi2ENS0_13AUnaryFunctorIaaaZZZNS0_21heaviside_kernel_cudaERNS_18TensorIteratorBaseEENKUlvE_clEvENKUlvE0_clEvEUlaaE_EESt5arrayIPcLm2EEEEviT0_T1_)
        /*0014*/ 	.short	0x0160
        /*0016*/ 	.short	0x0018


	//----- nvinfo : EIATTR_CBANK_PARAM_SIZE
	.align		4
.L_5281:
        /*0018*/ 	.byte	0x03, 0x19
        /*001a*/ 	.short	0x0018


	//----- nvinfo : EIATTR_KPARAM_INFO
	.align		4
        /*001c*/ 	.byte	0x04, 0x17
        /*001e*/ 	.short	(.L_5283 - .L_5282)
.L_5282:
        /*0020*/ 	.word	0x00000000
        /*0024*/ 	.short	0x0002
        /*0026*/ 	.short	0x0008
        /*0028*/ 	.byte	0x00, 0xf0, 0x41, 0x00


	//----- nvinfo : EIATTR_KPARAM_INFO
	.align		4
.L_5283:
        /*002c*/ 	.byte	0x04, 0x17
        /*002e*/ 	.short	(.L_5285 - .L_5284)
.L_5284:
        /*0030*/ 	.word	0x00000000
        /*0034*/ 	.short	0x0001
        /*0036*/ 	.short	0x0004
        /*0038*/ 	.byte	0x00, 0xf0, 0x09, 0x00


	//----- nvinfo : EIATTR_KPARAM_INFO
	.align		4
.L_5285:
        /*003c*/ 	.byte	0x04, 0x17
        /*003e*/ 	.short	(.L_5287 - .L_5286)
.L_5286:
        /*0040*/ 	.word	0x00000000
        /*0044*/ 	.short	0x0000
        /*0046*/ 	.short	0x0000
        /*0048*/ 	.byte	0x00, 0xf0, 0x11, 0x00


	//----- nvinfo : EIATTR_MAXREG_COUNT
	.align		4
.L_5287:
        /*004c*/ 	.byte	0x03, 0x1b
        /*004e*/ 	.short	0x00ff


	//----- nvinfo : EIATTR_MERCURY_ISA_VERSION
	.align		4
        /*0050*/ 	.byte	0x03, 0x5f
        /*0052*/ 	.short	0x0000


	//----- nvinfo : EIATTR_EXIT_INSTR_OFFSETS
	.align		4
        /*0054*/ 	.byte	0x04, 0x1c
        /*0056*/ 	.short	(.L_5289 - .L_5288)


	//   ....[0]....
.L_5288:
        /*0058*/ 	.word	0x000002f0


	//   ....[1]....
        /*005c*/ 	.word	0x00000b20


	//   ....[2]....
        /*0060*/ 	.word	0x00000b70


	//----- nvinfo : EIATTR_MAX_THREADS
	.align		4
.L_5289:
        /*0064*/ 	.byte	0x04, 0x05
        /*0066*/ 	.short	(.L_5291 - .L_5290)
.L_5290:
        /*0068*/ 	.word	0x00000080
        /*006c*/ 	.word	0x00000001
        /*0070*/ 	.word	0x00000001


	//----- nvinfo : EIATTR_CRS_STACK_SIZE
	.align		4
.L_5291:
        /*0074*/ 	.byte	0x04, 0x1e
        /*0076*/ 	.short	(.L_5293 - .L_5292)
.L_5292:
        /*0078*/ 	.word	0x00000000
.L_5293:


//--------------------- .nv.info._ZN2at6native29vectorized_elementwise_kernelILi4ENS0_13AUnaryFunctorIaaaZZZNS0_21heaviside_kernel_cudaERNS_18TensorIteratorBaseEENKUlvE_clEvENKUlvE0_clEvEUlaaE_EESt5arrayIPcLm2EEEEviT0_T1_ --------------------------
	.section	.nv.info._ZN2at6native29vectorized_elementwise_kernelILi4ENS0_13AUnaryFunctorIaaaZZZNS0_21heaviside_kernel_cudaERNS_18TensorIteratorBaseEENKUlvE_clEvENKUlvE0_clEvEUlaaE_EESt5arrayIPcLm2EEEEviT0_T1_,"",@"SHT_CUDA_INFO"
	.sectionflags	@""
	.align	4


	//----- nvinfo : EIATTR_CUDA_API_VERSION
	.align		4
        /*0000*/ 	.byte	0x04, 0x37
        /*0002*/ 	.short	(.L_5295 - .L_5294)
.L_5294:
        /*0004*/ 	.word	0x00000082


	//----- nvinfo : EIATTR_SW2861232_WAR
	.align		4
.L_5295:
        /*0008*/ 	.byte	0x01, 0x35
	.zero		2


	//----- nvinfo : EIATTR_PARAM_CBANK
	.align		4
        /*000c*/ 	.byte	0x04, 0x0a
        /*000e*/ 	.short	(.L_5297 - .L_5296)
	.align		4
.L_5296:
        /*0010*/ 	.word	index@(.nv.constant0._ZN2at6native29vectorized_elementwise_kernelILi4ENS0_13AUnaryFunctorIaaaZZZNS0_21heaviside_kernel_cudaERNS_18TensorIteratorBaseEENKUlvE_clEvENKUlvE0_clEvEUlaaE_EESt5arrayIPcLm2EEEEviT0_T1_)
        /*0014*/ 	.short	0x0160
        /*0016*/ 	.short	0x0018


	//----- nvinfo : EIATTR_CBANK_PARAM_SIZE
	.align		4
.L_5297:
        /*0018*/ 	.byte	0x03, 0x19
        /*001a*/ 	.short	0x0018


	//----- nvinfo : EIATTR_KPARAM_INFO
	.align		4
        /*001c*/ 	.byte	0x04, 0x17
        /*001e*/ 	.short	(.L_5299 - .L_5298)
.L_5298:
        /*0020*/ 	.word	0x00000000
        /*0024*/ 	.short	0x0002
        /*0026*/ 	.short	0x0008
        /*0028*/ 	.byte	0x00, 0xf0, 0x41, 0x00


	//----- nvinfo : EIATTR_KPARAM_INFO
	.align		4
.L_5299:
        /*002c*/ 	.byte	0x04, 0x17
        /*002e*/ 	.short	(.L_5301 - .L_5300)
.L_5300:
        /*0030*/ 	.word	0x00000000
        /*0034*/ 	.short	0x0001
        /*0036*/ 	.short	0x0004
        /*0038*/ 	.byte	0x00, 0xf0, 0x09, 0x00


	//----- nvinfo : EIATTR_KPARAM_INFO
	.align		4
.L_5301:
        /*003c*/ 	.byte	0x04, 0x17
        /*003e*/ 	.short	(.L_5303 - .L_5302)
.L_5302:
        /*0040*/ 	.word	0x00000000
        /*0044*/ 	.short	0x0000
        /*0046*/ 	.short	0x0000
        /*0048*/ 	.byte	0x00, 0xf0, 0x11, 0x00


	//----- nvinfo : EIATTR_MAXREG_COUNT
	.align		4
.L_5303:
        /*004c*/ 	.byte	0x03, 0x1b
        /*004e*/ 	.short	0x00ff


	//----- nvinfo : EIATTR_MERCURY_ISA_VERSION
	.align		4
        /*0050*/ 	.byte	0x03, 0x5f
        /*0052*/ 	.short	0x0000


	//----- nvinfo : EIATTR_EXIT_INSTR_OFFSETS
	.align		4
        /*0054*/ 	.byte	0x04, 0x1c
        /*0056*/ 	.short	(.L_5305 - .L_5304)


	//   ....[0]....
.L_5304:
        /*0058*/ 	.word	0x000002d0


	//   ....[1]....
        /*005c*/ 	.word	0x00000b00


	//   ....[2]....
        /*0060*/ 	.word	0x00000b50


	//----- nvinfo : EIATTR_MAX_THREADS
	.align		4
.L_5305:
        /*0064*/ 	.byte	0x04, 0x05
        /*0066*/ 	.short	(.L_5307 - .L_5306)
.L_5306:
        /*0068*/ 	.word	0x00000080
        /*006c*/ 	.word	0x00000001
        /*0070*/ 	.word	0x00000001


	//----- nvinfo : EIATTR_CRS_STACK_SIZE
	.align		4
.L_5307:
        /*0074*/ 	.byte	0x04, 0x1e
        /*0076*/ 	.short	(.L_5309 - .L_5308)
.L_5308:
        /*0078*/ 	.word	0x00000000
.L_5309:


//--------------------- .nv.info._ZN2at6native29vectorized_elementwise_kernelILi8ENS0_13AUnaryFunctorIaaaZZZNS0_21heaviside_kernel_cudaERNS_18TensorIteratorBaseEENKUlvE_clEvENKUlvE0_clEvEUlaaE_EESt5arrayIPcLm2EEEEviT0_T1_ --------------------------
	.section	.nv.info._ZN2at6native29vectorized_elementwise_kernelILi8ENS0_13AUnaryFunctorIaaaZZZNS0_21heaviside_kernel_cudaERNS_18TensorIteratorBaseEENKUlvE_clEvENKUlvE0_clEvEUlaaE_EESt5arrayIPcLm2EEEEviT0_T1_,"",@"SHT_CUDA_INFO"
	.sectionflags	@""
	.align	4


	//----- nvinfo : EIATTR_CUDA_API_VERSION
	.align		4
        /*0000*/ 	.byte	0x04, 0x37
        /*0002*/ 	.short	(.L_5311 - .L_5310)
.L_5310:
        /*0004*/ 	.word	0x00000082


	//----- nvinfo : EIATTR_SW2861232_WAR
	.align		4
.L_5311:
        /*0008*/ 	.byte	0x01, 0x35
	.zero		2


	//----- nvinfo : EIATTR_PARAM_CBANK
	.align		4
        /*000c*/ 	.byte	0x04, 0x0a
        /*000e*/ 	.short	(.L_5313 - .L_5312)
	.align		4
.L_5312:
        /*0010*/ 	.word	index@(.nv.constant0._ZN2at6native29vectorized_elementwise_kernelILi8ENS0_13AUnaryFunctorIaaaZZZNS0_21heaviside_kernel_cudaERNS_18TensorIteratorBaseEENKUlvE_clEvENKUlvE0_clEvEUlaaE_EESt5arrayIPcLm2EEEEviT0_T1_)
        /*0014*/ 	.short	0x0160
        /*0016*/ 	.short	0x0018


	//----- nvinfo : EIATTR_CBANK_PARAM_SIZE
	.align		4
.L_5313:
        /*0018*/ 	.byte	0x03, 0x19
        /*001a*/ 	.short	0x0018


	//----- nvinfo : EIATTR_KPARAM_INFO
	.align		4
        /*001c*/ 	.byte	0x04, 0x17
        /*001e*/ 	.short	(.L_5315 - .L_5314)
.L_5314:
        /*0020*/ 	.word	0x00000000
        /*0024*/ 	.short	0x0002
        /*0026*/ 	.short	0x0008
        /*0028*/ 	.byte	0x00, 0xf0, 0x41, 0x00


	//----- nvinfo : EIATTR_KPARAM_INFO
	.align		4
.L_5315:
        /*002c*/ 	.byte	0x04, 0x17
        /*002e*/ 	.short	(.L_5317 - .L_5316)
.L_5316:
        /*0030*/ 	.word	0x00000000
        /*0034*/ 	.short	0x0001
        /*0036*/ 	.short	0x0004
        /*0038*/ 	.byte	0x00, 0xf0, 0x09, 0x00


	//----- nvinfo : EIATTR_KPARAM_INFO
	.align		4
.L_5317:
        /*003c*/ 	.byte	0x04, 0x17
        /*003e*/ 	.short	(.L_5319 - .L_5318)
.L_5318:
        /*0040*/ 	.word	0x00000000
        /*0044*/ 	.short	0x0000
        /*0046*/ 	.short	0x0000
        /*0048*/ 	.byte	0x00, 0xf0, 0x11, 0x00


	//----- nvinfo : EIATTR_MAXREG_COUNT
	.align		4
.L_5319:
        /*004c*/ 	.byte	0x03, 0x1b
        /*004e*/ 	.short	0x00ff


	//----- nvinfo : EIATTR_MERCURY_ISA_VERSION
	.align		4
        /*0050*/ 	.byte	0x03, 0x5f
        /*0052*/ 	.short	0x0000


	//----- nvinfo : EIATTR_EXIT_INSTR_OFFSETS
	.align		4
        /*0054*/ 	.byte	0x04, 0x1c
        /*0056*/ 	.short	(.L_5321 - .L_5320)


	//   ....[0]....
.L_5320:
        /*0058*/ 	.word	0x00000010


	//----- nvinfo : EIATTR_MAX_THREADS
	.align		4
.L_5321:
        /*005c*/ 	.byte	0x04, 0x05
        /*005e*/ 	.short	(.L_5323 - .L_5322)
.L_5322:
        /*0060*/ 	.word	0x00000080
        /*0064*/ 	.word	0x00000001
        /*0068*/ 	.word	0x00000001
.L_5323:


//--------------------- .nv.info._ZN2at6native18elementwise_kernelILi128ELi4EZNS0_15gpu_kernel_implINS0_13BinaryFunctorIhhhZZZNS0_21heaviside_kernel_cudaERNS_18TensorIteratorBaseEENKUlvE_clEvENKUlvE_clEvEUlhhE_EEEEvS5_RKT_EUliE_EEviT1_ --------------------------
	.section	.nv.info._ZN2at6native18elementwise_kernelILi128ELi4EZNS0_15gpu_kernel_implINS0_13BinaryFunctorIhhhZZZNS0_21heaviside_kernel_cudaERNS_18TensorIteratorBaseEENKUlvE_clEvENKUlvE_clEvEUlhhE_EEEEvS5_RKT_EUliE_EEviT1_,"",@"SHT_CUDA_INFO"
	.sectionflags	@""
	.align	4


	//----- nvinfo : EIATTR_CUDA_API_VERSION
	.align		4
        /*0000*/ 	.byte	0x04, 0x37
        /*0002*/ 	.short	(.L_5325 - .L_5324)
.L_5324:
        /*0004*/ 	.word	0x00000082


	//----- nvinfo : EIATTR_SW2861232_WAR
	.align		4
.L_5325:
        /*0008*/ 	.byte	0x01, 0x35
	.zero		2


	//----- nvinfo : EIATTR_PARAM_CBANK
	.align		4
        /*000c*/ 	.byte	0x04, 0x0a
        /*000e*/ 	.short	(.L_5327 - .L_5326)
	.align		4
.L_5326:
        /*0010*/ 	.word	index@(.nv.constant0._ZN2at6native18elementwise_kernelILi128ELi4EZNS0_15gpu_kernel_implINS0_13BinaryFunctorIhhhZZZNS0_21heaviside_kernel_cudaERNS_18TensorIteratorBaseEENKUlvE_clEvENKUlvE_clEvEUlhhE_EEEEvS5_RKT_EUliE_EEviT1_)
        /*0014*/ 	.short	0x0160
        /*0016*/ 	.short	0x0290


	//----- nvinfo : EIATTR_CBANK_PARAM_SIZE
	.align		4
.L_5327:
        /*0018*/ 	.byte	0x03, 0x19
        /*001a*/ 	.short	0x0290


	//----- nvinfo : EIATTR_KPARAM_INFO
	.align		4
        /*001c*/ 	.byte	0x04, 0x17
        /*001e*/ 	.short	(.L_5329 - .L_5328)
.L_5328:
        /*0020*/ 	.word	0x00000000
        /*0024*/ 	.short	0x0001
        /*0026*/ 	.short	0x0008
        /*0028*/ 	.byte	0x00, 0xf0, 0x21, 0x0a


	//----- nvinfo : EIATTR_KPARAM_INFO
	.align		4
.L_5329:
        /*002c*/ 	.byte	0x04, 0x17
        /*002e*/ 	.short	(.L_5331 - .L_5330)
.L_5330:
        /*0030*/ 	.word	0x00000000
        /*0034*/ 	.short	0x0000
        /*0036*/ 	.short	0x0000
        /*0038*/ 	.byte	0x00, 0xf0, 0x11, 0x00


	//----- nvinfo : EIATTR_MAXREG_COUNT
	.align		4
.L_5331:
        /*003c*/ 	.byte	0x03, 0x1b
        /*003e*/ 	.short	0x0080


	//----- nvinfo : EIATTR_EXTERNS
	.align		4
        /*0040*/ 	.byte	0x04, 0x0f
        /*0042*/ 	.short	(.L_5333 - .L_5332)


	//   ....[0]....
	.align		4
.L_5332:
        /*0044*/ 	.word	index@(__assertfail)


	//----- nvinfo : EIATTR_MERCURY_ISA_VERSION
	.align		4
.L_5333:
        /*0048*/ 	.byte	0x03, 0x5f
        /*004a*/ 	.short	0x0000


	//----- nvinfo : EIATTR_SYSCALL_OFFSETS
	.align		4
        /*004c*/ 	.byte	0x04, 0x46
        /*004e*/ 	.short	(.L_5335 - .L_5334)


	//   ....[0]....
.L_5334:
        /*0050*/ 	.word	0x00001f10


	//   ....[1]....
        /*0054*/ 	.word	0x00002df0


	//   ....[2]....
        /*0058*/ 	.word	0x00003d90


	//   ....[3]....
        /*005c*/ 	.word	0x00005d00


	//   ....[4]....
        /*0060*/ 	.word	0x00006be0


	//   ....[5]....
        /*0064*/ 	.word	0x00007b80


	//   ....[6]....
        /*0068*/ 	.word	0x00009ac0


	//   ....[7]....
        /*006c*/ 	.word	0x0000a9a0


	//   ....[8]....
        /*0070*/ 	.word	0x0000b940


	//   ....[9]....
        /*0074*/ 	.word	0x0000d890


	//   ....[10]....
        /*0078*/ 	.word	0x0000e770


	//   ....[11]....
        /*007c*/ 	.word	0x0000f710


	//----- nvinfo : EIATTR_EXIT_INSTR_OFFSETS
	.align		4
.L_5335:
        /*0080*/ 	.byte	0x04, 0x1c
        /*0082*/ 	.short	(.L_5337 - .L_5336)


	//   ....[0]....
.L_5336:
        /*0084*/ 	.word	0x0000b9f0


	//   ....[1]....
        /*0088*/ 	.word	0x0000e8d0


	//   ....[2]....
        /*008c*/ 	.word	0x0000e8f0


	//   ....[3]....
        /*0090*/ 	.word	0x0000e990


	//   ....[4]....
        /*0094*/ 	.word	0x0000e9c0


	//   ....[5]....
        /*0098*/ 	.word	0x0000e9f0


	//   ....[6]....
        /*009c*/ 	.word	0x0000ea90


	//   ....[7]....
        /*00a0*/ 	.word	0x0000eae0


	//   ....[8]....
        /*00a4*/ 	.word	0x0000eb90


	//   ....[9]....
        /*00a8*/ 	.word	0x0000ebf0


	//   ....[10]....
        /*00ac*/ 	.word	0x0000ec30


	//   ....[11]....
        /*00b0*/ 	.word	0x0000ecf0


	//   ....[12]....
        /*00b4*/ 	.word	0x0000ed40


	//   ....[13]....
        /*00b8*/ 	.word	0x0000eee0


	//   ....[14]....
        /*00bc*/ 	.word	0x0000f050


	//   ....[15]....
        /*00c0*/ 	.word	0x0000f0a0


	//   ....[16]....
        /*00c4*/ 	.word	0x0000f150


	//   ....[17]....
        /*00c8*/ 	.word	0x0000f2e0


	//   ....[18]....
        /*00cc*/ 	.word	0x0000f470


	//   ....[19]....
        /*00d0*/ 	.word	0x0000f5e0


	//   ....[20]....
        /*00d4*/ 	.word	0x0000f720


	//   ....[21]....
        /*00d8*/ 	.word	0x0000f760


	//   ....[22]....
        /*00dc*/ 	.word	0x0000f790


	//----- nvinfo : EIATTR_MAX_THREADS
	.align		4
.L_5337:
        /*00e0*/ 	.byte	0x04, 0x05
        /*00e2*/ 	.short	(.L_5339 - .L_5338)
.L_5338:
        /*00e4*/ 	.word	0x00000080
        /*00e8*/ 	.word	0x00000001
        /*00ec*/ 	.word	0x00000001


	//----- nvinfo : EIATTR_CRS_STACK_SIZE
	.align		4
.L_5339:
        /*00f0*/ 	.byte	0x04, 0x1e
        /*00f2*/ 	.short	(.L_5341 - .L_5340)
.L_5340:
        /*00f4*/ 	.word	0x00000000
.L_5341:


//--------------------- .nv.info._ZN2at6native27unrolled_elementwise_kernelINS0_13BinaryFunctorIhhhZZZNS0_21heaviside_kernel_cudaERNS_18TensorIteratorBaseEENKUlvE_clEvENKUlvE_clEvEUlhhE_EESt5arrayIPcLm3EELi4E23TrivialOffsetCalculatorILi2EjESC_ILi1EjENS0_6memory12LoadWithCastILi2EEENSF_13StoreWithCastILi1EEEEEviT_T0_T2_T3_T4_T5_ --------------------------
	.section	.nv.info._ZN2at6native27unrolled_elementwise_kernelINS0_13BinaryFunctorIhhhZZZNS0_21heaviside_kernel_cudaERNS_18TensorIteratorBaseEENKUlvE_clEvENKUlvE_clEvEUlhhE_EESt5arrayIPcLm3EELi4E23TrivialOffsetCalculatorILi2EjESC_ILi1EjENS0_6memory12LoadWithCastILi2EEENSF_13StoreWithCastILi1EEEEEviT_T0_T2_T3_T4_T5_,"",@"SHT_CUDA_INFO"
	.sectionflags	@""
	.align	4


	//----- nvinfo : EIATTR_CUDA_API_VERSION
	.align		4
        /*0000*/ 	.byte	0x04, 0x37
        /*0002*/ 	.short	(.L_5343 - .L_5342)
.L_5342:
        /*0004*/ 	.word	0x00000082


	//----- nvinfo : EIATTR_SW2861232_WAR
	.align		4
.L_5343:
        /*0008*/ 	.byte	0x01, 0x35
	.zero		2


	//----- nvinfo : EIATTR_PARAM_CBANK
	.align		4
        /*000c*/ 	.byte	0x04, 0x0a
        /*000e*/ 	.short	(.L_5345 - .L_5344)
	.align		4
.L_5344:
        /*0010*/ 	.word	index@(.nv.constant0._ZN2at6native27unrolled_elementwise_kernelINS0_13BinaryFunctorIhhhZZZNS0_21heaviside_kernel_cudaERNS_18TensorIteratorBaseEENKUlvE_clEvENKUlvE_clEvEUlhhE_EESt5arrayIPcLm3EELi4E23TrivialOffsetCalculatorILi2EjESC_ILi1EjENS0_6memory12LoadWithCastILi2EEENSF_13StoreWithCastILi1EEEEEviT_T0_T2_T3_T4_T5_)
        /*0014*/ 	.short	0x0160
        /*0016*/ 	.short	0x0038


	//----- nvinfo : EIATTR_CBANK_PARAM_SIZE
	.align		4
.L_5345:
        /*0018*/ 	.byte	0x03, 0x19
        /*001a*/ 	.short	0x0038


	//----- nvinfo : EIATTR_KPARAM_INFO
	.align		4
        /*001c*/ 	.byte	0x04, 0x17
        /*001e*/ 	.short	(.L_5347 - .L_5346)
.L_5346:
        /*0020*/ 	.word	0x00000000
        /*0024*/ 	.short	0x0006
        /*0026*/ 	.short	0x0030
        /*0028*/ 	.byte	0x00, 0xf0, 0x21, 0x00


	//----- nvinfo : EIATTR_KPARAM_INFO
	.align		4
.L_5347:
        /*002c*/ 	.byte	0x04, 0x17
        /*002e*/ 	.short	(.L_5349 - .L_5348)
.L_5348:
        /*0030*/ 	.word	0x00000000
        /*0034*/ 	.short	0x0005
        /*0036*/ 	.short	0x0024
        /*0038*/ 	.byte	0x00, 0xf0, 0x31, 0x00


	//----- nvinfo : EIATTR_KPARAM_INFO
	.align		4
.L_5349:
        /*003c*/ 	.byte	0x04, 0x17
        /*003e*/ 	.short	(.L_5351 - .L_5350)
.L_5350:
        /*0040*/ 	.word	0x00000000
        /*0044*/ 	.short	0x0004
        /*0046*/ 	.short	0x0021
        /*0048*/ 	.byte	0x00, 0xf0, 0x05, 0x00


	//----- nvinfo : EIATTR_KPARAM_INFO
	.align		4
.L_5351:
        /*004c*/ 	.byte	0x04, 0x17
        /*004e*/ 	.short	(.L_5353 - .L_5352)
.L_5352:
        /*0050*/ 	.word	0x00000000
        /*0054*/ 	.short	0x0003
        /*0056*/ 	.short	0x0020
        /*0058*/ 	.byte	0x00, 0xf0, 0x05, 0x00


	//----- nvinfo : EIATTR_KPARAM_INFO
	.align		4
.L_5353:
        /*005c*/ 	.byte	0x04, 0x17
        /*005e*/ 	.short	(.L_5355 - .L_5354)
.L_5354:
        /*0060*/ 	.word	0x00000000
        /*0064*/ 	.short	0x0002
        /*0066*/ 	.short	0x0008
        /*0068*/ 	.byte	0x00, 0xf0, 0x61, 0x00


	//----- nvinfo : EIATTR_KPARAM_INFO
	.align		4
.L_5355:
        /*006c*/ 	.byte	0x04, 0x17
        /*006e*/ 	.short	(.L_5357 - .L_5356)
.L_5356:
        /*0070*/ 	.word	0x00000000
        /*0074*/ 	.short	0x0001
        /*0076*/ 	.short	0x0004
        /*0078*/ 	.byte	0x00, 0xf0, 0x05, 0x00


	//----- nvinfo : EIATTR_KPARAM_INFO
	.align		4
.L_5357:
        /*007c*/ 	.byte	0x04, 0x17
        /*007e*/ 	.short	(.L_5359 - .L_5358)
.L_5358:
        /*0080*/ 	.word	0x00000000
        /*0084*/ 	.short	0x0000
        /*0086*/ 	.short	0x0000
        /*0088*/ 	.byte	0x00, 0xf0, 0x11, 0x00


	//----- nvinfo : EIATTR_MAXREG_COUNT
	.align		4
.L_5359:
        /*008c*/ 	.byte	0x03, 0x1b
        /*008e*/ 	.short	0x00ff


	//----- nvinfo : EIATTR_EXTERNS
	.align		4
        /*0090*/ 	.byte	0x04, 0x0f
        /*0092*/ 	.short	(.L_5361 - .L_5360)


	//   ....[0]....
	.align		4
.L_5360:
        /*0094*/ 	.word	index@(__assertfail)


	//----- nvinfo : EIATTR_MERCURY_ISA_VERSION
	.align		4
.L_5361:
        /*0098*/ 	.byte	0x03, 0x5f
        /*009a*/ 	.short	0x0000


	//----- nvinfo : EIATTR_SYSCALL_OFFSETS
	.align		4
        /*009c*/ 	.byte	0x04, 0x46
        /*009e*/ 	.short	(.L_5363 - .L_5362)


	//   ....[0]....
.L_5362:
        /*00a0*/ 	.word	0x00000f80


	//   ....[1]....
        /*00a4*/ 	.word	0x00001e60


	//   ....[2]....
        /*00a8*/ 	.word	0x00002dc0


	//   ....[3]....
        /*00ac*/ 	.word	0x00003ca0


	//   ....[4]....
        /*00b0*/ 	.word	0x00004c10


	//   ....[5]....
        /*00b4*/ 	.word	0x00005af0


	//   ....[6]....
        /*00b8*/ 	.word	0x00006a40


	//   ....[7]....
        /*00bc*/ 	.word	0x00007920


	//   ....[8]....
        /*00c0*/ 	.word	0x000089c0


	//   ....[9]....
        /*00c4*/ 	.word	0x000099d0


	//   ....[10]....
        /*00c8*/ 	.word	0x0000a9d0


	//   ....[11]....
        /*00cc*/ 	.word	0x0000b9d0


	//----- nvinfo : EIATTR_EXIT_INSTR_OFFSETS
	.align		4
.L_5363:
        /*00d0*/ 	.byte	0x04, 0x1c
        /*00d2*/ 	.short	(.L_5365 - .L_5364)


	//   ....[0]....
.L_5364:
        /*00d4*/ 	.word	0x0000aa80


	//   ....[1]....
        /*00d8*/ 	.word	0x0000ab90


	//   ....[2]....
        /*00dc*/ 	.word	0x0000abb0


	//   ....[3]....
        /*00e0*/ 	.word	0x0000ac50


	//   ....[4]....
        /*00e4*/ 	.word	0x0000ac80


	//   ....[5]....
        /*00e8*/ 	.word	0x0000acb0


	//   ....[6]....
        /*00ec*/ 	.word	0x0000ad50


	//   ....[7]....
        /*00f0*/ 	.word	0x0000ada0


	//   ....[8]....
        /*00f4*/ 	.word	0x0000ae50


	//   ....[9]....
        /*00f8*/ 	.word	0x0000aeb0


	//   ....[10]....
        /*00fc*/ 	.word	0x0000aef0


	//   ....[11]....
        /*0100*/ 	.word	0x0000afb0


	//   ....[12]....
        /*0104*/ 	.word	0x0000b000


	//   ....[13]....
        /*0108*/ 	.word	0x0000b1a0


	//   ....[14]....
        /*010c*/ 	.word	0x0000b310


	//   ....[15]....
        /*0110*/ 	.word	0x0000b360


	//   ....[16]....
        /*0114*/ 	.word	0x0000b410


	//   ....[17]....
        /*0118*/ 	.word	0x0000b5a0


	//   ....[18]....
        /*011c*/ 	.word	0x0000b730


	//   ....[19]....
        /*0120*/ 	.word	0x0000b8a0


	//   ....[20]....
        /*0124*/ 	.word	0x0000b9e0


	//   ....[21]....
        /*0128*/ 	.word	0x0000ba20


	//   ....[22]....
        /*012c*/ 	.word	0x0000ba50


	//----- nvinfo : EIATTR_MAX_THREADS
	.align		4
.L_5365:
        /*0130*/ 	.byte	0x04, 0x05
        /*0132*/ 	.short	(.L_5367 - .L_5366)
.L_5366:
        /*0134*/ 	.word	0x00000080
        /*0138*/ 	.word	0x00000001
        /*013c*/ 	.word	0x00000001


	//----- nvinfo : EIATTR_CRS_STACK_SIZE
	.align		4
.L_5367:
        /*0140*/ 	.byte	0x04, 0x1e
        /*0142*/ 	.short	(.L_5369 - .L_5368)
.L_5368:
        /*0144*/ 	.word	0x00000000
.L_5369:


//--------------------- .nv.info._ZN2at6native18elementwise_kernelILi128ELi4EZNS0_22gpu_kernel_impl_nocastINS0_13BinaryFunctorIhhhZZZNS0_21heaviside_kernel_cudaERNS_18TensorIteratorBaseEENKUlvE_clEvENKUlvE_clEvEUlhhE_EEEEvS5_RKT_EUliE_EEviT1_ --------------------------
	.section	.nv.info._ZN2at6native18elementwise_kernelILi128ELi4EZNS0_22gpu_kernel_impl_nocastINS0_13BinaryFunctorIhhhZZZNS0_21heaviside_kernel_cudaERNS_18TensorIteratorBaseEENKUlvE_clEvENKUlvE_clEvEUlhhE_EEEEvS5_RKT_EUliE_EEviT1_,"",@"SHT_CUDA_INFO"
	.sectionflags	@""
	.align	4


	//----- nvinfo : EIATTR_CUDA_API_VERSION
	.align		4
        /*0000*/ 	.byte	0x04, 0x37
        /*0002*/ 	.short	(.L_5371 - .L_5370)
.L_5370:
        /*0004*/ 	.word	0x00000082


	//----- nvinfo : EIATTR_SW2861232_WAR
	.align		4
.L_5371:
        /*0008*/ 	.byte	0x01, 0x35
	.zero		2


	//----- nvinfo : EIATTR_PARAM_CBANK
	.align		4
        /*000c*/ 	.byte	0x04, 0x0a
        /*000e*/ 	.short	(.L_5373 - .L_5372)
	.align		4
.L_5372:
        /*0010*/ 	.word	index@(.nv.constant0._ZN2at6native18elementwise_kernelILi128ELi4EZNS0_22gpu_kernel_impl_nocastINS0_13BinaryFunctorIhhhZZZNS0_21heaviside_kernel_cudaERNS_18TensorIteratorBaseEENKUlvE_clEvENKUlvE_clEvEUlhhE_EEEEvS5_RKT_EUliE_EEviT1_)
        /*0014*/ 	.short	0x0160
        /*0016*/ 	.short	0x0290


	//----- nvinfo : EIATTR_CBANK_PARAM_SIZE
	.align		4
.L_5373:
        /*0018*/ 	.byte	0x03, 0x19
        /*001a*/ 	.short	0x0290


	//----- nvinfo : EIATTR_KPARAM_INFO
	.align		4
        /*001c*/ 	.byte	0x04, 0x17
        /*001e*/ 	.short	(.L_5375 - .L_5374)
.L_5374:
        /*0020*/ 	.word	0x00000000
        /*0024*/ 	.short	0x0001
        /*0026*/ 	.short	0x0008
        /*0028*/ 	.byte	0x00, 0xf0, 0x21, 0x0a


	//----- nvinfo : EIATTR_KPARAM_INFO
	.align		4
.L_5375:
        /*002c*/ 	.byte	0x04, 0x17
        /*002e*/ 	.short	(.L_5377 - .L_5376)
.L_5376:
        /*0030*/ 	.word	0x00000000
        /*0034*/ 	.short	0x0000
        /*0036*/ 	.short	0x0000
        /*0038*/ 	.byte	0x00, 0xf0, 0x11, 0x00


	//----- nvinfo : EIATTR_MAXREG_COUNT
	.align		4
.L_5377:
        /*003c*/ 	.byte	0x03, 0x1b
        /*003e*/ 	.short	0x0080


	//----- nvinfo : EIATTR_MERCURY_ISA_VERSION
	.align		4
        /*0040*/ 	.byte	0x03, 0x5f
        /*0042*/ 	.short	0x0000


	//----- nvinfo : EIATTR_EXIT_INSTR_OFFSETS
	.align		4
        /*0044*/ 	.byte	0x04, 0x1c
        /*0046*/ 	.short	(.L_5379 - .L_5378)


	//   ....[0]....
.L_5378:
        /*0048*/ 	.word	0x000032e0


	//   ....[1]....
        /*004c*/ 	.word	0x00004380


	//----- nvinfo : EIATTR_MAX_THREADS
	.align		4
.L_5379:
        /*0050*/ 	.byte	0x04, 0x05
        /*0052*/ 	.short	(.L_5381 - .L_5380)
.L_5380:
        /*0054*/ 	.word	0x00000080
        /*0058*/ 	.word	0x00000001
        /*005c*/ 	.word	0x00000001


	//----- nvinfo : EIATTR_CRS_STACK_SIZE
	.align		4
.L_5381:
        /*0060*/ 	.byte	0x04, 0x1e
        /*0062*/ 	.short	(.L_5383 - .L_5382)
.L_5382:
        /*0064*/ 	.word	0x00000000
.L_5383:


//--------------------- .nv.info._ZN2at6native27unrolled_elementwise_kernelINS0_13BinaryFunctorIhhhZZZNS0_21heaviside_kernel_cudaERNS_18TensorIteratorBaseEENKUlvE_clEvENKUlvE_clEvEUlhhE_EESt5arrayIPcLm3EELi4E23TrivialOffsetCalculatorILi2EjESC_ILi1EjENS0_6memory15LoadWithoutCastENSF_16StoreWithoutCastEEEviT_T0_T2_T3_T4_T5_ --------------------------
	.section	.nv.info._ZN2at6native27unrolled_elementwise_kernelINS0_13BinaryFunctorIhhhZZZNS0_21heaviside_kernel_cudaERNS_18TensorIteratorBaseEENKUlvE_clEvENKUlvE_clEvEUlhhE_EESt5arrayIPcLm3EELi4E23TrivialOffsetCalculatorILi2EjESC_ILi1EjENS0_6memory15LoadWithoutCastENSF_16StoreWithoutCastEEEviT_T0_T2_T3_T4_T5_,"",@"SHT_CUDA_INFO"
	.sectionflags	@""
	.align	4


	//----- nvinfo : EIATTR_CUDA_API_VERSION
	.align		4
        /*0000*/ 	.byte	0x04, 0x37
        /*0002*/ 	.short	(.L_5385 - .L_5384)
.L_5384:
        /*0004*/ 	.word	0x00000082


	//----- nvinfo : EIATTR_SW2861232_WAR
	.align		4
.L_5385:
        /*0008*/ 	.byte	0x01, 0x35
	.zero		2


	//----- nvinfo : EIATTR_PARAM_CBANK
	.align		4
        /*000c*/ 	.byte	0x04, 0x0a
        /*000e*/ 	.short	(.L_5387 - .L_5386)
	.align		4
.L_5386:
        /*0010*/ 	.word	index@(.nv.constant0._ZN2at6native27unrolled_elementwise_kernelINS0_13BinaryFunctorIhhhZZZNS0_21heaviside_kernel_cudaERNS_18TensorIteratorBaseEENKUlvE_clEvENKUlvE_clEvEUlhhE_EESt5arrayIPcLm3EELi4E23TrivialOffsetCalculatorILi2EjESC_ILi1EjENS0_6memory15LoadWithoutCastENSF_16StoreWithoutCastEEEviT_T0_T2_T3_T4_T5_)
        /*0014*/ 	.short	0x0160
        /*0016*/ 	.short	0x0024


	//----- nvinfo : EIATTR_CBANK_PARAM_SIZE
	.align		4
.L_5387:
        /*0018*/ 	.byte	0x03, 0x19
        /*001a*/ 	.short	0x0024


	//----- nvinfo : EIATTR_KPARAM_INFO
	.align		4
        /*001c*/ 	.byte	0x04, 0x17
        /*001e*/ 	.short	(.L_5389 - .L_5388)
.L_5388:
        /*0020*/ 	.word	0x00000000
        /*0024*/ 	.short	0x0006
        /*0026*/ 	.short	0x0023
        /*0028*/ 	.byte	0x00, 0xf0, 0x05, 0x00


	//----- nvinfo : EIATTR_KPARAM_INFO
	.align		4
.L_5389:
        /*002c*/ 	.byte	0x04, 0x17
        /*002e*/ 	.short	(.L_5391 - .L_5390)
.L_5390:
        /*0030*/ 	.word	0x00000000
        /*0034*/ 	.short	0x0005
        /*0036*/ 	.short	0x0022
        /*0038*/ 	.byte	0x00, 0xf0, 0x05, 0x00


	//----- nvinfo : EIATTR_KPARAM_INFO
	.align		4
.L_5391:
        /*003c*/ 	.byte	0x04, 0x17
        /*003e*/ 	.short	(.L_5393 - .L_5392)
.L_5392:
        /*0040*/ 	.word	0x00000000
        /*0044*/ 	.short	0x0004
        /*0046*/ 	.short	0x0021
        /*0048*/ 	.byte	0x00, 0xf0, 0x05, 0x00


	//----- nvinfo : EIATTR_KPARAM_INFO
	.align		4
.L_5393:
        /*004c*/ 	.byte	0x04, 0x17
        /*004e*/ 	.short	(.L_5395 - .L_5394)
.L_5394:
        /*0050*/ 	.word	0x00000000
        /*0054*/ 	.short	0x0003
        /*0056*/ 	.short	0x0020
        /*0058*/ 	.byte	0x00, 0xf0, 0x05, 0x00


	//----- nvinfo : EIATTR_KPARAM_INFO
	.align		4
.L_5395:
        /*005c*/ 	.byte	0x04, 0x17
        /*005e*/ 	.short	(.L_5397 - .L_5396)
.L_5396:
        /*0060*/ 	.word	0x00000000
        /*0064*/ 	.short	0x0002
        /*0066*/ 	.short	0x0008
        /*0068*/ 	.byte	0x00, 0xf0, 0x61, 0x00


	//----- nvinfo : EIATTR_KPARAM_INFO
	.align		4
.L_5397:
        /*006c*/ 	.byte	0x04, 0x17
        /*006e*/ 	.short	(.L_5399 - .L_5398)
.L_5398:
        /*0070*/ 	.word	0x00000000
        /*0074*/ 	.short	0x0001
        /*0076*/ 	.short	0x0004
        /*0078*/ 	.byte	0x00, 0xf0, 0x05, 0x00


	//----- nvinfo : EIATTR_KPARAM_INFO
	.align		4
.L_5399:
        /*007c*/ 	.byte	0x04, 0x17
        /*007e*/ 	.short	(.L_5401 - .L_5400)
.L_5400:
        /*0080*/ 	.word	0x00000000
        /*0084*/ 	.short	0x0000
        /*0086*/ 	.short	0x0000
        /*0088*/ 	.byte	0x00, 0xf0, 0x11, 0x00


	//----- nvinfo : EIATTR_MAXREG_COUNT
	.align		4
.L_5401:
        /*008c*/ 	.byte	0x03, 0x1b
        /*008e*/ 	.short	0x00ff


	//----- nvinfo : EIATTR_MERCURY_ISA_VERSION
	.align		4
        /*0090*/ 	.byte	0x03, 0x5f
        /*0092*/ 	.short	0x0000


	//----- nvinfo : EIATTR_EXIT_INSTR_OFFSETS
	.align		4
        /*0094*/ 	.byte	0x04, 0x1c
        /*0096*/ 	.short	(.L_5403 - .L_5402)


	//   ....[0]....
.L_5402:
        /*0098*/ 	.word	0x000004f0


	//   ....[1]....
        /*009c*/ 	.word	0x00000550


	//----- nvinfo : EIATTR_MAX_THREADS
	.align		4
.L_5403:
        /*00a0*/ 	.byte	0x04, 0x05
        /*00a2*/ 	.short	(.L_5405 - .L_5404)
.L_5404:
        /*00a4*/ 	.word	0x00000080
        /*00a8*/ 	.word	0x00000001
        /*00ac*/ 	.word	0x00000001


	//----- nvinfo : EIATTR_CRS_STACK_SIZE
	.align		4
.L_5405:
        /*00b0*/ 	.byte	0x04, 0x1e
        /*00b2*/ 	.short	(.L_5407 - .L_5406)
.L_5406:
        /*00b4*/ 	.word	0x00000000
.L_5407:


//--------------------- .nv.info._ZN2at6native29vectorized_elementwise_kernelILi2ENS0_13BinaryFunctorIhhhZZZNS0_21heaviside_kernel_cudaERNS_18TensorIteratorBaseEENKUlvE_clEvENKUlvE_clEvEUlhhE_EESt5arrayIPcLm3EEEEviT0_T1_ --------------------------
	.section	.nv.info._ZN2at6native29vectorized_elementwise_kernelILi2ENS0_13BinaryFunctorIhhhZZZNS0_21heaviside_kernel_cudaERNS_18TensorIteratorBaseEENKUlvE_clEvENKUlvE_clEvEUlhhE_EESt5arrayIPcLm3EEEEviT0_T1_,"",@"SHT_CUDA_INFO"
	.sectionflags	@""
	.align	4


	//----- nvinfo : EIATTR_CUDA_API_VERSION
	.align		4
        /*0000*/ 	.byte	0x04, 0x37
        /*0002*/ 	.short	(.L_5409 - .L_5408)
.L_5408:
        /*0004*/ 	.word	0x00000082


	//----- nvinfo : EIATTR_SW2861232_WAR
	.align		4
.L_5409:
        /*0008*/ 	.byte	0x01, 0x35
	.zero		2


	//----- nvinfo : EIATTR_PARAM_CBANK
	.align		4
        /*000c*/ 	.byte	0x04, 0x0a
        /*000e*/ 	.short	(.L_5411 - .L_5410)
	.align		4
.L_5410:
        /*0010*/ 	.word	index@(.nv.constant0._ZN2at6native29vectorized_elementwise_kernelILi2ENS0_13BinaryFunctorIhhhZZZNS0_21heaviside_kernel_cudaERNS_18TensorIteratorBaseEENKUlvE_clEvENKUlvE_clEvEUlhhE_EESt5arrayIPcLm3EEEEviT0_T1_)
        /*0014*/ 	.short	0x0160
        /*0016*/ 	.short	0x0020


	//----- nvinfo : EIATTR_CBANK_PARAM_SIZE
	.align		4
.L_5411:
        /*0018*/ 	.byte	0x03, 0x19
        /*001a*/ 	.short	0x0020


	//----- nvinfo : EIATTR_KPARAM_INFO
	.align		4
        /*001c*/ 	.byte	0x04, 0x17
        /*001e*/ 	.short	(.L_5413 - .L_5412)
.L_5412:
        /*0020*/ 	.word	0x00000000
        /*0024*/ 	.short	0x0002
        /*0026*/ 	.short	0x0008
        /*0028*/ 	.byte	0x00, 0xf0, 0x61, 0x00


	//----- nvinfo : EIATTR_KPARAM_INFO
	.align		4
.L_5413:
        /*002c*/ 	.byte	0x04, 0x17
        /*002e*/ 	.short	(.L_5415 - .L_5414)
.L_5414:
        /*0030*/ 	.word	0x00000000
        /*0034*/ 	.short	0x0001
        /*0036*/ 	.short	0x0004
        /*0038*/ 	.byte	0x00, 0xf0, 0x05, 0x00


	//----- nvinfo : EIATTR_KPARAM_INFO
	.align		4
.L_5415:
        /*003c*/ 	.byte	0x04, 0x17
        /*003e*/ 	.short	(.L_5417 - .L_5416)
.L_5416:
        /*0040*/ 	.word	0x00000000
        /*0044*/ 	.short	0x0000
        /*0046*/ 	.short	0x0000
        /*0048*/ 	.byte	0x00, 0xf0, 0x11, 0x00


	//----- nvinfo : EIATTR_MAXREG_COUNT
	.align		4
.L_5417:
        /*004c*/ 	.byte	0x03, 0x1b
        /*004e*/ 	.short	0x00ff


	//----- nvinfo : EIATTR_MERCURY_ISA_VERSION
	.align		4
        /*0050*/ 	.byte	0x03, 0x5f
        /*0052*/ 	.short	0x0000


	//----- nvinfo : EIATTR_EXIT_INSTR_OFFSETS
	.align		4
        /*0054*/ 	.byte	0x04, 0x1c
        /*0056*/ 	.short	(.L_5419 - .L_5418)


	//   ....[0]....
.L_5418:
        /*0058*/ 	.word	0x000004a0


	//   ....[1]....
        /*005c*/ 	.word	0x00000ea0


	//   ....[2]....
        /*0060*/ 	.word	0x00000ef0


	//----- nvinfo : EIATTR_MAX_THREADS
	.align		4
.L_5419:
        /*0064*/ 	.byte	0x04, 0x05
        /*0066*/ 	.short	(.L_5421 - .L_5420)
.L_5420:
        /*0068*/ 	.word	0x00000080
        /*006c*/ 	.word	0x00000001
        /*0070*/ 	.word	0x00000001


	//----- nvinfo : EIATTR_CRS_STACK_SIZE
	.align		4
.L_5421:
        /*0074*/ 	.byte	0x04, 0x1e
        /*0076*/ 	.short	(.L_5423 - .L_5422)
.L_5422:
        /*0078*/ 	.word	0x00000000
.L_5423:


//--------------------- .nv.info._ZN2at6native29vectorized_elementwise_kernelILi4ENS0_13BinaryFunctorIhhhZZZNS0_21heaviside_kernel_cudaERNS_18TensorIteratorBaseEENKUlvE_clEvENKUlvE_clEvEUlhhE_EESt5arrayIPcLm3EEEEviT0_T1_ --------------------------
	.section	.nv.info._ZN2at6native29vectorized_elementwise_kernelILi4ENS0_13BinaryFunctorIhhhZZZNS0_21heaviside_kernel_cudaERNS_18TensorIteratorBaseEENKUlvE_clEvENKUlvE_clEvEUlhhE_EESt5arrayIPcLm3EEEEviT0_T1_,"",@"SHT_CUDA_INFO"
	.sectionflags	@""
	.align	4


	//----- nvinfo : EIATTR_CUDA_API_VERSION
	.align		4
        /*0000*/ 	.byte	0x04, 0x37
        /*0002*/ 	.short	(.L_5425 - .L_5424)
.L_5424:
        /*0004*/ 	.word	0x00000082


	//----- nvinfo : EIATTR_SW2861232_WAR
	.align		4
.L_5425:
        /*0008*/ 	.byte	0x01, 0x35
	.zero		2


	//----- nvinfo : EIATTR_PARAM_CBANK
	.align		4
        /*000c*/ 	.byte	0x04, 0x0a
        /*000e*/ 	.short	(.L_5427 - .L_5426)
	.align		4
.L_5426:
        /*0010*/ 	.word	index@(.nv.constant0._ZN2at6native29vectorized_elementwise_kernelILi4ENS0_13BinaryFunctorIhhhZZZNS0_21heaviside_kernel_cudaERNS_18TensorIteratorBaseEENKUlvE_clEvENKUlvE_clEvEUlhhE_EESt5arrayIPcLm3EEEEviT0_T1_)
        /*0014*/ 	.short	0x0160
        /*0016*/ 	.short	0x0020


	//----- nvinfo : EIATTR_CBANK_PARAM_SIZE
	.align		4
.L_5427:
        /*0018*/ 	.byte	0x03, 0x19
        /*001a*/ 	.short	0x0020


	//----- nvinfo : EIATTR_KPARAM_INFO
	.align		4
        /*001c*/ 	.byte	0x04, 0x17
        /*001e*/ 	.short	(.L_5429 - .L_5428)
.L_5428:
        /*0020*/ 	.word	0x00000000
        /*0024*/ 	.short	0x0002
        /*0026*/ 	.short	0x0008
        /*0028*/ 	.byte	0x00, 0xf0, 0x61, 0x00


	//----- nvinfo : EIATTR_KPARAM_INFO
	.align		4
.L_5429:
        /*002c*/ 	.byte	0x04, 0x17
        /*002e*/ 	.short	(.L_5431 - .L_5430)
.L_5430:
        /*0030*/ 	.word	0x00000000
        /*0034*/ 	.short	0x0001
        /*0036*/ 	.short	0x0004
        /*0038*/ 	.byte	0x00, 0xf0, 0x05, 0x00


	//----- nvinfo : EIATTR_KPARAM_INFO
	.align		4
.L_5431:
        /*003c*/ 	.byte	0x04, 0x17
        /*003e*/ 	.short	(.L_5433 - .L_5432)
.L_5432:
        /*0040*/ 	.word	0x00000000
        /*0044*/ 	.short	0x0000
        /*0046*/ 	.short	0x0000
        /*0048*/ 	.byte	0x00, 0xf0, 0x11, 0x00


	//----- nvinfo : EIATTR_MAXREG_COUNT
	.align		4
.L_5433:
        /*004c*/ 	.byte	0x03, 0x1b
        /*004e*/ 	.short	0x00ff


	//----- nvinfo : EIATTR_MERCURY_ISA_VERSION
	.align		4
        /*0050*/ 	.byte	0x03, 0x5f
        /*0052*/ 	.short	0x0000


	//----- nvinfo : EIATTR_EXIT_INSTR_OFFSETS
	.align		4
        /*0054*/ 	.byte	0x04, 0x1c
        /*0056*/ 	.short	(.L_5435 - .L_5434)


	//   ....[0]....
.L_5434:
        /*0058*/ 	.word	0x00000460


	//   ....[1]....
        /*005c*/ 	.word	0x00000e60


	//   ....[2]....
        /*0060*/ 	.word	0x00000eb0


	//----- nvinfo : EIATTR_MAX_THREADS
	.align		4
.L_5435:
        /*0064*/ 	.byte	0x04, 0x05
        /*0066*/ 	.short	(.L_5437 - .L_5436)
.L_5436:
        /*0068*/ 	.word	0x00000080
        /*006c*/ 	.word	0x00000001
        /*0070*/ 	.word	0x00000001


	//----- nvinfo : EIATTR_CRS_STACK_SIZE
	.align		4
.L_5437:
        /*0074*/ 	.byte	0x04, 0x1e
        /*0076*/ 	.short	(.L_5439 - .L_5438)
.L_5438:
        /*0078*/ 	.word	0x00000000
.L_5439:


//--------------------- .nv.info._ZN2at6native29vectorized_elementwise_kernelILi8ENS0_13BinaryFunctorIhhhZZZNS0_21heaviside_kernel_cudaERNS_18TensorIteratorBaseEENKUlvE_clEvENKUlvE_clEvEUlhhE_EESt5arrayIPcLm3EEEEviT0_T1_ --------------------------
	.section	.nv.info._ZN2at6native29vectorized_elementwise_kernelILi8ENS0_13BinaryFunctorIhhhZZZNS0_21heaviside_kernel_cudaERNS_18TensorIteratorBaseEENKUlvE_clEvENKUlvE_clEvEUlhhE_EESt5arrayIPcLm3EEEEviT0_T1_,"",@"SHT_CUDA_INFO"
	.sectionflags	@""
	.align	4


	//----- nvinfo : EIATTR_CUDA_API_VERSION
	.align		4
        /*0000*/ 	.byte	0x04, 0x37
        /*0002*/ 	.short	(.L_5441 - .L_5440)
.L_5440:
        /*0004*/ 	.word	0x00000082


	//----- nvinfo : EIATTR_SW2861232_WAR
	.align		4
.L_5441:
        /*0008*/ 	.byte	0x01, 0x35
	.zero		2


	//----- nvinfo : EIATTR_PARAM_CBANK
	.align		4
        /*000c*/ 	.byte	0x04, 0x0a
        /*000e*/ 	.short	(.L_5443 - .L_5442)
	.align		4
.L_5442:
        /*0010*/ 	.word	index@(.nv.constant0._ZN2at6native29vectorized_elementwise_kernelILi8ENS0_13BinaryFunctorIhhhZZZNS0_21heaviside_kernel_cudaERNS_18TensorIteratorBaseEENKUlvE_clEvENKUlvE_clEvEUlhhE_EESt5arrayIPcLm3EEEEviT0_T1_)
        /*0014*/ 	.short	0x0160
        /*0016*/ 	.short	0x0020


	//----- nvinfo : EIATTR_CBANK_PARAM_SIZE
	.align		4
.L_5443:
        /*0018*/ 	.byte	0x03, 0x19
        /*001a*/ 	.short	0x0020


	//----- nvinfo : EIATTR_KPARAM_INFO
	.align		4
        /*001c*/ 	.byte	0x04, 0x17
        /*001e*/ 	.short	(.L_5445 - .L_5444)
.L_5444:
        /*0020*/ 	.word	0x00000000
        /*0024*/ 	.short	0x0002
        /*0026*/ 	.short	0x0008
        /*0028*/ 	.byte	0x00, 0xf0, 0x61, 0x00


	//----- nvinfo : EIATTR_KPARAM_INFO
	.align		4
.L_5445:
        /*002c*/ 	.byte	0x04, 0x17
        /*002e*/ 	.short	(.L_5447 - .L_5446)
.L_5446:
        /*0030*/ 	.word	0x00000000
        /*0034*/ 	.short	0x0001
        /*0036*/ 	.short	0x0004
        /*0038*/ 	.byte	0x00, 0xf0, 0x05, 0x00


	//----- nvinfo : EIATTR_KPARAM_INFO
	.align		4
.L_5447:
        /*003c*/ 	.byte	0x04, 0x17
        /*003e*/ 	.short	(.L_5449 - .L_5448)
.L_5448:
        /*0040*/ 	.word	0x00000000
        /*0044*/ 	.short	0x0000
        /*0046*/ 	.short	0x0000
        /*0048*/ 	.byte	0x00, 0xf0, 0x11, 0x00


	//----- nvinfo : EIATTR_MAXREG_COUNT
	.align		4
.L_5449:
        /*004c*/ 	.byte	0x03, 0x1b
        /*004e*/ 	.short	0x00ff


	//----- nvinfo : EIATTR_MERCURY_ISA_VERSION
	.align		4
        /*0050*/ 	.byte	0x03, 0x5f
        /*0052*/ 	.short	0x0000


	//----- nvinfo : EIATTR_EXIT_INSTR_OFFSETS
	.align		4
        /*0054*/ 	.byte	0x04, 0x1c
        /*0056*/ 	.short	(.L_5451 - .L_5450)


	//   ....[0]....
.L_5450:
        /*0058*/ 	.word	0x00000010


	//----- nvinfo : EIATTR_MAX_THREADS
	.align		4
.L_5451:
        /*005c*/ 	.byte	0x04, 0x05
        /*005e*/ 	.short	(.L_5453 - .L_5452)
.L_5452:
        /*0060*/ 	.word	0x00000080
        /*0064*/ 	.word	0x00000001
        /*0068*/ 	.word	0x00000001
.L_5453:


//--------------------- .nv.info._ZN2at6native18elementwise_kernelILi128ELi4EZNS0_15gpu_kernel_implINS0_13BUnaryFunctorIhhhZZZNS0_21heaviside_kernel_cudaERNS_18TensorIteratorBaseEENKUlvE_clEvENKUlvE_clEvEUlhhE_EEEEvS5_RKT_EUliE_EEviT1_ --------------------------
	.section	.nv.info._ZN2at6native18elementwise_kernelILi128ELi4EZNS0_15gpu_kernel_implINS0_13BUnaryFunctorIhhhZZZNS0_21heaviside_kernel_cudaERNS_18TensorIteratorBaseEENKUlvE_clEvENKUlvE_clEvEUlhhE_EEEEvS5_RKT_EUliE_EEviT1_,"",@"SHT_CUDA_INFO"
	.sectionflags	@""
	.align	4


	//----- nvinfo : EIATTR_CUDA_API_VERSION
	.align		4
        /*0000*/ 	.byte	0x04, 0x37
        /*0002*/ 	.short	(.L_5455 - .L_5454)
.L_5454:
        /*0004*/ 	.word	0x00000082


	//----- nvinfo : EIATTR_SW2861232_WAR
	.align		4
.L_5455:
        /*0008*/ 	.byte	0x01, 0x35
	.zero		2


	//----- nvinfo : EIATTR_PARAM_CBANK
	.align		4
        /*000c*/ 	.byte	0x04, 0x0a
        /*000e*/ 	.short	(.L_5457 - .L_5456)
	.align		4
.L_5456:
        /*0010*/ 	.word	index@(.nv.constant0._ZN2at6native18elementwise_kernelILi128ELi4EZNS0_15gpu_kernel_implINS0_13BUnaryFunctorIhhhZZZNS0_21heaviside_kernel_cudaERNS_18TensorIteratorBaseEENKUlvE_clEvENKUlvE_clEvEUlhhE_EEEEvS5_RKT_EUliE_EEviT1_)
        /*0014*/ 	.short	0x0160
        /*0016*/ 	.short	0x0220


	//----- nvinfo : EIATTR_CBANK_PARAM_SIZE
	.align		4
.L_5457:
        /*0018*/ 	.byte	0x03, 0x19
        /*001a*/ 	.short	0x0220


	//----- nvinfo : EIATTR_KPARAM_INFO
	.align		4
        /*001c*/ 	.byte	0x04, 0x17
        /*001e*/ 	.short	(.L_5459 - .L_5458)
.L_5458:
        /*0020*/ 	.word	0x00000000
        /*0024*/ 	.short	0x0001
        /*0026*/ 	.short	0x0008
        /*0028*/ 	.byte	0x00, 0xf0, 0x61, 0x08


	//----- nvinfo : EIATTR_KPARAM_INFO
	.align		4
.L_5459:
        /*002c*/ 	.byte	0x04, 0x17
        /*002e*/ 	.short	(.L_5461 - .L_5460)
.L_5460:
        /*0030*/ 	.word	0x00000000
        /*0034*/ 	.short	0x0000
        /*0036*/ 	.short	0x0000
        /*0038*/ 	.byte	0x00, 0xf0, 0x11, 0x00


	//----- nvinfo : EIATTR_MAXREG_COUNT
	.align		4
.L_5461:
        /*003c*/ 	.byte	0x03, 0x1b
        /*003e*/ 	.short	0x0080


	//----- nvinfo : EIATTR_EXTERNS
	.align		4
        /*0040*/ 	.byte	0x04, 0x0f
        /*0042*/ 	.short	(.L_5463 - .L_5462)


	//   ....[0]....
	.align		4
.L_5462:
        /*0044*/ 	.word	index@(__assertfail)


	//----- nvinfo : EIATTR_MERCURY_ISA_VERSION
	.align		4
.L_5463:
        /*0048*/ 	.byte	0x03, 0x5f
        /*004a*/ 	.short	0x0000


	//----- nvinfo : EIATTR_SYSCALL_OFFSETS
	.align		4
        /*004c*/ 	.byte	0x04, 0x46
        /*004e*/ 	.short	(.L_5465 - .L_5464)


	//   ....[0]....
.L_5464:
        /*0050*/ 	.word	0x00001d70


	//   ....[1]....
        /*0054*/ 	.word	0x00002d30


	//   ....[2]....
        /*0058*/ 	.word	0x00004af0


	//   ....[3]....
        /*005c*/ 	.word	0x00005ab0


	//   ....[4]....
        /*0060*/ 	.word	0x00007840


	//   ....[5]....
        /*0064*/ 	.word	0x00008800


	//   ....[6]....
        /*0068*/ 	.word	0x0000a5a0


	//   ....[7]....
        /*006c*/ 	.word	0x0000b560


	//----- nvinfo : EIATTR_EXIT_INSTR_OFFSETS
	.align		4
.L_5465:
        /*0070*/ 	.byte	0x04, 0x1c
        /*0072*/ 	.short	(.L_5467 - .L_5466)


	//   ....[0]....
.L_5466:
        /*0074*/ 	.word	0x000088b0


	//   ....[1]....
        /*0078*/ 	.word	0x0000a720


	//   ....[2]....
        /*007c*/ 	.word	0x0000a740


	//   ....[3]....
        /*0080*/ 	.word	0x0000a7e0


	//   ....[4]....
        /*0084*/ 	.word	0x0000a810


	//   ....[5]....
        /*0088*/ 	.word	0x0000a840


	//   ....[6]....
        /*008c*/ 	.word	0x0000a8e0


	//   ....[7]....
        /*0090*/ 	.word	0x0000a930


	//   ....[8]....
        /*0094*/ 	.word	0x0000a9e0


	//   ....[9]....
        /*0098*/ 	.word	0x0000aa40


	//   ....[10]....
        /*009c*/ 	.word	0x0000aa80


	//   ....[11]....
        /*00a0*/ 	.word	0x0000ab40


	//   ....[12]....
        /*00a4*/ 	.word	0x0000ab90


	//   ....[13]....
        /*00a8*/ 	.word	0x0000ad30


	//   ....[14]....
        /*00ac*/ 	.word	0x0000aea0


	//   ....[15]....
        /*00b0*/ 	.word	0x0000aef0


	//   ....[16]....
        /*00b4*/ 	.word	0x0000afa0


	//   ....[17]....
        /*00b8*/ 	.word	0x0000b130


	//   ....[18]....
        /*00bc*/ 	.word	0x0000b2c0


	//   ....[19]....
        /*00c0*/ 	.word	0x0000b430


	//   ....[20]....
        /*00c4*/ 	.word	0x0000b570


	//   ....[21]....
        /*00c8*/ 	.word	0x0000b5b0


	//   ....[22]....
        /*00cc*/ 	.word	0x0000b5e0


	//----- nvinfo : EIATTR_MAX_THREADS
	.align		4
.L_5467:
        /*00d0*/ 	.byte	0x04, 0x05
        /*00d2*/ 	.short	(.L_5469 - .L_5468)
.L_5468:
        /*00d4*/ 	.word	0x00000080
        /*00d8*/ 	.word	0x00000001
        /*00dc*/ 	.word	0x00000001


	//----- nvinfo : EIATTR_CRS_STACK_SIZE
	.align		4
.L_5469:
        /*00e0*/ 	.byte	0x04, 0x1e
        /*00e2*/ 	.short	(.L_5471 - .L_5470)
.L_5470:
        /*00e4*/ 	.word	0x00000000
.L_5471:


//--------------------- .nv.info._ZN2at6native27unrolled_elementwise_kernelINS0_13BUnaryFunctorIhhhZZZNS0_21heaviside_kernel_cudaERNS_18TensorIteratorBaseEENKUlvE_clEvENKUlvE_clEvEUlhhE_EESt5arrayIPcLm2EELi4E23TrivialOffsetCalculatorILi1EjESD_NS0_6memory12LoadWithCastILi1EEENSE_13StoreWithCastILi1EEEEEviT_T0_T2_T3_T4_T5_ --------------------------
	.section	.nv.info._ZN2at6native27unrolled_elementwise_kernelINS0_13BUnaryFunctorIhhhZZZNS0_21heaviside_kernel_cudaERNS_18TensorIteratorBaseEENKUlvE_clEvENKUlvE_clEvEUlhhE_EESt5arrayIPcLm2EELi4E23TrivialOffsetCalculatorILi1EjESD_NS0_6memory12LoadWithCastILi1EEENSE_13StoreWithCastILi1EEEEEviT_T0_T2_T3_T4_T5_,"",@"SHT_CUDA_INFO"
	.sectionflags	@""
	.align	4


	//----- nvinfo : EIATTR_CUDA_API_VERSION
	.align		4
        /*0000*/ 	.byte	0x04, 0x37
        /*0002*/ 	.short	(.L_5473 - .L_5472)
.L_5472:
        /*0004*/ 	.word	0x00000082


	//----- nvinfo : EIATTR_SW2861232_WAR
	.align		4
.L_5473:
        /*0008*/ 	.byte	0x01, 0x35
	.zero		2


	//----- nvinfo : EIATTR_PARAM_CBANK
	.align		4
        /*000c*/ 	.byte	0x04, 0x0a
        /*000e*/ 	.short	(.L_5475 - .L_5474)
	.align		4
.L_5474:
        /*0010*/ 	.word	index@(.nv.constant0._ZN2at6native27unrolled_elementwise_kernelINS0_13BUnaryFunctorIhhhZZZNS0_21heaviside_kernel_cudaERNS_18TensorIteratorBaseEENKUlvE_clEvENKUlvE_clEvEUlhhE_EESt5arrayIPcLm2EELi4E23TrivialOffsetCalculatorILi1EjESD_NS0_6memory12LoadWithCastILi1EEENSE_13StoreWithCastILi1EEEEEviT_T0_T2_T3_T4_T5_)
        /*0014*/ 	.short	0x0160
        /*0016*/ 	.short	0x002c


	//----- nvinfo : EIATTR_CBANK_PARAM_SIZE
	.align		4
.L_5475:
        /*0018*/ 	.byte	0x03, 0x19
        /*001a*/ 	.short	0x002c


	//----- nvinfo : EIATTR_KPARAM_INFO
	.align		4
        /*001c*/ 	.byte	0x04, 0x17
        /*001e*/ 	.short	(.L_5477 - .L_5476)
.L_5476:
        /*0020*/ 	.word	0x00000000
        /*0024*/ 	.short	0x0006
        /*0026*/ 	.short	0x0024
        /*0028*/ 	.byte	0x00, 0xf0, 0x21, 0x00


	//----- nvinfo : EIATTR_KPARAM_INFO
	.align		4
.L_5477:
        /*002c*/ 	.byte	0x04, 0x17
        /*002e*/ 	.short	(.L_5479 - .L_5478)
.L_5478:
        /*0030*/ 	.word	0x00000000
        /*0034*/ 	.short	0x0005
        /*0036*/ 	.short	0x001c
        /*0038*/ 	.byte	0x00, 0xf0, 0x21, 0x00


	//----- nvinfo : EIATTR_KPARAM_INFO
	.align		4
.L_5479:
        /*003c*/ 	.byte	0x04, 0x17
        /*003e*/ 	.short	(.L_5481 - .L_5480)
.L_5480:
        /*0040*/ 	.word	0x00000000
        /*0044*/ 	.short	0x0004
        /*0046*/ 	.short	0x0019
        /*0048*/ 	.byte	0x00, 0xf0, 0x05, 0x00


	//----- nvinfo : EIATTR_KPARAM_INFO
	.align		4
.L_5481:
        /*004c*/ 	.byte	0x04, 0x17
        /*004e*/ 	.short	(.L_5483 - .L_5482)
.L_5482:
        /*0050*/ 	.word	0x00000000
        /*0054*/ 	.short	0x0003
        /*0056*/ 	.short	0x0018
        /*0058*/ 	.byte	0x00, 0xf0, 0x05, 0x00


	//----- nvinfo : EIATTR_KPARAM_INFO
	.align		4
.L_5483:
        /*005c*/ 	.byte	0x04, 0x17
        /*005e*/ 	.short	(.L_5485 - .L_5484)
.L_5484:
        /*0060*/ 	.word	0x00000000
        /*0064*/ 	.short	0x0002
        /*0066*/ 	.short	0x0008
        /*0068*/ 	.byte	0x00, 0xf0, 0x41, 0x00


	//----- nvinfo : EIATTR_KPARAM_INFO
	.align		4
.L_5485:
        /*006c*/ 	.byte	0x04, 0x17
        /*006e*/ 	.short	(.L_5487 - .L_5486)
.L_5486:
        /*0070*/ 	.word	0x00000000
        /*0074*/ 	.short	0x0001
        /*0076*/ 	.short	0x0004
        /*0078*/ 	.byte	0x00, 0xf0, 0x09, 0x00


	//----- nvinfo : EIATTR_KPARAM_INFO
	.align		4
.L_5487:
        /*007c*/ 	.byte	0x04, 0x17
        /*007e*/ 	.short	(.L_5489 - .L_5488)
.L_5488:
        /*0080*/ 	.word	0x00000000
        /*0084*/ 	.short	0x0000
        /*0086*/ 	.short	0x0000
        /*0088*/ 	.byte	0x00, 0xf0, 0x11, 0x00


	//----- nvinfo : EIATTR_MAXREG_COUNT
	.align		4
.L_5489:
        /*008c*/ 	.byte	0x03, 0x1b
        /*008e*/ 	.short	0x00ff


	//----- nvinfo : EIATTR_EXTERNS
	.align		4
        /*0090*/ 	.byte	0x04, 0x0f
        /*0092*/ 	.short	(.L_5491 - .L_5490)


	//   ....[0]....
	.align		4
.L_5490:
        /*0094*/ 	.word	index@(__assertfail)


	//----- nvinfo : EIATTR_MERCURY_ISA_VERSION
	.align		4
.L_5491:
        /*0098*/ 	.byte	0x03, 0x5f
        /*009a*/ 	.short	0x0000


	//----- nvinfo : EIATTR_SYSCALL_OFFSETS
	.align		4
        /*009c*/ 	.byte	0x04, 0x46
        /*009e*/ 	.short	(.L_5493 - .L_5492)


	//   ....[0]....
.L_5492:
        /*00a0*/ 	.word	0x00000f60


	//   ....[1]....
        /*00a4*/ 	.word	0x00001ec0


	//   ....[2]....
        /*00a8*/ 	.word	0x00002e30


	//   ....[3]....
        /*00ac*/ 	.word	0x00003d90


	//   ....[4]....
        /*00b0*/ 	.word	0x00004e50


	//   ....[5]....
        /*00b4*/ 	.word	0x00005e60


	//   ....[6]....
        /*00b8*/ 	.word	0x00006e60


	//   ....[7]....
        /*00bc*/ 	.word	0x00007e60


	//----- nvinfo : EIATTR_EXIT_INSTR_OFFSETS
	.align		4
.L_5493:
        /*00c0*/ 	.byte	0x04, 0x1c
        /*00c2*/ 	.short	(.L_5495 - .L_5494)


	//   ....[0]....
.L_5494:
        /*00c4*/ 	.word	0x00006f10


	//   ....[1]....
        /*00c8*/ 	.word	0x00007020


	//   ....[2]....
        /*00cc*/ 	.word	0x00007040


	//   ....[3]....
        /*00d0*/ 	.word	0x000070e0


	//   ....[4]....
        /*00d4*/ 	.word	0x00007110


	//   ....[5]....
        /*00d8*/ 	.word	0x00007140


	//   ....[6]....
        /*00dc*/ 	.word	0x000071e0


	//   ....[7]....
        /*00e0*/ 	.word	0x00007230


	//   ....[8]....
        /*00e4*/ 	.word	0x000072e0


	//   ....[9]....
        /*00e8*/ 	.word	0x00007340


	//   ....[10]....
        /*00ec*/ 	.word	0x00007380


	//   ....[11]....
        /*00f0*/ 	.word	0x00007440


	//   ....[12]....
        /*00f4*/ 	.word	0x00007490


	//   ....[13]....
        /*00f8*/ 	.word	0x00007630


	//   ....[14]....
        /*00fc*/ 	.word	0x000077a0


	//   ....[15]....
        /*0100*/ 	.word	0x000077f0


	//   ....[16]....
        /*0104*/ 	.word	0x000078a0


	//   ....[17]....
        /*0108*/ 	.word	0x00007a30


	//   ....[18]....
        /*010c*/ 	.word	0x00007bc0


	//   ....[19]....
        /*0110*/ 	.word	0x00007d30


	//   ....[20]....
        /*0114*/ 	.word	0x00007e70


	//   ....[21]....
        /*0118*/ 	.word	0x00007eb0


	//   ....[22]....
        /*011c*/ 	.word	0x00007ee0


	//----- nvinfo : EIATTR_MAX_THREADS
	.align		4
.L_5495:
        /*0120*/ 	.byte	0x04, 0x05
        /*0122*/ 	.short	(.L_5497 - .L_5496)
.L_5496:
        /*0124*/ 	.word	0x00000080
        /*0128*/ 	.word	0x00000001
        /*012c*/ 	.word	0x00000001


	//----- nvinfo : EIATTR_CRS_STACK_SIZE
	.align		4
.L_5497:
        /*0130*/ 	.byte	0x04, 0x1e
        /*0132*/ 	.short	(.L_5499 - .L_5498)
.L_5498:
        /*0134*/ 	.word	0x00000000
.L_5499:


//--------------------- .nv.info._ZN2at6native18elementwise_kernelILi128ELi4EZNS0_22gpu_kernel_impl_nocastINS0_13BUnaryFunctorIhhhZZZNS0_21heaviside_kernel_cudaERNS_18TensorIteratorBaseEENKUlvE_clEvENKUlvE_clEvEUlhhE_EEEEvS5_RKT_EUliE_EEviT1_ --------------------------
	.section	.nv.info._ZN2at6native18elementwise_kernelILi128ELi4EZNS0_22gpu_kernel_impl_nocastINS0_13BUnaryFunctorIhhhZZZNS0_21heaviside_kernel_cudaERNS_18TensorIteratorBaseEENKUlvE_clEvENKUlvE_clEvEUlhhE_EEEEvS5_RKT_EUliE_EEviT1_,"",@"SHT_CUDA_INFO"
	.sectionflags	@""
	.align	4


	//----- nvinfo : EIATTR_CUDA_API_VERSION
	.align		4
        /*0000*/ 	.byte	0x04, 0x37
        /*0002*/ 	.short	(.L_5501 - .L_5500)
.L_5500:
        /*0004*/ 	.word	0x00000082


	//----- nvinfo : EIATTR_SW2861232_WAR
	.align		4
.L_5501:
        /*0008*/ 	.byte	0x01, 0x35
	.zero		2


	//----- nvinfo : EIATTR_PARAM_CBANK
	.align		4
        /*000c*/ 	.byte	0x04, 0x0a
        /*000e*/ 	.short	(.L_5503 - .L_5502)
	.align		4
.L_5502:
        /*0010*/ 	.word	index@(.nv.constant0._ZN2at6native18elementwise_kernelILi128ELi4EZNS0_22gpu_kernel_impl_nocastINS0_13BUnaryFunctorIhhhZZZNS0_21heaviside_kernel_cudaERNS_18TensorIteratorBaseEENKUlvE_clEvENKUlvE_clEvEUlhhE_EEEEvS5_RKT_EUliE_EEviT1_)
        /*0014*/ 	.short	0x0160
        /*0016*/ 	.short	0x0220


	//----- nvinfo : EIATTR_CBANK_PARAM_SIZE
	.align		4
.L_5503:
        /*0018*/ 	.byte	0x03, 0x19
        /*001a*/ 	.short	0x0220


	//----- nvinfo : EIATTR_KPARAM_INFO
	.align		4
        /*001c*/ 	.byte	0x04, 0x17
        /*001e*/ 	.short	(.L_5505 - .L_5504)
.L_5504:
        /*0020*/ 	.word	0x00000000
        /*0024*/ 	.short	0x0001
        /*0026*/ 	.short	0x0008
        /*0028*/ 	.byte	0x00, 0xf0, 0x61, 0x08


	//----- nvinfo : EIATTR_KPARAM_INFO
	.align		4
.L_5505:
        /*002c*/ 	.byte	0x04, 0x17
        /*002e*/ 	.short	(.L_5507 - .L_5506)
.L_5506:
        /*0030*/ 	.word	0x00000000
        /*0034*/ 	.short	0x0000
        /*0036*/ 	.short	0x0000
        /*0038*/ 	.byte	0x00, 0xf0, 0x11, 0x00


	//----- nvinfo : EIATTR_MAXREG_COUNT
	.align		4
.L_5507:
        /*003c*/ 	.byte	0x03, 0x1b
        /*003e*/ 	.short	0x0080


	//----- nvinfo : EIATTR_MERCURY_ISA_VERSION
	.align		4
        /*0040*/ 	.byte	0x03, 0x5f
        /*0042*/ 	.short	0x0000


	//----- nvinfo : EIATTR_EXIT_INSTR_OFFSETS
	.align		4
        /*0044*/ 	.byte	0x04, 0x1c
        /*0046*/ 	.short	(.L_5509 - .L_5508)


	//   ....[0]....
.L_5508:
        /*0048*/ 	.word	0x00002df0


	//   ....[1]....
        /*004c*/ 	.word	0x00003cd0


	//----- nvinfo : EIATTR_MAX_THREADS
	.align		4
.L_5509:
        /*0050*/ 	.byte	0x04, 0x05
        /*0052*/ 	.short	(.L_5511 - .L_5510)
.L_5510:
        /*0054*/ 	.word	0x00000080
        /*0058*/ 	.word	0x00000001
        /*005c*/ 	.word	0x00000001


	//----- nvinfo : EIATTR_CRS_STACK_SIZE
	.align		4
.L_5511:
        /*0060*/ 	.byte	0x04, 0x1e
        /*0062*/ 	.short	(.L_5513 - .L_5512)
.L_5512:
        /*0064*/ 	.word	0x00000000
.L_5513:


//--------------------- .nv.info._ZN2at6native27unrolled_elementwise_kernelINS0_13BUnaryFunctorIhhhZZZNS0_21heaviside_kernel_cudaERNS_18TensorIteratorBaseEENKUlvE_clEvENKUlvE_clEvEUlhhE_EESt5arrayIPcLm2EELi4E23TrivialOffsetCalculatorILi1EjESD_NS0_6memory15LoadWithoutCastENSE_16StoreWithoutCastEEEviT_T0_T2_T3_T4_T5_ --------------------------
	.section	.nv.info._ZN2at6native27unrolled_elementwise_kernelINS0_13BUnaryFunctorIhhhZZZNS0_21heaviside_kernel_cudaERNS_18TensorIteratorBaseEENKUlvE_clEvENKUlvE_clEvEUlhhE_EESt5arrayIPcLm2EELi4E23TrivialOffsetCalculatorILi1EjESD_NS0_6memory15LoadWithoutCastENSE_16StoreWithoutCastEEEviT_T0_T2_T3_T4_T5_,"",@"SHT_CUDA_INFO"
	.sectionflags	@""
	.align	4


	//----- nvinfo : EIATTR_CUDA_API_VERSION
	.align		4
        /*0000*/ 	.byte	0x04, 0x37
        /*0002*/ 	.short	(.L_5515 - .L_5514)
.L_5514:
        /*0004*/ 	.word	0x00000082


	//----- nvinfo : EIATTR_SW2861232_WAR
	.align		4
.L_5515:
        /*0008*/ 	.byte	0x01, 0x35
	.zero		2


	//----- nvinfo : EIATTR_PARAM_CBANK
	.align		4
        /*000c*/ 	.byte	0x04, 0x0a
        /*000e*/ 	.short	(.L_5517 - .L_5516)
	.align		4
.L_5516:
        /*0010*/ 	.word	index@(.nv.constant0._ZN2at6native27unrolled_elementwise_kernelINS0_13BUnaryFunctorIhhhZZZNS0_21heaviside_kernel_cudaERNS_18TensorIteratorBaseEENKUlvE_clEvENKUlvE_clEvEUlhhE_EESt5arrayIPcLm2EELi4E23TrivialOffsetCalculatorILi1EjESD_NS0_6memory15LoadWithoutCastENSE_16StoreWithoutCastEEEviT_T0_T2_T3_T4_T5_)
        /*0014*/ 	.short	0x0160
        /*0016*/ 	.short	0x001c


	//----- nvinfo : EIATTR_CBANK_PARAM_SIZE
	.align		4
.L_5517:
        /*0018*/ 	.byte	0x03, 0x19
        /*001a*/ 	.short	0x001c


	//----- nvinfo : EIATTR_KPARAM_INFO
	.align		4
        /*001c*/ 	.byte	0x04, 0x17
        /*001e*/ 	.short	(.L_5519 - .L_5518)
.L_5518:
        /*0020*/ 	.word	0x00000000
        /*0024*/ 	.short	0x0006
        /*0026*/ 	.short	0x001b
        /*0028*/ 	.byte	0x00, 0xf0, 0x05, 0x00


	//----- nvinfo : EIATTR_KPARAM_INFO
	.align		4
.L_5519:
        /*002c*/ 	.byte	0x04, 0x17
        /*002e*/ 	.short	(.L_5521 - .L_5520)
.L_5520:
        /*0030*/ 	.word	0x00000000
        /*0034*/ 	.short	0x0005
        /*0036*/ 	.short	0x001a
        /*0038*/ 	.byte	0x00, 0xf0, 0x05, 0x00


	//----- nvinfo : EIATTR_KPARAM_INFO
	.align		4
.L_5521:
        /*003c*/ 	.byte	0x04, 0x17
        /*003e*/ 	.short	(.L_5523 - .L_5522)
.L_5522:
        /*0040*/ 	.word	0x00000000
        /*0044*/ 	.short	0x0004
        /*0046*/ 	.short	0x0019
        /*0048*/ 	.byte	0x00, 0xf0, 0x05, 0x00


	//----- nvinfo : EIATTR_KPARAM_INFO
	.align		4
.L_5523:
        /*004c*/ 	.byte	0x04, 0x17
        /*004e*/ 	.short	(.L_5525 - .L_5524)
.L_5524:
        /*0050*/ 	.word	0x00000000
        /*0054*/ 	.short	0x0003
        /*0056*/ 	.short	0x0018
        /*0058*/ 	.byte	0x00, 0xf0, 0x05, 0x00


	//----- nvinfo : EIATTR_KPARAM_INFO
	.align		4
.L_5525:
        /*005c*/ 	.byte	0x04, 0x17
        /*005e*/ 	.short	(.L_5527 - .L_5526)
.L_5526:
        /*0060*/ 	.word	0x00000000
        /*0064*/ 	.short	0x0002
        /*0066*/ 	.short	0x0008
        /*0068*/ 	.byte	0x00, 0xf0, 0x41, 0x00


	//----- nvinfo : EIATTR_KPARAM_INFO
	.align		4
.L_5527:
        /*006c*/ 	.byte	0x04, 0x17
        /*006e*/ 	.short	(.L_5529 - .L_5528)
.L_5528:
        /*0070*/ 	.word	0x00000000
        /*0074*/ 	.short	0x0001
        /*0076*/ 	.short	0x0004
        /*0078*/ 	.byte	0x00, 0xf0, 0x09, 0x00


	//----- nvinfo : EIATTR_KPARAM_INFO
	.align		4
.L_5529:
        /*007c*/ 	.byte	0x04, 0x17
        /*007e*/ 	.short	(.L_5531 - .L_5530)
.L_5530:
        /*0080*/ 	.word	0x00000000
        /*0084*/ 	.short	0x0000
        /*0086*/ 	.short	0x0000
        /*0088*/ 	.byte	0x00, 0xf0, 0x11, 0x00


	//----- nvinfo : EIATTR_MAXREG_COUNT
	.align		4
.L_5531:
        /*008c*/ 	.byte	0x03, 0x1b
        /*008e*/ 	.short	0x00ff


	//----- nvinfo : EIATTR_MERCURY_ISA_VERSION
	.align		4
        /*0090*/ 	.byte	0x03, 0x5f
        /*0092*/ 	.short	0x0000


	//----- nvinfo : EIATTR_EXIT_INSTR_OFFSETS
	.align		4
        /*0094*/ 	.byte	0x04, 0x1c
        /*0096*/ 	.short	(.L_5533 - .L_5532)


	//   ....[0]....
.L_5532:
        /*0098*/ 	.word	0x00000450


	//   ....[1]....
        /*009c*/ 	.word	0x000004b0


	//----- nvinfo : EIATTR_MAX_THREADS
	.align		4
.L_5533:
        /*00a0*/ 	.byte	0x04, 0x05
        /*00a2*/ 	.short	(.L_5535 - .L_5534)
.L_5534:
        /*00a4*/ 	.word	0x00000080
        /*00a8*/ 	.word	0x00000001
        /*00ac*/ 	.word	0x00000001


	//----- nvinfo : EIATTR_CRS_STACK_SIZE
	.align		4
.L_5535:
        /*00b0*/ 	.byte	0x04, 0x1e
        /*00b2*/ 	.short	(.L_5537 - .L_5536)
.L_5536:
        /*00b4*/ 	.word	0x00000000
.L_5537:


//--------------------- .nv.info._ZN2at6native29vectorized_elementwise_kernelILi2ENS0_13BUnaryFunctorIhhhZZZNS0_21heaviside_kernel_cudaERNS_18TensorIteratorBaseEENKUlvE_clEvENKUlvE_clEvEUlhhE_EESt5arrayIPcLm2EEEEviT0_T1_ --------------------------
	.section	.nv.info._ZN2at6native29vectorized_elementwise_kernelILi2ENS0_13BUnaryFunctorIhhhZZZNS0_21heaviside_kernel_cudaERNS_18TensorIteratorBaseEENKUlvE_clEvENKUlvE_clEvEUlhhE_EESt5arrayIPcLm2EEEEviT0_T1_,"",@"SHT_CUDA_INFO"
	.sectionflags	@""
	.align	4


	//----- nvinfo : EIATTR_CUDA_API_VERSION
	.align		4
        /*0000*/ 	.byte	0x04, 0x37
        /*0002*/ 	.short	(.L_5539 - .L_5538)
.L_5538:
        /*0004*/ 	.word	0x00000082


	//----- nvinfo : EIATTR_SW2861232_WAR
	.align		4
.L_5539:
        /*0008*/ 	.byte	0x01, 0x35
	.zero		2


	//----- nvinfo : EIATTR_PARAM_CBANK
	.align		4
        /*000c*/ 	.byte	0x04, 0x0a
        /*000e*/ 	.short	(.L_5541 - .L_5540)
	.align		4
.L_5540:
        /*0010*/ 	.word	index@(.nv.constant0._ZN2at6native29vectorized_elementwise_kernelILi2ENS0_13BUnaryFunctorIhhhZZZNS0_21heaviside_kernel_cudaERNS_18TensorIteratorBaseEENKUlvE_clEvENKUlvE_clEvEUlhhE_EESt5arrayIPcLm2EEEEviT0_T1_)
        /*0014*/ 	.short	0x0160
        /*0016*/ 	.short	0x0018


	//----- nvinfo : EIATTR_CBANK_PARAM_SIZE
	.align		4
.L_5541:
        /*0018*/ 	.byte	0x03, 0x19
        /*001a*/ 	.short	0x0018


	//----- nvinfo : EIATTR_KPARAM_INFO
	.align		4
        /*001c*/ 	.byte	0x04, 0x17
        /*001e*/ 	.short	(.L_5543 - .L_5542)
.L_5542:
        /*0020*/ 	.word	0x00000000
        /*0024*/ 	.short	0x0002
        /*0026*/ 	.short	0x0008
        /*0028*/ 	.byte	0x00, 0xf0, 0x41, 0x00


	//----- nvinfo : EIATTR_KPARAM_INFO
	.align		4
.L_5543:
        /*002c*/ 	.byte	0x04, 0x17
        /*002e*/ 	.short	(.L_5545 - .L_5544)
.L_5544:
        /*0030*/ 	.word	0x00000000
        /*0034*/ 	.short	0x0001
        /*0036*/ 	.short	0x0004
        /*0038*/ 	.byte	0x00, 0xf0, 0x09, 0x00


	//----- nvinfo : EIATTR_KPARAM_INFO
	.align		4
.L_5545:
        /*003c*/ 	.byte	0x04, 0x17
        /*003e*/ 	.short	(.L_5547 - .L_5546)
.L_5546:
        /*0040*/ 	.word	0x00000000
        /*0044*/ 	.short	0x0000
        /*0046*/ 	.short	0x0000
        /*0048*/ 	.byte	0x00, 0xf0, 0x11, 0x00


	//----- nvinfo : EIATTR_MAXREG_COUNT
	.align		4
.L_5547:
        /*004c*/ 	.byte	0x03, 0x1b
        /*004e*/ 	.short	0x00ff


	//----- nvinfo : EIATTR_MERCURY_ISA_VERSION
	.align		4
        /*0050*/ 	.byte	0x03, 0x5f
        /*0052*/ 	.short	0x0000


	//----- nvinfo : EIATTR_EXIT_INSTR_OFFSETS
	.align		4
        /*0054*/ 	.byte	0x04, 0x1c
        /*0056*/ 	.short	(.L_5549 - .L_5548)


	//   ....[0]....
.L_5548:
        /*0058*/ 	.word	0x00000440


	//   ....[1]....
        /*005c*/ 	.word	0x00000cb0


	//   ....[2]....
        /*0060*/ 	.word	0x00000d00


	//----- nvinfo : EIATTR_MAX_THREADS
	.align		4
.L_5549:
        /*0064*/ 	.byte	0x04, 0x05
        /*0066*/ 	.short	(.L_5551 - .L_5550)
.L_5550:
        /*0068*/ 	.word	0x00000080
        /*006c*/ 	.word	0x00000001
        /*0070*/ 	.word	0x00000001


	//----- nvinfo : EIATTR_CRS_STACK_SIZE
	.align		4
.L_5551:
        /*0074*/ 	.byte	0x04, 0x1e
        /*0076*/ 	.short	(.L_5553 - .L_5552)
.L_5552:
        /*0078*/ 	.word	0x00000000
.L_5553:


//--------------------- .nv.info._ZN2at6native29vectorized_elementwise_kernelILi4ENS0_13BUnaryFunctorIhhhZZZNS0_21heaviside_kernel_cudaERNS_18TensorIteratorBaseEENKUlvE_clEvENKUlvE_clEvEUlhhE_EESt5arrayIPcLm2EEEEviT0_T1_ --------------------------
	.section	.nv.info._ZN2at6native29vectorized_elementwise_kernelILi4ENS0_13BUnaryFunctorIhhhZZZNS0_21heaviside_kernel_cudaERNS_18TensorIteratorBaseEENKUlvE_clEvENKUlvE_clEvEUlhhE_EESt5arrayIPcLm2EEEEviT0_T1_,"",@"SHT_CUDA_INFO"
	.sectionflags	@""
	.align	4


	//----- nvinfo : EIATTR_CUDA_API_VERSION
	.align		4
        /*0000*/ 	.byte	0x04, 0x37
        /*0002*/ 	.short	(.L_5555 - .L_5554)
.L_5554:
        /*0004*/ 	.word	0x00000082


	//----- nvinfo : EIATTR_SW2861232_WAR
	.align		4
.L_5555:
        /*0008*/ 	.byte	0x01, 0x35
	.zero		2


	//----- nvinfo : EIATTR_PARAM_CBANK
	.align		4
        /*000c*/ 	.byte	0x04, 0x0a
        /*000e*/ 	.short	(.L_5557 - .L_5556)
	.align		4
.L_5556:
        /*0010*/ 	.word	index@(.nv.constant0._ZN2at6native29vectorized_elementwise_kernelILi4ENS0_13BUnaryFunctorIhhhZZZNS0_21heaviside_kernel_cudaERNS_18TensorIteratorBaseEENKUlvE_clEvENKUlvE_clEvEUlhhE_EESt5arrayIPcLm2EEEEviT0_T1_)
        /*0014*/ 	.short	0x0160
        /*0016*/ 	.short	0x0018


	//----- nvinfo : EIATTR_CBANK_PARAM_SIZE
	.align		4
.L_5557:
        /*0018*/ 	.byte	0x03, 0x19
        /*001a*/ 	.short	0x0018


	//----- nvinfo : EIATTR_KPARAM_INFO
	.align		4
        /*001c*/ 	.byte	0x04, 0x17
        /*001e*/ 	.short	(.L_5559 - .L_5558)
.L_5558:
        /*0020*/ 	.word	0x00000000
        /*0024*/ 	.short	0x0002
        /*0026*/ 	.short	0x0008
        /*0028*/ 	.byte	0x00, 0xf0, 0x41, 0x00


	//----- nvinfo : EIATTR_KPARAM_INFO
	.align		4
.L_5559:
        /*002c*/ 	.byte	0x04, 0x17
        /*002e*/ 	.short	(.L_5561 - .L_5560)
.L_5560:
        /*0030*/ 	.word	0x00000000
        /*0034*/ 	.short	0x0001
        /*0036*/ 	.short	0x0004
        /*0038*/ 	.byte	0x00, 0xf0, 0x09, 0x00


	//----- nvinfo : EIATTR_KPARAM_INFO
	.align		4
.L_5561:
        /*003c*/ 	.byte	0x04, 0x17
        /*003e*/ 	.short	(.L_5563 - .L_5562)
.L_5562:
        /*0040*/ 	.word	0x00000000
        /*0044*/ 	.short	0x0000
        /*0046*/ 	.short	0x0000
        /*0048*/ 	.byte	0x00, 0xf0, 0x11, 0x00


	//----- nvinfo : EIATTR_MAXREG_COUNT
	.align		4
.L_5563:
        /*004c*/ 	.byte	0x03, 0x1b
        /*004e*/ 	.short	0x00ff


	//----- nvinfo : EIATTR_MERCURY_ISA_VERSION
	.align		4
        /*0050*/ 	.byte	0x03, 0x5f
        /*0052*/ 	.short	0x0000


	//----- nvinfo : EIATTR_EXIT_INSTR_OFFSETS
	.align		4
        /*0054*/ 	.byte	0x04, 0x1c
        /*0056*/ 	.short	(.L_5565 - .L_5564)


	//   ....[0]....
.L_5564:
        /*0058*/ 	.word	0x00000420


	//   ....[1]....
        /*005c*/ 	.word	0x00000c90


	//   ....[2]....
        /*0060*/ 	.word	0x00000ce0


	//----- nvinfo : EIATTR_MAX_THREADS
	.align		4
.L_5565:
        /*0064*/ 	.byte	0x04, 0x05
        /*0066*/ 	.short	(.L_5567 - .L_5566)
.L_5566:
        /*0068*/ 	.word	0x00000080
        /*006c*/ 	.word	0x00000001
        /*0070*/ 	.word	0x00000001


	//----- nvinfo : EIATTR_CRS_STACK_SIZE
	.align		4
.L_5567:
        /*0074*/ 	.byte	0x04, 0x1e
        /*0076*/ 	.short	(.L_5569 - .L_5568)
.L_5568:
        /*0078*/ 	.word	0x00000000
.L_5569:


//--------------------- .nv.info._ZN2at6native29vectorized_elementwise_kernelILi8ENS0_13BUnaryFunctorIhhhZZZNS0_21heaviside_kernel_cudaERNS_18TensorIteratorBaseEENKUlvE_clEvENKUlvE_clEvEUlhhE_EESt5arrayIPcLm2EEEEviT0_T1_ --------------------------
	.section	.nv.info._ZN2at6native29vectorized_elementwise_kernelILi8ENS0_13BUnaryFunctorIhhhZZZNS0_21heaviside_kernel_cudaERNS_18TensorIteratorBaseEENKUlvE_clEvENKUlvE_clEvEUlhhE_EESt5arrayIPcLm2EEEEviT0_T1_,"",@"SHT_CUDA_INFO"
	.sectionflags	@""
	.align	4


	//----- nvinfo : EIATTR_CUDA_API_VERSION
	.align		4
        /*0000*/ 	.byte	0x04, 0x37
        /*0002*/ 	.short	(.L_5571 - .L_5570)
.L_5570:
        /*0004*/ 	.word	0x00000082


	//----- nvinfo : EIATTR_SW2861232_WAR
	.align		4
.L_5571:
        /*0008*/ 	.byte	0x01, 0x35
	.zero		2


	//----- nvinfo : EIATTR_PARAM_CBANK
	.align		4
        /*000c*/ 	.byte	0x04, 0x0a
        /*000e*/ 	.short	(.L_5573 - .L_5572)
	.align		4
.L_5572:
        /*0010*/ 	.word	index@(.nv.constant0._ZN2at6native29vectorized_elementwise_kernelILi8ENS0_13BUnaryFunctorIhhhZZZNS0_21heaviside_kernel_cudaERNS_18TensorIteratorBaseEENKUlvE_clEvENKUlvE_clEvEUlhhE_EESt5arrayIPcLm2EEEEviT0_T1_)
        /*0014*/ 	.short	0x0160
        /*0016*/ 	.short	0x0018


	//----- nvinfo : EIATTR_CBANK_PARAM_SIZE
	.align		4
.L_5573:
        /*0018*/ 	.byte	0x03, 0x19
        /*001a*/ 	.short	0x0018


	//----- nvinfo : EIATTR_KPARAM_INFO
	.align		4
        /*001c*/ 	.byte	0x04, 0x17
        /*001e*/ 	.short	(.L_5575 - .L_5574)
.L_5574:
        /*0020*/ 	.word	0x00000000
        /*0024*/ 	.short	0x0002
        /*0026*/ 	.short	0x0008
        /*0028*/ 	.byte	0x00, 0xf0, 0x41, 0x00


	//----- nvinfo : EIATTR_KPARAM_INFO
	.align		4
.L_5575:
        /*002c*/ 	.byte	0x04, 0x17
        /*002e*/ 	.short	(.L_5577 - .L_5576)
.L_5576:
        /*0030*/ 	.word	0x00000000
        /*0034*/ 	.short	0x0001
        /*0036*/ 	.short	0x0004
        /*0038*/ 	.byte	0x00, 0xf0, 0x09, 0x00


	//----- nvinfo : EIATTR_KPARAM_INFO
	.align		4
.L_5577:
        /*003c*/ 	.byte	0x04, 0x17
        /*003e*/ 	.short	(.L_5579 - .L_5578)
.L_5578:
        /*0040*/ 	.word	0x00000000
        /*0044*/ 	.short	0x0000
        /*0046*/ 	.short	0x0000
        /*0048*/ 	.byte	0x00, 0xf0, 0x11, 0x00


	//----- nvinfo : EIATTR_MAXREG_COUNT
	.align		4
.L_5579:
        /*004c*/ 	.byte	0x03, 0x1b
        /*004e*/ 	.short	0x00ff


	//----- nvinfo : EIATTR_MERCURY_ISA_VERSION
	.align		4
        /*0050*/ 	.byte	0x03, 0x5f
        /*0052*/ 	.short	0x0000


	//----- nvinfo : EIATTR_EXIT_INSTR_OFFSETS
	.align		4
        /*0054*/ 	.byte	0x04, 0x1c
        /*0056*/ 	.short	(.L_5581 - .L_5580)


	//   ....[0]....
.L_5580:
        /*0058*/ 	.word	0x00000010


	//----- nvinfo : EIATTR_MAX_THREADS
	.align		4
.L_5581:
        /*005c*/ 	.byte	0x04, 0x05
        /*005e*/ 	.short	(.L_5583 - .L_5582)
.L_5582:
        /*0060*/ 	.word	0x00000080
        /*0064*/ 	.word	0x00000001
        /*0068*/ 	.word	0x00000001
.L_5583:


//--------------------- .nv.info._ZN2at6native18elementwise_kernelILi128ELi4EZNS0_15gpu_kernel_implINS0_13AUnaryFunctorIhhhZZZNS0_21heaviside_kernel_cudaERNS_18TensorIteratorBaseEENKUlvE_clEvENKUlvE_clEvEUlhhE_EEEEvS5_RKT_EUliE_EEviT1_ --------------------------
	.section	.nv.info._ZN2at6native18elementwise_kernelILi128ELi4EZNS0_15gpu_kernel_implINS0_13AUnaryFunctorIhhhZZZNS0_21heaviside_kernel_cudaERNS_18TensorIteratorBaseEENKUlvE_clEvENKUlvE_clEvEUlhhE_EEEEvS5_RKT_EUliE_EEviT1_,"",@"SHT_CUDA_INFO"
	.sectionflags	@""
	.align	4


	//----- nvinfo : EIATTR_CUDA_API_VERSION
	.align		4
        /*0000*/ 	.byte	0x04, 0x37
        /*0002*/ 	.short	(.L_5585 - .L_5584)
.L_5584:
        /*0004*/ 	.word	0x00000082


	//----- nvinfo : EIATTR_SW2861232_WAR
	.align		4
.L_5585:
        /*0008*/ 	.byte	0x01, 0x35
	.zero		2


	//----- nvinfo : EIATTR_PARAM_CBANK
	.align		4
        /*000c*/ 	.byte	0x04, 0x0a
        /*000e*/ 	.short	(.L_5587 - .L_5586)
	.align		4
.L_5586:
        /*0010*/ 	.word	index@(.nv.constant0._ZN2at6native18elementwise_kernelILi128ELi4EZNS0_15gpu_kernel_implINS0_13AUnaryFunctorIhhhZZZNS0_21heaviside_kernel_cudaERNS_18TensorIteratorBaseEENKUlvE_clEvENKUlvE_clEvEUlhhE_EEEEvS5_RKT_EUliE_EEviT1_)
        /*0014*/ 	.short	0x0160
        /*0016*/ 	.short	0x0220


	//----- nvinfo : EIATTR_CBANK_PARAM_SIZE
	.align		4
.L_5587:
        /*0018*/ 	.byte	0x03, 0x19
        /*001a*/ 	.short	0x0220


	//----- nvinfo : EIATTR_KPARAM_INFO
	.align		4
        /*001c*/ 	.byte	0x04, 0x17
        /*001e*/ 	.short	(.L_5589 - .L_5588)
.L_5588:
        /*0020*/ 	.word	0x00000000
        /*0024*/ 	.short	0x0001
        /*0026*/ 	.short	0x0008
        /*0028*/ 	.byte	0x00, 0xf0, 0x61, 0x08


	//----- nvinfo : EIATTR_KPARAM_INFO
	.align		4
.L_5589:
        /*002c*/ 	.byte	0x04, 0x17
        /*002e*/ 	.short	(.L_5591 - .L_5590)
.L_5590:
        /*0030*/ 	.word	0x00000000
        /*0034*/ 	.short	0x0000
        /*0036*/ 	.short	0x0000
        /*0038*/ 	.byte	0x00, 0xf0, 0x11, 0x00


	//----- nvinfo : EIATTR_MAXREG_COUNT
	.align		4
.L_5591:
        /*003c*/ 	.byte	0x03, 0x1b
        /*003e*/ 	.short	0x0080


	//----- nvinfo : EIATTR_EXTERNS
	.align		4
        /*0040*/ 	.byte	0x04, 0x0f
        /*0042*/ 	.short	(.L_5593 - .L_5592)


	//   ....[0]....
	.align		4
.L_5592:
        /*0044*/ 	.word	index@(__assertfail)


	//----- nvinfo : EIATTR_MERCURY_ISA_VERSION
	.align		4
.L_5593:
        /*0048*/ 	.byte	0x03, 0x5f
        /*004a*/ 	.short	0x0000


	//----- nvinfo : EIATTR_SYSCALL_OFFSETS
	.align		4
        /*004c*/ 	.byte	0x04, 0x46
        /*004e*/ 	.short	(.L_5595 - .L_5594)


	//   ....[0]....
.L_5594:
        /*0050*/ 	.word	0x00001d70


	//   ....[1]....
        /*0054*/ 	.word	0x00002d30


	//   ....[2]....
        /*0058*/ 	.word	0x00004af0


	//   ....[3]....
        /*005c*/ 	.word	0x00005ab0


	//   ....[4]....
        /*0060*/ 	.word	0x00007840


	//   ....[5]....
        /*0064*/ 	.word	0x00008800


	//   ....[6]....
        /*0068*/ 	.word	0x0000a5a0


	//   ....[7]....
        /*006c*/ 	.word	0x0000b560


	//----- nvinfo : EIATTR_EXIT_INSTR_OFFSETS
	.align		4
.L_5595:
        /*0070*/ 	.byte	0x04, 0x1c
        /*0072*/ 	.short	(.L_5597 - .L_5596)


	//   ....[0]....
.L_5596:
        /*0074*/ 	.word	0x000088b0


	//   ....[1]....
        /*0078*/ 	.word	0x0000a720


	//   ....[2]....
        /*007c*/ 	.word	0x0000a740


	//   ....[3]....
        /*0080*/ 	.word	0x0000a7e0


	//   ....[4]....
        /*0084*/ 	.word	0x0000a810


	//   ....[5]....
        /*0088*/ 	.word	0x0000a840


	//   ....[6]....
        /*008c*/ 	.word	0x0000a8e0


	//   ....[7]....
        /*0090*/ 	.word	0x0000a930


	//   ....[8]....
        /*0094*/ 	.word	0x0000a9e0


	//   ....[9]....
        /*0098*/ 	.word	0x0000aa40


	//   ....[10]....
        /*009c*/ 	.word	0x0000aa80


	//   ....[11]....
        /*00a0*/ 	.word	0x0000ab40


	//   ....[12]....
        /*00a4*/ 	.word	0x0000ab90


	//   ....[13]....
        /*00a8*/ 	.word	0x0000ad30


	//   ....[14]....
        /*00ac*/ 	.word	0x0000aea0


	//   ....[15]....
        /*00b0*/ 	.word	0x0000aef0


	//   ....[16]....
        /*00b4*/ 	.word	0x0000afa0


	//   ....[17]....
        /*00b8*/ 	.word	0x0000b130


	//   ....[18]....
        /*00bc*/ 	.word	0x0000b2c0


	//   ....[19]....
        /*00c0*/ 	.word	0x0000b430


	//   ....[20]....
        /*00c4*/ 	.word	0x0000b570


	//   ....[21]....
        /*00c8*/ 	.word	0x0000b5b0


	//   ....[22]....
        /*00cc*/ 	.word	0x0000b5e0


	//----- nvinfo : EIATTR_MAX_THREADS
	.align		4
.L_5597:
        /*00d0*/ 	.byte	0x04, 0x05
        /*00d2*/ 	.short	(.L_5599 - .L_5598)
.L_5598:
        /*00d4*/ 	.word	0x00000080
        /*00d8*/ 	.word	0x00000001
        /*00dc*/ 	.word	0x00000001


	//----- nvinfo : EIATTR_CRS_STACK_SIZE
	.align		4
.L_5599:
        /*00e0*/ 	.byte	0x04, 0x1e
        /*00e2*/ 	.short	(.L_5601 - .L_5600)
.L_5600:
        /*00e4*/ 	.word	0x00000000
.L_5601:


//--------------------- .nv.info._ZN2at6native27unrolled_elementwise_kernelINS0_13AUnaryFunctorIhhhZZZNS0_21heaviside_kernel_cudaERNS_18TensorIteratorBaseEENKUlvE_clEvENKUlvE_clEvEUlhhE_EESt5arrayIPcLm2EELi4E23TrivialOffsetCalculatorILi1EjESD_NS0_6memory12LoadWithCastILi1EEENSE_13StoreWithCastILi1EEEEEviT_T0_T2_T3_T4_T5_ --------------------------
	.section	.nv.info._ZN2at6native27unrolled_elementwise_kernelINS0_13AUnaryFunctorIhhhZZZNS0_21heaviside_kernel_cudaERNS_18TensorIteratorBaseEENKUlvE_clEvENKUlvE_clEvEUlhhE_EESt5arrayIPcLm2EELi4E23TrivialOffsetCalculatorILi1EjESD_NS0_6memory12LoadWithCastILi1EEENSE_13StoreWithCastILi1EEEEEviT_T0_T2_T3_T4_T5_,"",@"SHT_CUDA_INFO"
	.sectionflags	@""
	.align	4


	//----- nvinfo : EIATTR_CUDA_API_VERSION
	.align		4
        /*0000*/ 	.byte	0x04, 0x37
        /*0002*/ 	.short	(.L_5603 - .L_5602)
.L_5602:
        /*0004*/ 	.word	0x00000082


	//----- nvinfo : EIATTR_SW2861232_WAR
	.align		4
.L_5603:
        /*0008*/ 	.byte	0x01, 0x35
	.zero		2


	//----- nvinfo : EIATTR_PARAM_CBANK
	.align		4
        /*000c*/ 	.byte	0x04, 0x0a
        /*000e*/ 	.short	(.L_5605 - .L_5604)
	.align		4
.L_5604:
        /*0010*/ 	.word	index@(.nv.constant0._ZN2at6native27unrolled_elementwise_kernelINS0_13AUnaryFunctorIhhhZZZNS0_21heaviside_kernel_cudaERNS_18TensorIteratorBaseEENKUlvE_clEvENKUlvE_clEvEUlhhE_EESt5arrayIPcLm2EELi4E23TrivialOffsetCalculatorILi1EjESD_NS0_6memory12LoadWithCastILi1EEENSE_13StoreWithCastILi1EEEEEviT_T0_T2_T3_T4_T5_)
        /*0014*/ 	.short	0x0160
        /*0016*/ 	.short	0x002c


	//----- nvinfo : EIATTR_CBANK_PARAM_SIZE
	.align		4
.L_5605:
        /*0018*/ 	.byte	0x03, 0x19
        /*001a*/ 	.short	0x002c


	//----- nvinfo : EIATTR_KPARAM_INFO
	.align		4
        /*001c*/ 	.byte	0x04, 0x17
        /*001e*/ 	.short	(.L_5607 - .L_5606)
.L_5606:
        /*0020*/ 	.word	0x00000000
        /*0024*/ 	.short	0x0006
        /*0026*/ 	.short	0x0024
        /*0028*/ 	.byte	0x00, 0xf0, 0x21, 0x00


	//----- nvinfo : EIATTR_KPARAM_INFO
	.align		4
.L_5607:
        /*002c*/ 	.byte	0x04, 0x17
        /*002e*/ 	.short	(.L_5609 - .L_5608)
.L_5608:
        /*0030*/ 	.word	0x00000000
        /*0034*/ 	.short	0x0005
        /*0036*/ 	.short	0x001c
        /*0038*/ 	.byte	0x00, 0xf0, 0x21, 0x00


	//----- nvinfo : EIATTR_KPARAM_INFO
	.align		4
.L_5609:
        /*003c*/ 	.byte	0x04, 0x17
        /*003e*/ 	.short	(.L_5611 - .L_5610)
.L_5610:
        /*0040*/ 	.word	0x00000000
        /*0044*/ 	.short	0x0004
        /*0046*/ 	.short	0x0019
        /*0048*/ 	.byte	0x00, 0xf0, 0x05, 0x00


	//----- nvinfo : EIATTR_KPARAM_INFO
	.align		4
.L_5611:
        /*004c*/ 	.byte	0x04, 0x17
        /*004e*/ 	.short	(.L_5613 - .L_5612)
.L_5612:
        /*0050*/ 	.word	0x00000000
        /*0054*/ 	.short	0x0003
        /*0056*/ 	.short	0x0018
        /*0058*/ 	.byte	0x00, 0xf0, 0x05, 0x00


	//----- nvinfo : EIATTR_KPARAM_INFO
	.align		4
.L_5613:
        /*005c*/ 	.byte	0x04, 0x17
        /*005e*/ 	.short	(.L_5615 - .L_5614)
.L_5614:
        /*0060*/ 	.word	0x00000000
        /*0064*/ 	.short	0x0002
        /*0066*/ 	.short	0x0008
        /*0068*/ 	.byte	0x00, 0xf0, 0x41, 0x00


	//----- nvinfo : EIATTR_KPARAM_INFO
	.align		4
.L_5615:
        /*006c*/ 	.byte	0x04, 0x17
        /*006e*/ 	.short	(.L_5617 - .L_5616)
.L_5616:
        /*0070*/ 	.word	0x00000000
        /*0074*/ 	.short	0x0001
        /*0076*/ 	.short	0x0004
        /*0078*/ 	.byte	0x00, 0xf0, 0x09, 0x00


	//----- nvinfo : EIATTR_KPARAM_INFO
	.align		4
.L_5617:
        /*007c*/ 	.byte	0x04, 0x17
        /*007e*/ 	.short	(.L_5619 - .L_5618)
.L_5618:
        /*0080*/ 	.word	0x00000000
        /*0084*/ 	.short	0x0000
        /*0086*/ 	.short	0x0000
        /*0088*/ 	.byte	0x00, 0xf0, 0x11, 0x00


	//----- nvinfo : EIATTR_MAXREG_COUNT
	.align		4
.L_5619:
        /*008c*/ 	.byte	0x03, 0x1b
        /*008e*/ 	.short	0x00ff


	//----- nvinfo : EIATTR_EXTERNS
	.align		4
        /*0090*/ 	.byte	0x04, 0x0f
        /*0092*/ 	.short	(.L_5621 - .L_5620)


	//   ....[0]....
	.align		4
.L_5620:
        /*0094*/ 	.word	index@(__assertfail)


	//----- nvinfo : EIATTR_MERCURY_ISA_VERSION
	.align		4
.L_5621:
        /*0098*/ 	.byte	0x03, 0x5f
        /*009a*/ 	.short	0x0000


	//----- nvinfo : EIATTR_SYSCALL_OFFSETS
	.align		4
        /*009c*/ 	.byte	0x04, 0x46
        /*009e*/ 	.short	(.L_5623 - .L_5622)


	//   ....[0]....
.L_5622:
        /*00a0*/ 	.word	0x00000f60


	//   ....[1]....
        /*00a4*/ 	.word	0x00001ec0


	//   ....[2]....
        /*00a8*/ 	.word	0x00002e30


	//   ....[3]....
        /*00ac*/ 	.word	0x00003d80


	//   ....[4]....
        /*00b0*/ 	.word	0x00004e20


	//   ....[5]....
        /*00b4*/ 	.word	0x00005e40


	//   ....[6]....
        /*00b8*/ 	.word	0x00006e40


	//   ....[7]....
        /*00bc*/ 	.word	0x00007e40


	//----- nvinfo : EIATTR_EXIT_INSTR_OFFSETS
	.align		4
.L_5623:
        /*00c0*/ 	.byte	0x04, 0x1c
        /*00c2*/ 	.short	(.L_5625 - .L_5624)


	//   ....[0]....
.L_5624:
        /*00c4*/ 	.word	0x00006ef0


	//   ....[1]....
        /*00c8*/ 	.word	0x00007000


	//   ....[2]....
        /*00cc*/ 	.word	0x00007020


	//   ....[3]....
        /*00d0*/ 	.word	0x000070c0


	//   ....[4]....
        /*00d4*/ 	.word	0x000070f0


	//   ....[5]....
        /*00d8*/ 	.word	0x00007120


	//   ....[6]....
        /*00dc*/ 	.word	0x000071c0


	//   ....[7]....
        /*00e0*/ 	.word	0x00007210


	//   ....[8]....
        /*00e4*/ 	.word	0x000072c0


	//   ....[9]....
        /*00e8*/ 	.word	0x00007320


	//   ....[10]....
        /*00ec*/ 	.word	0x00007360


	//   ....[11]....
        /*00f0*/ 	.word	0x00007420


	//   ....[12]....
        /*00f4*/ 	.word	0x00007470


	//   ....[13]....
        /*00f8*/ 	.word	0x00007610


	//   ....[14]....
        /*00fc*/ 	.word	0x00007780


	//   ....[15]....
        /*0100*/ 	.word	0x000077d0


	//   ....[16]....
        /*0104*/ 	.word	0x00007880


	//   ....[17]....
        /*0108*/ 	.word	0x00007a10


	//   ....[18]....
        /*010c*/ 	.word	0x00007ba0


	//   ....[19]....
        /*0110*/ 	.word	0x00007d10


	//   ....[20]....
        /*0114*/ 	.word	0x00007e50


	//   ....[21]....
        /*0118*/ 	.word	0x00007e90


	//   ....[22]....
        /*011c*/ 	.word	0x00007ec0


	//----- nvinfo : EIATTR_MAX_THREADS
	.align		4
.L_5625:
        /*0120*/ 	.byte	0x04, 0x05
        /*0122*/ 	.short	(.L_5627 - .L_5626)
.L_5626:
        /*0124*/ 	.word	0x00000080
        /*0128*/ 	.word	0x00000001
        /*012c*/ 	.word	0x00000001


	//----- nvinfo : EIATTR_CRS_STACK_SIZE
	.align		4
.L_5627:
        /*0130*/ 	.byte	0x04, 0x1e
        /*0132*/ 	.short	(.L_5629 - .L_5628)
.L_5628:
        /*0134*/ 	.word	0x00000000
.L_5629:


//--------------------- .nv.info._ZN2at6native18elementwise_kernelILi128ELi4EZNS0_22gpu_kernel_impl_nocastINS0_13AUnaryFunctorIhhhZZZNS0_21heaviside_kernel_cudaERNS_18TensorIteratorBaseEENKUlvE_clEvENKUlvE_clEvEUlhhE_EEEEvS5_RKT_EUliE_EEviT1_ --------------------------
	.section	.nv.info._ZN2at6native18elementwise_kernelILi128ELi4EZNS0_22gpu_kernel_impl_nocastINS0_13AUnaryFunctorIhhhZZZNS0_21heaviside_kernel_cudaERNS_18TensorIteratorBaseEENKUlvE_clEvENKUlvE_clEvEUlhhE_EEEEvS5_RKT_EUliE_EEviT1_,"",@"SHT_CUDA_INFO"
	.sectionflags	@""
	.align	4


	//----- nvinfo : EIATTR_CUDA_API_VERSION
	.align		4
        /*0000*/ 	.byte	0x04, 0x37
        /*0002*/ 	.short	(.L_5631 - .L_5630)
.L_5630:
        /*0004*/ 	.word	0x00000082


	//----- nvinfo : EIATTR_SW2861232_WAR
	.align		4
.L_5631:
        /*0008*/ 	.byte	0x01, 0x35
	.zero		2


	//----- nvinfo : EIATTR_PARAM_CBANK
	.align		4
        /*000c*/ 	.byte	0x04, 0x0a
        /*000e*/ 	.short	(.L_5633 - .L_5632)
	.align		4
.L_5632:
        /*0010*/ 	.word	index@(.nv.constant0._ZN2at6native18elementwise_kernelILi128ELi4EZNS0_22gpu_kernel_impl_nocastINS0_13AUnaryFunctorIhhhZZZNS0_21heaviside_kernel_cudaERNS_18TensorIteratorBaseEENKUlvE_clEvENKUlvE_clEvEUlhhE_EEEEvS5_RKT_EUliE_EEviT1_)
        /*0014*/ 	.short	0x0160
        /*0016*/ 	.short	0x0220


	//----- nvinfo : EIATTR_CBANK_PARAM_SIZE
	.align		4
.L_5633:
        /*0018*/ 	.byte	0x03, 0x19
        /*001a*/ 	.short	0x0220


	//----- nvinfo : EIATTR_KPARAM_INFO
	.align		4
        /*001c*/ 	.byte	0x04, 0x17
        /*001e*/ 	.short	(.L_5635 - .L_5634)
.L_5634:
        /*0020*/ 	.word	0x00000000
        /*0024*/ 	.short	0x0001
        /*0026*/ 	.short	0x0008
        /*0028*/ 	.byte	0x00, 0xf0, 0x61, 0x08


	//----- nvinfo : EIATTR_KPARAM_INFO
	.align		4
.L_5635:
        /*002c*/ 	.byte	0x04, 0x17
        /*002e*/ 	.short	(.L_5637 - .L_5636)
.L_5636:
        /*0030*/ 	.word	0x00000000
        /*0034*/ 	.short	0x0000
        /*0036*/ 	.short	0x0000
        /*0038*/ 	.byte	0x00, 0xf0, 0x11, 0x00


	//----- nvinfo : EIATTR_MAXREG_COUNT
	.align		4
.L_5637:
        /*003c*/ 	.byte	0x03, 0x1b
        /*003e*/ 	.short	0x0080


	//----- nvinfo : EIATTR_MERCURY_ISA_VERSION
	.align		4
        /*0040*/ 	.byte	0x03, 0x5f
        /*0042*/ 	.short	0x0000


	//----- nvinfo : EIATTR_EXIT_INSTR_OFFSETS
	.align		4
        /*0044*/ 	.byte	0x04, 0x1c
        /*0046*/ 	.short	(.L_5639 - .L_5638)


	//   ....[0]....
.L_5638:
        /*0048*/ 	.word	0x00002d80


	//   ....[1]....
        /*004c*/ 	.word	0x00003c50


	//----- nvinfo : EIATTR_MAX_THREADS
	.align		4
.L_5639:
        /*0050*/ 	.byte	0x04, 0x05
        /*0052*/ 	.short	(.L_5641 - .L_5640)
.L_5640:
        /*0054*/ 	.word	0x00000080
        /*0058*/ 	.word	0x00000001
        /*005c*/ 	.word	0x00000001


	//----- nvinfo : EIATTR_CRS_STACK_SIZE
	.align		4
.L_5641:
        /*0060*/ 	.byte	0x04, 0x1e
        /*0062*/ 	.short	(.L_5643 - .L_5642)
.L_5642:
        /*0064*/ 	.word	0x00000000
.L_5643:


//--------------------- .nv.info._ZN2at6native27unrolled_elementwise_kernelINS0_13AUnaryFunctorIhhhZZZNS0_21heaviside_kernel_cudaERNS_18TensorIteratorBaseEENKUlvE_clEvENKUlvE_clEvEUlhhE_EESt5arrayIPcLm2EELi4E23TrivialOffsetCalculatorILi1EjESD_NS0_6memory15LoadWithoutCastENSE_16StoreWithoutCastEEEviT_T0_T2_T3_T4_T5_ --------------------------
	.section	.nv.info._ZN2at6native27unrolled_elementwise_kernelINS0_13AUnaryFunctorIhhhZZZNS0_21heaviside_kernel_cudaERNS_18TensorIteratorBaseEENKUlvE_clEvENKUlvE_clEvEUlhhE_EESt5arrayIPcLm2EELi4E23TrivialOffsetCalculatorILi1EjESD_NS0_6memory15LoadWithoutCastENSE_16StoreWithoutCastEEEviT_T0_T2_T3_T4_T5_,"",@"SHT_CUDA_INFO"
	.sectionflags	@""
	.align	4


	//----- nvinfo : EIATTR_CUDA_API_VERSION
	.align		4
        /*0000*/ 	.byte	0x04, 0x37
        /*0002*/ 	.short	(.L_5645 - .L_5644)
.L_5644:
        /*0004*/ 	.word	0x00000082


	//----- nvinfo : EIATTR_SW2861232_WAR
	.align		4
.L_5645:
        /*0008*/ 	.byte	0x01, 0x35
	.zero		2


	//----- nvinfo : EIATTR_PARAM_CBANK
	.align		4
        /*000c*/ 	.byte	0x04, 0x0a
        /*000e*/ 	.short	(.L_5647 - .L_5646)
	.align		4
.L_5646:
        /*0010*/ 	.word	index@(.nv.constant0._ZN2at6native27unrolled_elementwise_kernelINS0_13AUnaryFunctorIhhhZZZNS0_21heaviside_kernel_cudaERNS_18TensorIteratorBaseEENKUlvE_clEvENKUlvE_clEvEUlhhE_EESt5arrayIPcLm2EELi4E23TrivialOffsetCalculatorILi1EjESD_NS0_6memory15LoadWithoutCastENSE_16StoreWithoutCastEEEviT_T0_T2_T3_T4_T5_)
        /*0014*/ 	.short	0x0160
        /*0016*/ 	.short	0x001c


	//----- nvinfo : EIATTR_CBANK_PARAM_SIZE
	.align		4
.L_5647:
        /*0018*/ 	.byte	0x03, 0x19
        /*001a*/ 	.short	0x001c


	//----- nvinfo : EIATTR_KPARAM_INFO
	.align		4
        /*001c*/ 	.byte	0x04, 0x17
        /*001e*/ 	.short	(.L_5649 - .L_5648)
.L_5648:
        /*0020*/ 	.word	0x00000000
        /*0024*/ 	.short	0x0006
        /*0026*/ 	.short	0x001b
        /*0028*/ 	.byte	0x00, 0xf0, 0x05, 0x00


	//----- nvinfo : EIATTR_KPARAM_INFO
	.align		4
.L_5649:
        /*002c*/ 	.byte	0x04, 0x17
        /*002e*/ 	.short	(.L_5651 - .L_5650)
.L_5650:
        /*0030*/ 	.word	0x00000000
        /*0034*/ 	.short	0x0005
        /*0036*/ 	.short	0x001a
        /*0038*/ 	.byte	0x00, 0xf0, 0x05, 0x00


	//----- nvinfo : EIATTR_KPARAM_INFO
	.align		4
.L_5651:
        /*003c*/ 	.byte	0x04, 0x17
        /*003e*/ 	.short	(.L_5653 - .L_5652)
.L_5652:
        /*0040*/ 	.word	0x00000000
        /*0044*/ 	.short	0x0004
        /*0046*/ 	.short	0x0019
        /*0048*/ 	.byte	0x00, 0xf0, 0x05, 0x00


	//----- nvinfo : EIATTR_KPARAM_INFO
	.align		4
.L_5653:
        /*004c*/ 	.byte	0x04, 0x17
        /*004e*/ 	.short	(.L_5655 - .L_5654)
.L_5654:
        /*0050*/ 	.word	0x00000000
        /*0054*/ 	.short	0x0003
        /*0056*/ 	.short	0x0018
        /*0058*/ 	.byte	0x00, 0xf0, 0x05, 0x00


	//----- nvinfo : EIATTR_KPARAM_INFO
	.align		4
.L_5655:
        /*005c*/ 	.byte	0x04, 0x17
        /*005e*/ 	.short	(.L_5657 - .L_5656)
.L_5656:
        /*0060*/ 	.word	0x00000000
        /*0064*/ 	.short	0x0002
        /*0066*/ 	.short	0x0008
        /*0068*/ 	.byte	0x00, 0xf0, 0x41, 0x00


	//----- nvinfo : EIATTR_KPARAM_INFO
	.align		4
.L_5657:
        /*006c*/ 	.byte	0x04, 0x17
        /*006e*/ 	.short	(.L_5659 - .L_5658)
.L_5658:
        /*0070*/ 	.word	0x00000000
        /*0074*/ 	.short	0x0001
        /*0076*/ 	.short	0x0004
        /*0078*/ 	.byte	0x00, 0xf0, 0x09, 0x00


	//----- nvinfo : EIATTR_KPARAM_INFO
	.align		4
.L_5659:
        /*007c*/ 	.byte	0x04, 0x17
        /*007e*/ 	.short	(.L_5661 - .L_5660)
.L_5660:
        /*0080*/ 	.word	0x00000000
        /*0084*/ 	.short	0x0000
        /*0086*/ 	.short	0x0000
        /*0088*/ 	.byte	0x00, 0xf0, 0x11, 0x00


	//----- nvinfo : EIATTR_MAXREG_COUNT
	.align		4
.L_5661:
        /*008c*/ 	.byte	0x03, 0x1b
        /*008e*/ 	.short	0x00ff


	//----- nvinfo : EIATTR_MERCURY_ISA_VERSION
	.align		4
        /*0090*/ 	.byte	0x03, 0x5f
        /*0092*/ 	.short	0x0000


	//----- nvinfo : EIATTR_EXIT_INSTR_OFFSETS
	.align		4
        /*0094*/ 	.byte	0x04, 0x1c
        /*0096*/ 	.short	(.L_5663 - .L_5662)


	//   ....[0]....
.L_5662:
        /*0098*/ 	.word	0x00000400


	//   ....[1]....
        /*009c*/ 	.word	0x00000460


	//----- nvinfo : EIATTR_MAX_THREADS
	.align		4
.L_5663:
        /*00a0*/ 	.byte	0x04, 0x05
        /*00a2*/ 	.short	(.L_5665 - .L_5664)
.L_5664:
        /*00a4*/ 	.word	0x00000080
        /*00a8*/ 	.word	0x00000001
        /*00ac*/ 	.word	0x00000001


	//----- nvinfo : EIATTR_CRS_STACK_SIZE
	.align		4
.L_5665:
        /*00b0*/ 	.byte	0x04, 0x1e
        /*00b2*/ 	.short	(.L_5667 - .L_5666)
.L_5666:
        /*00b4*/ 	.word	0x00000000
.L_5667:


//--------------------- .nv.info._ZN2at6native29vectorized_elementwise_kernelILi2ENS0_13AUnaryFunctorIhhhZZZNS0_21heaviside_kernel_cudaERNS_18TensorIteratorBaseEENKUlvE_clEvENKUlvE_clEvEUlhhE_EESt5arrayIPcLm2EEEEviT0_T1_ --------------------------
	.section	.nv.info._ZN2at6native29vectorized_elementwise_kernelILi2ENS0_13AUnaryFunctorIhhhZZZNS0_21heaviside_kernel_cudaERNS_18TensorIteratorBaseEENKUlvE_clEvENKUlvE_clEvEUlhhE_EESt5arrayIPcLm2EEEEviT0_T1_,"",@"SHT_CUDA_INFO"
	.sectionflags	@""
	.align	4


	//----- nvinfo : EIATTR_CUDA_API_VERSION
	.align		4
        /*0000*/ 	.byte	0x04, 0x37
        /*0002*/ 	.short	(.L_5669 - .L_5668)
.L_5668:
        /*0004*/ 	.word	0x00000082


	//----- nvinfo : EIATTR_SW2861232_WAR
	.align		4
.L_5669:
        /*0008*/ 	.byte	0x01, 0x35
	.zero		2


	//----- nvinfo : EIATTR_PARAM_CBANK
	.align		4
        /*000c*/ 	.byte	0x04, 0x0a
        /*000e*/ 	.short	(.L_5671 - .L_5670)
	.align		4
.L_5670:
        /*0010*/ 	.word	index@(.nv.constant0._ZN2at6native29vectorized_elementwise_kernelILi2ENS0_13AUnaryFunctorIhhhZZZNS0_21heaviside_kernel_cudaERNS_18TensorIteratorBaseEENKUlvE_clEvENKUlvE_clEvEUlhhE_EESt5arrayIPcLm2EEEEviT0_T1_)
        /*0014*/ 	.short	0x0160
        /*0016*/ 	.short	0x0018


	//----- nvinfo : EIATTR_CBANK_PARAM_SIZE
	.align		4
.L_5671:
        /*0018*/ 	.byte	0x03, 0x19
        /*001a*/ 	.short	0x0018


	//----- nvinfo : EIATTR_KPARAM_INFO
	.align		4
        /*001c*/ 	.byte	0x04, 0x17
        /*001e*/ 	.short	(.L_5673 - .L_5672)
.L_5672:
        /*0020*/ 	.word	0x00000000
        /*0024*/ 	.short	0x0002
        /*0026*/ 	.short	0x0008
        /*0028*/ 	.byte	0x00, 0xf0, 0x41, 0x00


	//----- nvinfo : EIATTR_KPARAM_INFO
	.align		4
.L_5673:
        /*002c*/ 	.byte	0x04, 0x17
        /*002e*/ 	.short	(.L_5675 - .L_5674)
.L_5674:
        /*0030*/ 	.word	0x00000000
        /*0034*/ 	.short	0x0001
        /*0036*/ 	.short	0x0004
        /*0038*/ 	.byte	0x00, 0xf0, 0x09, 0x00


	//----- nvinfo : EIATTR_KPARAM_INFO
	.align		4
.L_5675:
        /*003c*/ 	.byte	0x04, 0x17
        /*003e*/ 	.short	(.L_5677 - .L_5676)
.L_5676:
        /*0040*/ 	.word	0x00000000
        /*0044*/ 	.short	0x0000
        /*0046*/ 	.short	0x0000
        /*0048*/ 	.byte	0x00, 0xf0, 0x11, 0x00


	//----- nvinfo : EIATTR_MAXREG_COUNT
	.align		4
.L_5677:
        /*004c*/ 	.byte	0x03, 0x1b
        /*004e*/ 	.short	0x00ff


	//----- nvinfo : EIATTR_MERCURY_ISA_VERSION
	.align		4
        /*0050*/ 	.byte	0x03, 0x5f
        /*0052*/ 	.short	0x0000


	//----- nvinfo : EIATTR_EXIT_INSTR_OFFSETS
	.align		4
        /*0054*/ 	.byte	0x04, 0x1c
        /*0056*/ 	.short	(.L_5679 - .L_5678)


	//   ....[0]....
.L_5678:
        /*0058*/ 	.word	0x000002c0


	//   ....[1]....
        /*005c*/ 	.word	0x00000ac0


	//   ....[2]....
        /*0060*/ 	.word	0x00000b10


	//----- nvinfo : EIATTR_MAX_THREADS
	.align		4
.L_5679:
        /*0064*/ 	.byte	0x04, 0x05
        /*0066*/ 	.short	(.L_5681 - .L_5680)
.L_5680:
        /*0068*/ 	.word	0x00000080
        /*006c*/ 	.word	0x00000001
        /*0070*/ 	.word	0x00000001


	//----- nvinfo : EIATTR_CRS_STACK_SIZE
	.align		4
.L_5681:
        /*0074*/ 	.byte	0x04, 0x1e
        /*0076*/ 	.short	(.L_5683 - .L_5682)
.L_5682:
        /*0078*/ 	.word	0x00000000
.L_5683:


//--------------------- .nv.info._ZN2at6native29vectorized_elementwise_kernelILi4ENS0_13AUnaryFunctorIhhhZZZNS0_21heaviside_kernel_cudaERNS_18TensorIteratorBaseEENKUlvE_clEvENKUlvE_clEvEUlhhE_EESt5arrayIPcLm2EEEEviT0_T1_ --------------------------
	.section	.nv.info._ZN2at6native29vectorized_elementwise_kernelILi4ENS0_13AUnaryFunctorIhhhZZZNS0_21heaviside_kernel_cudaERNS_18TensorIteratorBaseEENKUlvE_clEvENKUlvE_clEvEUlhhE_EESt5arrayIPcLm2EEEEviT0_T1_,"",@"SHT_CUDA_INFO"
	.sectionflags	@""
	.align	4


	//----- nvinfo : EIATTR_CUDA_API_VERSION
	.align		4
        /*0000*/ 	.byte	0x04, 0x37
        /*0002*/ 	.short	(.L_5685 - .L_5684)
.L_5684:
        /*0004*/ 	.word	0x00000082


	//----- nvinfo : EIATTR_SW2861232_WAR
	.align		4
.L_5685:
        /*0008*/ 	.byte	0x01, 0x35
	.zero		2


	//----- nvinfo : EIATTR_PARAM_CBANK
	.align		4
        /*000c*/ 	.byte	0x04, 0x0a
        /*000e*/ 	.short	(.L_5687 - .L_5686)
	.align		4
.L_5686:
        /*0010*/ 	.word	index@(.nv.constant0._ZN2at6native29vectorized_elementwise_kernelILi4ENS0_13AUnaryFunctorIhhhZZZNS0_21heaviside_kernel_cudaERNS_18TensorIteratorBaseEENKUlvE_clEvENKUlvE_clEvEUlhhE_EESt5arrayIPcLm2EEEEviT0_T1_)
        /*0014*/ 	.short	0x0160
        /*0016*/ 	.short	0x0018


	//----- nvinfo : EIATTR_CBANK_PARAM_SIZE
	.align		4
.L_5687:
        /*0018*/ 	.byte	0x03, 0x19
        /*001a*/ 	.short	0x0018


	//----- nvinfo : EIATTR_KPARAM_INFO
	.align		4
        /*001c*/ 	.byte	0x04, 0x17
        /*001e*/ 	.short	(.L_5689 - .L_5688)
.L_5688:
        /*0020*/ 	.word	0x00000000
        /*0024*/ 	.short	0x0002
        /*0026*/ 	.short	0x0008
        /*0028*/ 	.byte	0x00, 0xf0, 0x41, 0x00


	//----- nvinfo : EIATTR_KPARAM_INFO
	.align		4
.L_5689:
        /*002c*/ 	.byte	0x04, 0x17
        /*002e*/ 	.short	(.L_5691 - .L_5690)
.L_5690:
        /*0030*/ 	.word	0x00000000
        /*0034*/ 	.short	0x0001
        /*0036*/ 	.short	0x0004
        /*0038*/ 	.byte	0x00, 0xf0, 0x09, 0x00


	//----- nvinfo : EIATTR_KPARAM_INFO
	.align		4
.L_5691:
        /*003c*/ 	.byte	0x04, 0x17
        /*003e*/ 	.short	(.L_5693 - .L_5692)
.L_5692:
        /*0040*/ 	.word	0x00000000
        /*0044*/ 	.short	0x0000
        /*0046*/ 	.short	0x0000
        /*0048*/ 	.byte	0x00, 0xf0, 0x11, 0x00


	//----- nvinfo : EIATTR_MAXREG_COUNT
	.align		4
.L_5693:
        /*004c*/ 	.byte	0x03, 0x1b
        /*004e*/ 	.short	0x00ff


	//----- nvinfo : EIATTR_MERCURY_ISA_VERSION
	.align		4
        /*0050*/ 	.byte	0x03, 0x5f
        /*0052*/ 	.short	0x0000


	//----- nvinfo : EIATTR_EXIT_INSTR_OFFSETS
	.align		4
        /*0054*/ 	.byte	0x04, 0x1c
        /*0056*/ 	.short	(.L_5695 - .L_5694)


	//   ....[0]....
.L_5694:
        /*0058*/ 	.word	0x000002a0


	//   ....[1]....
        /*005c*/ 	.word	0x00000aa0


	//   ....[2]....
        /*0060*/ 	.word	0x00000af0


	//----- nvinfo : EIATTR_MAX_THREADS
	.align		4
.L_5695:
        /*0064*/ 	.byte	0x04, 0x05
        /*0066*/ 	.short	(.L_5697 - .L_5696)
.L_5696:
        /*0068*/ 	.word	0x00000080
        /*006c*/ 	.word	0x00000001
        /*0070*/ 	.word	0x00000001


	//----- nvinfo : EIATTR_CRS_STACK_SIZE
	.align		4
.L_5697:
        /*0074*/ 	.byte	0x04, 0x1e
        /*0076*/ 	.short	(.L_5699 - .L_5698)
.L_5698:
        /*0078*/ 	.word	0x00000000
.L_5699:


//--------------------- .nv.info._ZN2at6native29vectorized_elementwise_kernelILi8ENS0_13AUnaryFunctorIhhhZZZNS0_21heaviside_kernel_cudaERNS_18TensorIteratorBaseEENKUlvE_clEvENKUlvE_clEvEUlhhE_EESt5arrayIPcLm2EEEEviT0_T1_ --------------------------
	.section	.nv.info._ZN2at6native29vectorized_elementwise_kernelILi8ENS0_13AUnaryFunctorIhhhZZZNS0_21heaviside_kernel_cudaERNS_18TensorIteratorBaseEENKUlvE_clEvENKUlvE_clEvEUlhhE_EESt5arrayIPcLm2EEEEviT0_T1_,"",@"SHT_CUDA_INFO"
	.sectionflags	@""
	.align	4


	//----- nvinfo : EIATTR_CUDA_API_VERSION
	.align		4
        /*0000*/ 	.byte	0x04, 0x37
        /*0002*/ 	.short	(.L_5701 - .L_5700)
.L_5700:
        /*0004*/ 	.word	0x00000082


	//----- nvinfo : EIATTR_SW2861232_WAR
	.align		4
.L_5701:
        /*0008*/ 	.byte	0x01, 0x35
	.zero		2


	//----- nvinfo : EIATTR_PARAM_CBANK
	.align		4
        /*000c*/ 	.byte	0x04, 0x0a
        /*000e*/ 	.short	(.L_5703 - .L_5702)
	.align		4
.L_5702:
        /*0010*/ 	.word	index@(.nv.constant0._ZN2at6native29vectorized_elementwise_kernelILi8ENS0_13AUnaryFunctorIhhhZZZNS0_21heaviside_kernel_cudaERNS_18TensorIteratorBaseEENKUlvE_clEvENKUlvE_clEvEUlhhE_EESt5arrayIPcLm2EEEEviT0_T1_)
        /*0014*/ 	.short	0x0160
        /*0016*/ 	.short	0x0018


	//----- nvinfo : EIATTR_CBANK_PARAM_SIZE
	.align		4
.L_5703:
        /*0018*/ 	.byte	0x03, 0x19
        /*001a*/ 	.short	0x0018


	//----- nvinfo : EIATTR_KPARAM_INFO
	.align		4
        /*001c*/ 	.byte	0x04, 0x17
        /*001e*/ 	.short	(.L_5705 - .L_5704)
.L_5704:
        /*0020*/ 	.word	0x00000000
        /*0024*/ 	.short	0x0002
        /*0026*/ 	.short	0x0008
        /*0028*/ 	.byte	0x00, 0xf0, 0x41, 0x00


	//----- nvinfo : EIATTR_KPARAM_INFO
	.align		4
.L_5705:
        /*002c*/ 	.byte	0x04, 0x17
        /*002e*/ 	.short	(.L_5707 - .L_5706)
.L_5706:
        /*0030*/ 	.word	0x00000000
        /*0034*/ 	.short	0x0001
        /*0036*/ 	.short	0x0004
        /*0038*/ 	.byte	0x00, 0xf0, 0x09, 0x00


	//----- nvinfo : EIATTR_KPARAM_INFO
	.align		4
.L_5707:
        /*003c*/ 	.byte	0x04, 0x17
        /*003e*/ 	.short	(.L_5709 - .L_5708)
.L_5708:
        /*0040*/ 	.word	0x00000000
        /*0044*/ 	.short	0x0000
        /*0046*/ 	.short	0x0000
        /*0048*/ 	.byte	0x00, 0xf0, 0x11, 0x00


	//----- nvinfo : EIATTR_MAXREG_COUNT
	.align		4
.L_5709:
        /*004c*/ 	.byte	0x03, 0x1b
        /*004e*/ 	.short	0x00ff


	//----- nvinfo : EIATTR_MERCURY_ISA_VERSION
	.align		4
        /*0050*/ 	.byte	0x03, 0x5f
        /*0052*/ 	.short	0x0000


	//----- nvinfo : EIATTR_EXIT_INSTR_OFFSETS
	.align		4
        /*0054*/ 	.byte	0x04, 0x1c
        /*0056*/ 	.short	(.L_5711 - .L_5710)


	//   ....[0]....
.L_5710:
        /*0058*/ 	.word	0x00000010


	//----- nvinfo : EIATTR_MAX_THREADS
	.align		4
.L_5711:
        /*005c*/ 	.byte	0x04, 0x05
        /*005e*/ 	.short	(.L_5713 - .L_5712)
.L_5712:
        /*0060*/ 	.word	0x00000080
        /*0064*/ 	.word	0x00000001
        /*0068*/ 	.word	0x00000001
.L_5713:


//--------------------- .nv.info._ZN2at6native18elementwise_kernelILi128ELi4EZNS0_15gpu_kernel_implINS0_13BinaryFunctorIN3c104HalfES5_S5_ZZZNS0_21nextafter_kernel_cudaERNS_18TensorIteratorBaseEENKUlvE_clEvENKUlvE2_clEvEUlS5_S5_E_EEEEvS7_RKT_EUliE_EEviT1_ --------------------------
	.section	.nv.info._ZN2at6native18elementwise_kernelILi128ELi4EZNS0_15gpu_kernel_implINS0_13BinaryFunctorIN3c104HalfES5_S5_ZZZNS0_21nextafter_kernel_cudaERNS_18TensorIteratorBaseEENKUlvE_clEvENKUlvE2_clEvEUlS5_S5_E_EEEEvS7_RKT_EUliE_EEviT1_,"",@"SHT_CUDA_INFO"
	.sectionflags	@""
	.align	4


	//----- nvinfo : EIATTR_CUDA_API_VERSION
	.align		4
        /*0000*/ 	.byte	0x04, 0x37
        /*0002*/ 	.short	(.L_5715 - .L_5714)
.L_5714:
        /*0004*/ 	.word	0x00000082


	//----- nvinfo : EIATTR_SW2861232_WAR
	.align		4
.L_5715:
        /*0008*/ 	.byte	0x01, 0x35
	.zero		2


	//----- nvinfo : EIATTR_PARAM_CBANK
	.align		4
        /*000c*/ 	.byte	0x04, 0x0a
        /*000e*/ 	.short	(.L_5717 - .L_5716)
	.align		4
.L_5716:
        /*0010*/ 	.word	index@(.nv.constant0._ZN2at6native18elementwise_kernelILi128ELi4EZNS0_15gpu_kernel_implINS0_13BinaryFunctorIN3c104HalfES5_S5_ZZZNS0_21nextafter_kernel_cudaERNS_18TensorIteratorBaseEENKUlvE_clEvENKUlvE2_clEvEUlS5_S5_E_EEEEvS7_RKT_EUliE_EEviT1_)
        /*0014*/ 	.short	0x0160
        /*0016*/ 	.short	0x0290


	//----- nvinfo : EIATTR_CBANK_PARAM_SIZE
	.align		4
.L_5717:
        /*0018*/ 	.byte	0x03, 0x19
        /*001a*/ 	.short	0x0290


	//----- nvinfo : EIATTR_KPARAM_INFO
	.align		4
        /*001c*/ 	.byte	0x04, 0x17
        /*001e*/ 	.short	(.L_5719 - .L_5718)
.L_5718:
        /*0020*/ 	.word	0x00000000
        /*0024*/ 	.short	0x0001
        /*0026*/ 	.short	0x0008
        /*0028*/ 	.byte	0x00, 0xf0, 0x21, 0x0a


	//----- nvinfo : EIATTR_KPARAM_INFO
	.align		4
.L_5719:
        /*002c*/ 	.byte	0x04, 0x17
        /*002e*/ 	.short	(.L_5721 - .L_5720)
.L_5720:
        /*0030*/ 	.word	0x00000000
        /*0034*/ 	.short	0x0000
        /*0036*/ 	.short	0x0000
        /*0038*/ 	.byte	0x00, 0xf0, 0x11, 0x00


	//----- nvinfo : EIATTR_MAXREG_COUNT
	.align		4
.L_5721:
        /*003c*/ 	.byte	0x03, 0x1b
        /*003e*/ 	.short	0x0080


	//----- nvinfo : EIATTR_EXTERNS
	.align		4
        /*0040*/ 	.byte	0x04, 0x0f
        /*0042*/ 	.short	(.L_5723 - .L_5722)


	//   ....[0]....
	.align		4
.L_5722:
        /*0044*/ 	.word	index@(__assertfail)


	//----- nvinfo : EIATTR_MERCURY_ISA_VERSION
	.align		4
.L_5723:
        /*0048*/ 	.byte	0x03, 0x5f
        /*004a*/ 	.short	0x0000


	//----- nvinfo : EIATTR_SYSCALL_OFFSETS
	.align		4
        /*004c*/ 	.byte	0x04, 0x46
        /*004e*/ 	.short	(.L_5725 - .L_5724)


	//   ....[0]....
.L_5724:
        /*0050*/ 	.word	0x00002020


	//   ....[1]....
        /*0054*/ 	.word	0x00002fb0


	//   ....[2]....
        /*0058*/ 	.word	0x00004160


	//   ....[3]....
        /*005c*/ 	.word	0x000061f0


	//   ....[4]....
        /*0060*/ 	.word	0x00007180


	//   ....[5]....
        /*0064*/ 	.word	0x00008330


	//   ....[6]....
        /*0068*/ 	.word	0x0000a390


	//   ....[7]....
        /*006c*/ 	.word	0x0000b320


	//   ....[8]....
        /*0070*/ 	.word	0x0000c4d0


	//   ....[9]....
        /*0074*/ 	.word	0x0000e540


	//   ....[10]....
        /*0078*/ 	.word	0x0000f4d0


	//   ....[11]....
        /*007c*/ 	.word	0x00010680


	//----- nvinfo : EIATTR_EXIT_INSTR_OFFSETS
	.align		4
.L_5725:
        /*0080*/ 	.byte	0x04, 0x1c
        /*0082*/ 	.short	(.L_5727 - .L_5726)


	//   ....[0]....
.L_5726:
        /*0084*/ 	.word	0x0000c590


	//   ....[1]....
        /*0088*/ 	.word	0x0000f880


	//   ....[2]....
        /*008c*/ 	.word	0x0000f8c0


	//   ....[3]....
        /*0090*/ 	.word	0x0000f960


	//   ....[4]....
        /*0094*/ 	.word	0x0000f9a0


	//   ....[5]....
        /*0098*/ 	.word	0x0000f9e0


	//   ....[6]....
        /*009c*/ 	.word	0x0000fa70


	//   ....[7]....
        /*00a0*/ 	.word	0x0000fa90


	//   ....[8]....
        /*00a4*/ 	.word	0x0000fb30


	//   ....[9]....
        /*00a8*/ 	.word	0x0000fb80


	//   ....[10]....
        /*00ac*/ 	.word	0x0000fbd0


	//   ....[11]....
        /*00b0*/ 	.word	0x0000fca0


	//   ....[12]....
        /*00b4*/ 	.word	0x0000fd00


	//   ....[13]....
        /*00b8*/ 	.word	0x0000fe90


	//   ....[14]....
        /*00bc*/ 	.word	0x0000fff0


	//   ....[15]....
        /*00c0*/ 	.word	0x00010030


	//   ....[16]....
        /*00c4*/ 	.word	0x000100f0


	//   ....[17]....
        /*00c8*/ 	.word	0x00010270


	//   ....[18]....
        /*00cc*/ 	.word	0x000103f0


	//   ....[19]....
        /*00d0*/ 	.word	0x00010550


	//   ....[20]....
        /*00d4*/ 	.word	0x00010690


	//   ....[21]....
        /*00d8*/ 	.word	0x000106d0


	//   ....[22]....
        /*00dc*/ 	.word	0x00010710


	//----- nvinfo : EIATTR_MAX_THREADS
	.align		4
.L_5727:
        /*00e0*/ 	.byte	0x04, 0x05
        /*00e2*/ 	.short	(.L_5729 - .L_5728)
.L_5728:
        /*00e4*/ 	.word	0x00000080
        /*00e8*/ 	.word	0x00000001
        /*00ec*/ 	.word	0x00000001


	//----- nvinfo : EIATTR_CRS_STACK_SIZE
	.align		4
.L_5729:
        /*00f0*/ 	.byte	0x04, 0x1e
        /*00f2*/ 	.short	(.L_5731 - .L_5730)
.L_5730:
        /*00f4*/ 	.word	0x00000000
.L_5731:


//--------------------- .nv.info._ZN2at6native27unrolled_elementwise_kernelINS0_13BinaryFunctorIN3c104HalfES4_S4_ZZZNS0_21nextafter_kernel_cudaERNS_18TensorIteratorBaseEENKUlvE_clEvENKUlvE2_clEvEUlS4_S4_E_EESt5arrayIPcLm3EELi4E23TrivialOffsetCalculatorILi2EjESE_ILi1EjENS0_6memory12LoadWithCastILi2EEENSH_13StoreWithCastILi1EEEEEviT_T0_T2_T3_T4_T5_ --------------------------
	.section	.nv.info._ZN2at6native27unrolled_elementwise_kernelINS0_13BinaryFunctorIN3c104HalfES4_S4_ZZZNS0_21nextafter_kernel_cudaERNS_18TensorIteratorBaseEENKUlvE_clEvENKUlvE2_clEvEUlS4_S4_E_EESt5arrayIPcLm3EELi4E23TrivialOffsetCalculatorILi2EjESE_ILi1EjENS0_6memory12LoadWithCastILi2EEENSH_13StoreWithCastILi1EEEEEviT_T0_T2_T3_T4_T5_,"",@"SHT_CUDA_INFO"
	.sectionflags	@""
	.align	4


	//----- nvinfo : EIATTR_CUDA_API_VERSION
	.align		4
        /*0000*/ 	.byte	0x04, 0x37
        /*0002*/ 	.short	(.L_5733 - .L_5732)
.L_5732:
        /*0004*/ 	.word	0x00000082


	//----- nvinfo : EIATTR_SW2861232_WAR
	.align		4
.L_5733:
        /*0008*/ 	.byte	0x01, 0x35
	.zero		2


	//----- nvinfo : EIATTR_PARAM_CBANK
	.align		4
        /*000c*/ 	.byte	0x04, 0x0a
        /*000e*/ 	.short	(.L_5735 - .L_5734)
	.align		4
.L_5734:
        /*0010*/ 	.word	index@(.nv.constant0._ZN2at6native27unrolled_elementwise_kernelINS0_13BinaryFunctorIN3c104HalfES4_S4_ZZZNS0_21nextafter_kernel_cudaERNS_18TensorIteratorBaseEENKUlvE_clEvENKUlvE2_clEvEUlS4_S4_E_EESt5arrayIPcLm3EELi4E23TrivialOffsetCalculatorILi2EjESE_ILi1EjENS0_6memory12LoadWithCastILi2EEENSH_13StoreWithCastILi1EEEEEviT_T0_T2_T3_T4_T5_)
        /*0014*/ 	.short	0x0160
        /*0016*/ 	.short	0x0038


	//----- nvinfo : EIATTR_CBANK_PARAM_SIZE
	.align		4
.L_5735:
        /*0018*/ 	.byte	0x03, 0x19
        /*001a*/ 	.short	0x0038


	//----- nvinfo : EIATTR_KPARAM_INFO
	.align		4
        /*001c*/ 	.byte	0x04, 0x17
        /*001e*/ 	.short	(.L_5737 - .L_5736)
.L_5736:
        /*0020*/ 	.word	0x00000000
        /*0024*/ 	.short	0x0006
        /*0026*/ 	.short	0x0030
        /*0028*/ 	.byte	0x00, 0xf0, 0x21, 0x00


	//----- nvinfo : EIATTR_KPARAM_INFO
	.align		4
.L_5737:
        /*002c*/ 	.byte	0x04, 0x17
        /*002e*/ 	.short	(.L_5739 - .L_5738)
.L_5738:
        /*0030*/ 	.word	0x00000000
        /*0034*/ 	.short	0x0005
        /*0036*/ 	.short	0x0024
        /*0038*/ 	.byte	0x00, 0xf0, 0x31, 0x00


	//----- nvinfo : EIATTR_KPARAM_INFO
	.align		4
.L_5739:
        /*003c*/ 	.byte	0x04, 0x17
        /*003e*/ 	.short	(.L_5741 - .L_5740)
.L_5740:
        /*0040*/ 	.word	0x00000000
        /*0044*/ 	.short	0x0004
        /*0046*/ 	.short	0x0021
        /*0048*/ 	.byte	0x00, 0xf0, 0x05, 0x00


	//----- nvinfo : EIATTR_KPARAM_INFO
	.align		4
.L_5741:
        /*004c*/ 	.byte	0x04, 0x17
        /*004e*/ 	.short	(.L_5743 - .L_5742)
.L_5742:
        /*0050*/ 	.word	0x00000000
        /*0054*/ 	.short	0x0003
        /*0056*/ 	.short	0x0020
        /*0058*/ 	.byte	0x00, 0xf0, 0x05, 0x00


	//----- nvinfo : EIATTR_KPARAM_INFO
	.align		4
.L_5743:
        /*005c*/ 	.byte	0x04, 0x17
        /*005e*/ 	.short	(.L_5745 - .L_5744)
.L_5744:
        /*0060*/ 	.word	0x00000000
        /*0064*/ 	.short	0x0002
        /*0066*/ 	.short	0x0008
        /*0068*/ 	.byte	0x00, 0xf0, 0x61, 0x00


	//----- nvinfo : EIATTR_KPARAM_INFO
	.align		4
.L_5745:
        /*006c*/ 	.byte	0x04, 0x17
        /*006e*/ 	.short	(.L_5747 - .L_5746)
.L_5746:
        /*0070*/ 	.word	0x00000000
        /*0074*/ 	.short	0x0001
        /*0076*/ 	.short	0x0004
        /*0078*/ 	.byte	0x00, 0xf0, 0x05, 0x00


	//----- nvinfo : EIATTR_KPARAM_INFO
	.align		4
.L_5747:
        /*007c*/ 	.byte	0x04, 0x17
        /*007e*/ 	.short	(.L_5749 - .L_5748)
.L_5748:
        /*0080*/ 	.word	0x00000000
        /*0084*/ 	.short	0x0000
        /*0086*/ 	.short	0x0000
        /*0088*/ 	.byte	0x00, 0xf0, 0x11, 0x00


	//----- nvinfo : EIATTR_MAXREG_COUNT
	.align		4
.L_5749:
        /*008c*/ 	.byte	0x03, 0x1b
        /*008e*/ 	.short	0x00ff


	//----- nvinfo : EIATTR_EXTERNS
	.align		4
        /*0090*/ 	.byte	0x04, 0x0f
        /*0092*/ 	.short	(.L_5751 - .L_5750)


	//   ....[0]....
	.align		4
.L_5750:
        /*0094*/ 	.word	index@(__assertfail)


	//----- nvinfo : EIATTR_MERCURY_ISA_VERSION
	.align		4
.L_5751:
        /*0098*/ 	.byte	0x03, 0x5f
        /*009a*/ 	.short	0x0000


	//----- nvinfo : EIATTR_SYSCALL_OFFSETS
	.align		4
        /*009c*/ 	.byte	0x04, 0x46
        /*009e*/ 	.short	(.L_5753 - .L_5752)


	//   ....[0]....
.L_5752:
        /*00a0*/ 	.word	0x00001080


	//   ....[1]....
        /*00a4*/ 	.word	0x000020d0


	//   ....[2]....
        /*00a8*/ 	.word	0x000031a0


	//   ....[3]....
        /*00ac*/ 	.word	0x000041f0


	//   ....[4]....
        /*00b0*/ 	.word	0x000052d0


	//   ....[5]....
        /*00b4*/ 	.word	0x00006320


	//   ....[6]....
        /*00b8*/ 	.word	0x000073e0


	//   ....[7]....
        /*00bc*/ 	.word	0x00008360


	//   ....[8]....
        /*00c0*/ 	.word	0x00009dd0


	//   ....[9]....
        /*00c4*/ 	.word	0x0000ae00


	//   ....[10]....
        /*00c8*/ 	.word	0x0000bdf0


	//   ....[11]....
        /*00cc*/ 	.word	0x0000cde0


	//----- nvinfo : EIATTR_EXIT_INSTR_OFFSETS
	.align		4
.L_5753:
        /*00d0*/ 	.byte	0x04, 0x1c
        /*00d2*/ 	.short	(.L_5755 - .L_5754)


	//   ....[0]....
.L_5754:
        /*00d4*/ 	.word	0x0000beb0


	//   ....[1]....
        /*00d8*/ 	.word	0x0000bfe0


	//   ....[2]....
        /*00dc*/ 	.word	0x0000c020


	//   ....[3]....
        /*00e0*/ 	.word	0x0000c0c0


	//   ....[4]....
        /*00e4*/ 	.word	0x0000c100


	//   ....[5]....
        /*00e8*/ 	.word	0x0000c140


	//   ....[6]....
        /*00ec*/ 	.word	0x0000c1d0


	//   ....[7]....
        /*00f0*/ 	.word	0x0000c1f0


	//   ....[8]....
        /*00f4*/ 	.word	0x0000c290


	//   ....[9]....
        /*00f8*/ 	.word	0x0000c2e0


	//   ....[10]....
        /*00fc*/ 	.word	0x0000c330


	//   ....[11]....
        /*0100*/ 	.word	0x0000c400


	//   ....[12]....
        /*0104*/ 	.word	0x0000c460


	//   ....[13]....
        /*0108*/ 	.word	0x0000c5f0


	//   ....[14]....
        /*010c*/ 	.word	0x0000c750


	//   ....[15]....
        /*0110*/ 	.word	0x0000c790


	//   ....[16]....
        /*0114*/ 	.word	0x0000c850


	//   ....[17]....
        /*0118*/ 	.word	0x0000c9d0


	//   ....[18]....
        /*011c*/ 	.word	0x0000cb50


	//   ....[19]....
        /*0120*/ 	.word	0x0000ccb0


	//   ....[20]....
        /*0124*/ 	.word	0x0000cdf0


	//   ....[21]....
        /*0128*/ 	.word	0x0000ce30


	//   ....[22]....
        /*012c*/ 	.word	0x0000ce70


	//----- nvinfo : EIATTR_MAX_THREADS
	.align		4
.L_5755:
        /*0130*/ 	.byte	0x04, 0x05
        /*0132*/ 	.short	(.L_5757 - .L_5756)
.L_5756:
        /*0134*/ 	.word	0x00000080
        /*0138*/ 	.word	0x00000001
        /*013c*/ 	.word	0x00000001


	//----- nvinfo : EIATTR_CRS_STACK_SIZE
	.align		4
.L_5757:
        /*0140*/ 	.byte	0x04, 0x1e
        /*0142*/ 	.short	(.L_5759 - .L_5758)
.L_5758:
        /*0144*/ 	.word	0x00000000
.L_5759:


//--------------------- .nv.info._ZN2at6native18elementwise_kernelILi128ELi4EZNS0_22gpu_kernel_impl_nocastINS0_13BinaryFunctorIN3c104HalfES5_S5_ZZZNS0_21nextafter_kernel_cudaERNS_18TensorIteratorBaseEENKUlvE_clEvENKUlvE2_clEvEUlS5_S5_E_EEEEvS7_RKT_EUliE_EEviT1_ --------------------------
	.section	.nv.info._ZN2at6native18elementwise_kernelILi128ELi4EZNS0_22gpu_kernel_impl_nocastINS0_13BinaryFunctorIN3c104HalfES5_S5_ZZZNS0_21nextafter_kernel_cudaERNS_18TensorIteratorBaseEENKUlvE_clEvENKUlvE2_clEvEUlS5_S5_E_EEEEvS7_RKT_EUliE_EEviT1_,"",@"SHT_CUDA_INFO"
	.sectionflags	@""
	.align	4


	//----- nvinfo : EIATTR_CUDA_API_VERSION
	.align		4
        /*0000*/ 	.byte	0x04, 0x37
        /*0002*/ 	.short	(.L_5761 - .L_5760)
.L_5760:
        /*0004*/ 	.word	0x00000082


	//----- nvinfo : EIATTR_SW2861232_WAR
	.align		4
.L_5761:
        /*0008*/ 	.byte	0x01, 0x35
	.zero		2


	//----- nvinfo : EIATTR_PARAM_CBANK
	.align		4
        /*000c*/ 	.byte	0x04, 0x0a
        /*000e*/ 	.short	(.L_5763 - .L_5762)
	.align		4
.L_5762:
        /*0010*/ 	.word	index@(.nv.constant0._ZN2at6native18elementwise_kernelILi128ELi4EZNS0_22gpu_kernel_impl_nocastINS0_13BinaryFunctorIN3c104HalfES5_S5_ZZZNS0_21nextafter_kernel_cudaERNS_18TensorIteratorBaseEENKUlvE_clEvENKUlvE2_clEvEUlS5_S5_E_EEEEvS7_RKT_EUliE_EEviT1_)
        /*0014*/ 	.short	0x0160
        /*0016*/ 	.short	0x0290


	//----- nvinfo : EIATTR_CBANK_PARAM_SIZE
	.align		4
.L_5763:
        /*0018*/ 	.byte	0x03, 0x19
        /*001a*/ 	.short	0x0290


	//----- nvinfo : EIATTR_KPARAM_INFO
	.align		4
        /*001c*/ 	.byte	0x04, 0x17
        /*001e*/ 	.short	(.L_5765 - .L_5764)
.L_5764:
        /*0020*/ 	.word	0x00000000
        /*0024*/ 	.short	0x0001
        /*0026*/ 	.short	0x0008
        /*0028*/ 	.byte	0x00, 0xf0, 0x21, 0x0a


	//----- nvinfo : EIATTR_KPARAM_INFO
	.align		4
.L_5765:
        /*002c*/ 	.byte	0x04, 0x17
        /*002e*/ 	.short	(.L_5767 - .L_5766)
.L_5766:
        /*0030*/ 	.word	0x00000000
        /*0034*/ 	.short	0x0000
        /*0036*/ 	.short	0x0000
        /*0038*/ 	.byte	0x00, 0xf0, 0x11, 0x00


	//----- nvinfo : EIATTR_MAXREG_COUNT
	.align		4
.L_5767:
        /*003c*/ 	.byte	0x03, 0x1b
        /*003e*/ 	.short	0x0080


	//----- nvinfo : EIATTR_MERCURY_ISA_VERSION
	.align		4
        /*0040*/ 	.byte	0x03, 0x5f
        /*0042*/ 	.short	0x0000


	//----- nvinfo : EIATTR_EXIT_INSTR_OFFSETS
	.align		4
        /*0044*/ 	.byte	0x04, 0x1c
        /*0046*/ 	.short	(.L_5769 - .L_5768)


	//   ....[0]....
.L_5768:
        /*0048*/ 	.word	0x000038b0


	//   ....[1]....
        /*004c*/ 	.word	0x00004b40


	//----- nvinfo : EIATTR_MAX_THREADS
	.align		4
.L_5769:
        /*0050*/ 	.byte	0x04, 0x05
        /*0052*/ 	.short	(.L_5771 - .L_5770)
.L_5770:
        /*0054*/ 	.word	0x00000080
        /*0058*/ 	.word	0x00000001
        /*005c*/ 	.word	0x00000001


	//----- nvinfo : EIATTR_CRS_STACK_SIZE
	.align		4
.L_5771:
        /*0060*/ 	.byte	0x04, 0x1e
        /*0062*/ 	.short	(.L_5773 - .L_5772)
.L_5772:
        /*0064*/ 	.word	0x00000000
.L_5773:


//--------------------- .nv.info._ZN2at6native27unrolled_elementwise_kernelINS0_13BinaryFunctorIN3c104HalfES4_S4_ZZZNS0_21nextafter_kernel_cudaERNS_18TensorIteratorBaseEENKUlvE_clEvENKUlvE2_clEvEUlS4_S4_E_EESt5arrayIPcLm3EELi4E23TrivialOffsetCalculatorILi2EjESE_ILi1EjENS0_6memory15LoadWithoutCastENSH_16StoreWithoutCastEEEviT_T0_T2_T3_T4_T5_ --------------------------
	.section	.nv.info._ZN2at6native27unrolled_elementwise_kernelINS0_13BinaryFunctorIN3c104HalfES4_S4_ZZZNS0_21nextafter_kernel_cudaERNS_18TensorIteratorBaseEENKUlvE_clEvENKUlvE2_clEvEUlS4_S4_E_EESt5arrayIPcLm3EELi4E23TrivialOffsetCalculatorILi2EjESE_ILi1EjENS0_6memory15LoadWithoutCastENSH_16StoreWithoutCastEEEviT_T0_T2_T3_T4_T5_,"",@"SHT_CUDA_INFO"
	.sectionflags	@""
	.align	4


	//----- nvinfo : EIATTR_CUDA_API_VERSION
	.align		4
        /*0000*/ 	.byte	0x04, 0x37
        /*0002*/ 	.short	(.L_5775 - .L_5774)
.L_5774:
        /*0004*/ 	.word	0x00000082


	//----- nvinfo : EIATTR_SW2861232_WAR
	.align		4
.L_5775:
        /*0008*/ 	.byte	0x01, 0x35
	.zero		2


	//----- nvinfo : EIATTR_PARAM_CBANK
	.align		4
        /*000c*/ 	.byte	0x04, 0x0a
        /*000e*/ 	.short	(.L_5777 - .L_5776)
	.align		4
.L_5776:
        /*0010*/ 	.word	index@(.nv.constant0._ZN2at6native27unrolled_elementwise_kernelINS0_13BinaryFunctorIN3c104HalfES4_S4_ZZZNS0_21nextafter_kernel_cudaERNS_18TensorIteratorBaseEENKUlvE_clEvENKUlvE2_clEvEUlS4_S4_E_EESt5arrayIPcLm3EELi4E23TrivialOffsetCalculatorILi2EjESE_ILi1EjENS0_6memory15LoadWithoutCastENSH_16StoreWithoutCastEEEviT_T0_T2_T3_T4_T5_)
        /*0014*/ 	.short	0x0160
        /*0016*/ 	.short	0x0024


	//----- nvinfo : EIATTR_CBANK_PARAM_SIZE
	.align		4
.L_5777:
        /*0018*/ 	.byte	0x03, 0x19
        /*001a*/ 	.short	0x0024


	//----- nvinfo : EIATTR_KPARAM_INFO
	.align		4
        /*001c*/ 	.byte	0x04, 0x17
        /*001e*/ 	.short	(.L_5779 - .L_5778)
.L_5778:
        /*0020*/ 	.word	0x00000000
        /*0024*/ 	.short	0x0006
        /*0026*/ 	.short	0x0023
        /*0028*/ 	.byte	0x00, 0xf0, 0x05, 0x00


	//----- nvinfo : EIATTR_KPARAM_INFO
	.align		4
.L_5779:
        /*002c*/ 	.byte	0x04, 0x17
        /*002e*/ 	.short	(.L_5781 - .L_5780)
.L_5780:
        /*0030*/ 	.word	0x00000000
        /*0034*/ 	.short	0x0005
        /*0036*/ 	.short	0x0022
        /*0038*/ 	.byte	0x00, 0xf0, 0x05, 0x00


	//----- nvinfo : EIATTR_KPARAM_INFO
	.align		4
.L_5781:
        /*003c*/ 	.byte	0x04, 0x17
        /*003e*/ 	.short	(.L_5783 - .L_5782)
.L_5782:
        /*0040*/ 	.word	0x00000000
        /*0044*/ 	.short	0x0004
        /*0046*/ 	.short	0x0021
        /*0048*/ 	.byte	0x00, 0xf0, 0x05, 0x00


	//----- nvinfo : EIATTR_KPARAM_INFO
	.align		4
.L_5783:
        /*004c*/ 	.byte	0x04, 0x17
        /*004e*/ 	.short	(.L_5785 - .L_5784)
.L_5784:
        /*0050*/ 	.word	0x00000000
        /*0054*/ 	.short	0x0003
        /*0056*/ 	.short	0x0020
        /*0058*/ 	.byte	0x00, 0xf0, 0x05, 0x00


	//----- nvinfo : EIATTR_KPARAM_INFO
	.align		4
.L_5785:
        /*005c*/ 	.byte	0x04, 0x17
        /*005e*/ 	.short	(.L_5787 - .L_5786)
.L_5786:
        /*0060*/ 	.word	0x00000000
        /*0064*/ 	.short	0x0002
        /*0066*/ 	.short	0x0008
        /*0068*/ 	.byte	0x00, 0xf0, 0x61, 0x00


	//----- nvinfo : EIATTR_KPARAM_INFO
	.align		4
.L_5787:
        /*006c*/ 	.byte	0x04, 0x17
        /*006e*/ 	.short	(.L_5789 - .L_5788)
.L_5788:
        /*0070*/ 	.word	0x00000000
        /*0074*/ 	.short	0x0001
        /*0076*/ 	.short	0x0004
        /*0078*/ 	.byte	0x00, 0xf0, 0x05, 0x00


	//----- nvinfo : EIATTR_KPARAM_INFO
	.align		4
.L_5789:
        /*007c*/ 	.byte	0x04, 0x17
        /*007e*/ 	.short	(.L_5791 - .L_5790)
.L_5790:
        /*0080*/ 	.word	0x00000000
        /*0084*/ 	.short	0x0000
        /*0086*/ 	.short	0x0000
        /*0088*/ 	.byte	0x00, 0xf0, 0x11, 0x00


	//----- nvinfo : EIATTR_MAXREG_COUNT
	.align		4
.L_5791:
        /*008c*/ 	.byte	0x03, 0x1b
        /*008e*/ 	.short	0x00ff


	//----- nvinfo : EIATTR_MERCURY_ISA_VERSION
	.align		4
        /*0090*/ 	.byte	0x03, 0x5f
        /*0092*/ 	.short	0x0000


	//----- nvinfo : EIATTR_EXIT_INSTR_OFFSETS
	.align		4
        /*0094*/ 	.byte	0x04, 0x1c
        /*0096*/ 	.short	(.L_5793 - .L_5792)


	//   ....[0]....
.L_5792:
        /*0098*/ 	.word	0x00000d50


	//   ....[1]....
        /*009c*/ 	.word	0x00000da0


	//----- nvinfo : EIATTR_MAX_THREADS
	.align		4
.L_5793:
        /*00a0*/ 	.byte	0x04, 0x05
        /*00a2*/ 	.short	(.L_5795 - .L_5794)
.L_5794:
        /*00a4*/ 	.word	0x00000080
        /*00a8*/ 	.word	0x00000001
        /*00ac*/ 	.word	0x00000001


	//----- nvinfo : EIATTR_CRS_STACK_SIZE
	.align		4
.L_5795:
        /*00b0*/ 	.byte	0x04, 0x1e
        /*00b2*/ 	.short	(.L_5797 - .L_5796)
.L_5796:
        /*00b4*/ 	.word	0x00000000
.L_5797:


//--------------------- .nv.info._ZN2at6native29vectorized_elementwise_kernelILi2ENS0_13BinaryFunctorIN3c104HalfES4_S4_ZZZNS0_21nextafter_kernel_cudaERNS_18TensorIteratorBaseEENKUlvE_clEvENKUlvE2_clEvEUlS4_S4_E_EESt5arrayIPcLm3EEEEviT0_T1_ --------------------------
	.section	.nv.info._ZN2at6native29vectorized_elementwise_kernelILi2ENS0_13BinaryFunctorIN3c104HalfES4_S4_ZZZNS0_21nextafter_kernel_cudaERNS_18TensorIteratorBaseEENKUlvE_clEvENKUlvE2_clEvEUlS4_S4_E_EESt5arrayIPcLm3EEEEviT0_T1_,"",@"SHT_CUDA_INFO"
	.sectionflags	@""
	.align	4


	//----- nvinfo : EIATTR_CUDA_API_VERSION
	.align		4
        /*0000*/ 	.byte	0x04, 0x37
        /*0002*/ 	.short	(.L_5799 - .L_5798)
.L_5798:
        /*0004*/ 	.word	0x00000082


	//----- nvinfo : EIATTR_SW2861232_WAR
	.align		4
.L_5799:
        /*0008*/ 	.byte	0x01, 0x35
	.zero		2


	//----- nvinfo : EIATTR_PARAM_CBANK
	.align		4
        /*000c*/ 	.byte	0x04, 0x0a
        /*000e*/ 	.short	(.L_5801 - .L_5800)
	.align		4
.L_5800:
        /*0010*/ 	.word	index@(.nv.constant0._ZN2at6native29vectorized_elementwise_kernelILi2ENS0_13BinaryFunctorIN3c104HalfES4_S4_ZZZNS0_21nextafter_kernel_cudaERNS_18TensorIteratorBaseEENKUlvE_clEvENKUlvE2_clEvEUlS4_S4_E_EESt5arrayIPcLm3EEEEviT0_T1_)
        /*0014*/ 	.short	0x0160
        /*0016*/ 	.short	0x0020


	//----- nvinfo : EIATTR_CBANK_PARAM_SIZE
	.align		4
.L_5801:
        /*0018*/ 	.byte	0x03, 0x19
        /*001a*/ 	.short	0x0020


	//----- nvinfo : EIATTR_KPARAM_INFO
	.align		4
        /*001c*/ 	.byte	0x04, 0x17
        /*001e*/ 	.short	(.L_5803 - .L_5802)
.L_5802:
        /*0020*/ 	.word	0x00000000
        /*0024*/ 	.short	0x0002
        /*0026*/ 	.short	0x0008
        /*0028*/ 	.byte	0x00, 0xf0, 0x61, 0x00


	//----- nvinfo : EIATTR_KPARAM_INFO
	.align		4
.L_5803:
        /*002c*/ 	.byte	0x04, 0x17
        /*002e*/ 	.short	(.L_5805 - .L_5804)
.L_5804:
        /*0030*/ 	.word	0x00000000
        /*0034*/ 	.short	0x0001
        /*0036*/ 	.short	0x0004
        /*0038*/ 	.byte	0x00, 0xf0, 0x05, 0x00


	//----- nvinfo : EIATTR_KPARAM_INFO
	.align		4
.L_5805:
        /*003c*/ 	.byte	0x04, 0x17
        /*003e*/ 	.short	(.L_5807 - .L_5806)
.L_5806:
        /*0040*/ 	.word	0x00000000
        /*0044*/ 	.short	0x0000
        /*0046*/ 	.short	0x0000
        /*0048*/ 	.byte	0x00, 0xf0, 0x11, 0x00


	//----- nvinfo : EIATTR_MAXREG_COUNT
	.align		4
.L_5807:
        /*004c*/ 	.byte	0x03, 0x1b
        /*004e*/ 	.short	0x00ff


	//----- nvinfo : EIATTR_MERCURY_ISA_VERSION
	.align		4
        /*0050*/ 	.byte	0x03, 0x5f
        /*0052*/ 	.short	0x0000


	//----- nvinfo : EIATTR_EXIT_INSTR_OFFSETS
	.align		4
        /*0054*/ 	.byte	0x04, 0x1c
        /*0056*/ 	.short	(.L_5809 - .L_5808)


	//   ....[0]....
.L_5808:
        /*0058*/ 	.word	0x00001320


	//   ....[1]....
        /*005c*/ 	.word	0x00002df0


	//   ....[2]....
        /*0060*/ 	.word	0x00002e40


	//----- nvinfo : EIATTR_MAX_THREADS
	.align		4
.L_5809:
        /*0064*/ 	.byte	0x04, 0x05
        /*0066*/ 	.short	(.L_5811 - .L_5810)
.L_5810:
        /*0068*/ 	.word	0x00000080
        /*006c*/ 	.word	0x00000001
        /*0070*/ 	.word	0x00000001


	//----- nvinfo : EIATTR_CRS_STACK_SIZE
	.align		4
.L_5811:
        /*0074*/ 	.byte	0x04, 0x1e
        /*0076*/ 	.short	(.L_5813 - .L_5812)
.L_5812:
        /*0078*/ 	.word	0x00000000
.L_5813:


//--------------------- .nv.info._ZN2at6native29vectorized_elementwise_kernelILi4ENS0_13BinaryFunctorIN3c104HalfES4_S4_ZZZNS0_21nextafter_kernel_cudaERNS_18TensorIteratorBaseEENKUlvE_clEvENKUlvE2_clEvEUlS4_S4_E_EESt5arrayIPcLm3EEEEviT0_T1_ --------------------------
	.section	.nv.info._ZN2at6native29vectorized_elementwise_kernelILi4ENS0_13BinaryFunctorIN3c104HalfES4_S4_ZZZNS0_21nextafter_kernel_cudaERNS_18TensorIteratorBaseEENKUlvE_clEvENKUlvE2_clEvEUlS4_S4_E_EESt5arrayIPcLm3EEEEviT0_T1_,"",@"SHT_CUDA_INFO"
	.sectionflags	@""
	.align	4


	//----- nvinfo : EIATTR_CUDA_API_VERSION
	.align		4
        /*0000*/ 	.byte	0x04, 0x37
        /*0002*/ 	.short	(.L_5815 - .L_5814)
.L_5814:
        /*0004*/ 	.word	0x00000082


	//----- nvinfo : EIATTR_SW2861232_WAR
	.align		4
.L_5815:
        /*0008*/ 	.byte	0x01, 0x35
	.zero		2


	//----- nvinfo : EIATTR_PARAM_CBANK
	.align		4
        /*000c*/ 	.byte	0x04, 0x0a
        /*000e*/ 	.short	(.L_5817 - .L_5816)
	.align		4
.L_5816:
        /*0010*/ 	.word	index@(.nv.constant0._ZN2at6native29vectorized_elementwise_kernelILi4ENS0_13BinaryFunctorIN3c104HalfES4_S4_ZZZNS0_21nextafter_kernel_cudaERNS_18TensorIteratorBaseEENKUlvE_clEvENKUlvE2_clEvEUlS4_S4_E_EESt5arrayIPcLm3EEEEviT0_T1_)
        /*0014*/ 	.short	0x0160
        /*0016*/ 	.short	0x0020


	//----- nvinfo : EIATTR_CBANK_PARAM_SIZE
	.align		4
.L_5817:
        /*0018*/ 	.byte	0x03, 0x19
        /*001a*/ 	.short	0x0020


	//----- nvinfo : EIATTR_KPARAM_INFO
	.align		4
        /*001c*/ 	.byte	0x04, 0x17
        /*001e*/ 	.short	(.L_5819 - .L_5818)
.L_5818:
        /*0020*/ 	.word	0x00000000
        /*0024*/ 	.short	0x0002
        /*0026*/ 	.short	0x0008
        /*0028*/ 	.byte	0x00, 0xf0, 0x61, 0x00


	//----- nvinfo : EIATTR_KPARAM_INFO
	.align		4
.L_5819:
        /*002c*/ 	.byte	0x04, 0x17
        /*002e*/ 	.short	(.L_5821 - .L_5820)
.L_5820:
        /*0030*/ 	.word	0x00000000
        /*0034*/ 	.short	0x0001
        /*0036*/ 	.short	0x0004
        /*0038*/ 	.byte	0x00, 0xf0, 0x05, 0x00


	//----- nvinfo : EIATTR_KPARAM_INFO
	.align		4
.L_5821:
        /*003c*/ 	.byte	0x04, 0x17
        /*003e*/ 	.short	(.L_5823 - .L_5822)
.L_5822:
        /*0040*/ 	.word	0x00000000
        /*0044*/ 	.short	0x0000
        /*0046*/ 	.short	0x0000
        /*0048*/ 	.byte	0x00, 0xf0, 0x11, 0x00


	//----- nvinfo : EIATTR_MAXREG_COUNT
	.align		4
.L_5823:
        /*004c*/ 	.byte	0x03, 0x1b
        /*004e*/ 	.short	0x00ff


	//----- nvinfo : EIATTR_MERCURY_ISA_VERSION
	.align		4
        /*0050*/ 	.byte	0x03, 0x5f
        /*0052*/ 	.short	0x0000


	//----- nvinfo : EIATTR_EXIT_INSTR_OFFSETS
	.align		4
        /*0054*/ 	.byte	0x04, 0x1c
        /*0056*/ 	.short	(.L_5825 - .L_5824)


	//   ....[0]....
.L_5824:
        /*0058*/ 	.word	0x00001340


	//   ....[1]....
        /*005c*/ 	.word	0x00002e10


	//   ....[2]....
        /*0060*/ 	.word	0x00002e60


	//----- nvinfo : EIATTR_MAX_THREADS
	.align		4
.L_5825:
        /*0064*/ 	.byte	0x04, 0x05
        /*0066*/ 	.short	(.L_5827 - .L_5826)
.L_5826:
        /*0068*/ 	.word	0x00000080
        /*006c*/ 	.word	0x00000001
        /*0070*/ 	.word	0x00000001


	//----- nvinfo : EIATTR_CRS_STACK_SIZE
	.align		4
.L_5827:
        /*0074*/ 	.byte	0x04, 0x1e
        /*0076*/ 	.short	(.L_5829 - .L_5828)
.L_5828:
        /*0078*/ 	.word	0x00000000
.L_5829:


//--------------------- .nv.info._ZN2at6native29vectorized_elementwise_kernelILi8ENS0_13BinaryFunctorIN3c104HalfES4_S4_ZZZNS0_21nextafter_kernel_cudaERNS_18TensorIteratorBaseEENKUlvE_clEvENKUlvE2_clEvEUlS4_S4_E_EESt5arrayIPcLm3EEEEviT0_T1_ --------------------------
	.section	.nv.info._ZN2at6native29vectorized_elementwise_kernelILi8ENS0_13BinaryFunctorIN3c104HalfES4_S4_ZZZNS0_21nextafter_kernel_cudaERNS_18TensorIteratorBaseEENKUlvE_clEvENKUlvE2_clEvEUlS4_S4_E_EESt5arrayIPcLm3EEEEviT0_T1_,"",@"SHT_CUDA_INFO"
	.sectionflags	@""
	.align	4


	//----- nvinfo : EIATTR_CUDA_API_VERSION
	.align		4
        /*0000*/ 	.byte	0x04, 0x37
        /*0002*/ 	.short	(.L_5831 - .L_5830)
.L_5830:
        /*0004*/ 	.word	0x00000082


	//----- nvinfo : EIATTR_SW2861232_WAR
	.align		4
.L_5831:
        /*0008*/ 	.byte	0x01, 0x35
	.zero		2


	//----- nvinfo : EIATTR_PARAM_CBANK
	.align		4
        /*000c*/ 	.byte	0x04, 0x0a
        /*000e*/ 	.short	(.L_5833 - .L_5832)
	.align		4
.L_5832:
        /*0010*/ 	.word	index@(.nv.constant0._ZN2at6native29vectorized_elementwise_kernelILi8ENS0_13BinaryFunctorIN3c104HalfES4_S4_ZZZNS0_21nextafter_kernel_cudaERNS_18TensorIteratorBaseEENKUlvE_clEvENKUlvE2_clEvEUlS4_S4_E_EESt5arrayIPcLm3EEEEviT0_T1_)
        /*0014*/ 	.short	0x0160
        /*0016*/ 	.short	0x0020


	//----- nvinfo : EIATTR_CBANK_PARAM_SIZE
	.align		4
.L_5833:
        /*0018*/ 	.byte	0x03, 0x19
        /*001a*/ 	.short	0x0020


	//----- nvinfo : EIATTR_KPARAM_INFO
	.align		4
        /*001c*/ 	.byte	0x04, 0x17
        /*001e*/ 	.short	(.L_5835 - .L_5834)
.L_5834:
        /*0020*/ 	.word	0x00000000
        /*0024*/ 	.short	0x0002
        /*0026*/ 	.short	0x0008
        /*0028*/ 	.byte	0x00, 0xf0, 0x61, 0x00


	//----- nvinfo : EIATTR_KPARAM_INFO
	.align		4
.L_5835:
        /*002c*/ 	.byte	0x04, 0x17
        /*002e*/ 	.short	(.L_5837 - .L_5836)
.L_5836:
        /*0030*/ 	.word	0x00000000
        /*0034*/ 	.short	0x0001
        /*0036*/ 	.short	0x0004
        /*0038*/ 	.byte	0x00, 0xf0, 0x05, 0x00


	//----- nvinfo : EIATTR_KPARAM_INFO
	.align		4
.L_5837:
        /*003c*/ 	.byte	0x04, 0x17
        /*003e*/ 	.short	(.L_5839 - .L_5838)
.L_5838:
        /*0040*/ 	.word	0x00000000
        /*0044*/ 	.short	0x0000
        /*0046*/ 	.short	0x0000
        /*0048*/ 	.byte	0x00, 0xf0, 0x11, 0x00


	//----- nvinfo : EIATTR_MAXREG_COUNT
	.align		4
.L_5839:
        /*004c*/ 	.byte	0x03, 0x1b
        /*004e*/ 	.short	0x00ff


	//----- nvinfo : EIATTR_MERCURY_ISA_VERSION
	.align		4
        /*0050*/ 	.byte	0x03, 0x5f
        /*0052*/ 	.short	0x0000


	//----- nvinfo : EIATTR_EXIT_INSTR_OFFSETS
	.align		4
        /*0054*/ 	.byte	0x04, 0x1c
        /*0056*/ 	.short	(.L_5841 - .L_5840)


	//   ....[0]....
.L_5840:
        /*0058*/ 	.word	0x00000010


	//----- nvinfo : EIATTR_MAX_THREADS
	.align		4
.L_5841:
        /*005c*/ 	.byte	0x04, 0x05
        /*005e*/ 	.short	(.L_5843 - .L_5842)
.L_5842:
        /*0060*/ 	.word	0x00000080
        /*0064*/ 	.word	0x00000001
        /*0068*/ 	.word	0x00000001
.L_5843:


//--------------------- .nv.info._ZN2at6native18elementwise_kernelILi128ELi4EZNS0_15gpu_kernel_implINS0_13BUnaryFunctorIN3c104HalfES5_S5_ZZZNS0_21nextafter_kernel_cudaERNS_18TensorIteratorBaseEENKUlvE_clEvENKUlvE2_clEvEUlS5_S5_E_EEEEvS7_RKT_EUliE_EEviT1_ --------------------------
	.section	.nv.info._ZN2at6native18elementwise_kernelILi128ELi4EZNS0_15gpu_kernel_implINS0_13BUnaryFunctorIN3c104HalfES5_S5_ZZZNS0_21nextafter_kernel_cudaERNS_18TensorIteratorBaseEENKUlvE_clEvENKUlvE2_clEvEUlS5_S5_E_EEEEvS7_RKT_EUliE_EEviT1_,"",@"SHT_CUDA_INFO"
	.sectionflags	@""
	.align	4


	//----- nvinfo : EIATTR_CUDA_API_VERSION
	.align		4
        /*0000*/ 	.byte	0x04, 0x37
        /*0002*/ 	.short	(.L_5845 - .L_5844)
.L_5844:
        /*0004*/ 	.word	0x00000082


	//----- nvinfo : EIATTR_SW2861232_WAR
	.align		4
.L_5845:
        /*0008*/ 	.byte	0x01, 0x35
	.zero		2


	//----- nvinfo : EIATTR_PARAM_CBANK
	.align		4
        /*000c*/ 	.byte	0x04, 0x0a
        /*000e*/ 	.short	(.L_5847 - .L_5846)
	.align		4
.L_5846:
        /*0010*/ 	.word	index@(.nv.constant0._ZN2at6native18elementwise_kernelILi128ELi4EZNS0_15gpu_kernel_implINS0_13BUnaryFunctorIN3c104HalfES5_S5_ZZZNS0_21nextafter_kernel_cudaERNS_18TensorIteratorBaseEENKUlvE_clEvENKUlvE2_clEvEUlS5_S5_E_EEEEvS7_RKT_EUliE_EEviT1_)
        /*0014*/ 	.short	0x0160
        /*0016*/ 	.short	0x0220


	//----- nvinfo : EIATTR_CBANK_PARAM_SIZE
	.align		4
.L_5847:
        /*0018*/ 	.byte	0x03, 0x19
        /*001a*/ 	.short	0x0220


	//----- nvinfo : EIATTR_KPARAM_INFO
	.align		4
        /*001c*/ 	.byte	0x04, 0x17
        /*001e*/ 	.short	(.L_5849 - .L_5848)
.L_5848:
        /*0020*/ 	.word	0x00000000
        /*0024*/ 	.short	0x0001
        /*0026*/ 	.short	0x0008
        /*0028*/ 	.byte	0x00, 0xf0, 0x61, 0x08


	//----- nvinfo : EIATTR_KPARAM_INFO
	.align		4
.L_5849:
        /*002c*/ 	.byte	0x04, 0x17
        /*002e*/ 	.short	(.L_5851 - .L_5850)
.L_5850:
        /*0030*/ 	.word	0x00000000
        /*0034*/ 	.short	0x0000
        /*0036*/ 	.short	0x0000
        /*0038*/ 	.byte	0x00, 0xf0, 0x11, 0x00


	//----- nvinfo : EIATTR_MAXREG_COUNT
	.align		4
.L_5851:
        /*003c*/ 	.byte	0x03, 0x1b
        /*003e*/ 	.short	0x0080


	//----- nvinfo : EIATTR_EXTERNS
	.align		4
        /*0040*/ 	.byte	0x04, 0x0f
        /*0042*/ 	.short	(.L_5853 - .L_5852)


	//   ....[0]....
	.align		4
.L_5852:
        /*0044*/ 	.word	index@(__assertfail)


	//----- nvinfo : EIATTR_MERCURY_ISA_VERSION
	.align		4
.L_5853:
        /*0048*/ 	.byte	0x03, 0x5f
        /*004a*/ 	.short	0x0000


	//----- nvinfo : EIATTR_SYSCALL_OFFSETS
	.align		4
        /*004c*/ 	.byte	0x04, 0x46
        /*004e*/ 	.short	(.L_5855 - .L_5854)


	//   ....[0]....
.L_5854:
        /*0050*/ 	.word	0x00001db0


	//   ....[1]....
        /*0054*/ 	.word	0x00002f50


	//   ....[2]....
        /*0058*/ 	.word	0x00004d70


	//   ....[3]....
        /*005c*/ 	.word	0x00005f00


	//   ....[4]....
        /*0060*/ 	.word	0x00007cf0


	//   ....[5]....
        /*0064*/ 	.word	0x00008e80


	//   ....[6]....
        /*0068*/ 	.word	0x0000ac80


	//   ....[7]....
        /*006c*/ 	.word	0x0000be10


	//----- nvinfo : EIATTR_EXIT_INSTR_OFFSETS
	.align		4
.L_5855:
        /*0070*/ 	.byte	0x04, 0x1c
        /*0072*/ 	.short	(.L_5857 - .L_5856)


	//   ....[0]....
.L_5856:
        /*0074*/ 	.word	0x00008f40


	//   ....[1]....
        /*0078*/ 	.word	0x0000b010


	//   ....[2]....
        /*007c*/ 	.word	0x0000b050


	//   ....[3]....
        /*0080*/ 	.word	0x0000b0f0


	//   ....[4]....
        /*0084*/ 	.word	0x0000b130


	//   ....[5]....
        /*0088*/ 	.word	0x0000b170


	//   ....[6]....
        /*008c*/ 	.word	0x0000b200


	//   ....[7]....
        /*0090*/ 	.word	0x0000b220


	//   ....[8]....
        /*0094*/ 	.word	0x0000b2c0


	//   ....[9]....
        /*0098*/ 	.word	0x0000b310


	//   ....[10]....
        /*009c*/ 	.word	0x0000b360


	//   ....[11]....
        /*00a0*/ 	.word	0x0000b430


	//   ....[12]....
        /*00a4*/ 	.word	0x0000b490


	//   ....[13]....
        /*00a8*/ 	.word	0x0000b620


	//   ....[14]....
        /*00ac*/ 	.word	0x0000b780


	//   ....[15]....
        /*00b0*/ 	.word	0x0000b7c0


	//   ....[16]....
        /*00b4*/ 	.word	0x0000b880


	//   ....[17]....
        /*00b8*/ 	.word	0x0000ba00


	//   ....[18]....
        /*00bc*/ 	.word	0x0000bb80


	//   ....[19]....
        /*00c0*/ 	.word	0x0000bce0


	//   ....[20]....
        /*00c4*/ 	.word	0x0000be20


	//   ....[21]....
        /*00c8*/ 	.word	0x0000be60


	//   ....[22]....
        /*00cc*/ 	.word	0x0000bea0


	//----- nvinfo : EIATTR_MAX_THREADS
	.align		4
.L_5857:
        /*00d0*/ 	.byte	0x04, 0x05
        /*00d2*/ 	.short	(.L_5859 - .L_5858)
.L_5858:
        /*00d4*/ 	.word	0x00000080
        /*00d8*/ 	.word	0x00000001
        /*00dc*/ 	.word	0x00000001


	//----- nvinfo : EIATTR_CRS_STACK_SIZE
	.align		4
.L_5859:
        /*00e0*/ 	.byte	0x04, 0x1e
        /*00e2*/ 	.short	(.L_5861 - .L_5860)
.L_5860:
        /*00e4*/ 	.word	0x00000000
.L_5861:


//--------------------- .nv.info._ZN2at6native27unrolled_elementwise_kernelINS0_13BUnaryFunctorIN3c104HalfES4_S4_ZZZNS0_21nextafter_kernel_cudaERNS_18TensorIteratorBaseEENKUlvE_clEvENKUlvE2_clEvEUlS4_S4_E_EESt5arrayIPcLm2EELi4E23TrivialOffsetCalculatorILi1EjESF_NS0_6memory12LoadWithCastILi1EEENSG_13StoreWithCastILi1EEEEEviT_T0_T2_T3_T4_T5_ --------------------------
	.section	.nv.info._ZN2at6native27unrolled_elementwise_kernelINS0_13BUnaryFunctorIN3c104HalfES4_S4_ZZZNS0_21nextafter_kernel_cudaERNS_18TensorIteratorBaseEENKUlvE_clEvENKUlvE2_clEvEUlS4_S4_E_EESt5arrayIPcLm2EELi4E23TrivialOffsetCalculatorILi1EjESF_NS0_6memory12LoadWithCastILi1EEENSG_13StoreWithCastILi1EEEEEviT_T0_T2_T3_T4_T5_,"",@"SHT_CUDA_INFO"
	.sectionflags	@""
	.align	4


	//----- nvinfo : EIATTR_CUDA_API_VERSION
	.align		4
        /*0000*/ 	.byte	0x04, 0x37
        /*0002*/ 	.short	(.L_5863 - .L_5862)
.L_5862:
        /*0004*/ 	.word	0x00000082


	//----- nvinfo : EIATTR_SW2861232_WAR
	.align		4
.L_5863:
        /*0008*/ 	.byte	0x01, 0x35
	.zero		2


	//----- nvinfo : EIATTR_PARAM_CBANK
	.align		4
        /*000c*/ 	.byte	0x04, 0x0a
        /*000e*/ 	.short	(.L_5865 - .L_5864)
	.align		4
.L_5864:
        /*0010*/ 	.word	index@(.nv.constant0._ZN2at6native27unrolled_elementwise_kernelINS0_13BUnaryFunctorIN3c104HalfES4_S4_ZZZNS0_21nextafter_kernel_cudaERNS_18TensorIteratorBaseEENKUlvE_clEvENKUlvE2_clEvEUlS4_S4_E_EESt5arrayIPcLm2EELi4E23TrivialOffsetCalculatorILi1EjESF_NS0_6memory12LoadWithCastILi1EEENSG_13StoreWithCastILi1EEEEEviT_T0_T2_T3_T4_T5_)
        /*0014*/ 	.short	0x0160
        /*0016*/ 	.short	0x002c


	//----- nvinfo : EIATTR_CBANK_PARAM_SIZE
	.align		4
.L_5865:
        /*0018*/ 	.byte	0x03, 0x19
        /*001a*/ 	.short	0x002c


	//----- nvinfo : EIATTR_KPARAM_INFO
	.align		4
        /*001c*/ 	.byte	0x04, 0x17
        /*001e*/ 	.short	(.L_5867 - .L_5866)
.L_5866:
        /*0020*/ 	.word	0x00000000
        /*0024*/ 	.short	0x0006
        /*0026*/ 	.short	0x0024
        /*0028*/ 	.byte	0x00, 0xf0, 0x21, 0x00


	//----- nvinfo : EIATTR_KPARAM_INFO
	.align		4
.L_5867:
        /*002c*/ 	.byte	0x04, 0x17
        /*002e*/ 	.short	(.L_5869 - .L_5868)
.L_5868:
        /*0030*/ 	.word	0x00000000
        /*0034*/ 	.short	0x0005
        /*0036*/ 	.short	0x001c
        /*0038*/ 	.byte	0x00, 0xf0, 0x21, 0x00


	//----- nvinfo : EIATTR_KPARAM_INFO
	.align		4
.L_5869:
        /*003c*/ 	.byte	0x04, 0x17
        /*003e*/ 	.short	(.L_5871 - .L_5870)
.L_5870:
        /*0040*/ 	.word	0x00000000
        /*0044*/ 	.short	0x0004
        /*0046*/ 	.short	0x0019
        /*0048*/ 	.byte	0x00, 0xf0, 0x05, 0x00


	//----- nvinfo : EIATTR_KPARAM_INFO
	.align		4
.L_5871:
        /*004c*/ 	.byte	0x04, 0x17
        /*004e*/ 	.short	(.L_5873 - .L_5872)
.L_5872:
        /*0050*/ 	.word	0x00000000
        /*0054*/ 	.short	0x0003
        /*0056*/ 	.short	0x0018
        /*0058*/ 	.byte	0x00, 0xf0, 0x05, 0x00


	//----- nvinfo : EIATTR_KPARAM_INFO
	.align		4
.L_5873:
        /*005c*/ 	.byte	0x04, 0x17
        /*005e*/ 	.short	(.L_5875 - .L_5874)
.L_5874:
        /*0060*/ 	.word	0x00000000
        /*0064*/ 	.short	0x0002
        /*0066*/ 	.short	0x0008
        /*0068*/ 	.byte	0x00, 0xf0, 0x41, 0x00


	//----- nvinfo : EIATTR_KPARAM_INFO
	.align		4
.L_5875:
        /*006c*/ 	.byte	0x04, 0x17
        /*006e*/ 	.short	(.L_5877 - .L_5876)
.L_5876:
        /*0070*/ 	.word	0x00000000
        /*0074*/ 	.short	0x0001
        /*0076*/ 	.short	0x0004
        /*0078*/ 	.byte	0x00, 0xf0, 0x11, 0x00


	//----- nvinfo : EIATTR_KPARAM_INFO
	.align		4
.L_5877:
        /*007c*/ 	.byte	0x04, 0x17
        /*007e*/ 	.short	(.L_5879 - .L_5878)
.L_5878:
        /*0080*/ 	.word	0x00000000
        /*0084*/ 	.short	0x0000
        /*0086*/ 	.short	0x0000
        /*0088*/ 	.byte	0x00, 0xf0, 0x11, 0x00


	//----- nvinfo : EIATTR_MAXREG_COUNT
	.align		4
.L_5879:
        /*008c*/ 	.byte	0x03, 0x1b
        /*008e*/ 	.short	0x00ff


	//----- nvinfo : EIATTR_EXTERNS
	.align		4
        /*0090*/ 	.byte	0x04, 0x0f
        /*0092*/ 	.short	(.L_5881 - .L_5880)


	//   ....[0]....
	.align		4
.L_5880:
        /*0094*/ 	.word	index@(__assertfail)


	//----- nvinfo : EIATTR_MERCURY_ISA_VERSION
	.align		4
.L_5881:
        /*0098*/ 	.byte	0x03, 0x5f
        /*009a*/ 	.short	0x0000


	//----- nvinfo : EIATTR_SYSCALL_OFFSETS
	.align		4
        /*009c*/ 	.byte	0x04, 0x46
        /*009e*/ 	.short	(.L_5883 - .L_5882)


	//   ....[0]....
.L_5882:
        /*00a0*/ 	.word	0x00001070


	//   ....[1]....
        /*00a4*/ 	.word	0x00002140


	//   ....[2]....
        /*00a8*/ 	.word	0x00003220


	//   ....[3]....
        /*00ac*/ 	.word	0x000042e0


	//   ....[4]....
        /*00b0*/ 	.word	0x00006010


	//   ....[5]....
        /*00b4*/ 	.word	0x00007020


	//   ....[6]....
        /*00b8*/ 	.word	0x00008010


	//   ....[7]....
        /*00bc*/ 	.word	0x00009000


	//----- nvinfo : EIATTR_EXIT_INSTR_OFFSETS
	.align		4
.L_5883:
        /*00c0*/ 	.byte	0x04, 0x1c
        /*00c2*/ 	.short	(.L_5885 - .L_5884)


	//   ....[0]....
.L_5884:
        /*00c4*/ 	.word	0x000080d0


	//   ....[1]....
        /*00c8*/ 	.word	0x00008200


	//   ....[2]....
        /*00cc*/ 	.word	0x00008240


	//   ....[3]....
        /*00d0*/ 	.word	0x000082e0


	//   ....[4]....
        /*00d4*/ 	.word	0x00008320


	//   ....[5]....
        /*00d8*/ 	.word	0x00008360


	//   ....[6]....
        /*00dc*/ 	.word	0x000083f0


	//   ....[7]....
        /*00e0*/ 	.word	0x00008410


	//   ....[8]....
        /*00e4*/ 	.word	0x000084b0


	//   ....[9]....
        /*00e8*/ 	.word	0x00008500


	//   ....[10]....
        /*00ec*/ 	.word	0x00008550


	//   ....[11]....
        /*00f0*/ 	.word	0x00008620


	//   ....[12]....
        /*00f4*/ 	.word	0x00008680


	//   ....[13]....
        /*00f8*/ 	.word	0x00008810


	//   ....[14]....
        /*00fc*/ 	.word	0x00008970


	//   ....[15]....
        /*0100*/ 	.word	0x000089b0


	//   ....[16]....
        /*0104*/ 	.word	0x00008a70


	//   ....[17]....
        /*0108*/ 	.word	0x00008bf0


	//   ....[18]....
        /*010c*/ 	.word	0x00008d70


	//   ....[19]....
        /*0110*/ 	.word	0x00008ed0


	//   ....[20]....
        /*0114*/ 	.word	0x00009010


	//   ....[21]....
        /*0118*/ 	.word	0x00009050


	//   ....[22]....
        /*011c*/ 	.word	0x00009090


	//----- nvinfo : EIATTR_MAX_THREADS
	.align		4
.L_5885:
        /*0120*/ 	.byte	0x04, 0x05
        /*0122*/ 	.short	(.L_5887 - .L_5886)
.L_5886:
        /*0124*/ 	.word	0x00000080
        /*0128*/ 	.word	0x00000001
        /*012c*/ 	.word	0x00000001


	//----- nvinfo : EIATTR_CRS_STACK_SIZE
	.align		4
.L_5887:
        /*0130*/ 	.byte	0x04, 0x1e
        /*0132*/ 	.short	(.L_5889 - .L_5888)
.L_5888:
        /*0134*/ 	.word	0x00000000
.L_5889:


//--------------------- .nv.info._ZN2at6native18elementwise_kernelILi128ELi4EZNS0_22gpu_kernel_impl_nocastINS0_13BUnaryFunctorIN3c104HalfES5_S5_ZZZNS0_21nextafter_kernel_cudaERNS_18TensorIteratorBaseEENKUlvE_clEvENKUlvE2_clEvEUlS5_S5_E_EEEEvS7_RKT_EUliE_EEviT1_ --------------------------
	.section	.nv.info._ZN2at6native18elementwise_kernelILi128ELi4EZNS0_22gpu_kernel_impl_nocastINS0_13BUnaryFunctorIN3c104HalfES5_S5_ZZZNS0_21nextafter_kernel_cudaERNS_18TensorIteratorBaseEENKUlvE_clEvENKUlvE2_clEvEUlS5_S5_E_EEEEvS7_RKT_EUliE_EEviT1_,"",@"SHT_CUDA_INFO"
	.sectionflags	@""
	.align	4


	//----- nvinfo : EIATTR_CUDA_API_VERSION
	.align		4
        /*0000*/ 	.byte	0x04, 0x37
        /*0002*/ 	.short	(.L_5891 - .L_5890)
.L_5890:
        /*0004*/ 	.word	0x00000082


	//----- nvinfo : EIATTR_SW2861232_WAR
	.align		4
.L_5891:
        /*0008*/ 	.byte	0x01, 0x35
	.zero		2


	//----- nvinfo : EIATTR_PARAM_CBANK
	.align		4
        /*000c*/ 	.byte	0x04, 0x0a
        /*000e*/ 	.short	(.L_5893 - .L_5892)
	.align		4
.L_5892:
        /*0010*/ 	.word	index@(.nv.constant0._ZN2at6native18elementwise_kernelILi128ELi4EZNS0_22gpu_kernel_impl_nocastINS0_13BUnaryFunctorIN3c104HalfES5_S5_ZZZNS0_21nextafter_kernel_cudaERNS_18TensorIteratorBaseEENKUlvE_clEvENKUlvE2_clEvEUlS5_S5_E_EEEEvS7_RKT_EUliE_EEviT1_)
        /*0014*/ 	.short	0x0160
        /*0016*/ 	.short	0x0220


	//----- nvinfo : EIATTR_CBANK_PARAM_SIZE
	.align		4
.L_5893:
        /*0018*/ 	.byte	0x03, 0x19
        /*001a*/ 	.short	0x0220


	//----- nvinfo : EIATTR_KPARAM_INFO
	.align		4
        /*001c*/ 	.byte	0x04, 0x17
        /*001e*/ 	.short	(.L_5895 - .L_5894)
.L_5894:
        /*0020*/ 	.word	0x00000000
        /*0024*/ 	.short	0x0001
        /*0026*/ 	.short	0x0008
        /*0028*/ 	.byte	0x00, 0xf0, 0x61, 0x08


	//----- nvinfo : EIATTR_KPARAM_INFO
	.align		4
.L_5895:
        /*002c*/ 	.byte	0x04, 0x17
        /*002e*/ 	.short	(.L_5897 - .L_5896)
.L_5896:
        /*0030*/ 	.word	0x00000000
        /*0034*/ 	.short	0x0000
        /*0036*/ 	.short	0x0000
        /*0038*/ 	.byte	0x00, 0xf0, 0x11, 0x00


	//----- nvinfo : EIATTR_MAXREG_COUNT
	.align		4
.L_5897:
        /*003c*/ 	.byte	0x03, 0x1b
        /*003e*/ 	.short	0x0080


	//----- nvinfo : EIATTR_MERCURY_ISA_VERSION
	.align		4
        /*0040*/ 	.byte	0x03, 0x5f
        /*0042*/ 	.short	0x0000


	//----- nvinfo : EIATTR_EXIT_INSTR_OFFSETS
	.align		4
        /*0044*/ 	.byte	0x04, 0x1c
        /*0046*/ 	.short	(.L_5899 - .L_5898)


	//   ....[0]....
.L_5898:
        /*0048*/ 	.word	0x00003250


	//   ....[1]....
        /*004c*/ 	.word	0x000042b0


	//----- nvinfo : EIATTR_MAX_THREADS
	.align		4
.L_5899:
        /*0050*/ 	.byte	0x04, 0x05
        /*0052*/ 	.short	(.L_5901 - .L_5900)
.L_5900:
        /*0054*/ 	.word	0x00000080
        /*0058*/ 	.word	0x00000001
        /*005c*/ 	.word	0x00000001


	//----- nvinfo : EIATTR_CRS_STACK_SIZE
	.align		4
.L_5901:
        /*0060*/ 	.byte	0x04, 0x1e
        /*0062*/ 	.short	(.L_5903 - .L_5902)
.L_5902:
        /*0064*/ 	.word	0x00000000
.L_5903:


//--------------------- .nv.info._ZN2at6native27unrolled_elementwise_kernelINS0_13BUnaryFunctorIN3c104HalfES4_S4_ZZZNS0_21nextafter_kernel_cudaERNS_18TensorIteratorBaseEENKUlvE_clEvENKUlvE2_clEvEUlS4_S4_E_EESt5arrayIPcLm2EELi4E23TrivialOffsetCalculatorILi1EjESF_NS0_6memory15LoadWithoutCastENSG_16StoreWithoutCastEEEviT_T0_T2_T3_T4_T5_ --------------------------
	.section	.nv.info._ZN2at6native27unrolled_elementwise_kernelINS0_13BUnaryFunctorIN3c104HalfES4_S4_ZZZNS0_21nextafter_kernel_cudaERNS_18TensorIteratorBaseEENKUlvE_clEvENKUlvE2_clEvEUlS4_S4_E_EESt5arrayIPcLm2EELi4E23TrivialOffsetCalculatorILi1EjESF_NS0_6memory15LoadWithoutCastENSG_16StoreWithoutCastEEEviT_T0_T2_T3_T4_T5_,"",@"SHT_CUDA_INFO"
	.sectionflags	@""
	.align	4


	//----- nvinfo : EIATTR_CUDA_API_VERSION
	.align		4
        /*0000*/ 	.byte	0x04, 0x37
        /*0002*/ 	.short	(.L_5905 - .L_5904)
.L_5904:
        /*0004*/ 	.word	0x00000082


	//----- nvinfo : EIATTR_SW2861232_WAR
	.align		4
.L_5905:
        /*0008*/ 	.byte	0x01, 0x35
	.zero		2


	//----- nvinfo : EIATTR_PARAM_CBANK
	.align		4
        /*000c*/ 	.byte	0x04, 0x0a
        /*000e*/ 	.short	(.L_5907 - .L_5906)
	.align		4
.L_5906:
        /*0010*/ 	.word	index@(.nv.constant0._ZN2at6native27unrolled_elementwise_kernelINS0_13BUnaryFunctorIN3c104HalfES4_S4_ZZZNS0_21nextafter_kernel_cudaERNS_18TensorIteratorBaseEENKUlvE_clEvENKUlvE2_clEvEUlS4_S4_E_EESt5arrayIPcLm2EELi4E23TrivialOffsetCalculatorILi1EjESF_NS0_6memory15LoadWithoutCastENSG_16StoreWithoutCastEEEviT_T0_T2_T3_T4_T5_)
        /*0014*/ 	.short	0x0160
        /*0016*/ 	.short	0x001c


	//----- nvinfo : EIATTR_CBANK_PARAM_SIZE
	.align		4
.L_5907:
        /*0018*/ 	.byte	0x03, 0x19
        /*001a*/ 	.short	0x001c


	//----- nvinfo : EIATTR_KPARAM_INFO
	.align		4
        /*001c*/ 	.byte	0x04, 0x17
        /*001e*/ 	.short	(.L_5909 - .L_5908)
.L_5908:
        /*0020*/ 	.word	0x00000000
        /*0024*/ 	.short	0x0006
        /*0026*/ 	.short	0x001b
        /*0028*/ 	.byte	0x00, 0xf0, 0x05, 0x00


	//----- nvinfo : EIATTR_KPARAM_INFO
	.align		4
.L_5909:
        /*002c*/ 	.byte	0x04, 0x17
        /*002e*/ 	.short	(.L_5911 - .L_5910)
.L_5910:
        /*0030*/ 	.word	0x00000000
        /*0034*/ 	.short	0x0005
        /*0036*/ 	.short	0x001a
        /*0038*/ 	.byte	0x00, 0xf0, 0x05, 0x00


	//----- nvinfo : EIATTR_KPARAM_INFO
	.align		4
.L_5911:
        /*003c*/ 	.byte	0x04, 0x17
        /*003e*/ 	.short	(.L_5913 - .L_5912)
.L_5912:
        /*0040*/ 	.word	0x00000000
        /*0044*/ 	.short	0x0004
        /*0046*/ 	.short	0x0019
        /*0048*/ 	.byte	0x00, 0xf0, 0x05, 0x00


	//----- nvinfo : EIATTR_KPARAM_INFO
	.align		4
.L_5913:
        /*004c*/ 	.byte	0x04, 0x17
        /*004e*/ 	.short	(.L_5915 - .L_5914)
.L_5914:
        /*0050*/ 	.word	0x00000000
        /*0054*/ 	.short	0x0003
        /*0056*/ 	.short	0x0018
        /*0058*/ 	.byte	0x00, 0xf0, 0x05, 0x00


	//----- nvinfo : EIATTR_KPARAM_INFO
	.align		4
.L_5915:
        /*005c*/ 	.byte	0x04, 0x17
        /*005e*/ 	.short	(.L_5917 - .L_5916)
.L_5916:
        /*0060*/ 	.word	0x00000000
        /*0064*/ 	.short	0x0002
        /*0066*/ 	.short	0x0008
        /*0068*/ 	.byte	0x00, 0xf0, 0x41, 0x00


	//----- nvinfo : EIATTR_KPARAM_INFO
	.align		4
.L_5917:
        /*006c*/ 	.byte	0x04, 0x17
        /*006e*/ 	.short	(.L_5919 - .L_5918)
.L_5918:
        /*0070*/ 	.word	0x00000000
        /*0074*/ 	.short	0x0001
        /*0076*/ 	.short	0x0004
        /*0078*/ 	.byte	0x00, 0xf0, 0x11, 0x00


	//----- nvinfo : EIATTR_KPARAM_INFO
	.align		4
.L_5919:
        /*007c*/ 	.byte	0x04, 0x17
        /*007e*/ 	.short	(.L_5921 - .L_5920)
.L_5920:
        /*0080*/ 	.word	0x00000000
        /*0084*/ 	.short	0x0000
        /*0086*/ 	.short	0x0000
        /*0088*/ 	.byte	0x00, 0xf0, 0x11, 0x00


	//----- nvinfo : EIATTR_MAXREG_COUNT
	.align		4
.L_5921:
        /*008c*/ 	.byte	0x03, 0x1b
        /*008e*/ 	.short	0x00ff


	//----- nvinfo : EIATTR_MERCURY_ISA_VERSION
	.align		4
        /*0090*/ 	.byte	0x03, 0x5f
        /*0092*/ 	.short	0x0000


	//----- nvinfo : EIATTR_EXIT_INSTR_OFFSETS
	.align		4
        /*0094*/ 	.byte	0x04, 0x1c
        /*0096*/ 	.short	(.L_5923 - .L_5922)


	//   ....[0]....
.L_5922:
        /*0098*/ 	.word	0x00001020


	//   ....[1]....
        /*009c*/ 	.word	0x00001070


	//----- nvinfo : EIATTR_MAX_THREADS
	.align		4
.L_5923:
        /*00a0*/ 	.byte	0x04, 0x05
        /*00a2*/ 	.short	(.L_5925 - .L_5924)
.L_5924:
        /*00a4*/ 	.word	0x00000080
        /*00a8*/ 	.word	0x00000001
        /*00ac*/ 	.word	0x00000001


	//----- nvinfo : EIATTR_CRS_STACK_SIZE
	.align		4
.L_5925:
        /*00b0*/ 	.byte	0x04, 0x1e
        /*00b2*/ 	.short	(.L_5927 - .L_5926)
.L_5926:
        /*00b4*/ 	.word	0x00000000
.L_5927:


//--------------------- .nv.info._ZN2at6native29vectorized_elementwise_kernelILi2ENS0_13BUnaryFunctorIN3c104HalfES4_S4_ZZZNS0_21nextafter_kernel_cudaERNS_18TensorIteratorBaseEENKUlvE_clEvENKUlvE2_clEvEUlS4_S4_E_EESt5arrayIPcLm2EEEEviT0_T1_ --------------------------
	.section	.nv.info._ZN2at6native29vectorized_elementwise_kernelILi2ENS0_13BUnaryFunctorIN3c104HalfES4_S4_ZZZNS0_21nextafter_kernel_cudaERNS_18TensorIteratorBaseEENKUlvE_clEvENKUlvE2_clEvEUlS4_S4_E_EESt5arrayIPcLm2EEEEviT0_T1_,"",@"SHT_CUDA_INFO"
	.sectionflags	@""
	.align	4


	//----- nvinfo : EIATTR_CUDA_API_VERSION
	.align		4
        /*0000*/ 	.byte	0x04, 0x37
        /*0002*/ 	.short	(.L_5929 - .L_5928)
.L_5928:
        /*0004*/ 	.word	0x00000082


	//----- nvinfo : EIATTR_SW2861232_WAR
	.align		4
.L_5929:
        /*0008*/ 	.byte	0x01, 0x35
	.zero		2


	//----- nvinfo : EIATTR_PARAM_CBANK
	.align		4
        /*000c*/ 	.byte	0x04, 0x0a
        /*000e*/ 	.short	(.L_5931 - .L_5930)
	.align		4
.L_5930:
        /*0010*/ 	.word	index@(.nv.constant0._ZN2at6native29vectorized_elementwise_kernelILi2ENS0_13BUnaryFunctorIN3c104HalfES4_S4_ZZZNS0_21nextafter_kernel_cudaERNS_18TensorIteratorBaseEENKUlvE_clEvENKUlvE2_clEvEUlS4_S4_E_EESt5arrayIPcLm2EEEEviT0_T1_)
        /*0014*/ 	.short	0x0160
        /*0016*/ 	.short	0x0018


	//----- nvinfo : EIATTR_CBANK_PARAM_SIZE
	.align		4
.L_5931:
        /*0018*/ 	.byte	0x03, 0x19
        /*001a*/ 	.short	0x0018


	//----- nvinfo : EIATTR_KPARAM_INFO
	.align		4
        /*001c*/ 	.byte	0x04, 0x17
        /*001e*/ 	.short	(.L_5933 - .L_5932)
.L_5932:
        /*0020*/ 	.word	0x00000000
        /*0024*/ 	.short	0x0002
        /*0026*/ 	.short	0x0008
        /*0028*/ 	.byte	0x00, 0xf0, 0x41, 0x00


	//----- nvinfo : EIATTR_KPARAM_INFO
	.align		4
.L_5933:
        /*002c*/ 	.byte	0x04, 0x17
        /*002e*/ 	.short	(.L_5935 - .L_5934)
.L_5934:
        /*0030*/ 	.word	0x00000000
        /*0034*/ 	.short	0x0001
        /*0036*/ 	.short	0x0004
        /*0038*/ 	.byte	0x00, 0xf0, 0x11, 0x00


	//----- nvinfo : EIATTR_KPARAM_INFO
	.align		4
.L_5935:
        /*003c*/ 	.byte	0x04, 0x17
        /*003e*/ 	.short	(.L_5937 - .L_5936)
.L_5936:
        /*0040*/ 	.word	0x00000000
        /*0044*/ 	.short	0x0000
        /*0046*/ 	.short	0x0000
        /*0048*/ 	.byte	0x00, 0xf0, 0x11, 0x00


	//----- nvinfo : EIATTR_MAXREG_COUNT
	.align		4
.L_5937:
        /*004c*/ 	.byte	0x03, 0x1b
        /*004e*/ 	.short	0x00ff


	//----- nvinfo : EIATTR_MERCURY_ISA_VERSION
	.align		4
        /*0050*/ 	.byte	0x03, 0x5f
        /*0052*/ 	.short	0x0000


	//----- nvinfo : EIATTR_EXIT_INSTR_OFFSETS
	.align		4
        /*0054*/ 	.byte	0x04, 0x1c
        /*0056*/ 	.short	(.L_5939 - .L_5938)


	//   ....[0]....
.L_5938:
        /*0058*/ 	.word	0x00001660


	//   ....[1]....
        /*005c*/ 	.word	0x00003660


	//   ....[2]....
        /*0060*/ 	.word	0x000036b0


	//----- nvinfo : EIATTR_MAX_THREADS
	.align		4
.L_5939:
        /*0064*/ 	.byte	0x04, 0x05
        /*0066*/ 	.short	(.L_5941 - .L_5940)
.L_5940:
        /*0068*/ 	.word	0x00000080
        /*006c*/ 	.word	0x00000001
        /*0070*/ 	.word	0x00000001


	//----- nvinfo : EIATTR_CRS_STACK_SIZE
	.align		4
.L_5941:
        /*0074*/ 	.byte	0x04, 0x1e
        /*0076*/ 	.short	(.L_5943 - .L_5942)
.L_5942:
        /*0078*/ 	.word	0x00000000
.L_5943:


//--------------------- .nv.info._ZN2at6native29vectorized_elementwise_kernelILi4ENS0_13BUnaryFunctorIN3c104HalfES4_S4_ZZZNS0_21nextafter_kernel_cudaERNS_18TensorIteratorBaseEENKUlvE_clEvENKUlvE2_clEvEUlS4_S4_E_EESt5arrayIPcLm2EEEEviT0_T1_ --------------------------
	.section	.nv.info._ZN2at6native29vectorized_elementwise_kernelILi4ENS0_13BUnaryFunctorIN3c104HalfES4_S4_ZZZNS0_21nextafter_kernel_cudaERNS_18TensorIteratorBaseEENKUlvE_clEvENKUlvE2_clEvEUlS4_S4_E_EESt5arrayIPcLm2EEEEviT0_T1_,"",@"SHT_CUDA_INFO"
	.sectionflags	@""
	.align	4


	//----- nvinfo : EIATTR_CUDA_API_VERSION
	.align		4
        /*0000*/ 	.byte	0x04, 0x37
        /*0002*/ 	.short	(.L_5945 - .L_5944)
.L_5944:
        /*0004*/ 	.word	0x00000082


	//----- nvinfo : EIATTR_SW2861232_WAR
	.align		4
.L_5945:
        /*0008*/ 	.byte	0x01, 0x35
	.zero		2


	//----- nvinfo : EIATTR_PARAM_CBANK
	.align		4
        /*000c*/ 	.byte	0x04, 0x0a
        /*000e*/ 	.short	(.L_5947 - .L_5946)
	.align		4
.L_5946:
        /*0010*/ 	.word	index@(.nv.constant0._ZN2at6native29vectorized_elementwise_kernelILi4ENS0_13BUnaryFunctorIN3c104HalfES4_S4_ZZZNS0_21nextafter_kernel_cudaERNS_18TensorIteratorBaseEENKUlvE_clEvENKUlvE2_clEvEUlS4_S4_E_EESt5arrayIPcLm2EEEEviT0_T1_)
        /*0014*/ 	.short	0x0160
        /*0016*/ 	.short	0x0018


	//----- nvinfo : EIATTR_CBANK_PARAM_SIZE
	.align		4
.L_5947:
        /*0018*/ 	.byte	0x03, 0x19
        /*001a*/ 	.short	0x0018


	//----- nvinfo : EIATTR_KPARAM_INFO
	.align		4
        /*001c*/ 	.byte	0x04, 0x17
        /*001e*/ 	.short	(.L_5949 - .L_5948)
.L_5948:
        /*0020*/ 	.word	0x00000000
        /*0024*/ 	.short	0x0002
        /*0026*/ 	.short	0x0008
        /*0028*/ 	.byte	0x00, 0xf0, 0x41, 0x00


	//----- nvinfo : EIATTR_KPARAM_INFO
	.align		4
.L_5949:
        /*002c*/ 	.byte	0x04, 0x17
        /*002e*/ 	.short	(.L_5951 - .L_5950)
.L_5950:
        /*0030*/ 	.word	0x00000000
        /*0034*/ 	.short	0x0001
        /*0036*/ 	.short	0x0004
        /*0038*/ 	.byte	0x00, 0xf0, 0x11, 0x00


	//----- nvinfo : EIATTR_KPARAM_INFO
	.align		4
.L_5951:
        /*003c*/ 	.byte	0x04, 0x17
        /*003e*/ 	.short	(.L_5953 - .L_5952)
.L_5952:
        /*0040*/ 	.word	0x00000000
        /*0044*/ 	.short	0x0000
        /*0046*/ 	.short	0x0000
        /*0048*/ 	.byte	0x00, 0xf0, 0x11, 0x00


	//----- nvinfo : EIATTR_MAXREG_COUNT
	.align		4
.L_5953:
        /*004c*/ 	.byte	0x03, 0x1b
        /*004e*/ 	.short	0x00ff


	//----- nvinfo : EIATTR_MERCURY_ISA_VERSION
	.align		4
        /*0050*/ 	.byte	0x03, 0x5f
        /*0052*/ 	.short	0x0000


	//----- nvinfo : EIATTR_EXIT_INSTR_OFFSETS
	.align		4
        /*0054*/ 	.byte	0x04, 0x1c
        /*0056*/ 	.short	(.L_5955 - .L_5954)


	//   ....[0]....
.L_5954:
        /*0058*/ 	.word	0x00001640


	//   ....[1]....
        /*005c*/ 	.word	0x00003640


	//   ....[2]....
        /*0060*/ 	.word	0x00003690


	//----- nvinfo : EIATTR_MAX_THREADS
	.align		4
.L_5955:
        /*0064*/ 	.byte	0x04, 0x05
        /*0066*/ 	.short	(.L_5957 - .L_5956)
.L_5956:
        /*0068*/ 	.word	0x00000080
        /*006c*/ 	.word	0x00000001
        /*0070*/ 	.word	0x00000001


	//----- nvinfo : EIATTR_CRS_STACK_SIZE
	.align		4
.L_5957:
        /*0074*/ 	.byte	0x04, 0x1e
        /*0076*/ 	.short	(.L_5959 - .L_5958)
.L_5958:
        /*0078*/ 	.word	0x00000000
.L_5959:


//--------------------- .nv.info._ZN2at6native29vectorized_elementwise_kernelILi8ENS0_13BUnaryFunctorIN3c104HalfES4_S4_ZZZNS0_21nextafter_kernel_cudaERNS_18TensorIteratorBaseEENKUlvE_clEvENKUlvE2_clEvEUlS4_S4_E_EESt5arrayIPcLm2EEEEviT0_T1_ --------------------------
	.section	.nv.info._ZN2at6native29vectorized_elementwise_kernelILi8ENS0_13BUnaryFunctorIN3c104HalfES4_S4_ZZZNS0_21nextafter_kernel_cudaERNS_18TensorIteratorBaseEENKUlvE_clEvENKUlvE2_clEvEUlS4_S4_E_EESt5arrayIPcLm2EEEEviT0_T1_,"",@"SHT_CUDA_INFO"
	.sectionflags	@""
	.align	4


	//----- nvinfo : EIATTR_CUDA_API_VERSION
	.align		4
        /*0000*/ 	.byte	0x04, 0x37
        /*0002*/ 	.short	(.L_5961 - .L_5960)
.L_5960:
        /*0004*/ 	.word	0x00000082


	//----- nvinfo : EIATTR_SW2861232_WAR
	.align		4
.L_5961:
        /*0008*/ 	.byte	0x01, 0x35
	.zero		2


	//----- nvinfo : EIATTR_PARAM_CBANK
	.align		4
        /*000c*/ 	.byte	0x04, 0x0a
        /*000e*/ 	.short	(.L_5963 - .L_5962)
	.align		4
.L_5962:
        /*0010*/ 	.word	index@(.nv.constant0._ZN2at6native29vectorized_elementwise_kernelILi8ENS0_13BUnaryFunctorIN3c104HalfES4_S4_ZZZNS0_21nextafter_kernel_cudaERNS_18TensorIteratorBaseEENKUlvE_clEvENKUlvE2_clEvEUlS4_S4_E_EESt5arrayIPcLm2EEEEviT0_T1_)
        /*0014*/ 	.short	0x0160
        /*0016*/ 	.short	0x0018


	//----- nvinfo : EIATTR_CBANK_PARAM_SIZE
	.align		4
.L_5963:
        /*0018*/ 	.byte	0x03, 0x19
        /*001a*/ 	.short	0x0018


	//----- nvinfo : EIATTR_KPARAM_INFO
	.align		4
        /*001c*/ 	.byte	0x04, 0x17
        /*001e*/ 	.short	(.L_5965 - .L_5964)
.L_5964:
        /*0020*/ 	.word	0x00000000
        /*0024*/ 	.short	0x0002
        /*0026*/ 	.short	0x0008
        /*0028*/ 	.byte	0x00, 0xf0, 0x41, 0x00


	//----- nvinfo : EIATTR_KPARAM_INFO
	.align		4
.L_5965:
        /*002c*/ 	.byte	0x04, 0x17
        /*002e*/ 	.short	(.L_5967 - .L_5966)
.L_5966:
        /*0030*/ 	.word	0x00000000
        /*0034*/ 	.short	0x0001
        /*0036*/ 	.short	0x0004
        /*0038*/ 	.byte	0x00, 0xf0, 0x11, 0x00


	//----- nvinfo : EIATTR_KPARAM_INFO
	.align		4
.L_5967:
        /*003c*/ 	.byte	0x04, 0x17
        /*003e*/ 	.short	(.L_5969 - .L_5968)
.L_5968:
        /*0040*/ 	.word	0x00000000
        /*0044*/ 	.short	0x0000
        /*0046*/ 	.short	0x0000
        /*0048*/ 	.byte	0x00, 0xf0, 0x11, 0x00


	//----- nvinfo : EIATTR_MAXREG_COUNT
	.align		4
.L_5969:
        /*004c*/ 	.byte	0x03, 0x1b
        /*004e*/ 	.short	0x00ff


	//----- nvinfo : EIATTR_MERCURY_ISA_VERSION
	.align		4
        /*0050*/ 	.byte	0x03, 0x5f
        /*0052*/ 	.short	0x0000


	//----- nvinfo : EIATTR_EXIT_INSTR_OFFSETS
	.align		4
        /*0054*/ 	.byte	0x04, 0x1c
        /*0056*/ 	.short	(.L_5971 - .L_5970)


	//   ....[0]....
.L_5970:
        /*0058*/ 	.word	0x00000010


	//----- nvinfo : EIATTR_MAX_THREADS
	.align		4
.L_5971:
        /*005c*/ 	.byte	0x04, 0x05
        /*005e*/ 	.short	(.L_5973 - .L_5972)
.L_5972:
        /*0060*/ 	.word	0x00000080
        /*0064*/ 	.word	0x00000001
        /*0068*/ 	.word	0x00000001
.L_5973:


//--------------------- .nv.info._ZN2at6native18elementwise_kernelILi128ELi4EZNS0_15gpu_kernel_implINS0_13AUnaryFunctorIN3c104HalfES5_S5_ZZZNS0_21nextafter_kernel_cudaERNS_18TensorIteratorBaseEENKUlvE_clEvENKUlvE2_clEvEUlS5_S5_E_EEEEvS7_RKT_EUliE_EEviT1_ --------------------------
	.section	.nv.info._ZN2at6native18elementwise_kernelILi128ELi4EZNS0_15gpu_kernel_implINS0_13AUnaryFunctorIN3c104HalfES5_S5_ZZZNS0_21nextafter_kernel_cudaERNS_18TensorIteratorBaseEENKUlvE_clEvENKUlvE2_clEvEUlS5_S5_E_EEEEvS7_RKT_EUliE_EEviT1_,"",@"SHT_CUDA_INFO"
	.sectionflags	@""
	.align	4


	//----- nvinfo : EIATTR_CUDA_API_VERSION
	.align		4
        /*0000*/ 	.byte	0x04, 0x37
        /*0002*/ 	.short	(.L_5975 - .L_5974)
.L_5974:
        /*0004*/ 	.word	0x00000082


	//----- nvinfo : EIATTR_SW2861232_WAR
	.align		4
.L_5975:
        /*0008*/ 	.byte	0x01, 0x35
	.zero		2


	//----- nvinfo : EIATTR_PARAM_CBANK
	.align		4
        /*000c*/ 	.byte	0x04, 0x0a
        /*000e*/ 	.short	(.L_5977 - .L_5976)
	.align		4
.L_5976:
        /*0010*/ 	.word	index@(.nv.constant0._ZN2at6native18elementwise_kernelILi128ELi4EZNS0_15gpu_kernel_implINS0_13AUnaryFunctorIN3c104HalfES5_S5_ZZZNS0_21nextafter_kernel_cudaERNS_18TensorIteratorBaseEENKUlvE_clEvENKUlvE2_clEvEUlS5_S5_E_EEEEvS7_RKT_EUliE_EEviT1_)
        /*0014*/ 	.short	0x0160
        /*0016*/ 	.short	0x0220


	//----- nvinfo : EIATTR_CBANK_PARAM_SIZE
	.align		4
.L_5977:
        /*0018*/ 	.byte	0x03, 0x19
        /*001a*/ 	.short	0x0220


	//----- nvinfo : EIATTR_KPARAM_INFO
	.align		4
        /*001c*/ 	.byte	0x04, 0x17
        /*001e*/ 	.short	(.L_5979 - .L_5978)
.L_5978:
        /*0020*/ 	.word	0x00000000
        /*0024*/ 	.short	0x0001
        /*0026*/ 	.short	0x0008
        /*0028*/ 	.byte	0x00, 0xf0, 0x61, 0x08


	//----- nvinfo : EIATTR_KPARAM_INFO
	.align		4
.L_5979:
        /*002c*/ 	.byte	0x04, 0x17
        /*002e*/ 	.short	(.L_5981 - .L_5980)
.L_5980:
        /*0030*/ 	.word	0x00000000
        /*0034*/ 	.short	0x0000
        /*0036*/ 	.short	0x0000
        /*0038*/ 	.byte	0x00, 0xf0, 0x11, 0x00


	//----- nvinfo : EIATTR_MAXREG_COUNT
	.align		4
.L_5981:
        /*003c*/ 	.byte	0x03, 0x1b
        /*003e*/ 	.short	0x0080


	//----- nvinfo : EIATTR_EXTERNS
	.align		4
        /*0040*/ 	.byte	0x04, 0x0f
        /*0042*/ 	.short	(.L_5983 - .L_5982)


	//   ....[0]....
	.align		4
.L_5982:
        /*0044*/ 	.word	index@(__assertfail)


	//----- nvinfo : EIATTR_MERCURY_ISA_VERSION
	.align		4
.L_5983:
        /*0048*/ 	.byte	0x03, 0x5f
        /*004a*/ 	.short	0x0000


	//----- nvinfo : EIATTR_SYSCALL_OFFSETS
	.align		4
        /*004c*/ 	.byte	0x04, 0x46
        /*004e*/ 	.short	(.L_5985 - .L_5984)


	//   ....[0]....
.L_5984:
        /*0050*/ 	.word	0x00001db0


	//   ....[1]....
        /*0054*/ 	.word	0x00002f80


	//   ....[2]....
        /*0058*/ 	.word	0x00004da0


	//   ....[3]....
        /*005c*/ 	.word	0x00005f60


	//   ....[4]....
        /*0060*/ 	.word	0x00007d50


	//   ....[5]....
        /*0064*/ 	.word	0x00008f10


	//   ....[6]....
        /*0068*/ 	.word	0x0000ad10


	//   ....[7]....
        /*006c*/ 	.word	0x0000bed0


	//----- nvinfo : EIATTR_EXIT_INSTR_OFFSETS
	.align		4
.L_5985:
        /*0070*/ 	.byte	0x04, 0x1c
        /*0072*/ 	.short	(.L_5987 - .L_5986)


	//   ....[0]....
.L_5986:
        /*0074*/ 	.word	0x00008fd0


	//   ....[1]....
        /*0078*/ 	.word	0x0000b0d0


	//   ....[2]....
        /*007c*/ 	.word	0x0000b110


	//   ....[3]....
        /*0080*/ 	.word	0x0000b1b0


	//   ....[4]....
        /*0084*/ 	.word	0x0000b1f0


	//   ....[5]....
        /*0088*/ 	.word	0x0000b230


	//   ....[6]....
        /*008c*/ 	.word	0x0000b2c0


	//   ....[7]....
        /*0090*/ 	.word	0x0000b2e0


	//   ....[8]....
        /*0094*/ 	.word	0x0000b380


	//   ....[9]....
        /*0098*/ 	.word	0x0000b3d0


	//   ....[10]....
        /*009c*/ 	.word	0x0000b420


	//   ....[11]....
        /*00a0*/ 	.word	0x0000b4f0


	//   ....[12]....
        /*00a4*/ 	.word	0x0000b550


	//   ....[13]....
        /*00a8*/ 	.word	0x0000b6e0


	//   ....[14]....
        /*00ac*/ 	.word	0x0000b840


	//   ....[15]....
        /*00b0*/ 	.word	0x0000b880


	//   ....[16]....
        /*00b4*/ 	.word	0x0000b940


	//   ....[17]....
        /*00b8*/ 	.word	0x0000bac0


	//   ....[18]....
        /*00bc*/ 	.word	0x0000bc40


	//   ....[19]....
        /*00c0*/ 	.word	0x0000bda0


	//   ....[20]....
        /*00c4*/ 	.word	0x0000bee0


	//   ....[21]....
        /*00c8*/ 	.word	0x0000bf20


	//   ....[22]....
        /*00cc*/ 	.word	0x0000bf60


	//----- nvinfo : EIATTR_MAX_THREADS
	.align		4
.L_5987:
        /*00d0*/ 	.byte	0x04, 0x05
        /*00d2*/ 	.short	(.L_5989 - .L_5988)
.L_5988:
        /*00d4*/ 	.word	0x00000080
        /*00d8*/ 	.word	0x00000001
        /*00dc*/ 	.word	0x00000001


	//----- nvinfo : EIATTR_CRS_STACK_SIZE
	.align		4
.L_5989:
        /*00e0*/ 	.byte	0x04, 0x1e
        /*00e2*/ 	.short	(.L_5991 - .L_5990)
.L_5990:
        /*00e4*/ 	.word	0x00000000
.L_5991:


//--------------------- .nv.info._ZN2at6native27unrolled_elementwise_kernelINS0_13AUnaryFunctorIN3c104HalfES4_S4_ZZZNS0_21nextafter_kernel_cudaERNS_18TensorIteratorBaseEENKUlvE_clEvENKUlvE2_clEvEUlS4_S4_E_EESt5arrayIPcLm2EELi4E23TrivialOffsetCalculatorILi1EjESF_NS0_6memory12LoadWithCastILi1EEENSG_13StoreWithCastILi1EEEEEviT_T0_T2_T3_T4_T5_ --------------------------
	.section	.nv.info._ZN2at6native27unrolled_elementwise_kernelINS0_13AUnaryFunctorIN3c104HalfES4_S4_ZZZNS0_21nextafter_kernel_cudaERNS_18TensorIteratorBaseEENKUlvE_clEvENKUlvE2_clEvEUlS4_S4_E_EESt5arrayIPcLm2EELi4E23TrivialOffsetCalculatorILi1EjESF_NS0_6memory12LoadWithCastILi1EEENSG_13StoreWithCastILi1EEEEEviT_T0_T2_T3_T4_T5_,"",@"SHT_CUDA_INFO"
	.sectionflags	@""
	.align	4


	//----- nvinfo : EIATTR_CUDA_API_VERSION
	.align		4
        /*0000*/ 	.byte	0x04, 0x37
        /*0002*/ 	.short	(.L_5993 - .L_5992)
.L_5992:
        /*0004*/ 	.word	0x00000082


	//----- nvinfo : EIATTR_SW2861232_WAR
	.align		4
.L_5993:
        /*0008*/ 	.byte	0x01, 0x35
	.zero		2


	//----- nvinfo : EIATTR_PARAM_CBANK
	.align		4
        /*000c*/ 	.byte	0x04, 0x0a
        /*000e*/ 	.short	(.L_5995 - .L_5994)
	.align		4
.L_5994:
        /*0010*/ 	.word	index@(.nv.constant0._ZN2at6native27unrolled_elementwise_kernelINS0_13AUnaryFunctorIN3c104HalfES4_S4_ZZZNS0_21nextafter_kernel_cudaERNS_18TensorIteratorBaseEENKUlvE_clEvENKUlvE2_clEvEUlS4_S4_E_EESt5arrayIPcLm2EELi4E23TrivialOffsetCalculatorILi1EjESF_NS0_6memory12LoadWithCastILi1EEENSG_13StoreWithCastILi1EEEEEviT_T0_T2_T3_T4_T5_)
        /*0014*/ 	.short	0x0160
        /*0016*/ 	.short	0x002c


	//----- nvinfo : EIATTR_CBANK_PARAM_SIZE
	.align		4
.L_5995:
        /*0018*/ 	.byte	0x03, 0x19
        /*001a*/ 	.short	0x002c


	//----- nvinfo : EIATTR_KPARAM_INFO
	.align		4
        /*001c*/ 	.byte	0x04, 0x17
        /*001e*/ 	.short	(.L_5997 - .L_5996)
.L_5996:
        /*0020*/ 	.word	0x00000000
        /*0024*/ 	.short	0x0006
        /*0026*/ 	.short	0x0024
        /*0028*/ 	.byte	0x00, 0xf0, 0x21, 0x00


	//----- nvinfo : EIATTR_KPARAM_INFO
	.align		4
.L_5997:
        /*002c*/ 	.byte	0x04, 0x17
        /*002e*/ 	.short	(.L_5999 - .L_5998)
.L_5998:
        /*0030*/ 	.word	0x00000000
        /*0034*/ 	.short	0x0005
        /*0036*/ 	.short	0x001c
        /*0038*/ 	.byte	0x00, 0xf0, 0x21, 0x00


	//----- nvinfo : EIATTR_KPARAM_INFO
	.align		4
.L_5999:
        /*003c*/ 	.byte	0x04, 0x17
        /*003e*/ 	.short	(.L_6001 - .L_6000)
.L_6000:
        /*0040*/ 	.word	0x00000000
        /*0044*/ 	.short	0x0004
        /*0046*/ 	.short	0x0019
        /*0048*/ 	.byte	0x00, 0xf0, 0x05, 0x00


	//----- nvinfo : EIATTR_KPARAM_INFO
	.align		4
.L_6001:
        /*004c*/ 	.byte	0x04, 0x17
        /*004e*/ 	.short	(.L_6003 - .L_6002)
.L_6002:
        /*0050*/ 	.word	0x00000000
        /*0054*/ 	.short	0x0003
        /*0056*/ 	.short	0x0018
        /*0058*/ 	.byte	0x00, 0xf0, 0x05, 0x00


	//----- nvinfo : EIATTR_KPARAM_INFO
	.align		4
.L_6003:
        /*005c*/ 	.byte	0x04, 0x17
        /*005e*/ 	.short	(.L_6005 - .L_6004)
.L_6004:
        /*0060*/ 	.word	0x00000000
        /*0064*/ 	.short	0x0002
        /*0066*/ 	.short	0x0008
        /*0068*/ 	.byte	0x00, 0xf0, 0x41, 0x00


	//----- nvinfo : EIATTR_KPARAM_INFO
	.align		4
.L_6005:
        /*006c*/ 	.byte	0x04, 0x17
        /*006e*/ 	.short	(.L_6007 - .L_6006)
.L_6006:
        /*0070*/ 	.word	0x00000000
        /*0074*/ 	.short	0x0001
        /*0076*/ 	.short	0x0004
        /*0078*/ 	.byte	0x00, 0xf0, 0x11, 0x00


	//----- nvinfo : EIATTR_KPARAM_INFO
	.align		4
.L_6007:
        /*007c*/ 	.byte	0x04, 0x17
        /*007e*/ 	.short	(.L_6009 - .L_6008)
.L_6008:
        /*0080*/ 	.word	0x00000000
        /*0084*/ 	.short	0x0000
        /*0086*/ 	.short	0x0000
        /*0088*/ 	.byte	0x00, 0xf0, 0x11, 0x00


	//----- nvinfo : EIATTR_MAXREG_COUNT
	.align		4
.L_6009:
        /*008c*/ 	.byte	0x03, 0x1b
        /*008e*/ 	.short	0x00ff


	//----- nvinfo : EIATTR_EXTERNS
	.align		4
        /*0090*/ 	.byte	0x04, 0x0f
        /*0092*/ 	.short	(.L_6011 - .L_6010)


	//   ....[0]....
	.align		4
.L_6010:
        /*0094*/ 	.word	index@(__assertfail)


	//----- nvinfo : EIATTR_MERCURY_ISA_VERSION
	.align		4
.L_6011:
        /*0098*/ 	.byte	0x03, 0x5f
        /*009a*/ 	.short	0x0000


	//----- nvinfo : EIATTR_SYSCALL_OFFSETS
	.align		4
        /*009c*/ 	.byte	0x04, 0x46
        /*009e*/ 	.short	(.L_6013 - .L_6012)


	//   ....[0]....
.L_6012:
        /*00a0*/ 	.word	0x00001090


	//   ....[1]....
        /*00a4*/ 	.word	0x00002160


	//   ....[2]....
        /*00a8*/ 	.word	0x00003240


	//   ....[3]....
        /*00ac*/ 	.word	0x000042f0


	//   ....[4]....
        /*00b0*/ 	.word	0x00006080


	//   ....[5]....
        /*00b4*/ 	.word	0x00007090


	//   ....[6]....
        /*00b8*/ 	.word	0x00008080


	//   ....[7]....
        /*00bc*/ 	.word	0x00009070


	//----- nvinfo : EIATTR_EXIT_INSTR_OFFSETS
	.align		4
.L_6013:
        /*00c0*/ 	.byte	0x04, 0x1c
        /*00c2*/ 	.short	(.L_6015 - .L_6014)


	//   ....[0]....
.L_6014:
        /*00c4*/ 	.word	0x00008140


	//   ....[1]....
        /*00c8*/ 	.word	0x00008270


	//   ....[2]....
        /*00cc*/ 	.word	0x000082b0


	//   ....[3]....
        /*00d0*/ 	.word	0x00008350


	//   ....[4]....
        /*00d4*/ 	.word	0x00008390


	//   ....[5]....
        /*00d8*/ 	.word	0x000083d0


	//   ....[6]....
        /*00dc*/ 	.word	0x00008460


	//   ....[7]....
        /*00e0*/ 	.word	0x00008480


	//   ....[8]....
        /*00e4*/ 	.word	0x00008520


	//   ....[9]....
        /*00e8*/ 	.word	0x00008570


	//   ....[10]....
        /*00ec*/ 	.word	0x000085c0


	//   ....[11]....
        /*00f0*/ 	.word	0x00008690


	//   ....[12]....
        /*00f4*/ 	.word	0x000086f0


	//   ....[13]....
        /*00f8*/ 	.word	0x00008880


	//   ....[14]....
        /*00fc*/ 	.word	0x000089e0


	//   ....[15]....
        /*0100*/ 	.word	0x00008a20


	//   ....[16]....
        /*0104*/ 	.word	0x00008ae0


	//   ....[17]....
        /*0108*/ 	.word	0x00008c60


	//   ....[18]....
        /*010c*/ 	.word	0x00008de0


	//   ....[19]....
        /*0110*/ 	.word	0x00008f40


	//   ....[20]....
        /*0114*/ 	.word	0x00009080


	//   ....[21]....
        /*0118*/ 	.word	0x000090c0


	//   ....[22]....
        /*011c*/ 	.word	0x00009100


	//----- nvinfo : EIATTR_MAX_THREADS
	.align		4
.L_6015:
        /*0120*/ 	.byte	0x04, 0x05
        /*0122*/ 	.short	(.L_6017 - .L_6016)
.L_6016:
        /*0124*/ 	.word	0x00000080
        /*0128*/ 	.word	0x00000001
        /*012c*/ 	.word	0x00000001


	//----- nvinfo : EIATTR_CRS_STACK_SIZE
	.align		4
.L_6017:
        /*0130*/ 	.byte	0x04, 0x1e
        /*0132*/ 	.short	(.L_6019 - .L_6018)
.L_6018:
        /*0134*/ 	.word	0x00000000
.L_6019:


//--------------------- .nv.info._ZN2at6native18elementwise_kernelILi128ELi4EZNS0_22gpu_kernel_impl_nocastINS0_13AUnaryFunctorIN3c104HalfES5_S5_ZZZNS0_21nextafter_kernel_cudaERNS_18TensorIteratorBaseEENKUlvE_clEvENKUlvE2_clEvEUlS5_S5_E_EEEEvS7_RKT_EUliE_EEviT1_ --------------------------
	.section	.nv.info._ZN2at6native18elementwise_kernelILi128ELi4EZNS0_22gpu_kernel_impl_nocastINS0_13AUnaryFunctorIN3c104HalfES5_S5_ZZZNS0_21nextafter_kernel_cudaERNS_18TensorIteratorBaseEENKUlvE_clEvENKUlvE2_clEvEUlS5_S5_E_EEEEvS7_RKT_EUliE_EEviT1_,"",@"SHT_CUDA_INFO"
	.sectionflags	@""
	.align	4


	//----- nvinfo : EIATTR_CUDA_API_VERSION
	.align		4
        /*0000*/ 	.byte	0x04, 0x37
        /*0002*/ 	.short	(.L_6021 - .L_6020)
.L_6020:
        /*0004*/ 	.word	0x00000082


	//----- nvinfo : EIATTR_SW2861232_WAR
	.align		4
.L_6021:
        /*0008*/ 	.byte	0x01, 0x35
	.zero		2


	//----- nvinfo : EIATTR_PARAM_CBANK
	.align		4
        /*000c*/ 	.byte	0x04, 0x0a
        /*000e*/ 	.short	(.L_6023 - .L_6022)
	.align		4
.L_6022:
        /*0010*/ 	.word	index@(.nv.constant0._ZN2at6native18elementwise_kernelILi128ELi4EZNS0_22gpu_kernel_impl_nocastINS0_13AUnaryFunctorIN3c104HalfES5_S5_ZZZNS0_21nextafter_kernel_cudaERNS_18TensorIteratorBaseEENKUlvE_clEvENKUlvE2_clEvEUlS5_S5_E_EEEEvS7_RKT_EUliE_EEviT1_)
        /*0014*/ 	.short	0x0160
        /*0016*/ 	.short	0x0220


	//----- nvinfo : EIATTR_CBANK_PARAM_SIZE
	.align		4
.L_6023:
        /*0018*/ 	.byte	0x03, 0x19
        /*001a*/ 	.short	0x0220


	//----- nvinfo : EIATTR_KPARAM_INFO
	.align		4
        /*001c*/ 	.byte	0x04, 0x17
        /*001e*/ 	.short	(.L_6025 - .L_6024)
.L_6024:
        /*0020*/ 	.word	0x00000000
        /*0024*/ 	.short	0x0001
        /*0026*/ 	.short	0x0008
        /*0028*/ 	.byte	0x00, 0xf0, 0x61, 0x08


	//----- nvinfo : EIATTR_KPARAM_INFO
	.align		4
.L_6025:
        /*002c*/ 	.byte	0x04, 0x17
        /*002e*/ 	.short	(.L_6027 - .L_6026)
.L_6026:
        /*0030*/ 	.word	0x00000000
        /*0034*/ 	.short	0x0000
        /*0036*/ 	.short	0x0000
        /*0038*/ 	.byte	0x00, 0xf0, 0x11, 0x00


	//----- nvinfo : EIATTR_MAXREG_COUNT
	.align		4
.L_6027:
        /*003c*/ 	.byte	0x03, 0x1b
        /*003e*/ 	.short	0x0080


	//----- nvinfo : EIATTR_MERCURY_ISA_VERSION
	.align		4
        /*0040*/ 	.byte	0x03, 0x5f
        /*0042*/ 	.short	0x0000


	//----- nvinfo : EIATTR_EXIT_INSTR_OFFSETS
	.align		4
        /*0044*/ 	.byte	0x04, 0x1c
        /*0046*/ 	.short	(.L_6029 - .L_6028)


	//   ....[0]....
.L_6028:
        /*0048*/ 	.word	0x00003330


	//   ....[1]....
        /*004c*/ 	.word	0x000043d0


	//----- nvinfo : EIATTR_MAX_THREADS
	.align		4
.L_6029:
        /*0050*/ 	.byte	0x04, 0x05
        /*0052*/ 	.short	(.L_6031 - .L_6030)
.L_6030:
        /*0054*/ 	.word	0x00000080
        /*0058*/ 	.word	0x00000001
        /*005c*/ 	.word	0x00000001


	//----- nvinfo : EIATTR_CRS_STACK_SIZE
	.align		4
.L_6031:
        /*0060*/ 	.byte	0x04, 0x1e
        /*0062*/ 	.short	(.L_6033 - .L_6032)
.L_6032:
        /*0064*/ 	.word	0x00000000
.L_6033:


//--------------------- .nv.info._ZN2at6native27unrolled_elementwise_kernelINS0_13AUnaryFunctorIN3c104HalfES4_S4_ZZZNS0_21nextafter_kernel_cudaERNS_18TensorIteratorBaseEENKUlvE_clEvENKUlvE2_clEvEUlS4_S4_E_EESt5arrayIPcLm2EELi4E23TrivialOffsetCalculatorILi1EjESF_NS0_6memory15LoadWithoutCastENSG_16StoreWithoutCastEEEviT_T0_T2_T3_T4_T5_ --------------------------
	.section	.nv.info._ZN2at6native27unrolled_elementwise_kernelINS0_13AUnaryFunctorIN3c104HalfES4_S4_ZZZNS0_21nextafter_kernel_cudaERNS_18TensorIteratorBaseEENKUlvE_clEvENKUlvE2_clEvEUlS4_S4_E_EESt5arrayIPcLm2EELi4E23TrivialOffsetCalculatorILi1EjESF_NS0_6memory15LoadWithoutCastENSG_16StoreWithoutCastEEEviT_T0_T2_T3_T4_T5_,"",@"SHT_CUDA_INFO"
	.sectionflags	@""
	.align	4


	//----- nvinfo : EIATTR_CUDA_API_VERSION
	.align		4
        /*0000*/ 	.byte	0x04, 0x37
        /*0002*/ 	.short	(.L_6035 - .L_6034)
.L_6034:
        /*0004*/ 	.word	0x00000082


	//----- nvinfo : EIATTR_SW2861232_WAR
	.align		4
.L_6035:
        /*0008*/ 	.byte	0x01, 0x35
	.zero		2


	//----- nvinfo : EIATTR_PARAM_CBANK
	.align		4
        /*000c*/ 	.byte	0x04, 0x0a
        /*000e*/ 	.short	(.L_6037 - .L_6036)
	.align		4
.L_6036:
        /*0010*/ 	.word	index@(.nv.constant0._ZN2at6native27unrolled_elementwise_kernelINS0_13AUnaryFunctorIN3c104HalfES4_S4_ZZZNS0_21nextafter_kernel_cudaERNS_18TensorIteratorBaseEENKUlvE_clEvENKUlvE2_clEvEUlS4_S4_E_EESt5arrayIPcLm2EELi4E23TrivialOffsetCalculatorILi1EjESF_NS0_6memory15LoadWithoutCastENSG_16StoreWithoutCastEEEviT_T0_T2_T3_T4_T5_)
        /*0014*/ 	.short	0x0160
        /*0016*/ 	.short	0x001c


	//----- nvinfo : EIATTR_CBANK_PARAM_SIZE
	.align		4
.L_6037:
        /*0018*/ 	.byte	0x03, 0x19
        /*001a*/ 	.short	0x001c


	//----- nvinfo : EIATTR_KPARAM_INFO
	.align		4
        /*001c*/ 	.byte	0x04, 0x17
        /*001e*/ 	.short	(.L_6039 - .L_6038)
.L_6038:
        /*0020*/ 	.word	0x00000000
        /*0024*/ 	.short	0x0006
        /*0026*/ 	.short	0x001b
        /*0028*/ 	.byte	0x00, 0xf0, 0x05, 0x00


	//----- nvinfo : EIATTR_KPARAM_INFO
	.align		4
.L_6039:
        /*002c*/ 	.byte	0x04, 0x17
        /*002e*/ 	.short	(.L_6041 - .L_6040)
.L_6040:
        /*0030*/ 	.word	0x00000000
        /*0034*/ 	.short	0x0005
        /*0036*/ 	.short	0x001a
        /*0038*/ 	.byte	0x00, 0xf0, 0x05, 0x00


	//----- nvinfo : EIATTR_KPARAM_INFO
	.align		4
.L_6041:
        /*003c*/ 	.byte	0x04, 0x17
        /*003e*/ 	.short	(.L_6043 - .L_6042)
.L_6042:
        /*0040*/ 	.word	0x00000000
        /*0044*/ 	.short	0x0004
        /*0046*/ 	.short	0x0019
        /*0048*/ 	.byte	0x00, 0xf0, 0x05, 0x00


	//----- nvinfo : EIATTR_KPARAM_INFO
	.align		4
.L_6043:
        /*004c*/ 	.byte	0x04, 0x17
        /*004e*/ 	.short	(.L_6045 - .L_6044)
.L_6044:
        /*0050*/ 	.word	0x00000000
        /*0054*/ 	.short	0x0003
        /*0056*/ 	.short	0x0018
        /*0058*/ 	.byte	0x00, 0xf0, 0x05, 0x00


	//----- nvinfo : EIATTR_KPARAM_INFO
	.align		4
.L_6045:
        /*005c*/ 	.byte	0x04, 0x17
        /*005e*/ 	.short	(.L_6047 - .L_6046)
.L_6046:
        /*0060*/ 	.word	0x00000000
        /*0064*/ 	.short	0x0002
        /*0066*/ 	.short	0x0008
        /*0068*/ 	.byte	0x00, 0xf0, 0x41, 0x00


	//----- nvinfo : EIATTR_KPARAM_INFO
	.align		4
.L_6047:
        /*006c*/ 	.byte	0x04, 0x17
        /*006e*/ 	.short	(.L_6049 - .L_6048)
.L_6048:
        /*0070*/ 	.word	0x00000000
        /*0074*/ 	.short	0x0001
        /*0076*/ 	.short	0x0004
        /*0078*/ 	.byte	0x00, 0xf0, 0x11, 0x00


	//----- nvinfo : EIATTR_KPARAM_INFO
	.align		4
.L_6049:
        /*007c*/ 	.byte	0x04, 0x17
        /*007e*/ 	.short	(.L_6051 - .L_6050)
.L_6050:
        /*0080*/ 	.word	0x00000000
        /*0084*/ 	.short	0x0000
        /*0086*/ 	.short	0x0000
        /*0088*/ 	.byte	0x00, 0xf0, 0x11, 0x00


	//----- nvinfo : EIATTR_MAXREG_COUNT
	.align		4
.L_6051:
        /*008c*/ 	.byte	0x03, 0x1b
        /*008e*/ 	.short	0x00ff


	//----- nvinfo : EIATTR_MERCURY_ISA_VERSION
	.align		4
        /*0090*/ 	.byte	0x03, 0x5f
        /*0092*/ 	.short	0x0000


	//----- nvinfo : EIATTR_EXIT_INSTR_OFFSETS
	.align		4
        /*0094*/ 	.byte	0x04, 0x1c
        /*0096*/ 	.short	(.L_6053 - .L_6052)


	//   ....[0]....
.L_6052:
        /*0098*/ 	.word	0x00001030


	//   ....[1]....
        /*009c*/ 	.word	0x00001080


	//----- nvinfo : EIATTR_MAX_THREADS
	.align		4
.L_6053:
        /*00a0*/ 	.byte	0x04, 0x05
        /*00a2*/ 	.short	(.L_6055 - .L_6054)
.L_6054:
        /*00a4*/ 	.word	0x00000080
        /*00a8*/ 	.word	0x00000001
        /*00ac*/ 	.word	0x00000001


	//----- nvinfo : EIATTR_CRS_STACK_SIZE
	.align		4
.L_6055:
        /*00b0*/ 	.byte	0x04, 0x1e
        /*00b2*/ 	.short	(.L_6057 - .L_6056)
.L_6056:
        /*00b4*/ 	.word	0x00000000
.L_6057:


//--------------------- .nv.info._ZN2at6native29vectorized_elementwise_kernelILi2ENS0_13AUnaryFunctorIN3c104HalfES4_S4_ZZZNS0_21nextafter_kernel_cudaERNS_18TensorIteratorBaseEENKUlvE_clEvENKUlvE2_clEvEUlS4_S4_E_EESt5arrayIPcLm2EEEEviT0_T1_ --------------------------
	.section	.nv.info._ZN2at6native29vectorized_elementwise_kernelILi2ENS0_13AUnaryFunctorIN3c104HalfES4_S4_ZZZNS0_21nextafter_kernel_cudaERNS_18TensorIteratorBaseEENKUlvE_clEvENKUlvE2_clEvEUlS4_S4_E_EESt5arrayIPcLm2EEEEviT0_T1_,"",@"SHT_CUDA_INFO"
	.sectionflags	@""
	.align	4


	//----- nvinfo : EIATTR_CUDA_API_VERSION
	.align		4
        /*0000*/ 	.byte	0x04, 0x37
        /*0002*/ 	.short	(.L_6059 - .L_6058)
.L_6058:
        /*0004*/ 	.word	0x00000082


	//----- nvinfo : EIATTR_SW2861232_WAR
	.align		4
.L_6059:
        /*0008*/ 	.byte	0x01, 0x35
	.zero		2


	//----- nvinfo : EIATTR_PARAM_CBANK
	.align		4
        /*000c*/ 	.byte	0x04, 0x0a
        /*000e*/ 	.short	(.L_6061 - .L_6060)
	.align		4
.L_6060:
        /*0010*/ 	.word	index@(.nv.constant0._ZN2at6native29vectorized_elementwise_kernelILi2ENS0_13AUnaryFunctorIN3c104HalfES4_S4_ZZZNS0_21nextafter_kernel_cudaERNS_18TensorIteratorBaseEENKUlvE_clEvENKUlvE2_clEvEUlS4_S4_E_EESt5arrayIPcLm2EEEEviT0_T1_)
        /*0014*/ 	.short	0x0160
        /*0016*/ 	.short	0x0018


	//----- nvinfo : EIATTR_CBANK_PARAM_SIZE
	.align		4
.L_6061:
        /*0018*/ 	.byte	0x03, 0x19
        /*001a*/ 	.short	0x0018


	//----- nvinfo : EIATTR_KPARAM_INFO
	.align		4
        /*001c*/ 	.byte	0x04, 0x17
        /*001e*/ 	.short	(.L_6063 - .L_6062)
.L_6062:
        /*0020*/ 	.word	0x00000000
        /*0024*/ 	.short	0x0002
        /*0026*/ 	.short	0x0008
        /*0028*/ 	.byte	0x00, 0xf0, 0x41, 0x00


	//----- nvinfo : EIATTR_KPARAM_INFO
	.align		4
.L_6063:
        /*002c*/ 	.byte	0x04, 0x17
        /*002e*/ 	.short	(.L_6065 - .L_6064)
.L_6064:
        /*0030*/ 	.word	0x00000000
        /*0034*/ 	.short	0x0001
        /*0036*/ 	.short	0x0004
        /*0038*/ 	.byte	0x00, 0xf0, 0x11, 0x00


	//----- nvinfo : EIATTR_KPARAM_INFO
	.align		4
.L_6065:
        /*003c*/ 	.byte	0x04, 0x17
        /*003e*/ 	.short	(.L_6067 - .L_6066)
.L_6066:
        /*0040*/ 	.word	0x00000000
        /*0044*/ 	.short	0x0000
        /*0046*/ 	.short	0x0000
        /*0048*/ 	.byte	0x00, 0xf0, 0x11, 0x00


	//----- nvinfo : EIATTR_MAXREG_COUNT
	.align		4
.L_6067:
        /*004c*/ 	.byte	0x03, 0x1b
        /*004e*/ 	.short	0x00ff


	//----- nvinfo : EIATTR_MERCURY_ISA_VERSION
	.align		4
        /*0050*/ 	.byte	0x03, 0x5f
        /*0052*/ 	.short	0x0000


	//----- nvinfo : EIATTR_EXIT_INSTR_OFFSETS
	.align		4
        /*0054*/ 	.byte	0x04, 0x1c
        /*0056*/ 	.short	(.L_6069 - .L_6068)


	//   ....[0]....
.L_6068:
        /*0058*/ 	.word	0x000016f0


	//   ....[1]....
        /*005c*/ 	.word	0x000037e0


	//   ....[2]....
        /*0060*/ 	.word	0x00003830


	//----- nvinfo : EIATTR_MAX_THREADS
	.align		4
.L_6069:
        /*0064*/ 	.byte	0x04, 0x05
        /*0066*/ 	.short	(.L_6071 - .L_6070)
.L_6070:
        /*0068*/ 	.word	0x00000080
        /*006c*/ 	.word	0x00000001
        /*0070*/ 	.word	0x00000001


	//----- nvinfo : EIATTR_CRS_STACK_SIZE
	.align		4
.L_6071:
        /*0074*/ 	.byte	0x04, 0x1e
        /*0076*/ 	.short	(.L_6073 - .L_6072)
.L_6072:
        /*0078*/ 	.word	0x00000000
.L_6073:


//--------------------- .nv.info._ZN2at6native29vectorized_elementwise_kernelILi4ENS0_13AUnaryFunctorIN3c104HalfES4_S4_ZZZNS0_21nextafter_kernel_cudaERNS_18TensorIteratorBaseEENKUlvE_clEvENKUlvE2_clEvEUlS4_S4_E_EESt5arrayIPcLm2EEEEviT0_T1_ --------------------------
	.section	.nv.info._ZN2at6native29vectorized_elementwise_kernelILi4ENS0_13AUnaryFunctorIN3c104HalfES4_S4_ZZZNS0_21nextafter_kernel_cudaERNS_18TensorIteratorBaseEENKUlvE_clEvENKUlvE2_clEvEUlS4_S4_E_EESt5arrayIPcLm2EEEEviT0_T1_,"",@"SHT_CUDA_INFO"
	.sectionflags	@""
	.align	4


	//----- nvinfo : EIATTR_CUDA_API_VERSION
	.align		4
        /*0000*/ 	.byte	0x04, 0x37
        /*0002*/ 	.short	(.L_6075 - .L_6074)
.L_6074:
        /*0004*/ 	.word	0x00000082


	//----- nvinfo : EIATTR_SW2861232_WAR
	.align		4
.L_6075:
        /*0008*/ 	.byte	0x01, 0x35
	.zero		2


	//----- nvinfo : EIATTR_PARAM_CBANK
	.align		4
        /*000c*/ 	.byte	0x04, 0x0a
        /*000e*/ 	.short	(.L_6077 - .L_6076)
	.align		4
.L_6076:
        /*0010*/ 	.word	index@(.nv.constant0._ZN2at6native29vectorized_elementwise_kernelILi4ENS0_13AUnaryFunctorIN3c104HalfES4_S4_ZZZNS0_21nextafter_kernel_cudaERNS_18TensorIteratorBaseEENKUlvE_clEvENKUlvE2_clEvEUlS4_S4_E_EESt5arrayIPcLm2EEEEviT0_T1_)
        /*0014*/ 	.short	0x0160
        /*0016*/ 	.short	0x0018


	//----- nvinfo : EIATTR_CBANK_PARAM_SIZE
	.align		4
.L_6077:
        /*0018*/ 	.byte	0x03, 0x19
        /*001a*/ 	.short	0x0018


	//----- nvinfo : EIATTR_KPARAM_INFO
	.align		4
        /*001c*/ 	.byte	0x04, 0x17
        /*001e*/ 	.short	(.L_6079 - .L_6078)
.L_6078:
        /*0020*/ 	.word	0x00000000
        /*0024*/ 	.short	0x0002
        /*0026*/ 	.short	0x0008
        /*0028*/ 	.byte	0x00, 0xf0, 0x41, 0x00


	//----- nvinfo : EIATTR_KPARAM_INFO
	.align		4
.L_6079:
        /*002c*/ 	.byte	0x04, 0x17
        /*002e*/ 	.short	(.L_6081 - .L_6080)
.L_6080:
        /*0030*/ 	.word	0x00000000
        /*0034*/ 	.short	0x0001
        /*0036*/ 	.short	0x0004
        /*0038*/ 	.byte	0x00, 0xf0, 0x11, 0x00


	//----- nvinfo : EIATTR_KPARAM_INFO
	.align		4
.L_6081:
        /*003c*/ 	.byte	0x04, 0x17
        /*003e*/ 	.short	(.L_6083 - .L_6082)
.L_6082:
        /*0040*/ 	.word	0x00000000
        /*0044*/ 	.short	0x0000
        /*0046*/ 	.short	0x0000
        /*0048*/ 	.byte	0x00, 0xf0, 0x11, 0x00


	//----- nvinfo : EIATTR_MAXREG_COUNT
	.align		4
.L_6083:
        /*004c*/ 	.byte	0x03, 0x1b
        /*004e*/ 	.short	0x00ff


	//----- nvinfo : EIATTR_MERCURY_ISA_VERSION
	.align		4
        /*0050*/ 	.byte	0x03, 0x5f
        /*0052*/ 	.short	0x0000


	//----- nvinfo : EIATTR_EXIT_INSTR_OFFSETS
	.align		4
        /*0054*/ 	.byte	0x04, 0x1c
        /*0056*/ 	.short	(.L_6085 - .L_6084)


	//   ....[0]....
.L_6084:
        /*0058*/ 	.word	0x000016d0


	//   ....[1]....
        /*005c*/ 	.word	0x000037c0


	//   ....[2]....
        /*0060*/ 	.word	0x00003810


	//----- nvinfo : EIATTR_MAX_THREADS
	.align		4
.L_6085:
        /*0064*/ 	.byte	0x04, 0x05
        /*0066*/ 	.short	(.L_6087 - .L_6086)
.L_6086:
        /*0068*/ 	.word	0x00000080
        /*006c*/ 	.word	0x00000001
        /*0070*/ 	.word	0x00000001


	//----- nvinfo : EIATTR_CRS_STACK_SIZE
	.align		4
.L_6087:
        /*0074*/ 	.byte	0x04, 0x1e
        /*0076*/ 	.short	(.L_6089 - .L_6088)
.L_6088:
        /*0078*/ 	.word	0x00000000
.L_6089:


//--------------------- .nv.info._ZN2at6native29vectorized_elementwise_kernelILi8ENS0_13AUnaryFunctorIN3c104HalfES4_S4_ZZZNS0_21nextafter_kernel_cudaERNS_18TensorIteratorBaseEENKUlvE_clEvENKUlvE2_clEvEUlS4_S4_E_EESt5arrayIPcLm2EEEEviT0_T1_ --------------------------
	.section	.nv.info._ZN2at6native29vectorized_elementwise_kernelILi8ENS0_13AUnaryFunctorIN3c104HalfES4_S4_ZZZNS0_21nextafter_kernel_cudaERNS_18TensorIteratorBaseEENKUlvE_clEvENKUlvE2_clEvEUlS4_S4_E_EESt5arrayIPcLm2EEEEviT0_T1_,"",@"SHT_CUDA_INFO"
	.sectionflags	@""
	.align	4


	//----- nvinfo : EIATTR_CUDA_API_VERSION
	.align		4
        /*0000*/ 	.byte	0x04, 0x37
        /*0002*/ 	.short	(.L_6091 - .L_6090)
.L_6090:
        /*0004*/ 	.word	0x00000082


	//----- nvinfo : EIATTR_SW2861232_WAR
	.align		4
.L_6091:
        /*0008*/ 	.byte	0x01, 0x35
	.zero		2


	//----- nvinfo : EIATTR_PARAM_CBANK
	.align		4
        /*000c*/ 	.byte	0x04, 0x0a
        /*000e*/ 	.short	(.L_6093 - .L_6092)
	.align		4
.L_6092:
        /*0010*/ 	.word	index@(.nv.constant0._ZN2at6native29vectorized_elementwise_kernelILi8ENS0_13AUnaryFunctorIN3c104HalfES4_S4_ZZZNS0_21nextafter_kernel_cudaERNS_18TensorIteratorBaseEENKUlvE_clEvENKUlvE2_clEvEUlS4_S4_E_EESt5arrayIPcLm2EEEEviT0_T1_)
        /*0014*/ 	.short	0x0160
        /*0016*/ 	.short	0x0018


	//----- nvinfo : EIATTR_CBANK_PARAM_SIZE
	.align		4
.L_6093:
        /*0018*/ 	.byte	0x03, 0x19
        /*001a*/ 	.short	0x0018


	//----- nvinfo : EIATTR_KPARAM_INFO
	.align		4
        /*001c*/ 	.byte	0x04, 0x17
        /*001e*/ 	.short	(.L_6095 - .L_6094)
.L_6094:
        /*0020*/ 	.word	0x00000000
        /*0024*/ 	.short	0x0002
        /*0026*/ 	.short	0x0008
        /*0028*/ 	.byte	0x00, 0xf0, 0x41, 0x00


	//----- nvinfo : EIATTR_KPARAM_INFO
	.align		4
.L_6095:
        /*002c*/ 	.byte	0x04, 0x17
        /*002e*/ 	.short	(.L_6097 - .L_6096)
.L_6096:
        /*0030*/ 	.word	0x00000000
        /*0034*/ 	.short	0x0001
        /*0036*/ 	.short	0x0004
        /*0038*/ 	.byte	0x00, 0xf0, 0x11, 0x00


	//----- nvinfo : EIATTR_KPARAM_INFO
	.align		4
.L_6097:
        /*003c*/ 	.byte	0x04, 0x17
        /*003e*/ 	.short	(.L_6099 - .L_6098)
.L_6098:
        /*0040*/ 	.word	0x00000000
        /*0044*/ 	.short	0x0000
        /*0046*/ 	.short	0x0000
        /*0048*/ 	.byte	0x00, 0xf0, 0x11, 0x00


	//----- nvinfo : EIATTR_MAXREG_COUNT
	.align		4
.L_6099:
        /*004c*/ 	.byte	0x03, 0x1b
        /*004e*/ 	.short	0x00ff


	//----- nvinfo : EIATTR_MERCURY_ISA_VERSION
	.align		4
        /*0050*/ 	.byte	0x03, 0x5f
        /*0052*/ 	.short	0x0000


	//----- nvinfo : EIATTR_EXIT_INSTR_OFFSETS
	.align		4
        /*0054*/ 	.byte	0x04, 0x1c
        /*0056*/ 	.short	(.L_6101 - .L_6100)


	//   ....[0]....
.L_6100:
        /*0058*/ 	.word	0x00000010


	//----- nvinfo : EIATTR_MAX_THREADS
	.align		4
.L_6101:
        /*005c*/ 	.byte	0x04, 0x05
        /*005e*/ 	.short	(.L_6103 - .L_6102)
.L_6102:
        /*0060*/ 	.word	0x00000080
        /*0064*/ 	.word	0x00000001
        /*0068*/ 	.word	0x00000001
.L_6103:


//--------------------- .nv.info._ZN2at6native18elementwise_kernelILi128ELi4EZNS0_15gpu_kernel_implINS0_13BinaryFunctorIN3c108BFloat16ES5_S5_ZZZNS0_21nextafter_kernel_cudaERNS_18TensorIteratorBaseEENKUlvE_clEvENKUlvE1_clEvEUlS5_S5_E_EEEEvS7_RKT_EUliE_EEviT1_ --------------------------
	.section	.nv.info._ZN2at6native18elementwise_kernelILi128ELi4EZNS0_15gpu_kernel_implINS0_13BinaryFunctorIN3c108BFloat16ES5_S5_ZZZNS0_21nextafter_kernel_cudaERNS_18TensorIteratorBaseEENKUlvE_clEvENKUlvE1_clEvEUlS5_S5_E_EEEEvS7_RKT_EUliE_EEviT1_,"",@"SHT_CUDA_INFO"
	.sectionflags	@""
	.align	4


	//----- nvinfo : EIATTR_CUDA_API_VERSION
	.align		4
        /*0000*/ 	.byte	0x04, 0x37
        /*0002*/ 	.short	(.L_6105 - .L_6104)
.L_6104:
        /*0004*/ 	.word	0x00000082


	//----- nvinfo : EIATTR_SW2861232_WAR
	.align		4
.L_6105:
        /*0008*/ 	.byte	0x01, 0x35
	.zero		2


	//----- nvinfo : EIATTR_PARAM_CBANK
	.align		4
        /*000c*/ 	.byte	0x04, 0x0a
        /*000e*/ 	.short	(.L_6107 - .L_6106)
	.align		4
.L_6106:
        /*0010*/ 	.word	index@(.nv.constant0._ZN2at6native18elementwise_kernelILi128ELi4EZNS0_15gpu_kernel_implINS0_13BinaryFunctorIN3c108BFloat16ES5_S5_ZZZNS0_21nextafter_kernel_cudaERNS_18TensorIteratorBaseEENKUlvE_clEvENKUlvE1_clEvEUlS5_S5_E_EEEEvS7_RKT_EUliE_EEviT1_)
        /*0014*/ 	.short	0x0160
        /*0016*/ 	.short	0x0290


	//----- nvinfo : EIATTR_CBANK_PARAM_SIZE
	.align		4
.L_6107:
        /*0018*/ 	.byte	0x03, 0x19
        /*001a*/ 	.short	0x0290


	//----- nvinfo : EIATTR_KPARAM_INFO
	.align		4
        /*001c*/ 	.byte	0x04, 0x17
        /*001e*/ 	.short	(.L_6109 - .L_6108)
.L_6108:
        /*0020*/ 	.word	0x00000000
        /*0024*/ 	.short	0x0001
        /*0026*/ 	.short	0x0008
        /*0028*/ 	.byte	0x00, 0xf0, 0x21, 0x0a


	//----- nvinfo : EIATTR_KPARAM_INFO
	.align		4
.L_6109:
        /*002c*/ 	.byte	0x04, 0x17
        /*002e*/ 	.short	(.L_6111 - .L_6110)
.L_6110:
        /*0030*/ 	.word	0x00000000
        /*0034*/ 	.short	0x0000
        /*0036*/ 	.short	0x0000
        /*0038*/ 	.byte	0x00, 0xf0, 0x11, 0x00


	//----- nvinfo : EIATTR_MAXREG_COUNT
	.align		4
.L_6111:
        /*003c*/ 	.byte	0x03, 0x1b
        /*003e*/ 	.short	0x0080


	//----- nvinfo : EIATTR_EXTERNS
	.align		4
        /*0040*/ 	.byte	0x04, 0x0f
        /*0042*/ 	.short	(.L_6113 - .L_6112)


	//   ....[0]....
	.align		4
.L_6112:
        /*0044*/ 	.word	index@(__assertfail)


	//----- nvinfo : EIATTR_MERCURY_ISA_VERSION
	.align		4
.L_6113:
        /*0048*/ 	.byte	0x03, 0x5f
        /*004a*/ 	.short	0x0000


	//----- nvinfo : EIATTR_SYSCALL_OFFSETS
	.align		4
        /*004c*/ 	.byte	0x04, 0x46
        /*004e*/ 	.short	(.L_6115 - .L_6114)


	//   ....[0]....
.L_6114:
        /*0050*/ 	.word	0x00002050


	//   ....[1]....
        /*0054*/ 	.word	0x00003000


	//   ....[2]....
        /*0058*/ 	.word	0x000041b0


	//   ....[3]....
        /*005c*/ 	.word	0x00006270


	//   ....[4]....
        /*0060*/ 	.word	0x00007220


	//   ....[5]....
        /*0064*/ 	.word	0x000083d0


	//   ....[6]....
        /*0068*/ 	.word	0x0000a460


	//   ....[7]....
        /*006c*/ 	.word	0x0000b410


	//   ....[8]....
        /*0070*/ 	.word	0x0000c5c0


	//   ....[9]....
        /*0074*/ 	.word	0x0000e660


	//   ....[10]....
        /*0078*/ 	.word	0x0000f610


	//   ....[11]....
        /*007c*/ 	.word	0x000107c0


	//----- nvinfo : EIATTR_EXIT_INSTR_OFFSETS
	.align		4
.L_6115:
        /*0080*/ 	.byte	0x04, 0x1c
        /*0082*/ 	.short	(.L_6117 - .L_6116)


	//   ....[0]....
.L_6116:
        /*0084*/ 	.word	0x0000c680


	//   ....[1]....
        /*0088*/ 	.word	0x0000f9c0


	//   ....[2]....
        /*008c*/ 	.word	0x0000fa00


	//   ....[3]....
        /*0090*/ 	.word	0x0000faa0


	//   ....[4]....
        /*0094*/ 	.word	0x0000fae0


	//   ....[5]....
        /*0098*/ 	.word	0x0000fb20


	//   ....[6]....
        /*009c*/ 	.word	0x0000fbb0


	//   ....[7]....
        /*00a0*/ 	.word	0x0000fbf0


	//   ....[8]....
        /*00a4*/ 	.word	0x0000fc90


	//   ....[9]....
        /*00a8*/ 	.word	0x0000fce0


	//   ....[10]....
        /*00ac*/ 	.word	0x0000fd30


	//   ....[11]....
        /*00b0*/ 	.word	0x0000fe00


	//   ....[12]....
        /*00b4*/ 	.word	0x0000fe60


	//   ....[13]....
        /*00b8*/ 	.word	0x0000fff0


	//   ....[14]....
        /*00bc*/ 	.word	0x00010150


	//   ....[15]....
        /*00c0*/ 	.word	0x00010170


	//   ....[16]....
        /*00c4*/ 	.word	0x00010230


	//   ....[17]....
        /*00c8*/ 	.word	0x000103b0


	//   ....[18]....
        /*00cc*/ 	.word	0x00010530


	//   ....[19]....
        /*00d0*/ 	.word	0x00010690


	//   ....[20]....
        /*00d4*/ 	.word	0x000107d0


	//   ....[21]....
        /*00d8*/ 	.word	0x00010810


	//   ....[22]....
        /*00dc*/ 	.word	0x00010850


	//----- nvinfo : EIATTR_MAX_THREADS
	.align		4
.L_6117:
        /*00e0*/ 	.byte	0x04, 0x05
        /*00e2*/ 	.short	(.L_6119 - .L_6118)
.L_6118:
        /*00e4*/ 	.word	0x00000080
        /*00e8*/ 	.word	0x00000001
        /*00ec*/ 	.word	0x00000001


	//----- nvinfo : EIATTR_CRS_STACK_SIZE
	.align		4
.L_6119:
        /*00f0*/ 	.byte	0x04, 0x1e
        /*00f2*/ 	.short	(.L_6121 - .L_6120)
.L_6120:
        /*00f4*/ 	.word	0x00000000
.L_6121:


//--------------------- .nv.info._ZN2at6native27unrolled_elementwise_kernelINS0_13BinaryFunctorIN3c108BFloat16ES4_S4_ZZZNS0_21nextafter_kernel_cudaERNS_18TensorIteratorBaseEENKUlvE_clEvENKUlvE1_clEvEUlS4_S4_E_EESt5arrayIPcLm3EELi4E23TrivialOffsetCalculatorILi2EjESE_ILi1EjENS0_6memory12LoadWithCastILi2EEENSH_13StoreWithCastILi1EEEEEviT_T0_T2_T3_T4_T5_ --------------------------
	.section	.nv.info._ZN2at6native27unrolled_elementwise_kernelINS0_13BinaryFunctorIN3c108BFloat16ES4_S4_ZZZNS0_21nextafter_kernel_cudaERNS_18TensorIteratorBaseEENKUlvE_clEvENKUlvE1_clEvEUlS4_S4_E_EESt5arrayIPcLm3EELi4E23TrivialOffsetCalculatorILi2EjESE_ILi1EjENS0_6memory12LoadWithCastILi2EEENSH_13StoreWithCastILi1EEEEEviT_T0_T2_T3_T4_T5_,"",@"SHT_CUDA_INFO"
	.sectionflags	@""
	.align	4


	//----- nvinfo : EIATTR_CUDA_API_VERSION
	.align		4
        /*0000*/ 	.byte	0x04, 0x37
        /*0002*/ 	.short	(.L_6123 - .L_6122)
.L_6122:
        /*0004*/ 	.word	0x00000082


	//----- nvinfo : EIATTR_SW2861232_WAR
	.align		4
.L_6123:
        /*0008*/ 	.byte	0x01, 0x35
	.zero		2


	//----- nvinfo : EIATTR_PARAM_CBANK
	.align		4
        /*000c*/ 	.byte	0x04, 0x0a
        /*000e*/ 	.short	(.L_6125 - .L_6124)
	.align		4
.L_6124:
        /*0010*/ 	.word	index@(.nv.constant0._ZN2at6native27unrolled_elementwise_kernelINS0_13BinaryFunctorIN3c108BFloat16ES4_S4_ZZZNS0_21nextafter_kernel_cudaERNS_18TensorIteratorBaseEENKUlvE_clEvENKUlvE1_clEvEUlS4_S4_E_EESt5arrayIPcLm3EELi4E23TrivialOffsetCalculatorILi2EjESE_ILi1EjENS0_6memory12LoadWithCastILi2EEENSH_13StoreWithCastILi1EEEEEviT_T0_T2_T3_T4_T5_)
        /*0014*/ 	.short	0x0160
        /*0016*/ 	.short	0x0038


	//----- nvinfo : EIATTR_CBANK_PARAM_SIZE
	.align		4
.L_6125:
        /*0018*/ 	.byte	0x03, 0x19
        /*001a*/ 	.short	0x0038


	//----- nvinfo : EIATTR_KPARAM_INFO
	.align		4
        /*001c*/ 	.byte	0x04, 0x17
        /*001e*/ 	.short	(.L_6127 - .L_6126)
.L_6126:
        /*0020*/ 	.word	0x00000000
        /*0024*/ 	.short	0x0006
        /*0026*/ 	.short	0x0030
        /*0028*/ 	.byte	0x00, 0xf0, 0x21, 0x00


	//----- nvinfo : EIATTR_KPARAM_INFO
	.align		4
.L_6127:
        /*002c*/ 	.byte	0x04, 0x17
        /*002e*/ 	.short	(.L_6129 - .L_6128)
.L_6128:
        /*0030*/ 	.word	0x00000000
        /*0034*/ 	.short	0x0005
        /*0036*/ 	.short	0x0024
        /*0038*/ 	.byte	0x00, 0xf0, 0x31, 0x00


	//----- nvinfo : EIATTR_KPARAM_INFO
	.align		4
.L_6129:
        /*003c*/ 	.byte	0x04, 0x17
        /*003e*/ 	.short	(.L_6131 - .L_6130)
.L_6130:
        /*0040*/ 	.word	0x00000000
        /*0044*/ 	.short	0x0004
        /*0046*/ 	.short	0x0021
        /*0048*/ 	.byte	0x00, 0xf0, 0x05, 0x00


	//----- nvinfo : EIATTR_KPARAM_INFO
	.align		4
.L_6131:
        /*004c*/ 	.byte	0x04, 0x17
        /*004e*/ 	.short	(.L_6133 - .L_6132)
.L_6132:
        /*0050*/ 	.word	0x00000000
        /*0054*/ 	.short	0x0003
        /*0056*/ 	.short	0x0020
        /*0058*/ 	.byte	0x00, 0xf0, 0x05, 0x00


	//----- nvinfo : EIATTR_KPARAM_INFO
	.align		4
.L_6133:
        /*005c*/ 	.byte	0x04, 0x17
        /*005e*/ 	.short	(.L_6135 - .L_6134)
.L_6134:
        /*0060*/ 	.word	0x00000000
        /*0064*/ 	.short	0x0002
        /*0066*/ 	.short	0x0008
        /*0068*/ 	.byte	0x00, 0xf0, 0x61, 0x00


	//----- nvinfo : EIATTR_KPARAM_INFO
	.align		4
.L_6135:
        /*006c*/ 	.byte	0x04, 0x17
        /*006e*/ 	.short	(.L_6137 - .L_6136)
.L_6136:
        /*0070*/ 	.word	0x00000000
        /*0074*/ 	.short	0x0001
        /*0076*/ 	.short	0x0004
        /*0078*/ 	.byte	0x00, 0xf0, 0x05, 0x00


	//----- nvinfo : EIATTR_KPARAM_INFO
	.align		4
.L_6137:
        /*007c*/ 	.byte	0x04, 0x17
        /*007e*/ 	.short	(.L_6139 - .L_6138)
.L_6138:
        /*0080*/ 	.word	0x00000000
        /*0084*/ 	.short	0x0000
        /*0086*/ 	.short	0x0000
        /*0088*/ 	.byte	0x00, 0xf0, 0x11, 0x00


	//----- nvinfo : EIATTR_MAXREG_COUNT
	.align		4
.L_6139:
        /*008c*/ 	.byte	0x03, 0x1b
        /*008e*/ 	.short	0x00ff


	//----- nvinfo : EIATTR_EXTERNS
	.align		4
        /*0090*/ 	.byte	0x04, 0x0f
        /*0092*/ 	.short	(.L_6141 - .L_6140)


	//   ....[0]....
	.align		4
.L_6140:
        /*0094*/ 	.word	index@(__assertfail)


	//----- nvinfo : EIATTR_MERCURY_ISA_VERSION
	.align		4
.L_6141:
        /*0098*/ 	.byte	0x03, 0x5f
        /*009a*/ 	.short	0x0000


	//----- nvinfo : EIATTR_SYSCALL_OFFSETS
	.align		4
        /*009c*/ 	.byte	0x04, 0x46
        /*009e*/ 	.short	(.L_6143 - .L_6142)


	//   ....[0]....
.L_6142:
        /*00a0*/ 	.word	0x000010b0


	//   ....[1]....
        /*00a4*/ 	.word	0x00002130


	//   ....[2]....
        /*00a8*/ 	.word	0x00003230


	//   ....[3]....
        /*00ac*/ 	.word	0x000042b0


	//   ....[4]....
        /*00b0*/ 	.word	0x000053c0


	//   ....[5]....
        /*00b4*/ 	.word	0x00006440


	//   ....[6]....
        /*00b8*/ 	.word	0x00007530


	//   ....[7]....
        /*00bc*/ 	.word	0x000084d0


	//   ....[8]....
        /*00c0*/ 	.word	0x00009f40


	//   ....[9]....
        /*00c4*/ 	.word	0x0000af70


	//   ....[10]....
        /*00c8*/ 	.word	0x0000bf60


	//   ....[11]....
        /*00cc*/ 	.word	0x0000cf50


	//----- nvinfo : EIATTR_EXIT_INSTR_OFFSETS
	.align		4
.L_6143:
        /*00d0*/ 	.byte	0x04, 0x1c
        /*00d2*/ 	.short	(.L_6145 - .L_6144)


	//   ....[0]....
.L_6144:
        /*00d4*/ 	.word	0x0000c020


	//   ....[1]....
        /*00d8*/ 	.word	0x0000c150


	//   ....[2]....
        /*00dc*/ 	.word	0x0000c190


	//   ....[3]....
        /*00e0*/ 	.word	0x0000c230


	//   ....[4]....
        /*00e4*/ 	.word	0x0000c270


	//   ....[5]....
        /*00e8*/ 	.word	0x0000c2b0


	//   ....[6]....
        /*00ec*/ 	.word	0x0000c340


	//   ....[7]....
        /*00f0*/ 	.word	0x0000c380


	//   ....[8]....
        /*00f4*/ 	.word	0x0000c420


	//   ....[9]....
        /*00f8*/ 	.word	0x0000c470


	//   ....[10]....
        /*00fc*/ 	.word	0x0000c4c0


	//   ....[11]....
        /*0100*/ 	.word	0x0000c590


	//   ....[12]....
        /*0104*/ 	.word	0x0000c5f0


	//   ....[13]....
        /*0108*/ 	.word	0x0000c780


	//   ....[14]....
        /*010c*/ 	.word	0x0000c8e0


	//   ....[15]....
        /*0110*/ 	.word	0x0000c900


	//   ....[16]....
        /*0114*/ 	.word	0x0000c9c0


	//   ....[17]....
        /*0118*/ 	.word	0x0000cb40


	//   ....[18]....
        /*011c*/ 	.word	0x0000ccc0


	//   ....[19]....
        /*0120*/ 	.word	0x0000ce20


	//   ....[20]....
        /*0124*/ 	.word	0x0000cf60


	//   ....[21]....
        /*0128*/ 	.word	0x0000cfa0


	//   ....[22]....
        /*012c*/ 	.word	0x0000cfe0


	//----- nvinfo : EIATTR_MAX_THREADS
	.align		4
.L_6145:
        /*0130*/ 	.byte	0x04, 0x05
        /*0132*/ 	.short	(.L_6147 - .L_6146)
.L_6146:
        /*0134*/ 	.word	0x00000080
        /*0138*/ 	.word	0x00000001
        /*013c*/ 	.word	0x00000001


	//----- nvinfo : EIATTR_CRS_STACK_SIZE
	.align		4
.L_6147:
        /*0140*/ 	.byte	0x04, 0x1e
        /*0142*/ 	.short	(.L_6149 - .L_6148)
.L_6148:
        /*0144*/ 	.word	0x00000000
.L_6149:


//--------------------- .nv.info._ZN2at6native18elementwise_kernelILi128ELi4EZNS0_22gpu_kernel_impl_nocastINS0_13BinaryFunctorIN3c108BFloat16ES5_S5_ZZZNS0_21nextafter_kernel_cudaERNS_18TensorIteratorBaseEENKUlvE_clEvENKUlvE1_clEvEUlS5_S5_E_EEEEvS7_RKT_EUliE_EEviT1_ --------------------------
	.section	.nv.info._ZN2at6native18elementwise_kernelILi128ELi4EZNS0_22gpu_kernel_impl_nocastINS0_13BinaryFunctorIN3c108BFloat16ES5_S5_ZZZNS0_21nextafter_kernel_cudaERNS_18TensorIteratorBaseEENKUlvE_clEvENKUlvE1_clEvEUlS5_S5_E_EEEEvS7_RKT_EUliE_EEviT1_,"",@"SHT_CUDA_INFO"
	.sectionflags	@""
	.align	4


	//----- nvinfo : EIATTR_CUDA_API_VERSION
	.align		4
        /*0000*/ 	.byte	0x04, 0x37
        /*0002*/ 	.short	(.L_6151 - .L_6150)
.L_6150:
        /*0004*/ 	.word	0x00000082


	//----- nvinfo : EIATTR_SW2861232_WAR
	.align		4
.L_6151:
        /*0008*/ 	.byte	0x01, 0x35
	.zero		2


	//----- nvinfo : EIATTR_PARAM_CBANK
	.align		4
        /*000c*/ 	.byte	0x04, 0x0a
        /*000e*/ 	.short	(.L_6153 - .L_6152)
	.align		4
.L_6152:
        /*0010*/ 	.word	index@(.nv.constant0._ZN2at6native18elementwise_kernelILi128ELi4EZNS0_22gpu_kernel_impl_nocastINS0_13BinaryFunctorIN3c108BFloat16ES5_S5_ZZZNS0_21nextafter_kernel_cudaERNS_18TensorIteratorBaseEENKUlvE_clEvENKUlvE1_clEvEUlS5_S5_E_EEEEvS7_RKT_EUliE_EEviT1_)
        /*0014*/ 	.short	0x0160
        /*0016*/ 	.short	0x0290


	//----- nvinfo : EIATTR_CBANK_PARAM_SIZE
	.align		4
.L_6153:
        /*0018*/ 	.byte	0x03, 0x19
        /*001a*/ 	.short	0x0290


	//----- nvinfo : EIATTR_KPARAM_INFO
	.align		4
        /*001c*/ 	.byte	0x04, 0x17
        /*001e*/ 	.short	(.L_6155 - .L_6154)
.L_6154:
        /*0020*/ 	.word	0x00000000
        /*0024*/ 	.short	0x0001
        /*0026*/ 	.short	0x0008
        /*0028*/ 	.byte	0x00, 0xf0, 0x21, 0x0a


	//----- nvinfo : EIATTR_KPARAM_INFO
	.align		4
.L_6155:
        /*002c*/ 	.byte	0x04, 0x17
        /*002e*/ 	.short	(.L_6157 - .L_6156)
.L_6156:
        /*0030*/ 	.word	0x00000000
        /*0034*/ 	.short	0x0000
        /*0036*/ 	.short	0x0000
        /*0038*/ 	.byte	0x00, 0xf0, 0x11, 0x00


	//----- nvinfo : EIATTR_MAXREG_COUNT
	.align		4
.L_6157:
        /*003c*/ 	.byte	0x03, 0x1b
        /*003e*/ 	.short	0x0080


	//----- nvinfo : EIATTR_MERCURY_ISA_VERSION
	.align		4
        /*0040*/ 	.byte	0x03, 0x5f
        /*0042*/ 	.short	0x0000


	//----- nvinfo : EIATTR_EXIT_INSTR_OFFSETS
	.align		4
        /*0044*/ 	.byte	0x04, 0x1c
        /*0046*/ 	.short	(.L_6159 - .L_6158)


	//   ....[0]....
.L_6158:
        /*0048*/ 	.word	0x000038b0


	//   ....[1]....
        /*004c*/ 	.word	0x00004b40


	//----- nvinfo : EIATTR_MAX_THREADS
	.align		4
.L_6159:
        /*0050*/ 	.byte	0x04, 0x05
        /*0052*/ 	.short	(.L_6161 - .L_6160)
.L_6160:
        /*0054*/ 	.word	0x00000080
        /*0058*/ 	.word	0x00000001
        /*005c*/ 	.word	0x00000001


	//----- nvinfo : EIATTR_CRS_STACK_SIZE
	.align		4
.L_6161:
        /*0060*/ 	.byte	0x04, 0x1e
        /*0062*/ 	.short	(.L_6163 - .L_6162)
.L_6162:
        /*0064*/ 	.word	0x00000000
.L_6163:


//--------------------- .nv.info._ZN2at6native27unrolled_elementwise_kernelINS0_13BinaryFunctorIN3c108BFloat16ES4_S4_ZZZNS0_21nextafter_kernel_cudaERNS_18TensorIteratorBaseEENKUlvE_clEvENKUlvE1_clEvEUlS4_S4_E_EESt5arrayIPcLm3EELi4E23TrivialOffsetCalculatorILi2EjESE_ILi1EjENS0_6memory15LoadWithoutCastENSH_16StoreWithoutCastEEEviT_T0_T2_T3_T4_T5_ --------------------------
	.section	.nv.info._ZN2at6native27unrolled_elementwise_kernelINS0_13BinaryFunctorIN3c108BFloat16ES4_S4_ZZZNS0_21nextafter_kernel_cudaERNS_18TensorIteratorBaseEENKUlvE_clEvENKUlvE1_clEvEUlS4_S4_E_EESt5arrayIPcLm3EELi4E23TrivialOffsetCalculatorILi2EjESE_ILi1EjENS0_6memory15LoadWithoutCastENSH_16StoreWithoutCastEEEviT_T0_T2_T3_T4_T5_,"",@"SHT_CUDA_INFO"
	.sectionflags	@""
	.align	4


	//----- nvinfo : EIATTR_CUDA_API_VERSION
	.align		4
        /*0000*/ 	.byte	0x04, 0x37
        /*0002*/ 	.short	(.L_6165 - .L_6164)
.L_6164:
        /*0004*/ 	.word	0x00000082


	//----- nvinfo : EIATTR_SW2861232_WAR
	.align		4
.L_6165:
        /*0008*/ 	.byte	0x01, 0x35
	.zero		2


	//----- nvinfo : EIATTR_PARAM_CBANK
	.align		4
        /*000c*/ 	.byte	0x04, 0x0a
        /*000e*/ 	.short	(.L_6167 - .L_6166)
	.align		4
.L_6166:
        /*0010*/ 	.word	index@(.nv.constant0._ZN2at6native27unrolled_elementwise_kernelINS0_13BinaryFunctorIN3c108BFloat16ES4_S4_ZZZNS0_21nextafter_kernel_cudaERNS_18TensorIteratorBaseEENKUlvE_clEvENKUlvE1_clEvEUlS4_S4_E_EESt5arrayIPcLm3EELi4E23TrivialOffsetCalculatorILi2EjESE_ILi1EjENS0_6memory15LoadWithoutCastENSH_16StoreWithoutCastEEEviT_T0_T2_T3_T4_T5_)
        /*0014*/ 	.short	0x0160
        /*0016*/ 	.short	0x0024


	//----- nvinfo : EIATTR_CBANK_PARAM_SIZE
	.align		4
.L_6167:
        /*0018*/ 	.byte	0x03, 0x19
        /*001a*/ 	.short	0x0024


	//----- nvinfo : EIATTR_KPARAM_INFO
	.align		4
        /*001c*/ 	.byte	0x04, 0x17
        /*001e*/ 	.short	(.L_6169 - .L_6168)
.L_6168:
        /*0020*/ 	.word	0x00000000
        /*0024*/ 	.short	0x0006
        /*0026*/ 	.short	0x0023
        /*0028*/ 	.byte	0x00, 0xf0, 0x05, 0x00


	//----- nvinfo : EIATTR_KPARAM_INFO
	.align		4
.L_6169:
        /*002c*/ 	.byte	0x04, 0x17
        /*002e*/ 	.short	(.L_6171 - .L_6170)
.L_6170:
        /*0030*/ 	.word	0x00000000
        /*0034*/ 	.short	0x0005
        /*0036*/ 	.short	0x0022
        /*0038*/ 	.byte	0x00, 0xf0, 0x05, 0x00


	//----- nvinfo : EIATTR_KPARAM_INFO
	.align		4
.L_6171:
        /*003c*/ 	.byte	0x04, 0x17
        /*003e*/ 	.short	(.L_6173 - .L_6172)
.L_6172:
        /*0040*/ 	.word	0x00000000
        /*0044*/ 	.short	0x0004
        /*0046*/ 	.short	0x0021
        /*0048*/ 	.byte	0x00, 0xf0, 0x05, 0x00


	//----- nvinfo : EIATTR_KPARAM_INFO
	.align		4
.L_6173:
        /*004c*/ 	.byte	0x04, 0x17
        /*004e*/ 	.short	(.L_6175 - .L_6174)
.L_6174:
        /*0050*/ 	.word	0x00000000
        /*0054*/ 	.short	0x0003
        /*0056*/ 	.short	0x0020
        /*0058*/ 	.byte	0x00, 0xf0, 0x05, 0x00


	//----- nvinfo : EIATTR_KPARAM_INFO
	.align		4
.L_6175:
        /*005c*/ 	.byte	0x04, 0x17
        /*005e*/ 	.short	(.L_6177 - .L_6176)
.L_6176:
        /*0060*/ 	.word	0x00000000
        /*0064*/ 	.short	0x0002
        /*0066*/ 	.short	0x0008
        /*0068*/ 	.byte	0x00, 0xf0, 0x61, 0x00


	//----- nvinfo : EIATTR_KPARAM_INFO
	.align		4
.L_6177:
        /*006c*/ 	.byte	0x04, 0x17
        /*006e*/ 	.short	(.L_6179 - .L_6178)
.L_6178:
        /*0070*/ 	.word	0x00000000
        /*0074*/ 	.short	0x0001
        /*0076*/ 	.short	0x0004
        /*0078*/ 	.byte	0x00, 0xf0, 0x05, 0x00


	//----- nvinfo : EIATTR_KPARAM_INFO
	.align		4
.L_6179:
        /*007c*/ 	.byte	0x04, 0x17
        /*007e*/ 	.short	(.L_6181 - .L_6180)
.L_6180:
        /*0080*/ 	.word	0x00000000
        /*0084*/ 	.short	0x0000
        /*0086*/ 	.short	0x0000
        /*0088*/ 	.byte	0x00, 0xf0, 0x11, 0x00


	//----- nvinfo : EIATTR_MAXREG_COUNT
	.align		4
.L_6181:
        /*008c*/ 	.byte	0x03, 0x1b
        /*008e*/ 	.short	0x00ff


	//----- nvinfo : EIATTR_MERCURY_ISA_VERSION
	.align		4
        /*0090*/ 	.byte	0x03, 0x5f
        /*0092*/ 	.short	0x0000


	//----- nvinfo : EIATTR_EXIT_INSTR_OFFSETS
	.align		4
        /*0094*/ 	.byte	0x04, 0x1c
        /*0096*/ 	.short	(.L_6183 - .L_6182)


	//   ....[0]....
.L_6182:
        /*0098*/ 	.word	0x00000d50


	//   ....[1]....
        /*009c*/ 	.word	0x00000da0


	//----- nvinfo : EIATTR_MAX_THREADS
	.align		4
.L_6183:
        /*00a0*/ 	.byte	0x04, 0x05
        /*00a2*/ 	.short	(.L_6185 - .L_6184)
.L_6184:
        /*00a4*/ 	.word	0x00000080
        /*00a8*/ 	.word	0x00000001
        /*00ac*/ 	.word	0x00000001


	//----- nvinfo : EIATTR_CRS_STACK_SIZE
	.align		4
.L_6185:
        /*00b0*/ 	.byte	0x04, 0x1e
        /*00b2*/ 	.short	(.L_6187 - .L_6186)
.L_6186:
        /*00b4*/ 	.word	0x00000000
.L_6187:


//--------------------- .nv.info._ZN2at6native29vectorized_elementwise_kernelILi2ENS0_13BinaryFunctorIN3c108BFloat16ES4_S4_ZZZNS0_21nextafter_kernel_cudaERNS_18TensorIteratorBaseEENKUlvE_clEvENKUlvE1_clEvEUlS4_S4_E_EESt5arrayIPcLm3EEEEviT0_T1_ --------------------------
	.section	.nv.info._ZN2at6native29vectorized_elementwise_kernelILi2ENS0_13BinaryFunctorIN3c108BFloat16ES4_S4_ZZZNS0_21nextafter_kernel_cudaERNS_18TensorIteratorBaseEENKUlvE_clEvENKUlvE1_clEvEUlS4_S4_E_EESt5arrayIPcLm3EEEEviT0_T1_,"",@"SHT_CUDA_INFO"
	.sectionflags	@""
	.align	4


	//----- nvinfo : EIATTR_CUDA_API_VERSION
	.align		4
        /*0000*/ 	.byte	0x04, 0x37
        /*0002*/ 	.short	(.L_6189 - .L_6188)
.L_6188:
        /*0004*/ 	.word	0x00000082


	//----- nvinfo : EIATTR_SW2861232_WAR
	.align		4
.L_6189:
        /*0008*/ 	.byte	0x01, 0x35
	.zero		2


	//----- nvinfo : EIATTR_PARAM_CBANK
	.align		4
        /*000c*/ 	.byte	0x04, 0x0a
        /*000e*/ 	.short	(.L_6191 - .L_6190)
	.align		4
.L_6190:
        /*0010*/ 	.word	index@(.nv.constant0._ZN2at6native29vectorized_elementwise_kernelILi2ENS0_13BinaryFunctorIN3c108BFloat16ES4_S4_ZZZNS0_21nextafter_kernel_cudaERNS_18TensorIteratorBaseEENKUlvE_clEvENKUlvE1_clEvEUlS4_S4_E_EESt5arrayIPcLm3EEEEviT0_T1_)
        /*0014*/ 	.short	0x0160
        /*0016*/ 	.short	0x0020


	//----- nvinfo : EIATTR_CBANK_PARAM_SIZE
	.align		4
.L_6191:
        /*0018*/ 	.byte	0x03, 0x19
        /*001a*/ 	.short	0x0020


	//----- nvinfo : EIATTR_KPARAM_INFO
	.align		4
        /*001c*/ 	.byte	0x04, 0x17
        /*001e*/ 	.short	(.L_6193 - .L_6192)
.L_6192:
        /*0020*/ 	.word	0x00000000
        /*0024*/ 	.short	0x0002
        /*0026*/ 	.short	0x0008
        /*0028*/ 	.byte	0x00, 0xf0, 0x61, 0x00


	//----- nvinfo : EIATTR_KPARAM_INFO
	.align		4
.L_6193:
        /*002c*/ 	.byte	0x04, 0x17
        /*002e*/ 	.short	(.L_6195 - .L_6194)
.L_6194:
        /*0030*/ 	.word	0x00000000
        /*0034*/ 	.short	0x0001
        /*0036*/ 	.short	0x0004
        /*0038*/ 	.byte	0x00, 0xf0, 0x05, 0x00


	//----- nvinfo : EIATTR_KPARAM_INFO
	.align		4
.L_6195:
        /*003c*/ 	.byte	0x04, 0x17
        /*003e*/ 	.short	(.L_6197 - .L_6196)
.L_6196:
        /*0040*/ 	.word	0x00000000
        /*0044*/ 	.short	0x0000
        /*0046*/ 	.short	0x0000
        /*0048*/ 	.byte	0x00, 0xf0, 0x11, 0x00


	//----- nvinfo : EIATTR_MAXREG_COUNT
	.align		4
.L_6197:
        /*004c*/ 	.byte	0x03, 0x1b
        /*004e*/ 	.short	0x00ff


	//----- nvinfo : EIATTR_MERCURY_ISA_VERSION
	.align		4
        /*0050*/ 	.byte	0x03, 0x5f
        /*0052*/ 	.short	0x0000


	//----- nvinfo : EIATTR_EXIT_INSTR_OFFSETS
	.align		4
        /*0054*/ 	.byte	0x04, 0x1c
        /*0056*/ 	.short	(.L_6199 - .L_6198)


	//   ....[0]....
.L_6198:
        /*0058*/ 	.word	0x00001330


	//   ....[1]....
        /*005c*/ 	.word	0x00002e00


	//   ....[2]....
        /*0060*/ 	.word	0x00002e50


	//----- nvinfo : EIATTR_MAX_THREADS
	.align		4
.L_6199:
        /*0064*/ 	.byte	0x04, 0x05
        /*0066*/ 	.short	(.L_6201 - .L_6200)
.L_6200:
        /*0068*/ 	.word	0x00000080
        /*006c*/ 	.word	0x00000001
        /*0070*/ 	.word	0x00000001


	//----- nvinfo : EIATTR_CRS_STACK_SIZE
	.align		4
.L_6201:
        /*0074*/ 	.byte	0x04, 0x1e
        /*0076*/ 	.short	(.L_6203 - .L_6202)
.L_6202:
        /*0078*/ 	.word	0x00000000
.L_6203:


//--------------------- .nv.info._ZN2at6native29vectorized_elementwise_kernelILi4ENS0_13BinaryFunctorIN3c108BFloat16ES4_S4_ZZZNS0_21nextafter_kernel_cudaERNS_18TensorIteratorBaseEENKUlvE_clEvENKUlvE1_clEvEUlS4_S4_E_EESt5arrayIPcLm3EEEEviT0_T1_ --------------------------
	.section	.nv.info._ZN2at6native29vectorized_elementwise_kernelILi4ENS0_13BinaryFunctorIN3c108BFloat16ES4_S4_ZZZNS0_21nextafter_kernel_cudaERNS_18TensorIteratorBaseEENKUlvE_clEvENKUlvE1_clEvEUlS4_S4_E_EESt5arrayIPcLm3EEEEviT0_T1_,"",@"SHT_CUDA_INFO"
	.sectionflags	@""
	.align	4


	//----- nvinfo : EIATTR_CUDA_API_VERSION
	.align		4
        /*0000*/ 	.byte	0x04, 0x37
        /*0002*/ 	.short	(.L_6205 - .L_6204)
.L_6204:
        /*0004*/ 	.word	0x00000082


	//----- nvinfo : EIATTR_SW2861232_WAR
	.align		4
.L_6205:
        /*0008*/ 	.byte	0x01, 0x35
	.zero		2


	//----- nvinfo : EIATTR_PARAM_CBANK
	.align		4
        /*000c*/ 	.byte	0x04, 0x0a
        /*000e*/ 	.short	(.L_6207 - .L_6206)
	.align		4
.L_6206:
        /*0010*/ 	.word	index@(.nv.constant0._ZN2at6native29vectorized_elementwise_kernelILi4ENS0_13BinaryFunctorIN3c108BFloat16ES4_S4_ZZZNS0_21nextafter_kernel_cudaERNS_18TensorIteratorBaseEENKUlvE_clEvENKUlvE1_clEvEUlS4_S4_E_EESt5arrayIPcLm3EEEEviT0_T1_)
        /*0014*/ 	.short	0x0160
        /*0016*/ 	.short	0x0020


	//----- nvinfo : EIATTR_CBANK_PARAM_SIZE
	.align		4
.L_6207:
        /*0018*/ 	.byte	0x03, 0x19
        /*001a*/ 	.short	0x0020


	//----- nvinfo : EIATTR_KPARAM_INFO
	.align		4
        /*001c*/ 	.byte	0x04, 0x17
        /*001e*/ 	.short	(.L_6209 - .L_6208)
.L_6208:
        /*0020*/ 	.word	0x00000000
        /*0024*/ 	.short	0x0002
        /*0026*/ 	.short	0x0008
        /*0028*/ 	.byte	0x00, 0xf0, 0x61, 0x00


	//----- nvinfo : EIATTR_KPARAM_INFO
	.align		4
.L_6209:
        /*002c*/ 	.byte	0x04, 0x17
        /*002e*/ 	.short	(.L_6211 - .L_6210)
.L_6210:
        /*0030*/ 	.word	0x00000000
        /*0034*/ 	.short	0x0001
        /*0036*/ 	.short	0x0004
        /*0038*/ 	.byte	0x00, 0xf0, 0x05, 0x00


	//----- nvinfo : EIATTR_KPARAM_INFO
	.align		4
.L_6211:
        /*003c*/ 	.byte	0x04, 0x17
        /*003e*/ 	.short	(.L_6213 - .L_6212)
.L_6212:
        /*0040*/ 	.word	0x00000000
        /*0044*/ 	.short	0x0000
        /*0046*/ 	.short	0x0000
        /*0048*/ 	.byte	0x00, 0xf0, 0x11, 0x00


	//----- nvinfo : EIATTR_MAXREG_COUNT
	.align		4
.L_6213:
        /*004c*/ 	.byte	0x03, 0x1b
        /*004e*/ 	.short	0x00ff


	//----- nvinfo : EIATTR_MERCURY_ISA_VERSION
	.align		4
        /*0050*/ 	.byte	0x03, 0x5f
        /*0052*/ 	.short	0x0000


	//----- nvinfo : EIATTR_EXIT_INSTR_OFFSETS
	.align		4
        /*0054*/ 	.byte	0x04, 0x1c
        /*0056*/ 	.short	(.L_6215 - .L_6214)


	//   ....[0]....
.L_6214:
        /*0058*/ 	.word	0x00001340


	//   ....[1]....
        /*005c*/ 	.word	0x00002e10


	//   ....[2]....
        /*0060*/ 	.word	0x00002e60


	//----- nvinfo : EIATTR_MAX_THREADS
	.align		4
.L_6215:
        /*0064*/ 	.byte	0x04, 0x05
        /*0066*/ 	.short	(.L_6217 - .L_6216)
.L_6216:
        /*0068*/ 	.word	0x00000080
        /*006c*/ 	.word	0x00000001
        /*0070*/ 	.word	0x00000001


	//----- nvinfo : EIATTR_CRS_STACK_SIZE
	.align		4
.L_6217:
        /*0074*/ 	.byte	0x04, 0x1e
        /*0076*/ 	.short	(.L_6219 - .L_6218)
.L_6218:
        /*0078*/ 	.word	0x00000000
.L_6219:


//--------------------- .nv.info._ZN2at6native29vectorized_elementwise_kernelILi8ENS0_13BinaryFunctorIN3c108BFloat16ES4_S4_ZZZNS0_21nextafter_kernel_cudaERNS_18TensorIteratorBaseEENKUlvE_clEvENKUlvE1_clEvEUlS4_S4_E_EESt5arrayIPcLm3EEEEviT0_T1_ --------------------------
	.section	.nv.info._ZN2at6native29vectorized_elementwise_kernelILi8ENS0_13BinaryFunctorIN3c108BFloat16ES4_S4_ZZZNS0_21nextafter_kernel_cudaERNS_18TensorIteratorBaseEENKUlvE_clEvENKUlvE1_clEvEUlS4_S4_E_EESt5arrayIPcLm3EEEEviT0_T1_,"",@"SHT_CUDA_INFO"
	.sectionflags	@""
	.align	4


	//----- nvinfo : EIATTR_CUDA_API_VERSION
	.align		4
        /*0000*/ 	.byte	0x04, 0x37
        /*0002*/ 	.short	(.L_6221 - .L_6220)
.L_6220:
        /*0004*/ 	.word	0x00000082


	//----- nvinfo : EIATTR_SW2861232_WAR
	.align		4
.L_6221:
        /*0008*/ 	.byte	0x01, 0x35
	.zero		2


	//----- nvinfo : EIATTR_PARAM_CBANK
	.align		4
        /*000c*/ 	.byte	0x04, 0x0a
        /*000e*/ 	.short	(.L_6223 - .L_6222)
	.align		4
.L_6222:
        /*0010*/ 	.word	index@(.nv.constant0._ZN2at6native29vectorized_elementwise_kernelILi8ENS0_13BinaryFunctorIN3c108BFloat16ES4_S4_ZZZNS0_21nextafter_kernel_cudaERNS_18TensorIteratorBaseEENKUlvE_clEvENKUlvE1_clEvEUlS4_S4_E_EESt5arrayIPcLm3EEEEviT0_T1_)
        /*0014*/ 	.short	0x0160
        /*0016*/ 	.short	0x0020


	//----- nvinfo : EIATTR_CBANK_PARAM_SIZE
	.align		4
.L_6223:
        /*0018*/ 	.byte	0x03, 0x19
        /*001a*/ 	.short	0x0020


	//----- nvinfo : EIATTR_KPARAM_INFO
	.align		4
        /*001c*/ 	.byte	0x04, 0x17
        /*001e*/ 	.short	(.L_6225 - .L_6224)
.L_6224:
        /*0020*/ 	.word	0x00000000
        /*0024*/ 	.short	0x0002
        /*0026*/ 	.short	0x0008
        /*0028*/ 	.byte	0x00, 0xf0, 0x61, 0x00


	//----- nvinfo : EIATTR_KPARAM_INFO
	.align		4
.L_6225:
        /*002c*/ 	.byte	0x04, 0x17
        /*002e*/ 	.short	(.L_6227 - .L_6226)
.L_6226:
        /*0030*/ 	.word	0x00000000
        /*0034*/ 	.short	0x0001
        /*0036*/ 	.short	0x0004
        /*0038*/ 	.byte	0x00, 0xf0, 0x05, 0x00


	//----- nvinfo : EIATTR_KPARAM_INFO
	.align		4
.L_6227:
        /*003c*/ 	.byte	0x04, 0x17
        /*003e*/ 	.short	(.L_6229 - .L_6228)
.L_6228:
        /*0040*/ 	.word	0x00000000
        /*0044*/ 	.short	0x0000
        /*0046*/ 	.short	0x0000
        /*0048*/ 	.byte	0x00, 0xf0, 0x11, 0x00


	//----- nvinfo : EIATTR_MAXREG_COUNT
	.align		4
.L_6229:
        /*004c*/ 	.byte	0x03, 0x1b
        /*004e*/ 	.short	0x00ff


	//----- nvinfo : EIATTR_MERCURY_ISA_VERSION
	.align		4
        /*0050*/ 	.byte	0x03, 0x5f
        /*0052*/ 	.short	0x0000


	//----- nvinfo : EIATTR_EXIT_INSTR_OFFSETS
	.align		4
        /*0054*/ 	.byte	0x04, 0x1c
        /*0056*/ 	.short	(.L_6231 - .L_6230)


	//   ....[0]....
.L_6230:
        /*0058*/ 	.word	0x00000010


	//----- nvinfo : EIATTR_MAX_THREADS
	.align		4
.L_6231:
        /*005c*/ 	.byte	0x04, 0x05
        /*005e*/ 	.short	(.L_6233 - .L_6232)
.L_6232:
        /*0060*/ 	.word	0x00000080
        /*0064*/ 	.word	0x00000001
        /*0068*/ 	.word	0x00000001
.L_6233:


//--------------------- .nv.info._ZN2at6native18elementwise_kernelILi128ELi4EZNS0_15gpu_kernel_implINS0_13BUnaryFunctorIN3c108BFloat16ES5_S5_ZZZNS0_21nextafter_kernel_cudaERNS_18TensorIteratorBaseEENKUlvE_clEvENKUlvE1_clEvEUlS5_S5_E_EEEEvS7_RKT_EUliE_EEviT1_ --------------------------
	.section	.nv.info._ZN2at6native18elementwise_kernelILi128ELi4EZNS0_15gpu_kernel_implINS0_13BUnaryFunctorIN3c108BFloat16ES5_S5_ZZZNS0_21nextafter_kernel_cudaERNS_18TensorIteratorBaseEENKUlvE_clEvENKUlvE1_clEvEUlS5_S5_E_EEEEvS7_RKT_EUliE_EEviT1_,"",@"SHT_CUDA_INFO"
	.sectionflags	@""
	.align	4


	//----- nvinfo : EIATTR_CUDA_API_VERSION
	.align		4
        /*0000*/ 	.byte	0x04, 0x37
        /*0002*/ 	.short	(.L_6235 - .L_6234)
.L_6234:
        /*0004*/ 	.word	0x00000082


	//----- nvinfo : EIATTR_SW2861232_WAR
	.align		4
.L_6235:
        /*0008*/ 	.byte	0x01, 0x35
	.zero		2


	//----- nvinfo : EIATTR_PARAM_CBANK
	.align		4
        /*000c*/ 	.byte	0x04, 0x0a
        /*000e*/ 	.short	(.L_6237 - .L_6236)
	.align		4
.L_6236:
        /*0010*/ 	.word	index@(.nv.constant0._ZN2at6native18elementwise_kernelILi128ELi4EZNS0_15gpu_kernel_implINS0_13BUnaryFunctorIN3c108BFloat16ES5_S5_ZZZNS0_21nextafter_kernel_cudaERNS_18TensorIteratorBaseEENKUlvE_clEvENKUlvE1_clEvEUlS5_S5_E_EEEEvS7_RKT_EUliE_EEviT1_)
        /*0014*/ 	.short	0x0160
        /*0016*/ 	.short	0x0220


	//----- nvinfo : EIATTR_CBANK_PARAM_SIZE
	.align		4
.L_6237:
        /*0018*/ 	.byte	0x03, 0x19
        /*001a*/ 	.short	0x0220


	//----- nvinfo : EIATTR_KPARAM_INFO
	.align		4
        /*001c*/ 	.byte	0x04, 0x17
        /*001e*/ 	.short	(.L_6239 - .L_6238)
.L_6238:
        /*0020*/ 	.word	0x00000000
        /*0024*/ 	.short	0x0001
        /*0026*/ 	.short	0x0008
        /*0028*/ 	.byte	0x00, 0xf0, 0x61, 0x08


	//----- nvinfo : EIATTR_KPARAM_INFO
	.align		4
.L_6239:
        /*002c*/ 	.byte	0x04, 0x17
        /*002e*/ 	.short	(.L_6241 - .L_6240)
.L_6240:
        /*0030*/ 	.word	0x00000000
        /*0034*/ 	.short	0x0000
        /*0036*/ 	.short	0x0000
        /*0038*/ 	.byte	0x00, 0xf0, 0x11, 0x00


	//----- nvinfo : EIATTR_MAXREG_COUNT
	.align		4
.L_6241:
        /*003c*/ 	.byte	0x03, 0x1b
        /*003e*/ 	.short	0x0080


	//----- nvinfo : EIATTR_EXTERNS
	.align		4
        /*0040*/ 	.byte	0x04, 0x0f
        /*0042*/ 	.short	(.L_6243 - .L_6242)


	//   ....[0]....
	.align		4
.L_6242:
        /*0044*/ 	.word	index@(__assertfail)


	//----- nvinfo : EIATTR_MERCURY_ISA_VERSION
	.align		4
.L_6243:
        /*0048*/ 	.byte	0x03, 0x5f
        /*004a*/ 	.short	0x0000


	//----- nvinfo : EIATTR_SYSCALL_OFFSETS
	.align		4
        /*004c*/ 	.byte	0x04, 0x46
        /*004e*/ 	.short	(.L_6245 - .L_6244)


	//   ....[0]....
.L_6244:
        /*0050*/ 	.word	0x00001dd0


	//   ....[1]....
        /*0054*/ 	.word	0x00002f70


	//   ....[2]....
        /*0058*/ 	.word	0x00004db0


	//   ....[3]....
        /*005c*/ 	.word	0x00005f40


	//   ....[4]....
        /*0060*/ 	.word	0x00007d50


	//   ....[5]....
        /*0064*/ 	.word	0x00008ee0


	//   ....[6]....
        /*0068*/ 	.word	0x0000ad00


	//   ....[7]....
        /*006c*/ 	.word	0x0000be90


	//----- nvinfo : EIATTR_EXIT_INSTR_OFFSETS
	.align		4
.L_6245:
        /*0070*/ 	.byte	0x04, 0x1c
        /*0072*/ 	.short	(.L_6247 - .L_6246)


	//   ....[0]....
.L_6246:
        /*0074*/ 	.word	0x00008fa0


	//   ....[1]....
        /*0078*/ 	.word	0x0000b090


	//   ....[2]....
        /*007c*/ 	.word	0x0000b0d0


	//   ....[3]....
        /*0080*/ 	.word	0x0000b170


	//   ....[4]....
        /*0084*/ 	.word	0x0000b1b0


	//   ....[5]....
        /*0088*/ 	.word	0x0000b1f0


	//   ....[6]....
        /*008c*/ 	.word	0x0000b280


	//   ....[7]....
        /*0090*/ 	.word	0x0000b2c0


	//   ....[8]....
        /*0094*/ 	.word	0x0000b360


	//   ....[9]....
        /*0098*/ 	.word	0x0000b3b0


	//   ....[10]....
        /*009c*/ 	.word	0x0000b400


	//   ....[11]....
        /*00a0*/ 	.word	0x0000b4d0


	//   ....[12]....
        /*00a4*/ 	.word	0x0000b530


	//   ....[13]....
        /*00a8*/ 	.word	0x0000b6c0


	//   ....[14]....
        /*00ac*/ 	.word	0x0000b820


	//   ....[15]....
        /*00b0*/ 	.word	0x0000b840


	//   ....[16]....
        /*00b4*/ 	.word	0x0000b900


	//   ....[17]....
        /*00b8*/ 	.word	0x0000ba80


	//   ....[18]....
        /*00bc*/ 	.word	0x0000bc00


	//   ....[19]....
        /*00c0*/ 	.word	0x0000bd60


	//   ....[20]....
        /*00c4*/ 	.word	0x0000bea0


	//   ....[21]....
        /*00c8*/ 	.word	0x0000bee0


	//   ....[22]....
        /*00cc*/ 	.word	0x0000bf20


	//----- nvinfo : EIATTR_MAX_THREADS
	.align		4
.L_6247:
        /*00d0*/ 	.byte	0x04, 0x05
        /*00d2*/ 	.short	(.L_6249 - .L_6248)
.L_6248:
        /*00d4*/ 	.word	0x00000080
        /*00d8*/ 	.word	0x00000001
        /*00dc*/ 	.word	0x00000001


	//----- nvinfo : EIATTR_CRS_STACK_SIZE
	.align		4
.L_6249:
        /*00e0*/ 	.byte	0x04, 0x1e
        /*00e2*/ 	.short	(.L_6251 - .L_6250)
.L_6250:
        /*00e4*/ 	.word	0x00000000
.L_6251:


//--------------------- .nv.info._ZN2at6native27unrolled_elementwise_kernelINS0_13BUnaryFunctorIN3c108BFloat16ES4_S4_ZZZNS0_21nextafter_kernel_cudaERNS_18TensorIteratorBaseEENKUlvE_clEvENKUlvE1_clEvEUlS4_S4_E_EESt5arrayIPcLm2EELi4E23TrivialOffsetCalculatorILi1EjESF_NS0_6memory12LoadWithCastILi1EEENSG_13StoreWithCastILi1EEEEEviT_T0_T2_T3_T4_T5_ --------------------------
	.section	.nv.info._ZN2at6native27unrolled_elementwise_kernelINS0_13BUnaryFunctorIN3c108BFloat16ES4_S4_ZZZNS0_21nextafter_kernel_cudaERNS_18TensorIteratorBaseEENKUlvE_clEvENKUlvE1_clEvEUlS4_S4_E_EESt5arrayIPcLm2EELi4E23TrivialOffsetCalculatorILi1EjESF_NS0_6memory12LoadWithCastILi1EEENSG_13StoreWithCastILi1EEEEEviT_T0_T2_T3_T4_T5_,"",@"SHT_CUDA_INFO"
	.sectionflags	@""
	.align	4


	//----- nvinfo : EIATTR_CUDA_API_VERSION
	.align		4
        /*0000*/ 	.byte	0x04, 0x37
        /*0002*/ 	.short	(.L_6253 - .L_6252)
.L_6252:
        /*0004*/ 	.word	0x00000082


	//----- nvinfo : EIATTR_SW2861232_WAR
	.align		4
.L_6253:
        /*0008*/ 	.byte	0x01, 0x35
	.zero		2


	//----- nvinfo : EIATTR_PARAM_CBANK
	.align		4
        /*000c*/ 	.byte	0x04, 0x0a
        /*000e*/ 	.short	(.L_6255 - .L_6254)
	.align		4
.L_6254:
        /*0010*/ 	.word	index@(.nv.constant0._ZN2at6native27unrolled_elementwise_kernelINS0_13BUnaryFunctorIN3c108BFloat16ES4_S4_ZZZNS0_21nextafter_kernel_cudaERNS_18TensorIteratorBaseEENKUlvE_clEvENKUlvE1_clEvEUlS4_S4_E_EESt5arrayIPcLm2EELi4E23TrivialOffsetCalculatorILi1EjESF_NS0_6memory12LoadWithCastILi1EEENSG_13StoreWithCastILi1EEEEEviT_T0_T2_T3_T4_T5_)
        /*0014*/ 	.short	0x0160
        /*0016*/ 	.short	0x002c


	//----- nvinfo : EIATTR_CBANK_PARAM_SIZE
	.align		4
.L_6255:
        /*0018*/ 	.byte	0x03, 0x19
        /*001a*/ 	.short	0x002c


	//----- nvinfo : EIATTR_KPARAM_INFO
	.align		4
        /*001c*/ 	.byte	0x04, 0x17
        /*001e*/ 	.short	(.L_6257 - .L_6256)
.L_6256:
        /*0020*/ 	.word	0x00000000
        /*0024*/ 	.short	0x0006
        /*0026*/ 	.short	0x0024
        /*0028*/ 	.byte	0x00, 0xf0, 0x21, 0x00


	//----- nvinfo : EIATTR_KPARAM_INFO
	.align		4
.L_6257:
        /*002c*/ 	.byte	0x04, 0x17
        /*002e*/ 	.short	(.L_6259 - .L_6258)
.L_6258:
        /*0030*/ 	.word	0x00000000
        /*0034*/ 	.short	0x0005
        /*0036*/ 	.short	0x001c
        /*0038*/ 	.byte	0x00, 0xf0, 0x21, 0x00


	//----- nvinfo : EIATTR_KPARAM_INFO
	.align		4
.L_6259:
        /*003c*/ 	.byte	0x04, 0x17
        /*003e*/ 	.short	(.L_6261 - .L_6260)
.L_6260:
        /*0040*/ 	.word	0x00000000
        /*0044*/ 	.short	0x0004
        /*0046*/ 	.short	0x0019
        /*0048*/ 	.byte	0x00, 0xf0, 0x05, 0x00


	//----- nvinfo : EIATTR_KPARAM_INFO
	.align		4
.L_6261:
        /*004c*/ 	.byte	0x04, 0x17
        /*004e*/ 	.short	(.L_6263 - .L_6262)
.L_6262:
        /*0050*/ 	.word	0x00000000
        /*0054*/ 	.short	0x0003
        /*0056*/ 	.short	0x0018
        /*0058*/ 	.byte	0x00, 0xf0, 0x05, 0x00


	//----- nvinfo : EIATTR_KPARAM_INFO
	.align		4
.L_6263:
        /*005c*/ 	.byte	0x04, 0x17
        /*005e*/ 	.short	(.L_6265 - .L_6264)
.L_6264:
        /*0060*/ 	.word	0x00000000
        /*0064*/ 	.short	0x0002
        /*0066*/ 	.short	0x0008
        /*0068*/ 	.byte	0x00, 0xf0, 0x41, 0x00


	//----- nvinfo : EIATTR_KPARAM_INFO
	.align		4
.L_6265:
        /*006c*/ 	.byte	0x04, 0x17
        /*006e*/ 	.short	(.L_6267 - .L_6266)
.L_6266:
        /*0070*/ 	.word	0x00000000
        /*0074*/ 	.short	0x0001
        /*0076*/ 	.short	0x0004
        /*0078*/ 	.byte	0x00, 0xf0, 0x11, 0x00


	//----- nvinfo : EIATTR_KPARAM_INFO
	.align		4
.L_6267:
        /*007c*/ 	.byte	0x04, 0x17
        /*007e*/ 	.short	(.L_6269 - .L_6268)
.L_6268:
        /*0080*/ 	.word	0x00000000
        /*0084*/ 	.short	0x0000
        /*0086*/ 	.short	0x0000
        /*0088*/ 	.byte	0x00, 0xf0, 0x11, 0x00


	//----- nvinfo : EIATTR_MAXREG_COUNT
	.align		4
.L_6269:
        /*008c*/ 	.byte	0x03, 0x1b
        /*008e*/ 	.short	0x00ff


	//----- nvinfo : EIATTR_EXTERNS
	.align		4
        /*0090*/ 	.byte	0x04, 0x0f
        /*0092*/ 	.short	(.L_6271 - .L_6270)


	//   ....[0]....
	.align		4
.L_6270:
        /*0094*/ 	.word	index@(__assertfail)


	//----- nvinfo : EIATTR_MERCURY_ISA_VERSION
	.align		4
.L_6271:
        /*0098*/ 	.byte	0x03, 0x5f
        /*009a*/ 	.short	0x0000


	//----- nvinfo : EIATTR_SYSCALL_OFFSETS
	.align		4
        /*009c*/ 	.byte	0x04, 0x46
        /*009e*/ 	.short	(.L_6273 - .L_6272)


	//   ....[0]....
.L_6272:
        /*00a0*/ 	.word	0x000010a0


	//   ....[1]....
        /*00a4*/ 	.word	0x000021a0


	//   ....[2]....
        /*00a8*/ 	.word	0x000032b0


	//   ....[3]....
        /*00ac*/ 	.word	0x000043a0


	//   ....[4]....
        /*00b0*/ 	.word	0x000060d0


	//   ....[5]....
        /*00b4*/ 	.word	0x000070e0


	//   ....[6]....
        /*00b8*/ 	.word	0x000080d0


	//   ....[7]....
        /*00bc*/ 	.word	0x000090c0


	//----- nvinfo : EIATTR_EXIT_INSTR_OFFSETS
	.align		4
.L_6273:
        /*00c0*/ 	.byte	0x04, 0x1c
        /*00c2*/ 	.short	(.L_6275 - .L_6274)


	//   ....[0]....
.L_6274:
        /*00c4*/ 	.word	0x00008190


	//   ....[1]....
        /*00c8*/ 	.word	0x000082c0


	//   ....[2]....
        /*00cc*/ 	.word	0x00008300


	//   ....[3]....
        /*00d0*/ 	.word	0x000083a0


	//   ....[4]....
        /*00d4*/ 	.word	0x000083e0


	//   ....[5]....
        /*00d8*/ 	.word	0x00008420


	//   ....[6]....
        /*00dc*/ 	.word	0x000084b0


	//   ....[7]....
        /*00e0*/ 	.word	0x000084f0


	//   ....[8]....
        /*00e4*/ 	.word	0x00008590


	//   ....[9]....
        /*00e8*/ 	.word	0x000085e0


	//   ....[10]....
        /*00ec*/ 	.word	0x00008630


	//   ....[11]....
        /*00f0*/ 	.word	0x00008700


	//   ....[12]....
        /*00f4*/ 	.word	0x00008760


	//   ....[13]....
        /*00f8*/ 	.word	0x000088f0


	//   ....[14]....
        /*00fc*/ 	.word	0x00008a50


	//   ....[15]....
        /*0100*/ 	.word	0x00008a70


	//   ....[16]....
        /*0104*/ 	.word	0x00008b30


	//   ....[17]....
        /*0108*/ 	.word	0x00008cb0


	//   ....[18]....
        /*010c*/ 	.word	0x00008e30


	//   ....[19]....
        /*0110*/ 	.word	0x00008f90


	//   ....[20]....
        /*0114*/ 	.word	0x000090d0


	//   ....[21]....
        /*0118*/ 	.word	0x00009110


	//   ....[22]....
        /*011c*/ 	.word	0x00009150


	//----- nvinfo : EIATTR_MAX_THREADS
	.align		4
.L_6275:
        /*0120*/ 	.byte	0x04, 0x05
        /*0122*/ 	.short	(.L_6277 - .L_6276)
.L_6276:
        /*0124*/ 	.word	0x00000080
        /*0128*/ 	.word	0x00000001
        /*012c*/ 	.word	0x00000001


	//----- nvinfo : EIATTR_CRS_STACK_SIZE
	.align		4
.L_6277:
        /*0130*/ 	.byte	0x04, 0x1e
        /*0132*/ 	.short	(.L_6279 - .L_6278)
.L_6278:
        /*0134*/ 	.word	0x00000000
.L_6279:


//--------------------- .nv.info._ZN2at6native18elementwise_kernelILi128ELi4EZNS0_22gpu_kernel_impl_nocastINS0_13BUnaryFunctorIN3c108BFloat16ES5_S5_ZZZNS0_21nextafter_kernel_cudaERNS_18TensorIteratorBaseEENKUlvE_clEvENKUlvE1_clEvEUlS5_S5_E_EEEEvS7_RKT_EUliE_EEviT1_ --------------------------
	.section	.nv.info._ZN2at6native18elementwise_kernelILi128ELi4EZNS0_22gpu_kernel_impl_nocastINS0_13BUnaryFunctorIN3c108BFloat16ES5_S5_ZZZNS0_21nextafter_kernel_cudaERNS_18TensorIteratorBaseEENKUlvE_clEvENKUlvE1_clEvEUlS5_S5_E_EEEEvS7_RKT_EUliE_EEviT1_,"",@"SHT_CUDA_INFO"
	.sectionflags	@""
	.align	4


	//----- nvinfo : EIATTR_CUDA_API_VERSION
	.align		4
        /*0000*/ 	.byte	0x04, 0x37
        /*0002*/ 	.short	(.L_6281 - .L_6280)
.L_6280:
        /*0004*/ 	.word	0x00000082


	//----- nvinfo : EIATTR_SW2861232_WAR
	.align		4
.L_6281:
        /*0008*/ 	.byte	0x01, 0x35
	.zero		2


	//----- nvinfo : EIATTR_PARAM_CBANK
	.align		4
        /*000c*/ 	.byte	0x04, 0x0a
        /*000e*/ 	.short	(.L_6283 - .L_6282)
	.align		4
.L_6282:
        /*0010*/ 	.word	index@(.nv.constant0._ZN2at6native18elementwise_kernelILi128ELi4EZNS0_22gpu_kernel_impl_nocastINS0_13BUnaryFunctorIN3c108BFloat16ES5_S5_ZZZNS0_21nextafter_kernel_cudaERNS_18TensorIteratorBaseEENKUlvE_clEvENKUlvE1_clEvEUlS5_S5_E_EEEEvS7_RKT_EUliE_EEviT1_)
        /*0014*/ 	.short	0x0160
        /*0016*/ 	.short	0x0220


	//----- nvinfo : EIATTR_CBANK_PARAM_SIZE
	.align		4
.L_6283:
        /*0018*/ 	.byte	0x03, 0x19
        /*001a*/ 	.short	0x0220


	//----- nvinfo : EIATTR_KPARAM_INFO
	.align		4
        /*001c*/ 	.byte	0x04, 0x17
        /*001e*/ 	.short	(.L_6285 - .L_6284)
.L_6284:
        /*0020*/ 	.word	0x00000000
        /*0024*/ 	.short	0x0001
        /*0026*/ 	.short	0x0008
        /*0028*/ 	.byte	0x00, 0xf0, 0x61, 0x08


	//----- nvinfo : EIATTR_KPARAM_INFO
	.align		4
.L_6285:
        /*002c*/ 	.byte	0x04, 0x17
        /*002e*/ 	.short	(.L_6287 - .L_6286)
.L_6286:
        /*0030*/ 	.word	0x00000000
        /*0034*/ 	.short	0x0000
        /*0036*/ 	.short	0x0000
        /*0038*/ 	.byte	0x00, 0xf0, 0x11, 0x00


	//----- nvinfo : EIATTR_MAXREG_COUNT
	.align		4
.L_6287:
        /*003c*/ 	.byte	0x03, 0x1b
        /*003e*/ 	.short	0x0080


	//----- nvinfo : EIATTR_MERCURY_ISA_VERSION
	.align		4
        /*0040*/ 	.byte	0x03, 0x5f
        /*0042*/ 	.short	0x0000


	//----- nvinfo : EIATTR_EXIT_INSTR_OFFSETS
	.align		4
        /*0044*/ 	.byte	0x04, 0x1c
        /*0046*/ 	.short	(.L_6289 - .L_6288)


	//   ....[0]....
.L_6288:
        /*0048*/ 	.word	0x000032c0


	//   ....[1]....
        /*004c*/ 	.word	0x00004340


	//----- nvinfo : EIATTR_MAX_THREADS
	.align		4
.L_6289:
        /*0050*/ 	.byte	0x04, 0x05
        /*0052*/ 	.short	(.L_6291 - .L_6290)
.L_6290:
        /*0054*/ 	.word	0x00000080
        /*0058*/ 	.word	0x00000001
        /*005c*/ 	.word	0x00000001


	//----- nvinfo : EIATTR_CRS_STACK_SIZE
	.align		4
.L_6291:
        /*0060*/ 	.byte	0x04, 0x1e
        /*0062*/ 	.short	(.L_6293 - .L_6292)
.L_6292:
        /*0064*/ 	.word	0x00000000
.L_6293:


//--------------------- .nv.info._ZN2at6native27unrolled_elementwise_kernelINS0_13BUnaryFunctorIN3c108BFloat16ES4_S4_ZZZNS0_21nextafter_kernel_cudaERNS_18TensorIteratorBaseEENKUlvE_clEvENKUlvE1_clEvEUlS4_S4_E_EESt5arrayIPcLm2EELi4E23TrivialOffsetCalculatorILi1EjESF_NS0_6memory15LoadWithoutCastENSG_16StoreWithoutCastEEEviT_T0_T2_T3_T4_T5_ --------------------------
	.section	.nv.info._ZN2at6native27unrolled_elementwise_kernelINS0_13BUnaryFunctorIN3c108BFloat16ES4_S4_ZZZNS0_21nextafter_kernel_cudaERNS_18TensorIteratorBaseEENKUlvE_clEvENKUlvE1_clEvEUlS4_S4_E_EESt5arrayIPcLm2EELi4E23TrivialOffsetCalculatorILi1EjESF_NS0_6memory15LoadWithoutCastENSG_16StoreWithoutCastEEEviT_T0_T2_T3_T4_T5_,"",@"SHT_CUDA_INFO"
	.sectionflags	@""
	.align	4


	//----- nvinfo : EIATTR_CUDA_API_VERSION
	.align		4
        /*0000*/ 	.byte	0x04, 0x37
        /*0002*/ 	.short	(.L_6295 - .L_6294)
.L_6294:
        /*0004*/ 	.word	0x00000082


	//----- nvinfo : EIATTR_SW2861232_WAR
	.align		4
.L_6295:
        /*0008*/ 	.byte	0x01, 0x35
	.zero		2


	//----- nvinfo : EIATTR_PARAM_CBANK
	.align		4
        /*000c*/ 	.byte	0x04, 0x0a
        /*000e*/ 	.short	(.L_6297 - .L_6296)
	.align		4
.L_6296:
        /*0010*/ 	.word	index@(.nv.constant0._ZN2at6native27unrolled_elementwise_kernelINS0_13BUnaryFunctorIN3c108BFloat16ES4_S4_ZZZNS0_21nextafter_kernel_cudaERNS_18TensorIteratorBaseEENKUlvE_clEvENKUlvE1_clEvEUlS4_S4_E_EESt5arrayIPcLm2EELi4E23TrivialOffsetCalculatorILi1EjESF_NS0_6memory15LoadWithoutCastENSG_16StoreWithoutCastEEEviT_T0_T2_T3_T4_T5_)
        /*0014*/ 	.short	0x0160
        /*0016*/ 	.short	0x001c


	//----- nvinfo : EIATTR_CBANK_PARAM_SIZE
	.align		4
.L_6297:
        /*0018*/ 	.byte	0x03, 0x19
        /*001a*/ 	.short	0x001c


	//----- nvinfo : EIATTR_KPARAM_INFO
	.align		4
        /*001c*/ 	.byte	0x04, 0x17
        /*001e*/ 	.short	(.L_6299 - .L_6298)
.L_6298:
        /*0020*/ 	.word	0x00000000
        /*0024*/ 	.short	0x0006
        /*0026*/ 	.short	0x001b
        /*0028*/ 	.byte	0x00, 0xf0, 0x05, 0x00


	//----- nvinfo : EIATTR_KPARAM_INFO
	.align		4
.L_6299:
        /*002c*/ 	.byte	0x04, 0x17
        /*002e*/ 	.short	(.L_6301 - .L_6300)
.L_6300:
        /*0030*/ 	.word	0x00000000
        /*0034*/ 	.short	0x0005
        /*0036*/ 	.short	0x001a
        /*0038*/ 	.byte	0x00, 0xf0, 0x05, 0x00


	//----- nvinfo : EIATTR_KPARAM_INFO
	.align		4
.L_6301:
        /*003c*/ 	.byte	0x04, 0x17
        /*003e*/ 	.short	(.L_6303 - .L_6302)
.L_6302:
        /*0040*/ 	.word	0x00000000
        /*0044*/ 	.short	0x0004
        /*0046*/ 	.short	0x0019
        /*0048*/ 	.byte	0x00, 0xf0, 0x05, 0x00


	//----- nvinfo : EIATTR_KPARAM_INFO
	.align		4
.L_6303:
        /*004c*/ 	.byte	0x04, 0x17
        /*004e*/ 	.short	(.L_6305 - .L_6304)
.L_6304:
        /*0050*/ 	.word	0x00000000
        /*0054*/ 	.short	0x0003
        /*0056*/ 	.short	0x0018
        /*0058*/ 	.byte	0x00, 0xf0, 0x05, 0x00


	//----- nvinfo : EIATTR_KPARAM_INFO
	.align		4
.L_6305:
        /*005c*/ 	.byte	0x04, 0x17
        /*005e*/ 	.short	(.L_6307 - .L_6306)
.L_6306:
        /*0060*/ 	.word	0x00000000
        /*0064*/ 	.short	0x0002
        /*0066*/ 	.short	0x0008
        /*0068*/ 	.byte	0x00, 0xf0, 0x41, 0x00


	//----- nvinfo : EIATTR_KPARAM_INFO
	.align		4
.L_6307:
        /*006c*/ 	.byte	0x04, 0x17
        /*006e*/ 	.short	(.L_6309 - .L_6308)
.L_6308:
        /*0070*/ 	.word	0x00000000
        /*0074*/ 	.short	0x0001
        /*0076*/ 	.short	0x0004
        /*0078*/ 	.byte	0x00, 0xf0, 0x11, 0x00


	//----- nvinfo : EIATTR_KPARAM_INFO
	.align		4
.L_6309:
        /*007c*/ 	.byte	0x04, 0x17
        /*007e*/ 	.short	(.L_6311 - .L_6310)
.L_6310:
        /*0080*/ 	.word	0x00000000
        /*0084*/ 	.short	0x0000
        /*0086*/ 	.short	0x0000
        /*0088*/ 	.byte	0x00, 0xf0, 0x11, 0x00


	//----- nvinfo : EIATTR_MAXREG_COUNT
	.align		4
.L_6311:
        /*008c*/ 	.byte	0x03, 0x1b
        /*008e*/ 	.short	0x00ff


	//----- nvinfo : EIATTR_MERCURY_ISA_VERSION
	.align		4
        /*0090*/ 	.byte	0x03, 0x5f
        /*0092*/ 	.short	0x0000


	//----- nvinfo : EIATTR_EXIT_INSTR_OFFSETS
	.align		4
        /*0094*/ 	.byte	0x04, 0x1c
        /*0096*/ 	.short	(.L_6313 - .L_6312)


	//   ....[0]....
.L_6312:
        /*0098*/ 	.word	0x00001020


	//   ....[1]....
        /*009c*/ 	.word	0x00001070


	//----- nvinfo : EIATTR_MAX_THREADS
	.align		4
.L_6313:
        /*00a0*/ 	.byte	0x04, 0x05
        /*00a2*/ 	.short	(.L_6315 - .L_6314)
.L_6314:
        /*00a4*/ 	.word	0x00000080
        /*00a8*/ 	.word	0x00000001
        /*00ac*/ 	.word	0x00000001


	//----- nvinfo : EIATTR_CRS_STACK_SIZE
	.align		4
.L_6315:
        /*00b0*/ 	.byte	0x04, 0x1e
        /*00b2*/ 	.short	(.L_6317 - .L_6316)
.L_6316:
        /*00b4*/ 	.word	0x00000000
.L_6317:


//--------------------- .nv.info._ZN2at6native29vectorized_elementwise_kernelILi2ENS0_13BUnaryFunctorIN3c108BFloat16ES4_S4_ZZZNS0_21nextafter_kernel_cudaERNS_18TensorIteratorBaseEENKUlvE_clEvENKUlvE1_clEvEUlS4_S4_E_EESt5arrayIPcLm2EEEEviT0_T1_ --------------------------
	.section	.nv.info._ZN2at6native29vectorized_elementwise_kernelILi2ENS0_13BUnaryFunctorIN3c108BFloat16ES4_S4_ZZZNS0_21nextafter_kernel_cudaERNS_18TensorIteratorBaseEENKUlvE_clEvENKUlvE1_clEvEUlS4_S4_E_EESt5arrayIPcLm2EEEEviT0_T1_,"",@"SHT_CUDA_INFO"
	.sectionflags	@""
	.align	4


	//----- nvinfo : EIATTR_CUDA_API_VERSION
	.align		4
        /*0000*/ 	.byte	0x04, 0x37
        /*0002*/ 	.short	(.L_6319 - .L_6318)
.L_6318:
        /*0004*/ 	.word	0x00000082


	//----- nvinfo : EIATTR_SW2861232_WAR
	.align		4
.L_6319:
        /*0008*/ 	.byte	0x01, 0x35
	.zero		2


	//----- nvinfo : EIATTR_PARAM_CBANK
	.align		4
        /*000c*/ 	.byte	0x04, 0x0a
        /*000e*/ 	.short	(.L_6321 - .L_6320)
	.align		4
.L_6320:
        /*0010*/ 	.word	index@(.nv.constant0._ZN2at6native29vectorized_elementwise_kernelILi2ENS0_13BUnaryFunctorIN3c108BFloat16ES4_S4_ZZZNS0_21nextafter_kernel_cudaERNS_18TensorIteratorBaseEENKUlvE_clEvENKUlvE1_clEvEUlS4_S4_E_EESt5arrayIPcLm2EEEEviT0_T1_)
        /*0014*/ 	.short	0x0160
        /*0016*/ 	.short	0x0018


	//----- nvinfo : EIATTR_CBANK_PARAM_SIZE
	.align		4
.L_6321:
        /*0018*/ 	.byte	0x03, 0x19
        /*001a*/ 	.short	0x0018


	//----- nvinfo : EIATTR_KPARAM_INFO
	.align		4
        /*001c*/ 	.byte	0x04, 0x17
        /*001e*/ 	.short	(.L_6323 - .L_6322)
.L_6322:
        /*0020*/ 	.word	0x00000000
        /*0024*/ 	.short	0x0002
        /*0026*/ 	.short	0x0008
        /*0028*/ 	.byte	0x00, 0xf0, 0x41, 0x00


	//----- nvinfo : EIATTR_KPARAM_INFO
	.align		4
.L_6323:
        /*002c*/ 	.byte	0x04, 0x17
        /*002e*/ 	.short	(.L_6325 - .L_6324)
.L_6324:
        /*0030*/ 	.word	0x00000000
        /*0034*/ 	.short	0x0001
        /*0036*/ 	.short	0x0004
        /*0038*/ 	.byte	0x00, 0xf0, 0x11, 0x00


	//----- nvinfo : EIATTR_KPARAM_INFO
	.align		4
.L_6325:
        /*003c*/ 	.byte	0x04, 0x17
        /*003e*/ 	.short	(.L_6327 - .L_6326)
.L_6326:
        /*0040*/ 	.word	0x00000000
        /*0044*/ 	.short	0x0000
        /*0046*/ 	.short	0x0000
        /*0048*/ 	.byte	0x00, 0xf0, 0x11, 0x00


	//----- nvinfo : EIATTR_MAXREG_COUNT
	.align		4
.L_6327:
        /*004c*/ 	.byte	0x03, 0x1b
        /*004e*/ 	.short	0x00ff


	//----- nvinfo : EIATTR_MERCURY_ISA_VERSION
	.align		4
        /*0050*/ 	.byte	0x03, 0x5f
        /*0052*/ 	.short	0x0000


	//----- nvinfo : EIATTR_EXIT_INSTR_OFFSETS
	.align		4
        /*0054*/ 	.byte	0x04, 0x1c
        /*0056*/ 	.short	(.L_6329 - .L_6328)


	//   ....[0]....
.L_6328:
        /*0058*/ 	.word	0x00001660


	//   ....[1]....
        /*005c*/ 	.word	0x00003660


	//   ....[2]....
        /*0060*/ 	.word	0x000036b0


	//----- nvinfo : EIATTR_MAX_THREADS
	.align		4
.L_6329:
        /*0064*/ 	.byte	0x04, 0x05
        /*0066*/ 	.short	(.L_6331 - .L_6330)
.L_6330:
        /*0068*/ 	.word	0x00000080
        /*006c*/ 	.word	0x00000001
        /*0070*/ 	.word	0x00000001


	//----- nvinfo : EIATTR_CRS_STACK_SIZE
	.align		4
.L_6331:
        /*0074*/ 	.byte	0x04, 0x1e
        /*0076*/ 	.short	(.L_6333 - .L_6332)
.L_6332:
        /*0078*/ 	.word	0x00000000
.L_6333:


//--------------------- .nv.info._ZN2at6native29vectorized_elementwise_kernelILi4ENS0_13BUnaryFunctorIN3c108BFloat16ES4_S4_ZZZNS0_21nextafter_kernel_cudaERNS_18TensorIteratorBaseEENKUlvE_clEvENKUlvE1_clEvEUlS4_S4_E_EESt5arrayIPcLm2EEEEviT0_T1_ --------------------------
	.section	.nv.info._ZN2at6native29vectorized_elementwise_kernelILi4ENS0_13BUnaryFunctorIN3c108BFloat16ES4_S4_ZZZNS0_21nextafter_kernel_cudaERNS_18TensorIteratorBaseEENKUlvE_clEvENKUlvE1_clEvEUlS4_S4_E_EESt5arrayIPcLm2EEEEviT0_T1_,"",@"SHT_CUDA_INFO"
	.sectionflags	@""
	.align	4


	//----- nvinfo : EIATTR_CUDA_API_VERSION
	.align		4
        /*0000*/ 	.byte	0x04, 0x37
        /*0002*/ 	.short	(.L_6335 - .L_6334)
.L_6334:
        /*0004*/ 	.word	0x00000082


	//----- nvinfo : EIATTR_SW2861232_WAR
	.align		4
.L_6335:
        /*0008*/ 	.byte	0x01, 0x35
	.zero		2


	//----- nvinfo : EIATTR_PARAM_CBANK
	.align		4
        /*000c*/ 	.byte	0x04, 0x0a
        /*000e*/ 	.short	(.L_6337 - .L_6336)
	.align		4
.L_6336:
        /*0010*/ 	.word	index@(.nv.constant0._ZN2at6native29vectorized_elementwise_kernelILi4ENS0_13BUnaryFunctorIN3c108BFloat16ES4_S4_ZZZNS0_21nextafter_kernel_cudaERNS_18TensorIteratorBaseEENKUlvE_clEvENKUlvE1_clEvEUlS4_S4_E_EESt5arrayIPcLm2EEEEviT0_T1_)
        /*0014*/ 	.short	0x0160
        /*0016*/ 	.short	0x0018


	//----- nvinfo : EIATTR_CBANK_PARAM_SIZE
	.align		4
.L_6337:
        /*0018*/ 	.byte	0x03, 0x19
        /*001a*/ 	.short	0x0018


	//----- nvinfo : EIATTR_KPARAM_INFO
	.align		4
        /*001c*/ 	.byte	0x04, 0x17
        /*001e*/ 	.short	(.L_6339 - .L_6338)
.L_6338:
        /*0020*/ 	.word	0x00000000
        /*0024*/ 	.short	0x0002
        /*0026*/ 	.short	0x0008
        /*0028*/ 	.byte	0x00, 0xf0, 0x41, 0x00


	//----- nvinfo : EIATTR_KPARAM_INFO
	.align		4
.L_6339:
        /*002c*/ 	.byte	0x04, 0x17
        /*002e*/ 	.short	(.L_6341 - .L_6340)
.L_6340:
        /*0030*/ 	.word	0x00000000
        /*0034*/ 	.short	0x0001
        /*0036*/ 	.short	0x0004
        /*0038*/ 	.byte	0x00, 0xf0, 0x11, 0x00


	//----- nvinfo : EIATTR_KPARAM_INFO
	.align		4
.L_6341:
        /*003c*/ 	.byte	0x04, 0x17
        /*003e*/ 	.short	(.L_6343 - .L_6342)
.L_6342:
        /*0040*/ 	.word	0x00000000
        /*0044*/ 	.short	0x0000
        /*0046*/ 	.short	0x0000
        /*0048*/ 	.byte	0x00, 0xf0, 0x11, 0x00


	//----- nvinfo : EIATTR_MAXREG_COUNT
	.align		4
.L_6343:
        /*004c*/ 	.byte	0x03, 0x1b
        /*004e*/ 	.short	0x00ff


	//----- nvinfo : EIATTR_MERCURY_ISA_VERSION
	.align		4
        /*0050*/ 	.byte	0x03, 0x5f
        /*0052*/ 	.short	0x0000


	//----- nvinfo : EIATTR_EXIT_INSTR_OFFSETS
	.align		4
        /*0054*/ 	.byte	0x04, 0x1c
        /*0056*/ 	.short	(.L_6345 - .L_6344)


	//   ....[0]....
.L_6344:
        /*0058*/ 	.word	0x00001640


	//   ....[1]....
        /*005c*/ 	.word	0x00003640


	//   ....[2]....
        /*0060*/ 	.word	0x00003690


	//----- nvinfo : EIATTR_MAX_THREADS
	.align		4
.L_6345:
        /*0064*/ 	.byte	0x04, 0x05
        /*0066*/ 	.short	(.L_6347 - .L_6346)
.L_6346:
        /*0068*/ 	.word	0x00000080
        /*006c*/ 	.word	0x00000001
        /*0070*/ 	.word	0x00000001


	//----- nvinfo : EIATTR_CRS_STACK_SIZE
	.align		4
.L_6347:
        /*0074*/ 	.byte	0x04, 0x1e
        /*0076*/ 	.short	(.L_6349 - .L_6348)
.L_6348:
        /*0078*/ 	.word	0x00000000
.L_6349:


//--------------------- .nv.info._ZN2at6native29vectorized_elementwise_kernelILi8ENS0_13BUnaryFunctorIN3c108BFloat16ES4_S4_ZZZNS0_21nextafter_kernel_cudaERNS_18TensorIteratorBaseEENKUlvE_clEvENKUlvE1_clEvEUlS4_S4_E_EESt5arrayIPcLm2EEEEviT0_T1_ --------------------------
	.section	.nv.info._ZN2at6native29vectorized_elementwise_kernelILi8ENS0_13BUnaryFunctorIN3c108BFloat16ES4_S4_ZZZNS0_21nextafter_kernel_cudaERNS_18TensorIteratorBaseEENKUlvE_clEvENKUlvE1_clEvEUlS4_S4_E_EESt5arrayIPcLm2EEEEviT0_T1_,"",@"SHT_CUDA_INFO"
	.sectionflags	@""
	.align	4


	//----- nvinfo : EIATTR_CUDA_API_VERSION
	.align		4
        /*0000*/ 	.byte	0x04, 0x37
        /*0002*/ 	.short	(.L_6351 - .L_6350)
.L_6350:
        /*0004*/ 	.word	0x00000082


	//----- nvinfo : EIATTR_SW2861232_WAR
	.align		4
.L_6351:
        /*0008*/ 	.byte	0x01, 0x35
	.zero		2


	//----- nvinfo : EIATTR_PARAM_CBANK
	.align		4
        /*000c*/ 	.byte	0x04, 0x0a
        /*000e*/ 	.short	(.L_6353 - .L_6352)
	.align		4
.L_6352:
        /*0010*/ 	.word	index@(.nv.constant0._ZN2at6native29vectorized_elementwise_kernelILi8ENS0_13BUnaryFunctorIN3c108BFloat16ES4_S4_ZZZNS0_21nextafter_kernel_cudaERNS_18TensorIteratorBaseEENKUlvE_clEvENKUlvE1_clEvEUlS4_S4_E_EESt5arrayIPcLm2EEEEviT0_T1_)
        /*0014*/ 	.short	0x0160
        /*0016*/ 	.short	0x0018


	//----- nvinfo : EIATTR_CBANK_PARAM_SIZE
	.align		4
.L_6353:
        /*0018*/ 	.byte	0x03, 0x19
        /*001a*/ 	.short	0x0018


	//----- nvinfo : EIATTR_KPARAM_INFO
	.align		4
        /*001c*/ 	.byte	0x04, 0x17
        /*001e*/ 	.short	(.L_6355 - .L_6354)
.L_6354:
        /*0020*/ 	.word	0x00000000
        /*0024*/ 	.short	0x0002
        /*0026*/ 	.short	0x0008
        /*0028*/ 	.byte	0x00, 0xf0, 0x41, 0x00


	//----- nvinfo : EIATTR_KPARAM_INFO
	.align		4
.L_6355:
        /*002c*/ 	.byte	0x04, 0x17
        /*002e*/ 	.short	(.L_6357 - .L_6356)
.L_6356:
        /*0030*/ 	.word	0x00000000
        /*0034*/ 	.short	0x0001
        /*0036*/ 	.short	0x0004
        /*0038*/ 	.byte	0x00, 0xf0, 0x11, 0x00


	//----- nvinfo : EIATTR_KPARAM_INFO
	.align		4
.L_6357:
        /*003c*/ 	.byte	0x04, 0x17
        /*003e*/ 	.short	(.L_6359 - .L_6358)
.L_6358:
        /*0040*/ 	.word	0x00000000
        /*0044*/ 	.short	0x0000
        /*0046*/ 	.short	0x0000
        /*0048*/ 	.byte	0x00, 0xf0, 0x11, 0x00


	//----- nvinfo : EIATTR_MAXREG_COUNT
	.align		4
.L_6359:
        /*004c*/ 	.byte	0x03, 0x1b
        /*004e*/ 	.short	0x00ff


	//----- nvinfo : EIATTR_MERCURY_ISA_VERSION
	.align		4
        /*0050*/ 	.byte	0x03, 0x5f
        /*0052*/ 	.short	0x0000


	//----- nvinfo : EIATTR_EXIT_INSTR_OFFSETS
	.align		4
        /*0054*/ 	.byte	0x04, 0x1c
        /*0056*/ 	.short	(.L_6361 - .L_6360)


	//   ....[0]....
.L_6360:
        /*0058*/ 	.word	0x00000010


	//----- nvinfo : EIATTR_MAX_THREADS
	.align		4
.L_6361:
        /*005c*/ 	.byte	0x04, 0x05
        /*005e*/ 	.short	(.L_6363 - .L_6362)
.L_6362:
        /*0060*/ 	.word	0x00000080
        /*0064*/ 	.word	0x00000001
        /*0068*/ 	.word	0x00000001
.L_6363:


//--------------------- .nv.info._ZN2at6native18elementwise_kernelILi128ELi4EZNS0_15gpu_kernel_implINS0_13AUnaryFunctorIN3c108BFloat16ES5_S5_ZZZNS0_21nextafter_kernel_cudaERNS_18TensorIteratorBaseEENKUlvE_clEvENKUlvE1_clEvEUlS5_S5_E_EEEEvS7_RKT_EUliE_EEviT1_ --------------------------
	.section	.nv.info._ZN2at6native18elementwise_kernelILi128ELi4EZNS0_15gpu_kernel_implINS0_13AUnaryFunctorIN3c108BFloat16ES5_S5_ZZZNS0_21nextafter_kernel_cudaERNS_18TensorIteratorBaseEENKUlvE_clEvENKUlvE1_clEvEUlS5_S5_E_EEEEvS7_RKT_EUliE_EEviT1_,"",@"SHT_CUDA_INFO"
	.sectionflags	@""
	.align	4


	//----- nvinfo : EIATTR_CUDA_API_VERSION
	.align		4
        /*0000*/ 	.byte	0x04, 0x37
        /*0002*/ 	.short	(.L_6365 - .L_6364)
.L_6364:
        /*0004*/ 	.word	0x00000082


	//----- nvinfo : EIATTR_SW2861232_WAR
	.align		4
.L_6365:
        /*0008*/ 	.byte	0x01, 0x35
	.zero		2


	//----- nvinfo : EIATTR_PARAM_CBANK
	.align		4
        /*000c*/ 	.byte	0x04, 0x0a
        /*000e*/ 	.short	(.L_6367 - .L_6366)
	.align		4
.L_6366:
        /*0010*/ 	.word	index@(.nv.constant0._ZN2at6native18elementwise_kernelILi128ELi4EZNS0_15gpu_kernel_implINS0_13AUnaryFunctorIN3c108BFloat16ES5_S5_ZZZNS0_21nextafter_kernel_cudaERNS_18TensorIteratorBaseEENKUlvE_clEvENKUlvE1_clEvEUlS5_S5_E_EEEEvS7_RKT_EUliE_EEviT1_)
        /*0014*/ 	.short	0x0160
        /*0016*/ 	.short	0x0220


	//----- nvinfo : EIATTR_CBANK_PARAM_SIZE
	.align		4
.L_6367:
        /*0018*/ 	.byte	0x03, 0x19
        /*001a*/ 	.short	0x0220


	//----- nvinfo : EIATTR_KPARAM_INFO
	.align		4
        /*001c*/ 	.byte	0x04, 0x17
        /*001e*/ 	.short	(.L_6369 - .L_6368)
.L_6368:
        /*0020*/ 	.word	0x00000000
        /*0024*/ 	.short	0x0001
        /*0026*/ 	.short	0x0008
        /*0028*/ 	.byte	0x00, 0xf0, 0x61, 0x08


	//----- nvinfo : EIATTR_KPARAM_INFO
	.align		4
.L_6369:
        /*002c*/ 	.byte	0x04, 0x17
        /*002e*/ 	.short	(.L_6371 - .L_6370)
.L_6370:
        /*0030*/ 	.word	0x00000000
        /*0034*/ 	.short	0x0000
        /*0036*/ 	.short	0x0000
        /*0038*/ 	.byte	0x00, 0xf0, 0x11, 0x00


	//----- nvinfo : EIATTR_MAXREG_COUNT
	.align		4
.L_6371:
        /*003c*/ 	.byte	0x03, 0x1b
        /*003e*/ 	.short	0x0080


	//----- nvinfo : EIATTR_EXTERNS
	.align		4
        /*0040*/ 	.byte	0x04, 0x0f
        /*0042*/ 	.short	(.L_6373 - .L_6372)


	//   ....[0]....
	.align		4
.L_6372:
        /*0044*/ 	.word	index@(__assertfail)


	//----- nvinfo : EIATTR_MERCURY_ISA_VERSION
	.align		4
.L_6373:
        /*0048*/ 	.byte	0x03, 0x5f
        /*004a*/ 	.short	0x0000


	//----- nvinfo : EIATTR_SYSCALL_OFFSETS
	.align		4
        /*004c*/ 	.byte	0x04, 0x46
        /*004e*/ 	.short	(.L_6375 - .L_6374)


	//   ....[0]....
.L_6374:
        /*0050*/ 	.word	0x00001dd0


	//   ....[1]....
        /*0054*/ 	.word	0x00002fa0


	//   ....[2]....
        /*0058*/ 	.word	0x00004de0


	//   ....[3]....
        /*005c*/ 	.word	0x00005fa0


	//   ....[4]....
        /*0060*/ 	.word	0x00007db0


	//   ....[5]....
        /*0064*/ 	.word	0x00008f70


	//   ....[6]....
        /*0068*/ 	.word	0x0000ad90


	//   ....[7]....
        /*006c*/ 	.word	0x0000bf50


	//----- nvinfo : EIATTR_EXIT_INSTR_OFFSETS
	.align		4
.L_6375:
        /*0070*/ 	.byte	0x04, 0x1c
        /*0072*/ 	.short	(.L_6377 - .L_6376)


	//   ....[0]....
.L_6376:
        /*0074*/ 	.word	0x00009030


	//   ....[1]....
        /*0078*/ 	.word	0x0000b150


	//   ....[2]....
        /*007c*/ 	.word	0x0000b190


	//   ....[3]....
        /*0080*/ 	.word	0x0000b230


	//   ....[4]....
        /*0084*/ 	.word	0x0000b270


	//   ....[5]....
        /*0088*/ 	.word	0x0000b2b0


	//   ....[6]....
        /*008c*/ 	.word	0x0000b340


	//   ....[7]....
        /*0090*/ 	.word	0x0000b380


	//   ....[8]....
        /*0094*/ 	.word	0x0000b420


	//   ....[9]....
        /*0098*/ 	.word	0x0000b470


	//   ....[10]....
        /*009c*/ 	.word	0x0000b4c0


	//   ....[11]....
        /*00a0*/ 	.word	0x0000b590


	//   ....[12]....
        /*00a4*/ 	.word	0x0000b5f0


	//   ....[13]....
        /*00a8*/ 	.word	0x0000b780


	//   ....[14]....
        /*00ac*/ 	.word	0x0000b8e0


	//   ....[15]....
        /*00b0*/ 	.word	0x0000b900


	//   ....[16]....
        /*00b4*/ 	.word	0x0000b9c0


	//   ....[17]....
        /*00b8*/ 	.word	0x0000bb40


	//   ....[18]....
        /*00bc*/ 	.word	0x0000bcc0


	//   ....[19]....
        /*00c0*/ 	.word	0x0000be20


	//   ....[20]....
        /*00c4*/ 	.word	0x0000bf60


	//   ....[21]....
        /*00c8*/ 	.word	0x0000bfa0


	//   ....[22]....
        /*00cc*/ 	.word	0x0000bfe0


	//----- nvinfo : EIATTR_MAX_THREADS
	.align		4
.L_6377:
        /*00d0*/ 	.byte	0x04, 0x05
        /*00d2*/ 	.short	(.L_6379 - .L_6378)
.L_6378:
        /*00d4*/ 	.word	0x00000080
        /*00d8*/ 	.word	0x00000001
        /*00dc*/ 	.word	0x00000001


	//----- nvinfo : EIATTR_CRS_STACK_SIZE
	.align		4
.L_6379:
        /*00e0*/ 	.byte	0x04, 0x1e
        /*00e2*/ 	.short	(.L_6381 - .L_6380)
.L_6380:
        /*00e4*/ 	.word	0x00000000
.L_6381:


//--------------------- .nv.info._ZN2at6native27unrolled_elementwise_kernelINS0_13AUnaryFunctorIN3c108BFloat16ES4_S4_ZZZNS0_21nextafter_kernel_cudaERNS_18TensorIteratorBaseEENKUlvE_clEvENKUlvE1_clEvEUlS4_S4_E_EESt5arrayIPcLm2EELi4E23TrivialOffsetCalculatorILi1EjESF_NS0_6memory12LoadWithCastILi1EEENSG_13StoreWithCastILi1EEEEEviT_T0_T2_T3_T4_T5_ --------------------------
	.section	.nv.info._ZN2at6native27unrolled_elementwise_kernelINS0_13AUnaryFunctorIN3c108BFloat16ES4_S4_ZZZNS0_21nextafter_kernel_cudaERNS_18TensorIteratorBaseEENKUlvE_clEvENKUlvE1_clEvEUlS4_S4_E_EESt5arrayIPcLm2EELi4E23TrivialOffsetCalculatorILi1EjESF_NS0_6memory12LoadWithCastILi1EEENSG_13StoreWithCastILi1EEEEEviT_T0_T2_T3_T4_T5_,"",@"SHT_CUDA_INFO"
	.sectionflags	@""
	.align	4


	//----- nvinfo : EIATTR_CUDA_API_VERSION
	.align		4
        /*0000*/ 	.byte	0x04, 0x37
        /*0002*/ 	.short	(.L_6383 - .L_6382)
.L_6382:
        /*0004*/ 	.word	0x00000082


	//----- nvinfo : EIATTR_SW2861232_WAR
	.align		4
.L_6383:
        /*0008*/ 	.byte	0x01, 0x35
	.zero		2


	//----- nvinfo : EIATTR_PARAM_CBANK
	.align		4
        /*000c*/ 	.byte	0x04, 0x0a
        /*000e*/ 	.short	(.L_6385 - .L_6384)
	.align		4
.L_6384:
        /*0010*/ 	.word	index@(.nv.constant0._ZN2at6native27unrolled_elementwise_kernelINS0_13AUnaryFunctorIN3c108BFloat16ES4_S4_ZZZNS0_21nextafter_kernel_cudaERNS_18TensorIteratorBaseEENKUlvE_clEvENKUlvE1_clEvEUlS4_S4_E_EESt5arrayIPcLm2EELi4E23TrivialOffsetCalculatorILi1EjESF_NS0_6memory12LoadWithCastILi1EEENSG_13StoreWithCastILi1EEEEEviT_T0_T2_T3_T4_T5_)
        /*0014*/ 	.short	0x0160
        /*0016*/ 	.short	0x002c


	//----- nvinfo : EIATTR_CBANK_PARAM_SIZE
	.align		4
.L_6385:
        /*0018*/ 	.byte	0x03, 0x19
        /*001a*/ 	.short	0x002c


	//----- nvinfo : EIATTR_KPARAM_INFO
	.align		4
        /*001c*/ 	.byte	0x04, 0x17
        /*001e*/ 	.short	(.L_6387 - .L_6386)
.L_6386:
        /*0020*/ 	.word	0x00000000
        /*0024*/ 	.short	0x0006
        /*0026*/ 	.short	0x0024
        /*0028*/ 	.byte	0x00, 0xf0, 0x21, 0x00


	//----- nvinfo : EIATTR_KPARAM_INFO
	.align		4
.L_6387:
        /*002c*/ 	.byte	0x04, 0x17
        /*002e*/ 	.short	(.L_6389 - .L_6388)
.L_6388:
        /*0030*/ 	.word	0x00000000
        /*0034*/ 	.short	0x0005
        /*0036*/ 	.short	0x001c
        /*0038*/ 	.byte	0x00, 0xf0, 0x21, 0x00


	//----- nvinfo : EIATTR_KPARAM_INFO
	.align		4
.L_6389:
        /*003c*/ 	.byte	0x04, 0x17
        /*003e*/ 	.short	(.L_6391 - .L_6390)
.L_6390:
        /*0040*/ 	.word	0x00000000
        /*0044*/ 	.short	0x0004
        /*0046*/ 	.short	0x0019
        /*0048*/ 	.byte	0x00, 0xf0, 0x05, 0x00


	//----- nvinfo : EIATTR_KPARAM_INFO
	.align		4
.L_6391:
        /*004c*/ 	.byte	0x04, 0x17
        /*004e*/ 	.short	(.L_6393 - .L_6392)
.L_6392:
        /*0050*/ 	.word	0x00000000
        /*0054*/ 	.short	0x0003
        /*0056*/ 	.short	0x0018
        /*0058*/ 	.byte	0x00, 0xf0, 0x05, 0x00


	//----- nvinfo : EIATTR_KPARAM_INFO
	.align		4
.L_6393:
        /*005c*/ 	.byte	0x04, 0x17
        /*005e*/ 	.short	(.L_6395 - .L_6394)
.L_6394:
        /*0060*/ 	.word	0x00000000
        /*0064*/ 	.short	0x0002
        /*0066*/ 	.short	0x0008
        /*0068*/ 	.byte	0x00, 0xf0, 0x41, 0x00


	//----- nvinfo : EIATTR_KPARAM_INFO
	.align		4
.L_6395:
        /*006c*/ 	.byte	0x04, 0x17
        /*006e*/ 	.short	(.L_6397 - .L_6396)
.L_6396:
        /*0070*/ 	.word	0x00000000
        /*0074*/ 	.short	0x0001
        /*0076*/ 	.short	0x0004
        /*0078*/ 	.byte	0x00, 0xf0, 0x11, 0x00


	//----- nvinfo : EIATTR_KPARAM_INFO
	.align		4
.L_6397:
        /*007c*/ 	.byte	0x04, 0x17
        /*007e*/ 	.short	(.L_6399 - .L_6398)
.L_6398:
        /*0080*/ 	.word	0x00000000
        /*0084*/ 	.short	0x0000
        /*0086*/ 	.short	0x0000
        /*0088*/ 	.byte	0x00, 0xf0, 0x11, 0x00


	//----- nvinfo : EIATTR_MAXREG_COUNT
	.align		4
.L_6399:
        /*008c*/ 	.byte	0x03, 0x1b
        /*008e*/ 	.short	0x00ff


	//----- nvinfo : EIATTR_EXTERNS
	.align		4
        /*0090*/ 	.byte	0x04, 0x0f
        /*0092*/ 	.short	(.L_6401 - .L_6400)


	//   ....[0]....
	.align		4
.L_6400:
        /*0094*/ 	.word	index@(__assertfail)


	//----- nvinfo : EIATTR_MERCURY_ISA_VERSION
	.align		4
.L_6401:
        /*0098*/ 	.byte	0x03, 0x5f
        /*009a*/ 	.short	0x0000


	//----- nvinfo : EIATTR_SYSCALL_OFFSETS
	.align		4
        /*009c*/ 	.byte	0x04, 0x46
        /*009e*/ 	.short	(.L_6403 - .L_6402)


	//   ....[0]....
.L_6402:
        /*00a0*/ 	.word	0x000010c0


	//   ....[1]....
        /*00a4*/ 	.word	0x000021c0


	//   ....[2]....
        /*00a8*/ 	.word	0x000032d0


	//   ....[3]....
        /*00ac*/ 	.word	0x000043b0


	//   ....[4]....
        /*00b0*/ 	.word	0x00006140


	//   ....[5]....
        /*00b4*/ 	.word	0x00007150


	//   ....[6]....
        /*00b8*/ 	.word	0x00008140


	//   ....[7]....
        /*00bc*/ 	.word	0x00009130


	//----- nvinfo : EIATTR_EXIT_INSTR_OFFSETS
	.align		4
.L_6403:
        /*00c0*/ 	.byte	0x04, 0x1c
        /*00c2*/ 	.short	(.L_6405 - .L_6404)


	//   ....[0]....
.L_6404:
        /*00c4*/ 	.word	0x00008200


	//   ....[1]....
        /*00c8*/ 	.word	0x00008330


	//   ....[2]....
        /*00cc*/ 	.word	0x00008370


	//   ....[3]....
        /*00d0*/ 	.word	0x00008410


	//   ....[4]....
        /*00d4*/ 	.word	0x00008450


	//   ....[5]....
        /*00d8*/ 	.word	0x00008490


	//   ....[6]....
        /*00dc*/ 	.word	0x00008520


	//   ....[7]....
        /*00e0*/ 	.word	0x00008560


	//   ....[8]....
        /*00e4*/ 	.word	0x00008600


	//   ....[9]....
        /*00e8*/ 	.word	0x00008650


	//   ....[10]....
        /*00ec*/ 	.word	0x000086a0


	//   ....[11]....
        /*00f0*/ 	.word	0x00008770


	//   ....[12]....
        /*00f4*/ 	.word	0x000087d0


	//   ....[13]....
        /*00f8*/ 	.word	0x00008960


	//   ....[14]....
        /*00fc*/ 	.word	0x00008ac0


	//   ....[15]....
        /*0100*/ 	.word	0x00008ae0


	//   ....[16]....
        /*0104*/ 	.word	0x00008ba0


	//   ....[17]....
        /*0108*/ 	.word	0x00008d20


	//   ....[18]....
        /*010c*/ 	.word	0x00008ea0


	//   ....[19]....
        /*0110*/ 	.word	0x00009000


	//   ....[20]....
        /*0114*/ 	.word	0x00009140


	//   ....[21]....
        /*0118*/ 	.word	0x00009180


	//   ....[22]....
        /*011c*/ 	.word	0x000091c0


	//----- nvinfo : EIATTR_MAX_THREADS
	.align		4
.L_6405:
        /*0120*/ 	.byte	0x04, 0x05
        /*0122*/ 	.short	(.L_6407 - .L_6406)
.L_6406:
        /*0124*/ 	.word	0x00000080
        /*0128*/ 	.word	0x00000001
        /*012c*/ 	.word	0x00000001


	//----- nvinfo : EIATTR_CRS_STACK_SIZE
	.align		4
.L_6407:
        /*0130*/ 	.byte	0x04, 0x1e
        /*0132*/ 	.short	(.L_6409 - .L_6408)
.L_6408:
        /*0134*/ 	.word	0x00000000
.L_6409:


//--------------------- .nv.info._ZN2at6native18elementwise_kernelILi128ELi4EZNS0_22gpu_kernel_impl_nocastINS0_13AUnaryFunctorIN3c108BFloat16ES5_S5_ZZZNS0_21nextafter_kernel_cudaERNS_18TensorIteratorBaseEENKUlvE_clEvENKUlvE1_clEvEUlS5_S5_E_EEEEvS7_RKT_EUliE_EEviT1_ --------------------------
	.section	.nv.info._ZN2at6native18elementwise_kernelILi128ELi4EZNS0_22gpu_kernel_impl_nocastINS0_13AUnaryFunctorIN3c108BFloat16ES5_S5_ZZZNS0_21nextafter_kernel_cudaERNS_18TensorIteratorBaseEENKUlvE_clEvENKUlvE1_clEvEUlS5_S5_E_EEEEvS7_RKT_EUliE_EEviT1_,"",@"SHT_CUDA_INFO"
	.sectionflags	@""
	.align	4


	//----- nvinfo : EIATTR_CUDA_API_VERSION
	.align		4
        /*0000*/ 	.byte	0x04, 0x37
        /*0002*/ 	.short	(.L_6411 - .L_6410)
.L_6410:
        /*0004*/ 	.word	0x00000082


	//----- nvinfo : EIATTR_SW2861232_WAR
	.align		4
.L_6411:
        /*0008*/ 	.byte	0x01, 0x35
	.zero		2


	//----- nvinfo : EIATTR_PARAM_CBANK
	.align		4
        /*000c*/ 	.byte	0x04, 0x0a
        /*000e*/ 	.short	(.L_6413 - .L_6412)
	.align		4
.L_6412:
        /*0010*/ 	.word	index@(.nv.constant0._ZN2at6native18elementwise_kernelILi128ELi4EZNS0_22gpu_kernel_impl_nocastINS0_13AUnaryFunctorIN3c108BFloat16ES5_S5_ZZZNS0_21nextafter_kernel_cudaERNS_18TensorIteratorBaseEENKUlvE_clEvENKUlvE1_clEvEUlS5_S5_E_EEEEvS7_RKT_EUliE_EEviT1_)
        /*0014*/ 	.short	0x0160
        /*0016*/ 	.short	0x0220


	//----- nvinfo : EIATTR_CBANK_PARAM_SIZE
	.align		4
.L_6413:
        /*0018*/ 	.byte	0x03, 0x19
        /*001a*/ 	.short	0x0220


	//----- nvinfo : EIATTR_KPARAM_INFO
	.align		4
        /*001c*/ 	.byte	0x04, 0x17
        /*001e*/ 	.short	(.L_6415 - .L_6414)
.L_6414:
        /*0020*/ 	.word	0x00000000
        /*0024*/ 	.short	0x0001
        /*0026*/ 	.short	0x0008
        /*0028*/ 	.byte	0x00, 0xf0, 0x61, 0x08


	//----- nvinfo : EIATTR_KPARAM_INFO
	.align		4
.L_6415:
        /*002c*/ 	.byte	0x04, 0x17
        /*002e*/ 	.short	(.L_6417 - .L_6416)
.L_6416:
        /*0030*/ 	.word	0x00000000
        /*0034*/ 	.short	0x0000
        /*0036*/ 	.short	0x0000
        /*0038*/ 	.byte	0x00, 0xf0, 0x11, 0x00


	//----- nvinfo : EIATTR_MAXREG_COUNT
	.align		4
.L_6417:
        /*003c*/ 	.byte	0x03, 0x1b
        /*003e*/ 	.short	0x0080


	//----- nvinfo : EIATTR_MERCURY_ISA_VERSION
	.align		4
        /*0040*/ 	.byte	0x03, 0x5f
        /*0042*/ 	.short	0x0000


	//----- nvinfo : EIATTR_EXIT_INSTR_OFFSETS
	.align		4
        /*0044*/ 	.byte	0x04, 0x1c
        /*0046*/ 	.short	(.L_6419 - .L_6418)


	//   ....[0]....
.L_6418:
        /*0048*/ 	.word	0x00003370


	//   ....[1]....
        /*004c*/ 	.word	0x00004430


	//----- nvinfo : EIATTR_MAX_THREADS
	.align		4
.L_6419:
        /*0050*/ 	.byte	0x04, 0x05
        /*0052*/ 	.short	(.L_6421 - .L_6420)
.L_6420:
        /*0054*/ 	.word	0x00000080
        /*0058*/ 	.word	0x00000001
        /*005c*/ 	.word	0x00000001


	//----- nvinfo : EIATTR_CRS_STACK_SIZE
	.align		4
.L_6421:
        /*0060*/ 	.byte	0x04, 0x1e
        /*0062*/ 	.short	(.L_6423 - .L_6422)
.L_6422:
        /*0064*/ 	.word	0x00000000
.L_6423:


//--------------------- .nv.info._ZN2at6native27unrolled_elementwise_kernelINS0_13AUnaryFunctorIN3c108BFloat16ES4_S4_ZZZNS0_21nextafter_kernel_cudaERNS_18TensorIteratorBaseEENKUlvE_clEvENKUlvE1_clEvEUlS4_S4_E_EESt5arrayIPcLm2EELi4E23TrivialOffsetCalculatorILi1EjESF_NS0_6memory15LoadWithoutCastENSG_16StoreWithoutCastEEEviT_T0_T2_T3_T4_T5_ --------------------------
	.section	.nv.info._ZN2at6native27unrolled_elementwise_kernelINS0_13AUnaryFunctorIN3c108BFloat16ES4_S4_ZZZNS0_21nextafter_kernel_cudaERNS_18TensorIteratorBaseEENKUlvE_clEvENKUlvE1_clEvEUlS4_S4_E_EESt5arrayIPcLm2EELi4E23TrivialOffsetCalculatorILi1EjESF_NS0_6memory15LoadWithoutCastENSG_16StoreWithoutCastEEEviT_T0_T2_T3_T4_T5_,"",@"SHT_CUDA_INFO"
	.sectionflags	@""
	.align	4


	//----- nvinfo : EIATTR_CUDA_API_VERSION
	.align		4
        /*0000*/ 	.byte	0x04, 0x37
        /*0002*/ 	.short	(.L_6425 - .L_6424)
.L_6424:
        /*0004*/ 	.word	0x00000082


	//----- nvinfo : EIATTR_SW2861232_WAR
	.align		4
.L_6425:
        /*0008*/ 	.byte	0x01, 0x35
	.zero		2


	//----- nvinfo : EIATTR_PARAM_CBANK
	.align		4
        /*000c*/ 	.byte	0x04, 0x0a
        /*000e*/ 	.short	(.L_6427 - .L_6426)
	.align		4
.L_6426:
        /*0010*/ 	.word	index@(.nv.constant0._ZN2at6native27unrolled_elementwise_kernelINS0_13AUnaryFunctorIN3c108BFloat16ES4_S4_ZZZNS0_21nextafter_kernel_cudaERNS_18TensorIteratorBaseEENKUlvE_clEvENKUlvE1_clEvEUlS4_S4_E_EESt5arrayIPcLm2EELi4E23TrivialOffsetCalculatorILi1EjESF_NS0_6memory15LoadWithoutCastENSG_16StoreWithoutCastEEEviT_T0_T2_T3_T4_T5_)
        /*0014*/ 	.short	0x0160
        /*0016*/ 	.short	0x001c


	//----- nvinfo : EIATTR_CBANK_PARAM_SIZE
	.align		4
.L_6427:
        /*0018*/ 	.byte	0x03, 0x19
        /*001a*/ 	.short	0x001c


	//----- nvinfo : EIATTR_KPARAM_INFO
	.align		4
        /*001c*/ 	.byte	0x04, 0x17
        /*001e*/ 	.short	(.L_6429 - .L_6428)
.L_6428:
        /*0020*/ 	.word	0x00000000
        /*0024*/ 	.short	0x0006
        /*0026*/ 	.short	0x001b
        /*0028*/ 	.byte	0x00, 0xf0, 0x05, 0x00


	//----- nvinfo : EIATTR_KPARAM_INFO
	.align		4
.L_6429:
        /*002c*/ 	.byte	0x04, 0x17
        /*002e*/ 	.short	(.L_6431 - .L_6430)
.L_6430:
        /*0030*/ 	.word	0x00000000
        /*0034*/ 	.short	0x0005
        /*0036*/ 	.short	0x001a
        /*0038*/ 	.byte	0x00, 0xf0, 0x05, 0x00


	//----- nvinfo : EIATTR_KPARAM_INFO
	.align		4
.L_6431:
        /*003c*/ 	.byte	0x04, 0x17
        /*003e*/ 	.short	(.L_6433 - .L_6432)
.L_6432:
        /*0040*/ 	.word	0x00000000
        /*0044*/ 	.short	0x0004
        /*0046*/ 	.short	0x0019
        /*0048*/ 	.byte	0x00, 0xf0, 0x05, 0x00


	//----- nvinfo : EIATTR_KPARAM_INFO
	.align		4
.L_6433:
        /*004c*/ 	.byte	0x04, 0x17
        /*004e*/ 	.short	(.L_6435 - .L_6434)
.L_6434:
        /*0050*/ 	.word	0x00000000
        /*0054*/ 	.short	0x0003
        /*0056*/ 	.short	0x0018
        /*0058*/ 	.byte	0x00, 0xf0, 0x05, 0x00


	//----- nvinfo : EIATTR_KPARAM_INFO
	.align		4
.L_6435:
        /*005c*/ 	.byte	0x04, 0x17
        /*005e*/ 	.short	(.L_6437 - .L_6436)
.L_6436:
        /*0060*/ 	.word	0x00000000
        /*0064*/ 	.short	0x0002
        /*0066*/ 	.short	0x0008
        /*0068*/ 	.byte	0x00, 0xf0, 0x41, 0x00


	//----- nvinfo : EIATTR_KPARAM_INFO
	.align		4
.L_6437:
        /*006c*/ 	.byte	0x04, 0x17
        /*006e*/ 	.short	(.L_6439 - .L_6438)
.L_6438:
        /*0070*/ 	.word	0x00000000
        /*0074*/ 	.short	0x0001
        /*0076*/ 	.short	0x0004
        /*0078*/ 	.byte	0x00, 0xf0, 0x11, 0x00


	//----- nvinfo : EIATTR_KPARAM_INFO
	.align		4
.L_6439:
        /*007c*/ 	.byte	0x04, 0x17
        /*007e*/ 	.short	(.L_6441 - .L_6440)
.L_6440:
        /*0080*/ 	.word	0x00000000
        /*0084*/ 	.short	0x0000
        /*0086*/ 	.short	0x0000
        /*0088*/ 	.byte	0x00, 0xf0, 0x11, 0x00


	//----- nvinfo : EIATTR_MAXREG_COUNT
	.align		4
.L_6441:
        /*008c*/ 	.byte	0x03, 0x1b
        /*008e*/ 	.short	0x00ff


	//----- nvinfo : EIATTR_MERCURY_ISA_VERSION
	.align		4
        /*0090*/ 	.byte	0x03, 0x5f
        /*0092*/ 	.short	0x0000


	//----- nvinfo : EIATTR_EXIT_INSTR_OFFSETS
	.align		4
        /*0094*/ 	.byte	0x04, 0x1c
        /*0096*/ 	.short	(.L_6443 - .L_6442)


	//   ....[0]....
.L_6442:
        /*0098*/ 	.word	0x000010c0


	//   ....[1]....
        /*009c*/ 	.word	0x00001110


	//----- nvinfo : EIATTR_MAX_THREADS
	.align		4
.L_6443:
        /*00a0*/ 	.byte	0x04, 0x05
        /*00a2*/ 	.short	(.L_6445 - .L_6444)
.L_6444:
        /*00a4*/ 	.word	0x00000080
        /*00a8*/ 	.word	0x00000001
        /*00ac*/ 	.word	0x00000001


	//----- nvinfo : EIATTR_CRS_STACK_SIZE
	.align		4
.L_6445:
        /*00b0*/ 	.byte	0x04, 0x1e
        /*00b2*/ 	.short	(.L_6447 - .L_6446)
.L_6446:
        /*00b4*/ 	.word	0x00000000
.L_6447:


//--------------------- .nv.info._ZN2at6native29vectorized_elementwise_kernelILi2ENS0_13AUnaryFunctorIN3c108BFloat16ES4_S4_ZZZNS0_21nextafter_kernel_cudaERNS_18TensorIteratorBaseEENKUlvE_clEvENKUlvE1_clEvEUlS4_S4_E_EESt5arrayIPcLm2EEEEviT0_T1_ --------------------------
	.section	.nv.info._ZN2at6native29vectorized_elementwise_kernelILi2ENS0_13AUnaryFunctorIN3c108BFloat16ES4_S4_ZZZNS0_21nextafter_kernel_cudaERNS_18TensorIteratorBaseEENKUlvE_clEvENKUlvE1_clEvEUlS4_S4_E_EESt5arrayIPcLm2EEEEviT0_T1_,"",@"SHT_CUDA_INFO"
	.sectionflags	@""
	.align	4


	//----- nvinfo : EIATTR_CUDA_API_VERSION
	.align		4
        /*0000*/ 	.byte	0x04, 0x37
        /*0002*/ 	.short	(.L_6449 - .L_6448)
.L_6448:
        /*0004*/ 	.word	0x00000082


	//----- nvinfo : EIATTR_SW2861232_WAR
	.align		4
.L_6449:
        /*0008*/ 	.byte	0x01, 0x35
	.zero		2


	//----- nvinfo : EIATTR_PARAM_CBANK
	.align		4
        /*000c*/ 	.byte	0x04, 0x0a
        /*000e*/ 	.short	(.L_6451 - .L_6450)
	.align		4
.L_6450:
        /*0010*/ 	.word	index@(.nv.constant0._ZN2at6native29vectorized_elementwise_kernelILi2ENS0_13AUnaryFunctorIN3c108BFloat16ES4_S4_ZZZNS0_21nextafter_kernel_cudaERNS_18TensorIteratorBaseEENKUlvE_clEvENKUlvE1_clEvEUlS4_S4_E_EESt5arrayIPcLm2EEEEviT0_T1_)
        /*0014*/ 	.short	0x0160
        /*0016*/ 	.short	0x0018


	//----- nvinfo : EIATTR_CBANK_PARAM_SIZE
	.align		4
.L_6451:
        /*0018*/ 	.byte	0x03, 0x19
        /*001a*/ 	.short	0x0018


	//----- nvinfo : EIATTR_KPARAM_INFO
	.align		4
        /*001c*/ 	.byte	0x04, 0x17
        /*001e*/ 	.short	(.L_6453 - .L_6452)
.L_6452:
        /*0020*/ 	.word	0x00000000
        /*0024*/ 	.short	0x0002
        /*0026*/ 	.short	0x0008
        /*0028*/ 	.byte	0x00, 0xf0, 0x41, 0x00


	//----- nvinfo : EIATTR_KPARAM_INFO
	.align		4
.L_6453:
        /*002c*/ 	.byte	0x04, 0x17
        /*002e*/ 	.short	(.L_6455 - .L_6454)
.L_6454:
        /*0030*/ 	.word	0x00000000
        /*0034*/ 	.short	0x0001
        /*0036*/ 	.short	0x0004
        /*0038*/ 	.byte	0x00, 0xf0, 0x11, 0x00


	//----- nvinfo : EIATTR_KPARAM_INFO
	.align		4
.L_6455:
        /*003c*/ 	.byte	0x04, 0x17
        /*003e*/ 	.short	(.L_6457 - .L_6456)
.L_6456:
        /*0040*/ 	.word	0x00000000
        /*0044*/ 	.short	0x0000
        /*0046*/ 	.short	0x0000
        /*0048*/ 	.byte	0x00, 0xf0, 0x11, 0x00


	//----- nvinfo : EIATTR_MAXREG_COUNT
	.align		4
.L_6457:
        /*004c*/ 	.byte	0x03, 0x1b
        /*004e*/ 	.short	0x00ff


	//----- nvinfo : EIATTR_MERCURY_ISA_VERSION
	.align		4
        /*0050*/ 	.byte	0x03, 0x5f
        /*0052*/ 	.short	0x0000


	//----- nvinfo : EIATTR_EXIT_INSTR_OFFSETS
	.align		4
        /*0054*/ 	.byte	0x04, 0x1c
        /*0056*/ 	.short	(.L_6459 - .L_6458)


	//   ....[0]....
.L_6458:
        /*0058*/ 	.word	0x00001710


	//   ....[1]....
        /*005c*/ 	.word	0x00003920


	//   ....[2]....
        /*0060*/ 	.word	0x00003970


	//----- nvinfo : EIATTR_MAX_THREADS
	.align		4
.L_6459:
        /*0064*/ 	.byte	0x04, 0x05
        /*0066*/ 	.short	(.L_6461 - .L_6460)
.L_6460:
        /*0068*/ 	.word	0x00000080
        /*006c*/ 	.word	0x00000001
        /*0070*/ 	.word	0x00000001


	//----- nvinfo : EIATTR_CRS_STACK_SIZE
	.align		4
.L_6461:
        /*0074*/ 	.byte	0x04, 0x1e
        /*0076*/ 	.short	(.L_6463 - .L_6462)
.L_6462:
        /*0078*/ 	.word	0x00000000
.L_6463:


//--------------------- .nv.info._ZN2at6native29vectorized_elementwise_kernelILi4ENS0_13AUnaryFunctorIN3c108BFloat16ES4_S4_ZZZNS0_21nextafter_kernel_cudaERNS_18TensorIteratorBaseEENKUlvE_clEvENKUlvE1_clEvEUlS4_S4_E_EESt5arrayIPcLm2EEEEviT0_T1_ --------------------------
	.section	.nv.info._ZN2at6native29vectorized_elementwise_kernelILi4ENS0_13AUnaryFunctorIN3c108BFloat16ES4_S4_ZZZNS0_21nextafter_kernel_cudaERNS_18TensorIteratorBaseEENKUlvE_clEvENKUlvE1_clEvEUlS4_S4_E_EESt5arrayIPcLm2EEEEviT0_T1_,"",@"SHT_CUDA_INFO"
	.sectionflags	@""
	.align	4


	//----- nvinfo : EIATTR_CUDA_API_VERSION
	.align		4
        /*0000*/ 	.byte	0x04, 0x37
        /*0002*/ 	.short	(.L_6465 - .L_6464)
.L_6464:
        /*0004*/ 	.word	0x00000082


	//----- nvinfo : EIATTR_SW2861232_WAR
	.align		4
.L_6465:
        /*0008*/ 	.byte	0x01, 0x35
	.zero		2


	//----- nvinfo : EIATTR_PARAM_CBANK
	.align		4
        /*000c*/ 	.byte	0x04, 0x0a
        /*000e*/ 	.short	(.L_6467 - .L_6466)
	.align		4
.L_6466:
        /*0010*/ 	.word	index@(.nv.constant0._ZN2at6native29vectorized_elementwise_kernelILi4ENS0_13AUnaryFunctorIN3c108BFloat16ES4_S4_ZZZNS0_21nextafter_kernel_cudaERNS_18TensorIteratorBaseEENKUlvE_clEvENKUlvE1_clEvEUlS4_S4_E_EESt5arrayIPcLm2EEEEviT0_T1_)
        /*0014*/ 	.short	0x0160
        /*0016*/ 	.short	0x0018


	//----- nvinfo : EIATTR_CBANK_PARAM_SIZE
	.align		4
.L_6467:
        /*0018*/ 	.byte	0x03, 0x19
        /*001a*/ 	.short	0x0018


	//----- nvinfo : EIATTR_KPARAM_INFO
	.align		4
        /*001c*/ 	.byte	0x04, 0x17
        /*001e*/ 	.short	(.L_6469 - .L_6468)
.L_6468:
        /*0020*/ 	.word	0x00000000
        /*0024*/ 	.short	0x0002
        /*0026*/ 	.short	0x0008
        /*0028*/ 	.byte	0x00, 0xf0, 0x41, 0x00


	//----- nvinfo : EIATTR_KPARAM_INFO
	.align		4
.L_6469:
        /*002c*/ 	.byte	0x04, 0x17
        /*002e*/ 	.short	(.L_6471 - .L_6470)
.L_6470:
        /*0030*/ 	.word	0x00000000
        /*0034*/ 	.short	0x0001
        /*0036*/ 	.short	0x0004
        /*0038*/ 	.byte	0x00, 0xf0, 0x11, 0x00


	//----- nvinfo : EIATTR_KPARAM_INFO
	.align		4
.L_6471:
        /*003c*/ 	.byte	0x04, 0x17
        /*003e*/ 	.short	(.L_6473 - .L_6472)
.L_6472:
        /*0040*/ 	.word	0x00000000
        /*0044*/ 	.short	0x0000
        /*0046*/ 	.short	0x0000
        /*0048*/ 	.byte	0x00, 0xf0, 0x11, 0x00


	//----- nvinfo : EIATTR_MAXREG_COUNT
	.align		4
.L_6473:
        /*004c*/ 	.byte	0x03, 0x1b
        /*004e*/ 	.short	0x00ff


	//----- nvinfo : EIATTR_MERCURY_ISA_VERSION
	.align		4
        /*0050*/ 	.byte	0x03, 0x5f
        /*0052*/ 	.short	0x0000


	//----- nvinfo : EIATTR_EXIT_INSTR_OFFSETS
	.align		4
        /*0054*/ 	.byte	0x04, 0x1c
        /*0056*/ 	.short	(.L_6475 - .L_6474)


	//   ....[0]....
.L_6474:
        /*0058*/ 	.word	0x000016e0


	//   ....[1]....
        /*005c*/ 	.word	0x000038f0


	//   ....[2]....
        /*0060*/ 	.word	0x00003940


	//----- nvinfo : EIATTR_MAX_THREADS
	.align		4
.L_6475:
        /*0064*/ 	.byte	0x04, 0x05
        /*0066*/ 	.short	(.L_6477 - .L_6476)
.L_6476:
        /*0068*/ 	.word	0x00000080
        /*006c*/ 	.word	0x00000001
        /*0070*/ 	.word	0x00000001


	//----- nvinfo : EIATTR_CRS_STACK_SIZE
	.align		4
.L_6477:
        /*0074*/ 	.byte	0x04, 0x1e
        /*0076*/ 	.short	(.L_6479 - .L_6478)
.L_6478:
        /*0078*/ 	.word	0x00000000
.L_6479:


//--------------------- .nv.info._ZN2at6native29vectorized_elementwise_kernelILi8ENS0_13AUnaryFunctorIN3c108BFloat16ES4_S4_ZZZNS0_21nextafter_kernel_cudaERNS_18TensorIteratorBaseEENKUlvE_clEvENKUlvE1_clEvEUlS4_S4_E_EESt5arrayIPcLm2EEEEviT0_T1_ --------------------------
	.section	.nv.info._ZN2at6native29vectorized_elementwise_kernelILi8ENS0_13AUnaryFunctorIN3c108BFloat16ES4_S4_ZZZNS0_21nextafter_kernel_cudaERNS_18TensorIteratorBaseEENKUlvE_clEvENKUlvE1_clEvEUlS4_S4_E_EESt5arrayIPcLm2EEEEviT0_T1_,"",@"SHT_CUDA_INFO"
	.sectionflags	@""
	.align	4


	//----- nvinfo : EIATTR_CUDA_API_VERSION
	.align		4
        /*0000*/ 	.byte	0x04, 0x37
        /*0002*/ 	.short	(.L_6481 - .L_6480)
.L_6480:
        /*0004*/ 	.word	0x00000082


	//----- nvinfo : EIATTR_SW2861232_WAR
	.align		4
.L_6481:
        /*0008*/ 	.byte	0x01, 0x35
	.zero		2


	//----- nvinfo : EIATTR_PARAM_CBANK
	.align		4
        /*000c*/ 	.byte	0x04, 0x0a
        /*000e*/ 	.short	(.L_6483 - .L_6482)
	.align		4
.L_6482:
        /*0010*/ 	.word	index@(.nv.constant0._ZN2at6native29vectorized_elementwise_kernelILi8ENS0_13AUnaryFunctorIN3c108BFloat16ES4_S4_ZZZNS0_21nextafter_kernel_cudaERNS_18TensorIteratorBaseEENKUlvE_clEvENKUlvE1_clEvEUlS4_S4_E_EESt5arrayIPcLm2EEEEviT0_T1_)
        /*0014*/ 	.short	0x0160
        /*0016*/ 	.short	0x0018


	//----- nvinfo : EIATTR_CBANK_PARAM_SIZE
	.align		4
.L_6483:
        /*0018*/ 	.byte	0x03, 0x19
        /*001a*/ 	.short	0x0018


	//----- nvinfo : EIATTR_KPARAM_INFO
	.align		4
        /*001c*/ 	.byte	0x04, 0x17
        /*001e*/ 	.short	(.L_6485 - .L_6484)
.L_6484:
        /*0020*/ 	.word	0x00000000
        /*0024*/ 	.short	0x0002
        /*0026*/ 	.short	0x0008
        /*0028*/ 	.byte	0x00, 0xf0, 0x41, 0x00


	//----- nvinfo : EIATTR_KPARAM_INFO
	.align		4
.L_6485:
        /*002c*/ 	.byte	0x04, 0x17
        /*002e*/ 	.short	(.L_6487 - .L_6486)
.L_6486:
        /*0030*/ 	.word	0x00000000
        /*0034*/ 	.short	0x0001
        /*0036*/ 	.short	0x0004
        /*0038*/ 	.byte	0x00, 0xf0, 0x11, 0x00


	//----- nvinfo : EIATTR_KPARAM_INFO
	.align		4
.L_6487:
        /*003c*/ 	.byte	0x04, 0x17
        /*003e*/ 	.short	(.L_6489 - .L_6488)
.L_6488:
        /*0040*/ 	.word	0x00000000
        /*0044*/ 	.short	0x0000
        /*0046*/ 	.short	0x0000
        /*0048*/ 	.byte	0x00, 0xf0, 0x11, 0x00


	//----- nvinfo : EIATTR_MAXREG_COUNT
	.align		4
.L_6489:
        /*004c*/ 	.byte	0x03, 0x1b
        /*004e*/ 	.short	0x00ff


	//----- nvinfo : EIATTR_MERCURY_ISA_VERSION
	.align		4
        /*0050*/ 	.byte	0x03, 0x5f
        /*0052*/ 	.short	0x0000


	//----- nvinfo : EIATTR_EXIT_INSTR_OFFSETS
	.align		4
        /*0054*/ 	.byte	0x04, 0x1c
        /*0056*/ 	.short	(.L_6491 - .L_6490)


	//   ....[0]....
.L_6490:
        /*0058*/ 	.word	0x00000010


	//----- nvinfo : EIATTR_MAX_THREADS
	.align		4
.L_6491:
        /*005c*/ 	.byte	0x04, 0x05
        /*005e*/ 	.short	(.L_6493 - .L_6492)
.L_6492:
        /*0060*/ 	.word	0x00000080
        /*0064*/ 	.word	0x00000001
        /*0068*/ 	.word	0x00000001
.L_6493:


//--------------------- .nv.info._ZN2at6native18elementwise_kernelILi128ELi4EZNS0_15gpu_kernel_implINS0_13BinaryFunctorIfffZZZNS0_21nextafter_kernel_cudaERNS_18TensorIteratorBaseEENKUlvE_clEvENKUlvE0_clEvEUlffE_EEEEvS5_RKT_EUliE_EEviT1_ --------------------------
	.section	.nv.info._ZN2at6native18elementwise_kernelILi128ELi4EZNS0_15gpu_kernel_implINS0_13BinaryFunctorIfffZZZNS0_21nextafter_kernel_cudaERNS_18TensorIteratorBaseEENKUlvE_clEvENKUlvE0_clEvEUlffE_EEEEvS5_RKT_EUliE_EEviT1_,"",@"SHT_CUDA_INFO"
	.sectionflags	@""
	.align	4


	//----- nvinfo : EIATTR_CUDA_API_VERSION
	.align		4
        /*0000*/ 	.byte	0x04, 0x37
        /*0002*/ 	.short	(.L_6495 - .L_6494)
.L_6494:
        /*0004*/ 	.word	0x00000082


	//----- nvinfo : EIATTR_SW2861232_WAR
	.align		4
.L_6495:
        /*0008*/ 	.byte	0x01, 0x35
	.zero		2


	//----- nvinfo : EIATTR_PARAM_CBANK
	.align		4
        /*000c*/ 	.byte	0x04, 0x0a
        /*000e*/ 	.short	(.L_6497 - .L_6496)
	.align		4
.L_6496:
        /*0010*/ 	.word	index@(.nv.constant0._ZN2at6native18elementwise_kernelILi128ELi4EZNS0_15gpu_kernel_implINS0_13BinaryFunctorIfffZZZNS0_21nextafter_kernel_cudaERNS_18TensorIteratorBaseEENKUlvE_clEvENKUlvE0_clEvEUlffE_EEEEvS5_RKT_EUliE_EEviT1_)
        /*0014*/ 	.short	0x0160
        /*0016*/ 	.short	0x0290


	//----- nvinfo : EIATTR_CBANK_PARAM_SIZE
	.align		4
.L_6497:
        /*0018*/ 	.byte	0x03, 0x19
        /*001a*/ 	.short	0x0290


	//----- nvinfo : EIATTR_KPARAM_INFO
	.align		4
        /*001c*/ 	.byte	0x04, 0x17
        /*001e*/ 	.short	(.L_6499 - .L_6498)
.L_6498:
        /*0020*/ 	.word	0x00000000
        /*0024*/ 	.short	0x0001
        /*0026*/ 	.short	0x0008
        /*0028*/ 	.byte	0x00, 0xf0, 0x21, 0x0a


	//----- nvinfo : EIATTR_KPARAM_INFO
	.align		4
.L_6499:
        /*002c*/ 	.byte	0x04, 0x17
        /*002e*/ 	.short	(.L_6501 - .L_6500)
.L_6500:
        /*0030*/ 	.word	0x00000000
        /*0034*/ 	.short	0x0000
        /*0036*/ 	.short	0x0000
        /*0038*/ 	.byte	0x00, 0xf0, 0x11, 0x00


	//----- nvinfo : EIATTR_MAXREG_COUNT
	.align		4
.L_6501:
        /*003c*/ 	.byte	0x03, 0x1b
        /*003e*/ 	.short	0x0080


	//----- nvinfo : EIATTR_EXTERNS
	.align		4
        /*0040*/ 	.byte	0x04, 0x0f
        /*0042*/ 	.short	(.L_6503 - .L_6502)


	//   ....[0]....
	.align		4
.L_6502:
        /*0044*/ 	.word	index@(__assertfail)


	//----- nvinfo : EIATTR_MERCURY_ISA_VERSION
	.align		4
.L_6503:
        /*0048*/ 	.byte	0x03, 0x5f
        /*004a*/ 	.short	0x0000


	//----- nvinfo : EIATTR_SYSCALL_OFFSETS
	.align		4
        /*004c*/ 	.byte	0x04, 0x46
        /*004e*/ 	.short	(.L_6505 - .L_6504)


	//   ....[0]....
.L_6504:
        /*0050*/ 	.word	0x00001e00


	//   ....[1]....
        /*0054*/ 	.word	0x00002c00


	//   ....[2]....
        /*0058*/ 	.word	0x00003d10


	//   ....[3]....
        /*005c*/ 	.word	0x00005b60


	//   ....[4]....
        /*0060*/ 	.word	0x00006960


	//   ....[5]....
        /*0064*/ 	.word	0x00007a70


	//   ....[6]....
        /*0068*/ 	.word	0x00009890


	//   ....[7]....
        /*006c*/ 	.word	0x0000a690


	//   ....[8]....
        /*0070*/ 	.word	0x0000b7a0


	//   ....[9]....
        /*0074*/ 	.word	0x0000d5d0


	//   ....[10]....
        /*0078*/ 	.word	0x0000e3d0


	//   ....[11]....
        /*007c*/ 	.word	0x0000f4e0


	//----- nvinfo : EIATTR_EXIT_INSTR_OFFSETS
	.align		4
.L_6505:
        /*0080*/ 	.byte	0x04, 0x1c
        /*0082*/ 	.short	(.L_6507 - .L_6506)


	//   ....[0]....
.L_6506:
        /*0084*/ 	.word	0x0000b840


	//   ....[1]....
        /*0088*/ 	.word	0x0000e7d0


	//   ....[2]....
        /*008c*/ 	.word	0x0000e810


	//   ....[3]....
        /*0090*/ 	.word	0x0000e8a0


	//   ....[4]....
        /*0094*/ 	.word	0x0000e8d0


	//   ....[5]....
        /*0098*/ 	.word	0x0000e900


	//   ....[6]....
        /*009c*/ 	.word	0x0000e980


	//   ....[7]....
        /*00a0*/ 	.word	0x0000e9b0


	//   ....[8]....
        /*00a4*/ 	.word	0x0000ea40


	//   ....[9]....
        /*00a8*/ 	.word	0x0000ea80


	//   ....[10]....
        /*00ac*/ 	.word	0x0000eac0


	//   ....[11]....
        /*00b0*/ 	.word	0x0000eb80


	//   ....[12]....
        /*00b4*/ 	.word	0x0000ebd0


	//   ....[13]....
        /*00b8*/ 	.word	0x0000ed50


	//   ....[14]....
        /*00bc*/ 	.word	0x0000eea0


	//   ....[15]....
        /*00c0*/ 	.word	0x0000eed0


	//   ....[16]....
        /*00c4*/ 	.word	0x0000ef80


	//   ....[17]....
        /*00c8*/ 	.word	0x0000f0f0


	//   ....[18]....
        /*00cc*/ 	.word	0x0000f260


	//   ....[19]....
        /*00d0*/ 	.word	0x0000f3b0


	//   ....[20]....
        /*00d4*/ 	.word	0x0000f4f0


	//   ....[21]....
        /*00d8*/ 	.word	0x0000f520


	//   ....[22]....
        /*00dc*/ 	.word	0x0000f550


	//----- nvinfo : EIATTR_MAX_THREADS
	.align		4
.L_6507:
        /*00e0*/ 	.byte	0x04, 0x05
        /*00e2*/ 	.short	(.L_6509 - .L_6508)
.L_6508:
        /*00e4*/ 	.word	0x00000080
        /*00e8*/ 	.word	0x00000001
        /*00ec*/ 	.word	0x00000001


	//----- nvinfo : EIATTR_CRS_STACK_SIZE
	.align		4
.L_6509:
        /*00f0*/ 	.byte	0x04, 0x1e
        /*00f2*/ 	.short	(.L_6511 - .L_6510)
.L_6510:
        /*00f4*/ 	.word	0x00000000
.L_6511:


//--------------------- .nv.info._ZN2at6native27unrolled_elementwise_kernelINS0_13BinaryFunctorIfffZZZNS0_21nextafter_kernel_cudaERNS_18TensorIteratorBaseEENKUlvE_clEvENKUlvE0_clEvEUlffE_EESt5arrayIPcLm3EELi4E23TrivialOffsetCalculatorILi2EjESC_ILi1EjENS0_6memory12LoadWithCastILi2EEENSF_13StoreWithCastILi1EEEEEviT_T0_T2_T3_T4_T5_ --------------------------
	.section	.nv.info._ZN2at6native27unrolled_elementwise_kernelINS0_13BinaryFunctorIfffZZZNS0_21nextafter_kernel_cudaERNS_18TensorIteratorBaseEENKUlvE_clEvENKUlvE0_clEvEUlffE_EESt5arrayIPcLm3EELi4E23TrivialOffsetCalculatorILi2EjESC_ILi1EjENS0_6memory12LoadWithCastILi2EEENSF_13StoreWithCastILi1EEEEEviT_T0_T2_T3_T4_T5_,"",@"SHT_CUDA_INFO"
	.sectionflags	@""
	.align	4


	//----- nvinfo : EIATTR_CUDA_API_VERSION
	.align		4
        /*0000*/ 	.byte	0x04, 0x37
        /*0002*/ 	.short	(.L_6513 - .L_6512)
.L_6512:
        /*0004*/ 	.word	0x00000082


	//----- nvinfo : EIATTR_SW2861232_WAR
	.align		4
.L_6513:
        /*0008*/ 	.byte	0x01, 0x35
	.zero		2


	//----- nvinfo : EIATTR_PARAM_CBANK
	.align		4
        /*000c*/ 	.byte	0x04, 0x0a
        /*000e*/ 	.short	(.L_6515 - .L_6514)
	.align		4
.L_6514:
        /*0010*/ 	.word	index@(.nv.constant0._ZN2at6native27unrolled_elementwise_kernelINS0_13BinaryFunctorIfffZZZNS0_21nextafter_kernel_cudaERNS_18TensorIteratorBaseEENKUlvE_clEvENKUlvE0_clEvEUlffE_EESt5arrayIPcLm3EELi4E23TrivialOffsetCalculatorILi2EjESC_ILi1EjENS0_6memory12LoadWithCastILi2EEENSF_13StoreWithCastILi1EEEEEviT_T0_T2_T3_T4_T5_)
        /*0014*/ 	.short	0x0160
        /*0016*/ 	.short	0x0038


	//----- nvinfo : EIATTR_CBANK_PARAM_SIZE
	.align		4
.L_6515:
        /*0018*/ 	.byte	0x03, 0x19
        /*001a*/ 	.short	0x0038


	//----- nvinfo : EIATTR_KPARAM_INFO
	.align		4
        /*001c*/ 	.byte	0x04, 0x17
        /*001e*/ 	.short	(.L_6517 - .L_6516)
.L_6516:
        /*0020*/ 	.word	0x00000000
        /*0024*/ 	.short	0x0006
        /*0026*/ 	.short	0x0030
        /*0028*/ 	.byte	0x00, 0xf0, 0x21, 0x00


	//----- nvinfo : EIATTR_KPARAM_INFO
	.align		4
.L_6517:
        /*002c*/ 	.byte	0x04, 0x17
        /*002e*/ 	.short	(.L_6519 - .L_6518)
.L_6518:
        /*0030*/ 	.word	0x00000000
        /*0034*/ 	.short	0x0005
        /*0036*/ 	.short	0x0024
        /*0038*/ 	.byte	0x00, 0xf0, 0x31, 0x00


	//----- nvinfo : EIATTR_KPARAM_INFO
	.align		4
.L_6519:
        /*003c*/ 	.byte	0x04, 0x17
        /*003e*/ 	.short	(.L_6521 - .L_6520)
.L_6520:
        /*0040*/ 	.word	0x00000000
        /*0044*/ 	.short	0x0004
        /*0046*/ 	.short	0x0021
        /*0048*/ 	.byte	0x00, 0xf0, 0x05, 0x00


	//----- nvinfo : EIATTR_KPARAM_INFO
	.align		4
.L_6521:
        /*004c*/ 	.byte	0x04, 0x17
        /*004e*/ 	.short	(.L_6523 - .L_6522)
.L_6522:
        /*0050*/ 	.word	0x00000000
        /*0054*/ 	.short	0x0003
        /*0056*/ 	.short	0x0020
        /*0058*/ 	.byte	0x00, 0xf0, 0x05, 0x00


	//----- nvinfo : EIATTR_KPARAM_INFO
	.align		4
.L_6523:
        /*005c*/ 	.byte	0x04, 0x17
        /*005e*/ 	.short	(.L_6525 - .L_6524)
.L_6524:
        /*0060*/ 	.word	0x00000000
        /*0064*/ 	.short	0x0002
        /*0066*/ 	.short	0x0008
        /*0068*/ 	.byte	0x00, 0xf0, 0x61, 0x00


	//----- nvinfo : EIATTR_KPARAM_INFO
	.align		4
.L_6525:
        /*006c*/ 	.byte	0x04, 0x17
        /*006e*/ 	.short	(.L_6527 - .L_6526)
.L_6526:
        /*0070*/ 	.word	0x00000000
        /*0074*/ 	.short	0x0001
        /*0076*/ 	.short	0x0004
        /*0078*/ 	.byte	0x00, 0xf0, 0x05, 0x00


	//----- nvinfo : EIATTR_KPARAM_INFO
	.align		4
.L_6527:
        /*007c*/ 	.byte	0x04, 0x17
        /*007e*/ 	.short	(.L_6529 - .L_6528)
.L_6528:
        /*0080*/ 	.word	0x00000000
        /*0084*/ 	.short	0x0000
        /*0086*/ 	.short	0x0000
        /*0088*/ 	.byte	0x00, 0xf0, 0x11, 0x00


	//----- nvinfo : EIATTR_MAXREG_COUNT
	.align		4
.L_6529:
        /*008c*/ 	.byte	0x03, 0x1b
        /*008e*/ 	.short	0x00ff


	//----- nvinfo : EIATTR_EXTERNS
	.align		4
        /*0090*/ 	.byte	0x04, 0x0f
        /*0092*/ 	.short	(.L_6531 - .L_6530)


	//   ....[0]....
	.align		4
.L_6530:
        /*0094*/ 	.word	index@(__assertfail)


	//----- nvinfo : EIATTR_MERCURY_ISA_VERSION
	.align		4
.L_6531:
        /*0098*/ 	.byte	0x03, 0x5f
        /*009a*/ 	.short	0x0000


	//----- nvinfo : EIATTR_SYSCALL_OFFSETS
	.align		4
        /*009c*/ 	.byte	0x04, 0x46
        /*009e*/ 	.short	(.L_6533 - .L_6532)


	//   ....[0]....
.L_6532:
        /*00a0*/ 	.word	0x00000e60


	//   ....[1]....
        /*00a4*/ 	.word	0x00001c60


	//   ....[2]....
        /*00a8*/ 	.word	0x00002ae0


	//   ....[3]....
        /*00ac*/ 	.word	0x000038e0


	//   ....[4]....
        /*00b0*/ 	.word	0x00004770


	//   ....[5]....
        /*00b4*/ 	.word	0x00005570


	//   ....[6]....
        /*00b8*/ 	.word	0x000063e0


	//   ....[7]....
        /*00bc*/ 	.word	0x000071b0


	//   ....[8]....
        /*00c0*/ 	.word	0x00008cb0


	//   ....[9]....
        /*00c4*/ 	.word	0x00009bc0


	//   ....[10]....
        /*00c8*/ 	.word	0x0000aa90


	//   ....[11]....
        /*00cc*/ 	.word	0x0000b960


	//----- nvinfo : EIATTR_EXIT_INSTR_OFFSETS
	.align		4
.L_6533:
        /*00d0*/ 	.byte	0x04, 0x1c
        /*00d2*/ 	.short	(.L_6535 - .L_6534)


	//   ....[0]....
.L_6534:
        /*00d4*/ 	.word	0x0000ab30


	//   ....[1]....
        /*00d8*/ 	.word	0x0000ac50


	//   ....[2]....
        /*00dc*/ 	.word	0x0000ac90


	//   ....[3]....
        /*00e0*/ 	.word	0x0000ad20


	//   ....[4]....
        /*00e4*/ 	.word	0x0000ad50


	//   ....[5]....
        /*00e8*/ 	.word	0x0000ad80


	//   ....[6]....
        /*00ec*/ 	.word	0x0000ae00


	//   ....[7]....
        /*00f0*/ 	.word	0x0000ae30


	//   ....[8]....
        /*00f4*/ 	.word	0x0000aec0


	//   ....[9]....
        /*00f8*/ 	.word	0x0000af00


	//   ....[10]....
        /*00fc*/ 	.word	0x0000af40


	//   ....[11]....
        /*0100*/ 	.word	0x0000b000


	//   ....[12]....
        /*0104*/ 	.word	0x0000b050


	//   ....[13]....
        /*0108*/ 	.word	0x0000b1d0


	//   ....[14]....
        /*010c*/ 	.word	0x0000b320


	//   ....[15]....
        /*0110*/ 	.word	0x0000b350


	//   ....[16]....
        /*0114*/ 	.word	0x0000b400


	//   ....[17]....
        /*0118*/ 	.word	0x0000b570


	//   ....[18]....
        /*011c*/ 	.word	0x0000b6e0


	//   ....[19]....
        /*0120*/ 	.word	0x0000b830


	//   ....[20]....
        /*0124*/ 	.word	0x0000b970


	//   ....[21]....
        /*0128*/ 	.word	0x0000b9a0


	//   ....[22]....
        /*012c*/ 	.word	0x0000b9d0


	//----- nvinfo : EIATTR_MAX_THREADS
	.align		4
.L_6535:
        /*0130*/ 	.byte	0x04, 0x05
        /*0132*/ 	.short	(.L_6537 - .L_6536)
.L_6536:
        /*0134*/ 	.word	0x00000080
        /*0138*/ 	.word	0x00000001
        /*013c*/ 	.word	0x00000001


	//----- nvinfo : EIATTR_CRS_STACK_SIZE
	.align		4
.L_6537:
        /*0140*/ 	.byte	0x04, 0x1e
        /*0142*/ 	.short	(.L_6539 - .L_6538)
.L_6538:
        /*0144*/ 	.word	0x00000000
.L_6539:


//--------------------- .nv.info._ZN2at6native18elementwise_kernelILi128ELi2EZNS0_22gpu_kernel_impl_nocastINS0_13BinaryFunctorIfffZZZNS0_21nextafter_kernel_cudaERNS_18TensorIteratorBaseEENKUlvE_clEvENKUlvE0_clEvEUlffE_EEEEvS5_RKT_EUliE_EEviT1_ --------------------------
	.section	.nv.info._ZN2at6native18elementwise_kernelILi128ELi2EZNS0_22gpu_kernel_impl_nocastINS0_13BinaryFunctorIfffZZZNS0_21nextafter_kernel_cudaERNS_18TensorIteratorBaseEENKUlvE_clEvENKUlvE0_clEvEUlffE_EEEEvS5_RKT_EUliE_EEviT1_,"",@"SHT_CUDA_INFO"
	.sectionflags	@""
	.align	4


	//----- nvinfo : EIATTR_CUDA_API_VERSION
	.align		4
        /*0000*/ 	.byte	0x04, 0x37
        /*0002*/ 	.short	(.L_6541 - .L_6540)
.L_6540:
        /*0004*/ 	.word	0x00000082


	//----- nvinfo : EIATTR_SW2861232_WAR
	.align		4
.L_6541:
        /*0008*/ 	.byte	0x01, 0x35
	.zero		2


	//----- nvinfo : EIATTR_PARAM_CBANK
	.align		4
        /*000c*/ 	.byte	0x04, 0x0a
        /*000e*/ 	.short	(.L_6543 - .L_6542)
	.align		4
.L_6542:
        /*0010*/ 	.word	index@(.nv.constant0._ZN2at6native18elementwise_kernelILi128ELi2EZNS0_22gpu_kernel_impl_nocastINS0_13BinaryFunctorIfffZZZNS0_21nextafter_kernel_cudaERNS_18TensorIteratorBaseEENKUlvE_clEvENKUlvE0_clEvEUlffE_EEEEvS5_RKT_EUliE_EEviT1_)
        /*0014*/ 	.short	0x0160
        /*0016*/ 	.short	0x0290


	//----- nvinfo : EIATTR_CBANK_PARAM_SIZE
	.align		4
.L_6543:
        /*0018*/ 	.byte	0x03, 0x19
        /*001a*/ 	.short	0x0290


	//----- nvinfo : EIATTR_KPARAM_INFO
	.align		4
        /*001c*/ 	.byte	0x04, 0x17
        /*001e*/ 	.short	(.L_6545 - .L_6544)
.L_6544:
        /*0020*/ 	.word	0x00000000
        /*0024*/ 	.short	0x0001
        /*0026*/ 	.short	0x0008
        /*0028*/ 	.byte	0x00, 0xf0, 0x21, 0x0a


	//----- nvinfo : EIATTR_KPARAM_INFO
	.align		4
.L_6545:
        /*002c*/ 	.byte	0x04, 0x17
        /*002e*/ 	.short	(.L_6547 - .L_6546)
.L_6546:
        /*0030*/ 	.word	0x00000000
        /*0034*/ 	.short	0x0000
        /*0036*/ 	.short	0x0000
        /*0038*/ 	.byte	0x00, 0xf0, 0x11, 0x00


	//----- nvinfo : EIATTR_MAXREG_COUNT
	.align		4
.L_6547:
        /*003c*/ 	.byte	0x03, 0x1b
        /*003e*/ 	.short	0x0080


	//----- nvinfo : EIATTR_MERCURY_ISA_VERSION
	.align		4
        /*0040*/ 	.byte	0x03, 0x5f
        /*0042*/ 	.short	0x0000


	//----- nvinfo : EIATTR_EXIT_INSTR_OFFSETS
	.align		4
        /*0044*/ 	.byte	0x04, 0x1c
        /*0046*/ 	.short	(.L_6549 - .L_6548)


	//   ....[0]....
.L_6548:
        /*0048*/ 	.word	0x000013d0


	//   ....[1]....
        /*004c*/ 	.word	0x000026d0


	//----- nvinfo : EIATTR_MAX_THREADS
	.align		4
.L_6549:
        /*0050*/ 	.byte	0x04, 0x05
        /*0052*/ 	.short	(.L_6551 - .L_6550)
.L_6550:
        /*0054*/ 	.word	0x00000080
        /*0058*/ 	.word	0x00000001
        /*005c*/ 	.word	0x00000001


	//----- nvinfo : EIATTR_CRS_STACK_SIZE
	.align		4
.L_6551:
        /*0060*/ 	.byte	0x04, 0x1e
        /*0062*/ 	.short	(.L_6553 - .L_6552)
.L_6552:
        /*0064*/ 	.word	0x00000000
.L_6553:


//--------------------- .nv.info._ZN2at6native27unrolled_elementwise_kernelINS0_13BinaryFunctorIfffZZZNS0_21nextafter_kernel_cudaERNS_18TensorIteratorBaseEENKUlvE_clEvENKUlvE0_clEvEUlffE_EESt5arrayIPcLm3EELi4E23TrivialOffsetCalculatorILi2EjESC_ILi1EjENS0_6memory15LoadWithoutCastENSF_16StoreWithoutCastEEEviT_T0_T2_T3_T4_T5_ --------------------------
	.section	.nv.info._ZN2at6native27unrolled_elementwise_kernelINS0_13BinaryFunctorIfffZZZNS0_21nextafter_kernel_cudaERNS_18TensorIteratorBaseEENKUlvE_clEvENKUlvE0_clEvEUlffE_EESt5arrayIPcLm3EELi4E23TrivialOffsetCalculatorILi2EjESC_ILi1EjENS0_6memory15LoadWithoutCastENSF_16StoreWithoutCastEEEviT_T0_T2_T3_T4_T5_,"",@"SHT_CUDA_INFO"
	.sectionflags	@""
	.align	4


	//----- nvinfo : EIATTR_CUDA_API_VERSION
	.align		4
        /*0000*/ 	.byte	0x04, 0x37
        /*0002*/ 	.short	(.L_6555 - .L_6554)
.L_6554:
        /*0004*/ 	.word	0x00000082


	//----- nvinfo : EIATTR_SW2861232_WAR
	.align		4
.L_6555:
        /*0008*/ 	.byte	0x01, 0x35
	.zero		2


	//----- nvinfo : EIATTR_PARAM_CBANK
	.align		4
        /*000c*/ 	.byte	0x04, 0x0a
        /*000e*/ 	.short	(.L_6557 - .L_6556)
	.align		4
.L_6556:
        /*0010*/ 	.word	index@(.nv.constant0._ZN2at6native27unrolled_elementwise_kernelINS0_13BinaryFunctorIfffZZZNS0_21nextafter_kernel_cudaERNS_18TensorIteratorBaseEENKUlvE_clEvENKUlvE0_clEvEUlffE_EESt5arrayIPcLm3EELi4E23TrivialOffsetCalculatorILi2EjESC_ILi1EjENS0_6memory15LoadWithoutCastENSF_16StoreWithoutCastEEEviT_T0_T2_T3_T4_T5_)
        /*0014*/ 	.short	0x0160
        /*0016*/ 	.short	0x0024


	//----- nvinfo : EIATTR_CBANK_PARAM_SIZE
	.align		4
.L_6557:
        /*0018*/ 	.byte	0x03, 0x19
        /*001a*/ 	.short	0x0024


	//----- nvinfo : EIATTR_KPARAM_INFO
	.align		4
        /*001c*/ 	.byte	0x04, 0x17
        /*001e*/ 	.short	(.L_6559 - .L_6558)
.L_6558:
        /*0020*/ 	.word	0x00000000
        /*0024*/ 	.short	0x0006
        /*0026*/ 	.short	0x0023
        /*0028*/ 	.byte	0x00, 0xf0, 0x05, 0x00


	//----- nvinfo : EIATTR_KPARAM_INFO
	.align		4
.L_6559:
        /*002c*/ 	.byte	0x04, 0x17
        /*002e*/ 	.short	(.L_6561 - .L_6560)
.L_6560:
        /*0030*/ 	.word	0x00000000
        /*0034*/ 	.short	0x0005
        /*0036*/ 	.short	0x0022
        /*0038*/ 	.byte	0x00, 0xf0, 0x05, 0x00


	//----- nvinfo : EIATTR_KPARAM_INFO
	.align		4
.L_6561:
        /*003c*/ 	.byte	0x04, 0x17
        /*003e*/ 	.short	(.L_6563 - .L_6562)
.L_6562:
        /*0040*/ 	.word	0x00000000
        /*0044*/ 	.short	0x0004
        /*0046*/ 	.short	0x0021
        /*0048*/ 	.byte	0x00, 0xf0, 0x05, 0x00


	//----- nvinfo : EIATTR_KPARAM_INFO
	.align		4
.L_6563:
        /*004c*/ 	.byte	0x04, 0x17
        /*004e*/ 	.short	(.L_6565 - .L_6564)
.L_6564:
        /*0050*/ 	.word	0x00000000
        /*0054*/ 	.short	0x0003
        /*0056*/ 	.short	0x0020
        /*0058*/ 	.byte	0x00, 0xf0, 0x05, 0x00


	//----- nvinfo : EIATTR_KPARAM_INFO
	.align		4
.L_6565:
        /*005c*/ 	.byte	0x04, 0x17
        /*005e*/ 	.short	(.L_6567 - .L_6566)
.L_6566:
        /*0060*/ 	.word	0x00000000
        /*0064*/ 	.short	0x0002
        /*0066*/ 	.short	0x0008
        /*0068*/ 	.byte	0x00, 0xf0, 0x61, 0x00


	//----- nvinfo : EIATTR_KPARAM_INFO
	.align		4
.L_6567:
        /*006c*/ 	.byte	0x04, 0x17
        /*006e*/ 	.short	(.L_6569 - .L_6568)
.L_6568:
        /*0070*/ 	.word	0x00000000
        /*0074*/ 	.short	0x0001
        /*0076*/ 	.short	0x0004
        /*0078*/ 	.byte	0x00, 0xf0, 0x05, 0x00


	//----- nvinfo : EIATTR_KPARAM_INFO
	.align		4
.L_6569:
        /*007c*/ 	.byte	0x04, 0x17
        /*007e*/ 	.short	(.L_6571 - .L_6570)
.L_6570:
        /*0080*/ 	.word	0x00000000
        /*0084*/ 	.short	0x0000
        /*0086*/ 	.short	0x0000
        /*0088*/ 	.byte	0x00, 0xf0, 0x11, 0x00


	//----- nvinfo : EIATTR_MAXREG_COUNT
	.align		4
.L_6571:
        /*008c*/ 	.byte	0x03, 0x1b
        /*008e*/ 	.short	0x00ff


	//----- nvinfo : EIATTR_MERCURY_ISA_VERSION
	.align		4
        /*0090*/ 	.byte	0x03, 0x5f
        /*0092*/ 	.short	0x0000


	//----- nvinfo : EIATTR_EXIT_INSTR_OFFSETS
	.align		4
        /*0094*/ 	.byte	0x04, 0x1c
        /*0096*/ 	.short	(.L_6573 - .L_6572)


	//   ....[0]....
.L_6572:
        /*0098*/ 	.word	0x00000ed0


	//   ....[1]....
        /*009c*/ 	.word	0x00000f20


	//----- nvinfo : EIATTR_MAX_THREADS
	.align		4
.L_6573:
        /*00a0*/ 	.byte	0x04, 0x05
        /*00a2*/ 	.short	(.L_6575 - .L_6574)
.L_6574:
        /*00a4*/ 	.word	0x00000080
        /*00a8*/ 	.word	0x00000001
        /*00ac*/ 	.word	0x00000001


	//----- nvinfo : EIATTR_CRS_STACK_SIZE
	.align		4
.L_6575:
        /*00b0*/ 	.byte	0x04, 0x1e
        /*00b2*/ 	.short	(.L_6577 - .L_6576)
.L_6576:
        /*00b4*/ 	.word	0x00000000
.L_6577:


//--------------------- .nv.info._ZN2at6native29vectorized_elementwise_kernelILi2ENS0_13BinaryFunctorIfffZZZNS0_21nextafter_kernel_cudaERNS_18TensorIteratorBaseEENKUlvE_clEvENKUlvE0_clEvEUlffE_EESt5arrayIPcLm3EEEEviT0_T1_ --------------------------
	.section	.nv.info._ZN2at6native29vectorized_elementwise_kernelILi2ENS0_13BinaryFunctorIfffZZZNS0_21nextafter_kernel_cudaERNS_18TensorIteratorBaseEENKUlvE_clEvENKUlvE0_clEvEUlffE_EESt5arrayIPcLm3EEEEviT0_T1_,"",@"SHT_CUDA_INFO"
	.sectionflags	@""
	.align	4


	//----- nvinfo : EIATTR_CUDA_API_VERSION
	.align		4
        /*0000*/ 	.byte	0x04, 0x37
        /*0002*/ 	.short	(.L_6579 - .L_6578)
.L_6578:
        /*0004*/ 	.word	0x00000082


	//----- nvinfo : EIATTR_SW2861232_WAR
	.align		4
.L_6579:
        /*0008*/ 	.byte	0x01, 0x35
	.zero		2


	//----- nvinfo : EIATTR_PARAM_CBANK
	.align		4
        /*000c*/ 	.byte	0x04, 0x0a
        /*000e*/ 	.short	(.L_6581 - .L_6580)
	.align		4
.L_6580:
        /*0010*/ 	.word	index@(.nv.constant0._ZN2at6native29vectorized_elementwise_kernelILi2ENS0_13BinaryFunctorIfffZZZNS0_21nextafter_kernel_cudaERNS_18TensorIteratorBaseEENKUlvE_clEvENKUlvE0_clEvEUlffE_EESt5arrayIPcLm3EEEEviT0_T1_)
        /*0014*/ 	.short	0x0160
        /*0016*/ 	.short	0x0020


	//----- nvinfo : EIATTR_CBANK_PARAM_SIZE
	.align		4
.L_6581:
        /*0018*/ 	.byte	0x03, 0x19
        /*001a*/ 	.short	0x0020


	//----- nvinfo : EIATTR_KPARAM_INFO
	.align		4
        /*001c*/ 	.byte	0x04, 0x17
        /*001e*/ 	.short	(.L_6583 - .L_6582)
.L_6582:
        /*0020*/ 	.word	0x00000000
        /*0024*/ 	.short	0x0002
        /*0026*/ 	.short	0x0008
        /*0028*/ 	.byte	0x00, 0xf0, 0x61, 0x00


	//----- nvinfo : EIATTR_KPARAM_INFO
	.align		4
.L_6583:
        /*002c*/ 	.byte	0x04, 0x17
        /*002e*/ 	.short	(.L_6585 - .L_6584)
.L_6584:
        /*0030*/ 	.word	0x00000000
        /*0034*/ 	.short	0x0001
        /*0036*/ 	.short	0x0004
        /*0038*/ 	.byte	0x00, 0xf0, 0x05, 0x00


	//----- nvinfo : EIATTR_KPARAM_INFO
	.align		4
.L_6585:
        /*003c*/ 	.byte	0x04, 0x17
        /*003e*/ 	.short	(.L_6587 - .L_6586)
.L_6586:
        /*0040*/ 	.word	0x00000000
        /*0044*/ 	.short	0x0000
        /*0046*/ 	.short	0x0000
        /*0048*/ 	.byte	0x00, 0xf0, 0x11, 0x00


	//----- nvinfo : EIATTR_MAXREG_COUNT
	.align		4
.L_6587:
        /*004c*/ 	.byte	0x03, 0x1b
        /*004e*/ 	.short	0x00ff


	//----- nvinfo : EIATTR_MERCURY_ISA_VERSION
	.align		4
        /*0050*/ 	.byte	0x03, 0x5f
        /*0052*/ 	.short	0x0000


	//----- nvinfo : EIATTR_EXIT_INSTR_OFFSETS
	.align		4
        /*0054*/ 	.byte	0x04, 0x1c
        /*0056*/ 	.short	(.L_6589 - .L_6588)


	//   ....[0]....
.L_6588:
        /*0058*/ 	.word	0x00001630


	//   ....[1]....
        /*005c*/ 	.word	0x00003420


	//   ....[2]....
        /*0060*/ 	.word	0x00003470


	//----- nvinfo : EIATTR_MAX_THREADS
	.align		4
.L_6589:
        /*0064*/ 	.byte	0x04, 0x05
        /*0066*/ 	.short	(.L_6591 - .L_6590)
.L_6590:
        /*0068*/ 	.word	0x00000080
        /*006c*/ 	.word	0x00000001
        /*0070*/ 	.word	0x00000001


	//----- nvinfo : EIATTR_CRS_STACK_SIZE
	.align		4
.L_6591:
        /*0074*/ 	.byte	0x04, 0x1e
        /*0076*/ 	.short	(.L_6593 - .L_6592)
.L_6592:
        /*0078*/ 	.word	0x00000000
.L_6593:


//--------------------- .nv.info._ZN2at6native29vectorized_elementwise_kernelILi4ENS0_13BinaryFunctorIfffZZZNS0_21nextafter_kernel_cudaERNS_18TensorIteratorBaseEENKUlvE_clEvENKUlvE0_clEvEUlffE_EESt5arrayIPcLm3EEEEviT0_T1_ --------------------------
	.section	.nv.info._ZN2at6native29vectorized_elementwise_kernelILi4ENS0_13BinaryFunctorIfffZZZNS0_21nextafter_kernel_cudaERNS_18TensorIteratorBaseEENKUlvE_clEvENKUlvE0_clEvEUlffE_EESt5arrayIPcLm3EEEEviT0_T1_,"",@"SHT_CUDA_INFO"
	.sectionflags	@""
	.align	4


	//----- nvinfo : EIATTR_CUDA_API_VERSION
	.align		4
        /*0000*/ 	.byte	0x04, 0x37
        /*0002*/ 	.short	(.L_6595 - .L_6594)
.L_6594:
        /*0004*/ 	.word	0x00000082


	//----- nvinfo : EIATTR_SW2861232_WAR
	.align		4
.L_6595:
        /*0008*/ 	.byte	0x01, 0x35
	.zero		2


	//----- nvinfo : EIATTR_PARAM_CBANK
	.align		4
        /*000c*/ 	.byte	0x04, 0x0a
        /*000e*/ 	.short	(.L_6597 - .L_6596)
	.align		4
.L_6596:
        /*0010*/ 	.word	index@(.nv.constant0._ZN2at6native29vectorized_elementwise_kernelILi4ENS0_13BinaryFunctorIfffZZZNS0_21nextafter_kernel_cudaERNS_18TensorIteratorBaseEENKUlvE_clEvENKUlvE0_clEvEUlffE_EESt5arrayIPcLm3EEEEviT0_T1_)
        /*0014*/ 	.short	0x0160
        /*0016*/ 	.short	0x0020


	//----- nvinfo : EIATTR_CBANK_PARAM_SIZE
	.align		4
.L_6597:
        /*0018*/ 	.byte	0x03, 0x19
        /*001a*/ 	.short	0x0020


	//----- nvinfo : EIATTR_KPARAM_INFO
	.align		4
        /*001c*/ 	.byte	0x04, 0x17
        /*001e*/ 	.short	(.L_6599 - .L_6598)
.L_6598:
        /*0020*/ 	.word	0x00000000
        /*0024*/ 	.short	0x0002
        /*0026*/ 	.short	0x0008
        /*0028*/ 	.byte	0x00, 0xf0, 0x61, 0x00


	//----- nvinfo : EIATTR_KPARAM_INFO
	.align		4
.L_6599:
        /*002c*/ 	.byte	0x04, 0x17
        /*002e*/ 	.short	(.L_6601 - .L_6600)
.L_6600:
        /*0030*/ 	.word	0x00000000
        /*0034*/ 	.short	0x0001
        /*0036*/ 	.short	0x0004
        /*0038*/ 	.byte	0x00, 0xf0, 0x05, 0x00


	//----- nvinfo : EIATTR_KPARAM_INFO
	.align		4
.L_6601:
        /*003c*/ 	.byte	0x04, 0x17
        /*003e*/ 	.short	(.L_6603 - .L_6602)
.L_6602:
        /*0040*/ 	.word	0x00000000
        /*0044*/ 	.short	0x0000
        /*0046*/ 	.short	0x0000
        /*0048*/ 	.byte	0x00, 0xf0, 0x11, 0x00


	//----- nvinfo : EIATTR_MAXREG_COUNT
	.align		4
.L_6603:
        /*004c*/ 	.byte	0x03, 0x1b
        /*004e*/ 	.short	0x00ff


	//----- nvinfo : EIATTR_MERCURY_ISA_VERSION
	.align		4
        /*0050*/ 	.byte	0x03, 0x5f
        /*0052*/ 	.short	0x0000


	//----- nvinfo : EIATTR_EXIT_INSTR_OFFSETS
	.align		4
        /*0054*/ 	.byte	0x04, 0x1c
        /*0056*/ 	.short	(.L_6605 - .L_6604)


	//   ....[0]....
.L_6604:
        /*0058*/ 	.word	0x000015d0


	//   ....[1]....
        /*005c*/ 	.word	0x000033c0


	//   ....[2]....
        /*0060*/ 	.word	0x00003410


	//----- nvinfo : EIATTR_MAX_THREADS
	.align		4
.L_6605:
        /*0064*/ 	.byte	0x04, 0x05
        /*0066*/ 	.short	(.L_6607 - .L_6606)
.L_6606:
        /*0068*/ 	.word	0x00000080
        /*006c*/ 	.word	0x00000001
        /*0070*/ 	.word	0x00000001


	//----- nvinfo : EIATTR_CRS_STACK_SIZE
	.align		4
.L_6607:
        /*0074*/ 	.byte	0x04, 0x1e
        /*0076*/ 	.short	(.L_6609 - .L_6608)
.L_6608:
        /*0078*/ 	.word	0x00000000
.L_6609:


//--------------------- .nv.info._ZN2at6native29vectorized_elementwise_kernelILi8ENS0_13BinaryFunctorIfffZZZNS0_21nextafter_kernel_cudaERNS_18TensorIteratorBaseEENKUlvE_clEvENKUlvE0_clEvEUlffE_EESt5arrayIPcLm3EEEEviT0_T1_ --------------------------
	.section	.nv.info._ZN2at6native29vectorized_elementwise_kernelILi8ENS0_13BinaryFunctorIfffZZZNS0_21nextafter_kernel_cudaERNS_18TensorIteratorBaseEENKUlvE_clEvENKUlvE0_clEvEUlffE_EESt5arrayIPcLm3EEEEviT0_T1_,"",@"SHT_CUDA_INFO"
	.sectionflags	@""
	.align	4


	//----- nvinfo : EIATTR_CUDA_API_VERSION
	.align		4
        /*0000*/ 	.byte	0x04, 0x37
        /*0002*/ 	.short	(.L_6611 - .L_6610)
.L_6610:
        /*0004*/ 	.word	0x00000082


	//----- nvinfo : EIATTR_SW2861232_WAR
	.align		4
.L_6611:
        /*0008*/ 	.byte	0x01, 0x35
	.zero		2


	//----- nvinfo : EIATTR_PARAM_CBANK
	.align		4
        /*000c*/ 	.byte	0x04, 0x0a
        /*000e*/ 	.short	(.L_6613 - .L_6612)
	.align		4
.L_6612:
        /*0010*/ 	.word	index@(.nv.constant0._ZN2at6native29vectorized_elementwise_kernelILi8ENS0_13BinaryFunctorIfffZZZNS0_21nextafter_kernel_cudaERNS_18TensorIteratorBaseEENKUlvE_clEvENKUlvE0_clEvEUlffE_EESt5arrayIPcLm3EEEEviT0_T1_)
        /*0014*/ 	.short	0x0160
        /*0016*/ 	.short	0x0020


	//----- nvinfo : EIATTR_CBANK_PARAM_SIZE
	.align		4
.L_6613:
        /*0018*/ 	.byte	0x03, 0x19
        /*001a*/ 	.short	0x0020


	//----- nvinfo : EIATTR_KPARAM_INFO
	.align		4
        /*001c*/ 	.byte	0x04, 0x17
        /*001e*/ 	.short	(.L_6615 - .L_6614)
.L_6614:
        /*0020*/ 	.word	0x00000000
        /*0024*/ 	.short	0x0002
        /*0026*/ 	.short	0x0008
        /*0028*/ 	.byte	0x00, 0xf0, 0x61, 0x00


	//----- nvinfo : EIATTR_KPARAM_INFO
	.align		4
.L_6615:
        /*002c*/ 	.byte	0x04, 0x17
        /*002e*/ 	.short	(.L_6617 - .L_6616)
.L_6616:
        /*0030*/ 	.word	0x00000000
        /*0034*/ 	.short	0x0001
        /*0036*/ 	.short	0x0004
        /*0038*/ 	.byte	0x00, 0xf0, 0x05, 0x00


	//----- nvinfo : EIATTR_KPARAM_INFO
	.align		4
.L_6617:
        /*003c*/ 	.byte	0x04, 0x17
        /*003e*/ 	.short	(.L_6619 - .L_6618)
.L_6618:
        /*0040*/ 	.word	0x00000000
        /*0044*/ 	.short	0x0000
        /*0046*/ 	.short	0x0000
        /*0048*/ 	.byte	0x00, 0xf0, 0x11, 0x00


	//----- nvinfo : EIATTR_MAXREG_COUNT
	.align		4
.L_6619:
        /*004c*/ 	.byte	0x03, 0x1b
        /*004e*/ 	.short	0x00ff


	//----- nvinfo : EIATTR_MERCURY_ISA_VERSION
	.align		4
        /*0050*/ 	.byte	0x03, 0x5f
        /*0052*/ 	.short	0x0000


	//----- nvinfo : EIATTR_EXIT_INSTR_OFFSETS
	.align		4
        /*0054*/ 	.byte	0x04, 0x1c
        /*0056*/ 	.short	(.L_6621 - .L_6620)


	//   ....[0]....
.L_6620:
        /*0058*/ 	.word	0x00000010


	//----- nvinfo : EIATTR_MAX_THREADS
	.align		4
.L_6621:
        /*005c*/ 	.byte	0x04, 0x05
        /*005e*/ 	.short	(.L_6623 - .L_6622)
.L_6622:
        /*0060*/ 	.word	0x00000080
        /*0064*/ 	.word	0x00000001
        /*0068*/ 	.word	0x00000001
.L_6623:


//--------------------- .nv.info._ZN2at6native18elementwise_kernelILi128ELi4EZNS0_15gpu_kernel_implINS0_13BUnaryFunctorIfffZZZNS0_21nextafter_kernel_cudaERNS_18TensorIteratorBaseEENKUlvE_clEvENKUlvE0_clEvEUlffE_EEEEvS5_RKT_EUliE_EEviT1_ --------------------------
	.section	.nv.info._ZN2at6native18elementwise_kernelILi128ELi4EZNS0_15gpu_kernel_implINS0_13BUnaryFunctorIfffZZZNS0_21nextafter_kernel_cudaERNS_18TensorIteratorBaseEENKUlvE_clEvENKUlvE0_clEvEUlffE_EEEEvS5_RKT_EUliE_EEviT1_,"",@"SHT_CUDA_INFO"
	.sectionflags	@""
	.align	4


	//----- nvinfo : EIATTR_CUDA_API_VERSION
	.align		4
        /*0000*/ 	.byte	0x04, 0x37
        /*0002*/ 	.short	(.L_6625 - .L_6624)
.L_6624:
        /*0004*/ 	.word	0x00000082


	//----- nvinfo : EIATTR_SW2861232_WAR
	.align		4
.L_6625:
        /*0008*/ 	.byte	0x01, 0x35
	.zero		2


	//----- nvinfo : EIATTR_PARAM_CBANK
	.align		4
        /*000c*/ 	.byte	0x04, 0x0a
        /*000e*/ 	.short	(.L_6627 - .L_6626)
	.align		4
.L_6626:
        /*0010*/ 	.word	index@(.nv.constant0._ZN2at6native18elementwise_kernelILi128ELi4EZNS0_15gpu_kernel_implINS0_13BUnaryFunctorIfffZZZNS0_21nextafter_kernel_cudaERNS_18TensorIteratorBaseEENKUlvE_clEvENKUlvE0_clEvEUlffE_EEEEvS5_RKT_EUliE_EEviT1_)
        /*0014*/ 	.short	0x0160
        /*0016*/ 	.short	0x0228


	//----- nvinfo : EIATTR_CBANK_PARAM_SIZE
	.align		4
.L_6627:
        /*0018*/ 	.byte	0x03, 0x19
        /*001a*/ 	.short	0x0228


	//----- nvinfo : EIATTR_KPARAM_INFO
	.align		4
        /*001c*/ 	.byte	0x04, 0x17
        /*001e*/ 	.short	(.L_6629 - .L_6628)
.L_6628:
        /*0020*/ 	.word	0x00000000
        /*0024*/ 	.short	0x0001
        /*0026*/ 	.short	0x0008
        /*0028*/ 	.byte	0x00, 0xf0, 0x81, 0x08


	//----- nvinfo : EIATTR_KPARAM_INFO
	.align		4
.L_6629:
        /*002c*/ 	.byte	0x04, 0x17
        /*002e*/ 	.short	(.L_6631 - .L_6630)
.L_6630:
        /*0030*/ 	.word	0x00000000
        /*0034*/ 	.short	0x0000
        /*0036*/ 	.short	0x0000
        /*0038*/ 	.byte	0x00, 0xf0, 0x11, 0x00


	//----- nvinfo : EIATTR_MAXREG_COUNT
	.align		4
.L_6631:
        /*003c*/ 	.byte	0x03, 0x1b
        /*003e*/ 	.short	0x0080


	//----- nvinfo : EIATTR_EXTERNS
	.align		4
        /*0040*/ 	.byte	0x04, 0x0f
        /*0042*/ 	.short	(.L_6633 - .L_6632)


	//   ....[0]....
	.align		4
.L_6632:
        /*0044*/ 	.word	index@(__assertfail)


	//----- nvinfo : EIATTR_MERCURY_ISA_VERSION
	.align		4
.L_6633:
        /*0048*/ 	.byte	0x03, 0x5f
        /*004a*/ 	.short	0x0000


	//----- nvinfo : EIATTR_SYSCALL_OFFSETS
	.align		4
        /*004c*/ 	.byte	0x04, 0x46
        /*004e*/ 	.short	(.L_6635 - .L_6634)


	//   ....[0]....
.L_6634:
        /*0050*/ 	.word	0x00001c50


	//   ....[1]....
        /*0054*/ 	.word	0x00002d70


	//   ....[2]....
        /*0058*/ 	.word	0x00004a10


	//   ....[3]....
        /*005c*/ 	.word	0x00005b30


	//   ....[4]....
        /*0060*/ 	.word	0x000077a0


	//   ....[5]....
        /*0064*/ 	.word	0x000088c0


	//   ....[6]....
        /*0068*/ 	.word	0x0000a540


	//   ....[7]....
        /*006c*/ 	.word	0x0000b660


	//----- nvinfo : EIATTR_EXIT_INSTR_OFFSETS
	.align		4
.L_6635:
        /*0070*/ 	.byte	0x04, 0x1c
        /*0072*/ 	.short	(.L_6637 - .L_6636)


	//   ....[0]....
.L_6636:
        /*0074*/ 	.word	0x00008960


	//   ....[1]....
        /*0078*/ 	.word	0x0000a950


	//   ....[2]....
        /*007c*/ 	.word	0x0000a990


	//   ....[3]....
        /*0080*/ 	.word	0x0000aa20


	//   ....[4]....
        /*0084*/ 	.word	0x0000aa50


	//   ....[5]....
        /*0088*/ 	.word	0x0000aa80


	//   ....[6]....
        /*008c*/ 	.word	0x0000ab00


	//   ....[7]....
        /*0090*/ 	.word	0x0000ab30


	//   ....[8]....
        /*0094*/ 	.word	0x0000abc0


	//   ....[9]....
        /*0098*/ 	.word	0x0000ac00


	//   ....[10]....
        /*009c*/ 	.word	0x0000ac40


	//   ....[11]....
        /*00a0*/ 	.word	0x0000ad00


	//   ....[12]....
        /*00a4*/ 	.word	0x0000ad50


	//   ....[13]....
        /*00a8*/ 	.word	0x0000aed0


	//   ....[14]....
        /*00ac*/ 	.word	0x0000b020


	//   ....[15]....
        /*00b0*/ 	.word	0x0000b050


	//   ....[16]....
        /*00b4*/ 	.word	0x0000b100


	//   ....[17]....
        /*00b8*/ 	.word	0x0000b270


	//   ....[18]....
        /*00bc*/ 	.word	0x0000b3e0


	//   ....[19]....
        /*00c0*/ 	.word	0x0000b530


	//   ....[20]....
        /*00c4*/ 	.word	0x0000b670


	//   ....[21]....
        /*00c8*/ 	.word	0x0000b6a0


	//   ....[22]....
        /*00cc*/ 	.word	0x0000b6d0


	//----- nvinfo : EIATTR_MAX_THREADS
	.align		4
.L_6637:
        /*00d0*/ 	.byte	0x04, 0x05
        /*00d2*/ 	.short	(.L_6639 - .L_6638)
.L_6638:
        /*00d4*/ 	.word	0x00000080
        /*00d8*/ 	.word	0x00000001
        /*00dc*/ 	.word	0x00000001


	//----- nvinfo : EIATTR_CRS_STACK_SIZE
	.align		4
.L_6639:
        /*00e0*/ 	.byte	0x04, 0x1e
        /*00e2*/ 	.short	(.L_6641 - .L_6640)
.L_6640:
        /*00e4*/ 	.word	0x00000000
.L_6641:


//--------------------- .nv.info._ZN2at6native27unrolled_elementwise_kernelINS0_13BUnaryFunctorIfffZZZNS0_21nextafter_kernel_cudaERNS_18TensorIteratorBaseEENKUlvE_clEvENKUlvE0_clEvEUlffE_EESt5arrayIPcLm2EELi4E23TrivialOffsetCalculatorILi1EjESD_NS0_6memory12LoadWithCastILi1EEENSE_13StoreWithCastILi1EEEEEviT_T0_T2_T3_T4_T5_ --------------------------
	.section	.nv.info._ZN2at6native27unrolled_elementwise_kernelINS0_13BUnaryFunctorIfffZZZNS0_21nextafter_kernel_cudaERNS_18TensorIteratorBaseEENKUlvE_clEvENKUlvE0_clEvEUlffE_EESt5arrayIPcLm2EELi4E23TrivialOffsetCalculatorILi1EjESD_NS0_6memory12LoadWithCastILi1EEENSE_13StoreWithCastILi1EEEEEviT_T0_T2_T3_T4_T5_,"",@"SHT_CUDA_INFO"
	.sectionflags	@""
	.align	4


	//----- nvinfo : EIATTR_CUDA_API_VERSION
	.align		4
        /*0000*/ 	.byte	0x04, 0x37
        /*0002*/ 	.short	(.L_6643 - .L_6642)
.L_6642:
        /*0004*/ 	.word	0x00000082


	//----- nvinfo : EIATTR_SW2861232_WAR
	.align		4
.L_6643:
        /*0008*/ 	.byte	0x01, 0x35
	.zero		2


	//----- nvinfo : EIATTR_PARAM_CBANK
	.align		4
        /*000c*/ 	.byte	0x04, 0x0a
        /*000e*/ 	.short	(.L_6645 - .L_6644)
	.align		4
.L_6644:
        /*0010*/ 	.word	index@(.nv.constant0._ZN2at6native27unrolled_elementwise_kernelINS0_13BUnaryFunctorIfffZZZNS0_21nextafter_kernel_cudaERNS_18TensorIteratorBaseEENKUlvE_clEvENKUlvE0_clEvEUlffE_EESt5arrayIPcLm2EELi4E23TrivialOffsetCalculatorILi1EjESD_NS0_6memory12LoadWithCastILi1EEENSE_13StoreWithCastILi1EEEEEviT_T0_T2_T3_T4_T5_)
        /*0014*/ 	.short	0x0160
        /*0016*/ 	.short	0x0034


	//----- nvinfo : EIATTR_CBANK_PARAM_SIZE
	.align		4
.L_6645:
        /*0018*/ 	.byte	0x03, 0x19
        /*001a*/ 	.short	0x0034


	//----- nvinfo : EIATTR_KPARAM_INFO
	.align		4
        /*001c*/ 	.byte	0x04, 0x17
        /*001e*/ 	.short	(.L_6647 - .L_6646)
.L_6646:
        /*0020*/ 	.word	0x00000000
        /*0024*/ 	.short	0x0006
        /*0026*/ 	.short	0x002c
        /*0028*/ 	.byte	0x00, 0xf0, 0x21, 0x00


	//----- nvinfo : EIATTR_KPARAM_INFO
	.align		4
.L_6647:
        /*002c*/ 	.byte	0x04, 0x17
        /*002e*/ 	.short	(.L_6649 - .L_6648)
.L_6648:
        /*0030*/ 	.word	0x00000000
        /*0034*/ 	.short	0x0005
        /*0036*/ 	.short	0x0024
        /*0038*/ 	.byte	0x00, 0xf0, 0x21, 0x00


	//----- nvinfo : EIATTR_KPARAM_INFO
	.align		4
.L_6649:
        /*003c*/ 	.byte	0x04, 0x17
        /*003e*/ 	.short	(.L_6651 - .L_6650)
.L_6650:
        /*0040*/ 	.word	0x00000000
        /*0044*/ 	.short	0x0004
        /*0046*/ 	.short	0x0021
        /*0048*/ 	.byte	0x00, 0xf0, 0x05, 0x00


	//----- nvinfo : EIATTR_KPARAM_INFO
	.align		4
.L_6651:
        /*004c*/ 	.byte	0x04, 0x17
        /*004e*/ 	.short	(.L_6653 - .L_6652)
.L_6652:
        /*0050*/ 	.word	0x00000000
        /*0054*/ 	.short	0x0003
        /*0056*/ 	.short	0x0020
        /*0058*/ 	.byte	0x00, 0xf0, 0x05, 0x00


	//----- nvinfo : EIATTR_KPARAM_INFO
	.align		4
.L_6653:
        /*005c*/ 	.byte	0x04, 0x17
        /*005e*/ 	.short	(.L_6655 - .L_6654)
.L_6654:
        /*0060*/ 	.word	0x00000000
        /*0064*/ 	.short	0x0002
        /*0066*/ 	.short	0x0010
        /*0068*/ 	.byte	0x00, 0xf0, 0x41, 0x00


	//----- nvinfo : EIATTR_KPARAM_INFO
	.align		4
.L_6655:
        /*006c*/ 	.byte	0x04, 0x17
        /*006e*/ 	.short	(.L_6657 - .L_6656)
.L_6656:
        /*0070*/ 	.word	0x00000000
        /*0074*/ 	.short	0x0001
        /*0076*/ 	.short	0x0004
        /*0078*/ 	.byte	0x00, 0xf0, 0x21, 0x00


	//----- nvinfo : EIATTR_KPARAM_INFO
	.align		4
.L_6657:
        /*007c*/ 	.byte	0x04, 0x17
        /*007e*/ 	.short	(.L_6659 - .L_6658)
.L_6658:
        /*0080*/ 	.word	0x00000000
        /*0084*/ 	.short	0x0000
        /*0086*/ 	.short	0x0000
        /*0088*/ 	.byte	0x00, 0xf0, 0x11, 0x00


	//----- nvinfo : EIATTR_MAXREG_COUNT
	.align		4
.L_6659:
        /*008c*/ 	.byte	0x03, 0x1b
        /*008e*/ 	.short	0x00ff


	//----- nvinfo : EIATTR_EXTERNS
	.align		4
        /*0090*/ 	.byte	0x04, 0x0f
        /*0092*/ 	.short	(.L_6661 - .L_6660)


	//   ....[0]....
	.align		4
.L_6660:
        /*0094*/ 	.word	index@(__assertfail)


	//----- nvinfo : EIATTR_MERCURY_ISA_VERSION
	.align		4
.L_6661:
        /*0098*/ 	.byte	0x03, 0x5f
        /*009a*/ 	.short	0x0000


	//----- nvinfo : EIATTR_SYSCALL_OFFSETS
	.align		4
        /*009c*/ 	.byte	0x04, 0x46
        /*009e*/ 	.short	(.L_6663 - .L_6662)


	//   ....[0]....
.L_6662:
        /*00a0*/ 	.word	0x00000e50


	//   ....[1]....
        /*00a4*/ 	.word	0x00001cd0


	//   ....[2]....
        /*00a8*/ 	.word	0x00002b60


	//   ....[3]....
        /*00ac*/ 	.word	0x00003990


	//   ....[4]....
        /*00b0*/ 	.word	0x00005430


	//   ....[5]....
        /*00b4*/ 	.word	0x00006330


	//   ....[6]....
        /*00b8*/ 	.word	0x000071f0


	//   ....[7]....
        /*00bc*/ 	.word	0x000080c0


	//----- nvinfo : EIATTR_EXIT_INSTR_OFFSETS
	.align		4
.L_6663:
        /*00c0*/ 	.byte	0x04, 0x1c
        /*00c2*/ 	.short	(.L_6665 - .L_6664)


	//   ....[0]....
.L_6664:
        /*00c4*/ 	.word	0x00007290


	//   ....[1]....
        /*00c8*/ 	.word	0x000073b0


	//   ....[2]....
        /*00cc*/ 	.word	0x000073f0


	//   ....[3]....
        /*00d0*/ 	.word	0x00007480


	//   ....[4]....
        /*00d4*/ 	.word	0x000074b0


	//   ....[5]....
        /*00d8*/ 	.word	0x000074e0


	//   ....[6]....
        /*00dc*/ 	.word	0x00007560


	//   ....[7]....
        /*00e0*/ 	.word	0x00007590


	//   ....[8]....
        /*00e4*/ 	.word	0x00007620


	//   ....[9]....
        /*00e8*/ 	.word	0x00007660


	//   ....[10]....
        /*00ec*/ 	.word	0x000076a0


	//   ....[11]....
        /*00f0*/ 	.word	0x00007760


	//   ....[12]....
        /*00f4*/ 	.word	0x000077b0


	//   ....[13]....
        /*00f8*/ 	.word	0x00007930


	//   ....[14]....
        /*00fc*/ 	.word	0x00007a80


	//   ....[15]....
        /*0100*/ 	.word	0x00007ab0


	//   ....[16]....
        /*0104*/ 	.word	0x00007b60


	//   ....[17]....
        /*0108*/ 	.word	0x00007cd0


	//   ....[18]....
        /*010c*/ 	.word	0x00007e40


	//   ....[19]....
        /*0110*/ 	.word	0x00007f90


	//   ....[20]....
        /*0114*/ 	.word	0x000080d0


	//   ....[21]....
        /*0118*/ 	.word	0x00008100


	//   ....[22]....
        /*011c*/ 	.word	0x00008130


	//----- nvinfo : EIATTR_MAX_THREADS
	.align		4
.L_6665:
        /*0120*/ 	.byte	0x04, 0x05
        /*0122*/ 	.short	(.L_6667 - .L_6666)
.L_6666:
        /*0124*/ 	.word	0x00000080
        /*0128*/ 	.word	0x00000001
        /*012c*/ 	.word	0x00000001


	//----- nvinfo : EIATTR_CRS_STACK_SIZE
	.align		4
.L_6667:
        /*0130*/ 	.byte	0x04, 0x1e
        /*0132*/ 	.short	(.L_6669 - .L_6668)
.L_6668:
        /*0134*/ 	.word	0x00000000
.L_6669:


//--------------------- .nv.info._ZN2at6native18elementwise_kernelILi128ELi2EZNS0_22gpu_kernel_impl_nocastINS0_13BUnaryFunctorIfffZZZNS0_21nextafter_kernel_cudaERNS_18TensorIteratorBaseEENKUlvE_clEvENKUlvE0_clEvEUlffE_EEEEvS5_RKT_EUliE_EEviT1_ --------------------------
	.section	.nv.info._ZN2at6native18elementwise_kernelILi128ELi2EZNS0_22gpu_kernel_impl_nocastINS0_13BUnaryFunctorIfffZZZNS0_21nextafter_kernel_cudaERNS_18TensorIteratorBaseEENKUlvE_clEvENKUlvE0_clEvEUlffE_EEEEvS5_RKT_EUliE_EEviT1_,"",@"SHT_CUDA_INFO"
	.sectionflags	@""
	.align	4


	//----- nvinfo : EIATTR_CUDA_API_VERSION
	.align		4
        /*0000*/ 	.byte	0x04, 0x37
        /*0002*/ 	.short	(.L_6671 - .L_6670)
.L_6670:
        /*0004*/ 	.word	0x00000082


	//----- nvinfo : EIATTR_SW2861232_WAR
	.align		4
.L_6671:
        /*0008*/ 	.byte	0x01, 0x35
	.zero		2


	//----- nvinfo : EIATTR_PARAM_CBANK
	.align		4
        /*000c*/ 	.byte	0x04, 0x0a
        /*000e*/ 	.short	(.L_6673 - .L_6672)
	.align		4
.L_6672:
        /*0010*/ 	.word	index@(.nv.constant0._ZN2at6native18elementwise_kernelILi128ELi2EZNS0_22gpu_kernel_impl_nocastINS0_13BUnaryFunctorIfffZZZNS0_21nextafter_kernel_cudaERNS_18TensorIteratorBaseEENKUlvE_clEvENKUlvE0_clEvEUlffE_EEEEvS5_RKT_EUliE_EEviT1_)
        /*0014*/ 	.short	0x0160
        /*0016*/ 	.short	0x0220


	//----- nvinfo : EIATTR_CBANK_PARAM_SIZE
	.align		4
.L_6673:
        /*0018*/ 	.byte	0x03, 0x19
        /*001a*/ 	.short	0x0220


	//----- nvinfo : EIATTR_KPARAM_INFO
	.align		4
        /*001c*/ 	.byte	0x04, 0x17
        /*001e*/ 	.short	(.L_6675 - .L_6674)
.L_6674:
        /*0020*/ 	.word	0x00000000
        /*0024*/ 	.short	0x0001
        /*0026*/ 	.short	0x0008
        /*0028*/ 	.byte	0x00, 0xf0, 0x61, 0x08


	//----- nvinfo : EIATTR_KPARAM_INFO
	.align		4
.L_6675:
        /*002c*/ 	.byte	0x04, 0x17
        /*002e*/ 	.short	(.L_6677 - .L_6676)
.L_6676:
        /*0030*/ 	.word	0x00000000
        /*0034*/ 	.short	0x0000
        /*0036*/ 	.short	0x0000
        /*0038*/ 	.byte	0x00, 0xf0, 0x11, 0x00


	//----- nvinfo : EIATTR_MAXREG_COUNT
	.align		4
.L_6677:
        /*003c*/ 	.byte	0x03, 0x1b
        /*003e*/ 	.short	0x0080


	//----- nvinfo : EIATTR_MERCURY_ISA_VERSION
	.align		4
        /*0040*/ 	.byte	0x03, 0x5f
        /*0042*/ 	.short	0x0000


	//----- nvinfo : EIATTR_EXIT_INSTR_OFFSETS
	.align		4
        /*0044*/ 	.byte	0x04, 0x1c
        /*0046*/ 	.short	(.L_6679 - .L_6678)


	//   ....[0]....
.L_6678:
        /*0048*/ 	.word	0x00001200


	//   ....[1]....
        /*004c*/ 	.word	0x000022e0


	//----- nvinfo : EIATTR_MAX_THREADS
	.align		4
.L_6679:
        /*0050*/ 	.byte	0x04, 0x05
        /*0052*/ 	.short	(.L_6681 - .L_6680)
.L_6680:
        /*0054*/ 	.word	0x00000080
        /*0058*/ 	.word	0x00000001
        /*005c*/ 	.word	0x00000001


	//----- nvinfo : EIATTR_CRS_STACK_SIZE
	.align		4
.L_6681:
        /*0060*/ 	.byte	0x04, 0x1e
        /*0062*/ 	.short	(.L_6683 - .L_6682)
.L_6682:
        /*0064*/ 	.word	0x00000000
.L_6683:


//--------------------- .nv.info._ZN2at6native27unrolled_elementwise_kernelINS0_13BUnaryFunctorIfffZZZNS0_21nextafter_kernel_cudaERNS_18TensorIteratorBaseEENKUlvE_clEvENKUlvE0_clEvEUlffE_EESt5arrayIPcLm2EELi4E23TrivialOffsetCalculatorILi1EjESD_NS0_6memory15LoadWithoutCastENSE_16StoreWithoutCastEEEviT_T0_T2_T3_T4_T5_ --------------------------
	.section	.nv.info._ZN2at6native27unrolled_elementwise_kernelINS0_13BUnaryFunctorIfffZZZNS0_21nextafter_kernel_cudaERNS_18TensorIteratorBaseEENKUlvE_clEvENKUlvE0_clEvEUlffE_EESt5arrayIPcLm2EELi4E23TrivialOffsetCalculatorILi1EjESD_NS0_6memory15LoadWithoutCastENSE_16StoreWithoutCastEEEviT_T0_T2_T3_T4_T5_,"",@"SHT_CUDA_INFO"
	.sectionflags	@""
	.align	4


	//----- nvinfo : EIATTR_CUDA_API_VERSION
	.align		4
        /*0000*/ 	.byte	0x04, 0x37
        /*0002*/ 	.short	(.L_6685 - .L_6684)
.L_6684:
        /*0004*/ 	.word	0x00000082


	//----- nvinfo : EIATTR_SW2861232_WAR
	.align		4
.L_6685:
        /*0008*/ 	.byte	0x01, 0x35
	.zero		2


	//----- nvinfo : EIATTR_PARAM_CBANK
	.align		4
        /*000c*/ 	.byte	0x04, 0x0a
        /*000e*/ 	.short	(.L_6687 - .L_6686)
	.align		4
.L_6686:
        /*0010*/ 	.word	index@(.nv.constant0._ZN2at6native27unrolled_elementwise_kernelINS0_13BUnaryFunctorIfffZZZNS0_21nextafter_kernel_cudaERNS_18TensorIteratorBaseEENKUlvE_clEvENKUlvE0_clEvEUlffE_EESt5arrayIPcLm2EELi4E23TrivialOffsetCalculatorILi1EjESD_NS0_6memory15LoadWithoutCastENSE_16StoreWithoutCastEEEviT_T0_T2_T3_T4_T5_)
        /*0014*/ 	.short	0x0160
        /*0016*/ 	.short	0x0024


	//----- nvinfo : EIATTR_CBANK_PARAM_SIZE
	.align		4
.L_6687:
        /*0018*/ 	.byte	0x03, 0x19
        /*001a*/ 	.short	0x0024


	//----- nvinfo : EIATTR_KPARAM_INFO
	.align		4
        /*001c*/ 	.byte	0x04, 0x17
        /*001e*/ 	.short	(.L_6689 - .L_6688)
.L_6688:
        /*0020*/ 	.word	0x00000000
        /*0024*/ 	.short	0x0006
        /*0026*/ 	.short	0x0023
        /*0028*/ 	.byte	0x00, 0xf0, 0x05, 0x00


	//----- nvinfo : EIATTR_KPARAM_INFO
	.align		4
.L_6689:
        /*002c*/ 	.byte	0x04, 0x17
        /*002e*/ 	.short	(.L_6691 - .L_6690)
.L_6690:
        /*0030*/ 	.word	0x00000000
        /*0034*/ 	.short	0x0005
        /*0036*/ 	.short	0x0022
        /*0038*/ 	.byte	0x00, 0xf0, 0x05, 0x00


	//----- nvinfo : EIATTR_KPARAM_INFO
	.align		4
.L_6691:
        /*003c*/ 	.byte	0x04, 0x17
        /*003e*/ 	.short	(.L_6693 - .L_6692)
.L_6692:
        /*0040*/ 	.word	0x00000000
        /*0044*/ 	.short	0x0004
        /*0046*/ 	.short	0x0021
        /*0048*/ 	.byte	0x00, 0xf0, 0x05, 0x00


	//----- nvinfo : EIATTR_KPARAM_INFO
	.align		4
.L_6693:
        /*004c*/ 	.byte	0x04, 0x17
        /*004e*/ 	.short	(.L_6695 - .L_6694)
.L_6694:
        /*0050*/ 	.word	0x00000000
        /*0054*/ 	.short	0x0003
        /*0056*/ 	.short	0x0020
        /*0058*/ 	.byte	0x00, 0xf0, 0x05, 0x00


	//----- nvinfo : EIATTR_KPARAM_INFO
	.align		4
.L_6695:
        /*005c*/ 	.byte	0x04, 0x17
        /*005e*/ 	.short	(.L_6697 - .L_6696)
.L_6696:
        /*0060*/ 	.word	0x00000000
        /*0064*/ 	.short	0x0002
        /*0066*/ 	.short	0x0010
        /*0068*/ 	.byte	0x00, 0xf0, 0x41, 0x00


	//----- nvinfo : EIATTR_KPARAM_INFO
	.align		4
.L_6697:
        /*006c*/ 	.byte	0x04, 0x17
        /*006e*/ 	.short	(.L_6699 - .L_6698)
.L_6698:
        /*0070*/ 	.word	0x00000000
        /*0074*/ 	.short	0x0001
        /*0076*/ 	.short	0x0004
        /*0078*/ 	.byte	0x00, 0xf0, 0x21, 0x00


	//----- nvinfo : EIATTR_KPARAM_INFO
	.align		4
.L_6699:
        /*007c*/ 	.byte	0x04, 0x17
        /*007e*/ 	.short	(.L_6701 - .L_6700)
.L_6700:
        /*0080*/ 	.word	0x00000000
        /*0084*/ 	.short	0x0000
        /*0086*/ 	.short	0x0000
        /*0088*/ 	.byte	0x00, 0xf0, 0x11, 0x00


	//----- nvinfo : EIATTR_MAXREG_COUNT
	.align		4
.L_6701:
        /*008c*/ 	.byte	0x03, 0x1b
        /*008e*/ 	.short	0x00ff


	//----- nvinfo : EIATTR_MERCURY_ISA_VERSION
	.align		4
        /*0090*/ 	.byte	0x03, 0x5f
        /*0092*/ 	.short	0x0000


	//----- nvinfo : EIATTR_EXIT_INSTR_OFFSETS
	.align		4
        /*0094*/ 	.byte	0x04, 0x1c
        /*0096*/ 	.short	(.L_6703 - .L_6702)


	//   ....[0]....
.L_6702:
        /*0098*/ 	.word	0x00000e50


	//   ....[1]....
        /*009c*/ 	.word	0x00000ea0


	//----- nvinfo : EIATTR_MAX_THREADS
	.align		4
.L_6703:
        /*00a0*/ 	.byte	0x04, 0x05
        /*00a2*/ 	.short	(.L_6705 - .L_6704)
.L_6704:
        /*00a4*/ 	.word	0x00000080
        /*00a8*/ 	.word	0x00000001
        /*00ac*/ 	.word	0x00000001


	//----- nvinfo : EIATTR_CRS_STACK_SIZE
	.align		4
.L_6705:
        /*00b0*/ 	.byte	0x04, 0x1e
        /*00b2*/ 	.short	(.L_6707 - .L_6706)
.L_6706:
        /*00b4*/ 	.word	0x00000000
.L_6707:


//--------------------- .nv.info._ZN2at6native29vectorized_elementwise_kernelILi2ENS0_13BUnaryFunctorIfffZZZNS0_21nextafter_kernel_cudaERNS_18TensorIteratorBaseEENKUlvE_clEvENKUlvE0_clEvEUlffE_EESt5arrayIPcLm2EEEEviT0_T1_ --------------------------
	.section	.nv.info._ZN2at6native29vectorized_elementwise_kernelILi2ENS0_13BUnaryFunctorIfffZZZNS0_21nextafter_kernel_cudaERNS_18TensorIteratorBaseEENKUlvE_clEvENKUlvE0_clEvEUlffE_EESt5arrayIPcLm2EEEEviT0_T1_,"",@"SHT_CUDA_INFO"
	.sectionflags	@""
	.align	4


	//----- nvinfo : EIATTR_CUDA_API_VERSION
	.align		4
        /*0000*/ 	.byte	0x04, 0x37
        /*0002*/ 	.short	(.L_6709 - .L_6708)
.L_6708:
        /*0004*/ 	.word	0x00000082


	//----- nvinfo : EIATTR_SW2861232_WAR
	.align		4
.L_6709:
        /*0008*/ 	.byte	0x01, 0x35
	.zero		2


	//----- nvinfo : EIATTR_PARAM_CBANK
	.align		4
        /*000c*/ 	.byte	0x04, 0x0a
        /*000e*/ 	.short	(.L_6711 - .L_6710)
	.align		4
.L_6710:
        /*0010*/ 	.word	index@(.nv.constant0._ZN2at6native29vectorized_elementwise_kernelILi2ENS0_13BUnaryFunctorIfffZZZNS0_21nextafter_kernel_cudaERNS_18TensorIteratorBaseEENKUlvE_clEvENKUlvE0_clEvEUlffE_EESt5arrayIPcLm2EEEEviT0_T1_)
        /*0014*/ 	.short	0x0160
        /*0016*/ 	.short	0x0020


	//----- nvinfo : EIATTR_CBANK_PARAM_SIZE
	.align		4
.L_6711:
        /*0018*/ 	.byte	0x03, 0x19
        /*001a*/ 	.short	0x0020


	//----- nvinfo : EIATTR_KPARAM_INFO
	.align		4
        /*001c*/ 	.byte	0x04, 0x17
        /*001e*/ 	.short	(.L_6713 - .L_6712)
.L_6712:
        /*0020*/ 	.word	0x00000000
        /*0024*/ 	.short	0x0002
        /*0026*/ 	.short	0x0010
        /*0028*/ 	.byte	0x00, 0xf0, 0x41, 0x00


	//----- nvinfo : EIATTR_KPARAM_INFO
	.align		4
.L_6713:
        /*002c*/ 	.byte	0x04, 0x17
        /*002e*/ 	.short	(.L_6715 - .L_6714)
.L_6714:
        /*0030*/ 	.word	0x00000000
        /*0034*/ 	.short	0x0001
        /*0036*/ 	.short	0x0004
        /*0038*/ 	.byte	0x00, 0xf0, 0x21, 0x00


	//----- nvinfo : EIATTR_KPARAM_INFO
	.align		4
.L_6715:
        /*003c*/ 	.byte	0x04, 0x17
        /*003e*/ 	.short	(.L_6717 - .L_6716)
.L_6716:
        /*0040*/ 	.word	0x00000000
        /*0044*/ 	.short	0x0000
        /*0046*/ 	.short	0x0000
        /*0048*/ 	.byte	0x00, 0xf0, 0x11, 0x00


	//----- nvinfo : EIATTR_MAXREG_COUNT
	.align		4
.L_6717:
        /*004c*/ 	.byte	0x03, 0x1b
        /*004e*/ 	.short	0x00ff


	//----- nvinfo : EIATTR_MERCURY_ISA_VERSION
	.align		4
        /*0050*/ 	.byte	0x03, 0x5f
        /*0052*/ 	.short	0x0000


	//----- nvinfo : EIATTR_EXIT_INSTR_OFFSETS
	.align		4
        /*0054*/ 	.byte	0x04, 0x1c
        /*0056*/ 	.short	(.L_6719 - .L_6718)


	//   ....[0]....
.L_6718:
        /*0058*/ 	.word	0x000014c0


	//   ....[1]....
        /*005c*/ 	.word	0x00004550


	//   ....[2]....
        /*0060*/ 	.word	0x000045a0


	//----- nvinfo : EIATTR_MAX_THREADS
	.align		4
.L_6719:
        /*0064*/ 	.byte	0x04, 0x05
        /*0066*/ 	.short	(.L_6721 - .L_6720)
.L_6720:
        /*0068*/ 	.word	0x00000080
        /*006c*/ 	.word	0x00000001
        /*0070*/ 	.word	0x00000001


	//----- nvinfo : EIATTR_CRS_STACK_SIZE
	.align		4
.L_6721:
        /*0074*/ 	.byte	0x04, 0x1e
        /*0076*/ 	.short	(.L_6723 - .L_6722)
.L_6722:
        /*0078*/ 	.word	0x00000000
.L_6723:


//--------------------- .nv.info._ZN2at6native29vectorized_elementwise_kernelILi4ENS0_13BUnaryFunctorIfffZZZNS0_21nextafter_kernel_cudaERNS_18TensorIteratorBaseEENKUlvE_clEvENKUlvE0_clEvEUlffE_EESt5arrayIPcLm2EEEEviT0_T1_ --------------------------
	.section	.nv.info._ZN2at6native29vectorized_elementwise_kernelILi4ENS0_13BUnaryFunctorIfffZZZNS0_21nextafter_kernel_cudaERNS_18TensorIteratorBaseEENKUlvE_clEvENKUlvE0_clEvEUlffE_EESt5arrayIPcLm2EEEEviT0_T1_,"",@"SHT_CUDA_INFO"
	.sectionflags	@""
	.align	4


	//----- nvinfo : EIATTR_CUDA_API_VERSION
	.align		4
        /*0000*/ 	.byte	0x04, 0x37
        /*0002*/ 	.short	(.L_6725 - .L_6724)
.L_6724:
        /*0004*/ 	.word	0x00000082


	//----- nvinfo : EIATTR_SW2861232_WAR
	.align		4
.L_6725:
        /*0008*/ 	.byte	0x01, 0x35
	.zero		2


	//----- nvinfo : EIATTR_PARAM_CBANK
	.align		4
        /*000c*/ 	.byte	0x04, 0x0a
        /*000e*/ 	.short	(.L_6727 - .L_6726)
	.align		4
.L_6726:
        /*0010*/ 	.word	index@(.nv.constant0._ZN2at6native29vectorized_elementwise_kernelILi4ENS0_13BUnaryFunctorIfffZZZNS0_21nextafter_kernel_cudaERNS_18TensorIteratorBaseEENKUlvE_clEvENKUlvE0_clEvEUlffE_EESt5arrayIPcLm2EEEEviT0_T1_)
        /*0014*/ 	.short	0x0160
        /*0016*/ 	.short	0x0020


	//----- nvinfo : EIATTR_CBANK_PARAM_SIZE
	.align		4
.L_6727:
        /*0018*/ 	.byte	0x03, 0x19
        /*001a*/ 	.short	0x0020


	//----- nvinfo : EIATTR_KPARAM_INFO
	.align		4
        /*001c*/ 	.byte	0x04, 0x17
        /*001e*/ 	.short	(.L_6729 - .L_6728)
.L_6728:
        /*0020*/ 	.word	0x00000000
        /*0024*/ 	.short	0x0002
        /*0026*/ 	.short	0x0010
        /*0028*/ 	.byte	0x00, 0xf0, 0x41, 0x00


	//----- nvinfo : EIATTR_KPARAM_INFO
	.align		4
.L_6729:
        /*002c*/ 	.byte	0x04, 0x17
        /*002e*/ 	.short	(.L_6731 - .L_6730)
.L_6730:
        /*0030*/ 	.word	0x00000000
        /*0034*/ 	.short	0x0001
        /*0036*/ 	.short	0x0004
        /*0038*/ 	.byte	0x00, 0xf0, 0x21, 0x00


	//----- nvinfo : EIATTR_KPARAM_INFO
	.align		4
.L_6731:
        /*003c*/ 	.byte	0x04, 0x17
        /*003e*/ 	.short	(.L_6733 - .L_6732)
.L_6732:
        /*0040*/ 	.word	0x00000000
        /*0044*/ 	.short	0x0000
        /*0046*/ 	.short	0x0000
        /*0048*/ 	.byte	0x00, 0xf0, 0x11, 0x00


	//----- nvinfo : EIATTR_MAXREG_COUNT
	.align		4
.L_6733:
        /*004c*/ 	.byte	0x03, 0x1b
        /*004e*/ 	.short	0x00ff


	//----- nvinfo : EIATTR_MERCURY_ISA_VERSION
	.align		4
        /*0050*/ 	.byte	0x03, 0x5f
        /*0052*/ 	.short	0x0000


	//----- nvinfo : EIATTR_EXIT_INSTR_OFFSETS
	.align		4
        /*0054*/ 	.byte	0x04, 0x1c
        /*0056*/ 	.short	(.L_6735 - .L_6734)


	//   ....[0]....
.L_6734:
        /*0058*/ 	.word	0x00001480


	//   ....[1]....
        /*005c*/ 	.word	0x00004500


	//   ....[2]....
        /*0060*/ 	.word	0x00004550


	//----- nvinfo : EIATTR_MAX_THREADS
	.align		4
.L_6735:
        /*0064*/ 	.byte	0x04, 0x05
        /*0066*/ 	.short	(.L_6737 - .L_6736)
.L_6736:
        /*0068*/ 	.word	0x00000080
        /*006c*/ 	.word	0x00000001
        /*0070*/ 	.word	0x00000001


	//----- nvinfo : EIATTR_CRS_STACK_SIZE
	.align		4
.L_6737:
        /*0074*/ 	.byte	0x04, 0x1e
        /*0076*/ 	.short	(.L_6739 - .L_6738)
.L_6738:
        /*0078*/ 	.word	0x00000000
.L_6739:


//--------------------- .nv.info._ZN2at6native29vectorized_elementwise_kernelILi8ENS0_13BUnaryFunctorIfffZZZNS0_21nextafter_kernel_cudaERNS_18TensorIteratorBaseEENKUlvE_clEvENKUlvE0_clEvEUlffE_EESt5arrayIPcLm2EEEEviT0_T1_ --------------------------
	.section	.nv.info._ZN2at6native29vectorized_elementwise_kernelILi8ENS0_13BUnaryFunctorIfffZZZNS0_21nextafter_kernel_cudaERNS_18TensorIteratorBaseEENKUlvE_clEvENKUlvE0_clEvEUlffE_EESt5arrayIPcLm2EEEEviT0_T1_,"",@"SHT_CUDA_INFO"
	.sectionflags	@""
	.align	4


	//----- nvinfo : EIATTR_CUDA_API_VERSION
	.align		4
        /*0000*/ 	.byte	0x04, 0x37
        /*0002*/ 	.short	(.L_6741 - .L_6740)
.L_6740:
        /*0004*/ 	.word	0x00000082


	//----- nvinfo : EIATTR_SW2861232_WAR
	.align		4
.L_6741:
        /*0008*/ 	.byte	0x01, 0x35
	.zero		2


	//----- nvinfo : EIATTR_PARAM_CBANK
	.align		4
        /*000c*/ 	.byte	0x04, 0x0a
        /*000e*/ 	.short	(.L_6743 - .L_6742)
	.align		4
.L_6742:
        /*0010*/ 	.word	index@(.nv.constant0._ZN2at6native29vectorized_elementwise_kernelILi8ENS0_13BUnaryFunctorIfffZZZNS0_21nextafter_kernel_cudaERNS_18TensorIteratorBaseEENKUlvE_clEvENKUlvE0_clEvEUlffE_EESt5arrayIPcLm2EEEEviT0_T1_)
        /*0014*/ 	.short	0x0160
        /*0016*/ 	.short	0x0020


	//----- nvinfo : EIATTR_CBANK_PARAM_SIZE
	.align		4
.L_6743:
        /*0018*/ 	.byte	0x03, 0x19
        /*001a*/ 	.short	0x0020


	//----- nvinfo : EIATTR_KPARAM_INFO
	.align		4
        /*001c*/ 	.byte	0x04, 0x17
        /*001e*/ 	.short	(.L_6745 - .L_6744)
.L_6744:
        /*0020*/ 	.word	0x00000000
        /*0024*/ 	.short	0x0002
        /*0026*/ 	.short	0x0010
        /*0028*/ 	.byte	0x00, 0xf0, 0x41, 0x00


	//----- nvinfo : EIATTR_KPARAM_INFO
	.align		4
.L_6745:
        /*002c*/ 	.byte	0x04, 0x17
        /*002e*/ 	.short	(.L_6747 - .L_6746)
.L_6746:
        /*0030*/ 	.word	0x00000000
        /*0034*/ 	.short	0x0001
        /*0036*/ 	.short	0x0004
        /*0038*/ 	.byte	0x00, 0xf0, 0x21, 0x00


	//----- nvinfo : EIATTR_KPARAM_INFO
	.align		4
.L_6747:
        /*003c*/ 	.byte	0x04, 0x17
        /*003e*/ 	.short	(.L_6749 - .L_6748)
.L_6748:
        /*0040*/ 	.word	0x00000000
        /*0044*/ 	.short	0x0000
        /*0046*/ 	.short	0x0000
        /*0048*/ 	.byte	0x00, 0xf0, 0x11, 0x00


	//----- nvinfo : EIATTR_MAXREG_COUNT
	.align		4
.L_6749:
        /*004c*/ 	.byte	0x03, 0x1b
        /*004e*/ 	.short	0x00ff


	//----- nvinfo : EIATTR_MERCURY_ISA_VERSION
	.align		4
        /*0050*/ 	.byte	0x03, 0x5f
        /*0052*/ 	.short	0x0000


	//----- nvinfo : EIATTR_EXIT_INSTR_OFFSETS
	.align		4
        /*0054*/ 	.byte	0x04, 0x1c
        /*0056*/ 	.short	(.L_6751 - .L_6750)


	//   ....[0]....
.L_6750:
        /*0058*/ 	.word	0x00000010


	//----- nvinfo : EIATTR_MAX_THREADS
	.align		4
.L_6751:
        /*005c*/ 	.byte	0x04, 0x05
        /*005e*/ 	.short	(.L_6753 - .L_6752)
.L_6752:
        /*0060*/ 	.word	0x00000080
        /*0064*/ 	.word	0x00000001
        /*0068*/ 	.word	0x00000001
.L_6753:


//--------------------- .nv.info._ZN2at6native18elementwise_kernelILi128ELi4EZNS0_15gpu_kernel_implINS0_13AUnaryFunctorIfffZZZNS0_21nextafter_kernel_cudaERNS_18TensorIteratorBaseEENKUlvE_clEvENKUlvE0_clEvEUlffE_EEEEvS5_RKT_EUliE_EEviT1_ --------------------------
	.section	.nv.info._ZN2at6native18elementwise_kernelILi128ELi4EZNS0_15gpu_kernel_implINS0_13AUnaryFunctorIfffZZZNS0_21nextafter_kernel_cudaERNS_18TensorIteratorBaseEENKUlvE_clEvENKUlvE0_clEvEUlffE_EEEEvS5_RKT_EUliE_EEviT1_,"",@"SHT_CUDA_INFO"
	.sectionflags	@""
	.align	4


	//----- nvinfo : EIATTR_CUDA_API_VERSION
	.align		4
        /*0000*/ 	.byte	0x04, 0x37
        /*0002*/ 	.short	(.L_6755 - .L_6754)
.L_6754:
        /*0004*/ 	.word	0x00000082


	//----- nvinfo : EIATTR_SW2861232_WAR
	.align		4
.L_6755:
        /*0008*/ 	.byte	0x01, 0x35
	.zero		2


	//----- nvinfo : EIATTR_PARAM_CBANK
	.align		4
        /*000c*/ 	.byte	0x04, 0x0a
        /*000e*/ 	.short	(.L_6757 - .L_6756)
	.align		4
.L_6756:
        /*0010*/ 	.word	index@(.nv.constant0._ZN2at6native18elementwise_kernelILi128ELi4EZNS0_15gpu_kernel_implINS0_13AUnaryFunctorIfffZZZNS0_21nextafter_kernel_cudaERNS_18TensorIteratorBaseEENKUlvE_clEvENKUlvE0_clEvEUlffE_EEEEvS5_RKT_EUliE_EEviT1_)
        /*0014*/ 	.short	0x0160
        /*0016*/ 	.short	0x0228


	//----- nvinfo : EIATTR_CBANK_PARAM_SIZE
	.align		4
.L_6757:
        /*0018*/ 	.byte	0x03, 0x19
        /*001a*/ 	.short	0x0228


	//----- nvinfo : EIATTR_KPARAM_INFO
	.align		4
        /*001c*/ 	.byte	0x04, 0x17
        /*001e*/ 	.short	(.L_6759 - .L_6758)
.L_6758:
        /*0020*/ 	.word	0x00000000
        /*0024*/ 	.short	0x0001
        /*0026*/ 	.short	0x0008
        /*0028*/ 	.byte	0x00, 0xf0, 0x81, 0x08


	//----- nvinfo : EIATTR_KPARAM_INFO
	.align		4
.L_6759:
        /*002c*/ 	.byte	0x04, 0x17
        /*002e*/ 	.short	(.L_6761 - .L_6760)
.L_6760:
        /*0030*/ 	.word	0x00000000
        /*0034*/ 	.short	0x0000
        /*0036*/ 	.short	0x0000
        /*0038*/ 	.byte	0x00, 0xf0, 0x11, 0x00


	//----- nvinfo : EIATTR_MAXREG_COUNT
	.align		4
.L_6761:
        /*003c*/ 	.byte	0x03, 0x1b
        /*003e*/ 	.short	0x0080


	//----- nvinfo : EIATTR_EXTERNS
	.align		4
        /*0040*/ 	.byte	0x04, 0x0f
        /*0042*/ 	.short	(.L_6763 - .L_6762)


	//   ....[0]....
	.align		4
.L_6762:
        /*0044*/ 	.word	index@(__assertfail)


	//----- nvinfo : EIATTR_MERCURY_ISA_VERSION
	.align		4
.L_6763:
        /*0048*/ 	.byte	0x03, 0x5f
        /*004a*/ 	.short	0x0000


	//----- nvinfo : EIATTR_SYSCALL_OFFSETS
	.align		4
        /*004c*/ 	.byte	0x04, 0x46
        /*004e*/ 	.short	(.L_6765 - .L_6764)


	//   ....[0]....
.L_6764:
        /*0050*/ 	.word	0x00001c50


	//   ....[1]....
        /*0054*/ 	.word	0x00002da0


	//   ....[2]....
        /*0058*/ 	.word	0x00004a40


	//   ....[3]....
        /*005c*/ 	.word	0x00005b80


	//   ....[4]....
        /*0060*/ 	.word	0x000077f0


	//   ....[5]....
        /*0064*/ 	.word	0x00008930


	//   ....[6]....
        /*0068*/ 	.word	0x0000a5b0


	//   ....[7]....
        /*006c*/ 	.word	0x0000b6f0


	//----- nvinfo : EIATTR_EXIT_INSTR_OFFSETS
	.align		4
.L_6765:
        /*0070*/ 	.byte	0x04, 0x1c
        /*0072*/ 	.short	(.L_6767 - .L_6766)


	//   ....[0]....
.L_6766:
        /*0074*/ 	.word	0x000089d0


	//   ....[1]....
        /*0078*/ 	.word	0x0000a9e0


	//   ....[2]....
        /*007c*/ 	.word	0x0000aa20


	//   ....[3]....
        /*0080*/ 	.word	0x0000aab0


	//   ....[4]....
        /*0084*/ 	.word	0x0000aae0


	//   ....[5]....
        /*0088*/ 	.word	0x0000ab10


	//   ....[6]....
        /*008c*/ 	.word	0x0000ab90


	//   ....[7]....
        /*0090*/ 	.word	0x0000abc0


	//   ....[8]....
        /*0094*/ 	.word	0x0000ac50


	//   ....[9]....
        /*0098*/ 	.word	0x0000ac90


	//   ....[10]....
        /*009c*/ 	.word	0x0000acd0


	//   ....[11]....
        /*00a0*/ 	.word	0x0000ad90


	//   ....[12]....
        /*00a4*/ 	.word	0x0000ade0


	//   ....[13]....
        /*00a8*/ 	.word	0x0000af60


	//   ....[14]....
        /*00ac*/ 	.word	0x0000b0b0


	//   ....[15]....
        /*00b0*/ 	.word	0x0000b0e0


	//   ....[16]....
        /*00b4*/ 	.word	0x0000b190


	//   ....[17]....
        /*00b8*/ 	.word	0x0000b300


	//   ....[18]....
        /*00bc*/ 	.word	0x0000b470


	//   ....[19]....
        /*00c0*/ 	.word	0x0000b5c0


	//   ....[20]....
        /*00c4*/ 	.word	0x0000b700


	//   ....[21]....
        /*00c8*/ 	.word	0x0000b730


	//   ....[22]....
        /*00cc*/ 	.word	0x0000b760


	//----- nvinfo : EIATTR_MAX_THREADS
	.align		4
.L_6767:
        /*00d0*/ 	.byte	0x04, 0x05
        /*00d2*/ 	.short	(.L_6769 - .L_6768)
.L_6768:
        /*00d4*/ 	.word	0x00000080
        /*00d8*/ 	.word	0x00000001
        /*00dc*/ 	.word	0x00000001


	//----- nvinfo : EIATTR_CRS_STACK_SIZE
	.align		4
.L_6769:
        /*00e0*/ 	.byte	0x04, 0x1e
        /*00e2*/ 	.short	(.L_6771 - .L_6770)
.L_6770:
        /*00e4*/ 	.word	0x00000000
.L_6771:


//--------------------- .nv.info._ZN2at6native27unrolled_elementwise_kernelINS0_13AUnaryFunctorIfffZZZNS0_21nextafter_kernel_cudaERNS_18TensorIteratorBaseEENKUlvE_clEvENKUlvE0_clEvEUlffE_EESt5arrayIPcLm2EELi4E23TrivialOffsetCalculatorILi1EjESD_NS0_6memory12LoadWithCastILi1EEENSE_13StoreWithCastILi1EEEEEviT_T0_T2_T3_T4_T5_ --------------------------
	.section	.nv.info._ZN2at6native27unrolled_elementwise_kernelINS0_13AUnaryFunctorIfffZZZNS0_21nextafter_kernel_cudaERNS_18TensorIteratorBaseEENKUlvE_clEvENKUlvE0_clEvEUlffE_EESt5arrayIPcLm2EELi4E23TrivialOffsetCalculatorILi1EjESD_NS0_6memory12LoadWithCastILi1EEENSE_13StoreWithCastILi1EEEEEviT_T0_T2_T3_T4_T5_,"",@"SHT_CUDA_INFO"
	.sectionflags	@""
	.align	4


	//----- nvinfo : EIATTR_CUDA_API_VERSION
	.align		4
        /*0000*/ 	.byte	0x04, 0x37
        /*0002*/ 	.short	(.L_6773 - .L_6772)
.L_6772:
        /*0004*/ 	.word	0x00000082


	//----- nvinfo : EIATTR_SW2861232_WAR
	.align		4
.L_6773:
        /*0008*/ 	.byte	0x01, 0x35
	.zero		2


	//----- nvinfo : EIATTR_PARAM_CBANK
	.align		4
        /*000c*/ 	.byte	0x04, 0x0a
        /*000e*/ 	.short	(.L_6775 - .L_6774)
	.align		4
.L_6774:
        /*0010*/ 	.word	index@(.nv.constant0._ZN2at6native27unrolled_elementwise_kernelINS0_13AUnaryFunctorIfffZZZNS0_21nextafter_kernel_cudaERNS_18TensorIteratorBaseEENKUlvE_clEvENKUlvE0_clEvEUlffE_EESt5arrayIPcLm2EELi4E23TrivialOffsetCalculatorILi1EjESD_NS0_6memory12LoadWithCastILi1EEENSE_13StoreWithCastILi1EEEEEviT_T0_T2_T3_T4_T5_)
        /*0014*/ 	.short	0x0160
        /*0016*/ 	.short	0x0034


	//----- nvinfo : EIATTR_CBANK_PARAM_SIZE
	.align		4
.L_6775:
        /*0018*/ 	.byte	0x03, 0x19
        /*001a*/ 	.short	0x0034


	//----- nvinfo : EIATTR_KPARAM_INFO
	.align		4
        /*001c*/ 	.byte	0x04, 0x17
        /*001e*/ 	.short	(.L_6777 - .L_6776)
.L_6776:
        /*0020*/ 	.word	0x00000000
        /*0024*/ 	.short	0x0006
        /*0026*/ 	.short	0x002c
        /*0028*/ 	.byte	0x00, 0xf0, 0x21, 0x00


	//----- nvinfo : EIATTR_KPARAM_INFO
	.align		4
.L_6777:
        /*002c*/ 	.byte	0x04, 0x17
        /*002e*/ 	.short	(.L_6779 - .L_6778)
.L_6778:
        /*0030*/ 	.word	0x00000000
        /*0034*/ 	.short	0x0005
        /*0036*/ 	.short	0x0024
        /*0038*/ 	.byte	0x00, 0xf0, 0x21, 0x00


	//----- nvinfo : EIATTR_KPARAM_INFO
	.align		4
.L_6779:
        /*003c*/ 	.byte	0x04, 0x17
        /*003e*/ 	.short	(.L_6781 - .L_6780)
.L_6780:
        /*0040*/ 	.word	0x00000000
        /*0044*/ 	.short	0x0004
        /*0046*/ 	.short	0x0021
        /*0048*/ 	.byte	0x00, 0xf0, 0x05, 0x00


	//----- nvinfo : EIATTR_KPARAM_INFO
	.align		4
.L_6781:
        /*004c*/ 	.byte	0x04, 0x17
        /*004e*/ 	.short	(.L_6783 - .L_6782)
.L_6782:
        /*0050*/ 	.word	0x00000000
        /*0054*/ 	.short	0x0003
        /*0056*/ 	.short	0x0020
        /*0058*/ 	.byte	0x00, 0xf0, 0x05, 0x00


	//----- nvinfo : EIATTR_KPARAM_INFO
	.align		4
.L_6783:
        /*005c*/ 	.byte	0x04, 0x17
        /*005e*/ 	.short	(.L_6785 - .L_6784)
.L_6784:
        /*0060*/ 	.word	0x00000000
        /*0064*/ 	.short	0x0002
        /*0066*/ 	.short	0x0010
        /*0068*/ 	.byte	0x00, 0xf0, 0x41, 0x00


	//----- nvinfo : EIATTR_KPARAM_INFO
	.align		4
.L_6785:
        /*006c*/ 	.byte	0x04, 0x17
        /*006e*/ 	.short	(.L_6787 - .L_6786)
.L_6786:
        /*0070*/ 	.word	0x00000000
        /*0074*/ 	.short	0x0001
        /*0076*/ 	.short	0x0004
        /*0078*/ 	.byte	0x00, 0xf0, 0x21, 0x00


	//----- nvinfo : EIATTR_KPARAM_INFO
	.align		4
.L_6787:
        /*007c*/ 	.byte	0x04, 0x17
        /*007e*/ 	.short	(.L_6789 - .L_6788)
.L_6788:
        /*0080*/ 	.word	0x00000000
        /*0084*/ 	.short	0x0000
        /*0086*/ 	.short	0x0000
        /*0088*/ 	.byte	0x00, 0xf0, 0x11, 0x00


	//----- nvinfo : EIATTR_MAXREG_COUNT
	.align		4
.L_6789:
        /*008c*/ 	.byte	0x03, 0x1b
        /*008e*/ 	.short	0x00ff


	//----- nvinfo : EIATTR_EXTERNS
	.align		4
        /*0090*/ 	.byte	0x04, 0x0f
        /*0092*/ 	.short	(.L_6791 - .L_6790)


	//   ....[0]....
	.align		4
.L_6790:
        /*0094*/ 	.word	index@(__assertfail)


	//----- nvinfo : EIATTR_MERCURY_ISA_VERSION
	.align		4
.L_6791:
        /*0098*/ 	.byte	0x03, 0x5f
        /*009a*/ 	.short	0x0000


	//----- nvinfo : EIATTR_SYSCALL_OFFSETS
	.align		4
        /*009c*/ 	.byte	0x04, 0x46
        /*009e*/ 	.short	(.L_6793 - .L_6792)


	//   ....[0]....
.L_6792:
        /*00a0*/ 	.word	0x00000e50


	//   ....[1]....
        /*00a4*/ 	.word	0x00001cd0


	//   ....[2]....
        /*00a8*/ 	.word	0x00002b50


	//   ....[3]....
        /*00ac*/ 	.word	0x00003980


	//   ....[4]....
        /*00b0*/ 	.word	0x000056c0


	//   ....[5]....
        /*00b4*/ 	.word	0x000065b0


	//   ....[6]....
        /*00b8*/ 	.word	0x00007480


	//   ....[7]....
        /*00bc*/ 	.word	0x00008350


	//----- nvinfo : EIATTR_EXIT_INSTR_OFFSETS
	.align		4
.L_6793:
        /*00c0*/ 	.byte	0x04, 0x1c
        /*00c2*/ 	.short	(.L_6795 - .L_6794)


	//   ....[0]....
.L_6794:
        /*00c4*/ 	.word	0x00007520


	//   ....[1]....
        /*00c8*/ 	.word	0x00007640


	//   ....[2]....
        /*00cc*/ 	.word	0x00007680


	//   ....[3]....
        /*00d0*/ 	.word	0x00007710


	//   ....[4]....
        /*00d4*/ 	.word	0x00007740


	//   ....[5]....
        /*00d8*/ 	.word	0x00007770


	//   ....[6]....
        /*00dc*/ 	.word	0x000077f0


	//   ....[7]....
        /*00e0*/ 	.word	0x00007820


	//   ....[8]....
        /*00e4*/ 	.word	0x000078b0


	//   ....[9]....
        /*00e8*/ 	.word	0x000078f0


	//   ....[10]....
        /*00ec*/ 	.word	0x00007930


	//   ....[11]....
        /*00f0*/ 	.word	0x000079f0


	//   ....[12]....
        /*00f4*/ 	.word	0x00007a40


	//   ....[13]....
        /*00f8*/ 	.word	0x00007bc0


	//   ....[14]....
        /*00fc*/ 	.word	0x00007d10


	//   ....[15]....
        /*0100*/ 	.word	0x00007d40


	//   ....[16]....
        /*0104*/ 	.word	0x00007df0


	//   ....[17]....
        /*0108*/ 	.word	0x00007f60


	//   ....[18]....
        /*010c*/ 	.word	0x000080d0


	//   ....[19]....
        /*0110*/ 	.word	0x00008220


	//   ....[20]....
        /*0114*/ 	.word	0x00008360


	//   ....[21]....
        /*0118*/ 	.word	0x00008390


	//   ....[22]....
        /*011c*/ 	.word	0x000083c0


	//----- nvinfo : EIATTR_MAX_THREADS
	.align		4
.L_6795:
        /*0120*/ 	.byte	0x04, 0x05
        /*0122*/ 	.short	(.L_6797 - .L_6796)
.L_6796:
        /*0124*/ 	.word	0x00000080
        /*0128*/ 	.word	0x00000001
        /*012c*/ 	.word	0x00000001


	//----- nvinfo : EIATTR_CRS_STACK_SIZE
	.align		4
.L_6797:
        /*0130*/ 	.byte	0x04, 0x1e
        /*0132*/ 	.short	(.L_6799 - .L_6798)
.L_6798:
        /*0134*/ 	.word	0x00000000
.L_6799:


//--------------------- .nv.info._ZN2at6native18elementwise_kernelILi128ELi2EZNS0_22gpu_kernel_impl_nocastINS0_13AUnaryFunctorIfffZZZNS0_21nextafter_kernel_cudaERNS_18TensorIteratorBaseEENKUlvE_clEvENKUlvE0_clEvEUlffE_EEEEvS5_RKT_EUliE_EEviT1_ --------------------------
	.section	.nv.info._ZN2at6native18elementwise_kernelILi128ELi2EZNS0_22gpu_kernel_impl_nocastINS0_13AUnaryFunctorIfffZZZNS0_21nextafter_kernel_cudaERNS_18TensorIteratorBaseEENKUlvE_clEvENKUlvE0_clEvEUlffE_EEEEvS5_RKT_EUliE_EEviT1_,"",@"SHT_CUDA_INFO"
	.sectionflags	@""
	.align	4


	//----- nvinfo : EIATTR_CUDA_API_VERSION
	.align		4
        /*0000*/ 	.byte	0x04, 0x37
        /*0002*/ 	.short	(.L_6801 - .L_6800)
.L_6800:
        /*0004*/ 	.word	0x00000082


	//----- nvinfo : EIATTR_SW2861232_WAR
	.align		4
.L_6801:
        /*0008*/ 	.byte	0x01, 0x35
	.zero		2


	//----- nvinfo : EIATTR_PARAM_CBANK
	.align		4
        /*000c*/ 	.byte	0x04, 0x0a
        /*000e*/ 	.short	(.L_6803 - .L_6802)
	.align		4
.L_6802:
        /*0010*/ 	.word	index@(.nv.constant0._ZN2at6native18elementwise_kernelILi128ELi2EZNS0_22gpu_kernel_impl_nocastINS0_13AUnaryFunctorIfffZZZNS0_21nextafter_kernel_cudaERNS_18TensorIteratorBaseEENKUlvE_clEvENKUlvE0_clEvEUlffE_EEEEvS5_RKT_EUliE_EEviT1_)
        /*0014*/ 	.short	0x0160
        /*0016*/ 	.short	0x0220


	//----- nvinfo : EIATTR_CBANK_PARAM_SIZE
	.align		4
.L_6803:
        /*0018*/ 	.byte	0x03, 0x19
        /*001a*/ 	.short	0x0220


	//----- nvinfo : EIATTR_KPARAM_INFO
	.align		4
        /*001c*/ 	.byte	0x04, 0x17
        /*001e*/ 	.short	(.L_6805 - .L_6804)
.L_6804:
        /*0020*/ 	.word	0x00000000
        /*0024*/ 	.short	0x0001
        /*0026*/ 	.short	0x0008
        /*0028*/ 	.byte	0x00, 0xf0, 0x61, 0x08


	//----- nvinfo : EIATTR_KPARAM_INFO
	.align		4
.L_6805:
        /*002c*/ 	.byte	0x04, 0x17
        /*002e*/ 	.short	(.L_6807 - .L_6806)
.L_6806:
        /*0030*/ 	.word	0x00000000
        /*0034*/ 	.short	0x0000
        /*0036*/ 	.short	0x0000
        /*0038*/ 	.byte	0x00, 0xf0, 0x11, 0x00


	//----- nvinfo : EIATTR_MAXREG_COUNT
	.align		4
.L_6807:
        /*003c*/ 	.byte	0x03, 0x1b
        /*003e*/ 	.short	0x0080


	//----- nvinfo : EIATTR_MERCURY_ISA_VERSION
	.align		4
        /*0040*/ 	.byte	0x03, 0x5f
        /*0042*/ 	.short	0x0000


	//----- nvinfo : EIATTR_EXIT_INSTR_OFFSETS
	.align		4
        /*0044*/ 	.byte	0x04, 0x1c
        /*0046*/ 	.short	(.L_6809 - .L_6808)


	//   ....[0]....
.L_6808:
        /*0048*/ 	.word	0x000011f0


	//   ....[1]....
        /*004c*/ 	.word	0x000022f0


	//----- nvinfo : EIATTR_MAX_THREADS
	.align		4
.L_6809:
        /*0050*/ 	.byte	0x04, 0x05
        /*0052*/ 	.short	(.L_6811 - .L_6810)
.L_6810:
        /*0054*/ 	.word	0x00000080
        /*0058*/ 	.word	0x00000001
        /*005c*/ 	.word	0x00000001


	//----- nvinfo : EIATTR_CRS_STACK_SIZE
	.align		4
.L_6811:
        /*0060*/ 	.byte	0x04, 0x1e
        /*0062*/ 	.short	(.L_6813 - .L_6812)
.L_6812:
        /*0064*/ 	.word	0x00000000
.L_6813:


//--------------------- .nv.info._ZN2at6native27unrolled_elementwise_kernelINS0_13AUnaryFunctorIfffZZZNS0_21nextafter_kernel_cudaERNS_18TensorIteratorBaseEENKUlvE_clEvENKUlvE0_clEvEUlffE_EESt5arrayIPcLm2EELi4E23TrivialOffsetCalculatorILi1EjESD_NS0_6memory15LoadWithoutCastENSE_16StoreWithoutCastEEEviT_T0_T2_T3_T4_T5_ --------------------------
	.section	.nv.info._ZN2at6native27unrolled_elementwise_kernelINS0_13AUnaryFunctorIfffZZZNS0_21nextafter_kernel_cudaERNS_18TensorIteratorBaseEENKUlvE_clEvENKUlvE0_clEvEUlffE_EESt5arrayIPcLm2EELi4E23TrivialOffsetCalculatorILi1EjESD_NS0_6memory15LoadWithoutCastENSE_16StoreWithoutCastEEEviT_T0_T2_T3_T4_T5_,"",@"SHT_CUDA_INFO"
	.sectionflags	@""
	.align	4


	//----- nvinfo : EIATTR_CUDA_API_VERSION
	.align		4
        /*0000*/ 	.byte	0x04, 0x37
        /*0002*/ 	.short	(.L_6815 - .L_6814)
.L_6814:
        /*0004*/ 	.word	0x00000082


	//----- nvinfo : EIATTR_SW2861232_WAR
	.align		4
.L_6815:
        /*0008*/ 	.byte	0x01, 0x35
	.zero		2


	//----- nvinfo : EIATTR_PARAM_CBANK
	.align		4
        /*000c*/ 	.byte	0x04, 0x0a
        /*000e*/ 	.short	(.L_6817 - .L_6816)
	.align		4
.L_6816:
        /*0010*/ 	.word	index@(.nv.constant0._ZN2at6native27unrolled_elementwise_kernelINS0_13AUnaryFunctorIfffZZZNS0_21nextafter_kernel_cudaERNS_18TensorIteratorBaseEENKUlvE_clEvENKUlvE0_clEvEUlffE_EESt5arrayIPcLm2EELi4E23TrivialOffsetCalculatorILi1EjESD_NS0_6memory15LoadWithoutCastENSE_16StoreWithoutCastEEEviT_T0_T2_T3_T4_T5_)
        /*0014*/ 	.short	0x0160
        /*0016*/ 	.short	0x0024


	//----- nvinfo : EIATTR_CBANK_PARAM_SIZE
	.align		4
.L_6817:
        /*0018*/ 	.byte	0x03, 0x19
        /*001a*/ 	.short	0x0024


	//----- nvinfo : EIATTR_KPARAM_INFO
	.align		4
        /*001c*/ 	.byte	0x04, 0x17
        /*001e*/ 	.short	(.L_6819 - .L_6818)
.L_6818:
        /*0020*/ 	.word	0x00000000
        /*0024*/ 	.short	0x0006
        /*0026*/ 	.short	0x0023
        /*0028*/ 	.byte	0x00, 0xf0, 0x05, 0x00


	//----- nvinfo : EIATTR_KPARAM_INFO
	.align		4
.L_6819:
        /*002c*/ 	.byte	0x04, 0x17
        /*002e*/ 	.short	(.L_6821 - .L_6820)
.L_6820:
        /*0030*/ 	.word	0x00000000
        /*0034*/ 	.short	0x0005
        /*0036*/ 	.short	0x0022
        /*0038*/ 	.byte	0x00, 0xf0, 0x05, 0x00


	//----- nvinfo : EIATTR_KPARAM_INFO
	.align		4
.L_6821:
        /*003c*/ 	.byte	0x04, 0x17
        /*003e*/ 	.short	(.L_6823 - .L_6822)
.L_6822:
        /*0040*/ 	.word	0x00000000
        /*0044*/ 	.short	0x0004
        /*0046*/ 	.short	0x0021
        /*0048*/ 	.byte	0x00, 0xf0, 0x05, 0x00


	//----- nvinfo : EIATTR_KPARAM_INFO
	.align		4
.L_6823:
        /*004c*/ 	.byte	0x04, 0x17
        /*004e*/ 	.short	(.L_6825 - .L_6824)
.L_6824:
        /*0050*/ 	.word	0x00000000
        /*0054*/ 	.short	0x0003
        /*0056*/ 	.short	0x0020
        /*0058*/ 	.byte	0x00, 0xf0, 0x05, 0x00


	//----- nvinfo : EIATTR_KPARAM_INFO
	.align		4
.L_6825:
        /*005c*/ 	.byte	0x04, 0x17
        /*005e*/ 	.short	(.L_6827 - .L_6826)
.L_6826:
        /*0060*/ 	.word	0x00000000
        /*0064*/ 	.short	0x0002
        /*0066*/ 	.short	0x0010
        /*0068*/ 	.byte	0x00, 0xf0, 0x41, 0x00


	//----- nvinfo : EIATTR_KPARAM_INFO
	.align		4
.L_6827:
        /*006c*/ 	.byte	0x04, 0x17
        /*006e*/ 	.short	(.L_6829 - .L_6828)
.L_6828:
        /*0070*/ 	.word	0x00000000
        /*0074*/ 	.short	0x0001
        /*0076*/ 	.short	0x0004
        /*0078*/ 	.byte	0x00, 0xf0, 0x21, 0x00


	//----- nvinfo : EIATTR_KPARAM_INFO
	.align		4
.L_6829:
        /*007c*/ 	.byte	0x04, 0x17
        /*007e*/ 	.short	(.L_6831 - .L_6830)
.L_6830:
        /*0080*/ 	.word	0x00000000
        /*0084*/ 	.short	0x0000
        /*0086*/ 	.short	0x0000
        /*0088*/ 	.byte	0x00, 0xf0, 0x11, 0x00


	//----- nvinfo : EIATTR_MAXREG_COUNT
	.align		4
.L_6831:
        /*008c*/ 	.byte	0x03, 0x1b
        /*008e*/ 	.short	0x00ff


	//----- nvinfo : EIATTR_MERCURY_ISA_VERSION
	.align		4
        /*0090*/ 	.byte	0x03, 0x5f
        /*0092*/ 	.short	0x0000


	//----- nvinfo : EIATTR_EXIT_INSTR_OFFSETS
	.align		4
        /*0094*/ 	.byte	0x04, 0x1c
        /*0096*/ 	.short	(.L_6833 - .L_6832)


	//   ....[0]....
.L_6832:
        /*0098*/ 	.word	0x00001140


	//   ....[1]....
        /*009c*/ 	.word	0x00001190


	//----- nvinfo : EIATTR_MAX_THREADS
	.align		4
.L_6833:
        /*00a0*/ 	.byte	0x04, 0x05
        /*00a2*/ 	.short	(.L_6835 - .L_6834)
.L_6834:
        /*00a4*/ 	.word	0x00000080
        /*00a8*/ 	.word	0x00000001
        /*00ac*/ 	.word	0x00000001


	//----- nvinfo : EIATTR_CRS_STACK_SIZE
	.align		4
.L_6835:
        /*00b0*/ 	.byte	0x04, 0x1e
        /*00b2*/ 	.short	(.L_6837 - .L_6836)
.L_6836:
        /*00b4*/ 	.word	0x00000000
.L_6837:


//--------------------- .nv.info._ZN2at6native29vectorized_elementwise_kernelILi2ENS0_13AUnaryFunctorIfffZZZNS0_21nextafter_kernel_cudaERNS_18TensorIteratorBaseEENKUlvE_clEvENKUlvE0_clEvEUlffE_EESt5arrayIPcLm2EEEEviT0_T1_ --------------------------
	.section	.nv.info._ZN2at6native29vectorized_elementwise_kernelILi2ENS0_13AUnaryFunctorIfffZZZNS0_21nextafter_kernel_cudaERNS_18TensorIteratorBaseEENKUlvE_clEvENKUlvE0_clEvEUlffE_EESt5arrayIPcLm2EEEEviT0_T1_,"",@"SHT_CUDA_INFO"
	.sectionflags	@""
	.align	4


	//----- nvinfo : EIATTR_CUDA_API_VERSION
	.align		4
        /*0000*/ 	.byte	0x04, 0x37
        /*0002*/ 	.short	(.L_6839 - .L_6838)
.L_6838:
        /*0004*/ 	.word	0x00000082


	//----- nvinfo : EIATTR_SW2861232_WAR
	.align		4
.L_6839:
        /*0008*/ 	.byte	0x01, 0x35
	.zero		2


	//----- nvinfo : EIATTR_PARAM_CBANK
	.align		4
        /*000c*/ 	.byte	0x04, 0x0a
        /*000e*/ 	.short	(.L_6841 - .L_6840)
	.align		4
.L_6840:
        /*0010*/ 	.word	index@(.nv.constant0._ZN2at6native29vectorized_elementwise_kernelILi2ENS0_13AUnaryFunctorIfffZZZNS0_21nextafter_kernel_cudaERNS_18TensorIteratorBaseEENKUlvE_clEvENKUlvE0_clEvEUlffE_EESt5arrayIPcLm2EEEEviT0_T1_)
        /*0014*/ 	.short	0x0160
        /*0016*/ 	.short	0x0020


	//----- nvinfo : EIATTR_CBANK_PARAM_SIZE
	.align		4
.L_6841:
        /*0018*/ 	.byte	0x03, 0x19
        /*001a*/ 	.short	0x0020


	//----- nvinfo : EIATTR_KPARAM_INFO
	.align		4
        /*001c*/ 	.byte	0x04, 0x17
        /*001e*/ 	.short	(.L_6843 - .L_6842)
.L_6842:
        /*0020*/ 	.word	0x00000000
        /*0024*/ 	.short	0x0002
        /*0026*/ 	.short	0x0010
        /*0028*/ 	.byte	0x00, 0xf0, 0x41, 0x00


	//----- nvinfo : EIATTR_KPARAM_INFO
	.align		4
.L_6843:
        /*002c*/ 	.byte	0x04, 0x17
        /*002e*/ 	.short	(.L_6845 - .L_6844)
.L_6844:
        /*0030*/ 	.word	0x00000000
        /*0034*/ 	.short	0x0001
        /*0036*/ 	.short	0x0004
        /*0038*/ 	.byte	0x00, 0xf0, 0x21, 0x00


	//----- nvinfo : EIATTR_KPARAM_INFO
	.align		4
.L_6845:
        /*003c*/ 	.byte	0x04, 0x17
        /*003e*/ 	.short	(.L_6847 - .L_6846)
.L_6846:
        /*0040*/ 	.word	0x00000000
        /*0044*/ 	.short	0x0000
        /*0046*/ 	.short	0x0000
        /*0048*/ 	.byte	0x00, 0xf0, 0x11, 0x00


	//----- nvinfo : EIATTR_MAXREG_COUNT
	.align		4
.L_6847:
        /*004c*/ 	.byte	0x03, 0x1b
        /*004e*/ 	.short	0x00ff


	//----- nvinfo : EIATTR_MERCURY_ISA_VERSION
	.align		4
        /*0050*/ 	.byte	0x03, 0x5f
        /*0052*/ 	.short	0x0000


	//----- nvinfo : EIATTR_EXIT_INSTR_OFFSETS
	.align		4
        /*0054*/ 	.byte	0x04, 0x1c
        /*0056*/ 	.short	(.L_6849 - .L_6848)


	//   ....[0]....
.L_6848:
        /*0058*/ 	.word	0x00001a20


	//   ....[1]....
        /*005c*/ 	.word	0x00005090


	//   ....[2]....
        /*0060*/ 	.word	0x000050e0


	//----- nvinfo : EIATTR_MAX_THREADS
	.align		4
.L_6849:
        /*0064*/ 	.byte	0x04, 0x05
        /*0066*/ 	.short	(.L_6851 - .L_6850)
.L_6850:
        /*0068*/ 	.word	0x00000080
        /*006c*/ 	.word	0x00000001
        /*0070*/ 	.word	0x00000001


	//----- nvinfo : EIATTR_CRS_STACK_SIZE
	.align		4
.L_6851:
        /*0074*/ 	.byte	0x04, 0x1e
        /*0076*/ 	.short	(.L_6853 - .L_6852)
.L_6852:
        /*0078*/ 	.word	0x00000000
.L_6853:


//--------------------- .nv.info._ZN2at6native29vectorized_elementwise_kernelILi4ENS0_13AUnaryFunctorIfffZZZNS0_21nextafter_kernel_cudaERNS_18TensorIteratorBaseEENKUlvE_clEvENKUlvE0_clEvEUlffE_EESt5arrayIPcLm2EEEEviT0_T1_ --------------------------
	.section	.nv.info._ZN2at6native29vectorized_elementwise_kernelILi4ENS0_13AUnaryFunctorIfffZZZNS0_21nextafter_kernel_cudaERNS_18TensorIteratorBaseEENKUlvE_clEvENKUlvE0_clEvEUlffE_EESt5arrayIPcLm2EEEEviT0_T1_,"",@"SHT_CUDA_INFO"
	.sectionflags	@""
	.align	4


	//----- nvinfo : EIATTR_CUDA_API_VERSION
	.align		4
        /*0000*/ 	.byte	0x04, 0x37
        /*0002*/ 	.short	(.L_6855 - .L_6854)
.L_6854:
        /*0004*/ 	.word	0x00000082


	//----- nvinfo : EIATTR_SW2861232_WAR
	.align		4
.L_6855:
        /*0008*/ 	.byte	0x01, 0x35
	.zero		2


	//----- nvinfo : EIATTR_PARAM_CBANK
	.align		4
        /*000c*/ 	.byte	0x04, 0x0a
        /*000e*/ 	.short	(.L_6857 - .L_6856)
	.align		4
.L_6856:
        /*0010*/ 	.word	index@(.nv.constant0._ZN2at6native29vectorized_elementwise_kernelILi4ENS0_13AUnaryFunctorIfffZZZNS0_21nextafter_kernel_cudaERNS_18TensorIteratorBaseEENKUlvE_clEvENKUlvE0_clEvEUlffE_EESt5arrayIPcLm2EEEEviT0_T1_)
        /*0014*/ 	.short	0x0160
        /*0016*/ 	.short	0x0020


	//----- nvinfo : EIATTR_CBANK_PARAM_SIZE
	.align		4
.L_6857:
        /*0018*/ 	.byte	0x03, 0x19
        /*001a*/ 	.short	0x0020


	//----- nvinfo : EIATTR_KPARAM_INFO
	.align		4
        /*001c*/ 	.byte	0x04, 0x17
        /*001e*/ 	.short	(.L_6859 - .L_6858)
.L_6858:
        /*0020*/ 	.word	0x00000000
        /*0024*/ 	.short	0x0002
        /*0026*/ 	.short	0x0010
        /*0028*/ 	.byte	0x00, 0xf0, 0x41, 0x00


	//----- nvinfo : EIATTR_KPARAM_INFO
	.align		4
.L_6859:
        /*002c*/ 	.byte	0x04, 0x17
        /*002e*/ 	.short	(.L_6861 - .L_6860)
.L_6860:
        /*0030*/ 	.word	0x00000000
        /*0034*/ 	.short	0x0001
        /*0036*/ 	.short	0x0004
        /*0038*/ 	.byte	0x00, 0xf0, 0x21, 0x00


	//----- nvinfo : EIATTR_KPARAM_INFO
	.align		4
.L_6861:
        /*003c*/ 	.byte	0x04, 0x17
        /*003e*/ 	.short	(.L_6863 - .L_6862)
.L_6862:
        /*0040*/ 	.word	0x00000000
        /*0044*/ 	.short	0x0000
        /*0046*/ 	.short	0x0000
        /*0048*/ 	.byte	0x00, 0xf0, 0x11, 0x00


	//----- nvinfo : EIATTR_MAXREG_COUNT
	.align		4
.L_6863:
        /*004c*/ 	.byte	0x03, 0x1b
        /*004e*/ 	.short	0x00ff


	//----- nvinfo : EIATTR_MERCURY_ISA_VERSION
	.align		4
        /*0050*/ 	.byte	0x03, 0x5f
        /*0052*/ 	.short	0x0000


	//----- nvinfo : EIATTR_EXIT_INSTR_OFFSETS
	.align		4
        /*0054*/ 	.byte	0x04, 0x1c
        /*0056*/ 	.short	(.L_6865 - .L_6864)


	//   ....[0]....
.L_6864:
        /*0058*/ 	.word	0x000019e0


	//   ....[1]....
        /*005c*/ 	.word	0x00005050


	//   ....[2]....
        /*0060*/ 	.word	0x000050a0


	//----- nvinfo : EIATTR_MAX_THREADS
	.align		4
.L_6865:
        /*0064*/ 	.byte	0x04, 0x05
        /*0066*/ 	.short	(.L_6867 - .L_6866)
.L_6866:
        /*0068*/ 	.word	0x00000080
        /*006c*/ 	.word	0x00000001
        /*0070*/ 	.word	0x00000001


	//----- nvinfo : EIATTR_CRS_STACK_SIZE
	.align		4
.L_6867:
        /*0074*/ 	.byte	0x04, 0x1e
        /*0076*/ 	.short	(.L_6869 - .L_6868)
.L_6868:
        /*0078*/ 	.word	0x00000000
.L_6869:


//--------------------- .nv.info._ZN2at6native29vectorized_elementwise_kernelILi8ENS0_13AUnaryFunctorIfffZZZNS0_21nextafter_kernel_cudaERNS_18TensorIteratorBaseEENKUlvE_clEvENKUlvE0_clEvEUlffE_EESt5arrayIPcLm2EEEEviT0_T1_ --------------------------
	.section	.nv.info._ZN2at6native29vectorized_elementwise_kernelILi8ENS0_13AUnaryFunctorIfffZZZNS0_21nextafter_kernel_cudaERNS_18TensorIteratorBaseEENKUlvE_clEvENKUlvE0_clEvEUlffE_EESt5arrayIPcLm2EEEEviT0_T1_,"",@"SHT_CUDA_INFO"
	.sectionflags	@""
	.align	4


	//----- nvinfo : EIATTR_CUDA_API_VERSION
	.align		4
        /*0000*/ 	.byte	0x04, 0x37
        /*0002*/ 	.short	(.L_6871 - .L_6870)
.L_6870:
        /*0004*/ 	.word	0x00000082


	//----- nvinfo : EIATTR_SW2861232_WAR
	.align		4
.L_6871:
        /*0008*/ 	.byte	0x01, 0x35
	.zero		2


	//----- nvinfo : EIATTR_PARAM_CBANK
	.align		4
        /*000c*/ 	.byte	0x04, 0x0a
        /*000e*/ 	.short	(.L_6873 - .L_6872)
	.align		4
.L_6872:
        /*0010*/ 	.word	index@(.nv.constant0._ZN2at6native29vectorized_elementwise_kernelILi8ENS0_13AUnaryFunctorIfffZZZNS0_21nextafter_kernel_cudaERNS_18TensorIteratorBaseEENKUlvE_clEvENKUlvE0_clEvEUlffE_EESt5arrayIPcLm2EEEEviT0_T1_)
        /*0014*/ 	.short	0x0160
        /*0016*/ 	.short	0x0020


	//----- nvinfo : EIATTR_CBANK_PARAM_SIZE
	.align		4
.L_6873:
        /*0018*/ 	.byte	0x03, 0x19
        /*001a*/ 	.short	0x0020


	//----- nvinfo : EIATTR_KPARAM_INFO
	.align		4
        /*001c*/ 	.byte	0x04, 0x17
        /*001e*/ 	.short	(.L_6875 - .L_6874)
.L_6874:
        /*0020*/ 	.word	0x00000000
        /*0024*/ 	.short	0x0002
        /*0026*/ 	.short	0x0010
        /*0028*/ 	.byte	0x00, 0xf0, 0x41, 0x00


	//----- nvinfo : EIATTR_KPARAM_INFO
	.align		4
.L_6875:
        /*002c*/ 	.byte	0x04, 0x17
        /*002e*/ 	.short	(.L_6877 - .L_6876)
.L_6876:
        /*0030*/ 	.word	0x00000000
        /*0034*/ 	.short	0x0001
        /*0036*/ 	.short	0x0004
        /*0038*/ 	.byte	0x00, 0xf0, 0x21, 0x00


	//----- nvinfo : EIATTR_KPARAM_INFO
	.align		4
.L_6877:
        /*003c*/ 	.byte	0x04, 0x17
        /*003e*/ 	.short	(.L_6879 - .L_6878)
.L_6878:
        /*0040*/ 	.word	0x00000000
        /*0044*/ 	.short	0x0000
        /*0046*/ 	.short	0x0000
        /*0048*/ 	.byte	0x00, 0xf0, 0x11, 0x00


	//----- nvinfo : EIATTR_MAXREG_COUNT
	.align		4
.L_6879:
        /*004c*/ 	.byte	0x03, 0x1b
        /*004e*/ 	.short	0x00ff


	//----- nvinfo : EIATTR_MERCURY_ISA_VERSION
	.align		4
        /*0050*/ 	.byte	0x03, 0x5f
        /*0052*/ 	.short	0x0000


	//----- nvinfo : EIATTR_EXIT_INSTR_OFFSETS
	.align		4
        /*0054*/ 	.byte	0x04, 0x1c
        /*0056*/ 	.short	(.L_6881 - .L_6880)


	//   ....[0]....
.L_6880:
        /*0058*/ 	.word	0x00000010


	//----- nvinfo : EIATTR_MAX_THREADS
	.align		4
.L_6881:
        /*005c*/ 	.byte	0x04, 0x05
        /*005e*/ 	.short	(.L_6883 - .L_6882)
.L_6882:
        /*0060*/ 	.word	0x00000080
        /*0064*/ 	.word	0x00000001
        /*0068*/ 	.word	0x00000001
.L_6883:


//--------------------- .nv.info._ZN2at6native18elementwise_kernelILi128ELi4EZNS0_15gpu_kernel_implINS0_13BinaryFunctorIdddZZZNS0_21nextafter_kernel_cudaERNS_18TensorIteratorBaseEENKUlvE_clEvENKUlvE_clEvEUlddE_EEEEvS5_RKT_EUliE_EEviT1_ --------------------------
	.section	.nv.info._ZN2at6native18elementwise_kernelILi128ELi4EZNS0_15gpu_kernel_implINS0_13BinaryFunctorIdddZZZNS0_21nextafter_kernel_cudaERNS_18TensorIteratorBaseEENKUlvE_clEvENKUlvE_clEvEUlddE_EEEEvS5_RKT_EUliE_EEviT1_,"",@"SHT_CUDA_INFO"
	.sectionflags	@""
	.align	4


	//----- nvinfo : EIATTR_CUDA_API_VERSION
	.align		4
        /*0000*/ 	.byte	0x04, 0x37
        /*0002*/ 	.short	(.L_6885 - .L_6884)
.L_6884:
        /*0004*/ 	.word	0x00000082


	//----- nvinfo : EIATTR_SW2861232_WAR
	.align		4
.L_6885:
        /*0008*/ 	.byte	0x01, 0x35
	.zero		2


	//----- nvinfo : EIATTR_PARAM_CBANK
	.align		4
        /*000c*/ 	.byte	0x04, 0x0a
        /*000e*/ 	.short	(.L_6887 - .L_6886)
	.align		4
.L_6886:
        /*0010*/ 	.word	index@(.nv.constant0._ZN2at6native18elementwise_kernelILi128ELi4EZNS0_15gpu_kernel_implINS0_13BinaryFunctorIdddZZZNS0_21nextafter_kernel_cudaERNS_18TensorIteratorBaseEENKUlvE_clEvENKUlvE_clEvEUlddE_EEEEvS5_RKT_EUliE_EEviT1_)
        /*0014*/ 	.short	0x0160
        /*0016*/ 	.short	0x0290


	//----- nvinfo : EIATTR_CBANK_PARAM_SIZE
	.align		4
.L_6887:
        /*0018*/ 	.byte	0x03, 0x19
        /*001a*/ 	.short	0x0290


	//----- nvinfo : EIATTR_KPARAM_INFO
	.align		4
        /*001c*/ 	.byte	0x04, 0x17
        /*001e*/ 	.short	(.L_6889 - .L_6888)
.L_6888:
        /*0020*/ 	.word	0x00000000
        /*0024*/ 	.short	0x0001
        /*0026*/ 	.short	0x0008
        /*0028*/ 	.byte	0x00, 0xf0, 0x21, 0x0a


	//----- nvinfo : EIATTR_KPARAM_INFO
	.align		4
.L_6889:
        /*002c*/ 	.byte	0x04, 0x17
        /*002e*/ 	.short	(.L_6891 - .L_6890)
.L_6890:
        /*0030*/ 	.word	0x00000000
        /*0034*/ 	.short	0x0000
        /*0036*/ 	.short	0x0000
        /*0038*/ 	.byte	0x00, 0xf0, 0x11, 0x00


	//----- nvinfo : EIATTR_MAXREG_COUNT
	.align		4
.L_6891:
        /*003c*/ 	.byte	0x03, 0x1b
        /*003e*/ 	.short	0x0080


	//----- nvinfo : EIATTR_EXTERNS
	.align		4
        /*0040*/ 	.byte	0x04, 0x0f
        /*0042*/ 	.short	(.L_6893 - .L_6892)


	//   ....[0]....
	.align		4
.L_6892:
        /*0044*/ 	.word	index@(__assertfail)


	//----- nvinfo : EIATTR_MERCURY_ISA_VERSION
	.align		4
.L_6893:
        /*0048*/ 	.byte	0x03, 0x5f
        /*004a*/ 	.short	0x0000


	//----- nvinfo : EIATTR_SYSCALL_OFFSETS
	.align		4
        /*004c*/ 	.byte	0x04, 0x46
        /*004e*/ 	.short	(.L_6895 - .L_6894)


	//   ....[0]....
.L_6894:
        /*0050*/ 	.word	0x00001f50


	//   ....[1]....
        /*0054*/ 	.word	0x00002e80


	//   ....[2]....
        /*0058*/ 	.word	0x00004090


	//   ....[3]....
        /*005c*/ 	.word	0x00006020


	//   ....[4]....
        /*0060*/ 	.word	0x00006f50


	//   ....[5]....
        /*0064*/ 	.word	0x00008160


	//   ....[6]....
        /*0068*/ 	.word	0x0000a0c0


	//   ....[7]....
        /*006c*/ 	.word	0x0000aff0


	//   ....[8]....
        /*0070*/ 	.word	0x0000c200


	//   ....[9]....
        /*0074*/ 	.word	0x0000e170


	//   ....[10]....
        /*0078*/ 	.word	0x0000f0a0


	//   ....[11]....
        /*007c*/ 	.word	0x000102b0


	//----- nvinfo : EIATTR_EXIT_INSTR_OFFSETS
	.align		4
.L_6895:
        /*0080*/ 	.byte	0x04, 0x1c
        /*0082*/ 	.short	(.L_6897 - .L_6896)


	//   ....[0]....
.L_6896:
        /*0084*/ 	.word	0x0000c2a0


	//   ....[1]....
        /*0088*/ 	.word	0x0000f400


	//   ....[2]....
        /*008c*/ 	.word	0x0000f440


	//   ....[3]....
        /*0090*/ 	.word	0x0000f4d0


	//   ....[4]....
        /*0094*/ 	.word	0x0000f500


	//   ....[5]....
        /*0098*/ 	.word	0x0000f530


	//   ....[6]....
        /*009c*/ 	.word	0x0000f5e0


	//   ....[7]....
        /*00a0*/ 	.word	0x0000f640


	//   ....[8]....
        /*00a4*/ 	.word	0x0000f700


	//   ....[9]....
        /*00a8*/ 	.word	0x0000f770


	//   ....[10]....
        /*00ac*/ 	.word	0x0000f790


	//   ....[11]....
        /*00b0*/ 	.word	0x0000f850


	//   ....[12]....
        /*00b4*/ 	.word	0x0000f880


	//   ....[13]....
        /*00b8*/ 	.word	0x0000fa30


	//   ....[14]....
        /*00bc*/ 	.word	0x0000fbb0


	//   ....[15]....
        /*00c0*/ 	.word	0x0000fc10


	//   ....[16]....
        /*00c4*/ 	.word	0x0000fcc0


	//   ....[17]....
        /*00c8*/ 	.word	0x0000fe60


	//   ....[18]....
        /*00cc*/ 	.word	0x00010000


	//   ....[19]....
        /*00d0*/ 	.word	0x00010180


	//   ....[20]....
        /*00d4*/ 	.word	0x000102c0


	//   ....[21]....
        /*00d8*/ 	.word	0x000102f0


	//   ....[22]....
        /*00dc*/ 	.word	0x00010320


	//----- nvinfo : EIATTR_MAX_THREADS
	.align		4
.L_6897:
        /*00e0*/ 	.byte	0x04, 0x05
        /*00e2*/ 	.short	(.L_6899 - .L_6898)
.L_6898:
        /*00e4*/ 	.word	0x00000080
        /*00e8*/ 	.word	0x00000001
        /*00ec*/ 	.word	0x00000001


	//----- nvinfo : EIATTR_CRS_STACK_SIZE
	.align		4
.L_6899:
        /*00f0*/ 	.byte	0x04, 0x1e
        /*00f2*/ 	.short	(.L_6901 - .L_6900)
.L_6900:
        /*00f4*/ 	.word	0x00000000
.L_6901:


//--------------------- .nv.info._ZN2at6native27unrolled_elementwise_kernelINS0_13BinaryFunctorIdddZZZNS0_21nextafter_kernel_cudaERNS_18TensorIteratorBaseEENKUlvE_clEvENKUlvE_clEvEUlddE_EESt5arrayIPcLm3EELi4E23TrivialOffsetCalculatorILi2EjESC_ILi1EjENS0_6memory12LoadWithCastILi2EEENSF_13StoreWithCastILi1EEEEEviT_T0_T2_T3_T4_T5_ --------------------------
	.section	.nv.info._ZN2at6native27unrolled_elementwise_kernelINS0_13BinaryFunctorIdddZZZNS0_21nextafter_kernel_cudaERNS_18TensorIteratorBaseEENKUlvE_clEvENKUlvE_clEvEUlddE_EESt5arrayIPcLm3EELi4E23TrivialOffsetCalculatorILi2EjESC_ILi1EjENS0_6memory12LoadWithCastILi2EEENSF_13StoreWithCastILi1EEEEEviT_T0_T2_T3_T4_T5_,"",@"SHT_CUDA_INFO"
	.sectionflags	@""
	.align	4


	//----- nvinfo : EIATTR_CUDA_API_VERSION
	.align		4
        /*0000*/ 	.byte	0x04, 0x37
        /*0002*/ 	.short	(.L_6903 - .L_6902)
.L_6902:
        /*0004*/ 	.word	0x00000082


	//----- nvinfo : EIATTR_SW2861232_WAR
	.align		4
.L_6903:
        /*0008*/ 	.byte	0x01, 0x35
	.zero		2


	//----- nvinfo : EIATTR_PARAM_CBANK
	.align		4
        /*000c*/ 	.byte	0x04, 0x0a
        /*000e*/ 	.short	(.L_6905 - .L_6904)
	.align		4
.L_6904:
        /*0010*/ 	.word	index@(.nv.constant0._ZN2at6native27unrolled_elementwise_kernelINS0_13BinaryFunctorIdddZZZNS0_21nextafter_kernel_cudaERNS_18TensorIteratorBaseEENKUlvE_clEvENKUlvE_clEvEUlddE_EESt5arrayIPcLm3EELi4E23TrivialOffsetCalculatorILi2EjESC_ILi1EjENS0_6memory12LoadWithCastILi2EEENSF_13StoreWithCastILi1EEEEEviT_T0_T2_T3_T4_T5_)
        /*0014*/ 	.short	0x0160
        /*0016*/ 	.short	0x0038


	//----- nvinfo : EIATTR_CBANK_PARAM_SIZE
	.align		4
.L_6905:
        /*0018*/ 	.byte	0x03, 0x19
        /*001a*/ 	.short	0x0038


	//----- nvinfo : EIATTR_KPARAM_INFO
	.align		4
        /*001c*/ 	.byte	0x04, 0x17
        /*001e*/ 	.short	(.L_6907 - .L_6906)
.L_6906:
        /*0020*/ 	.word	0x00000000
        /*0024*/ 	.short	0x0006
        /*0026*/ 	.short	0x0030
        /*0028*/ 	.byte	0x00, 0xf0, 0x21, 0x00


	//----- nvinfo : EIATTR_KPARAM_INFO
	.align		4
.L_6907:
        /*002c*/ 	.byte	0x04, 0x17
        /*002e*/ 	.short	(.L_6909 - .L_6908)
.L_6908:
        /*0030*/ 	.word	0x00000000
        /*0034*/ 	.short	0x0005
        /*0036*/ 	.short	0x0024
        /*0038*/ 	.byte	0x00, 0xf0, 0x31, 0x00


	//----- nvinfo : EIATTR_KPARAM_INFO
	.align		4
.L_6909:
        /*003c*/ 	.byte	0x04, 0x17
        /*003e*/ 	.short	(.L_6911 - .L_6910)
.L_6910:
        /*0040*/ 	.word	0x00000000
        /*0044*/ 	.short	0x0004
        /*0046*/ 	.short	0x0021
        /*0048*/ 	.byte	0x00, 0xf0, 0x05, 0x00


	//----- nvinfo : EIATTR_KPARAM_INFO
	.align		4
.L_6911:
        /*004c*/ 	.byte	0x04, 0x17
        /*004e*/ 	.short	(.L_6913 - .L_6912)
.L_6912:
        /*0050*/ 	.word	0x00000000
        /*0054*/ 	.short	0x0003
        /*0056*/ 	.short	0x0020
        /*0058*/ 	.byte	0x00, 0xf0, 0x05, 0x00


	//----- nvinfo : EIATTR_KPARAM_INFO
	.align		4
.L_6913:
        /*005c*/ 	.byte	0x04, 0x17
        /*005e*/ 	.short	(.L_6915 - .L_6914)
.L_6914:
        /*0060*/ 	.word	0x00000000
        /*0064*/ 	.short	0x0002
        /*0066*/ 	.short	0x0008
        /*0068*/ 	.byte	0x00, 0xf0, 0x61, 0x00


	//----- nvinfo : EIATTR_KPARAM_INFO
	.align		4
.L_6915:
        /*006c*/ 	.byte	0x04, 0x17
        /*006e*/ 	.short	(.L_6917 - .L_6916)
.L_6916:
        /*0070*/ 	.word	0x00000000
        /*0074*/ 	.short	0x0001
        /*0076*/ 	.short	0x0004
        /*0078*/ 	.byte	0x00, 0xf0, 0x05, 0x00


	//----- nvinfo : EIATTR_KPARAM_INFO
	.align		4
.L_6917:
        /*007c*/ 	.byte	0x04, 0x17
        /*007e*/ 	.short	(.L_6919 - .L_6918)
.L_6918:
        /*0080*/ 	.word	0x00000000
        /*0084*/ 	.short	0x0000
        /*0086*/ 	.short	0x0000
        /*0088*/ 	.byte	0x00, 0xf0, 0x11, 0x00


	//----- nvinfo : EIATTR_MAXREG_COUNT
	.align		4
.L_6919:
        /*008c*/ 	.byte	0x03, 0x1b
        /*008e*/ 	.short	0x00ff


	//----- nvinfo : EIATTR_EXTERNS
	.align		4
        /*0090*/ 	.byte	0x04, 0x0f
        /*0092*/ 	.short	(.L_6921 - .L_6920)


	//   ....[0]....
	.align		4
.L_6920:
        /*0094*/ 	.word	index@(__assertfail)


	//----- nvinfo : EIATTR_MERCURY_ISA_VERSION
	.align		4
.L_6921:
        /*0098*/ 	.byte	0x03, 0x5f
        /*009a*/ 	.short	0x0000


	//----- nvinfo : EIATTR_SYSCALL_OFFSETS
	.align		4
        /*009c*/ 	.byte	0x04, 0x46
        /*009e*/ 	.short	(.L_6923 - .L_6922)


	//   ....[0]....
.L_6922:
        /*00a0*/ 	.word	0x00000fb0


	//   ....[1]....
        /*00a4*/ 	.word	0x00001ee0


	//   ....[2]....
        /*00a8*/ 	.word	0x00002e90


	//   ....[3]....
        /*00ac*/ 	.word	0x00003dc0


	//   ....[4]....
        /*00b0*/ 	.word	0x00004d80


	//   ....[5]....
        /*00b4*/ 	.word	0x00005cb0


	//   ....[6]....
        /*00b8*/ 	.word	0x00006c50


	//   ....[7]....
        /*00bc*/ 	.word	0x00007b80


	//   ....[8]....
        /*00c0*/ 	.word	0x000095c0


	//   ....[9]....
        /*00c4*/ 	.word	0x0000a650


	//   ....[10]....
        /*00c8*/ 	.word	0x0000b6a0


	//   ....[11]....
        /*00cc*/ 	.word	0x0000c710


	//----- nvinfo : EIATTR_EXIT_INSTR_OFFSETS
	.align		4
.L_6923:
        /*00d0*/ 	.byte	0x04, 0x1c
        /*00d2*/ 	.short	(.L_6925 - .L_6924)


	//   ....[0]....
.L_6924:
        /*00d4*/ 	.word	0x0000b740


	//   ....[1]....
        /*00d8*/ 	.word	0x0000b860


	//   ....[2]....
        /*00dc*/ 	.word	0x0000b8a0


	//   ....[3]....
        /*00e0*/ 	.word	0x0000b930


	//   ....[4]....
        /*00e4*/ 	.word	0x0000b960


	//   ....[5]....
        /*00e8*/ 	.word	0x0000b990


	//   ....[6]....
        /*00ec*/ 	.word	0x0000ba40


	//   ....[7]....
        /*00f0*/ 	.word	0x0000baa0


	//   ....[8]....
        /*00f4*/ 	.word	0x0000bb60


	//   ....[9]....
        /*00f8*/ 	.word	0x0000bbd0


	//   ....[10]....
        /*00fc*/ 	.word	0x0000bbf0


	//   ....[11]....
        /*0100*/ 	.word	0x0000bcb0


	//   ....[12]....
        /*0104*/ 	.word	0x0000bce0


	//   ....[13]....
        /*0108*/ 	.word	0x0000be90


	//   ....[14]....
        /*010c*/ 	.word	0x0000c010


	//   ....[15]....
        /*0110*/ 	.word	0x0000c070


	//   ....[16]....
        /*0114*/ 	.word	0x0000c120


	//   ....[17]....
        /*0118*/ 	.word	0x0000c2c0


	//   ....[18]....
        /*011c*/ 	.word	0x0000c460


	//   ....[19]....
        /*0120*/ 	.word	0x0000c5e0


	//   ....[20]....
        /*0124*/ 	.word	0x0000c720


	//   ....[21]....
        /*0128*/ 	.word	0x0000c750


	//   ....[22]....
        /*012c*/ 	.word	0x0000c780


	//----- nvinfo : EIATTR_MAX_THREADS
	.align		4
.L_6925:
        /*0130*/ 	.byte	0x04, 0x05
        /*0132*/ 	.short	(.L_6927 - .L_6926)
.L_6926:
        /*0134*/ 	.word	0x00000080
        /*0138*/ 	.word	0x00000001
        /*013c*/ 	.word	0x00000001


	//----- nvinfo : EIATTR_CRS_STACK_SIZE
	.align		4
.L_6927:
        /*0140*/ 	.byte	0x04, 0x1e
        /*0142*/ 	.short	(.L_6929 - .L_6928)
.L_6928:
        /*0144*/ 	.word	0x00000000
.L_6929:


//--------------------- .nv.info._ZN2at6native18elementwise_kernelILi128ELi2EZNS0_22gpu_kernel_impl_nocastINS0_13BinaryFunctorIdddZZZNS0_21nextafter_kernel_cudaERNS_18TensorIteratorBaseEENKUlvE_clEvENKUlvE_clEvEUlddE_EEEEvS5_RKT_EUliE_EEviT1_ --------------------------
	.section	.nv.info._ZN2at6native18elementwise_kernelILi128ELi2EZNS0_22gpu_kernel_impl_nocastINS0_13BinaryFunctorIdddZZZNS0_21nextafter_kernel_cudaERNS_18TensorIteratorBaseEENKUlvE_clEvENKUlvE_clEvEUlddE_EEEEvS5_RKT_EUliE_EEviT1_,"",@"SHT_CUDA_INFO"
	.sectionflags	@""
	.align	4


	//----- nvinfo : EIATTR_CUDA_API_VERSION
	.align		4
        /*0000*/ 	.byte	0x04, 0x37
        /*0002*/ 	.short	(.L_6931 - .L_6930)
.L_6930:
        /*0004*/ 	.word	0x00000082


	//----- nvinfo : EIATTR_SW2861232_WAR
	.align		4
.L_6931:
        /*0008*/ 	.byte	0x01, 0x35
	.zero		2


	//----- nvinfo : EIATTR_PARAM_CBANK
	.align		4
        /*000c*/ 	.byte	0x04, 0x0a
        /*000e*/ 	.short	(.L_6933 - .L_6932)
	.align		4
.L_6932:
        /*0010*/ 	.word	index@(.nv.constant0._ZN2at6native18elementwise_kernelILi128ELi2EZNS0_22gpu_kernel_impl_nocastINS0_13BinaryFunctorIdddZZZNS0_21nextafter_kernel_cudaERNS_18TensorIteratorBaseEENKUlvE_clEvENKUlvE_clEvEUlddE_EEEEvS5_RKT_EUliE_EEviT1_)
        /*0014*/ 	.short	0x0160
        /*0016*/ 	.short	0x0290


	//----- nvinfo : EIATTR_CBANK_PARAM_SIZE
	.align		4
.L_6933:
        /*0018*/ 	.byte	0x03, 0x19
        /*001a*/ 	.short	0x0290


	//----- nvinfo : EIATTR_KPARAM_INFO
	.align		4
        /*001c*/ 	.byte	0x04, 0x17
        /*001e*/ 	.short	(.L_6935 - .L_6934)
.L_6934:
        /*0020*/ 	.word	0x00000000
        /*0024*/ 	.short	0x0001
        /*0026*/ 	.short	0x0008
        /*0028*/ 	.byte	0x00, 0xf0, 0x21, 0x0a


	//----- nvinfo : EIATTR_KPARAM_INFO
	.align		4
.L_6935:
        /*002c*/ 	.byte	0x04, 0x17
        /*002e*/ 	.short	(.L_6937 - .L_6936)
.L_6936:
        /*0030*/ 	.word	0x00000000
        /*0034*/ 	.short	0x0000
        /*0036*/ 	.short	0x0000
        /*0038*/ 	.byte	0x00, 0xf0, 0x11, 0x00


	//----- nvinfo : EIATTR_MAXREG_COUNT
	.align		4
.L_6937:
        /*003c*/ 	.byte	0x03, 0x1b
        /*003e*/ 	.short	0x0080


	//----- nvinfo : EIATTR_MERCURY_ISA_VERSION
	.align		4
        /*0040*/ 	.byte	0x03, 0x5f
        /*0042*/ 	.short	0x0000


	//----- nvinfo : EIATTR_EXIT_INSTR_OFFSETS
	.align		4
        /*0044*/ 	.byte	0x04, 0x1c
        /*0046*/ 	.short	(.L_6939 - .L_6938)


	//   ....[0]....
.L_6938:
        /*0048*/ 	.word	0x00001320


	//   ....[1]....
        /*004c*/ 	.word	0x00002590


	//----- nvinfo : EIATTR_MAX_THREADS
	.align		4
.L_6939:
        /*0050*/ 	.byte	0x04, 0x05
        /*0052*/ 	.short	(.L_6941 - .L_6940)
.L_6940:
        /*0054*/ 	.word	0x00000080
        /*0058*/ 	.word	0x00000001
        /*005c*/ 	.word	0x00000001


	//----- nvinfo : EIATTR_CRS_STACK_SIZE
	.align		4
.L_6941:
        /*0060*/ 	.byte	0x04, 0x1e
        /*0062*/ 	.short	(.L_6943 - .L_6942)
.L_6942:
        /*0064*/ 	.word	0x00000000
.L_6943:


//--------------------- .nv.info._ZN2at6native27unrolled_elementwise_kernelINS0_13BinaryFunctorIdddZZZNS0_21nextafter_kernel_cudaERNS_18TensorIteratorBaseEENKUlvE_clEvENKUlvE_clEvEUlddE_EESt5arrayIPcLm3EELi4E23TrivialOffsetCalculatorILi2EjESC_ILi1EjENS0_6memory15LoadWithoutCastENSF_16StoreWithoutCastEEEviT_T0_T2_T3_T4_T5_ --------------------------
	.section	.nv.info._ZN2at6native27unrolled_elementwise_kernelINS0_13BinaryFunctorIdddZZZNS0_21nextafter_kernel_cudaERNS_18TensorIteratorBaseEENKUlvE_clEvENKUlvE_clEvEUlddE_EESt5arrayIPcLm3EELi4E23TrivialOffsetCalculatorILi2EjESC_ILi1EjENS0_6memory15LoadWithoutCastENSF_16StoreWithoutCastEEEviT_T0_T2_T3_T4_T5_,"",@"SHT_CUDA_INFO"
	.sectionflags	@""
	.align	4


	//----- nvinfo : EIATTR_CUDA_API_VERSION
	.align		4
        /*0000*/ 	.byte	0x04, 0x37
        /*0002*/ 	.short	(.L_6945 - .L_6944)
.L_6944:
        /*0004*/ 	.word	0x00000082


	//----- nvinfo : EIATTR_SW2861232_WAR
	.align		4
.L_6945:
        /*0008*/ 	.byte	0x01, 0x35
	.zero		2


	//----- nvinfo : EIATTR_PARAM_CBANK
	.align		4
        /*000c*/ 	.byte	0x04, 0x0a
        /*000e*/ 	.short	(.L_6947 - .L_6946)
	.align		4
.L_6946:
        /*0010*/ 	.word	index@(.nv.constant0._ZN2at6native27unrolled_elementwise_kernelINS0_13BinaryFunctorIdddZZZNS0_21nextafter_kernel_cudaERNS_18TensorIteratorBaseEENKUlvE_clEvENKUlvE_clEvEUlddE_EESt5arrayIPcLm3EELi4E23TrivialOffsetCalculatorILi2EjESC_ILi1EjENS0_6memory15LoadWithoutCastENSF_16StoreWithoutCastEEEviT_T0_T2_T3_T4_T5_)
        /*0014*/ 	.short	0x0160
        /*0016*/ 	.short	0x0024


	//----- nvinfo : EIATTR_CBANK_PARAM_SIZE
	.align		4
.L_6947:
        /*0018*/ 	.byte	0x03, 0x19
        /*001a*/ 	.short	0x0024


	//----- nvinfo : EIATTR_KPARAM_INFO
	.align		4
        /*001c*/ 	.byte	0x04, 0x17
        /*001e*/ 	.short	(.L_6949 - .L_6948)
.L_6948:
        /*0020*/ 	.word	0x00000000
        /*0024*/ 	.short	0x0006
        /*0026*/ 	.short	0x0023
        /*0028*/ 	.byte	0x00, 0xf0, 0x05, 0x00


	//----- nvinfo : EIATTR_KPARAM_INFO
	.align		4
.L_6949:
        /*002c*/ 	.byte	0x04, 0x17
        /*002e*/ 	.short	(.L_6951 - .L_6950)
.L_6950:
        /*0030*/ 	.word	0x00000000
        /*0034*/ 	.short	0x0005
        /*0036*/ 	.short	0x0022
        /*0038*/ 	.byte	0x00, 0xf0, 0x05, 0x00


	//----- nvinfo : EIATTR_KPARAM_INFO
	.align		4
.L_6951:
        /*003c*/ 	.byte	0x04, 0x17
        /*003e*/ 	.short	(.L_6953 - .L_6952)
.L_6952:
        /*0040*/ 	.word	0x00000000
        /*0044*/ 	.short	0x0004
        /*0046*/ 	.short	0x0021
        /*0048*/ 	.byte	0x00, 0xf0, 0x05, 0x00


	//----- nvinfo : EIATTR_KPARAM_INFO
	.align		4
.L_6953:
        /*004c*/ 	.byte	0x04, 0x17
        /*004e*/ 	.short	(.L_6955 - .L_6954)
.L_6954:
        /*0050*/ 	.word	0x00000000
        /*0054*/ 	.short	0x0003
        /*0056*/ 	.short	0x0020
        /*0058*/ 	.byte	0x00, 0xf0, 0x05, 0x00


	//----- nvinfo : EIATTR_KPARAM_INFO
	.align		4
.L_6955:
        /*005c*/ 	.byte	0x04, 0x17
        /*005e*/ 	.short	(.L_6957 - .L_6956)
.L_6956:
        /*0060*/ 	.word	0x00000000
        /*0064*/ 	.short	0x0002
        /*0066*/ 	.short	0x0008
        /*0068*/ 	.byte	0x00, 0xf0, 0x61, 0x00


	//----- nvinfo : EIATTR_KPARAM_INFO
	.align		4
.L_6957:
        /*006c*/ 	.byte	0x04, 0x17
        /*006e*/ 	.short	(.L_6959 - .L_6958)
.L_6958:
        /*0070*/ 	.word	0x00000000
        /*0074*/ 	.short	0x0001
        /*0076*/ 	.short	0x0004
        /*0078*/ 	.byte	0x00, 0xf0, 0x05, 0x00


	//----- nvinfo : EIATTR_KPARAM_INFO
	.align		4
.L_6959:
        /*007c*/ 	.byte	0x04, 0x17
        /*007e*/ 	.short	(.L_6961 - .L_6960)
.L_6960:
        /*0080*/ 	.word	0x00000000
        /*0084*/ 	.short	0x0000
        /*0086*/ 	.short	0x0000
        /*0088*/ 	.byte	0x00, 0xf0, 0x11, 0x00


	//----- nvinfo : EIATTR_MAXREG_COUNT
	.align		4
.L_6961:
        /*008c*/ 	.byte	0x03, 0x1b
        /*008e*/ 	.short	0x00ff


	//----- nvinfo : EIATTR_MERCURY_ISA_VERSION
	.align		4
        /*0090*/ 	.byte	0x03, 0x5f
        /*0092*/ 	.short	0x0000


	//----- nvinfo : EIATTR_EXIT_INSTR_OFFSETS
	.align		4
        /*0094*/ 	.byte	0x04, 0x1c
        /*0096*/ 	.short	(.L_6963 - .L_6962)


	//   ....[0]....
.L_6962:
        /*0098*/ 	.word	0x00000cd0


	//   ....[1]....
        /*009c*/ 	.word	0x00000d20


	//----- nvinfo : EIATTR_MAX_THREADS
	.align		4
.L_6963:
        /*00a0*/ 	.byte	0x04, 0x05
        /*00a2*/ 	.short	(.L_6965 - .L_6964)
.L_6964:
        /*00a4*/ 	.word	0x00000080
        /*00a8*/ 	.word	0x00000001
        /*00ac*/ 	.word	0x00000001


	//----- nvinfo : EIATTR_CRS_STACK_SIZE
	.align		4
.L_6965:
        /*00b0*/ 	.byte	0x04, 0x1e
        /*00b2*/ 	.short	(.L_6967 - .L_6966)
.L_6966:
        /*00b4*/ 	.word	0x00000000
.L_6967:


//--------------------- .nv.info._ZN2at6native29vectorized_elementwise_kernelILi2ENS0_13BinaryFunctorIdddZZZNS0_21nextafter_kernel_cudaERNS_18TensorIteratorBaseEENKUlvE_clEvENKUlvE_clEvEUlddE_EESt5arrayIPcLm3EEEEviT0_T1_ --------------------------
	.section	.nv.info._ZN2at6native29vectorized_elementwise_kernelILi2ENS0_13BinaryFunctorIdddZZZNS0_21nextafter_kernel_cudaERNS_18TensorIteratorBaseEENKUlvE_clEvENKUlvE_clEvEUlddE_EESt5arrayIPcLm3EEEEviT0_T1_,"",@"SHT_CUDA_INFO"
	.sectionflags	@""
	.align	4


	//----- nvinfo : EIATTR_CUDA_API_VERSION
	.align		4
        /*0000*/ 	.byte	0x04, 0x37
        /*0002*/ 	.short	(.L_6969 - .L_6968)
.L_6968:
        /*0004*/ 	.word	0x00000082


	//----- nvinfo : EIATTR_SW2861232_WAR
	.align		4
.L_6969:
        /*0008*/ 	.byte	0x01, 0x35
	.zero		2


	//----- nvinfo : EIATTR_PARAM_CBANK
	.align		4
        /*000c*/ 	.byte	0x04, 0x0a
        /*000e*/ 	.short	(.L_6971 - .L_6970)
	.align		4
.L_6970:
        /*0010*/ 	.word	index@(.nv.constant0._ZN2at6native29vectorized_elementwise_kernelILi2ENS0_13BinaryFunctorIdddZZZNS0_21nextafter_kernel_cudaERNS_18TensorIteratorBaseEENKUlvE_clEvENKUlvE_clEvEUlddE_EESt5arrayIPcLm3EEEEviT0_T1_)
        /*0014*/ 	.short	0x0160
        /*0016*/ 	.short	0x0020


	//----- nvinfo : EIATTR_CBANK_PARAM_SIZE
	.align		4
.L_6971:
        /*0018*/ 	.byte	0x03, 0x19
        /*001a*/ 	.short	0x0020


	//----- nvinfo : EIATTR_KPARAM_INFO
	.align		4
        /*001c*/ 	.byte	0x04, 0x17
        /*001e*/ 	.short	(.L_6973 - .L_6972)
.L_6972:
        /*0020*/ 	.word	0x00000000
        /*0024*/ 	.short	0x0002
        /*0026*/ 	.short	0x0008
        /*0028*/ 	.byte	0x00, 0xf0, 0x61, 0x00


	//----- nvinfo : EIATTR_KPARAM_INFO
	.align		4
.L_6973:
        /*002c*/ 	.byte	0x04, 0x17
        /*002e*/ 	.short	(.L_6975 - .L_6974)
.L_6974:
        /*0030*/ 	.word	0x00000000
        /*0034*/ 	.short	0x0001
        /*0036*/ 	.short	0x0004
        /*0038*/ 	.byte	0x00, 0xf0, 0x05, 0x00


	//----- nvinfo : EIATTR_KPARAM_INFO
	.align		4
.L_6975:
        /*003c*/ 	.byte	0x04, 0x17
        /*003e*/ 	.short	(.L_6977 - .L_6976)
.L_6976:
        /*0040*/ 	.word	0x00000000
        /*0044*/ 	.short	0x0000
        /*0046*/ 	.short	0x0000
        /*0048*/ 	.byte	0x00, 0xf0, 0x11, 0x00


	//----- nvinfo : EIATTR_MAXREG_COUNT
	.align		4
.L_6977:
        /*004c*/ 	.byte	0x03, 0x1b
        /*004e*/ 	.short	0x00ff


	//----- nvinfo : EIATTR_MERCURY_ISA_VERSION
	.align		4
        /*0050*/ 	.byte	0x03, 0x5f
        /*0052*/ 	.short	0x0000


	//----- nvinfo : EIATTR_EXIT_INSTR_OFFSETS
	.align		4
        /*0054*/ 	.byte	0x04, 0x1c
        /*0056*/ 	.short	(.L_6979 - .L_6978)


	//   ....[0]....
.L_6978:
        /*0058*/ 	.word	0x00001260


	//   ....[1]....
        /*005c*/ 	.word	0x00002c30


	//   ....[2]....
        /*0060*/ 	.word	0x00002c80


	//----- nvinfo : EIATTR_MAX_THREADS
	.align		4
.L_6979:
        /*0064*/ 	.byte	0x04, 0x05
        /*0066*/ 	.short	(.L_6981 - .L_6980)
.L_6980:
        /*0068*/ 	.word	0x00000080
        /*006c*/ 	.word	0x00000001
        /*0070*/ 	.word	0x00000001


	//----- nvinfo : EIATTR_CRS_STACK_SIZE
	.align		4
.L_6981:
        /*0074*/ 	.byte	0x04, 0x1e
        /*0076*/ 	.short	(.L_6983 - .L_6982)
.L_6982:
        /*0078*/ 	.word	0x00000000
.L_6983:


//--------------------- .nv.info._ZN2at6native29vectorized_elementwise_kernelILi4ENS0_13BinaryFunctorIdddZZZNS0_21nextafter_kernel_cudaERNS_18TensorIteratorBaseEENKUlvE_clEvENKUlvE_clEvEUlddE_EESt5arrayIPcLm3EEEEviT0_T1_ --------------------------
	.section	.nv.info._ZN2at6native29vectorized_elementwise_kernelILi4ENS0_13BinaryFunctorIdddZZZNS0_21nextafter_kernel_cudaERNS_18TensorIteratorBaseEENKUlvE_clEvENKUlvE_clEvEUlddE_EESt5arrayIPcLm3EEEEviT0_T1_,"",@"SHT_CUDA_INFO"
	.sectionflags	@""
	.align	4


	//----- nvinfo : EIATTR_CUDA_API_VERSION
	.align		4
        /*0000*/ 	.byte	0x04, 0x37
        /*0002*/ 	.short	(.L_6985 - .L_6984)
.L_6984:
        /*0004*/ 	.word	0x00000082


	//----- nvinfo : EIATTR_SW2861232_WAR
	.align		4
.L_6985:
        /*0008*/ 	.byte	0x01, 0x35
	.zero		2


	//----- nvinfo : EIATTR_PARAM_CBANK
	.align		4
        /*000c*/ 	.byte	0x04, 0x0a
        /*000e*/ 	.short	(.L_6987 - .L_6986)
	.align		4
.L_6986:
        /*0010*/ 	.word	index@(.nv.constant0._ZN2at6native29vectorized_elementwise_kernelILi4ENS0_13BinaryFunctorIdddZZZNS0_21nextafter_kernel_cudaERNS_18TensorIteratorBaseEENKUlvE_clEvENKUlvE_clEvEUlddE_EESt5arrayIPcLm3EEEEviT0_T1_)
        /*0014*/ 	.short	0x0160
        /*0016*/ 	.short	0x0020


	//----- nvinfo : EIATTR_CBANK_PARAM_SIZE
	.align		4
.L_6987:
        /*0018*/ 	.byte	0x03, 0x19
        /*001a*/ 	.short	0x0020


	//----- nvinfo : EIATTR_KPARAM_INFO
	.align		4
        /*001c*/ 	.byte	0x04, 0x17
        /*001e*/ 	.short	(.L_6989 - .L_6988)
.L_6988:
        /*0020*/ 	.word	0x00000000
        /*0024*/ 	.short	0x0002
        /*0026*/ 	.short	0x0008
        /*0028*/ 	.byte	0x00, 0xf0, 0x61, 0x00


	//----- nvinfo : EIATTR_KPARAM_INFO
	.align		4
.L_6989:
        /*002c*/ 	.byte	0x04, 0x17
        /*002e*/ 	.short	(.L_6991 - .L_6990)
.L_6990:
        /*0030*/ 	.word	0x00000000
        /*0034*/ 	.short	0x0001
        /*0036*/ 	.short	0x0004
        /*0038*/ 	.byte	0x00, 0xf0, 0x05, 0x00


	//----- nvinfo : EIATTR_KPARAM_INFO
	.align		4
.L_6991:
        /*003c*/ 	.byte	0x04, 0x17
        /*003e*/ 	.short	(.L_6993 - .L_6992)
.L_6992:
        /*0040*/ 	.word	0x00000000
        /*0044*/ 	.short	0x0000
        /*0046*/ 	.short	0x0000
        /*0048*/ 	.byte	0x00, 0xf0, 0x11, 0x00


	//----- nvinfo : EIATTR_MAXREG_COUNT
	.align		4
.L_6993:
        /*004c*/ 	.byte	0x03, 0x1b
        /*004e*/ 	.short	0x00ff


	//----- nvinfo : EIATTR_MERCURY_ISA_VERSION
	.align		4
        /*0050*/ 	.byte	0x03, 0x5f
        /*0052*/ 	.short	0x0000


	//----- nvinfo : EIATTR_EXIT_INSTR_OFFSETS
	.align		4
        /*0054*/ 	.byte	0x04, 0x1c
        /*0056*/ 	.short	(.L_6995 - .L_6994)


	//   ....[0]....
.L_6994:
        /*0058*/ 	.word	0x00001260


	//   ....[1]....
        /*005c*/ 	.word	0x00002c30


	//   ....[2]....
        /*0060*/ 	.word	0x00002c80


	//----- nvinfo : EIATTR_MAX_THREADS
	.align		4
.L_6995:
        /*0064*/ 	.byte	0x04, 0x05
        /*0066*/ 	.short	(.L_6997 - .L_6996)
.L_6996:
        /*0068*/ 	.word	0x00000080
        /*006c*/ 	.word	0x00000001
        /*0070*/ 	.word	0x00000001


	//----- nvinfo : EIATTR_CRS_STACK_SIZE
	.align		4
.L_6997:
        /*0074*/ 	.byte	0x04, 0x1e
        /*0076*/ 	.short	(.L_6999 - .L_6998)
.L_6998:
        /*0078*/ 	.word	0x00000000
.L_6999:


//--------------------- .nv.info._ZN2at6native29vectorized_elementwise_kernelILi8ENS0_13BinaryFunctorIdddZZZNS0_21nextafter_kernel_cudaERNS_18TensorIteratorBaseEENKUlvE_clEvENKUlvE_clEvEUlddE_EESt5arrayIPcLm3EEEEviT0_T1_ --------------------------
	.section	.nv.info._ZN2at6native29vectorized_elementwise_kernelILi8ENS0_13BinaryFunctorIdddZZZNS0_21nextafter_kernel_cudaERNS_18TensorIteratorBaseEENKUlvE_clEvENKUlvE_clEvEUlddE_EESt5arrayIPcLm3EEEEviT0_T1_,"",@"SHT_CUDA_INFO"
	.sectionflags	@""
	.align	4


	//----- nvinfo : EIATTR_CUDA_API_VERSION
	.align		4
        /*0000*/ 	.byte	0x04, 0x37
        /*0002*/ 	.short	(.L_7001 - .L_7000)
.L_7000:
        /*0004*/ 	.word	0x00000082


	//----- nvinfo : EIATTR_SW2861232_WAR
	.align		4
.L_7001:
        /*0008*/ 	.byte	0x01, 0x35
	.zero		2


	//----- nvinfo : EIATTR_PARAM_CBANK
	.align		4
        /*000c*/ 	.byte	0x04, 0x0a
        /*000e*/ 	.short	(.L_7003 - .L_7002)
	.align		4
.L_7002:
        /*0010*/ 	.word	index@(.nv.constant0._ZN2at6native29vectorized_elementwise_kernelILi8ENS0_13BinaryFunctorIdddZZZNS0_21nextafter_kernel_cudaERNS_18TensorIteratorBaseEENKUlvE_clEvENKUlvE_clEvEUlddE_EESt5arrayIPcLm3EEEEviT0_T1_)
        /*0014*/ 	.short	0x0160
        /*0016*/ 	.short	0x0020


	//----- nvinfo : EIATTR_CBANK_PARAM_SIZE
	.align		4
.L_7003:
        /*0018*/ 	.byte	0x03, 0x19
        /*001a*/ 	.short	0x0020


	//----- nvinfo : EIATTR_KPARAM_INFO
	.align		4
        /*001c*/ 	.byte	0x04, 0x17
        /*001e*/ 	.short	(.L_7005 - .L_7004)
.L_7004:
        /*0020*/ 	.word	0x00000000
        /*0024*/ 	.short	0x0002
        /*0026*/ 	.short	0x0008
        /*0028*/ 	.byte	0x00, 0xf0, 0x61, 0x00


	//----- nvinfo : EIATTR_KPARAM_INFO
	.align		4
.L_7005:
        /*002c*/ 	.byte	0x04, 0x17
        /*002e*/ 	.short	(.L_7007 - .L_7006)
.L_7006:
        /*0030*/ 	.word	0x00000000
        /*0034*/ 	.short	0x0001
        /*0036*/ 	.short	0x0004
        /*0038*/ 	.byte	0x00, 0xf0, 0x05, 0x00


	//----- nvinfo : EIATTR_KPARAM_INFO
	.align		4
.L_7007:
        /*003c*/ 	.byte	0x04, 0x17
        /*003e*/ 	.short	(.L_7009 - .L_7008)
.L_7008:
        /*0040*/ 	.word	0x00000000
        /*0044*/ 	.short	0x0000
        /*0046*/ 	.short	0x0000
        /*0048*/ 	.byte	0x00, 0xf0, 0x11, 0x00


	//----- nvinfo : EIATTR_MAXREG_COUNT
	.align		4
.L_7009:
        /*004c*/ 	.byte	0x03, 0x1b
        /*004e*/ 	.short	0x00ff


	//----- nvinfo : EIATTR_MERCURY_ISA_VERSION
	.align		4
        /*0050*/ 	.byte	0x03, 0x5f
        /*0052*/ 	.short	0x0000


	//----- nvinfo : EIATTR_EXIT_INSTR_OFFSETS
	.align		4
        /*0054*/ 	.byte	0x04, 0x1c
        /*0056*/ 	.short	(.L_7011 - .L_7010)


	//   ....[0]....
.L_7010:
        /*0058*/ 	.word	0x00000010


	//----- nvinfo : EIATTR_MAX_THREADS
	.align		4
.L_7011:
        /*005c*/ 	.byte	0x04, 0x05
        /*005e*/ 	.short	(.L_7013 - .L_7012)
.L_7012:
        /*0060*/ 	.word	0x00000080
        /*0064*/ 	.word	0x00000001
        /*0068*/ 	.word	0x00000001
.L_7013:


//--------------------- .nv.info._ZN2at6native18elementwise_kernelILi128ELi4EZNS0_15gpu_kernel_implINS0_13BUnaryFunctorIdddZZZNS0_21nextafter_kernel_cudaERNS_18TensorIteratorBaseEENKUlvE_clEvENKUlvE_clEvEUlddE_EEEEvS5_RKT_EUliE_EEviT1_ --------------------------
	.section	.nv.info._ZN2at6native18elementwise_kernelILi128ELi4EZNS0_15gpu_kernel_implINS0_13BUnaryFunctorIdddZZZNS0_21nextafter_kernel_cudaERNS_18TensorIteratorBaseEENKUlvE_clEvENKUlvE_clEvEUlddE_EEEEvS5_RKT_EUliE_EEviT1_,"",@"SHT_CUDA_INFO"
	.sectionflags	@""
	.align	4


	//----- nvinfo : EIATTR_CUDA_API_VERSION
	.align		4
        /*0000*/ 	.byte	0x04, 0x37
        /*0002*/ 	.short	(.L_7015 - .L_7014)
.L_7014:
        /*0004*/ 	.word	0x00000082


	//----- nvinfo : EIATTR_SW2861232_WAR
	.align		4
.L_7015:
        /*0008*/ 	.byte	0x01, 0x35
	.zero		2


	//----- nvinfo : EIATTR_PARAM_CBANK
	.align		4
        /*000c*/ 	.byte	0x04, 0x0a
        /*000e*/ 	.short	(.L_7017 - .L_7016)
	.align		4
.L_7016:
        /*0010*/ 	.word	index@(.nv.constant0._ZN2at6native18elementwise_kernelILi128ELi4EZNS0_15gpu_kernel_implINS0_13BUnaryFunctorIdddZZZNS0_21nextafter_kernel_cudaERNS_18TensorIteratorBaseEENKUlvE_clEvENKUlvE_clEvEUlddE_EEEEvS5_RKT_EUliE_EEviT1_)
        /*0014*/ 	.short	0x0160
        /*0016*/ 	.short	0x0230


	//----- nvinfo : EIATTR_CBANK_PARAM_SIZE
	.align		4
.L_7017:
        /*0018*/ 	.byte	0x03, 0x19
        /*001a*/ 	.short	0x0230


	//----- nvinfo : EIATTR_KPARAM_INFO
	.align		4
        /*001c*/ 	.byte	0x04, 0x17
        /*001e*/ 	.short	(.L_7019 - .L_7018)
.L_7018:
        /*0020*/ 	.word	0x00000000
        /*0024*/ 	.short	0x0001
        /*0026*/ 	.short	0x0008
        /*0028*/ 	.byte	0x00, 0xf0, 0xa1, 0x08


	//----- nvinfo : EIATTR_KPARAM_INFO
	.align		4
.L_7019:
        /*002c*/ 	.byte	0x04, 0x17
        /*002e*/ 	.short	(.L_7021 - .L_7020)
.L_7020:
        /*0030*/ 	.word	0x00000000
        /*0034*/ 	.short	0x0000
        /*0036*/ 	.short	0x0000
        /*0038*/ 	.byte	0x00, 0xf0, 0x11, 0x00


	//----- nvinfo : EIATTR_MAXREG_COUNT
	.align		4
.L_7021:
        /*003c*/ 	.byte	0x03, 0x1b
        /*003e*/ 	.short	0x0080


	//----- nvinfo : EIATTR_EXTERNS
	.align		4
        /*0040*/ 	.byte	0x04, 0x0f
        /*0042*/ 	.short	(.L_7023 - .L_7022)


	//   ....[0]....
	.align		4
.L_7022:
        /*0044*/ 	.word	index@(__assertfail)


	//----- nvinfo : EIATTR_MERCURY_ISA_VERSION
	.align		4
.L_7023:
        /*0048*/ 	.byte	0x03, 0x5f
        /*004a*/ 	.short	0x0000


	//----- nvinfo : EIATTR_SYSCALL_OFFSETS
	.align		4
        /*004c*/ 	.byte	0x04, 0x46
        /*004e*/ 	.short	(.L_7025 - .L_7024)


	//   ....[0]....
.L_7024:
        /*0050*/ 	.word	0x00001d90


	//   ....[1]....
        /*0054*/ 	.word	0x00002fe0


	//   ....[2]....
        /*0058*/ 	.word	0x00004dc0


	//   ....[3]....
        /*005c*/ 	.word	0x00006010


	//   ....[4]....
        /*0060*/ 	.word	0x00007dc0


	//   ....[5]....
        /*0064*/ 	.word	0x00009010


	//   ....[6]....
        /*0068*/ 	.word	0x0000add0


	//   ....[7]....
        /*006c*/ 	.word	0x0000c020


	//----- nvinfo : EIATTR_EXIT_INSTR_OFFSETS
	.align		4
.L_7025:
        /*0070*/ 	.byte	0x04, 0x1c
        /*0072*/ 	.short	(.L_7027 - .L_7026)


	//   ....[0]....
.L_7026:
        /*0074*/ 	.word	0x000090b0


	//   ....[1]....
        /*0078*/ 	.word	0x0000b170


	//   ....[2]....
        /*007c*/ 	.word	0x0000b1b0


	//   ....[3]....
        /*0080*/ 	.word	0x0000b240


	//   ....[4]....
        /*0084*/ 	.word	0x0000b270


	//   ....[5]....
        /*0088*/ 	.word	0x0000b2a0


	//   ....[6]....
        /*008c*/ 	.word	0x0000b350


	//   ....[7]....
        /*0090*/ 	.word	0x0000b3b0


	//   ....[8]....
        /*0094*/ 	.word	0x0000b470


	//   ....[9]....
        /*0098*/ 	.word	0x0000b4e0


	//   ....[10]....
        /*009c*/ 	.word	0x0000b500


	//   ....[11]....
        /*00a0*/ 	.word	0x0000b5c0


	//   ....[12]....
        /*00a4*/ 	.word	0x0000b5f0


	//   ....[13]....
        /*00a8*/ 	.word	0x0000b7a0


	//   ....[14]....
        /*00ac*/ 	.word	0x0000b920


	//   ....[15]....
        /*00b0*/ 	.word	0x0000b980


	//   ....[16]....
        /*00b4*/ 	.word	0x0000ba30


	//   ....[17]....
        /*00b8*/ 	.word	0x0000bbd0


	//   ....[18]....
        /*00bc*/ 	.word	0x0000bd70


	//   ....[19]....
        /*00c0*/ 	.word	0x0000bef0


	//   ....[20]....
        /*00c4*/ 	.word	0x0000c030


	//   ....[21]....
        /*00c8*/ 	.word	0x0000c060


	//   ....[22]....
        /*00cc*/ 	.word	0x0000c090


	//----- nvinfo : EIATTR_MAX_THREADS
	.align		4
.L_7027:
        /*00d0*/ 	.byte	0x04, 0x05
        /*00d2*/ 	.short	(.L_7029 - .L_7028)
.L_7028:
        /*00d4*/ 	.word	0x00000080
        /*00d8*/ 	.word	0x00000001
        /*00dc*/ 	.word	0x00000001


	//----- nvinfo : EIATTR_CRS_STACK_SIZE
	.align		4
.L_7029:
        /*00e0*/ 	.byte	0x04, 0x1e
        /*00e2*/ 	.short	(.L_7031 - .L_7030)
.L_7030:
        /*00e4*/ 	.word	0x00000000
.L_7031:


//--------------------- .nv.info._ZN2at6native27unrolled_elementwise_kernelINS0_13BUnaryFunctorIdddZZZNS0_21nextafter_kernel_cudaERNS_18TensorIteratorBaseEENKUlvE_clEvENKUlvE_clEvEUlddE_EESt5arrayIPcLm2EELi4E23TrivialOffsetCalculatorILi1EjESD_NS0_6memory12LoadWithCastILi1EEENSE_13StoreWithCastILi1EEEEEviT_T0_T2_T3_T4_T5_ --------------------------
	.section	.nv.info._ZN2at6native27unrolled_elementwise_kernelINS0_13BUnaryFunctorIdddZZZNS0_21nextafter_kernel_cudaERNS_18TensorIteratorBaseEENKUlvE_clEvENKUlvE_clEvEUlddE_EESt5arrayIPcLm2EELi4E23TrivialOffsetCalculatorILi1EjESD_NS0_6memory12LoadWithCastILi1EEENSE_13StoreWithCastILi1EEEEEviT_T0_T2_T3_T4_T5_,"",@"SHT_CUDA_INFO"
	.sectionflags	@""
	.align	4


	//----- nvinfo : EIATTR_CUDA_API_VERSION
	.align		4
        /*0000*/ 	.byte	0x04, 0x37
        /*0002*/ 	.short	(.L_7033 - .L_7032)
.L_7032:
        /*0004*/ 	.word	0x00000082


	//----- nvinfo : EIATTR_SW2861232_WAR
	.align		4
.L_7033:
        /*0008*/ 	.byte	0x01, 0x35
	.zero		2


	//----- nvinfo : EIATTR_PARAM_CBANK
	.align		4
        /*000c*/ 	.byte	0x04, 0x0a
        /*000e*/ 	.short	(.L_7035 - .L_7034)
	.align		4
.L_7034:
        /*0010*/ 	.word	index@(.nv.constant0._ZN2at6native27unrolled_elementwise_kernelINS0_13BUnaryFunctorIdddZZZNS0_21nextafter_kernel_cudaERNS_18TensorIteratorBaseEENKUlvE_clEvENKUlvE_clEvEUlddE_EESt5arrayIPcLm2EELi4E23TrivialOffsetCalculatorILi1EjESD_NS0_6memory12LoadWithCastILi1EEENSE_13StoreWithCastILi1EEEEEviT_T0_T2_T3_T4_T5_)
        /*0014*/ 	.short	0x0160
        /*0016*/ 	.short	0x003c


	//----- nvinfo : EIATTR_CBANK_PARAM_SIZE
	.align		4
.L_7035:
        /*0018*/ 	.byte	0x03, 0x19
        /*001a*/ 	.short	0x003c


	//----- nvinfo : EIATTR_KPARAM_INFO
	.align		4
        /*001c*/ 	.byte	0x04, 0x17
        /*001e*/ 	.short	(.L_7037 - .L_7036)
.L_7036:
        /*0020*/ 	.word	0x00000000
        /*0024*/ 	.short	0x0006
        /*0026*/ 	.short	0x0034
        /*0028*/ 	.byte	0x00, 0xf0, 0x21, 0x00


	//----- nvinfo : EIATTR_KPARAM_INFO
	.align		4
.L_7037:
        /*002c*/ 	.byte	0x04, 0x17
        /*002e*/ 	.short	(.L_7039 - .L_7038)
.L_7038:
        /*0030*/ 	.word	0x00000000
        /*0034*/ 	.short	0x0005
        /*0036*/ 	.short	0x002c
        /*0038*/ 	.byte	0x00, 0xf0, 0x21, 0x00


	//----- nvinfo : EIATTR_KPARAM_INFO
	.align		4
.L_7039:
        /*003c*/ 	.byte	0x04, 0x17
        /*003e*/ 	.short	(.L_7041 - .L_7040)
.L_7040:
        /*0040*/ 	.word	0x00000000
        /*0044*/ 	.short	0x0004
        /*0046*/ 	.short	0x0029
        /*0048*/ 	.byte	0x00, 0xf0, 0x05, 0x00


	//----- nvinfo : EIATTR_KPARAM_INFO
	.align		4
.L_7041:
        /*004c*/ 	.byte	0x04, 0x17
        /*004e*/ 	.short	(.L_7043 - .L_7042)
.L_7042:
        /*0050*/ 	.word	0x00000000
        /*0054*/ 	.short	0x0003
        /*0056*/ 	.short	0x0028
        /*0058*/ 	.byte	0x00, 0xf0, 0x05, 0x00


	//----- nvinfo : EIATTR_KPARAM_INFO
	.align		4
.L_7043:
        /*005c*/ 	.byte	0x04, 0x17
        /*005e*/ 	.short	(.L_7045 - .L_7044)
.L_7044:
        /*0060*/ 	.word	0x00000000
        /*0064*/ 	.short	0x0002
        /*0066*/ 	.short	0x0018
        /*0068*/ 	.byte	0x00, 0xf0, 0x41, 0x00


	//----- nvinfo : EIATTR_KPARAM_INFO
	.align		4
.L_7045:
        /*006c*/ 	.byte	0x04, 0x17
        /*006e*/ 	.short	(.L_7047 - .L_7046)
.L_7046:
        /*0070*/ 	.word	0x00000000
        /*0074*/ 	.short	0x0001
        /*0076*/ 	.short	0x0008
        /*0078*/ 	.byte	0x00, 0xf0, 0x41, 0x00


	//----- nvinfo : EIATTR_KPARAM_INFO
	.align		4
.L_7047:
        /*007c*/ 	.byte	0x04, 0x17
        /*007e*/ 	.short	(.L_7049 - .L_7048)
.L_7048:
        /*0080*/ 	.word	0x00000000
        /*0084*/ 	.short	0x0000
        /*0086*/ 	.short	0x0000
        /*0088*/ 	.byte	0x00, 0xf0, 0x11, 0x00


	//----- nvinfo : EIATTR_MAXREG_COUNT
	.align		4
.L_7049:
        /*008c*/ 	.byte	0x03, 0x1b
        /*008e*/ 	.short	0x00ff


	//----- nvinfo : EIATTR_EXTERNS
	.align		4
        /*0090*/ 	.byte	0x04, 0x0f
        /*0092*/ 	.short	(.L_7051 - .L_7050)


	//   ....[0]....
	.align		4
.L_7050:
        /*0094*/ 	.word	index@(__assertfail)


	//----- nvinfo : EIATTR_MERCURY_ISA_VERSION
	.align		4
.L_7051:
        /*0098*/ 	.byte	0x03, 0x5f
        /*009a*/ 	.short	0x0000


	//----- nvinfo : EIATTR_SYSCALL_OFFSETS
	.align		4
        /*009c*/ 	.byte	0x04, 0x46
        /*009e*/ 	.short	(.L_7053 - .L_7052)


	//   ....[0]....
.L_7052:
        /*00a0*/ 	.word	0x00000f90


	//   ....[1]....
        /*00a4*/ 	.word	0x00001f40


	//   ....[2]....
        /*00a8*/ 	.word	0x00002f00


	//   ....[3]....
        /*00ac*/ 	.word	0x00003e90


	//   ....[4]....
        /*00b0*/ 	.word	0x000059d0


	//   ....[5]....
        /*00b4*/ 	.word	0x00006a60


	//   ....[6]....
        /*00b8*/ 	.word	0x00007ab0


	//   ....[7]....
        /*00bc*/ 	.word	0x00008b20


	//----- nvinfo : EIATTR_EXIT_INSTR_OFFSETS
	.align		4
.L_7053:
        /*00c0*/ 	.byte	0x04, 0x1c
        /*00c2*/ 	.short	(.L_7055 - .L_7054)


	//   ....[0]....
.L_7054:
        /*00c4*/ 	.word	0x00007b50


	//   ....[1]....
        /*00c8*/ 	.word	0x00007c70


	//   ....[2]....
        /*00cc*/ 	.word	0x00007cb0


	//   ....[3]....
        /*00d0*/ 	.word	0x00007d40


	//   ....[4]....
        /*00d4*/ 	.word	0x00007d70


	//   ....[5]....
        /*00d8*/ 	.word	0x00007da0


	//   ....[6]....
        /*00dc*/ 	.word	0x00007e50


	//   ....[7]....
        /*00e0*/ 	.word	0x00007eb0


	//   ....[8]....
        /*00e4*/ 	.word	0x00007f70


	//   ....[9]....
        /*00e8*/ 	.word	0x00007fe0


	//   ....[10]....
        /*00ec*/ 	.word	0x00008000


	//   ....[11]....
        /*00f0*/ 	.word	0x000080c0


	//   ....[12]....
        /*00f4*/ 	.word	0x000080f0


	//   ....[13]....
        /*00f8*/ 	.word	0x000082a0


	//   ....[14]....
        /*00fc*/ 	.word	0x00008420


	//   ....[15]....
        /*0100*/ 	.word	0x00008480


	//   ....[16]....
        /*0104*/ 	.word	0x00008530


	//   ....[17]....
        /*0108*/ 	.word	0x000086d0


	//   ....[18]....
        /*010c*/ 	.word	0x00008870


	//   ....[19]....
        /*0110*/ 	.word	0x000089f0


	//   ....[20]....
        /*0114*/ 	.word	0x00008b30


	//   ....[21]....
        /*0118*/ 	.word	0x00008b60


	//   ....[22]....
        /*011c*/ 	.word	0x00008b90


	//----- nvinfo : EIATTR_MAX_THREADS
	.align		4
.L_7055:
        /*0120*/ 	.byte	0x04, 0x05
        /*0122*/ 	.short	(.L_7057 - .L_7056)
.L_7056:
        /*0124*/ 	.word	0x00000080
        /*0128*/ 	.word	0x00000001
        /*012c*/ 	.word	0x00000001


	//----- nvinfo : EIATTR_CRS_STACK_SIZE
	.align		4
.L_7057:
        /*0130*/ 	.byte	0x04, 0x1e
        /*0132*/ 	.short	(.L_7059 - .L_7058)
.L_7058:
        /*0134*/ 	.word	0x00000000
.L_7059:


//--------------------- .nv.info._ZN2at6native18elementwise_kernelILi128ELi2EZNS0_22gpu_kernel_impl_nocastINS0_13BUnaryFunctorIdddZZZNS0_21nextafter_kernel_cudaERNS_18TensorIteratorBaseEENKUlvE_clEvENKUlvE_clEvEUlddE_EEEEvS5_RKT_EUliE_EEviT1_ --------------------------
	.section	.nv.info._ZN2at6native18elementwise_kernelILi128ELi2EZNS0_22gpu_kernel_impl_nocastINS0_13BUnaryFunctorIdddZZZNS0_21nextafter_kernel_cudaERNS_18TensorIteratorBaseEENKUlvE_clEvENKUlvE_clEvEUlddE_EEEEvS5_RKT_EUliE_EEviT1_,"",@"SHT_CUDA_INFO"
	.sectionflags	@""
	.align	4


	//----- nvinfo : EIATTR_CUDA_API_VERSION
	.align		4
        /*0000*/ 	.byte	0x04, 0x37
        /*0002*/ 	.short	(.L_7061 - .L_7060)
.L_7060:
        /*0004*/ 	.word	0x00000082


	//----- nvinfo : EIATTR_SW2861232_WAR
	.align		4
.L_7061:
        /*0008*/ 	.byte	0x01, 0x35
	.zero		2


	//----- nvinfo : EIATTR_PARAM_CBANK
	.align		4
        /*000c*/ 	.byte	0x04, 0x0a
        /*000e*/ 	.short	(.L_7063 - .L_7062)
	.align		4
.L_7062:
        /*0010*/ 	.word	index@(.nv.constant0._ZN2at6native18elementwise_kernelILi128ELi2EZNS0_22gpu_kernel_impl_nocastINS0_13BUnaryFunctorIdddZZZNS0_21nextafter_kernel_cudaERNS_18TensorIteratorBaseEENKUlvE_clEvENKUlvE_clEvEUlddE_EEEEvS5_RKT_EUliE_EEviT1_)
        /*0014*/ 	.short	0x0160
        /*0016*/ 	.short	0x0228


	//----- nvinfo : EIATTR_CBANK_PARAM_SIZE
	.align		4
.L_7063:
        /*0018*/ 	.byte	0x03, 0x19
        /*001a*/ 	.short	0x0228


	//----- nvinfo : EIATTR_KPARAM_INFO
	.align		4
        /*001c*/ 	.byte	0x04, 0x17
        /*001e*/ 	.short	(.L_7065 - .L_7064)
.L_7064:
        /*0020*/ 	.word	0x00000000
        /*0024*/ 	.short	0x0001
        /*0026*/ 	.short	0x0008
        /*0028*/ 	.byte	0x00, 0xf0, 0x81, 0x08


	//----- nvinfo : EIATTR_KPARAM_INFO
	.align		4
.L_7065:
        /*002c*/ 	.byte	0x04, 0x17
        /*002e*/ 	.short	(.L_7067 - .L_7066)
.L_7066:
        /*0030*/ 	.word	0x00000000
        /*0034*/ 	.short	0x0000
        /*0036*/ 	.short	0x0000
        /*0038*/ 	.byte	0x00, 0xf0, 0x11, 0x00


	//----- nvinfo : EIATTR_MAXREG_COUNT
	.align		4
.L_7067:
        /*003c*/ 	.byte	0x03, 0x1b
        /*003e*/ 	.short	0x0080


	//----- nvinfo : EIATTR_MERCURY_ISA_VERSION
	.align		4
        /*0040*/ 	.byte	0x03, 0x5f
        /*0042*/ 	.short	0x0000


	//----- nvinfo : EIATTR_EXIT_INSTR_OFFSETS
	.align		4
        /*0044*/ 	.byte	0x04, 0x1c
        /*0046*/ 	.short	(.L_7069 - .L_7068)


	//   ....[0]....
.L_7068:
        /*0048*/ 	.word	0x000011a0


	//   ....[1]....
        /*004c*/ 	.word	0x00002270


	//----- nvinfo : EIATTR_MAX_THREADS
	.align		4
.L_7069:
        /*0050*/ 	.byte	0x04, 0x05
        /*0052*/ 	.short	(.L_7071 - .L_7070)
.L_7070:
        /*0054*/ 	.word	0x00000080
        /*0058*/ 	.word	0x00000001
        /*005c*/ 	.word	0x00000001


	//----- nvinfo : EIATTR_CRS_STACK_SIZE
	.align		4
.L_7071:
        /*0060*/ 	.byte	0x04, 0x1e
        /*0062*/ 	.short	(.L_7073 - .L_7072)
.L_7072:
        /*0064*/ 	.word	0x00000000
.L_7073:


//--------------------- .nv.info._ZN2at6native27unrolled_elementwise_kernelINS0_13BUnaryFunctorIdddZZZNS0_21nextafter_kernel_cudaERNS_18TensorIteratorBaseEENKUlvE_clEvENKUlvE_clEvEUlddE_EESt5arrayIPcLm2EELi4E23TrivialOffsetCalculatorILi1EjESD_NS0_6memory15LoadWithoutCastENSE_16StoreWithoutCastEEEviT_T0_T2_T3_T4_T5_ --------------------------
	.section	.nv.info._ZN2at6native27unrolled_elementwise_kernelINS0_13BUnaryFunctorIdddZZZNS0_21nextafter_kernel_cudaERNS_18TensorIteratorBaseEENKUlvE_clEvENKUlvE_clEvEUlddE_EESt5arrayIPcLm2EELi4E23TrivialOffsetCalculatorILi1EjESD_NS0_6memory15LoadWithoutCastENSE_16StoreWithoutCastEEEviT_T0_T2_T3_T4_T5_,"",@"SHT_CUDA_INFO"
	.sectionflags	@""
	.align	4


	//----- nvinfo : EIATTR_CUDA_API_VERSION
	.align		4
        /*0000*/ 	.byte	0x04, 0x37
        /*0002*/ 	.short	(.L_7075 - .L_7074)
.L_7074:
        /*0004*/ 	.word	0x00000082


	//----- nvinfo : EIATTR_SW2861232_WAR
	.align		4
.L_7075:
        /*0008*/ 	.byte	0x01, 0x35
	.zero		2


	//----- nvinfo : EIATTR_PARAM_CBANK
	.align		4
        /*000c*/ 	.byte	0x04, 0x0a
        /*000e*/ 	.short	(.L_7077 - .L_7076)
	.align		4
.L_7076:
        /*0010*/ 	.word	index@(.nv.constant0._ZN2at6native27unrolled_elementwise_kernelINS0_13BUnaryFunctorIdddZZZNS0_21nextafter_kernel_cudaERNS_18TensorIteratorBaseEENKUlvE_clEvENKUlvE_clEvEUlddE_EESt5arrayIPcLm2EELi4E23TrivialOffsetCalculatorILi1EjESD_NS0_6memory15LoadWithoutCastENSE_16StoreWithoutCastEEEviT_T0_T2_T3_T4_T5_)
        /*0014*/ 	.short	0x0160
        /*0016*/ 	.short	0x002c


	//----- nvinfo : EIATTR_CBANK_PARAM_SIZE
	.align		4
.L_7077:
        /*0018*/ 	.byte	0x03, 0x19
        /*001a*/ 	.short	0x002c


	//----- nvinfo : EIATTR_KPARAM_INFO
	.align		4
        /*001c*/ 	.byte	0x04, 0x17
        /*001e*/ 	.short	(.L_7079 - .L_7078)
.L_7078:
        /*0020*/ 	.word	0x00000000
        /*0024*/ 	.short	0x0006
        /*0026*/ 	.short	0x002b
        /*0028*/ 	.byte	0x00, 0xf0, 0x05, 0x00


	//----- nvinfo : EIATTR_KPARAM_INFO
	.align		4
.L_7079:
        /*002c*/ 	.byte	0x04, 0x17
        /*002e*/ 	.short	(.L_7081 - .L_7080)
.L_7080:
        /*0030*/ 	.word	0x00000000
        /*0034*/ 	.short	0x0005
        /*0036*/ 	.short	0x002a
        /*0038*/ 	.byte	0x00, 0xf0, 0x05, 0x00


	//----- nvinfo : EIATTR_KPARAM_INFO
	.align		4
.L_7081:
        /*003c*/ 	.byte	0x04, 0x17
        /*003e*/ 	.short	(.L_7083 - .L_7082)
.L_7082:
        /*0040*/ 	.word	0x00000000
        /*0044*/ 	.short	0x0004
        /*0046*/ 	.short	0x0029
        /*0048*/ 	.byte	0x00, 0xf0, 0x05, 0x00


	//----- nvinfo : EIATTR_KPARAM_INFO
	.align		4
.L_7083:
        /*004c*/ 	.byte	0x04, 0x17
        /*004e*/ 	.short	(.L_7085 - .L_7084)
.L_7084:
        /*0050*/ 	.word	0x00000000
        /*0054*/ 	.short	0x0003
        /*0056*/ 	.short	0x0028
        /*0058*/ 	.byte	0x00, 0xf0, 0x05, 0x00


	//----- nvinfo : EIATTR_KPARAM_INFO
	.align		4
.L_7085:
        /*005c*/ 	.byte	0x04, 0x17
        /*005e*/ 	.short	(.L_7087 - .L_7086)
.L_7086:
        /*0060*/ 	.word	0x00000000
        /*0064*/ 	.short	0x0002
        /*0066*/ 	.short	0x0018
        /*0068*/ 	.byte	0x00, 0xf0, 0x41, 0x00


	//----- nvinfo : EIATTR_KPARAM_INFO
	.align		4
.L_7087:
        /*006c*/ 	.byte	0x04, 0x17
        /*006e*/ 	.short	(.L_7089 - .L_7088)
.L_7088:
        /*0070*/ 	.word	0x00000000
        /*0074*/ 	.short	0x0001
        /*0076*/ 	.short	0x0008
        /*0078*/ 	.byte	0x00, 0xf0, 0x41, 0x00


	//----- nvinfo : EIATTR_KPARAM_INFO
	.align		4
.L_7089:
        /*007c*/ 	.byte	0x04, 0x17
        /*007e*/ 	.short	(.L_7091 - .L_7090)
.L_7090:
        /*0080*/ 	.word	0x00000000
        /*0084*/ 	.short	0x0000
        /*0086*/ 	.short	0x0000
        /*0088*/ 	.byte	0x00, 0xf0, 0x11, 0x00


	//----- nvinfo : EIATTR_MAXREG_COUNT
	.align		4
.L_7091:
        /*008c*/ 	.byte	0x03, 0x1b
        /*008e*/ 	.short	0x00ff


	//----- nvinfo : EIATTR_MERCURY_ISA_VERSION
	.align		4
        /*0090*/ 	.byte	0x03, 0x5f
        /*0092*/ 	.short	0x0000


	//----- nvinfo : EIATTR_EXIT_INSTR_OFFSETS
	.align		4
        /*0094*/ 	.byte	0x04, 0x1c
        /*0096*/ 	.short	(.L_7093 - .L_7092)


	//   ....[0]....
.L_7092:
        /*0098*/ 	.word	0x00000cf0


	//   ....[1]....
        /*009c*/ 	.word	0x00000d40


	//----- nvinfo : EIATTR_MAX_THREADS
	.align		4
.L_7093:
        /*00a0*/ 	.byte	0x04, 0x05
        /*00a2*/ 	.short	(.L_7095 - .L_7094)
.L_7094:
        /*00a4*/ 	.word	0x00000080
        /*00a8*/ 	.word	0x00000001
        /*00ac*/ 	.word	0x00000001


	//----- nvinfo : EIATTR_CRS_STACK_SIZE
	.align		4
.L_7095:
        /*00b0*/ 	.byte	0x04, 0x1e
        /*00b2*/ 	.short	(.L_7097 - .L_7096)
.L_7096:
        /*00b4*/ 	.word	0x00000000
.L_7097:


//--------------------- .nv.info._ZN2at6native29vectorized_elementwise_kernelILi2ENS0_13BUnaryFunctorIdddZZZNS0_21nextafter_kernel_cudaERNS_18TensorIteratorBaseEENKUlvE_clEvENKUlvE_clEvEUlddE_EESt5arrayIPcLm2EEEEviT0_T1_ --------------------------
	.section	.nv.info._ZN2at6native29vectorized_elementwise_kernelILi2ENS0_13BUnaryFunctorIdddZZZNS0_21nextafter_kernel_cudaERNS_18TensorIteratorBaseEENKUlvE_clEvENKUlvE_clEvEUlddE_EESt5arrayIPcLm2EEEEviT0_T1_,"",@"SHT_CUDA_INFO"
	.sectionflags	@""
	.align	4


	//----- nvinfo : EIATTR_CUDA_API_VERSION
	.align		4
        /*0000*/ 	.byte	0x04, 0x37
        /*0002*/ 	.short	(.L_7099 - .L_7098)
.L_7098:
        /*0004*/ 	.word	0x00000082


	//----- nvinfo : EIATTR_SW2861232_WAR
	.align		4
.L_7099:
        /*0008*/ 	.byte	0x01, 0x35
	.zero		2


	//----- nvinfo : EIATTR_PARAM_CBANK
	.align		4
        /*000c*/ 	.byte	0x04, 0x0a
        /*000e*/ 	.short	(.L_7101 - .L_7100)
	.align		4
.L_7100:
        /*0010*/ 	.word	index@(.nv.constant0._ZN2at6native29vectorized_elementwise_kernelILi2ENS0_13BUnaryFunctorIdddZZZNS0_21nextafter_kernel_cudaERNS_18TensorIteratorBaseEENKUlvE_clEvENKUlvE_clEvEUlddE_EESt5arrayIPcLm2EEEEviT0_T1_)
        /*0014*/ 	.short	0x0160
        /*0016*/ 	.short	0x0028


	//----- nvinfo : EIATTR_CBANK_PARAM_SIZE
	.align		4
.L_7101:
        /*0018*/ 	.byte	0x03, 0x19
        /*001a*/ 	.short	0x0028


	//----- nvinfo : EIATTR_KPARAM_INFO
	.align		4
        /*001c*/ 	.byte	0x04, 0x17
        /*001e*/ 	.short	(.L_7103 - .L_7102)
.L_7102:
        /*0020*/ 	.word	0x00000000
        /*0024*/ 	.short	0x0002
        /*0026*/ 	.short	0x0018
        /*0028*/ 	.byte	0x00, 0xf0, 0x41, 0x00


	//----- nvinfo : EIATTR_KPARAM_INFO
	.align		4
.L_7103:
        /*002c*/ 	.byte	0x04, 0x17
        /*002e*/ 	.short	(.L_7105 - .L_7104)
.L_7104:
        /*0030*/ 	.word	0x00000000
        /*0034*/ 	.short	0x0001
        /*0036*/ 	.short	0x0008
        /*0038*/ 	.byte	0x00, 0xf0, 0x41, 0x00


	//----- nvinfo : EIATTR_KPARAM_INFO
	.align		4
.L_7105:
        /*003c*/ 	.byte	0x04, 0x17
        /*003e*/ 	.short	(.L_7107 - .L_7106)
.L_7106:
        /*0040*/ 	.word	0x00000000
        /*0044*/ 	.short	0x0000
        /*0046*/ 	.short	0x0000
        /*0048*/ 	.byte	0x00, 0xf0, 0x11, 0x00


	//----- nvinfo : EIATTR_MAXREG_COUNT
	.align		4
.L_7107:
        /*004c*/ 	.byte	0x03, 0x1b
        /*004e*/ 	.short	0x00ff


	//----- nvinfo : EIATTR_MERCURY_ISA_VERSION
	.align		4
        /*0050*/ 	.byte	0x03, 0x5f
        /*0052*/ 	.short	0x0000


	//----- nvinfo : EIATTR_EXIT_INSTR_OFFSETS
	.align		4
        /*0054*/ 	.byte	0x04, 0x1c
        /*0056*/ 	.short	(.L_7109 - .L_7108)


	//   ....[0]....
.L_7108:
        /*0058*/ 	.word	0x000011b0


	//   ....[1]....
        /*005c*/ 	.word	0x00002bb0


	//   ....[2]....
        /*0060*/ 	.word	0x00002c00


	//----- nvinfo : EIATTR_MAX_THREADS
	.align		4
.L_7109:
        /*0064*/ 	.byte	0x04, 0x05
        /*0066*/ 	.short	(.L_7111 - .L_7110)
.L_7110:
        /*0068*/ 	.word	0x00000080
        /*006c*/ 	.word	0x00000001
        /*0070*/ 	.word	0x00000001


	//----- nvinfo : EIATTR_CRS_STACK_SIZE
	.align		4
.L_7111:
        /*0074*/ 	.byte	0x04, 0x1e
        /*0076*/ 	.short	(.L_7113 - .L_7112)
.L_7112:
        /*0078*/ 	.word	0x00000000
.L_7113:


//--------------------- .nv.info._ZN2at6native29vectorized_elementwise_kernelILi4ENS0_13BUnaryFunctorIdddZZZNS0_21nextafter_kernel_cudaERNS_18TensorIteratorBaseEENKUlvE_clEvENKUlvE_clEvEUlddE_EESt5arrayIPcLm2EEEEviT0_T1_ --------------------------
	.section	.nv.info._ZN2at6native29vectorized_elementwise_kernelILi4ENS0_13BUnaryFunctorIdddZZZNS0_21nextafter_kernel_cudaERNS_18TensorIteratorBaseEENKUlvE_clEvENKUlvE_clEvEUlddE_EESt5arrayIPcLm2EEEEviT0_T1_,"",@"SHT_CUDA_INFO"
	.sectionflags	@""
	.align	4


	//----- nvinfo : EIATTR_CUDA_API_VERSION
	.align		4
        /*0000*/ 	.byte	0x04, 0x37
        /*0002*/ 	.short	(.L_7115 - .L_7114)
.L_7114:
        /*0004*/ 	.word	0x00000082


	//----- nvinfo : EIATTR_SW2861232_WAR
	.align		4
.L_7115:
        /*0008*/ 	.byte	0x01, 0x35
	.zero		2


	//----- nvinfo : EIATTR_PARAM_CBANK
	.align		4
        /*000c*/ 	.byte	0x04, 0x0a
        /*000e*/ 	.short	(.L_7117 - .L_7116)
	.align		4
.L_7116:
        /*0010*/ 	.word	index@(.nv.constant0._ZN2at6native29vectorized_elementwise_kernelILi4ENS0_13BUnaryFunctorIdddZZZNS0_21nextafter_kernel_cudaERNS_18TensorIteratorBaseEENKUlvE_clEvENKUlvE_clEvEUlddE_EESt5arrayIPcLm2EEEEviT0_T1_)
        /*0014*/ 	.short	0x0160
        /*0016*/ 	.short	0x0028


	//----- nvinfo : EIATTR_CBANK_PARAM_SIZE
	.align		4
.L_7117:
        /*0018*/ 	.byte	0x03, 0x19
        /*001a*/ 	.short	0x0028


	//----- nvinfo : EIATTR_KPARAM_INFO
	.align		4
        /*001c*/ 	.byte	0x04, 0x17
        /*001e*/ 	.short	(.L_7119 - .L_7118)
.L_7118:
        /*0020*/ 	.word	0x00000000
        /*0024*/ 	.short	0x0002
        /*0026*/ 	.short	0x0018
        /*0028*/ 	.byte	0x00, 0xf0, 0x41, 0x00


	//----- nvinfo : EIATTR_KPARAM_INFO
	.align		4
.L_7119:
        /*002c*/ 	.byte	0x04, 0x17
        /*002e*/ 	.short	(.L_7121 - .L_7120)
.L_7120:
        /*0030*/ 	.word	0x00000000
        /*0034*/ 	.short	0x0001
        /*0036*/ 	.short	0x0008
        /*0038*/ 	.byte	0x00, 0xf0, 0x41, 0x00


	//----- nvinfo : EIATTR_KPARAM_INFO
	.align		4
.L_7121:
        /*003c*/ 	.byte	0x04, 0x17
        /*003e*/ 	.short	(.L_7123 - .L_7122)
.L_7122:
        /*0040*/ 	.word	0x00000000
        /*0044*/ 	.short	0x0000
        /*0046*/ 	.short	0x0000
        /*0048*/ 	.byte	0x00, 0xf0, 0x11, 0x00


	//----- nvinfo : EIATTR_MAXREG_COUNT
	.align		4
.L_7123:
        /*004c*/ 	.byte	0x03, 0x1b
        /*004e*/ 	.short	0x00ff


	//----- nvinfo : EIATTR_MERCURY_ISA_VERSION
	.align		4
        /*0050*/ 	.byte	0x03, 0x5f
        /*0052*/ 	.short	0x0000


	//----- nvinfo : EIATTR_EXIT_INSTR_OFFSETS
	.align		4
        /*0054*/ 	.byte	0x04, 0x1c
        /*0056*/ 	.short	(.L_7125 - .L_7124)


	//   ....[0]....
.L_7124:
        /*0058*/ 	.word	0x000011b0


	//   ....[1]....
        /*005c*/ 	.word	0x00002bb0


	//   ....[2]....
        /*0060*/ 	.word	0x00002c00


	//----- nvinfo : EIATTR_MAX_THREADS
	.align		4
.L_7125:
        /*0064*/ 	.byte	0x04, 0x05
        /*0066*/ 	.short	(.L_7127 - .L_7126)
.L_7126:
        /*0068*/ 	.word	0x00000080
        /*006c*/ 	.word	0x00000001
        /*0070*/ 	.word	0x00000001


	//----- nvinfo : EIATTR_CRS_STACK_SIZE
	.align		4
.L_7127:
        /*0074*/ 	.byte	0x04, 0x1e
        /*0076*/ 	.short	(.L_7129 - .L_7128)
.L_7128:
        /*0078*/ 	.word	0x00000000
.L_7129:


//--------------------- .nv.info._ZN2at6native29vectorized_elementwise_kernelILi8ENS0_13BUnaryFunctorIdddZZZNS0_21nextafter_kernel_cudaERNS_18TensorIteratorBaseEENKUlvE_clEvENKUlvE_clEvEUlddE_EESt5arrayIPcLm2EEEEviT0_T1_ --------------------------
	.section	.nv.info._ZN2at6native29vectorized_elementwise_kernelILi8ENS0_13BUnaryFunctorIdddZZZNS0_21nextafter_kernel_cudaERNS_18TensorIteratorBaseEENKUlvE_clEvENKUlvE_clEvEUlddE_EESt5arrayIPcLm2EEEEviT0_T1_,"",@"SHT_CUDA_INFO"
	.sectionflags	@""
	.align	4


	//----- nvinfo : EIATTR_CUDA_API_VERSION
	.align		4
        /*0000*/ 	.byte	0x04, 0x37
        /*0002*/ 	.short	(.L_7131 - .L_7130)
.L_7130:
        /*0004*/ 	.word	0x00000082


	//----- nvinfo : EIATTR_SW2861232_WAR
	.align		4
.L_7131:
        /*0008*/ 	.byte	0x01, 0x35
	.zero		2


	//----- nvinfo : EIATTR_PARAM_CBANK
	.align		4
        /*000c*/ 	.byte	0x04, 0x0a
        /*000e*/ 	.short	(.L_7133 - .L_7132)
	.align		4
.L_7132:
        /*0010*/ 	.word	index@(.nv.constant0._ZN2at6native29vectorized_elementwise_kernelILi8ENS0_13BUnaryFunctorIdddZZZNS0_21nextafter_kernel_cudaERNS_18TensorIteratorBaseEENKUlvE_clEvENKUlvE_clEvEUlddE_EESt5arrayIPcLm2EEEEviT0_T1_)
        /*0014*/ 	.short	0x0160
        /*0016*/ 	.short	0x0028


	//----- nvinfo : EIATTR_CBANK_PARAM_SIZE
	.align		4
.L_7133:
        /*0018*/ 	.byte	0x03, 0x19
        /*001a*/ 	.short	0x0028


	//----- nvinfo : EIATTR_KPARAM_INFO
	.align		4
        /*001c*/ 	.byte	0x04, 0x17
        /*001e*/ 	.short	(.L_7135 - .L_7134)
.L_7134:
        /*0020*/ 	.word	0x00000000
        /*0024*/ 	.short	0x0002
        /*0026*/ 	.short	0x0018
        /*0028*/ 	.byte	0x00, 0xf0, 0x41, 0x00


	//----- nvinfo : EIATTR_KPARAM_INFO
	.align		4
.L_7135:
        /*002c*/ 	.byte	0x04, 0x17
        /*002e*/ 	.short	(.L_7137 - .L_7136)
.L_7136:
        /*0030*/ 	.word	0x00000000
        /*0034*/ 	.short	0x0001
        /*0036*/ 	.short	0x0008
        /*0038*/ 	.byte	0x00, 0xf0, 0x41, 0x00


	//----- nvinfo : EIATTR_KPARAM_INFO
	.align		4
.L_7137:
        /*003c*/ 	.byte	0x04, 0x17
        /*003e*/ 	.short	(.L_7139 - .L_7138)
.L_7138:
        /*0040*/ 	.word	0x00000000
        /*0044*/ 	.short	0x0000
        /*0046*/ 	.short	0x0000
        /*0048*/ 	.byte	0x00, 0xf0, 0x11, 0x00


	//----- nvinfo : EIATTR_MAXREG_COUNT
	.align		4
.L_7139:
        /*004c*/ 	.byte	0x03, 0x1b
        /*004e*/ 	.short	0x00ff


	//----- nvinfo : EIATTR_MERCURY_ISA_VERSION
	.align		4
        /*0050*/ 	.byte	0x03, 0x5f
        /*0052*/ 	.short	0x0000


	//----- nvinfo : EIATTR_EXIT_INSTR_OFFSETS
	.align		4
        /*0054*/ 	.byte	0x04, 0x1c
        /*0056*/ 	.short	(.L_7141 - .L_7140)


	//   ....[0]....
.L_7140:
        /*0058*/ 	.word	0x00000010


	//----- nvinfo : EIATTR_MAX_THREADS
	.align		4
.L_7141:
        /*005c*/ 	.byte	0x04, 0x05
        /*005e*/ 	.short	(.L_7143 - .L_7142)
.L_7142:
        /*0060*/ 	.word	0x00000080
        /*0064*/ 	.word	0x00000001
        /*0068*/ 	.word	0x00000001
.L_7143:


//--------------------- .nv.info._ZN2at6native18elementwise_kernelILi128ELi4EZNS0_15gpu_kernel_implINS0_13AUnaryFunctorIdddZZZNS0_21nextafter_kernel_cudaERNS_18TensorIteratorBaseEENKUlvE_clEvENKUlvE_clEvEUlddE_EEEEvS5_RKT_EUliE_EEviT1_ --------------------------
	.section	.nv.info._ZN2at6native18elementwise_kernelILi128ELi4EZNS0_15gpu_kernel_implINS0_13AUnaryFunctorIdddZZZNS0_21nextafter_kernel_cudaERNS_18TensorIteratorBaseEENKUlvE_clEvENKUlvE_clEvEUlddE_EEEEvS5_RKT_EUliE_EEviT1_,"",@"SHT_CUDA_INFO"
	.sectionflags	@""
	.align	4


	//----- nvinfo : EIATTR_CUDA_API_VERSION
	.align		4
        /*0000*/ 	.byte	0x04, 0x37
        /*0002*/ 	.short	(.L_7145 - .L_7144)
.L_7144:
        /*0004*/ 	.word	0x00000082


	//----- nvinfo : EIATTR_SW2861232_WAR
	.align		4
.L_7145:
        /*0008*/ 	.byte	0x01, 0x35
	.zero		2


	//----- nvinfo : EIATTR_PARAM_CBANK
	.align		4
        /*000c*/ 	.byte	0x04, 0x0a
        /*000e*/ 	.short	(.L_7147 - .L_7146)
	.align		4
.L_7146:
        /*0010*/ 	.word	index@(.nv.constant0._ZN2at6native18elementwise_kernelILi128ELi4EZNS0_15gpu_kernel_implINS0_13AUnaryFunctorIdddZZZNS0_21nextafter_kernel_cudaERNS_18TensorIteratorBaseEENKUlvE_clEvENKUlvE_clEvEUlddE_EEEEvS5_RKT_EUliE_EEviT1_)
        /*0014*/ 	.short	0x0160
        /*0016*/ 	.short	0x0230


	//----- nvinfo : EIATTR_CBANK_PARAM_SIZE
	.align		4
.L_7147:
        /*0018*/ 	.byte	0x03, 0x19
        /*001a*/ 	.short	0x0230


	//----- nvinfo : EIATTR_KPARAM_INFO
	.align		4
        /*001c*/ 	.byte	0x04, 0x17
        /*001e*/ 	.short	(.L_7149 - .L_7148)
.L_7148:
        /*0020*/ 	.word	0x00000000
        /*0024*/ 	.short	0x0001
        /*0026*/ 	.short	0x0008
        /*0028*/ 	.byte	0x00, 0xf0, 0xa1, 0x08


	//----- nvinfo : EIATTR_KPARAM_INFO
	.align		4
.L_7149:
        /*002c*/ 	.byte	0x04, 0x17
        /*002e*/ 	.short	(.L_7151 - .L_7150)
.L_7150:
        /*0030*/ 	.word	0x00000000
        /*0034*/ 	.short	0x0000
        /*0036*/ 	.short	0x0000
        /*0038*/ 	.byte	0x00, 0xf0, 0x11, 0x00


	//----- nvinfo : EIATTR_MAXREG_COUNT
	.align		4
.L_7151:
        /*003c*/ 	.byte	0x03, 0x1b
        /*003e*/ 	.short	0x0080


	//----- nvinfo : EIATTR_EXTERNS
	.align		4
        /*0040*/ 	.byte	0x04, 0x0f
        /*0042*/ 	.short	(.L_7153 - .L_7152)


	//   ....[0]....
	.align		4
.L_7152:
        /*0044*/ 	.word	index@(__assertfail)


	//----- nvinfo : EIATTR_MERCURY_ISA_VERSION
	.align		4
.L_7153:
        /*0048*/ 	.byte	0x03, 0x5f
        /*004a*/ 	.short	0x0000


	//----- nvinfo : EIATTR_SYSCALL_OFFSETS
	.align		4
        /*004c*/ 	.byte	0x04, 0x46
        /*004e*/ 	.short	(.L_7155 - .L_7154)


	//   ....[0]....
.L_7154:
        /*0050*/ 	.word	0x00001d90


	//   ....[1]....
        /*0054*/ 	.word	0x00002fd0


	//   ....[2]....
        /*0058*/ 	.word	0x00004db0


	//   ....[3]....
        /*005c*/ 	.word	0x00005ff0


	//   ....[4]....
        /*0060*/ 	.word	0x00007da0


	//   ....[5]....
        /*0064*/ 	.word	0x00008fe0


	//   ....[6]....
        /*0068*/ 	.word	0x0000ada0


	//   ....[7]....
        /*006c*/ 	.word	0x0000bfe0


	//----- nvinfo : EIATTR_EXIT_INSTR_OFFSETS
	.align		4
.L_7155:
        /*0070*/ 	.byte	0x04, 0x1c
        /*0072*/ 	.short	(.L_7157 - .L_7156)


	//   ....[0]....
.L_7156:
        /*0074*/ 	.word	0x00009080


	//   ....[1]....
        /*0078*/ 	.word	0x0000b130


	//   ....[2]....
        /*007c*/ 	.word	0x0000b170


	//   ....[3]....
        /*0080*/ 	.word	0x0000b200


	//   ....[4]....
        /*0084*/ 	.word	0x0000b230


	//   ....[5]....
        /*0088*/ 	.word	0x0000b260


	//   ....[6]....
        /*008c*/ 	.word	0x0000b310


	//   ....[7]....
        /*0090*/ 	.word	0x0000b370


	//   ....[8]....
        /*0094*/ 	.word	0x0000b430


	//   ....[9]....
        /*0098*/ 	.word	0x0000b4a0


	//   ....[10]....
        /*009c*/ 	.word	0x0000b4c0


	//   ....[11]....
        /*00a0*/ 	.word	0x0000b580


	//   ....[12]....
        /*00a4*/ 	.word	0x0000b5b0


	//   ....[13]....
        /*00a8*/ 	.word	0x0000b760


	//   ....[14]....
        /*00ac*/ 	.word	0x0000b8e0


	//   ....[15]....
        /*00b0*/ 	.word	0x0000b940


	//   ....[16]....
        /*00b4*/ 	.word	0x0000b9f0


	//   ....[17]....
        /*00b8*/ 	.word	0x0000bb90


	//   ....[18]....
        /*00bc*/ 	.word	0x0000bd30


	//   ....[19]....
        /*00c0*/ 	.word	0x0000beb0


	//   ....[20]....
        /*00c4*/ 	.word	0x0000bff0


	//   ....[21]....
        /*00c8*/ 	.word	0x0000c020


	//   ....[22]....
        /*00cc*/ 	.word	0x0000c050


	//----- nvinfo : EIATTR_MAX_THREADS
	.align		4
.L_7157:
        /*00d0*/ 	.byte	0x04, 0x05
        /*00d2*/ 	.short	(.L_7159 - .L_7158)
.L_7158:
        /*00d4*/ 	.word	0x00000080
        /*00d8*/ 	.word	0x00000001
        /*00dc*/ 	.word	0x00000001


	//----- nvinfo : EIATTR_CRS_STACK_SIZE
	.align		4
.L_7159:
        /*00e0*/ 	.byte	0x04, 0x1e
        /*00e2*/ 	.short	(.L_7161 - .L_7160)
.L_7160:
        /*00e4*/ 	.word	0x00000000
.L_7161:


//--------------------- .nv.info._ZN2at6native27unrolled_elementwise_kernelINS0_13AUnaryFunctorIdddZZZNS0_21nextafter_kernel_cudaERNS_18TensorIteratorBaseEENKUlvE_clEvENKUlvE_clEvEUlddE_EESt5arrayIPcLm2EELi4E23TrivialOffsetCalculatorILi1EjESD_NS0_6memory12LoadWithCastILi1EEENSE_13StoreWithCastILi1EEEEEviT_T0_T2_T3_T4_T5_ --------------------------
	.section	.nv.info._ZN2at6native27unrolled_elementwise_kernelINS0_13AUnaryFunctorIdddZZZNS0_21nextafter_kernel_cudaERNS_18TensorIteratorBaseEENKUlvE_clEvENKUlvE_clEvEUlddE_EESt5arrayIPcLm2EELi4E23TrivialOffsetCalculatorILi1EjESD_NS0_6memory12LoadWithCastILi1EEENSE_13StoreWithCastILi1EEEEEviT_T0_T2_T3_T4_T5_,"",@"SHT_CUDA_INFO"
	.sectionflags	@""
	.align	4


	//----- nvinfo : EIATTR_CUDA_API_VERSION
	.align		4
        /*0000*/ 	.byte	0x04, 0x37
        /*0002*/ 	.short	(.L_7163 - .L_7162)
.L_7162:
        /*0004*/ 	.word	0x00000082


	//----- nvinfo : EIATTR_SW2861232_WAR
	.align		4
.L_7163:
        /*0008*/ 	.byte	0x01, 0x35
	.zero		2


	//----- nvinfo : EIATTR_PARAM_CBANK
	.align		4
        /*000c*/ 	.byte	0x04, 0x0a
        /*000e*/ 	.short	(.L_7165 - .L_7164)
	.align		4
.L_7164:
        /*0010*/ 	.word	index@(.nv.constant0._ZN2at6native27unrolled_elementwise_kernelINS0_13AUnaryFunctorIdddZZZNS0_21nextafter_kernel_cudaERNS_18TensorIteratorBaseEENKUlvE_clEvENKUlvE_clEvEUlddE_EESt5arrayIPcLm2EELi4E23TrivialOffsetCalculatorILi1EjESD_NS0_6memory12LoadWithCastILi1EEENSE_13StoreWithCastILi1EEEEEviT_T0_T2_T3_T4_T5_)
        /*0014*/ 	.short	0x0160
        /*0016*/ 	.short	0x003c


	//----- nvinfo : EIATTR_CBANK_PARAM_SIZE
	.align		4
.L_7165:
        /*0018*/ 	.byte	0x03, 0x19
        /*001a*/ 	.short	0x003c


	//----- nvinfo : EIATTR_KPARAM_INFO
	.align		4
        /*001c*/ 	.byte	0x04, 0x17
        /*001e*/ 	.short	(.L_7167 - .L_7166)
.L_7166:
        /*0020*/ 	.word	0x00000000
        /*0024*/ 	.short	0x0006
        /*0026*/ 	.short	0x0034
        /*0028*/ 	.byte	0x00, 0xf0, 0x21, 0x00


	//----- nvinfo : EIATTR_KPARAM_INFO
	.align		4
.L_7167:
        /*002c*/ 	.byte	0x04, 0x17
        /*002e*/ 	.short	(.L_7169 - .L_7168)
.L_7168:
        /*0030*/ 	.word	0x00000000
        /*0034*/ 	.short	0x0005
        /*0036*/ 	.short	0x002c
        /*0038*/ 	.byte	0x00, 0xf0, 0x21, 0x00


	//----- nvinfo : EIATTR_KPARAM_INFO
	.align		4
.L_7169:
        /*003c*/ 	.byte	0x04, 0x17
        /*003e*/ 	.short	(.L_7171 - .L_7170)
.L_7170:
        /*0040*/ 	.word	0x00000000
        /*0044*/ 	.short	0x0004
        /*0046*/ 	.short	0x0029
        /*0048*/ 	.byte	0x00, 0xf0, 0x05, 0x00


	//----- nvinfo : EIATTR_KPARAM_INFO
	.align		4
.L_7171:
        /*004c*/ 	.byte	0x04, 0x17
        /*004e*/ 	.short	(.L_7173 - .L_7172)
.L_7172:
        /*0050*/ 	.word	0x00000000
        /*0054*/ 	.short	0x0003
        /*0056*/ 	.short	0x0028
        /*0058*/ 	.byte	0x00, 0xf0, 0x05, 0x00


	//----- nvinfo : EIATTR_KPARAM_INFO
	.align		4
.L_7173:
        /*005c*/ 	.byte	0x04, 0x17
        /*005e*/ 	.short	(.L_7175 - .L_7174)
.L_7174:
        /*0060*/ 	.word	0x00000000
        /*0064*/ 	.short	0x0002
        /*0066*/ 	.short	0x0018
        /*0068*/ 	.byte	0x00, 0xf0, 0x41, 0x00


	//----- nvinfo : EIATTR_KPARAM_INFO
	.align		4
.L_7175:
        /*006c*/ 	.byte	0x04, 0x17
        /*006e*/ 	.short	(.L_7177 - .L_7176)
.L_7176:
        /*0070*/ 	.word	0x00000000
        /*0074*/ 	.short	0x0001
        /*0076*/ 	.short	0x0008
        /*0078*/ 	.byte	0x00, 0xf0, 0x41, 0x00


	//----- nvinfo : EIATTR_KPARAM_INFO
	.align		4
.L_7177:
        /*007c*/ 	.byte	0x04, 0x17
        /*007e*/ 	.short	(.L_7179 - .L_7178)
.L_7178:
        /*0080*/ 	.word	0x00000000
        /*0084*/ 	.short	0x0000
        /*0086*/ 	.short	0x0000
        /*0088*/ 	.byte	0x00, 0xf0, 0x11, 0x00


	//----- nvinfo : EIATTR_MAXREG_COUNT
	.align		4
.L_7179:
        /*008c*/ 	.byte	0x03, 0x1b
        /*008e*/ 	.short	0x00ff


	//----- nvinfo : EIATTR_EXTERNS
	.align		4
        /*0090*/ 	.byte	0x04, 0x0f
        /*0092*/ 	.short	(.L_7181 - .L_7180)


	//   ....[0]....
	.align		4
.L_7180:
        /*0094*/ 	.word	index@(__assertfail)


	//----- nvinfo : EIATTR_MERCURY_ISA_VERSION
	.align		4
.L_7181:
        /*0098*/ 	.byte	0x03, 0x5f
        /*009a*/ 	.short	0x0000


	//----- nvinfo : EIATTR_SYSCALL_OFFSETS
	.align		4
        /*009c*/ 	.byte	0x04, 0x46
        /*009e*/ 	.short	(.L_7183 - .L_7182)


	//   ....[0]....
.L_7182:
        /*00a0*/ 	.word	0x00000f90


	//   ....[1]....
        /*00a4*/ 	.word	0x00001f40


	//   ....[2]....
        /*00a8*/ 	.word	0x00002f00


	//   ....[3]....
        /*00ac*/ 	.word	0x00003e90


	//   ....[4]....
        /*00b0*/ 	.word	0x00005ba0


	//   ....[5]....
        /*00b4*/ 	.word	0x00006c10


	//   ....[6]....
        /*00b8*/ 	.word	0x00007c60


	//   ....[7]....
        /*00bc*/ 	.word	0x00008cd0


	//----- nvinfo : EIATTR_EXIT_INSTR_OFFSETS
	.align		4
.L_7183:
        /*00c0*/ 	.byte	0x04, 0x1c
        /*00c2*/ 	.short	(.L_7185 - .L_7184)


	//   ....[0]....
.L_7184:
        /*00c4*/ 	.word	0x00007d00


	//   ....[1]....
        /*00c8*/ 	.word	0x00007e20


	//   ....[2]....
        /*00cc*/ 	.word	0x00007e60


	//   ....[3]....
        /*00d0*/ 	.word	0x00007ef0


	//   ....[4]....
        /*00d4*/ 	.word	0x00007f20


	//   ....[5]....
        /*00d8*/ 	.word	0x00007f50


	//   ....[6]....
        /*00dc*/ 	.word	0x00008000


	//   ....[7]....
        /*00e0*/ 	.word	0x00008060


	//   ....[8]....
        /*00e4*/ 	.word	0x00008120


	//   ....[9]....
        /*00e8*/ 	.word	0x00008190


	//   ....[10]....
        /*00ec*/ 	.word	0x000081b0


	//   ....[11]....
        /*00f0*/ 	.word	0x00008270


	//   ....[12]....
        /*00f4*/ 	.word	0x000082a0


	//   ....[13]....
        /*00f8*/ 	.word	0x00008450


	//   ....[14]....
        /*00fc*/ 	.word	0x000085d0


	//   ....[15]....
        /*0100*/ 	.word	0x00008630


	//   ....[16]....
        /*0104*/ 	.word	0x000086e0


	//   ....[17]....
        /*0108*/ 	.word	0x00008880


	//   ....[18]....
        /*010c*/ 	.word	0x00008a20


	//   ....[19]....
        /*0110*/ 	.word	0x00008ba0


	//   ....[20]....
        /*0114*/ 	.word	0x00008ce0


	//   ....[21]....
        /*0118*/ 	.word	0x00008d10


	//   ....[22]....
        /*011c*/ 	.word	0x00008d40


	//----- nvinfo : EIATTR_MAX_THREADS
	.align		4
.L_7185:
        /*0120*/ 	.byte	0x04, 0x05
        /*0122*/ 	.short	(.L_7187 - .L_7186)
.L_7186:
        /*0124*/ 	.word	0x00000080
        /*0128*/ 	.word	0x00000001
        /*012c*/ 	.word	0x00000001


	//----- nvinfo : EIATTR_CRS_STACK_SIZE
	.align		4
.L_7187:
        /*0130*/ 	.byte	0x04, 0x1e
        /*0132*/ 	.short	(.L_7189 - .L_7188)
.L_7188:
        /*0134*/ 	.word	0x00000000
.L_7189:


//--------------------- .nv.info._ZN2at6native18elementwise_kernelILi128ELi2EZNS0_22gpu_kernel_impl_nocastINS0_13AUnaryFunctorIdddZZZNS0_21nextafter_kernel_cudaERNS_18TensorIteratorBaseEENKUlvE_clEvENKUlvE_clEvEUlddE_EEEEvS5_RKT_EUliE_EEviT1_ --------------------------
	.section	.nv.info._ZN2at6native18elementwise_kernelILi128ELi2EZNS0_22gpu_kernel_impl_nocastINS0_13AUnaryFunctorIdddZZZNS0_21nextafter_kernel_cudaERNS_18TensorIteratorBaseEENKUlvE_clEvENKUlvE_clEvEUlddE_EEEEvS5_RKT_EUliE_EEviT1_,"",@"SHT_CUDA_INFO"
	.sectionflags	@""
	.align	4


	//----- nvinfo : EIATTR_CUDA_API_VERSION
	.align		4
        /*0000*/ 	.byte	0x04, 0x37
        /*0002*/ 	.short	(.L_7191 - .L_7190)
.L_7190:
        /*0004*/ 	.word	0x00000082


	//----- nvinfo : EIATTR_SW2861232_WAR
	.align		4
.L_7191:
        /*0008*/ 	.byte	0x01, 0x35
	.zero		2


	//----- nvinfo : EIATTR_PARAM_CBANK
	.align		4
        /*000c*/ 	.byte	0x04, 0x0a
        /*000e*/ 	.short	(.L_7193 - .L_7192)
	.align		4
.L_7192:
        /*0010*/ 	.word	index@(.nv.constant0._ZN2at6native18elementwise_kernelILi128ELi2EZNS0_22gpu_kernel_impl_nocastINS0_13AUnaryFunctorIdddZZZNS0_21nextafter_kernel_cudaERNS_18TensorIteratorBaseEENKUlvE_clEvENKUlvE_clEvEUlddE_EEEEvS5_RKT_EUliE_EEviT1_)
        /*0014*/ 	.short	0x0160
        /*0016*/ 	.short	0x0228


	//----- nvinfo : EIATTR_CBANK_PARAM_SIZE
	.align		4
.L_7193:
        /*0018*/ 	.byte	0x03, 0x19
        /*001a*/ 	.short	0x0228


	//----- nvinfo : EIATTR_KPARAM_INFO
	.align		4
        /*001c*/ 	.byte	0x04, 0x17
        /*001e*/ 	.short	(.L_7195 - .L_7194)
.L_7194:
        /*0020*/ 	.word	0x00000000
        /*0024*/ 	.short	0x0001
        /*0026*/ 	.short	0x0008
        /*0028*/ 	.byte	0x00, 0xf0, 0x81, 0x08


	//----- nvinfo : EIATTR_KPARAM_INFO
	.align		4
.L_7195:
        /*002c*/ 	.byte	0x04, 0x17
        /*002e*/ 	.short	(.L_7197 - .L_7196)
.L_7196:
        /*0030*/ 	.word	0x00000000
        /*0034*/ 	.short	0x0000
        /*0036*/ 	.short	0x0000
        /*0038*/ 	.byte	0x00, 0xf0, 0x11, 0x00


	//----- nvinfo : EIATTR_MAXREG_COUNT
	.align		4
.L_7197:
        /*003c*/ 	.byte	0x03, 0x1b
        /*003e*/ 	.short	0x0080


	//----- nvinfo : EIATTR_MERCURY_ISA_VERSION
	.align		4
        /*0040*/ 	.byte	0x03, 0x5f
        /*0042*/ 	.short	0x0000


	//----- nvinfo : EIATTR_EXIT_INSTR_OFFSETS
	.align		4
        /*0044*/ 	.byte	0x04, 0x1c
        /*0046*/ 	.short	(.L_7199 - .L_7198)


	//   ....[0]....
.L_7198:
        /*0048*/ 	.word	0x00001180


	//   ....[1]....
        /*004c*/ 	.word	0x00002240


	//----- nvinfo : EIATTR_MAX_THREADS
	.align		4
.L_7199:
        /*0050*/ 	.byte	0x04, 0x05
        /*0052*/ 	.short	(.L_7201 - .L_7200)
.L_7200:
        /*0054*/ 	.word	0x00000080
        /*0058*/ 	.word	0x00000001
        /*005c*/ 	.word	0x00000001


	//----- nvinfo : EIATTR_CRS_STACK_SIZE
	.align		4
.L_7201:
        /*0060*/ 	.byte	0x04, 0x1e
        /*0062*/ 	.short	(.L_7203 - .L_7202)
.L_7202:
        /*0064*/ 	.word	0x00000000
.L_7203:


//--------------------- .nv.info._ZN2at6native27unrolled_elementwise_kernelINS0_13AUnaryFunctorIdddZZZNS0_21nextafter_kernel_cudaERNS_18TensorIteratorBaseEENKUlvE_clEvENKUlvE_clEvEUlddE_EESt5arrayIPcLm2EELi4E23TrivialOffsetCalculatorILi1EjESD_NS0_6memory15LoadWithoutCastENSE_16StoreWithoutCastEEEviT_T0_T2_T3_T4_T5_ --------------------------
	.section	.nv.info._ZN2at6native27unrolled_elementwise_kernelINS0_13AUnaryFunctorIdddZZZNS0_21nextafter_kernel_cudaERNS_18TensorIteratorBaseEENKUlvE_clEvENKUlvE_clEvEUlddE_EESt5arrayIPcLm2EELi4E23TrivialOffsetCalculatorILi1EjESD_NS0_6memory15LoadWithoutCastENSE_16StoreWithoutCastEEEviT_T0_T2_T3_T4_T5_,"",@"SHT_CUDA_INFO"
	.sectionflags	@""
	.align	4


	//----- nvinfo : EIATTR_CUDA_API_VERSION
	.align		4
        /*0000*/ 	.byte	0x04, 0x37
        /*0002*/ 	.short	(.L_7205 - .L_7204)
.L_7204:
        /*0004*/ 	.word	0x00000082


	//----- nvinfo : EIATTR_SW2861232_WAR
	.align		4
.L_7205:
        /*0008*/ 	.byte	0x01, 0x35
	.zero		2


	//----- nvinfo : EIATTR_PARAM_CBANK
	.align		4
        /*000c*/ 	.byte	0x04, 0x0a
        /*000e*/ 	.short	(.L_7207 - .L_7206)
	.align		4
.L_7206:
        /*0010*/ 	.word	index@(.nv.constant0._ZN2at6native27unrolled_elementwise_kernelINS0_13AUnaryFunctorIdddZZZNS0_21nextafter_kernel_cudaERNS_18TensorIteratorBaseEENKUlvE_clEvENKUlvE_clEvEUlddE_EESt5arrayIPcLm2EELi4E23TrivialOffsetCalculatorILi1EjESD_NS0_6memory15LoadWithoutCastENSE_16StoreWithoutCastEEEviT_T0_T2_T3_T4_T5_)
        /*0014*/ 	.short	0x0160
        /*0016*/ 	.short	0x002c


	//----- nvinfo : EIATTR_CBANK_PARAM_SIZE
	.align		4
.L_7207:
        /*0018*/ 	.byte	0x03, 0x19
        /*001a*/ 	.short	0x002c


	//----- nvinfo : EIATTR_KPARAM_INFO
	.align		4
        /*001c*/ 	.byte	0x04, 0x17
        /*001e*/ 	.short	(.L_7209 - .L_7208)
.L_7208:
        /*0020*/ 	.word	0x00000000
        /*0024*/ 	.short	0x0006
        /*0026*/ 	.short	0x002b
        /*0028*/ 	.byte	0x00, 0xf0, 0x05, 0x00


	//----- nvinfo : EIATTR_KPARAM_INFO
	.align		4
.L_7209:
        /*002c*/ 	.byte	0x04, 0x17
        /*002e*/ 	.short	(.L_7211 - .L_7210)
.L_7210:
        /*0030*/ 	.word	0x00000000
        /*0034*/ 	.short	0x0005
        /*0036*/ 	.short	0x002a
        /*0038*/ 	.byte	0x00, 0xf0, 0x05, 0x00


	//----- nvinfo : EIATTR_KPARAM_INFO
	.align		4
.L_7211:
        /*003c*/ 	.byte	0x04, 0x17
        /*003e*/ 	.short	(.L_7213 - .L_7212)
.L_7212:
        /*0040*/ 	.word	0x00000000
        /*0044*/ 	.short	0x0004
        /*0046*/ 	.short	0x0029
        /*0048*/ 	.byte	0x00, 0xf0, 0x05, 0x00


	//----- nvinfo : EIATTR_KPARAM_INFO
	.align		4
.L_7213:
        /*004c*/ 	.byte	0x04, 0x17
        /*004e*/ 	.short	(.L_7215 - .L_7214)
.L_7214:
        /*0050*/ 	.word	0x00000000
        /*0054*/ 	.short	0x0003
        /*0056*/ 	.short	0x0028
        /*0058*/ 	.byte	0x00, 0xf0, 0x05, 0x00


	//----- nvinfo : EIATTR_KPARAM_INFO
	.align		4
.L_7215:
        /*005c*/ 	.byte	0x04, 0x17
        /*005e*/ 	.short	(.L_7217 - .L_7216)
.L_7216:
        /*0060*/ 	.word	0x00000000
        /*0064*/ 	.short	0x0002
        /*0066*/ 	.short	0x0018
        /*0068*/ 	.byte	0x00, 0xf0, 0x41, 0x00


	//----- nvinfo : EIATTR_KPARAM_INFO
	.align		4
.L_7217:
        /*006c*/ 	.byte	0x04, 0x17
        /*006e*/ 	.short	(.L_7219 - .L_7218)
.L_7218:
        /*0070*/ 	.word	0x00000000
        /*0074*/ 	.short	0x0001
        /*0076*/ 	.short	0x0008
        /*0078*/ 	.byte	0x00, 0xf0, 0x41, 0x00


	//----- nvinfo : EIATTR_KPARAM_INFO
	.align		4
.L_7219:
        /*007c*/ 	.byte	0x04, 0x17
        /*007e*/ 	.short	(.L_7221 - .L_7220)
.L_7220:
        /*0080*/ 	.word	0x00000000
        /*0084*/ 	.short	0x0000
        /*0086*/ 	.short	0x0000
        /*0088*/ 	.byte	0x00, 0xf0, 0x11, 0x00


	//----- nvinfo : EIATTR_MAXREG_COUNT
	.align		4
.L_7221:
        /*008c*/ 	.byte	0x03, 0x1b
        /*008e*/ 	.short	0x00ff


	//----- nvinfo : EIATTR_MERCURY_ISA_VERSION
	.align		4
        /*0090*/ 	.byte	0x03, 0x5f
        /*0092*/ 	.short	0x0000


	//----- nvinfo : EIATTR_EXIT_INSTR_OFFSETS
	.align		4
        /*0094*/ 	.byte	0x04, 0x1c
        /*0096*/ 	.short	(.L_7223 - .L_7222)


	//   ....[0]....
.L_7222:
        /*0098*/ 	.word	0x00000fe0


	//   ....[1]....
        /*009c*/ 	.word	0x00001030


	//----- nvinfo : EIATTR_MAX_THREADS
	.align		4
.L_7223:
        /*00a0*/ 	.byte	0x04, 0x05
        /*00a2*/ 	.short	(.L_7225 - .L_7224)
.L_7224:
        /*00a4*/ 	.word	0x00000080
        /*00a8*/ 	.word	0x00000001
        /*00ac*/ 	.word	0x00000001


	//----- nvinfo : EIATTR_CRS_STACK_SIZE
	.align		4
.L_7225:
        /*00b0*/ 	.byte	0x04, 0x1e
        /*00b2*/ 	.short	(.L_7227 - .L_7226)
.L_7226:
        /*00b4*/ 	.word	0x00000000
.L_7227:


//--------------------- .nv.info._ZN2at6native29vectorized_elementwise_kernelILi2ENS0_13AUnaryFunctorIdddZZZNS0_21nextafter_kernel_cudaERNS_18TensorIteratorBaseEENKUlvE_clEvENKUlvE_clEvEUlddE_EESt5arrayIPcLm2EEEEviT0_T1_ --------------------------
	.section	.nv.info._ZN2at6native29vectorized_elementwise_kernelILi2ENS0_13AUnaryFunctorIdddZZZNS0_21nextafter_kernel_cudaERNS_18TensorIteratorBaseEENKUlvE_clEvENKUlvE_clEvEUlddE_EESt5arrayIPcLm2EEEEviT0_T1_,"",@"SHT_CUDA_INFO"
	.sectionflags	@""
	.align	4


	//----- nvinfo : EIATTR_CUDA_API_VERSION
	.align		4
        /*0000*/ 	.byte	0x04, 0x37
        /*0002*/ 	.short	(.L_7229 - .L_7228)
.L_7228:
        /*0004*/ 	.word	0x00000082


	//----- nvinfo : EIATTR_SW2861232_WAR
	.align		4
.L_7229:
        /*0008*/ 	.byte	0x01, 0x35
	.zero		2


	//----- nvinfo : EIATTR_PARAM_CBANK
	.align		4
        /*000c*/ 	.byte	0x04, 0x0a
        /*000e*/ 	.short	(.L_7231 - .L_7230)
	.align		4
.L_7230:
        /*0010*/ 	.word	index@(.nv.constant0._ZN2at6native29vectorized_elementwise_kernelILi2ENS0_13AUnaryFunctorIdddZZZNS0_21nextafter_kernel_cudaERNS_18TensorIteratorBaseEENKUlvE_clEvENKUlvE_clEvEUlddE_EESt5arrayIPcLm2EEEEviT0_T1_)
        /*0014*/ 	.short	0x0160
        /*0016*/ 	.short	0x0028


	//----- nvinfo : EIATTR_CBANK_PARAM_SIZE
	.align		4
.L_7231:
        /*0018*/ 	.byte	0x03, 0x19
        /*001a*/ 	.short	0x0028


	//----- nvinfo : EIATTR_KPARAM_INFO
	.align		4
        /*001c*/ 	.byte	0x04, 0x17
        /*001e*/ 	.short	(.L_7233 - .L_7232)
.L_7232:
        /*0020*/ 	.word	0x00000000
        /*0024*/ 	.short	0x0002
        /*0026*/ 	.short	0x0018
        /*0028*/ 	.byte	0x00, 0xf0, 0x41, 0x00


	//----- nvinfo : EIATTR_KPARAM_INFO
	.align		4
.L_7233:
        /*002c*/ 	.byte	0x04, 0x17
        /*002e*/ 	.short	(.L_7235 - .L_7234)
.L_7234:
        /*0030*/ 	.word	0x00000000
        /*0034*/ 	.short	0x0001
        /*0036*/ 	.short	0x0008
        /*0038*/ 	.byte	0x00, 0xf0, 0x41, 0x00


	//----- nvinfo : EIATTR_KPARAM_INFO
	.align		4
.L_7235:
        /*003c*/ 	.byte	0x04, 0x17
        /*003e*/ 	.short	(.L_7237 - .L_7236)
.L_7236:
        /*0040*/ 	.word	0x00000000
        /*0044*/ 	.short	0x0000
        /*0046*/ 	.short	0x0000
        /*0048*/ 	.byte	0x00, 0xf0, 0x11, 0x00


	//----- nvinfo : EIATTR_MAXREG_COUNT
	.align		4
.L_7237:
        /*004c*/ 	.byte	0x03, 0x1b
        /*004e*/ 	.short	0x00ff


	//----- nvinfo : EIATTR_MERCURY_ISA_VERSION
	.align		4
        /*0050*/ 	.byte	0x03, 0x5f
        /*0052*/ 	.short	0x0000


	//----- nvinfo : EIATTR_EXIT_INSTR_OFFSETS
	.align		4
        /*0054*/ 	.byte	0x04, 0x1c
        /*0056*/ 	.short	(.L_7239 - .L_7238)


	//   ....[0]....
.L_7238:
        /*0058*/ 	.word	0x00001550


	//   ....[1]....
        /*005c*/ 	.word	0x00003570


	//   ....[2]....
        /*0060*/ 	.word	0x000035c0


	//----- nvinfo : EIATTR_MAX_THREADS
	.align		4
.L_7239:
        /*0064*/ 	.byte	0x04, 0x05
        /*0066*/ 	.short	(.L_7241 - .L_7240)
.L_7240:
        /*0068*/ 	.word	0x00000080
        /*006c*/ 	.word	0x00000001
        /*0070*/ 	.word	0x00000001


	//----- nvinfo : EIATTR_CRS_STACK_SIZE
	.align		4
.L_7241:
        /*0074*/ 	.byte	0x04, 0x1e
        /*0076*/ 	.short	(.L_7243 - .L_7242)
.L_7242:
        /*0078*/ 	.word	0x00000000
.L_7243:


//--------------------- .nv.info._ZN2at6native29vectorized_elementwise_kernelILi4ENS0_13AUnaryFunctorIdddZZZNS0_21nextafter_kernel_cudaERNS_18TensorIteratorBaseEENKUlvE_clEvENKUlvE_clEvEUlddE_EESt5arrayIPcLm2EEEEviT0_T1_ --------------------------
	.section	.nv.info._ZN2at6native29vectorized_elementwise_kernelILi4ENS0_13AUnaryFunctorIdddZZZNS0_21nextafter_kernel_cudaERNS_18TensorIteratorBaseEENKUlvE_clEvENKUlvE_clEvEUlddE_EESt5arrayIPcLm2EEEEviT0_T1_,"",@"SHT_CUDA_INFO"
	.sectionflags	@""
	.align	4


	//----- nvinfo : EIATTR_CUDA_API_VERSION
	.align		4
        /*0000*/ 	.byte	0x04, 0x37
        /*0002*/ 	.short	(.L_7245 - .L_7244)
.L_7244:
        /*0004*/ 	.word	0x00000082


	//----- nvinfo : EIATTR_SW2861232_WAR
	.align		4
.L_7245:
        /*0008*/ 	.byte	0x01, 0x35
	.zero		2


	//----- nvinfo : EIATTR_PARAM_CBANK
	.align		4
        /*000c*/ 	.byte	0x04, 0x0a
        /*000e*/ 	.short	(.L_7247 - .L_7246)
	.align		4
.L_7246:
        /*0010*/ 	.word	index@(.nv.constant0._ZN2at6native29vectorized_elementwise_kernelILi4ENS0_13AUnaryFunctorIdddZZZNS0_21nextafter_kernel_cudaERNS_18TensorIteratorBaseEENKUlvE_clEvENKUlvE_clEvEUlddE_EESt5arrayIPcLm2EEEEviT0_T1_)
        /*0014*/ 	.short	0x0160
        /*0016*/ 	.short	0x0028


	//----- nvinfo : EIATTR_CBANK_PARAM_SIZE
	.align		4
.L_7247:
        /*0018*/ 	.byte	0x03, 0x19
        /*001a*/ 	.short	0x0028


	//----- nvinfo : EIATTR_KPARAM_INFO
	.align		4
        /*001c*/ 	.byte	0x04, 0x17
        /*001e*/ 	.short	(.L_7249 - .L_7248)
.L_7248:
        /*0020*/ 	.word	0x00000000
        /*0024*/ 	.short	0x0002
        /*0026*/ 	.short	0x0018
        /*0028*/ 	.byte	0x00, 0xf0, 0x41, 0x00


	//----- nvinfo : EIATTR_KPARAM_INFO
	.align		4
.L_7249:
        /*002c*/ 	.byte	0x04, 0x17
        /*002e*/ 	.short	(.L_7251 - .L_7250)
.L_7250:
        /*0030*/ 	.word	0x00000000
        /*0034*/ 	.short	0x0001
        /*0036*/ 	.short	0x0008
        /*0038*/ 	.byte	0x00, 0xf0, 0x41, 0x00


	//----- nvinfo : EIATTR_KPARAM_INFO
	.align		4
.L_7251:
        /*003c*/ 	.byte	0x04, 0x17
        /*003e*/ 	.short	(.L_7253 - .L_7252)
.L_7252:
        /*0040*/ 	.word	0x00000000
        /*0044*/ 	.short	0x0000
        /*0046*/ 	.short	0x0000
        /*0048*/ 	.byte	0x00, 0xf0, 0x11, 0x00


	//----- nvinfo : EIATTR_MAXREG_COUNT
	.align		4
.L_7253:
        /*004c*/ 	.byte	0x03, 0x1b
        /*004e*/ 	.short	0x00ff


	//----- nvinfo : EIATTR_MERCURY_ISA_VERSION
	.align		4
        /*0050*/ 	.byte	0x03, 0x5f
        /*0052*/ 	.short	0x0000


	//----- nvinfo : EIATTR_EXIT_INSTR_OFFSETS
	.align		4
        /*0054*/ 	.byte	0x04, 0x1c
        /*0056*/ 	.short	(.L_7255 - .L_7254)


	//   ....[0]....
.L_7254:
        /*0058*/ 	.word	0x00001550


	//   ....[1]....
        /*005c*/ 	.word	0x00003570


	//   ....[2]....
        /*0060*/ 	.word	0x000035c0


	//----- nvinfo : EIATTR_MAX_THREADS
	.align		4
.L_7255:
        /*0064*/ 	.byte	0x04, 0x05
        /*0066*/ 	.short	(.L_7257 - .L_7256)
.L_7256:
        /*0068*/ 	.word	0x00000080
        /*006c*/ 	.word	0x00000001
        /*0070*/ 	.word	0x00000001


	//----- nvinfo : EIATTR_CRS_STACK_SIZE
	.align		4
.L_7257:
        /*0074*/ 	.byte	0x04, 0x1e
        /*0076*/ 	.short	(.L_7259 - .L_7258)
.L_7258:
        /*0078*/ 	.word	0x00000000
.L_7259:


//--------------------- .nv.info._ZN2at6native29vectorized_elementwise_kernelILi8ENS0_13AUnaryFunctorIdddZZZNS0_21nextafter_kernel_cudaERNS_18TensorIteratorBaseEENKUlvE_clEvENKUlvE_clEvEUlddE_EESt5arrayIPcLm2EEEEviT0_T1_ --------------------------
	.section	.nv.info._ZN2at6native29vectorized_elementwise_kernelILi8ENS0_13AUnaryFunctorIdddZZZNS0_21nextafter_kernel_cudaERNS_18TensorIteratorBaseEENKUlvE_clEvENKUlvE_clEvEUlddE_EESt5arrayIPcLm2EEEEviT0_T1_,"",@"SHT_CUDA_INFO"
	.sectionflags	@""
	.align	4


	//----- nvinfo : EIATTR_CUDA_API_VERSION
	.align		4
        /*0000*/ 	.byte	0x04, 0x37
        /*0002*/ 	.short	(.L_7261 - .L_7260)
.L_7260:
        /*0004*/ 	.word	0x00000082


	//----- nvinfo : EIATTR_SW2861232_WAR
	.align		4
.L_7261:
        /*0008*/ 	.byte	0x01, 0x35
	.zero		2


	//----- nvinfo : EIATTR_PARAM_CBANK
	.align		4
        /*000c*/ 	.byte	0x04, 0x0a
        /*000e*/ 	.short	(.L_7263 - .L_7262)
	.align		4
.L_7262:
        /*0010*/ 	.word	index@(.nv.constant0._ZN2at6native29vectorized_elementwise_kernelILi8ENS0_13AUnaryFunctorIdddZZZNS0_21nextafter_kernel_cudaERNS_18TensorIteratorBaseEENKUlvE_clEvENKUlvE_clEvEUlddE_EESt5arrayIPcLm2EEEEviT0_T1_)
        /*0014*/ 	.short	0x0160
        /*0016*/ 	.short	0x0028


	//----- nvinfo : EIATTR_CBANK_PARAM_SIZE
	.align		4
.L_7263:
        /*0018*/ 	.byte	0x03, 0x19
        /*001a*/ 	.short	0x0028


	//----- nvinfo : EIATTR_KPARAM_INFO
	.align		4
        /*001c*/ 	.byte	0x04, 0x17
        /*001e*/ 	.short	(.L_7265 - .L_7264)
.L_7264:
        /*0020*/ 	.word	0x00000000
        /*0024*/ 	.short	0x0002
        /*0026*/ 	.short	0x0018
        /*0028*/ 	.byte	0x00, 0xf0, 0x41, 0x00


	//----- nvinfo : EIATTR_KPARAM_INFO
	.align		4
.L_7265:
        /*002c*/ 	.byte	0x04, 0x17
        /*002e*/ 	.short	(.L_7267 - .L_7266)
.L_7266:
        /*0030*/ 	.word	0x00000000
        /*0034*/ 	.short	0x0001
        /*0036*/ 	.short	0x0008
        /*0038*/ 	.byte	0x00, 0xf0, 0x41, 0x00


	//----- nvinfo : EIATTR_KPARAM_INFO
	.align		4
.L_7267:
        /*003c*/ 	.byte	0x04, 0x17
        /*003e*/ 	.short	(.L_7269 - .L_7268)
.L_7268:
        /*0040*/ 	.word	0x00000000
        /*0044*/ 	.short	0x0000
        /*0046*/ 	.short	0x0000
        /*0048*/ 	.byte	0x00, 0xf0, 0x11, 0x00


	//----- nvinfo : EIATTR_MAXREG_COUNT
	.align		4
.L_7269:
        /*004c*/ 	.byte	0x03, 0x1b
        /*004e*/ 	.short	0x00ff


	//----- nvinfo : EIATTR_MERCURY_ISA_VERSION
	.align		4
        /*0050*/ 	.byte	0x03, 0x5f
        /*0052*/ 	.short	0x0000


	//----- nvinfo : EIATTR_EXIT_INSTR_OFFSETS
	.align		4
        /*0054*/ 	.byte	0x04, 0x1c
        /*0056*/ 	.short	(.L_7271 - .L_7270)


	//   ....[0]....
.L_7270:
        /*0058*/ 	.word	0x00000010


	//----- nvinfo : EIATTR_MAX_THREADS
	.align		4
.L_7271:
        /*005c*/ 	.byte	0x04, 0x05
        /*005e*/ 	.short	(.L_7273 - .L_7272)
.L_7272:
        /*0060*/ 	.word	0x00000080
        /*0064*/ 	.word	0x00000001
        /*0068*/ 	.word	0x00000001
.L_7273:


//--------------------- .nv.callgraph             --------------------------
	.section	.nv.callgraph,"",@"SHT_CUDA_CALLGRAPH"
	.align	4
	.sectionentsize	8
	.align		4
        /*0000*/ 	.word	0x00000000
	.align		4
        /*0004*/ 	.word	0xffffffff
	.align		4
        /*0008*/ 	.word	index@(_ZN2at6native18elementwise_kernelILi128ELi4EZNS0_15gpu_kernel_implINS0_13BinaryFunctorIN3c108BFloat16ES5_S5_ZZZNS0_21heaviside_kernel_cudaERNS_18TensorIteratorBaseEENKUlvE_clEvENKUlvE8_clEvEUlS5_S5_E_EEEEvS7_RKT_EUliE_EEviT1_)
	.align		4
        /*000c*/ 	.word	index@(__assertfail)
	.align		4
        /*0010*/ 	.word	index@(_ZN2at6native27unrolled_elementwise_kernelINS0_13BinaryFunctorIN3c108BFloat16ES4_S4_ZZZNS0_21heaviside_kernel_cudaERNS_18TensorIteratorBaseEENKUlvE_clEvENKUlvE8_clEvEUlS4_S4_E_EESt5arrayIPcLm3EELi4E23TrivialOffsetCalculatorILi2EjESE_ILi1EjENS0_6memory12LoadWithCastILi2EEENSH_13StoreWithCastILi1EEEEEviT_T0_T2_T3_T4_T5_)
	.align		4
        /*0014*/ 	.word	index@(__assertfail)
	.align		4
        /*0018*/ 	.word	index@(_ZN2at6native18elementwise_kernelILi128ELi4EZNS0_15gpu_kernel_implINS0_13BUnaryFunctorIN3c108BFloat16ES5_S5_ZZZNS0_21heaviside_kernel_cudaERNS_18TensorIteratorBaseEENKUlvE_clEvENKUlvE8_clEvEUlS5_S5_E_EEEEvS7_RKT_EUliE_EEviT1_)
	.align		4
        /*001c*/ 	.word	index@(__assertfail)
	.align		4
        /*0020*/ 	.word	index@(_ZN2at6native27unrolled_elementwise_kernelINS0_13BUnaryFunctorIN3c108BFloat16ES4_S4_ZZZNS0_21heaviside_kernel_cudaERNS_18TensorIteratorBaseEENKUlvE_clEvENKUlvE8_clEvEUlS4_S4_E_EESt5arrayIPcLm2EELi4E23TrivialOffsetCalculatorILi1EjESF_NS0_6memory12LoadWithCastILi1EEENSG_13StoreWithCastILi1EEEEEviT_T0_T2_T3_T4_T5_)
	.align		4
        /*0024*/ 	.word	index@(__assertfail)
	.align		4
        /*0028*/ 	.word	index@(_ZN2at6native18elementwise_kernelILi128ELi4EZNS0_15gpu_kernel_implINS0_13AUnaryFunctorIN3c108BFloat16ES5_S5_ZZZNS0_21heaviside_kernel_cudaERNS_18TensorIteratorBaseEENKUlvE_clEvENKUlvE8_clEvEUlS5_S5_E_EEEEvS7_RKT_EUliE_EEviT1_)
	.align		4
        /*002c*/ 	.word	index@(__assertfail)
	.align		4
        /*0030*/ 	.word	index@(_ZN2at6native27unrolled_elementwise_kernelINS0_13AUnaryFunctorIN3c108BFloat16ES4_S4_ZZZNS0_21heaviside_kernel_cudaERNS_18TensorIteratorBaseEENKUlvE_clEvENKUlvE8_clEvEUlS4_S4_E_EESt5arrayIPcLm2EELi4E23TrivialOffsetCalculatorILi1EjESF_NS0_6memory12LoadWithCastILi1EEENSG_13StoreWithCastILi1EEEEEviT_T0_T2_T3_T4_T5_)
	.align		4
        /*0034*/ 	.word	index@(__assertfail)
	.align		4
        /*0038*/ 	.word	index@(_ZN2at6native18elementwise_kernelILi128ELi4EZNS0_15gpu_kernel_implINS0_13BinaryFunctorIbbbZZZNS0_21heaviside_kernel_cudaERNS_18TensorIteratorBaseEENKUlvE_clEvENKUlvE7_clEvEUlbbE_EEEEvS5_RKT_EUliE_EEviT1_)
	.align		4
        /*003c*/ 	.word	index@(__assertfail)
	.align		4
        /*0040*/ 	.word	index@(_ZN2at6native27unrolled_elementwise_kernelINS0_13BinaryFunctorIbbbZZZNS0_21heaviside_kernel_cudaERNS_18TensorIteratorBaseEENKUlvE_clEvENKUlvE7_clEvEUlbbE_EESt5arrayIPcLm3EELi4E23TrivialOffsetCalculatorILi2EjESC_ILi1EjENS0_6memory12LoadWithCastILi2EEENSF_13StoreWithCastILi1EEEEEviT_T0_T2_T3_T4_T5_)
	.align		4
        /*0044*/ 	.word	index@(__assertfail)
	.align		4
        /*0048*/ 	.word	index@(_ZN2at6native18elementwise_kernelILi128ELi4EZNS0_15gpu_kernel_implINS0_13BUnaryFunctorIbbbZZZNS0_21heaviside_kernel_cudaERNS_18TensorIteratorBaseEENKUlvE_clEvENKUlvE7_clEvEUlbbE_EEEEvS5_RKT_EUliE_EEviT1_)
	.align		4
        /*004c*/ 	.word	index@(__assertfail)
	.align		4
        /*0050*/ 	.word	index@(_ZN2at6native27unrolled_elementwise_kernelINS0_13BUnaryFunctorIbbbZZZNS0_21heaviside_kernel_cudaERNS_18TensorIteratorBaseEENKUlvE_clEvENKUlvE7_clEvEUlbbE_EESt5arrayIPcLm2EELi4E23TrivialOffsetCalculatorILi1EjESD_NS0_6memory12LoadWithCastILi1EEENSE_13StoreWithCastILi1EEEEEviT_T0_T2_T3_T4_T5_)
	.align		4
        /*0054*/ 	.word	index@(__assertfail)
	.align		4
        /*0058*/ 	.word	index@(_ZN2at6native18elementwise_kernelILi128ELi4EZNS0_15gpu_kernel_implINS0_13AUnaryFunctorIbbbZZZNS0_21heaviside_kernel_cudaERNS_18TensorIteratorBaseEENKUlvE_clEvENKUlvE7_clEvEUlbbE_EEEEvS5_RKT_EUliE_EEviT1_)
	.align		4
        /*005c*/ 	.word	index@(__assertfail)
	.align		4
        /*0060*/ 	.word	index@(_ZN2at6native27unrolled_elementwise_kernelINS0_13AUnaryFunctorIbbbZZZNS0_21heaviside_kernel_cudaERNS_18TensorIteratorBaseEENKUlvE_clEvENKUlvE7_clEvEUlbbE_EESt5arrayIPcLm2EELi4E23TrivialOffsetCalculatorILi1EjESD_NS0_6memory12LoadWithCastILi1EEENSE_13StoreWithCastILi1EEEEEviT_T0_T2_T3_T4_T5_)
	.align		4
        /*0064*/ 	.word	index@(__assertfail)
	.align		4
        /*0068*/ 	.word	index@(_ZN2at6native18elementwise_kernelILi128ELi4EZNS0_15gpu_kernel_implINS0_13BinaryFunctorIN3c104HalfES5_S5_ZZZNS0_21heaviside_kernel_cudaERNS_18TensorIteratorBaseEENKUlvE_clEvENKUlvE6_clEvEUlS5_S5_E_EEEEvS7_RKT_EUliE_EEviT1_)
	.align		4
        /*006c*/ 	.word	index@(__assertfail)
	.align		4
        /*0070*/ 	.word	index@(_ZN2at6native27unrolled_elementwise_kernelINS0_13BinaryFunctorIN3c104HalfES4_S4_ZZZNS0_21heaviside_kernel_cudaERNS_18TensorIteratorBaseEENKUlvE_clEvENKUlvE6_clEvEUlS4_S4_E_EESt5arrayIPcLm3EELi4E23TrivialOffsetCalculatorILi2EjESE_ILi1EjENS0_6memory12LoadWithCastILi2EEENSH_13StoreWithCastILi1EEEEEviT_T0_T2_T3_T4_T5_)
	.align		4
        /*0074*/ 	.word	index@(__assertfail)
	.align		4
        /*0078*/ 	.word	index@(_ZN2at6native18elementwise_kernelILi128ELi4EZNS0_15gpu_kernel_implINS0_13BUnaryFunctorIN3c104HalfES5_S5_ZZZNS0_21heaviside_kernel_cudaERNS_18TensorIteratorBaseEENKUlvE_clEvENKUlvE6_clEvEUlS5_S5_E_EEEEvS7_RKT_EUliE_EEviT1_)
	.align		4
        /*007c*/ 	.word	index@(__assertfail)
	.align		4
        /*0080*/ 	.word	index@(_ZN2at6native27unrolled_elementwise_kernelINS0_13BUnaryFunctorIN3c104HalfES4_S4_ZZZNS0_21heaviside_kernel_cudaERNS_18TensorIteratorBaseEENKUlvE_clEvENKUlvE6_clEvEUlS4_S4_E_EESt5arrayIPcLm2EELi4E23TrivialOffsetCalculatorILi1EjESF_NS0_6memory12LoadWithCastILi1EEENSG_13StoreWithCastILi1EEEEEviT_T0_T2_T3_T4_T5_)
	.align		4
        /*0084*/ 	.word	index@(__assertfail)
	.align		4
        /*0088*/ 	.word	index@(_ZN2at6native18elementwise_kernelILi128ELi4EZNS0_15gpu_kernel_implINS0_13AUnaryFunctorIN3c104HalfES5_S5_ZZZNS0_21heaviside_kernel_cudaERNS_18TensorIteratorBaseEENKUlvE_clEvENKUlvE6_clEvEUlS5_S5_E_EEEEvS7_RKT_EUliE_EEviT1_)
	.align		4
        /*008c*/ 	.word	index@(__assertfail)
	.align		4
        /*0090*/ 	.word	index@(_ZN2at6native27unrolled_elementwise_kernelINS0_13AUnaryFunctorIN3c104HalfES4_S4_ZZZNS0_21heaviside_kernel_cudaERNS_18TensorIteratorBaseEENKUlvE_clEvENKUlvE6_clEvEUlS4_S4_E_EESt5arrayIPcLm2EELi4E23TrivialOffsetCalculatorILi1EjESF_NS0_6memory12LoadWithCastILi1EEENSG_13StoreWithCastILi1EEEEEviT_T0_T2_T3_T4_T5_)
	.align		4
        /*0094*/ 	.word	index@(__assertfail)
	.align		4
        /*0098*/ 	.word	index@(_ZN2at6native18elementwise_kernelILi128ELi4EZNS0_15gpu_kernel_implINS0_13BinaryFunctorIfffZZZNS0_21heaviside_kernel_cudaERNS_18TensorIteratorBaseEENKUlvE_clEvENKUlvE5_clEvEUlffE_EEEEvS5_RKT_EUliE_EEviT1_)
	.align		4
        /*009c*/ 	.word	index@(__assertfail)
	.align		4
        /*00a0*/ 	.word	index@(_ZN2at6native27unrolled_elementwise_kernelINS0_13BinaryFunctorIfffZZZNS0_21heaviside_kernel_cudaERNS_18TensorIteratorBaseEENKUlvE_clEvENKUlvE5_clEvEUlffE_EESt5arrayIPcLm3EELi4E23TrivialOffsetCalculatorILi2EjESC_ILi1EjENS0_6memory12LoadWithCastILi2EEENSF_13StoreWithCastILi1EEEEEviT_T0_T2_T3_T4_T5_)
	.align		4
        /*00a4*/ 	.word	index@(__assertfail)
	.align		4
        /*00a8*/ 	.word	index@(_ZN2at6native18elementwise_kernelILi128ELi4EZNS0_15gpu_kernel_implINS0_13BUnaryFunctorIfffZZZNS0_21heaviside_kernel_cudaERNS_18TensorIteratorBaseEENKUlvE_clEvENKUlvE5_clEvEUlffE_EEEEvS5_RKT_EUliE_EEviT1_)
	.align		4
        /*00ac*/ 	.word	index@(__assertfail)
	.align		4
        /*00b0*/ 	.word	index@(_ZN2at6native27unrolled_elementwise_kernelINS0_13BUnaryFunctorIfffZZZNS0_21heaviside_kernel_cudaERNS_18TensorIteratorBaseEENKUlvE_clEvENKUlvE5_clEvEUlffE_EESt5arrayIPcLm2EELi4E23TrivialOffsetCalculatorILi1EjESD_NS0_6memory12LoadWithCastILi1EEENSE_13StoreWithCastILi1EEEEEviT_T0_T2_T3_T4_T5_)
	.align		4
        /*00b4*/ 	.word	index@(__assertfail)
	.align		4
        /*00b8*/ 	.word	index@(_ZN2at6native18elementwise_kernelILi128ELi4EZNS0_15gpu_kernel_implINS0_13AUnaryFunctorIfffZZZNS0_21heaviside_kernel_cudaERNS_18TensorIteratorBaseEENKUlvE_clEvENKUlvE5_clEvEUlffE_EEEEvS5_RKT_EUliE_EEviT1_)
	.align		4
        /*00bc*/ 	.word	index@(__assertfail)
	.align		4
        /*00c0*/ 	.word	index@(_ZN2at6native27unrolled_elementwise_kernelINS0_13AUnaryFunctorIfffZZZNS0_21heaviside_kernel_cudaERNS_18TensorIteratorBaseEENKUlvE_clEvENKUlvE5_clEvEUlffE_EESt5arrayIPcLm2EELi4E23TrivialOffsetCalculatorILi1EjESD_NS0_6memory12LoadWithCastILi1EEENSE_13StoreWithCastILi1EEEEEviT_T0_T2_T3_T4_T5_)
	.align		4
        /*00c4*/ 	.word	index@(__assertfail)
	.align		4
        /*00c8*/ 	.word	index@(_ZN2at6native18elementwise_kernelILi128ELi4EZNS0_15gpu_kernel_implINS0_13BinaryFunctorIdddZZZNS0_21heaviside_kernel_cudaERNS_18TensorIteratorBaseEENKUlvE_clEvENKUlvE4_clEvEUlddE_EEEEvS5_RKT_EUliE_EEviT1_)
	.align		4
        /*00cc*/ 	.word	index@(__assertfail)
	.align		4
        /*00d0*/ 	.word	index@(_ZN2at6native27unrolled_elementwise_kernelINS0_13BinaryFunctorIdddZZZNS0_21heaviside_kernel_cudaERNS_18TensorIteratorBaseEENKUlvE_clEvENKUlvE4_clEvEUlddE_EESt5arrayIPcLm3EELi4E23TrivialOffsetCalculatorILi2EjESC_ILi1EjENS0_6memory12LoadWithCastILi2EEENSF_13StoreWithCastILi1EEEEEviT_T0_T2_T3_T4_T5_)
	.align		4
        /*00d4*/ 	.word	index@(__assertfail)
	.align		4
        /*00d8*/ 	.word	index@(_ZN2at6native18elementwise_kernelILi128ELi4EZNS0_15gpu_kernel_implINS0_13BUnaryFunctorIdddZZZNS0_21heaviside_kernel_cudaERNS_18TensorIteratorBaseEENKUlvE_clEvENKUlvE4_clEvEUlddE_EEEEvS5_RKT_EUliE_EEviT1_)
	.align		4
        /*00dc*/ 	.word	index@(__assertfail)
	.align		4
        /*00e0*/ 	.word	index@(_ZN2at6native27unrolled_elementwise_kernelINS0_13BUnaryFunctorIdddZZZNS0_21heaviside_kernel_cudaERNS_18TensorIteratorBaseEENKUlvE_clEvENKUlvE4_clEvEUlddE_EESt5arrayIPcLm2EELi4E23TrivialOffsetCalculatorILi1EjESD_NS0_6memory12LoadWithCastILi1EEENSE_13StoreWithCastILi1EEEEEviT_T0_T2_T3_T4_T5_)
	.align		4
        /*00e4*/ 	.word	index@(__assertfail)
	.align		4
        /*00e8*/ 	.word	index@(_ZN2at6native18elementwise_kernelILi128ELi4EZNS0_15gpu_kernel_implINS0_13AUnaryFunctorIdddZZZNS0_21heaviside_kernel_cudaERNS_18TensorIteratorBaseEENKUlvE_clEvENKUlvE4_clEvEUlddE_EEEEvS5_RKT_EUliE_EEviT1_)
	.align		4
        /*00ec*/ 	.word	index@(__assertfail)
	.align		4
        /*00f0*/ 	.word	index@(_ZN2at6native27unrolled_elementwise_kernelINS0_13AUnaryFunctorIdddZZZNS0_21heaviside_kernel_cudaERNS_18TensorIteratorBaseEENKUlvE_clEvENKUlvE4_clEvEUlddE_EESt5arrayIPcLm2EELi4E23TrivialOffsetCalculatorILi1EjESD_NS0_6memory12LoadWithCastILi1EEENSE_13StoreWithCastILi1EEEEEviT_T0_T2_T3_T4_T5_)
	.align		4
        /*00f4*/ 	.word	index@(__assertfail)
	.align		4
        /*00f8*/ 	.word	index@(_ZN2at6native18elementwise_kernelILi128ELi4EZNS0_15gpu_kernel_implINS0_13BinaryFunctorIsssZZZNS0_21heaviside_kernel_cudaERNS_18TensorIteratorBaseEENKUlvE_clEvENKUlvE3_clEvEUlssE_EEEEvS5_RKT_EUliE_EEviT1_)
	.align		4
        /*00fc*/ 	.word	index@(__assertfail)
	.align		4
        /*0100*/ 	.word	index@(_ZN2at6native27unrolled_elementwise_kernelINS0_13BinaryFunctorIsssZZZNS0_21heaviside_kernel_cudaERNS_18TensorIteratorBaseEENKUlvE_clEvENKUlvE3_clEvEUlssE_EESt5arrayIPcLm3EELi4E23TrivialOffsetCalculatorILi2EjESC_ILi1EjENS0_6memory12LoadWithCastILi2EEENSF_13StoreWithCastILi1EEEEEviT_T0_T2_T3_T4_T5_)
	.align		4
        /*0104*/ 	.word	index@(__assertfail)
	.align		4
        /*0108*/ 	.word	index@(_ZN2at6native18elementwise_kernelILi128ELi4EZNS0_15gpu_kernel_implINS0_13BUnaryFunctorIsssZZZNS0_21heaviside_kernel_cudaERNS_18TensorIteratorBaseEENKUlvE_clEvENKUlvE3_clEvEUlssE_EEEEvS5_RKT_EUliE_EEviT1_)
	.align		4
        /*010c*/ 	.word	index@(__assertfail)
	.align		4
        /*0110*/ 	.word	index@(_ZN2at6native27unrolled_elementwise_kernelINS0_13BUnaryFunctorIsssZZZNS0_21heaviside_kernel_cudaERNS_18TensorIteratorBaseEENKUlvE_clEvENKUlvE3_clEvEUlssE_EESt5arrayIPcLm2EELi4E23TrivialOffsetCalculatorILi1EjESD_NS0_6memory12LoadWithCastILi1EEENSE_13StoreWithCastILi1EEEEEviT_T0_T2_T3_T4_T5_)
	.align		4
        /*0114*/ 	.word	index@(__assertfail)
	.align		4
        /*0118*/ 	.word	index@(_ZN2at6native18elementwise_kernelILi128ELi4EZNS0_15gpu_kernel_implINS0_13AUnaryFunctorIsssZZZNS0_21heaviside_kernel_cudaERNS_18TensorIteratorBaseEENKUlvE_clEvENKUlvE3_clEvEUlssE_EEEEvS5_RKT_EUliE_EEviT1_)
	.align		4
        /*011c*/ 	.word	index@(__assertfail)
	.align		4
        /*0120*/ 	.word	index@(_ZN2at6native27unrolled_elementwise_kernelINS0_13AUnaryFunctorIsssZZZNS0_21heaviside_kernel_cudaERNS_18TensorIteratorBaseEENKUlvE_clEvENKUlvE3_clEvEUlssE_EESt5arrayIPcLm2EELi4E23TrivialOffsetCalculatorILi1EjESD_NS0_6memory12LoadWithCastILi1EEENSE_13StoreWithCastILi1EEEEEviT_T0_T2_T3_T4_T5_)
	.align		4
        /*0124*/ 	.word	index@(__assertfail)
	.align		4
        /*0128*/ 	.word	index@(_ZN2at6native18elementwise_kernelILi128ELi4EZNS0_15gpu_kernel_implINS0_13BinaryFunctorIlllZZZNS0_21heaviside_kernel_cudaERNS_18TensorIteratorBaseEENKUlvE_clEvENKUlvE2_clEvEUlllE_EEEEvS5_RKT_EUliE_EEviT1_)
	.align		4
        /*012c*/ 	.word	index@(__assertfail)
	.align		4
        /*0130*/ 	.word	index@(_ZN2at6native27unrolled_elementwise_kernelINS0_13BinaryFunctorIlllZZZNS0_21heaviside_kernel_cudaERNS_18TensorIteratorBaseEENKUlvE_clEvENKUlvE2_clEvEUlllE_EESt5arrayIPcLm3EELi4E23TrivialOffsetCalculatorILi2EjESC_ILi1EjENS0_6memory12LoadWithCastILi2EEENSF_13StoreWithCastILi1EEEEEviT_T0_T2_T3_T4_T5_)
	.align		4
        /*0134*/ 	.word	index@(__assertfail)
	.align		4
        /*0138*/ 	.word	index@(_ZN2at6native18elementwise_kernelILi128ELi4EZNS0_15gpu_kernel_implINS0_13BUnaryFunctorIlllZZZNS0_21heaviside_kernel_cudaERNS_18TensorIteratorBaseEENKUlvE_clEvENKUlvE2_clEvEUlllE_EEEEvS5_RKT_EUliE_EEviT1_)
	.align		4
        /*013c*/ 	.word	index@(__assertfail)
	.align		4
        /*0140*/ 	.word	index@(_ZN2at6native27unrolled_elementwise_kernelINS0_13BUnaryFunctorIlllZZZNS0_21heaviside_kernel_cudaERNS_18TensorIteratorBaseEENKUlvE_clEvENKUlvE2_clEvEUlllE_EESt5arrayIPcLm2EELi4E23TrivialOffsetCalculatorILi1EjESD_NS0_6memory12LoadWithCastILi1EEENSE_13StoreWithCastILi1EEEEEviT_T0_T2_T3_T4_T5_)
	.align		4
        /*0144*/ 	.word	index@(__assertfail)
	.align		4
        /*0148*/ 	.word	index@(_ZN2at6native18elementwise_kernelILi128ELi4EZNS0_15gpu_kernel_implINS0_13AUnaryFunctorIlllZZZNS0_21heaviside_kernel_cudaERNS_18TensorIteratorBaseEENKUlvE_clEvENKUlvE2_clEvEUlllE_EEEEvS5_RKT_EUliE_EEviT1_)
	.align		4
        /*014c*/ 	.word	index@(__assertfail)
	.align		4
        /*0150*/ 	.word	index@(_ZN2at6native27unrolled_elementwise_kernelINS0_13AUnaryFunctorIlllZZZNS0_21heaviside_kernel_cudaERNS_18TensorIteratorBaseEENKUlvE_clEvENKUlvE2_clEvEUlllE_EESt5arrayIPcLm2EELi4E23TrivialOffsetCalculatorILi1EjESD_NS0_6memory12LoadWithCastILi1EEENSE_13StoreWithCastILi1EEEEEviT_T0_T2_T3_T4_T5_)
	.align		4
        /*0154*/ 	.word	index@(__assertfail)
	.align		4
        /*0158*/ 	.word	index@(_ZN2at6native18elementwise_kernelILi128ELi4EZNS0_15gpu_kernel_implINS0_13BinaryFunctorIiiiZZZNS0_21heaviside_kernel_cudaERNS_18TensorIteratorBaseEENKUlvE_clEvENKUlvE1_clEvEUliiE_EEEEvS5_RKT_EUliE_EEviT1_)
	.align		4
        /*015c*/ 	.word	index@(__assertfail)
	.align		4
        /*0160*/ 	.word	index@(_ZN2at6native27unrolled_elementwise_kernelINS0_13BinaryFunctorIiiiZZZNS0_21heaviside_kernel_cudaERNS_18TensorIteratorBaseEENKUlvE_clEvENKUlvE1_clEvEUliiE_EESt5arrayIPcLm3EELi4E23TrivialOffsetCalculatorILi2EjESC_ILi1EjENS0_6memory12LoadWithCastILi2EEENSF_13StoreWithCastILi1EEEEEviT_T0_T2_T3_T4_T5_)
	.align		4
        /*0164*/ 	.word	index@(__assertfail)
	.align		4
        /*0168*/ 	.word	index@(_ZN2at6native18elementwise_kernelILi128ELi4EZNS0_15gpu_kernel_implINS0_13BUnaryFunctorIiiiZZZNS0_21heaviside_kernel_cudaERNS_18TensorIteratorBaseEENKUlvE_clEvENKUlvE1_clEvEUliiE_EEEEvS5_RKT_EUliE_EEviT1_)
	.align		4
        /*016c*/ 	.word	index@(__assertfail)
	.align		4
        /*0170*/ 	.word	index@(_ZN2at6native27unrolled_elementwise_kernelINS0_13BUnaryFunctorIiiiZZZNS0_21heaviside_kernel_cudaERNS_18TensorIteratorBaseEENKUlvE_clEvENKUlvE1_clEvEUliiE_EESt5arrayIPcLm2EELi4E23TrivialOffsetCalculatorILi1EjESD_NS0_6memory12LoadWithCastILi1EEENSE_13StoreWithCastILi1EEEEEviT_T0_T2_T3_T4_T5_)
	.align		4
        /*0174*/ 	.word	index@(__assertfail)
	.align		4
        /*0178*/ 	.word	index@(_ZN2at6native18elementwise_kernelILi128ELi4EZNS0_15gpu_kernel_implINS0_13AUnaryFunctorIiiiZZZNS0_21heaviside_kernel_cudaERNS_18TensorIteratorBaseEENKUlvE_clEvENKUlvE1_clEvEUliiE_EEEEvS5_RKT_EUliE_EEviT1_)
	.align		4
        /*017c*/ 	.word	index@(__assertfail)
	.align		4
        /*0180*/ 	.word	index@(_ZN2at6native27unrolled_elementwise_kernelINS0_13AUnaryFunctorIiiiZZZNS0_21heaviside_kernel_cudaERNS_18TensorIteratorBaseEENKUlvE_clEvENKUlvE1_clEvEUliiE_EESt5arrayIPcLm2EELi4E23TrivialOffsetCalculatorILi1EjESD_NS0_6memory12LoadWithCastILi1EEENSE_13StoreWithCastILi1EEEEEviT_T0_T2_T3_T4_T5_)
	.align		4
        /*0184*/ 	.word	index@(__assertfail)
	.align		4
        /*0188*/ 	.word	index@(_ZN2at6native18elementwise_kernelILi128ELi4EZNS0_15gpu_kernel_implINS0_13BinaryFunctorIaaaZZZNS0_21heaviside_kernel_cudaERNS_18TensorIteratorBaseEENKUlvE_clEvENKUlvE0_clEvEUlaaE_EEEEvS5_RKT_EUliE_EEviT1_)
	.align		4
        /*018c*/ 	.word	index@(__assertfail)
	.align		4
        /*0190*/ 	.word	index@(_ZN2at6native27unrolled_elementwise_kernelINS0_13BinaryFunctorIaaaZZZNS0_21heaviside_kernel_cudaERNS_18TensorIteratorBaseEENKUlvE_clEvENKUlvE0_clEvEUlaaE_EESt5arrayIPcLm3EELi4E23TrivialOffsetCalculatorILi2EjESC_ILi1EjENS0_6memory12LoadWithCastILi2EEENSF_13StoreWithCastILi1EEEEEviT_T0_T2_T3_T4_T5_)
	.align		4
        /*0194*/ 	.word	index@(__assertfail)
	.align		4
        /*0198*/ 	.word	index@(_ZN2at6native18elementwise_kernelILi128ELi4EZNS0_15gpu_kernel_implINS0_13BUnaryFunctorIaaaZZZNS0_21heaviside_kernel_cudaERNS_18TensorIteratorBaseEENKUlvE_clEvENKUlvE0_clEvEUlaaE_EEEEvS5_RKT_EUliE_EEviT1_)
	.align		4
        /*019c*/ 	.word	index@(__assertfail)
	.align		4
        /*01a0*/ 	.word	index@(_ZN2at6native27unrolled_elementwise_kernelINS0_13BUnaryFunctorIaaaZZZNS0_21heaviside_kernel_cudaERNS_18TensorIteratorBaseEENKUlvE_clEvENKUlvE0_clEvEUlaaE_EESt5arrayIPcLm2EELi4E23TrivialOffsetCalculatorILi1EjESD_NS0_6memory12LoadWithCastILi1EEENSE_13StoreWithCastILi1EEEEEviT_T0_T2_T3_T4_T5_)
	.align		4
        /*01a4*/ 	.word	index@(__assertfail)
	.align		4
        /*01a8*/ 	.word	index@(_ZN2at6native18elementwise_kernelILi128ELi4EZNS0_15gpu_kernel_implINS0_13AUnaryFunctorIaaaZZZNS0_21heaviside_kernel_cudaERNS_18TensorIteratorBaseEENKUlvE_clEvENKUlvE0_clEvEUlaaE_EEEEvS5_RKT_EUliE_EEviT1_)
	.align		4
        /*01ac*/ 	.word	index@(__assertfail)
	.align		4
        /*01b0*/ 	.word	index@(_ZN2at6native27unrolled_elementwise_kernelINS0_13AUnaryFunctorIaaaZZZNS0_21heaviside_kernel_cudaERNS_18TensorIteratorBaseEENKUlvE_clEvENKUlvE0_clEvEUlaaE_EESt5arrayIPcLm2EELi4E23TrivialOffsetCalculatorILi1EjESD_NS0_6memory12LoadWithCastILi1EEENSE_13StoreWithCastILi1EEEEEviT_T0_T2_T3_T4_T5_)
	.align		4
        /*01b4*/ 	.word	index@(__assertfail)
	.align		4
        /*01b8*/ 	.word	index@(_ZN2at6native18elementwise_kernelILi128ELi4EZNS0_15gpu_kernel_implINS0_13BinaryFunctorIhhhZZZNS0_21heaviside_kernel_cudaERNS_18TensorIteratorBaseEENKUlvE_clEvENKUlvE_clEvEUlhhE_EEEEvS5_RKT_EUliE_EEviT1_)
	.align		4
        /*01bc*/ 	.word	index@(__assertfail)
	.align		4
        /*01c0*/ 	.word	index@(_ZN2at6native27unrolled_elementwise_kernelINS0_13BinaryFunctorIhhhZZZNS0_21heaviside_kernel_cudaERNS_18TensorIteratorBaseEENKUlvE_clEvENKUlvE_clEvEUlhhE_EESt5arrayIPcLm3EELi4E23TrivialOffsetCalculatorILi2EjESC_ILi1EjENS0_6memory12LoadWithCastILi2EEENSF_13StoreWithCastILi1EEEEEviT_T0_T2_T3_T4_T5_)
	.align		4
        /*01c4*/ 	.word	index@(__assertfail)
	.align		4
        /*01c8*/ 	.word	index@(_ZN2at6native18elementwise_kernelILi128ELi4EZNS0_15gpu_kernel_implINS0_13BUnaryFunctorIhhhZZZNS0_21heaviside_kernel_cudaERNS_18TensorIteratorBaseEENKUlvE_clEvENKUlvE_clEvEUlhhE_EEEEvS5_RKT_EUliE_EEviT1_)
	.align		4
        /*01cc*/ 	.word	index@(__assertfail)
	.align		4
        /*01d0*/ 	.word	index@(_ZN2at6native27unrolled_elementwise_kernelINS0_13BUnaryFunctorIhhhZZZNS0_21heaviside_kernel_cudaERNS_18TensorIteratorBaseEENKUlvE_clEvENKUlvE_clEvEUlhhE_EESt5arrayIPcLm2EELi4E23TrivialOffsetCalculatorILi1EjESD_NS0_6memory12LoadWithCastILi1EEENSE_13StoreWithCastILi1EEEEEviT_T0_T2_T3_T4_T5_)
	.align		4
        /*01d4*/ 	.word	index@(__assertfail)
	.align		4
        /*01d8*/ 	.word	index@(_ZN2at6native18elementwise_kernelILi128ELi4EZNS0_15gpu_kernel_implINS0_13AUnaryFunctorIhhhZZZNS0_21heaviside_kernel_cudaERNS_18TensorIteratorBaseEENKUlvE_clEvENKUlvE_clEvEUlhhE_EEEEvS5_RKT_EUliE_EEviT1_)
	.align		4
        /*01dc*/ 	.word	index@(__assertfail)
	.align		4
        /*01e0*/ 	.word	index@(_ZN2at6native27unrolled_elementwise_kernelINS0_13AUnaryFunctorIhhhZZZNS0_21heaviside_kernel_cudaERNS_18TensorIteratorBaseEENKUlvE_clEvENKUlvE_clEvEUlhhE_EESt5arrayIPcLm2EELi4E23TrivialOffsetCalculatorILi1EjESD_NS0_6memory12LoadWithCastILi1EEENSE_13StoreWithCastILi1EEEEEviT_T0_T2_T3_T4_T5_)
	.align		4
        /*01e4*/ 	.word	index@(__assertfail)
	.align		4
        /*01e8*/ 	.word	index@(_ZN2at6native18elementwise_kernelILi128ELi4EZNS0_15gpu_kernel_implINS0_13BinaryFunctorIN3c104HalfES5_S5_ZZZNS0_21nextafter_kernel_cudaERNS_18TensorIteratorBaseEENKUlvE_clEvENKUlvE2_clEvEUlS5_S5_E_EEEEvS7_RKT_EUliE_EEviT1_)
	.align		4
        /*01ec*/ 	.word	index@(__assertfail)
	.align		4
        /*01f0*/ 	.word	index@(_ZN2at6native27unrolled_elementwise_kernelINS0_13BinaryFunctorIN3c104HalfES4_S4_ZZZNS0_21nextafter_kernel_cudaERNS_18TensorIteratorBaseEENKUlvE_clEvENKUlvE2_clEvEUlS4_S4_E_EESt5arrayIPcLm3EELi4E23TrivialOffsetCalculatorILi2EjESE_ILi1EjENS0_6memory12LoadWithCastILi2EEENSH_13StoreWithCastILi1EEEEEviT_T0_T2_T3_T4_T5_)
	.align		4
        /*01f4*/ 	.word	index@(__assertfail)
	.align		4
        /*01f8*/ 	.word	index@(_ZN2at6native18elementwise_kernelILi128ELi4EZNS0_15gpu_kernel_implINS0_13BUnaryFunctorIN3c104HalfES5_S5_ZZZNS0_21nextafter_kernel_cudaERNS_18TensorIteratorBaseEENKUlvE_clEvENKUlvE2_clEvEUlS5_S5_E_EEEEvS7_RKT_EUliE_EEviT1_)
	.align		4
        /*01fc*/ 	.word	index@(__assertfail)
	.align		4
        /*0200*/ 	.word	index@(_ZN2at6native27unrolled_elementwise_kernelINS0_13BUnaryFunctorIN3c104HalfES4_S4_ZZZNS0_21nextafter_kernel_cudaERNS_18TensorIteratorBaseEENKUlvE_clEvENKUlvE2_clEvEUlS4_S4_E_EESt5arrayIPcLm2EELi4E23TrivialOffsetCalculatorILi1EjESF_NS0_6memory12LoadWithCastILi1EEENSG_13StoreWithCastILi1EEEEEviT_T0_T2_T3_T4_T5_)
	.align		4
        /*0204*/ 	.word	index@(__assertfail)
	.align		4
        /*0208*/ 	.word	index@(_ZN2at6native18elementwise_kernelILi128ELi4EZNS0_15gpu_kernel_implINS0_13AUnaryFunctorIN3c104HalfES5_S5_ZZZNS0_21nextafter_kernel_cudaERNS_18TensorIteratorBaseEENKUlvE_clEvENKUlvE2_clEvEUlS5_S5_E_EEEEvS7_RKT_EUliE_EEviT1_)
	.align		4
        /*020c*/ 	.word	index@(__assertfail)
	.align		4
        /*0210*/ 	.word	index@(_ZN2at6native27unrolled_elementwise_kernelINS0_13AUnaryFunctorIN3c104HalfES4_S4_ZZZNS0_21nextafter_kernel_cudaERNS_18TensorIteratorBaseEENKUlvE_clEvENKUlvE2_clEvEUlS4_S4_E_EESt5arrayIPcLm2EELi4E23TrivialOffsetCalculatorILi1EjESF_NS0_6memory12LoadWithCastILi1EEENSG_13StoreWithCastILi1EEEEEviT_T0_T2_T3_T4_T5_)
	.align		4
        /*0214*/ 	.word	index@(__assertfail)
	.align		4
        /*0218*/ 	.word	index@(_ZN2at6native18elementwise_kernelILi128ELi4EZNS0_15gpu_kernel_implINS0_13BinaryFunctorIN3c108BFloat16ES5_S5_ZZZNS0_21nextafter_kernel_cudaERNS_18TensorIteratorBaseEENKUlvE_clEvENKUlvE1_clEvEUlS5_S5_E_EEEEvS7_RKT_EUliE_EEviT1_)
	.align		4
        /*021c*/ 	.word	index@(__assertfail)
	.align		4
        /*0220*/ 	.word	index@(_ZN2at6native27unrolled_elementwise_kernelINS0_13BinaryFunctorIN3c108BFloat16ES4_S4_ZZZNS0_21nextafter_kernel_cudaERNS_18TensorIteratorBaseEENKUlvE_clEvENKUlvE1_clEvEUlS4_S4_E_EESt5arrayIPcLm3EELi4E23TrivialOffsetCalculatorILi2EjESE_ILi1EjENS0_6memory12LoadWithCastILi2EEENSH_13StoreWithCastILi1EEEEEviT_T0_T2_T3_T4_T5_)
	.align		4
        /*0224*/ 	.word	index@(__assertfail)
	.align		4
        /*0228*/ 	.word	index@(_ZN2at6native18elementwise_kernelILi128ELi4EZNS0_15gpu_kernel_implINS0_13BUnaryFunctorIN3c108BFloat16ES5_S5_ZZZNS0_21nextafter_kernel_cudaERNS_18TensorIteratorBaseEENKUlvE_clEvENKUlvE1_clEvEUlS5_S5_E_EEEEvS7_RKT_EUliE_EEviT1_)
	.align		4
        /*022c*/ 	.word	index@(__assertfail)
	.align		4
        /*0230*/ 	.word	index@(_ZN2at6native27unrolled_elementwise_kernelINS0_13BUnaryFunctorIN3c108BFloat16ES4_S4_ZZZNS0_21nextafter_kernel_cudaERNS_18TensorIteratorBaseEENKUlvE_clEvENKUlvE1_clEvEUlS4_S4_E_EESt5arrayIPcLm2EELi4E23TrivialOffsetCalculatorILi1EjESF_NS0_6memory12LoadWithCastILi1EEENSG_13StoreWithCastILi1EEEEEviT_T0_T2_T3_T4_T5_)
	.align		4
        /*0234*/ 	.word	index@(__assertfail)
	.align		4
        /*0238*/ 	.word	index@(_ZN2at6native18elementwise_kernelILi128ELi4EZNS0_15gpu_kernel_implINS0_13AUnaryFunctorIN3c108BFloat16ES5_S5_ZZZNS0_21nextafter_kernel_cudaERNS_18TensorIteratorBaseEENKUlvE_clEvENKUlvE1_clEvEUlS5_S5_E_EEEEvS7_RKT_EUliE_EEviT1_)
	.align		4
        /*023c*/ 	.word	index@(__assertfail)
	.align		4
        /*0240*/ 	.word	index@(_ZN2at6native27unrolled_elementwise_kernelINS0_13AUnaryFunctorIN3c108BFloat16ES4_S4_ZZZNS0_21nextafter_kernel_cudaERNS_18TensorIteratorBaseEENKUlvE_clEvENKUlvE1_clEvEUlS4_S4_E_EESt5arrayIPcLm2EELi4E23TrivialOffsetCalculatorILi1EjESF_NS0_6memory12LoadWithCastILi1EEENSG_13StoreWithCastILi1EEEEEviT_T0_T2_T3_T4_T5_)
	.align		4
        /*0244*/ 	.word	index@(__assertfail)
	.align		4
        /*0248*/ 	.word	index@(_ZN2at6native18elementwise_kernelILi128ELi4EZNS0_15gpu_kernel_implINS0_13BinaryFunctorIfffZZZNS0_21nextafter_kernel_cudaERNS_18TensorIteratorBaseEENKUlvE_clEvENKUlvE0_clEvEUlffE_EEEEvS5_RKT_EUliE_EEviT1_)
	.align		4
        /*024c*/ 	.word	index@(__assertfail)
	.align		4
        /*0250*/ 	.word	index@(_ZN2at6native27unrolled_elementwise_kernelINS0_13BinaryFunctorIfffZZZNS0_21nextafter_kernel_cudaERNS_18TensorIteratorBaseEENKUlvE_clEvENKUlvE0_clEvEUlffE_EESt5arrayIPcLm3EELi4E23TrivialOffsetCalculatorILi2EjESC_ILi1EjENS0_6memory12LoadWithCastILi2EEENSF_13StoreWithCastILi1EEEEEviT_T0_T2_T3_T4_T5_)
	.align		4
        /*0254*/ 	.word	index@(__assertfail)
	.align		4
        /*0258*/ 	.word	index@(_ZN2at6native18elementwise_kernelILi128ELi4EZNS0_15gpu_kernel_implINS0_13BUnaryFunctorIfffZZZNS0_21nextafter_kernel_cudaERNS_18TensorIteratorBaseEENKUlvE_clEvENKUlvE0_clEvEUlffE_EEEEvS5_RKT_EUliE_EEviT1_)
	.align		4
        /*025c*/ 	.word	index@(__assertfail)
	.align		4
        /*0260*/ 	.word	index@(_ZN2at6native27unrolled_elementwise_kernelINS0_13BUnaryFunctorIfffZZZNS0_21nextafter_kernel_cudaERNS_18TensorIteratorBaseEENKUlvE_clEvENKUlvE0_clEvEUlffE_EESt5arrayIPcLm2EELi4E23TrivialOffsetCalculatorILi1EjESD_NS0_6memory12LoadWithCastILi1EEENSE_13StoreWithCastILi1EEEEEviT_T0_T2_T3_T4_T5_)
	.align		4
        /*0264*/ 	.word	index@(__assertfail)
	.align		4
        /*0268*/ 	.word	index@(_ZN2at6native18elementwise_kernelILi128ELi4EZNS0_15gpu_kernel_implINS0_13AUnaryFunctorIfffZZZNS0_21nextafter_kernel_cudaERNS_18TensorIteratorBaseEENKUlvE_clEvENKUlvE0_clEvEUlffE_EEEEvS5_RKT_EUliE_EEviT1_)
	.align		4
        /*026c*/ 	.word	index@(__assertfail)
	.align		4
        /*0270*/ 	.word	index@(_ZN2at6native27unrolled_elementwise_kernelINS0_13AUnaryFunctorIfffZZZNS0_21nextafter_kernel_cudaERNS_18TensorIteratorBaseEENKUlvE_clEvENKUlvE0_clEvEUlffE_EESt5arrayIPcLm2EELi4E23TrivialOffsetCalculatorILi1EjESD_NS0_6memory12LoadWithCastILi1EEENSE_13StoreWithCastILi1EEEEEviT_T0_T2_T3_T4_T5_)
	.align		4
        /*0274*/ 	.word	index@(__assertfail)
	.align		4
        /*0278*/ 	.word	index@(_ZN2at6native18elementwise_kernelILi128ELi4EZNS0_15gpu_kernel_implINS0_13BinaryFunctorIdddZZZNS0_21nextafter_kernel_cudaERNS_18TensorIteratorBaseEENKUlvE_clEvENKUlvE_clEvEUlddE_EEEEvS5_RKT_EUliE_EEviT1_)
	.align		4
        /*027c*/ 	.word	index@(__assertfail)
	.align		4
        /*0280*/ 	.word	index@(_ZN2at6native27unrolled_elementwise_kernelINS0_13BinaryFunctorIdddZZZNS0_21nextafter_kernel_cudaERNS_18TensorIteratorBaseEENKUlvE_clEvENKUlvE_clEvEUlddE_EESt5arrayIPcLm3EELi4E23TrivialOffsetCalculatorILi2EjESC_ILi1EjENS0_6memory12LoadWithCastILi2EEENSF_13StoreWithCastILi1EEEEEviT_T0_T2_T3_T4_T5_)
	.align		4
        /*0284*/ 	.word	index@(__assertfail)
	.align		4
        /*0288*/ 	.word	index@(_ZN2at6native18elementwise_kernelILi128ELi4EZNS0_15gpu_kernel_implINS0_13BUnaryFunctorIdddZZZNS0_21nextafter_kernel_cudaERNS_18TensorIteratorBaseEENKUlvE_clEvENKUlvE_clEvEUlddE_EEEEvS5_RKT_EUliE_EEviT1_)
	.align		4
        /*028c*/ 	.word	index@(__assertfail)
	.align		4
        /*0290*/ 	.word	index@(_ZN2at6native27unrolled_elementwise_kernelINS0_13BUnaryFunctorIdddZZZNS0_21nextafter_kernel_cudaERNS_18TensorIteratorBaseEENKUlvE_clEvENKUlvE_clEvEUlddE_EESt5arrayIPcLm2EELi4E23TrivialOffsetCalculatorILi1EjESD_NS0_6memory12LoadWithCastILi1EEENSE_13StoreWithCastILi1EEEEEviT_T0_T2_T3_T4_T5_)
	.align		4
        /*0294*/ 	.word	index@(__assertfail)
	.align		4
        /*0298*/ 	.word	index@(_ZN2at6native18elementwise_kernelILi128ELi4EZNS0_15gpu_kernel_implINS0_13AUnaryFunctorIdddZZZNS0_21nextafter_kernel_cudaERNS_18TensorIteratorBaseEENKUlvE_clEvENKUlvE_clEvEUlddE_EEEEvS5_RKT_EUliE_EEviT1_)
	.align		4
        /*029c*/ 	.word	index@(__assertfail)
	.align		4
        /*02a0*/ 	.word	index@(_ZN2at6native27unrolled_elementwise_kernelINS0_13AUnaryFunctorIdddZZZNS0_21nextafter_kernel_cudaERNS_18TensorIteratorBaseEENKUlvE_clEvENKUlvE_clEvEUlddE_EESt5arrayIPcLm2EELi4E23TrivialOffsetCalculatorILi1EjESD_NS0_6memory12LoadWithCastILi1EEENSE_13StoreWithCastILi1EEEEEviT_T0_T2_T3_T4_T5_)
	.align		4
        /*02a4*/ 	.word	index@(__assertfail)
	.align		4
        /*02a8*/ 	.word	0x00000000
	.align		4
        /*02ac*/ 	.word	0xfffffffe
	.align		4
        /*02b0*/ 	.word	0x00000000
	.align		4
        /*02b4*/ 	.word	0xfffffffd
	.align		4
        /*02b8*/ 	.word	0x00000000
	.align		4
        /*02bc*/ 	.word	0xfffffffc


//--------------------- .nv.rel.action            --------------------------
	.section	.nv.rel.action,"",@"SHT_CUDA_RELOCINFO"
	.align	8
	.sectionentsize	8
        /*0000*/ 	.byte	0x73, 0x00, 0x00, 0x00, 0x00, 0x00, 0x00, 0x00, 0x00, 0x00, 0x00, 0x11, 0x25, 0x00, 0x05, 0x36


//--------------------- .nv.constant4             --------------------------
	.section	.nv.constant4,"a",@progbits
	.align	8
	.align		8
.nv.constant4:
        /*0000*/ 	.dword	__assertfail
	.align		8
        /*0008*/ 	.dword	__unnamed_1
	.align		8
        /*0010*/ 	.dword	__unnamed_2
	.align		8
        /*0018*/ 	.dword	__unnamed_3
	.align		8
        /*0020*/ 	.dword	__unnamed_4
	.align		8
        /*0028*/ 	.dword	__unnamed_5
	.align		8
        /*0030*/ 	.dword	__unnamed_6
	.align		8
        /*0038*/ 	.dword	__unnamed_7
	.align		8
        /*0040*/ 	.dword	__unnamed_8
	.align		8
        /*0048*/ 	.dword	__unnamed_9
	.align		8
        /*0050*/ 	.dword	__unnamed_10
	.align		8
        /*0058*/ 	.dword	__unnamed_11
	.align		8
        /*0060*/ 	.dword	__unnamed_12
	.align		8
        /*0068*/ 	.dword	__unnamed_13
	.align		8
        /*0070*/ 	.dword	__unnamed_14
	.align		8
        /*0078*/ 	.dword	__unnamed_15
	.align		8
        /*0080*/ 	.dword	__unnamed_16
	.align		8
        /*0088*/ 	.dword	__unnamed_17
	.align		8
        /*0090*/ 	.dword	__unnamed_18
	.align		8
        /*0098*/ 	.dword	__unnamed_19
	.align		8
        /*00a0*/ 	.dword	__unnamed_20
	.align		8
        /*00a8*/ 	.dword	_ZN44_INTERNAL_a6129ffd_13_StepKernel_cu_e886815e4cuda3std3__45__cpo5beginE
	.align		8
        /*00b0*/ 	.dword	_ZN44_INTERNAL_a6129ffd_13_StepKernel_cu_e886815e4cuda3std3__45__cpo3endE
	.align		8
        /*00b8*/ 	.dword	_ZN44_INTERNAL_a6129ffd_13_StepKernel_cu_e886815e4cuda3std3__45__cpo6cbeginE
	.align		8
        /*00c0*/ 	.dword	_ZN44_INTERNAL_a6129ffd_13_StepKernel_cu_e886815e4cuda3std3__45__cpo4cendE
	.align		8
        /*00c8*/ 	.dword	_ZN44_INTERNAL_a6129ffd_13_StepKernel_cu_e886815e4cuda3std3__45__cpo6rbeginE
	.align		8
        /*00d0*/ 	.dword	_ZN44_INTERNAL_a6129ffd_13_StepKernel_cu_e886815e4cuda3std3__45__cpo4rendE
	.align		8
        /*00d8*/ 	.dword	_ZN44_INTERNAL_a6129ffd_13_StepKernel_cu_e886815e4cuda3std3__45__cpo7crbeginE
	.align		8
        /*00e0*/ 	.dword	_ZN44_INTERNAL_a6129ffd_13_StepKernel_cu_e886815e4cuda3std3__45__cpo5crendE
	.align		8
        /*00e8*/ 	.dword	_ZN44_INTERNAL_a6129ffd_13_StepKernel_cu_e886815e4cuda3std3__446_GLOBAL__N__a6129ffd_13_StepKernel_cu_e886815e6ignoreE
	.align		8
        /*00f0*/ 	.dword	_ZN44_INTERNAL_a6129ffd_13_StepKernel_cu_e886815e4cuda3std3__419piecewise_constructE
	.align		8
        /*00f8*/ 	.dword	_ZN44_INTERNAL_a6129ffd_13_StepKernel_cu_e886815e4cuda3std3__48in_placeE
	.align		8
        /*0100*/ 	.dword	_ZN44_INTERNAL_a6129ffd_13_StepKernel_cu_e886815e4cuda3std3__420unreachable_sentinelE
	.align		8
        /*0108*/ 	.dword	_ZN44_INTERNAL_a6129ffd_13_StepKernel_cu_e886815e4cuda3std6ranges3__45__cpo4swapE
	.align		8
        /*0110*/ 	.dword	_ZN44_INTERNAL_a6129ffd_13_StepKernel_cu_e886815e4cuda3std6ranges3__45__cpo9iter_moveE
	.align		8
        /*0118*/ 	.dword	_ZN44_INTERNAL_a6129ffd_13_StepKernel_cu_e886815e4cuda3std6ranges3__45__cpo5beginE
	.align		8
        /*0120*/ 	.dword	_ZN44_INTERNAL_a6129ffd_13_StepKernel_cu_e886815e4cuda3std6ranges3__45__cpo3endE
	.align		8
        /*0128*/ 	.dword	_ZN44_INTERNAL_a6129ffd_13_StepKernel_cu_e886815e4cuda3std6ranges3__45__cpo6cbeginE
	.align		8
        /*0130*/ 	.dword	_ZN44_INTERNAL_a6129ffd_13_StepKernel_cu_e886815e4cuda3std6ranges3__45__cpo4cendE
	.align		8
        /*0138*/ 	.dword	_ZN44_INTERNAL_a6129ffd_13_StepKernel_cu_e886815e4cuda3std6ranges3__45__cpo7advanceE
	.align		8
        /*0140*/ 	.dword	_ZN44_INTERNAL_a6129ffd_13_StepKernel_cu_e886815e4cuda3std6ranges3__45__cpo9iter_swapE
	.align		8
        /*0148*/ 	.dword	_ZN44_INTERNAL_a6129ffd_13_StepKernel_cu_e886815e4cuda3std6ranges3__45__cpo4nextE
	.align		8
        /*0150*/ 	.dword	_ZN44_INTERNAL_a6129ffd_13_StepKernel_cu_e886815e4cuda3std6ranges3__45__cpo4prevE
	.align		8
        /*0158*/ 	.dword	_ZN44_INTERNAL_a6129ffd_13_StepKernel_cu_e886815e4cuda3std6ranges3__45__cpo4dataE
	.align		8
        /*0160*/ 	.dword	_ZN44_INTERNAL_a6129ffd_13_StepKernel_cu_e886815e4cuda3std6ranges3__45__cpo5cdataE
	.align		8
        /*0168*/ 	.dword	_ZN44_INTERNAL_a6129ffd_13_StepKernel_cu_e886815e4cuda3std6ranges3__45__cpo4sizeE
	.align		8
        /*0170*/ 	.dword	_ZN44_INTERNAL_a6129ffd_13_StepKernel_cu_e886815e4cuda3std6ranges3__45__cpo5ssizeE
	.align		8
        /*0178*/ 	.dword	_ZN44_INTERNAL_a6129ffd_13_StepKernel_cu_e886815e4cuda3std6ranges3__45__cpo8distanceE
	.align		8
        /*0180*/ 	.dword	_ZN44_INTERNAL_a6129ffd_13_StepKernel_cu_e886815e6thrust23THRUST_300001_SM_800_NS6system6detail10sequential3seqE
	.align		8
        /*0188*/ 	.dword	$str$6
	.align		8
        /*0190*/ 	.dword	$str$7


//--------------------- .nv.constant2._ZN2at6native18elementwise_kernelILi128ELi4EZNS0_15gpu_kernel_implINS0_13BinaryFunctorIN3c108BFloat16ES5_S5_ZZZNS0_21heaviside_kernel_cudaERNS_18TensorIteratorBaseEENKUlvE_clEvENKUlvE8_clEvEUlS5_S5_E_EEEEvS7_RKT_EUliE_EEviT1_ --------------------------
	.section	.nv.constant2._ZN2at6native18elementwise_kernelILi128ELi4EZNS0_15gpu_kernel_implINS0_13BinaryFunctorIN3c108BFloat16ES5_S5_ZZZNS0_21heaviside_kernel_cudaERNS_18TensorIteratorBaseEENKUlvE_clEvENKUlvE8_clEvEUlS5_S5_E_EEEEvS7_RKT_EUliE_EEviT1_,"a",@progbits
	.sectionflags	@""
	.align	4
.nv.constant2._ZN2at6native18elementwise_kernelILi128ELi4EZNS0_15gpu_kernel_implINS0_13BinaryFunctorIN3c108BFloat16ES5_S5_ZZZNS0_21heaviside_kernel_cudaERNS_18TensorIteratorBaseEENKUlvE_clEvENKUlvE8_clEvEUlS5_S5_E_EEEEvS7_RKT_EUliE_EEviT1_:
        /*0000*/ 	.byte	0x00, 0x00, 0x00, 0xf0, 0xff, 0xff, 0x0f, 0x38


//--------------------- .nv.constant0._ZN2at6native18elementwise_kernelILi128ELi4EZNS0_15gpu_kernel_implINS0_13BinaryFunctorIN3c108BFloat16ES5_S5_ZZZNS0_21heaviside_kernel_cudaERNS_18TensorIteratorBaseEENKUlvE_clEvENKUlvE8_clEvEUlS5_S5_E_EEEEvS7_RKT_EUliE_EEviT1_ --------------------------
	.section	.nv.constant0._ZN2at6native18elementwise_kernelILi128ELi4EZNS0_15gpu_kernel_implINS0_13BinaryFunctorIN3c108BFloat16ES5_S5_ZZZNS0_21heaviside_kernel_cudaERNS_18TensorIteratorBaseEENKUlvE_clEvENKUlvE8_clEvEUlS5_S5_E_EEEEvS7_RKT_EUliE_EEviT1_,"a",@progbits
	.sectionflags	@""
	.align	4
.nv.constant0._ZN2at6native18elementwise_kernelILi128ELi4EZNS0_15gpu_kernel_implINS0_13BinaryFunctorIN3c108BFloat16ES5_S5_ZZZNS0_21heaviside_kernel_cudaERNS_18TensorIteratorBaseEENKUlvE_clEvENKUlvE8_clEvEUlS5_S5_E_EEEEvS7_RKT_EUliE_EEviT1_:
	.zero		1008


//--------------------- .nv.constant2._ZN2at6native27unrolled_elementwise_kernelINS0_13BinaryFunctorIN3c108BFloat16ES4_S4_ZZZNS0_21heaviside_kernel_cudaERNS_18TensorIteratorBaseEENKUlvE_clEvENKUlvE8_clEvEUlS4_S4_E_EESt5arrayIPcLm3EELi4E23TrivialOffsetCalculatorILi2EjESE_ILi1EjENS0_6memory12LoadWithCastILi2EEENSH_13StoreWithCastILi1EEEEEviT_T0_T2_T3_T4_T5_ --------------------------
	.section	.nv.constant2._ZN2at6native27unrolled_elementwise_kernelINS0_13BinaryFunctorIN3c108BFloat16ES4_S4_ZZZNS0_21heaviside_kernel_cudaERNS_18TensorIteratorBaseEENKUlvE_clEvENKUlvE8_clEvEUlS4_S4_E_EESt5arrayIPcLm3EELi4E23TrivialOffsetCalculatorILi2EjESE_ILi1EjENS0_6memory12LoadWithCastILi2EEENSH_13StoreWithCastILi1EEEEEviT_T0_T2_T3_T4_T5_,"a",@progbits
	.sectionflags	@""
	.align	4
.nv.constant2._ZN2at6native27unrolled_elementwise_kernelINS0_13BinaryFunctorIN3c108BFloat16ES4_S4_ZZZNS0_21heaviside_kernel_cudaERNS_18TensorIteratorBaseEENKUlvE_clEvENKUlvE8_clEvEUlS4_S4_E_EESt5arrayIPcLm3EELi4E23TrivialOffsetCalculatorILi2EjESE_ILi1EjENS0_6memory12LoadWithCastILi2EEENSH_13StoreWithCastILi1EEEEEviT_T0_T2_T3_T4_T5_:
        /*0000*/ 	.byte	0x00, 0x00, 0x00, 0xf0, 0xff, 0xff, 0x0f, 0x38


//--------------------- .nv.constant0._ZN2at6native27unrolled_elementwise_kernelINS0_13BinaryFunctorIN3c108BFloat16ES4_S4_ZZZNS0_21heaviside_kernel_cudaERNS_18TensorIteratorBaseEENKUlvE_clEvENKUlvE8_clEvEUlS4_S4_E_EESt5arrayIPcLm3EELi4E23TrivialOffsetCalculatorILi2EjESE_ILi1EjENS0_6memory12LoadWithCastILi2EEENSH_13StoreWithCastILi1EEEEEviT_T0_T2_T3_T4_T5_ --------------------------
	.section	.nv.constant0._ZN2at6native27unrolled_elementwise_kernelINS0_13BinaryFunctorIN3c108BFloat16ES4_S4_ZZZNS0_21heaviside_kernel_cudaERNS_18TensorIteratorBaseEENKUlvE_clEvENKUlvE8_clEvEUlS4_S4_E_EESt5arrayIPcLm3EELi4E23TrivialOffsetCalculatorILi2EjESE_ILi1EjENS0_6memory12LoadWithCastILi2EEENSH_13StoreWithCastILi1EEEEEviT_T0_T2_T3_T4_T5_,"a",@progbits
	.sectionflags	@""
	.align	4
.nv.constant0._ZN2at6native27unrolled_elementwise_kernelINS0_13BinaryFunctorIN3c108BFloat16ES4_S4_ZZZNS0_21heaviside_kernel_cudaERNS_18TensorIteratorBaseEENKUlvE_clEvENKUlvE8_clEvEUlS4_S4_E_EESt5arrayIPcLm3EELi4E23TrivialOffsetCalculatorILi2EjESE_ILi1EjENS0_6memory12LoadWithCastILi2EEENSH_13StoreWithCastILi1EEEEEviT_T0_T2_T3_T4_T5_:
	.zero		408


//--------------------- .nv.constant0._ZN2at6native18elementwise_kernelILi128ELi4EZNS0_22gpu_kernel_impl_nocastINS0_13BinaryFunctorIN3c108BFloat16ES5_S5_ZZZNS0_21heaviside_kernel_cudaERNS_18TensorIteratorBaseEENKUlvE_clEvENKUlvE8_clEvEUlS5_S5_E_EEEEvS7_RKT_EUliE_EEviT1_ --------------------------
	.section	.nv.constant0._ZN2at6native18elementwise_kernelILi128ELi4EZNS0_22gpu_kernel_impl_nocastINS0_13BinaryFunctorIN3c108BFloat16ES5_S5_ZZZNS0_21heaviside_kernel_cudaERNS_18TensorIteratorBaseEENKUlvE_clEvENKUlvE8_clEvEUlS5_S5_E_EEEEvS7_RKT_EUliE_EEviT1_,"a",@progbits
	.sectionflags	@""
	.align	4
.nv.constant0._ZN2at6native18elementwise_kernelILi128ELi4EZNS0_22gpu_kernel_impl_nocastINS0_13BinaryFunctorIN3c108BFloat16ES5_S5_ZZZNS0_21heaviside_kernel_cudaERNS_18TensorIteratorBaseEENKUlvE_clEvENKUlvE8_clEvEUlS5_S5_E_EEEEvS7_RKT_EUliE_EEviT1_:
	.zero		1008


//--------------------- .nv.constant0._ZN2at6native27unrolled_elementwise_kernelINS0_13BinaryFunctorIN3c108BFloat16ES4_S4_ZZZNS0_21heaviside_kernel_cudaERNS_18TensorIteratorBaseEENKUlvE_clEvENKUlvE8_clEvEUlS4_S4_E_EESt5arrayIPcLm3EELi4E23TrivialOffsetCalculatorILi2EjESE_ILi1EjENS0_6memory15LoadWithoutCastENSH_16StoreWithoutCastEEEviT_T0_T2_T3_T4_T5_ --------------------------
	.section	.nv.constant0._ZN2at6native27unrolled_elementwise_kernelINS0_13BinaryFunctorIN3c108BFloat16ES4_S4_ZZZNS0_21heaviside_kernel_cudaERNS_18TensorIteratorBaseEENKUlvE_clEvENKUlvE8_clEvEUlS4_S4_E_EESt5arrayIPcLm3EELi4E23TrivialOffsetCalculatorILi2EjESE_ILi1EjENS0_6memory15LoadWithoutCastENSH_16StoreWithoutCastEEEviT_T0_T2_T3_T4_T5_,"a",@progbits
	.sectionflags	@""
	.align	4
.nv.constant0._ZN2at6native27unrolled_elementwise_kernelINS0_13BinaryFunctorIN3c108BFloat16ES4_S4_ZZZNS0_21heaviside_kernel_cudaERNS_18TensorIteratorBaseEENKUlvE_clEvENKUlvE8_clEvEUlS4_S4_E_EESt5arrayIPcLm3EELi4E23TrivialOffsetCalculatorILi2EjESE_ILi1EjENS0_6memory15LoadWithoutCastENSH_16StoreWithoutCastEEEviT_T0_T2_T3_T4_T5_:
	.zero		388


//--------------------- .nv.constant0._ZN2at6native29vectorized_elementwise_kernelILi2ENS0_13BinaryFunctorIN3c108BFloat16ES4_S4_ZZZNS0_21heaviside_kernel_cudaERNS_18TensorIteratorBaseEENKUlvE_clEvENKUlvE8_clEvEUlS4_S4_E_EESt5arrayIPcLm3EEEEviT0_T1_ --------------------------
	.section	.nv.constant0._ZN2at6native29vectorized_elementwise_kernelILi2ENS0_13BinaryFunctorIN3c108BFloat16ES4_S4_ZZZNS0_21heaviside_kernel_cudaERNS_18TensorIteratorBaseEENKUlvE_clEvENKUlvE8_clEvEUlS4_S4_E_EESt5arrayIPcLm3EEEEviT0_T1_,"a",@progbits
	.sectionflags	@""
	.align	4
.nv.constant0._ZN2at6native29vectorized_elementwise_kernelILi2ENS0_13BinaryFunctorIN3c108BFloat16ES4_S4_ZZZNS0_21heaviside_kernel_cudaERNS_18TensorIteratorBaseEENKUlvE_clEvENKUlvE8_clEvEUlS4_S4_E_EESt5arrayIPcLm3EEEEviT0_T1_:
	.zero		384


//--------------------- .nv.constant0._ZN2at6native29vectorized_elementwise_kernelILi4ENS0_13BinaryFunctorIN3c108BFloat16ES4_S4_ZZZNS0_21heaviside_kernel_cudaERNS_18TensorIteratorBaseEENKUlvE_clEvENKUlvE8_clEvEUlS4_S4_E_EESt5arrayIPcLm3EEEEviT0_T1_ --------------------------
	.section	.nv.constant0._ZN2at6native29vectorized_elementwise_kernelILi4ENS0_13BinaryFunctorIN3c108BFloat16ES4_S4_ZZZNS0_21heaviside_kernel_cudaERNS_18TensorIteratorBaseEENKUlvE_clEvENKUlvE8_clEvEUlS4_S4_E_EESt5arrayIPcLm3EEEEviT0_T1_,"a",@progbits
	.sectionflags	@""
	.align	4
.nv.constant0._ZN2at6native29vectorized_elementwise_kernelILi4ENS0_13BinaryFunctorIN3c108BFloat16ES4_S4_ZZZNS0_21heaviside_kernel_cudaERNS_18TensorIteratorBaseEENKUlvE_clEvENKUlvE8_clEvEUlS4_S4_E_EESt5arrayIPcLm3EEEEviT0_T1_:
	.zero		384


//--------------------- .nv.constant0._ZN2at6native29vectorized_elementwise_kernelILi8ENS0_13BinaryFunctorIN3c108BFloat16ES4_S4_ZZZNS0_21heaviside_kernel_cudaERNS_18TensorIteratorBaseEENKUlvE_clEvENKUlvE8_clEvEUlS4_S4_E_EESt5arrayIPcLm3EEEEviT0_T1_ --------------------------
	.section	.nv.constant0._ZN2at6native29vectorized_elementwise_kernelILi8ENS0_13BinaryFunctorIN3c108BFloat16ES4_S4_ZZZNS0_21heaviside_kernel_cudaERNS_18TensorIteratorBaseEENKUlvE_clEvENKUlvE8_clEvEUlS4_S4_E_EESt5arrayIPcLm3EEEEviT0_T1_,"a",@progbits
	.sectionflags	@""
	.align	4
.nv.constant0._ZN2at6native29vectorized_elementwise_kernelILi8ENS0_13BinaryFunctorIN3c108BFloat16ES4_S4_ZZZNS0_21heaviside_kernel_cudaERNS_18TensorIteratorBaseEENKUlvE_clEvENKUlvE8_clEvEUlS4_S4_E_EESt5arrayIPcLm3EEEEviT0_T1_:
	.zero		384


//--------------------- .nv.constant2._ZN2at6native18elementwise_kernelILi128ELi4EZNS0_15gpu_kernel_implINS0_13BUnaryFunctorIN3c108BFloat16ES5_S5_ZZZNS0_21heaviside_kernel_cudaERNS_18TensorIteratorBaseEENKUlvE_clEvENKUlvE8_clEvEUlS5_S5_E_EEEEvS7_RKT_EUliE_EEviT1_ --------------------------
	.section	.nv.constant2._ZN2at6native18elementwise_kernelILi128ELi4EZNS0_15gpu_kernel_implINS0_13BUnaryFunctorIN3c108BFloat16ES5_S5_ZZZNS0_21heaviside_kernel_cudaERNS_18TensorIteratorBaseEENKUlvE_clEvENKUlvE8_clEvEUlS5_S5_E_EEEEvS7_RKT_EUliE_EEviT1_,"a",@progbits
	.sectionflags	@""
	.align	4
.nv.constant2._ZN2at6native18elementwise_kernelILi128ELi4EZNS0_15gpu_kernel_implINS0_13BUnaryFunctorIN3c108BFloat16ES5_S5_ZZZNS0_21heaviside_kernel_cudaERNS_18TensorIteratorBaseEENKUlvE_clEvENKUlvE8_clEvEUlS5_S5_E_EEEEvS7_RKT_EUliE_EEviT1_:
        /*0000*/ 	.byte	0x00, 0x00, 0x00, 0xf0, 0xff, 0xff, 0x0f, 0x38


//--------------------- .nv.constant0._ZN2at6native18elementwise_kernelILi128ELi4EZNS0_15gpu_kernel_implINS0_13BUnaryFunctorIN3c108BFloat16ES5_S5_ZZZNS0_21heaviside_kernel_cudaERNS_18TensorIteratorBaseEENKUlvE_clEvENKUlvE8_clEvEUlS5_S5_E_EEEEvS7_RKT_EUliE_EEviT1_ --------------------------
	.section	.nv.constant0._ZN2at6native18elementwise_kernelILi128ELi4EZNS0_15gpu_kernel_implINS0_13BUnaryFunctorIN3c108BFloat16ES5_S5_ZZZNS0_21heaviside_kernel_cudaERNS_18TensorIteratorBaseEENKUlvE_clEvENKUlvE8_clEvEUlS5_S5_E_EEEEvS7_RKT_EUliE_EEviT1_,"a",@progbits
	.sectionflags	@""
	.align	4
.nv.constant0._ZN2at6native18elementwise_kernelILi128ELi4EZNS0_15gpu_kernel_implINS0_13BUnaryFunctorIN3c108BFloat16ES5_S5_ZZZNS0_21heaviside_kernel_cudaERNS_18TensorIteratorBaseEENKUlvE_clEvENKUlvE8_clEvEUlS5_S5_E_EEEEvS7_RKT_EUliE_EEviT1_:
	.zero		896


//--------------------- .nv.constant2._ZN2at6native27unrolled_elementwise_kernelINS0_13BUnaryFunctorIN3c108BFloat16ES4_S4_ZZZNS0_21heaviside_kernel_cudaERNS_18TensorIteratorBaseEENKUlvE_clEvENKUlvE8_clEvEUlS4_S4_E_EESt5arrayIPcLm2EELi4E23TrivialOffsetCalculatorILi1EjESF_NS0_6memory12LoadWithCastILi1EEENSG_13StoreWithCastILi1EEEEEviT_T0_T2_T3_T4_T5_ --------------------------
	.section	.nv.constant2._ZN2at6native27unrolled_elementwise_kernelINS0_13BUnaryFunctorIN3c108BFloat16ES4_S4_ZZZNS0_21heaviside_kernel_cudaERNS_18TensorIteratorBaseEENKUlvE_clEvENKUlvE8_clEvEUlS4_S4_E_EESt5arrayIPcLm2EELi4E23TrivialOffsetCalculatorILi1EjESF_NS0_6memory12LoadWithCastILi1EEENSG_13StoreWithCastILi1EEEEEviT_T0_T2_T3_T4_T5_,"a",@progbits
	.sectionflags	@""
	.align	4
.nv.constant2._ZN2at6native27unrolled_elementwise_kernelINS0_13BUnaryFunctorIN3c108BFloat16ES4_S4_ZZZNS0_21heaviside_kernel_cudaERNS_18TensorIteratorBaseEENKUlvE_clEvENKUlvE8_clEvEUlS4_S4_E_EESt5arrayIPcLm2EELi4E23TrivialOffsetCalculatorILi1EjESF_NS0_6memory12LoadWithCastILi1EEENSG_13StoreWithCastILi1EEEEEviT_T0_T2_T3_T4_T5_:
        /*0000*/ 	.byte	0x00, 0x00, 0x00, 0xf0, 0xff, 0xff, 0x0f, 0x38


//--------------------- .nv.constant0._ZN2at6native27unrolled_elementwise_kernelINS0_13BUnaryFunctorIN3c108BFloat16ES4_S4_ZZZNS0_21heaviside_kernel_cudaERNS_18TensorIteratorBaseEENKUlvE_clEvENKUlvE8_clEvEUlS4_S4_E_EESt5arrayIPcLm2EELi4E23TrivialOffsetCalculatorILi1EjESF_NS0_6memory12LoadWithCastILi1EEENSG_13StoreWithCastILi1EEEEEviT_T0_T2_T3_T4_T5_ --------------------------
	.section	.nv.constant0._ZN2at6native27unrolled_elementwise_kernelINS0_13BUnaryFunctorIN3c108BFloat16ES4_S4_ZZZNS0_21heaviside_kernel_cudaERNS_18TensorIteratorBaseEENKUlvE_clEvENKUlvE8_clEvEUlS4_S4_E_EESt5arrayIPcLm2EELi4E23TrivialOffsetCalculatorILi1EjESF_NS0_6memory12LoadWithCastILi1EEENSG_13StoreWithCastILi1EEEEEviT_T0_T2_T3_T4_T5_,"a",@progbits
	.sectionflags	@""
	.align	4
.nv.constant0._ZN2at6native27unrolled_elementwise_kernelINS0_13BUnaryFunctorIN3c108BFloat16ES4_S4_ZZZNS0_21heaviside_kernel_cudaERNS_18TensorIteratorBaseEENKUlvE_clEvENKUlvE8_clEvEUlS4_S4_E_EESt5arrayIPcLm2EELi4E23TrivialOffsetCalculatorILi1EjESF_NS0_6memory12LoadWithCastILi1EEENSG_13StoreWithCastILi1EEEEEviT_T0_T2_T3_T4_T5_:
	.zero		396


//--------------------- .nv.constant0._ZN2at6native18elementwise_kernelILi128ELi4EZNS0_22gpu_kernel_impl_nocastINS0_13BUnaryFunctorIN3c108BFloat16ES5_S5_ZZZNS0_21heaviside_kernel_cudaERNS_18TensorIteratorBaseEENKUlvE_clEvENKUlvE8_clEvEUlS5_S5_E_EEEEvS7_RKT_EUliE_EEviT1_ --------------------------
	.section	.nv.constant0._ZN2at6native18elementwise_kernelILi128ELi4EZNS0_22gpu_kernel_impl_nocastINS0_13BUnaryFunctorIN3c108BFloat16ES5_S5_ZZZNS0_21heaviside_kernel_cudaERNS_18TensorIteratorBaseEENKUlvE_clEvENKUlvE8_clEvEUlS5_S5_E_EEEEvS7_RKT_EUliE_EEviT1_,"a",@progbits
	.sectionflags	@""
	.align	4
.nv.constant0._ZN2at6native18elementwise_kernelILi128ELi4EZNS0_22gpu_kernel_impl_nocastINS0_13BUnaryFunctorIN3c108BFloat16ES5_S5_ZZZNS0_21heaviside_kernel_cudaERNS_18TensorIteratorBaseEENKUlvE_clEvENKUlvE8_clEvEUlS5_S5_E_EEEEvS7_RKT_EUliE_EEviT1_:
	.zero		896


//--------------------- .nv.constant0._ZN2at6native27unrolled_elementwise_kernelINS0_13BUnaryFunctorIN3c108BFloat16ES4_S4_ZZZNS0_21heaviside_kernel_cudaERNS_18TensorIteratorBaseEENKUlvE_clEvENKUlvE8_clEvEUlS4_S4_E_EESt5arrayIPcLm2EELi4E23TrivialOffsetCalculatorILi1EjESF_NS0_6memory15LoadWithoutCastENSG_16StoreWithoutCastEEEviT_T0_T2_T3_T4_T5_ --------------------------
	.section	.nv.constant0._ZN2at6native27unrolled_elementwise_kernelINS0_13BUnaryFunctorIN3c108BFloat16ES4_S4_ZZZNS0_21heaviside_kernel_cudaERNS_18TensorIteratorBaseEENKUlvE_clEvENKUlvE8_clEvEUlS4_S4_E_EESt5arrayIPcLm2EELi4E23TrivialOffsetCalculatorILi1EjESF_NS0_6memory15LoadWithoutCastENSG_16StoreWithoutCastEEEviT_T0_T2_T3_T4_T5_,"a",@progbits
	.sectionflags	@""
	.align	4
.nv.constant0._ZN2at6native27unrolled_elementwise_kernelINS0_13BUnaryFunctorIN3c108BFloat16ES4_S4_ZZZNS0_21heaviside_kernel_cudaERNS_18TensorIteratorBaseEENKUlvE_clEvENKUlvE8_clEvEUlS4_S4_E_EESt5arrayIPcLm2EELi4E23TrivialOffsetCalculatorILi1EjESF_NS0_6memory15LoadWithoutCastENSG_16StoreWithoutCastEEEviT_T0_T2_T3_T4_T5_:
	.zero		380


//--------------------- .nv.constant0._ZN2at6native29vectorized_elementwise_kernelILi2ENS0_13BUnaryFunctorIN3c108BFloat16ES4_S4_ZZZNS0_21heaviside_kernel_cudaERNS_18TensorIteratorBaseEENKUlvE_clEvENKUlvE8_clEvEUlS4_S4_E_EESt5arrayIPcLm2EEEEviT0_T1_ --------------------------
	.section	.nv.constant0._ZN2at6native29vectorized_elementwise_kernelILi2ENS0_13BUnaryFunctorIN3c108BFloat16ES4_S4_ZZZNS0_21heaviside_kernel_cudaERNS_18TensorIteratorBaseEENKUlvE_clEvENKUlvE8_clEvEUlS4_S4_E_EESt5arrayIPcLm2EEEEviT0_T1_,"a",@progbits
	.sectionflags	@""
	.align	4
.nv.constant0._ZN2at6native29vectorized_elementwise_kernelILi2ENS0_13BUnaryFunctorIN3c108BFloat16ES4_S4_ZZZNS0_21heaviside_kernel_cudaERNS_18TensorIteratorBaseEENKUlvE_clEvENKUlvE8_clEvEUlS4_S4_E_EESt5arrayIPcLm2EEEEviT0_T1_:
	.zero		376


//--------------------- .nv.constant0._ZN2at6native29vectorized_elementwise_kernelILi4ENS0_13BUnaryFunctorIN3c108BFloat16ES4_S4_ZZZNS0_21heaviside_kernel_cudaERNS_18TensorIteratorBaseEENKUlvE_clEvENKUlvE8_clEvEUlS4_S4_E_EESt5arrayIPcLm2EEEEviT0_T1_ --------------------------
	.section	.nv.constant0._ZN2at6native29vectorized_elementwise_kernelILi4ENS0_13BUnaryFunctorIN3c108BFloat16ES4_S4_ZZZNS0_21heaviside_kernel_cudaERNS_18TensorIteratorBaseEENKUlvE_clEvENKUlvE8_clEvEUlS4_S4_E_EESt5arrayIPcLm2EEEEviT0_T1_,"a",@progbits
	.sectionflags	@""
	.align	4
.nv.constant0._ZN2at6native29vectorized_elementwise_kernelILi4ENS0_13BUnaryFunctorIN3c108BFloat16ES4_S4_ZZZNS0_21heaviside_kernel_cudaERNS_18TensorIteratorBaseEENKUlvE_clEvENKUlvE8_clEvEUlS4_S4_E_EESt5arrayIPcLm2EEEEviT0_T1_:
	.zero		376


//--------------------- .nv.constant0._ZN2at6native29vectorized_elementwise_kernelILi8ENS0_13BUnaryFunctorIN3c108BFloat16ES4_S4_ZZZNS0_21heaviside_kernel_cudaERNS_18TensorIteratorBaseEENKUlvE_clEvENKUlvE8_clEvEUlS4_S4_E_EESt5arrayIPcLm2EEEEviT0_T1_ --------------------------
	.section	.nv.constant0._ZN2at6native29vectorized_elementwise_kernelILi8ENS0_13BUnaryFunctorIN3c108BFloat16ES4_S4_ZZZNS0_21heaviside_kernel_cudaERNS_18TensorIteratorBaseEENKUlvE_clEvENKUlvE8_clEvEUlS4_S4_E_EESt5arrayIPcLm2EEEEviT0_T1_,"a",@progbits
	.sectionflags	@""
	.align	4
.nv.constant0._ZN2at6native29vectorized_elementwise_kernelILi8ENS0_13BUnaryFunctorIN3c108BFloat16ES4_S4_ZZZNS0_21heaviside_kernel_cudaERNS_18TensorIteratorBaseEENKUlvE_clEvENKUlvE8_clEvEUlS4_S4_E_EESt5arrayIPcLm2EEEEviT0_T1_:
	.zero		376


//--------------------- .nv.constant2._ZN2at6native18elementwise_kernelILi128ELi4EZNS0_15gpu_kernel_implINS0_13AUnaryFunctorIN3c108BFloat16ES5_S5_ZZZNS0_21heaviside_kernel_cudaERNS_18TensorIteratorBaseEENKUlvE_clEvENKUlvE8_clEvEUlS5_S5_E_EEEEvS7_RKT_EUliE_EEviT1_ --------------------------
	.section	.nv.constant2._ZN2at6native18elementwise_kernelILi128ELi4EZNS0_15gpu_kernel_implINS0_13AUnaryFunctorIN3c108BFloat16ES5_S5_ZZZNS0_21heaviside_kernel_cudaERNS_18TensorIteratorBaseEENKUlvE_clEvENKUlvE8_clEvEUlS5_S5_E_EEEEvS7_RKT_EUliE_EEviT1_,"a",@progbits
	.sectionflags	@""
	.align	4
.nv.constant2._ZN2at6native18elementwise_kernelILi128ELi4EZNS0_15gpu_kernel_implINS0_13AUnaryFunctorIN3c108BFloat16ES5_S5_ZZZNS0_21heaviside_kernel_cudaERNS_18TensorIteratorBaseEENKUlvE_clEvENKUlvE8_clEvEUlS5_S5_E_EEEEvS7_RKT_EUliE_EEviT1_:
        /*0000*/ 	.byte	0x00, 0x00, 0x00, 0xf0, 0xff, 0xff, 0x0f, 0x38


//--------------------- .nv.constant0._ZN2at6native18elementwise_kernelILi128ELi4EZNS0_15gpu_kernel_implINS0_13AUnaryFunctorIN3c108BFloat16ES5_S5_ZZZNS0_21heaviside_kernel_cudaERNS_18TensorIteratorBaseEENKUlvE_clEvENKUlvE8_clEvEUlS5_S5_E_EEEEvS7_RKT_EUliE_EEviT1_ --------------------------
	.section	.nv.constant0._ZN2at6native18elementwise_kernelILi128ELi4EZNS0_15gpu_kernel_implINS0_13AUnaryFunctorIN3c108BFloat16ES5_S5_ZZZNS0_21heaviside_kernel_cudaERNS_18TensorIteratorBaseEENKUlvE_clEvENKUlvE8_clEvEUlS5_S5_E_EEEEvS7_RKT_EUliE_EEviT1_,"a",@progbits
	.sectionflags	@""
	.align	4
.nv.constant0._ZN2at6native18elementwise_kernelILi128ELi4EZNS0_15gpu_kernel_implINS0_13AUnaryFunctorIN3c108BFloat16ES5_S5_ZZZNS0_21heaviside_kernel_cudaERNS_18TensorIteratorBaseEENKUlvE_clEvENKUlvE8_clEvEUlS5_S5_E_EEEEvS7_RKT_EUliE_EEviT1_:
	.zero		896


//--------------------- .nv.constant2._ZN2at6native27unrolled_elementwise_kernelINS0_13AUnaryFunctorIN3c108BFloat16ES4_S4_ZZZNS0_21heaviside_kernel_cudaERNS_18TensorIteratorBaseEENKUlvE_clEvENKUlvE8_clEvEUlS4_S4_E_EESt5arrayIPcLm2EELi4E23TrivialOffsetCalculatorILi1EjESF_NS0_6memory12LoadWithCastILi1EEENSG_13StoreWithCastILi1EEEEEviT_T0_T2_T3_T4_T5_ --------------------------
	.section	.nv.constant2._ZN2at6native27unrolled_elementwise_kernelINS0_13AUnaryFunctorIN3c108BFloat16ES4_S4_ZZZNS0_21heaviside_kernel_cudaERNS_18TensorIteratorBaseEENKUlvE_clEvENKUlvE8_clEvEUlS4_S4_E_EESt5arrayIPcLm2EELi4E23TrivialOffsetCalculatorILi1EjESF_NS0_6memory12LoadWithCastILi1EEENSG_13StoreWithCastILi1EEEEEviT_T0_T2_T3_T4_T5_,"a",@progbits
	.sectionflags	@""
	.align	4
.nv.constant2._ZN2at6native27unrolled_elementwise_kernelINS0_13AUnaryFunctorIN3c108BFloat16ES4_S4_ZZZNS0_21heaviside_kernel_cudaERNS_18TensorIteratorBaseEENKUlvE_clEvENKUlvE8_clEvEUlS4_S4_E_EESt5arrayIPcLm2EELi4E23TrivialOffsetCalculatorILi1EjESF_NS0_6memory12LoadWithCastILi1EEENSG_13StoreWithCastILi1EEEEEviT_T0_T2_T3_T4_T5_:
        /*0000*/ 	.byte	0x00, 0x00, 0x00, 0xf0, 0xff, 0xff, 0x0f, 0x38


//--------------------- .nv.constant0._ZN2at6native27unrolled_elementwise_kernelINS0_13AUnaryFunctorIN3c108BFloat16ES4_S4_ZZZNS0_21heaviside_kernel_cudaERNS_18TensorIteratorBaseEENKUlvE_clEvENKUlvE8_clEvEUlS4_S4_E_EESt5arrayIPcLm2EELi4E23TrivialOffsetCalculatorILi1EjESF_NS0_6memory12LoadWithCastILi1EEENSG_13StoreWithCastILi1EEEEEviT_T0_T2_T3_T4_T5_ --------------------------
	.section	.nv.constant0._ZN2at6native27unrolled_elementwise_kernelINS0_13AUnaryFunctorIN3c108BFloat16ES4_S4_ZZZNS0_21heaviside_kernel_cudaERNS_18TensorIteratorBaseEENKUlvE_clEvENKUlvE8_clEvEUlS4_S4_E_EESt5arrayIPcLm2EELi4E23TrivialOffsetCalculatorILi1EjESF_NS0_6memory12LoadWithCastILi1EEENSG_13StoreWithCastILi1EEEEEviT_T0_T2_T3_T4_T5_,"a",@progbits
	.sectionflags	@""
	.align	4
.nv.constant0._ZN2at6native27unrolled_elementwise_kernelINS0_13AUnaryFunctorIN3c108BFloat16ES4_S4_ZZZNS0_21heaviside_kernel_cudaERNS_18TensorIteratorBaseEENKUlvE_clEvENKUlvE8_clEvEUlS4_S4_E_EESt5arrayIPcLm2EELi4E23TrivialOffsetCalculatorILi1EjESF_NS0_6memory12LoadWithCastILi1EEENSG_13StoreWithCastILi1EEEEEviT_T0_T2_T3_T4_T5_:
	.zero		396


//--------------------- .nv.constant0._ZN2at6native18elementwise_kernelILi128ELi4EZNS0_22gpu_kernel_impl_nocastINS0_13AUnaryFunctorIN3c108BFloat16ES5_S5_ZZZNS0_21heaviside_kernel_cudaERNS_18TensorIteratorBaseEENKUlvE_clEvENKUlvE8_clEvEUlS5_S5_E_EEEEvS7_RKT_EUliE_EEviT1_ --------------------------
	.section	.nv.constant0._ZN2at6native18elementwise_kernelILi128ELi4EZNS0_22gpu_kernel_impl_nocastINS0_13AUnaryFunctorIN3c108BFloat16ES5_S5_ZZZNS0_21heaviside_kernel_cudaERNS_18TensorIteratorBaseEENKUlvE_clEvENKUlvE8_clEvEUlS5_S5_E_EEEEvS7_RKT_EUliE_EEviT1_,"a",@progbits
	.sectionflags	@""
	.align	4
.nv.constant0._ZN2at6native18elementwise_kernelILi128ELi4EZNS0_22gpu_kernel_impl_nocastINS0_13AUnaryFunctorIN3c108BFloat16ES5_S5_ZZZNS0_21heaviside_kernel_cudaERNS_18TensorIteratorBaseEENKUlvE_clEvENKUlvE8_clEvEUlS5_S5_E_EEEEvS7_RKT_EUliE_EEviT1_:
	.zero		896


//--------------------- .nv.constant0._ZN2at6native27unrolled_elementwise_kernelINS0_13AUnaryFunctorIN3c108BFloat16ES4_S4_ZZZNS0_21heaviside_kernel_cudaERNS_18TensorIteratorBaseEENKUlvE_clEvENKUlvE8_clEvEUlS4_S4_E_EESt5arrayIPcLm2EELi4E23TrivialOffsetCalculatorILi1EjESF_NS0_6memory15LoadWithoutCastENSG_16StoreWithoutCastEEEviT_T0_T2_T3_T4_T5_ --------------------------
	.section	.nv.constant0._ZN2at6native27unrolled_elementwise_kernelINS0_13AUnaryFunctorIN3c108BFloat16ES4_S4_ZZZNS0_21heaviside_kernel_cudaERNS_18TensorIteratorBaseEENKUlvE_clEvENKUlvE8_clEvEUlS4_S4_E_EESt5arrayIPcLm2EELi4E23TrivialOffsetCalculatorILi1EjESF_NS0_6memory15LoadWithoutCastENSG_16StoreWithoutCastEEEviT_T0_T2_T3_T4_T5_,"a",@progbits
	.sectionflags	@""
	.align	4
.nv.constant0._ZN2at6native27unrolled_elementwise_kernelINS0_13AUnaryFunctorIN3c108BFloat16ES4_S4_ZZZNS0_21heaviside_kernel_cudaERNS_18TensorIteratorBaseEENKUlvE_clEvENKUlvE8_clEvEUlS4_S4_E_EESt5arrayIPcLm2EELi4E23TrivialOffsetCalculatorILi1EjESF_NS0_6memory15LoadWithoutCastENSG_16StoreWithoutCastEEEviT_T0_T2_T3_T4_T5_:
	.zero		380


//--------------------- .nv.constant0._ZN2at6native29vectorized_elementwise_kernelILi2ENS0_13AUnaryFunctorIN3c108BFloat16ES4_S4_ZZZNS0_21heaviside_kernel_cudaERNS_18TensorIteratorBaseEENKUlvE_clEvENKUlvE8_clEvEUlS4_S4_E_EESt5arrayIPcLm2EEEEviT0_T1_ --------------------------
	.section	.nv.constant0._ZN2at6native29vectorized_elementwise_kernelILi2ENS0_13AUnaryFunctorIN3c108BFloat16ES4_S4_ZZZNS0_21heaviside_kernel_cudaERNS_18TensorIteratorBaseEENKUlvE_clEvENKUlvE8_clEvEUlS4_S4_E_EESt5arrayIPcLm2EEEEviT0_T1_,"a",@progbits
	.sectionflags	@""
	.align	4
.nv.constant0._ZN2at6native29vectorized_elementwise_kernelILi2ENS0_13AUnaryFunctorIN3c108BFloat16ES4_S4_ZZZNS0_21heaviside_kernel_cudaERNS_18TensorIteratorBaseEENKUlvE_clEvENKUlvE8_clEvEUlS4_S4_E_EESt5arrayIPcLm2EEEEviT0_T1_:
	.zero		376


//--------------------- .nv.constant0._ZN2at6native29vectorized_elementwise_kernelILi4ENS0_13AUnaryFunctorIN3c108BFloat16ES4_S4_ZZZNS0_21heaviside_kernel_cudaERNS_18TensorIteratorBaseEENKUlvE_clEvENKUlvE8_clEvEUlS4_S4_E_EESt5arrayIPcLm2EEEEviT0_T1_ --------------------------
	.section	.nv.constant0._ZN2at6native29vectorized_elementwise_kernelILi4ENS0_13AUnaryFunctorIN3c108BFloat16ES4_S4_ZZZNS0_21heaviside_kernel_cudaERNS_18TensorIteratorBaseEENKUlvE_clEvENKUlvE8_clEvEUlS4_S4_E_EESt5arrayIPcLm2EEEEviT0_T1_,"a",@progbits
	.sectionflags	@""
	.align	4
.nv.constant0._ZN2at6native29vectorized_elementwise_kernelILi4ENS0_13AUnaryFunctorIN3c108BFloat16ES4_S4_ZZZNS0_21heaviside_kernel_cudaERNS_18TensorIteratorBaseEENKUlvE_clEvENKUlvE8_clEvEUlS4_S4_E_EESt5arrayIPcLm2EEEEviT0_T1_:
	.zero		376


//--------------------- .nv.constant0._ZN2at6native29vectorized_elementwise_kernelILi8ENS0_13AUnaryFunctorIN3c108BFloat16ES4_S4_ZZZNS0_21heaviside_kernel_cudaERNS_18TensorIteratorBaseEENKUlvE_clEvENKUlvE8_clEvEUlS4_S4_E_EESt5arrayIPcLm2EEEEviT0_T1_ --------------------------
	.section	.nv.constant0._ZN2at6native29vectorized_elementwise_kernelILi8ENS0_13AUnaryFunctorIN3c108BFloat16ES4_S4_ZZZNS0_21heaviside_kernel_cudaERNS_18TensorIteratorBaseEENKUlvE_clEvENKUlvE8_clEvEUlS4_S4_E_EESt5arrayIPcLm2EEEEviT0_T1_,"a",@progbits
	.sectionflags	@""
	.align	4
.nv.constant0._ZN2at6native29vectorized_elementwise_kernelILi8ENS0_13AUnaryFunctorIN3c108BFloat16ES4_S4_ZZZNS0_21heaviside_kernel_cudaERNS_18TensorIteratorBaseEENKUlvE_clEvENKUlvE8_clEvEUlS4_S4_E_EESt5arrayIPcLm2EEEEviT0_T1_:
	.zero		376


//--------------------- .nv.constant0._ZN2at6native18elementwise_kernelILi128ELi4EZNS0_15gpu_kernel_implINS0_13BinaryFunctorIbbbZZZNS0_21heaviside_kernel_cudaERNS_18TensorIteratorBaseEENKUlvE_clEvENKUlvE7_clEvEUlbbE_EEEEvS5_RKT_EUliE_EEviT1_ --------------------------
	.section	.nv.constant0._ZN2at6native18elementwise_kernelILi128ELi4EZNS0_15gpu_kernel_implINS0_13BinaryFunctorIbbbZZZNS0_21heaviside_kernel_cudaERNS_18TensorIteratorBaseEENKUlvE_clEvENKUlvE7_clEvEUlbbE_EEEEvS5_RKT_EUliE_EEviT1_,"a",@progbits
	.sectionflags	@""
	.align	4
.nv.constant0._ZN2at6native18elementwise_kernelILi128ELi4EZNS0_15gpu_kernel_implINS0_13BinaryFunctorIbbbZZZNS0_21heaviside_kernel_cudaERNS_18TensorIteratorBaseEENKUlvE_clEvENKUlvE7_clEvEUlbbE_EEEEvS5_RKT_EUliE_EEviT1_:
	.zero		1008


//--------------------- .nv.constant0._ZN2at6native27unrolled_elementwise_kernelINS0_13BinaryFunctorIbbbZZZNS0_21heaviside_kernel_cudaERNS_18TensorIteratorBaseEENKUlvE_clEvENKUlvE7_clEvEUlbbE_EESt5arrayIPcLm3EELi4E23TrivialOffsetCalculatorILi2EjESC_ILi1EjENS0_6memory12LoadWithCastILi2EEENSF_13StoreWithCastILi1EEEEEviT_T0_T2_T3_T4_T5_ --------------------------
	.section	.nv.constant0._ZN2at6native27unrolled_elementwise_kernelINS0_13BinaryFunctorIbbbZZZNS0_21heaviside_kernel_cudaERNS_18TensorIteratorBaseEENKUlvE_clEvENKUlvE7_clEvEUlbbE_EESt5arrayIPcLm3EELi4E23TrivialOffsetCalculatorILi2EjESC_ILi1EjENS0_6memory12LoadWithCastILi2EEENSF_13StoreWithCastILi1EEEEEviT_T0_T2_T3_T4_T5_,"a",@progbits
	.sectionflags	@""
	.align	4
.nv.constant0._ZN2at6native27unrolled_elementwise_kernelINS0_13BinaryFunctorIbbbZZZNS0_21heaviside_kernel_cudaERNS_18TensorIteratorBaseEENKUlvE_clEvENKUlvE7_clEvEUlbbE_EESt5arrayIPcLm3EELi4E23TrivialOffsetCalculatorILi2EjESC_ILi1EjENS0_6memory12LoadWithCastILi2EEENSF_13StoreWithCastILi1EEEEEviT_T0_T2_T3_T4_T5_:
	.zero		408


//--------------------- .nv.constant0._ZN2at6native18elementwise_kernelILi128ELi4EZNS0_22gpu_kernel_impl_nocastINS0_13BinaryFunctorIbbbZZZNS0_21heaviside_kernel_cudaERNS_18TensorIteratorBaseEENKUlvE_clEvENKUlvE7_clEvEUlbbE_EEEEvS5_RKT_EUliE_EEviT1_ --------------------------
	.section	.nv.constant0._ZN2at6native18elementwise_kernelILi128ELi4EZNS0_22gpu_kernel_impl_nocastINS0_13BinaryFunctorIbbbZZZNS0_21heaviside_kernel_cudaERNS_18TensorIteratorBaseEENKUlvE_clEvENKUlvE7_clEvEUlbbE_EEEEvS5_RKT_EUliE_EEviT1_,"a",@progbits
	.sectionflags	@""
	.align	4
.nv.constant0._ZN2at6native18elementwise_kernelILi128ELi4EZNS0_22gpu_kernel_impl_nocastINS0_13BinaryFunctorIbbbZZZNS0_21heaviside_kernel_cudaERNS_18TensorIteratorBaseEENKUlvE_clEvENKUlvE7_clEvEUlbbE_EEEEvS5_RKT_EUliE_EEviT1_:
	.zero		1008


//--------------------- .nv.constant0._ZN2at6native27unrolled_elementwise_kernelINS0_13BinaryFunctorIbbbZZZNS0_21heaviside_kernel_cudaERNS_18TensorIteratorBaseEENKUlvE_clEvENKUlvE7_clEvEUlbbE_EESt5arrayIPcLm3EELi4E23TrivialOffsetCalculatorILi2EjESC_ILi1EjENS0_6memory15LoadWithoutCastENSF_16StoreWithoutCastEEEviT_T0_T2_T3_T4_T5_ --------------------------
	.section	.nv.constant0._ZN2at6native27unrolled_elementwise_kernelINS0_13BinaryFunctorIbbbZZZNS0_21heaviside_kernel_cudaERNS_18TensorIteratorBaseEENKUlvE_clEvENKUlvE7_clEvEUlbbE_EESt5arrayIPcLm3EELi4E23TrivialOffsetCalculatorILi2EjESC_ILi1EjENS0_6memory15LoadWithoutCastENSF_16StoreWithoutCastEEEviT_T0_T2_T3_T4_T5_,"a",@progbits
	.sectionflags	@""
	.align	4
.nv.constant0._ZN2at6native27unrolled_elementwise_kernelINS0_13BinaryFunctorIbbbZZZNS0_21heaviside_kernel_cudaERNS_18TensorIteratorBaseEENKUlvE_clEvENKUlvE7_clEvEUlbbE_EESt5arrayIPcLm3EELi4E23TrivialOffsetCalculatorILi2EjESC_ILi1EjENS0_6memory15LoadWithoutCastENSF_16StoreWithoutCastEEEviT_T0_T2_T3_T4_T5_:
	.zero		388


//--------------------- .nv.constant0._ZN2at6native29vectorized_elementwise_kernelILi2ENS0_13BinaryFunctorIbbbZZZNS0_21heaviside_kernel_cudaERNS_18TensorIteratorBaseEENKUlvE_clEvENKUlvE7_clEvEUlbbE_EESt5arrayIPcLm3EEEEviT0_T1_ --------------------------
	.section	.nv.constant0._ZN2at6native29vectorized_elementwise_kernelILi2ENS0_13BinaryFunctorIbbbZZZNS0_21heaviside_kernel_cudaERNS_18TensorIteratorBaseEENKUlvE_clEvENKUlvE7_clEvEUlbbE_EESt5arrayIPcLm3EEEEviT0_T1_,"a",@progbits
	.sectionflags	@""
	.align	4
.nv.constant0._ZN2at6native29vectorized_elementwise_kernelILi2ENS0_13BinaryFunctorIbbbZZZNS0_21heaviside_kernel_cudaERNS_18TensorIteratorBaseEENKUlvE_clEvENKUlvE7_clEvEUlbbE_EESt5arrayIPcLm3EEEEviT0_T1_:
	.zero		384


//--------------------- .nv.constant0._ZN2at6native29vectorized_elementwise_kernelILi4ENS0_13BinaryFunctorIbbbZZZNS0_21heaviside_kernel_cudaERNS_18TensorIteratorBaseEENKUlvE_clEvENKUlvE7_clEvEUlbbE_EESt5arrayIPcLm3EEEEviT0_T1_ --------------------------
	.section	.nv.constant0._ZN2at6native29vectorized_elementwise_kernelILi4ENS0_13BinaryFunctorIbbbZZZNS0_21heaviside_kernel_cudaERNS_18TensorIteratorBaseEENKUlvE_clEvENKUlvE7_clEvEUlbbE_EESt5arrayIPcLm3EEEEviT0_T1_,"a",@progbits
	.sectionflags	@""
	.align	4
.nv.constant0._ZN2at6native29vectorized_elementwise_kernelILi4ENS0_13BinaryFunctorIbbbZZZNS0_21heaviside_kernel_cudaERNS_18TensorIteratorBaseEENKUlvE_clEvENKUlvE7_clEvEUlbbE_EESt5arrayIPcLm3EEEEviT0_T1_:
	.zero		384


//--------------------- .nv.constant0._ZN2at6native29vectorized_elementwise_kernelILi8ENS0_13BinaryFunctorIbbbZZZNS0_21heaviside_kernel_cudaERNS_18TensorIteratorBaseEENKUlvE_clEvENKUlvE7_clEvEUlbbE_EESt5arrayIPcLm3EEEEviT0_T1_ --------------------------
	.section	.nv.constant0._ZN2at6native29vectorized_elementwise_kernelILi8ENS0_13BinaryFunctorIbbbZZZNS0_21heaviside_kernel_cudaERNS_18TensorIteratorBaseEENKUlvE_clEvENKUlvE7_clEvEUlbbE_EESt5arrayIPcLm3EEEEviT0_T1_,"a",@progbits
	.sectionflags	@""
	.align	4
.nv.constant0._ZN2at6native29vectorized_elementwise_kernelILi8ENS0_13BinaryFunctorIbbbZZZNS0_21heaviside_kernel_cudaERNS_18TensorIteratorBaseEENKUlvE_clEvENKUlvE7_clEvEUlbbE_EESt5arrayIPcLm3EEEEviT0_T1_:
	.zero		384


//--------------------- .nv.constant0._ZN2at6native18elementwise_kernelILi128ELi4EZNS0_15gpu_kernel_implINS0_13BUnaryFunctorIbbbZZZNS0_21heaviside_kernel_cudaERNS_18TensorIteratorBaseEENKUlvE_clEvENKUlvE7_clEvEUlbbE_EEEEvS5_RKT_EUliE_EEviT1_ --------------------------
	.section	.nv.constant0._ZN2at6native18elementwise_kernelILi128ELi4EZNS0_15gpu_kernel_implINS0_13BUnaryFunctorIbbbZZZNS0_21heaviside_kernel_cudaERNS_18TensorIteratorBaseEENKUlvE_clEvENKUlvE7_clEvEUlbbE_EEEEvS5_RKT_EUliE_EEviT1_,"a",@progbits
	.sectionflags	@""
	.align	4
.nv.constant0._ZN2at6native18elementwise_kernelILi128ELi4EZNS0_15gpu_kernel_implINS0_13BUnaryFunctorIbbbZZZNS0_21heaviside_kernel_cudaERNS_18TensorIteratorBaseEENKUlvE_clEvENKUlvE7_clEvEUlbbE_EEEEvS5_RKT_EUliE_EEviT1_:
	.zero		896


//--------------------- .nv.constant0._ZN2at6native27unrolled_elementwise_kernelINS0_13BUnaryFunctorIbbbZZZNS0_21heaviside_kernel_cudaERNS_18TensorIteratorBaseEENKUlvE_clEvENKUlvE7_clEvEUlbbE_EESt5arrayIPcLm2EELi4E23TrivialOffsetCalculatorILi1EjESD_NS0_6memory12LoadWithCastILi1EEENSE_13StoreWithCastILi1EEEEEviT_T0_T2_T3_T4_T5_ --------------------------
	.section	.nv.constant0._ZN2at6native27unrolled_elementwise_kernelINS0_13BUnaryFunctorIbbbZZZNS0_21heaviside_kernel_cudaERNS_18TensorIteratorBaseEENKUlvE_clEvENKUlvE7_clEvEUlbbE_EESt5arrayIPcLm2EELi4E23TrivialOffsetCalculatorILi1EjESD_NS0_6memory12LoadWithCastILi1EEENSE_13StoreWithCastILi1EEEEEviT_T0_T2_T3_T4_T5_,"a",@progbits
	.sectionflags	@""
	.align	4
.nv.constant0._ZN2at6native27unrolled_elementwise_kernelINS0_13BUnaryFunctorIbbbZZZNS0_21heaviside_kernel_cudaERNS_18TensorIteratorBaseEENKUlvE_clEvENKUlvE7_clEvEUlbbE_EESt5arrayIPcLm2EELi4E23TrivialOffsetCalculatorILi1EjESD_NS0_6memory12LoadWithCastILi1EEENSE_13StoreWithCastILi1EEEEEviT_T0_T2_T3_T4_T5_:
	.zero		396


//--------------------- .nv.constant0._ZN2at6native18elementwise_kernelILi128ELi4EZNS0_22gpu_kernel_impl_nocastINS0_13BUnaryFunctorIbbbZZZNS0_21heaviside_kernel_cudaERNS_18TensorIteratorBaseEENKUlvE_clEvENKUlvE7_clEvEUlbbE_EEEEvS5_RKT_EUliE_EEviT1_ --------------------------
	.section	.nv.constant0._ZN2at6native18elementwise_kernelILi128ELi4EZNS0_22gpu_kernel_impl_nocastINS0_13BUnaryFunctorIbbbZZZNS0_21heaviside_kernel_cudaERNS_18TensorIteratorBaseEENKUlvE_clEvENKUlvE7_clEvEUlbbE_EEEEvS5_RKT_EUliE_EEviT1_,"a",@progbits
	.sectionflags	@""
	.align	4
.nv.constant0._ZN2at6native18elementwise_kernelILi128ELi4EZNS0_22gpu_kernel_impl_nocastINS0_13BUnaryFunctorIbbbZZZNS0_21heaviside_kernel_cudaERNS_18TensorIteratorBaseEENKUlvE_clEvENKUlvE7_clEvEUlbbE_EEEEvS5_RKT_EUliE_EEviT1_:
	.zero		896


//--------------------- .nv.constant0._ZN2at6native27unrolled_elementwise_kernelINS0_13BUnaryFunctorIbbbZZZNS0_21heaviside_kernel_cudaERNS_18TensorIteratorBaseEENKUlvE_clEvENKUlvE7_clEvEUlbbE_EESt5arrayIPcLm2EELi4E23TrivialOffsetCalculatorILi1EjESD_NS0_6memory15LoadWithoutCastENSE_16StoreWithoutCastEEEviT_T0_T2_T3_T4_T5_ --------------------------
	.section	.nv.constant0._ZN2at6native27unrolled_elementwise_kernelINS0_13BUnaryFunctorIbbbZZZNS0_21heaviside_kernel_cudaERNS_18TensorIteratorBaseEENKUlvE_clEvENKUlvE7_clEvEUlbbE_EESt5arrayIPcLm2EELi4E23TrivialOffsetCalculatorILi1EjESD_NS0_6memory15LoadWithoutCastENSE_16StoreWithoutCastEEEviT_T0_T2_T3_T4_T5_,"a",@progbits
	.sectionflags	@""
	.align	4
.nv.constant0._ZN2at6native27unrolled_elementwise_kernelINS0_13BUnaryFunctorIbbbZZZNS0_21heaviside_kernel_cudaERNS_18TensorIteratorBaseEENKUlvE_clEvENKUlvE7_clEvEUlbbE_EESt5arrayIPcLm2EELi4E23TrivialOffsetCalculatorILi1EjESD_NS0_6memory15LoadWithoutCastENSE_16StoreWithoutCastEEEviT_T0_T2_T3_T4_T5_:
	.zero		380


//--------------------- .nv.constant0._ZN2at6native29vectorized_elementwise_kernelILi2ENS0_13BUnaryFunctorIbbbZZZNS0_21heaviside_kernel_cudaERNS_18TensorIteratorBaseEENKUlvE_clEvENKUlvE7_clEvEUlbbE_EESt5arrayIPcLm2EEEEviT0_T1_ --------------------------
	.section	.nv.constant0._ZN2at6native29vectorized_elementwise_kernelILi2ENS0_13BUnaryFunctorIbbbZZZNS0_21heaviside_kernel_cudaERNS_18TensorIteratorBaseEENKUlvE_clEvENKUlvE7_clEvEUlbbE_EESt5arrayIPcLm2EEEEviT0_T1_,"a",@progbits
	.sectionflags	@""
	.align	4
.nv.constant0._ZN2at6native29vectorized_elementwise_kernelILi2ENS0_13BUnaryFunctorIbbbZZZNS0_21heaviside_kernel_cudaERNS_18TensorIteratorBaseEENKUlvE_clEvENKUlvE7_clEvEUlbbE_EESt5arrayIPcLm2EEEEviT0_T1_:
	.zero		376


//--------------------- .nv.constant0._ZN2at6native29vectorized_elementwise_kernelILi4ENS0_13BUnaryFunctorIbbbZZZNS0_21heaviside_kernel_cudaERNS_18TensorIteratorBaseEENKUlvE_clEvENKUlvE7_clEvEUlbbE_EESt5arrayIPcLm2EEEEviT0_T1_ --------------------------
	.section	.nv.constant0._ZN2at6native29vectorized_elementwise_kernelILi4ENS0_13BUnaryFunctorIbbbZZZNS0_21heaviside_kernel_cudaERNS_18TensorIteratorBaseEENKUlvE_clEvENKUlvE7_clEvEUlbbE_EESt5arrayIPcLm2EEEEviT0_T1_,"a",@progbits
	.sectionflags	@""
	.align	4
.nv.constant0._ZN2at6native29vectorized_elementwise_kernelILi4ENS0_13BUnaryFunctorIbbbZZZNS0_21heaviside_kernel_cudaERNS_18TensorIteratorBaseEENKUlvE_clEvENKUlvE7_clEvEUlbbE_EESt5arrayIPcLm2EEEEviT0_T1_:
	.zero		376


//--------------------- .nv.constant0._ZN2at6native29vectorized_elementwise_kernelILi8ENS0_13BUnaryFunctorIbbbZZZNS0_21heaviside_kernel_cudaERNS_18TensorIteratorBaseEENKUlvE_clEvENKUlvE7_clEvEUlbbE_EESt5arrayIPcLm2EEEEviT0_T1_ --------------------------
	.section	.nv.constant0._ZN2at6native29vectorized_elementwise_kernelILi8ENS0_13BUnaryFunctorIbbbZZZNS0_21heaviside_kernel_cudaERNS_18TensorIteratorBaseEENKUlvE_clEvENKUlvE7_clEvEUlbbE_EESt5arrayIPcLm2EEEEviT0_T1_,"a",@progbits
	.sectionflags	@""
	.align	4
.nv.constant0._ZN2at6native29vectorized_elementwise_kernelILi8ENS0_13BUnaryFunctorIbbbZZZNS0_21heaviside_kernel_cudaERNS_18TensorIteratorBaseEENKUlvE_clEvENKUlvE7_clEvEUlbbE_EESt5arrayIPcLm2EEEEviT0_T1_:
	.zero		376


//--------------------- .nv.constant0._ZN2at6native18elementwise_kernelILi128ELi4EZNS0_15gpu_kernel_implINS0_13AUnaryFunctorIbbbZZZNS0_21heaviside_kernel_cudaERNS_18TensorIteratorBaseEENKUlvE_clEvENKUlvE7_clEvEUlbbE_EEEEvS5_RKT_EUliE_EEviT1_ --------------------------
	.section	.nv.constant0._ZN2at6native18elementwise_kernelILi128ELi4EZNS0_15gpu_kernel_implINS0_13AUnaryFunctorIbbbZZZNS0_21heaviside_kernel_cudaERNS_18TensorIteratorBaseEENKUlvE_clEvENKUlvE7_clEvEUlbbE_EEEEvS5_RKT_EUliE_EEviT1_,"a",@progbits
	.sectionflags	@""
	.align	4
.nv.constant0._ZN2at6native18elementwise_kernelILi128ELi4EZNS0_15gpu_kernel_implINS0_13AUnaryFunctorIbbbZZZNS0_21heaviside_kernel_cudaERNS_18TensorIteratorBaseEENKUlvE_clEvENKUlvE7_clEvEUlbbE_EEEEvS5_RKT_EUliE_EEviT1_:
	.zero		896


//--------------------- .nv.constant0._ZN2at6native27unrolled_elementwise_kernelINS0_13AUnaryFunctorIbbbZZZNS0_21heaviside_kernel_cudaERNS_18TensorIteratorBaseEENKUlvE_clEvENKUlvE7_clEvEUlbbE_EESt5arrayIPcLm2EELi4E23TrivialOffsetCalculatorILi1EjESD_NS0_6memory12LoadWithCastILi1EEENSE_13StoreWithCastILi1EEEEEviT_T0_T2_T3_T4_T5_ --------------------------
	.section	.nv.constant0._ZN2at6native27unrolled_elementwise_kernelINS0_13AUnaryFunctorIbbbZZZNS0_21heaviside_kernel_cudaERNS_18TensorIteratorBaseEENKUlvE_clEvENKUlvE7_clEvEUlbbE_EESt5arrayIPcLm2EELi4E23TrivialOffsetCalculatorILi1EjESD_NS0_6memory12LoadWithCastILi1EEENSE_13StoreWithCastILi1EEEEEviT_T0_T2_T3_T4_T5_,"a",@progbits
	.sectionflags	@""
	.align	4
.nv.constant0._ZN2at6native27unrolled_elementwise_kernelINS0_13AUnaryFunctorIbbbZZZNS0_21heaviside_kernel_cudaERNS_18TensorIteratorBaseEENKUlvE_clEvENKUlvE7_clEvEUlbbE_EESt5arrayIPcLm2EELi4E23TrivialOffsetCalculatorILi1EjESD_NS0_6memory12LoadWithCastILi1EEENSE_13StoreWithCastILi1EEEEEviT_T0_T2_T3_T4_T5_:
	.zero		396


//--------------------- .nv.constant0._ZN2at6native18elementwise_kernelILi128ELi4EZNS0_22gpu_kernel_impl_nocastINS0_13AUnaryFunctorIbbbZZZNS0_21heaviside_kernel_cudaERNS_18TensorIteratorBaseEENKUlvE_clEvENKUlvE7_clEvEUlbbE_EEEEvS5_RKT_EUliE_EEviT1_ --------------------------
	.section	.nv.constant0._ZN2at6native18elementwise_kernelILi128ELi4EZNS0_22gpu_kernel_impl_nocastINS0_13AUnaryFunctorIbbbZZZNS0_21heaviside_kernel_cudaERNS_18TensorIteratorBaseEENKUlvE_clEvENKUlvE7_clEvEUlbbE_EEEEvS5_RKT_EUliE_EEviT1_,"a",@progbits
	.sectionflags	@""
	.align	4
.nv.constant0._ZN2at6native18elementwise_kernelILi128ELi4EZNS0_22gpu_kernel_impl_nocastINS0_13AUnaryFunctorIbbbZZZNS0_21heaviside_kernel_cudaERNS_18TensorIteratorBaseEENKUlvE_clEvENKUlvE7_clEvEUlbbE_EEEEvS5_RKT_EUliE_EEviT1_:
	.zero		896


//--------------------- .nv.constant0._ZN2at6native27unrolled_elementwise_kernelINS0_13AUnaryFunctorIbbbZZZNS0_21heaviside_kernel_cudaERNS_18TensorIteratorBaseEENKUlvE_clEvENKUlvE7_clEvEUlbbE_EESt5arrayIPcLm2EELi4E23TrivialOffsetCalculatorILi1EjESD_NS0_6memory15LoadWithoutCastENSE_16StoreWithoutCastEEEviT_T0_T2_T3_T4_T5_ --------------------------
	.section	.nv.constant0._ZN2at6native27unrolled_elementwise_kernelINS0_13AUnaryFunctorIbbbZZZNS0_21heaviside_kernel_cudaERNS_18TensorIteratorBaseEENKUlvE_clEvENKUlvE7_clEvEUlbbE_EESt5arrayIPcLm2EELi4E23TrivialOffsetCalculatorILi1EjESD_NS0_6memory15LoadWithoutCastENSE_16StoreWithoutCastEEEviT_T0_T2_T3_T4_T5_,"a",@progbits
	.sectionflags	@""
	.align	4
.nv.constant0._ZN2at6native27unrolled_elementwise_kernelINS0_13AUnaryFunctorIbbbZZZNS0_21heaviside_kernel_cudaERNS_18TensorIteratorBaseEENKUlvE_clEvENKUlvE7_clEvEUlbbE_EESt5arrayIPcLm2EELi4E23TrivialOffsetCalculatorILi1EjESD_NS0_6memory15LoadWithoutCastENSE_16StoreWithoutCastEEEviT_T0_T2_T3_T4_T5_:
	.zero		380


//--------------------- .nv.constant0._ZN2at6native29vectorized_elementwise_kernelILi2ENS0_13AUnaryFunctorIbbbZZZNS0_21heaviside_kernel_cudaERNS_18TensorIteratorBaseEENKUlvE_clEvENKUlvE7_clEvEUlbbE_EESt5arrayIPcLm2EEEEviT0_T1_ --------------------------
	.section	.nv.constant0._ZN2at6native29vectorized_elementwise_kernelILi2ENS0_13AUnaryFunctorIbbbZZZNS0_21heaviside_kernel_cudaERNS_18TensorIteratorBaseEENKUlvE_clEvENKUlvE7_clEvEUlbbE_EESt5arrayIPcLm2EEEEviT0_T1_,"a",@progbits
	.sectionflags	@""
	.align	4
.nv.constant0._ZN2at6native29vectorized_elementwise_kernelILi2ENS0_13AUnaryFunctorIbbbZZZNS0_21heaviside_kernel_cudaERNS_18TensorIteratorBaseEENKUlvE_clEvENKUlvE7_clEvEUlbbE_EESt5arrayIPcLm2EEEEviT0_T1_:
	.zero		376


//--------------------- .nv.constant0._ZN2at6native29vectorized_elementwise_kernelILi4ENS0_13AUnaryFunctorIbbbZZZNS0_21heaviside_kernel_cudaERNS_18TensorIteratorBaseEENKUlvE_clEvENKUlvE7_clEvEUlbbE_EESt5arrayIPcLm2EEEEviT0_T1_ --------------------------
	.section	.nv.constant0._ZN2at6native29vectorized_elementwise_kernelILi4ENS0_13AUnaryFunctorIbbbZZZNS0_21heaviside_kernel_cudaERNS_18TensorIteratorBaseEENKUlvE_clEvENKUlvE7_clEvEUlbbE_EESt5arrayIPcLm2EEEEviT0_T1_,"a",@progbits
	.sectionflags	@""
	.align	4
.nv.constant0._ZN2at6native29vectorized_elementwise_kernelILi4ENS0_13AUnaryFunctorIbbbZZZNS0_21heaviside_kernel_cudaERNS_18TensorIteratorBaseEENKUlvE_clEvENKUlvE7_clEvEUlbbE_EESt5arrayIPcLm2EEEEviT0_T1_:
	.zero		376


//--------------------- .nv.constant0._ZN2at6native29vectorized_elementwise_kernelILi8ENS0_13AUnaryFunctorIbbbZZZNS0_21heaviside_kernel_cudaERNS_18TensorIteratorBaseEENKUlvE_clEvENKUlvE7_clEvEUlbbE_EESt5arrayIPcLm2EEEEviT0_T1_ --------------------------
	.section	.nv.constant0._ZN2at6native29vectorized_elementwise_kernelILi8ENS0_13AUnaryFunctorIbbbZZZNS0_21heaviside_kernel_cudaERNS_18TensorIteratorBaseEENKUlvE_clEvENKUlvE7_clEvEUlbbE_EESt5arrayIPcLm2EEEEviT0_T1_,"a",@progbits
	.sectionflags	@""
	.align	4
.nv.constant0._ZN2at6native29vectorized_elementwise_kernelILi8ENS0_13AUnaryFunctorIbbbZZZNS0_21heaviside_kernel_cudaERNS_18TensorIteratorBaseEENKUlvE_clEvENKUlvE7_clEvEUlbbE_EESt5arrayIPcLm2EEEEviT0_T1_:
	.zero		376


//--------------------- .nv.constant2._ZN2at6native18elementwise_kernelILi128ELi4EZNS0_15gpu_kernel_implINS0_13BinaryFunctorIN3c104HalfES5_S5_ZZZNS0_21heaviside_kernel_cudaERNS_18TensorIteratorBaseEENKUlvE_clEvENKUlvE6_clEvEUlS5_S5_E_EEEEvS7_RKT_EUliE_EEviT1_ --------------------------
	.section	.nv.constant2._ZN2at6native18elementwise_kernelILi128ELi4EZNS0_15gpu_kernel_implINS0_13BinaryFunctorIN3c104HalfES5_S5_ZZZNS0_21heaviside_kernel_cudaERNS_18TensorIteratorBaseEENKUlvE_clEvENKUlvE6_clEvEUlS5_S5_E_EEEEvS7_RKT_EUliE_EEviT1_,"a",@progbits
	.sectionflags	@""
	.align	4
.nv.constant2._ZN2at6native18elementwise_kernelILi128ELi4EZNS0_15gpu_kernel_implINS0_13BinaryFunctorIN3c104HalfES5_S5_ZZZNS0_21heaviside_kernel_cudaERNS_18TensorIteratorBaseEENKUlvE_clEvENKUlvE6_clEvEUlS5_S5_E_EEEEvS7_RKT_EUliE_EEviT1_:
        /*0000*/ 	.byte	0x00, 0x00, 0x00, 0xf0, 0xff, 0xff, 0x0f, 0x38


//--------------------- .nv.constant0._ZN2at6native18elementwise_kernelILi128ELi4EZNS0_15gpu_kernel_implINS0_13BinaryFunctorIN3c104HalfES5_S5_ZZZNS0_21heaviside_kernel_cudaERNS_18TensorIteratorBaseEENKUlvE_clEvENKUlvE6_clEvEUlS5_S5_E_EEEEvS7_RKT_EUliE_EEviT1_ --------------------------
	.section	.nv.constant0._ZN2at6native18elementwise_kernelILi128ELi4EZNS0_15gpu_kernel_implINS0_13BinaryFunctorIN3c104HalfES5_S5_ZZZNS0_21heaviside_kernel_cudaERNS_18TensorIteratorBaseEENKUlvE_clEvENKUlvE6_clEvEUlS5_S5_E_EEEEvS7_RKT_EUliE_EEviT1_,"a",@progbits
	.sectionflags	@""
	.align	4
.nv.constant0._ZN2at6native18elementwise_kernelILi128ELi4EZNS0_15gpu_kernel_implINS0_13BinaryFunctorIN3c104HalfES5_S5_ZZZNS0_21heaviside_kernel_cudaERNS_18TensorIteratorBaseEENKUlvE_clEvENKUlvE6_clEvEUlS5_S5_E_EEEEvS7_RKT_EUliE_EEviT1_:
	.zero		1008


//--------------------- .nv.constant2._ZN2at6native27unrolled_elementwise_kernelINS0_13BinaryFunctorIN3c104HalfES4_S4_ZZZNS0_21heaviside_kernel_cudaERNS_18TensorIteratorBaseEENKUlvE_clEvENKUlvE6_clEvEUlS4_S4_E_EESt5arrayIPcLm3EELi4E23TrivialOffsetCalculatorILi2EjESE_ILi1EjENS0_6memory12LoadWithCastILi2EEENSH_13StoreWithCastILi1EEEEEviT_T0_T2_T3_T4_T5_ --------------------------
	.section	.nv.constant2._ZN2at6native27unrolled_elementwise_kernelINS0_13BinaryFunctorIN3c104HalfES4_S4_ZZZNS0_21heaviside_kernel_cudaERNS_18TensorIteratorBaseEENKUlvE_clEvENKUlvE6_clEvEUlS4_S4_E_EESt5arrayIPcLm3EELi4E23TrivialOffsetCalculatorILi2EjESE_ILi1EjENS0_6memory12LoadWithCastILi2EEENSH_13StoreWithCastILi1EEEEEviT_T0_T2_T3_T4_T5_,"a",@progbits
	.sectionflags	@""
	.align	4
.nv.constant2._ZN2at6native27unrolled_elementwise_kernelINS0_13BinaryFunctorIN3c104HalfES4_S4_ZZZNS0_21heaviside_kernel_cudaERNS_18TensorIteratorBaseEENKUlvE_clEvENKUlvE6_clEvEUlS4_S4_E_EESt5arrayIPcLm3EELi4E23TrivialOffsetCalculatorILi2EjESE_ILi1EjENS0_6memory12LoadWithCastILi2EEENSH_13StoreWithCastILi1EEEEEviT_T0_T2_T3_T4_T5_:
        /*0000*/ 	.byte	0x00, 0x00, 0x00, 0xf0, 0xff, 0xff, 0x0f, 0x38


//--------------------- .nv.constant0._ZN2at6native27unrolled_elementwise_kernelINS0_13BinaryFunctorIN3c104HalfES4_S4_ZZZNS0_21heaviside_kernel_cudaERNS_18TensorIteratorBaseEENKUlvE_clEvENKUlvE6_clEvEUlS4_S4_E_EESt5arrayIPcLm3EELi4E23TrivialOffsetCalculatorILi2EjESE_ILi1EjENS0_6memory12LoadWithCastILi2EEENSH_13StoreWithCastILi1EEEEEviT_T0_T2_T3_T4_T5_ --------------------------
	.section	.nv.constant0._ZN2at6native27unrolled_elementwise_kernelINS0_13BinaryFunctorIN3c104HalfES4_S4_ZZZNS0_21heaviside_kernel_cudaERNS_18TensorIteratorBaseEENKUlvE_clEvENKUlvE6_clEvEUlS4_S4_E_EESt5arrayIPcLm3EELi4E23TrivialOffsetCalculatorILi2EjESE_ILi1EjENS0_6memory12LoadWithCastILi2EEENSH_13StoreWithCastILi1EEEEEviT_T0_T2_T3_T4_T5_,"a",@progbits
	.sectionflags	@""
	.align	4
.nv.constant0._ZN2at6native27unrolled_elementwise_kernelINS0_13BinaryFunctorIN3c104HalfES4_S4_ZZZNS0_21heaviside_kernel_cudaERNS_18TensorIteratorBaseEENKUlvE_clEvENKUlvE6_clEvEUlS4_S4_E_EESt5arrayIPcLm3EELi4E23TrivialOffsetCalculatorILi2EjESE_ILi1EjENS0_6memory12LoadWithCastILi2EEENSH_13StoreWithCastILi1EEEEEviT_T0_T2_T3_T4_T5_:
	.zero		408


//--------------------- .nv.constant0._ZN2at6native18elementwise_kernelILi128ELi4EZNS0_22gpu_kernel_impl_nocastINS0_13BinaryFunctorIN3c104HalfES5_S5_ZZZNS0_21heaviside_kernel_cudaERNS_18TensorIteratorBaseEENKUlvE_clEvENKUlvE6_clEvEUlS5_S5_E_EEEEvS7_RKT_EUliE_EEviT1_ --------------------------
	.section	.nv.constant0._ZN2at6native18elementwise_kernelILi128ELi4EZNS0_22gpu_kernel_impl_nocastINS0_13BinaryFunctorIN3c104HalfES5_S5_ZZZNS0_21heaviside_kernel_cudaERNS_18TensorIteratorBaseEENKUlvE_clEvENKUlvE6_clEvEUlS5_S5_E_EEEEvS7_RKT_EUliE_EEviT1_,"a",@progbits
	.sectionflags	@""
	.align	4
.nv.constant0._ZN2at6native18elementwise_kernelILi128ELi4EZNS0_22gpu_kernel_impl_nocastINS0_13BinaryFunctorIN3c104HalfES5_S5_ZZZNS0_21heaviside_kernel_cudaERNS_18TensorIteratorBaseEENKUlvE_clEvENKUlvE6_clEvEUlS5_S5_E_EEEEvS7_RKT_EUliE_EEviT1_:
	.zero		1008


//--------------------- .nv.constant0._ZN2at6native27unrolled_elementwise_kernelINS0_13BinaryFunctorIN3c104HalfES4_S4_ZZZNS0_21heaviside_kernel_cudaERNS_18TensorIteratorBaseEENKUlvE_clEvENKUlvE6_clEvEUlS4_S4_E_EESt5arrayIPcLm3EELi4E23TrivialOffsetCalculatorILi2EjESE_ILi1EjENS0_6memory15LoadWithoutCastENSH_16StoreWithoutCastEEEviT_T0_T2_T3_T4_T5_ --------------------------
	.section	.nv.constant0._ZN2at6native27unrolled_elementwise_kernelINS0_13BinaryFunctorIN3c104HalfES4_S4_ZZZNS0_21heaviside_kernel_cudaERNS_18TensorIteratorBaseEENKUlvE_clEvENKUlvE6_clEvEUlS4_S4_E_EESt5arrayIPcLm3EELi4E23TrivialOffsetCalculatorILi2EjESE_ILi1EjENS0_6memory15LoadWithoutCastENSH_16StoreWithoutCastEEEviT_T0_T2_T3_T4_T5_,"a",@progbits
	.sectionflags	@""
	.align	4
.nv.constant0._ZN2at6native27unrolled_elementwise_kernelINS0_13BinaryFunctorIN3c104HalfES4_S4_ZZZNS0_21heaviside_kernel_cudaERNS_18TensorIteratorBaseEENKUlvE_clEvENKUlvE6_clEvEUlS4_S4_E_EESt5arrayIPcLm3EELi4E23TrivialOffsetCalculatorILi2EjESE_ILi1EjENS0_6memory15LoadWithoutCastENSH_16StoreWithoutCastEEEviT_T0_T2_T3_T4_T5_:
	.zero		388


//--------------------- .nv.constant0._ZN2at6native29vectorized_elementwise_kernelILi2ENS0_13BinaryFunctorIN3c104HalfES4_S4_ZZZNS0_21heaviside_kernel_cudaERNS_18TensorIteratorBaseEENKUlvE_clEvENKUlvE6_clEvEUlS4_S4_E_EESt5arrayIPcLm3EEEEviT0_T1_ --------------------------
	.section	.nv.constant0._ZN2at6native29vectorized_elementwise_kernelILi2ENS0_13BinaryFunctorIN3c104HalfES4_S4_ZZZNS0_21heaviside_kernel_cudaERNS_18TensorIteratorBaseEENKUlvE_clEvENKUlvE6_clEvEUlS4_S4_E_EESt5arrayIPcLm3EEEEviT0_T1_,"a",@progbits
	.sectionflags	@""
	.align	4
.nv.constant0._ZN2at6native29vectorized_elementwise_kernelILi2ENS0_13BinaryFunctorIN3c104HalfES4_S4_ZZZNS0_21heaviside_kernel_cudaERNS_18TensorIteratorBaseEENKUlvE_clEvENKUlvE6_clEvEUlS4_S4_E_EESt5arrayIPcLm3EEEEviT0_T1_:
	.zero		384


//--------------------- .nv.constant0._ZN2at6native29vectorized_elementwise_kernelILi4ENS0_13BinaryFunctorIN3c104HalfES4_S4_ZZZNS0_21heaviside_kernel_cudaERNS_18TensorIteratorBaseEENKUlvE_clEvENKUlvE6_clEvEUlS4_S4_E_EESt5arrayIPcLm3EEEEviT0_T1_ --------------------------
	.section	.nv.constant0._ZN2at6native29vectorized_elementwise_kernelILi4ENS0_13BinaryFunctorIN3c104HalfES4_S4_ZZZNS0_21heaviside_kernel_cudaERNS_18TensorIteratorBaseEENKUlvE_clEvENKUlvE6_clEvEUlS4_S4_E_EESt5arrayIPcLm3EEEEviT0_T1_,"a",@progbits
	.sectionflags	@""
	.align	4
.nv.constant0._ZN2at6native29vectorized_elementwise_kernelILi4ENS0_13BinaryFunctorIN3c104HalfES4_S4_ZZZNS0_21heaviside_kernel_cudaERNS_18TensorIteratorBaseEENKUlvE_clEvENKUlvE6_clEvEUlS4_S4_E_EESt5arrayIPcLm3EEEEviT0_T1_:
	.zero		384


//--------------------- .nv.constant0._ZN2at6native29vectorized_elementwise_kernelILi8ENS0_13BinaryFunctorIN3c104HalfES4_S4_ZZZNS0_21heaviside_kernel_cudaERNS_18TensorIteratorBaseEENKUlvE_clEvENKUlvE6_clEvEUlS4_S4_E_EESt5arrayIPcLm3EEEEviT0_T1_ --------------------------
	.section	.nv.constant0._ZN2at6native29vectorized_elementwise_kernelILi8ENS0_13BinaryFunctorIN3c104HalfES4_S4_ZZZNS0_21heaviside_kernel_cudaERNS_18TensorIteratorBaseEENKUlvE_clEvENKUlvE6_clEvEUlS4_S4_E_EESt5arrayIPcLm3EEEEviT0_T1_,"a",@progbits
	.sectionflags	@""
	.align	4
.nv.constant0._ZN2at6native29vectorized_elementwise_kernelILi8ENS0_13BinaryFunctorIN3c104HalfES4_S4_ZZZNS0_21heaviside_kernel_cudaERNS_18TensorIteratorBaseEENKUlvE_clEvENKUlvE6_clEvEUlS4_S4_E_EESt5arrayIPcLm3EEEEviT0_T1_:
	.zero		384


//--------------------- .nv.constant2._ZN2at6native18elementwise_kernelILi128ELi4EZNS0_15gpu_kernel_implINS0_13BUnaryFunctorIN3c104HalfES5_S5_ZZZNS0_21heaviside_kernel_cudaERNS_18TensorIteratorBaseEENKUlvE_clEvENKUlvE6_clEvEUlS5_S5_E_EEEEvS7_RKT_EUliE_EEviT1_ --------------------------
	.section	.nv.constant2._ZN2at6native18elementwise_kernelILi128ELi4EZNS0_15gpu_kernel_implINS0_13BUnaryFunctorIN3c104HalfES5_S5_ZZZNS0_21heaviside_kernel_cudaERNS_18TensorIteratorBaseEENKUlvE_clEvENKUlvE6_clEvEUlS5_S5_E_EEEEvS7_RKT_EUliE_EEviT1_,"a",@progbits
	.sectionflags	@""
	.align	4
.nv.constant2._ZN2at6native18elementwise_kernelILi128ELi4EZNS0_15gpu_kernel_implINS0_13BUnaryFunctorIN3c104HalfES5_S5_ZZZNS0_21heaviside_kernel_cudaERNS_18TensorIteratorBaseEENKUlvE_clEvENKUlvE6_clEvEUlS5_S5_E_EEEEvS7_RKT_EUliE_EEviT1_:
        /*0000*/ 	.byte	0x00, 0x00, 0x00, 0xf0, 0xff, 0xff, 0x0f, 0x38


//--------------------- .nv.constant0._ZN2at6native18elementwise_kernelILi128ELi4EZNS0_15gpu_kernel_implINS0_13BUnaryFunctorIN3c104HalfES5_S5_ZZZNS0_21heaviside_kernel_cudaERNS_18TensorIteratorBaseEENKUlvE_clEvENKUlvE6_clEvEUlS5_S5_E_EEEEvS7_RKT_EUliE_EEviT1_ --------------------------
	.section	.nv.constant0._ZN2at6native18elementwise_kernelILi128ELi4EZNS0_15gpu_kernel_implINS0_13BUnaryFunctorIN3c104HalfES5_S5_ZZZNS0_21heaviside_kernel_cudaERNS_18TensorIteratorBaseEENKUlvE_clEvENKUlvE6_clEvEUlS5_S5_E_EEEEvS7_RKT_EUliE_EEviT1_,"a",@progbits
	.sectionflags	@""
	.align	4
.nv.constant0._ZN2at6native18elementwise_kernelILi128ELi4EZNS0_15gpu_kernel_implINS0_13BUnaryFunctorIN3c104HalfES5_S5_ZZZNS0_21heaviside_kernel_cudaERNS_18TensorIteratorBaseEENKUlvE_clEvENKUlvE6_clEvEUlS5_S5_E_EEEEvS7_RKT_EUliE_EEviT1_:
	.zero		896


//--------------------- .nv.constant2._ZN2at6native27unrolled_elementwise_kernelINS0_13BUnaryFunctorIN3c104HalfES4_S4_ZZZNS0_21heaviside_kernel_cudaERNS_18TensorIteratorBaseEENKUlvE_clEvENKUlvE6_clEvEUlS4_S4_E_EESt5arrayIPcLm2EELi4E23TrivialOffsetCalculatorILi1EjESF_NS0_6memory12LoadWithCastILi1EEENSG_13StoreWithCastILi1EEEEEviT_T0_T2_T3_T4_T5_ --------------------------
	.section	.nv.constant2._ZN2at6native27unrolled_elementwise_kernelINS0_13BUnaryFunctorIN3c104HalfES4_S4_ZZZNS0_21heaviside_kernel_cudaERNS_18TensorIteratorBaseEENKUlvE_clEvENKUlvE6_clEvEUlS4_S4_E_EESt5arrayIPcLm2EELi4E23TrivialOffsetCalculatorILi1EjESF_NS0_6memory12LoadWithCastILi1EEENSG_13StoreWithCastILi1EEEEEviT_T0_T2_T3_T4_T5_,"a",@progbits
	.sectionflags	@""
	.align	4
.nv.constant2._ZN2at6native27unrolled_elementwise_kernelINS0_13BUnaryFunctorIN3c104HalfES4_S4_ZZZNS0_21heaviside_kernel_cudaERNS_18TensorIteratorBaseEENKUlvE_clEvENKUlvE6_clEvEUlS4_S4_E_EESt5arrayIPcLm2EELi4E23TrivialOffsetCalculatorILi1EjESF_NS0_6memory12LoadWithCastILi1EEENSG_13StoreWithCastILi1EEEEEviT_T0_T2_T3_T4_T5_:
        /*0000*/ 	.byte	0x00, 0x00, 0x00, 0xf0, 0xff, 0xff, 0x0f, 0x38


//--------------------- .nv.constant0._ZN2at6native27unrolled_elementwise_kernelINS0_13BUnaryFunctorIN3c104HalfES4_S4_ZZZNS0_21heaviside_kernel_cudaERNS_18TensorIteratorBaseEENKUlvE_clEvENKUlvE6_clEvEUlS4_S4_E_EESt5arrayIPcLm2EELi4E23TrivialOffsetCalculatorILi1EjESF_NS0_6memory12LoadWithCastILi1EEENSG_13StoreWithCastILi1EEEEEviT_T0_T2_T3_T4_T5_ --------------------------
	.section	.nv.constant0._ZN2at6native27unrolled_elementwise_kernelINS0_13BUnaryFunctorIN3c104HalfES4_S4_ZZZNS0_21heaviside_kernel_cudaERNS_18TensorIteratorBaseEENKUlvE_clEvENKUlvE6_clEvEUlS4_S4_E_EESt5arrayIPcLm2EELi4E23TrivialOffsetCalculatorILi1EjESF_NS0_6memory12LoadWithCastILi1EEENSG_13StoreWithCastILi1EEEEEviT_T0_T2_T3_T4_T5_,"a",@progbits
	.sectionflags	@""
	.align	4
.nv.constant0._ZN2at6native27unrolled_elementwise_kernelINS0_13BUnaryFunctorIN3c104HalfES4_S4_ZZZNS0_21heaviside_kernel_cudaERNS_18TensorIteratorBaseEENKUlvE_clEvENKUlvE6_clEvEUlS4_S4_E_EESt5arrayIPcLm2EELi4E23TrivialOffsetCalculatorILi1EjESF_NS0_6memory12LoadWithCastILi1EEENSG_13StoreWithCastILi1EEEEEviT_T0_T2_T3_T4_T5_:
	.zero		396


//--------------------- .nv.constant0._ZN2at6native18elementwise_kernelILi128ELi4EZNS0_22gpu_kernel_impl_nocastINS0_13BUnaryFunctorIN3c104HalfES5_S5_ZZZNS0_21heaviside_kernel_cudaERNS_18TensorIteratorBaseEENKUlvE_clEvENKUlvE6_clEvEUlS5_S5_E_EEEEvS7_RKT_EUliE_EEviT1_ --------------------------
	.section	.nv.constant0._ZN2at6native18elementwise_kernelILi128ELi4EZNS0_22gpu_kernel_impl_nocastINS0_13BUnaryFunctorIN3c104HalfES5_S5_ZZZNS0_21heaviside_kernel_cudaERNS_18TensorIteratorBaseEENKUlvE_clEvENKUlvE6_clEvEUlS5_S5_E_EEEEvS7_RKT_EUliE_EEviT1_,"a",@progbits
	.sectionflags	@""
	.align	4
.nv.constant0._ZN2at6native18elementwise_kernelILi128ELi4EZNS0_22gpu_kernel_impl_nocastINS0_13BUnaryFunctorIN3c104HalfES5_S5_ZZZNS0_21heaviside_kernel_cudaERNS_18TensorIteratorBaseEENKUlvE_clEvENKUlvE6_clEvEUlS5_S5_E_EEEEvS7_RKT_EUliE_EEviT1_:
	.zero		896


//--------------------- .nv.constant0._ZN2at6native27unrolled_elementwise_kernelINS0_13BUnaryFunctorIN3c104HalfES4_S4_ZZZNS0_21heaviside_kernel_cudaERNS_18TensorIteratorBaseEENKUlvE_clEvENKUlvE6_clEvEUlS4_S4_E_EESt5arrayIPcLm2EELi4E23TrivialOffsetCalculatorILi1EjESF_NS0_6memory15LoadWithoutCastENSG_16StoreWithoutCastEEEviT_T0_T2_T3_T4_T5_ --------------------------
	.section	.nv.constant0._ZN2at6native27unrolled_elementwise_kernelINS0_13BUnaryFunctorIN3c104HalfES4_S4_ZZZNS0_21heaviside_kernel_cudaERNS_18TensorIteratorBaseEENKUlvE_clEvENKUlvE6_clEvEUlS4_S4_E_EESt5arrayIPcLm2EELi4E23TrivialOffsetCalculatorILi1EjESF_NS0_6memory15LoadWithoutCastENSG_16StoreWithoutCastEEEviT_T0_T2_T3_T4_T5_,"a",@progbits
	.sectionflags	@""
	.align	4
.nv.constant0._ZN2at6native27unrolled_elementwise_kernelINS0_13BUnaryFunctorIN3c104HalfES4_S4_ZZZNS0_21heaviside_kernel_cudaERNS_18TensorIteratorBaseEENKUlvE_clEvENKUlvE6_clEvEUlS4_S4_E_EESt5arrayIPcLm2EELi4E23TrivialOffsetCalculatorILi1EjESF_NS0_6memory15LoadWithoutCastENSG_16StoreWithoutCastEEEviT_T0_T2_T3_T4_T5_:
	.zero		380


//--------------------- .nv.constant0._ZN2at6native29vectorized_elementwise_kernelILi2ENS0_13BUnaryFunctorIN3c104HalfES4_S4_ZZZNS0_21heaviside_kernel_cudaERNS_18TensorIteratorBaseEENKUlvE_clEvENKUlvE6_clEvEUlS4_S4_E_EESt5arrayIPcLm2EEEEviT0_T1_ --------------------------
	.section	.nv.constant0._ZN2at6native29vectorized_elementwise_kernelILi2ENS0_13BUnaryFunctorIN3c104HalfES4_S4_ZZZNS0_21heaviside_kernel_cudaERNS_18TensorIteratorBaseEENKUlvE_clEvENKUlvE6_clEvEUlS4_S4_E_EESt5arrayIPcLm2EEEEviT0_T1_,"a",@progbits
	.sectionflags	@""
	.align	4
.nv.constant0._ZN2at6native29vectorized_elementwise_kernelILi2ENS0_13BUnaryFunctorIN3c104HalfES4_S4_ZZZNS0_21heaviside_kernel_cudaERNS_18TensorIteratorBaseEENKUlvE_clEvENKUlvE6_clEvEUlS4_S4_E_EESt5arrayIPcLm2EEEEviT0_T1_:
	.zero		376


//--------------------- .nv.constant0._ZN2at6native29vectorized_elementwise_kernelILi4ENS0_13BUnaryFunctorIN3c104HalfES4_S4_ZZZNS0_21heaviside_kernel_cudaERNS_18TensorIteratorBaseEENKUlvE_clEvENKUlvE6_clEvEUlS4_S4_E_EESt5arrayIPcLm2EEEEviT0_T1_ --------------------------
	.section	.nv.constant0._ZN2at6native29vectorized_elementwise_kernelILi4ENS0_13BUnaryFunctorIN3c104HalfES4_S4_ZZZNS0_21heaviside_kernel_cudaERNS_18TensorIteratorBaseEENKUlvE_clEvENKUlvE6_clEvEUlS4_S4_E_EESt5arrayIPcLm2EEEEviT0_T1_,"a",@progbits
	.sectionflags	@""
	.align	4
.nv.constant0._ZN2at6native29vectorized_elementwise_kernelILi4ENS0_13BUnaryFunctorIN3c104HalfES4_S4_ZZZNS0_21heaviside_kernel_cudaERNS_18TensorIteratorBaseEENKUlvE_clEvENKUlvE6_clEvEUlS4_S4_E_EESt5arrayIPcLm2EEEEviT0_T1_:
	.zero		376


//--------------------- .nv.constant0._ZN2at6native29vectorized_elementwise_kernelILi8ENS0_13BUnaryFunctorIN3c104HalfES4_S4_ZZZNS0_21heaviside_kernel_cudaERNS_18TensorIteratorBaseEENKUlvE_clEvENKUlvE6_clEvEUlS4_S4_E_EESt5arrayIPcLm2EEEEviT0_T1_ --------------------------
	.section	.nv.constant0._ZN2at6native29vectorized_elementwise_kernelILi8ENS0_13BUnaryFunctorIN3c104HalfES4_S4_ZZZNS0_21heaviside_kernel_cudaERNS_18TensorIteratorBaseEENKUlvE_clEvENKUlvE6_clEvEUlS4_S4_E_EESt5arrayIPcLm2EEEEviT0_T1_,"a",@progbits
	.sectionflags	@""
	.align	4
.nv.constant0._ZN2at6native29vectorized_elementwise_kernelILi8ENS0_13BUnaryFunctorIN3c104HalfES4_S4_ZZZNS0_21heaviside_kernel_cudaERNS_18TensorIteratorBaseEENKUlvE_clEvENKUlvE6_clEvEUlS4_S4_E_EESt5arrayIPcLm2EEEEviT0_T1_:
	.zero		376


//--------------------- .nv.constant2._ZN2at6native18elementwise_kernelILi128ELi4EZNS0_15gpu_kernel_implINS0_13AUnaryFunctorIN3c104HalfES5_S5_ZZZNS0_21heaviside_kernel_cudaERNS_18TensorIteratorBaseEENKUlvE_clEvENKUlvE6_clEvEUlS5_S5_E_EEEEvS7_RKT_EUliE_EEviT1_ --------------------------
	.section	.nv.constant2._ZN2at6native18elementwise_kernelILi128ELi4EZNS0_15gpu_kernel_implINS0_13AUnaryFunctorIN3c104HalfES5_S5_ZZZNS0_21heaviside_kernel_cudaERNS_18TensorIteratorBaseEENKUlvE_clEvENKUlvE6_clEvEUlS5_S5_E_EEEEvS7_RKT_EUliE_EEviT1_,"a",@progbits
	.sectionflags	@""
	.align	4
.nv.constant2._ZN2at6native18elementwise_kernelILi128ELi4EZNS0_15gpu_kernel_implINS0_13AUnaryFunctorIN3c104HalfES5_S5_ZZZNS0_21heaviside_kernel_cudaERNS_18TensorIteratorBaseEENKUlvE_clEvENKUlvE6_clEvEUlS5_S5_E_EEEEvS7_RKT_EUliE_EEviT1_:
        /*0000*/ 	.byte	0x00, 0x00, 0x00, 0xf0, 0xff, 0xff, 0x0f, 0x38


//--------------------- .nv.constant0._ZN2at6native18elementwise_kernelILi128ELi4EZNS0_15gpu_kernel_implINS0_13AUnaryFunctorIN3c104HalfES5_S5_ZZZNS0_21heaviside_kernel_cudaERNS_18TensorIteratorBaseEENKUlvE_clEvENKUlvE6_clEvEUlS5_S5_E_EEEEvS7_RKT_EUliE_EEviT1_ --------------------------
	.section	.nv.constant0._ZN2at6native18elementwise_kernelILi128ELi4EZNS0_15gpu_kernel_implINS0_13AUnaryFunctorIN3c104HalfES5_S5_ZZZNS0_21heaviside_kernel_cudaERNS_18TensorIteratorBaseEENKUlvE_clEvENKUlvE6_clEvEUlS5_S5_E_EEEEvS7_RKT_EUliE_EEviT1_,"a",@progbits
	.sectionflags	@""
	.align	4
.nv.constant0._ZN2at6native18elementwise_kernelILi128ELi4EZNS0_15gpu_kernel_implINS0_13AUnaryFunctorIN3c104HalfES5_S5_ZZZNS0_21heaviside_kernel_cudaERNS_18TensorIteratorBaseEENKUlvE_clEvENKUlvE6_clEvEUlS5_S5_E_EEEEvS7_RKT_EUliE_EEviT1_:
	.zero		896


//--------------------- .nv.constant2._ZN2at6native27unrolled_elementwise_kernelINS0_13AUnaryFunctorIN3c104HalfES4_S4_ZZZNS0_21heaviside_kernel_cudaERNS_18TensorIteratorBaseEENKUlvE_clEvENKUlvE6_clEvEUlS4_S4_E_EESt5arrayIPcLm2EELi4E23TrivialOffsetCalculatorILi1EjESF_NS0_6memory12LoadWithCastILi1EEENSG_13StoreWithCastILi1EEEEEviT_T0_T2_T3_T4_T5_ --------------------------
	.section	.nv.constant2._ZN2at6native27unrolled_elementwise_kernelINS0_13AUnaryFunctorIN3c104HalfES4_S4_ZZZNS0_21heaviside_kernel_cudaERNS_18TensorIteratorBaseEENKUlvE_clEvENKUlvE6_clEvEUlS4_S4_E_EESt5arrayIPcLm2EELi4E23TrivialOffsetCalculatorILi1EjESF_NS0_6memory12LoadWithCastILi1EEENSG_13StoreWithCastILi1EEEEEviT_T0_T2_T3_T4_T5_,"a",@progbits
	.sectionflags	@""
	.align	4
.nv.constant2._ZN2at6native27unrolled_elementwise_kernelINS0_13AUnaryFunctorIN3c104HalfES4_S4_ZZZNS0_21heaviside_kernel_cudaERNS_18TensorIteratorBaseEENKUlvE_clEvENKUlvE6_clEvEUlS4_S4_E_EESt5arrayIPcLm2EELi4E23TrivialOffsetCalculatorILi1EjESF_NS0_6memory12LoadWithCastILi1EEENSG_13StoreWithCastILi1EEEEEviT_T0_T2_T3_T4_T5_:
        /*0000*/ 	.byte	0x00, 0x00, 0x00, 0xf0, 0xff, 0xff, 0x0f, 0x38


//--------------------- .nv.constant0._ZN2at6native27unrolled_elementwise_kernelINS0_13AUnaryFunctorIN3c104HalfES4_S4_ZZZNS0_21heaviside_kernel_cudaERNS_18TensorIteratorBaseEENKUlvE_clEvENKUlvE6_clEvEUlS4_S4_E_EESt5arrayIPcLm2EELi4E23TrivialOffsetCalculatorILi1EjESF_NS0_6memory12LoadWithCastILi1EEENSG_13StoreWithCastILi1EEEEEviT_T0_T2_T3_T4_T5_ --------------------------
	.section	.nv.constant0._ZN2at6native27unrolled_elementwise_kernelINS0_13AUnaryFunctorIN3c104HalfES4_S4_ZZZNS0_21heaviside_kernel_cudaERNS_18TensorIteratorBaseEENKUlvE_clEvENKUlvE6_clEvEUlS4_S4_E_EESt5arrayIPcLm2EELi4E23TrivialOffsetCalculatorILi1EjESF_NS0_6memory12LoadWithCastILi1EEENSG_13StoreWithCastILi1EEEEEviT_T0_T2_T3_T4_T5_,"a",@progbits
	.sectionflags	@""
	.align	4
.nv.constant0._ZN2at6native27unrolled_elementwise_kernelINS0_13AUnaryFunctorIN3c104HalfES4_S4_ZZZNS0_21heaviside_kernel_cudaERNS_18TensorIteratorBaseEENKUlvE_clEvENKUlvE6_clEvEUlS4_S4_E_EESt5arrayIPcLm2EELi4E23TrivialOffsetCalculatorILi1EjESF_NS0_6memory12LoadWithCastILi1EEENSG_13StoreWithCastILi1EEEEEviT_T0_T2_T3_T4_T5_:
	.zero		396


//--------------------- .nv.constant0._ZN2at6native18elementwise_kernelILi128ELi4EZNS0_22gpu_kernel_impl_nocastINS0_13AUnaryFunctorIN3c104HalfES5_S5_ZZZNS0_21heaviside_kernel_cudaERNS_18TensorIteratorBaseEENKUlvE_clEvENKUlvE6_clEvEUlS5_S5_E_EEEEvS7_RKT_EUliE_EEviT1_ --------------------------
	.section	.nv.constant0._ZN2at6native18elementwise_kernelILi128ELi4EZNS0_22gpu_kernel_impl_nocastINS0_13AUnaryFunctorIN3c104HalfES5_S5_ZZZNS0_21heaviside_kernel_cudaERNS_18TensorIteratorBaseEENKUlvE_clEvENKUlvE6_clEvEUlS5_S5_E_EEEEvS7_RKT_EUliE_EEviT1_,"a",@progbits
	.sectionflags	@""
	.align	4
.nv.constant0._ZN2at6native18elementwise_kernelILi128ELi4EZNS0_22gpu_kernel_impl_nocastINS0_13AUnaryFunctorIN3c104HalfES5_S5_ZZZNS0_21heaviside_kernel_cudaERNS_18TensorIteratorBaseEENKUlvE_clEvENKUlvE6_clEvEUlS5_S5_E_EEEEvS7_RKT_EUliE_EEviT1_:
	.zero		896


//--------------------- .nv.constant0._ZN2at6native27unrolled_elementwise_kernelINS0_13AUnaryFunctorIN3c104HalfES4_S4_ZZZNS0_21heaviside_kernel_cudaERNS_18TensorIteratorBaseEENKUlvE_clEvENKUlvE6_clEvEUlS4_S4_E_EESt5arrayIPcLm2EELi4E23TrivialOffsetCalculatorILi1EjESF_NS0_6memory15LoadWithoutCastENSG_16StoreWithoutCastEEEviT_T0_T2_T3_T4_T5_ --------------------------
	.section	.nv.constant0._ZN2at6native27unrolled_elementwise_kernelINS0_13AUnaryFunctorIN3c104HalfES4_S4_ZZZNS0_21heaviside_kernel_cudaERNS_18TensorIteratorBaseEENKUlvE_clEvENKUlvE6_clEvEUlS4_S4_E_EESt5arrayIPcLm2EELi4E23TrivialOffsetCalculatorILi1EjESF_NS0_6memory15LoadWithoutCastENSG_16StoreWithoutCastEEEviT_T0_T2_T3_T4_T5_,"a",@progbits
	.sectionflags	@""
	.align	4
.nv.constant0._ZN2at6native27unrolled_elementwise_kernelINS0_13AUnaryFunctorIN3c104HalfES4_S4_ZZZNS0_21heaviside_kernel_cudaERNS_18TensorIteratorBaseEENKUlvE_clEvENKUlvE6_clEvEUlS4_S4_E_EESt5arrayIPcLm2EELi4E23TrivialOffsetCalculatorILi1EjESF_NS0_6memory15LoadWithoutCastENSG_16StoreWithoutCastEEEviT_T0_T2_T3_T4_T5_:
	.zero		380


//--------------------- .nv.constant0._ZN2at6native29vectorized_elementwise_kernelILi2ENS0_13AUnaryFunctorIN3c104HalfES4_S4_ZZZNS0_21heaviside_kernel_cudaERNS_18TensorIteratorBaseEENKUlvE_clEvENKUlvE6_clEvEUlS4_S4_E_EESt5arrayIPcLm2EEEEviT0_T1_ --------------------------
	.section	.nv.constant0._ZN2at6native29vectorized_elementwise_kernelILi2ENS0_13AUnaryFunctorIN3c104HalfES4_S4_ZZZNS0_21heaviside_kernel_cudaERNS_18TensorIteratorBaseEENKUlvE_clEvENKUlvE6_clEvEUlS4_S4_E_EESt5arrayIPcLm2EEEEviT0_T1_,"a",@progbits
	.sectionflags	@""
	.align	4
.nv.constant0._ZN2at6native29vectorized_elementwise_kernelILi2ENS0_13AUnaryFunctorIN3c104HalfES4_S4_ZZZNS0_21heaviside_kernel_cudaERNS_18TensorIteratorBaseEENKUlvE_clEvENKUlvE6_clEvEUlS4_S4_E_EESt5arrayIPcLm2EEEEviT0_T1_:
	.zero		376


//--------------------- .nv.constant0._ZN2at6native29vectorized_elementwise_kernelILi4ENS0_13AUnaryFunctorIN3c104HalfES4_S4_ZZZNS0_21heaviside_kernel_cudaERNS_18TensorIteratorBaseEENKUlvE_clEvENKUlvE6_clEvEUlS4_S4_E_EESt5arrayIPcLm2EEEEviT0_T1_ --------------------------
	.section	.nv.constant0._ZN2at6native29vectorized_elementwise_kernelILi4ENS0_13AUnaryFunctorIN3c104HalfES4_S4_ZZZNS0_21heaviside_kernel_cudaERNS_18TensorIteratorBaseEENKUlvE_clEvENKUlvE6_clEvEUlS4_S4_E_EESt5arrayIPcLm2EEEEviT0_T1_,"a",@progbits
	.sectionflags	@""
	.align	4
.nv.constant0._ZN2at6native29vectorized_elementwise_kernelILi4ENS0_13AUnaryFunctorIN3c104HalfES4_S4_ZZZNS0_21heaviside_kernel_cudaERNS_18TensorIteratorBaseEENKUlvE_clEvENKUlvE6_clEvEUlS4_S4_E_EESt5arrayIPcLm2EEEEviT0_T1_:
	.zero		376


//--------------------- .nv.constant0._ZN2at6native29vectorized_elementwise_kernelILi8ENS0_13AUnaryFunctorIN3c104HalfES4_S4_ZZZNS0_21heaviside_kernel_cudaERNS_18TensorIteratorBaseEENKUlvE_clEvENKUlvE6_clEvEUlS4_S4_E_EESt5arrayIPcLm2EEEEviT0_T1_ --------------------------
	.section	.nv.constant0._ZN2at6native29vectorized_elementwise_kernelILi8ENS0_13AUnaryFunctorIN3c104HalfES4_S4_ZZZNS0_21heaviside_kernel_cudaERNS_18TensorIteratorBaseEENKUlvE_clEvENKUlvE6_clEvEUlS4_S4_E_EESt5arrayIPcLm2EEEEviT0_T1_,"a",@progbits
	.sectionflags	@""
	.align	4
.nv.constant0._ZN2at6native29vectorized_elementwise_kernelILi8ENS0_13AUnaryFunctorIN3c104HalfES4_S4_ZZZNS0_21heaviside_kernel_cudaERNS_18TensorIteratorBaseEENKUlvE_clEvENKUlvE6_clEvEUlS4_S4_E_EESt5arrayIPcLm2EEEEviT0_T1_:
	.zero		376


//--------------------- .nv.constant2._ZN2at6native18elementwise_kernelILi128ELi4EZNS0_15gpu_kernel_implINS0_13BinaryFunctorIfffZZZNS0_21heaviside_kernel_cudaERNS_18TensorIteratorBaseEENKUlvE_clEvENKUlvE5_clEvEUlffE_EEEEvS5_RKT_EUliE_EEviT1_ --------------------------
	.section	.nv.constant2._ZN2at6native18elementwise_kernelILi128ELi4EZNS0_15gpu_kernel_implINS0_13BinaryFunctorIfffZZZNS0_21heaviside_kernel_cudaERNS_18TensorIteratorBaseEENKUlvE_clEvENKUlvE5_clEvEUlffE_EEEEvS5_RKT_EUliE_EEviT1_,"a",@progbits
	.sectionflags	@""
	.align	4
.nv.constant2._ZN2at6native18elementwise_kernelILi128ELi4EZNS0_15gpu_kernel_implINS0_13BinaryFunctorIfffZZZNS0_21heaviside_kernel_cudaERNS_18TensorIteratorBaseEENKUlvE_clEvENKUlvE5_clEvEUlffE_EEEEvS5_RKT_EUliE_EEviT1_:
        /*0000*/ 	.byte	0x00, 0x00, 0x00, 0xf0, 0xff, 0xff, 0x0f, 0x38


//--------------------- .nv.constant0._ZN2at6native18elementwise_kernelILi128ELi4EZNS0_15gpu_kernel_implINS0_13BinaryFunctorIfffZZZNS0_21heaviside_kernel_cudaERNS_18TensorIteratorBaseEENKUlvE_clEvENKUlvE5_clEvEUlffE_EEEEvS5_RKT_EUliE_EEviT1_ --------------------------
	.section	.nv.constant0._ZN2at6native18elementwise_kernelILi128ELi4EZNS0_15gpu_kernel_implINS0_13BinaryFunctorIfffZZZNS0_21heaviside_kernel_cudaERNS_18TensorIteratorBaseEENKUlvE_clEvENKUlvE5_clEvEUlffE_EEEEvS5_RKT_EUliE_EEviT1_,"a",@progbits
	.sectionflags	@""
	.align	4
.nv.constant0._ZN2at6native18elementwise_kernelILi128ELi4EZNS0_15gpu_kernel_implINS0_13BinaryFunctorIfffZZZNS0_21heaviside_kernel_cudaERNS_18TensorIteratorBaseEENKUlvE_clEvENKUlvE5_clEvEUlffE_EEEEvS5_RKT_EUliE_EEviT1_:
	.zero		1008


//--------------------- .nv.constant2._ZN2at6native27unrolled_elementwise_kernelINS0_13BinaryFunctorIfffZZZNS0_21heaviside_kernel_cudaERNS_18TensorIteratorBaseEENKUlvE_clEvENKUlvE5_clEvEUlffE_EESt5arrayIPcLm3EELi4E23TrivialOffsetCalculatorILi2EjESC_ILi1EjENS0_6memory12LoadWithCastILi2EEENSF_13StoreWithCastILi1EEEEEviT_T0_T2_T3_T4_T5_ --------------------------
	.section	.nv.constant2._ZN2at6native27unrolled_elementwise_kernelINS0_13BinaryFunctorIfffZZZNS0_21heaviside_kernel_cudaERNS_18TensorIteratorBaseEENKUlvE_clEvENKUlvE5_clEvEUlffE_EESt5arrayIPcLm3EELi4E23TrivialOffsetCalculatorILi2EjESC_ILi1EjENS0_6memory12LoadWithCastILi2EEENSF_13StoreWithCastILi1EEEEEviT_T0_T2_T3_T4_T5_,"a",@progbits
	.sectionflags	@""
	.align	4
.nv.constant2._ZN2at6native27unrolled_elementwise_kernelINS0_13BinaryFunctorIfffZZZNS0_21heaviside_kernel_cudaERNS_18TensorIteratorBaseEENKUlvE_clEvENKUlvE5_clEvEUlffE_EESt5arrayIPcLm3EELi4E23TrivialOffsetCalculatorILi2EjESC_ILi1EjENS0_6memory12LoadWithCastILi2EEENSF_13StoreWithCastILi1EEEEEviT_T0_T2_T3_T4_T5_:
        /*0000*/ 	.byte	0x00, 0x00, 0x00, 0xf0, 0xff, 0xff, 0x0f, 0x38


//--------------------- .nv.constant0._ZN2at6native27unrolled_elementwise_kernelINS0_13BinaryFunctorIfffZZZNS0_21heaviside_kernel_cudaERNS_18TensorIteratorBaseEENKUlvE_clEvENKUlvE5_clEvEUlffE_EESt5arrayIPcLm3EELi4E23TrivialOffsetCalculatorILi2EjESC_ILi1EjENS0_6memory12LoadWithCastILi2EEENSF_13StoreWithCastILi1EEEEEviT_T0_T2_T3_T4_T5_ --------------------------
	.section	.nv.constant0._ZN2at6native27unrolled_elementwise_kernelINS0_13BinaryFunctorIfffZZZNS0_21heaviside_kernel_cudaERNS_18TensorIteratorBaseEENKUlvE_clEvENKUlvE5_clEvEUlffE_EESt5arrayIPcLm3EELi4E23TrivialOffsetCalculatorILi2EjESC_ILi1EjENS0_6memory12LoadWithCastILi2EEENSF_13StoreWithCastILi1EEEEEviT_T0_T2_T3_T4_T5_,"a",@progbits
	.sectionflags	@""
	.align	4
.nv.constant0._ZN2at6native27unrolled_elementwise_kernelINS0_13BinaryFunctorIfffZZZNS0_21heaviside_kernel_cudaERNS_18TensorIteratorBaseEENKUlvE_clEvENKUlvE5_clEvEUlffE_EESt5arrayIPcLm3EELi4E23TrivialOffsetCalculatorILi2EjESC_ILi1EjENS0_6memory12LoadWithCastILi2EEENSF_13StoreWithCastILi1EEEEEviT_T0_T2_T3_T4_T5_:
	.zero		408


//--------------------- .nv.constant0._ZN2at6native18elementwise_kernelILi128ELi2EZNS0_22gpu_kernel_impl_nocastINS0_13BinaryFunctorIfffZZZNS0_21heaviside_kernel_cudaERNS_18TensorIteratorBaseEENKUlvE_clEvENKUlvE5_clEvEUlffE_EEEEvS5_RKT_EUliE_EEviT1_ --------------------------
	.section	.nv.constant0._ZN2at6native18elementwise_kernelILi128ELi2EZNS0_22gpu_kernel_impl_nocastINS0_13BinaryFunctorIfffZZZNS0_21heaviside_kernel_cudaERNS_18TensorIteratorBaseEENKUlvE_clEvENKUlvE5_clEvEUlffE_EEEEvS5_RKT_EUliE_EEviT1_,"a",@progbits
	.sectionflags	@""
	.align	4
.nv.constant0._ZN2at6native18elementwise_kernelILi128ELi2EZNS0_22gpu_kernel_impl_nocastINS0_13BinaryFunctorIfffZZZNS0_21heaviside_kernel_cudaERNS_18TensorIteratorBaseEENKUlvE_clEvENKUlvE5_clEvEUlffE_EEEEvS5_RKT_EUliE_EEviT1_:
	.zero		1008


//--------------------- .nv.constant0._ZN2at6native27unrolled_elementwise_kernelINS0_13BinaryFunctorIfffZZZNS0_21heaviside_kernel_cudaERNS_18TensorIteratorBaseEENKUlvE_clEvENKUlvE5_clEvEUlffE_EESt5arrayIPcLm3EELi4E23TrivialOffsetCalculatorILi2EjESC_ILi1EjENS0_6memory15LoadWithoutCastENSF_16StoreWithoutCastEEEviT_T0_T2_T3_T4_T5_ --------------------------
	.section	.nv.constant0._ZN2at6native27unrolled_elementwise_kernelINS0_13BinaryFunctorIfffZZZNS0_21heaviside_kernel_cudaERNS_18TensorIteratorBaseEENKUlvE_clEvENKUlvE5_clEvEUlffE_EESt5arrayIPcLm3EELi4E23TrivialOffsetCalculatorILi2EjESC_ILi1EjENS0_6memory15LoadWithoutCastENSF_16StoreWithoutCastEEEviT_T0_T2_T3_T4_T5_,"a",@progbits
	.sectionflags	@""
	.align	4
.nv.constant0._ZN2at6native27unrolled_elementwise_kernelINS0_13BinaryFunctorIfffZZZNS0_21heaviside_kernel_cudaERNS_18TensorIteratorBaseEENKUlvE_clEvENKUlvE5_clEvEUlffE_EESt5arrayIPcLm3EELi4E23TrivialOffsetCalculatorILi2EjESC_ILi1EjENS0_6memory15LoadWithoutCastENSF_16StoreWithoutCastEEEviT_T0_T2_T3_T4_T5_:
	.zero		388


//--------------------- .nv.constant0._ZN2at6native29vectorized_elementwise_kernelILi2ENS0_13BinaryFunctorIfffZZZNS0_21heaviside_kernel_cudaERNS_18TensorIteratorBaseEENKUlvE_clEvENKUlvE5_clEvEUlffE_EESt5arrayIPcLm3EEEEviT0_T1_ --------------------------
	.section	.nv.constant0._ZN2at6native29vectorized_elementwise_kernelILi2ENS0_13BinaryFunctorIfffZZZNS0_21heaviside_kernel_cudaERNS_18TensorIteratorBaseEENKUlvE_clEvENKUlvE5_clEvEUlffE_EESt5arrayIPcLm3EEEEviT0_T1_,"a",@progbits
	.sectionflags	@""
	.align	4
.nv.constant0._ZN2at6native29vectorized_elementwise_kernelILi2ENS0_13BinaryFunctorIfffZZZNS0_21heaviside_kernel_cudaERNS_18TensorIteratorBaseEENKUlvE_clEvENKUlvE5_clEvEUlffE_EESt5arrayIPcLm3EEEEviT0_T1_:
	.zero		384


//--------------------- .nv.constant0._ZN2at6native29vectorized_elementwise_kernelILi4ENS0_13BinaryFunctorIfffZZZNS0_21heaviside_kernel_cudaERNS_18TensorIteratorBaseEENKUlvE_clEvENKUlvE5_clEvEUlffE_EESt5arrayIPcLm3EEEEviT0_T1_ --------------------------
	.section	.nv.constant0._ZN2at6native29vectorized_elementwise_kernelILi4ENS0_13BinaryFunctorIfffZZZNS0_21heaviside_kernel_cudaERNS_18TensorIteratorBaseEENKUlvE_clEvENKUlvE5_clEvEUlffE_EESt5arrayIPcLm3EEEEviT0_T1_,"a",@progbits
	.sectionflags	@""
	.align	4
.nv.constant0._ZN2at6native29vectorized_elementwise_kernelILi4ENS0_13BinaryFunctorIfffZZZNS0_21heaviside_kernel_cudaERNS_18TensorIteratorBaseEENKUlvE_clEvENKUlvE5_clEvEUlffE_EESt5arrayIPcLm3EEEEviT0_T1_:
	.zero		384


//--------------------- .nv.constant0._ZN2at6native29vectorized_elementwise_kernelILi8ENS0_13BinaryFunctorIfffZZZNS0_21heaviside_kernel_cudaERNS_18TensorIteratorBaseEENKUlvE_clEvENKUlvE5_clEvEUlffE_EESt5arrayIPcLm3EEEEviT0_T1_ --------------------------
	.section	.nv.constant0._ZN2at6native29vectorized_elementwise_kernelILi8ENS0_13BinaryFunctorIfffZZZNS0_21heaviside_kernel_cudaERNS_18TensorIteratorBaseEENKUlvE_clEvENKUlvE5_clEvEUlffE_EESt5arrayIPcLm3EEEEviT0_T1_,"a",@progbits
	.sectionflags	@""
	.align	4
.nv.constant0._ZN2at6native29vectorized_elementwise_kernelILi8ENS0_13BinaryFunctorIfffZZZNS0_21heaviside_kernel_cudaERNS_18TensorIteratorBaseEENKUlvE_clEvENKUlvE5_clEvEUlffE_EESt5arrayIPcLm3EEEEviT0_T1_:
	.zero		384


//--------------------- .nv.constant2._ZN2at6native18elementwise_kernelILi128ELi4EZNS0_15gpu_kernel_implINS0_13BUnaryFunctorIfffZZZNS0_21heaviside_kernel_cudaERNS_18TensorIteratorBaseEENKUlvE_clEvENKUlvE5_clEvEUlffE_EEEEvS5_RKT_EUliE_EEviT1_ --------------------------
	.section	.nv.constant2._ZN2at6native18elementwise_kernelILi128ELi4EZNS0_15gpu_kernel_implINS0_13BUnaryFunctorIfffZZZNS0_21heaviside_kernel_cudaERNS_18TensorIteratorBaseEENKUlvE_clEvENKUlvE5_clEvEUlffE_EEEEvS5_RKT_EUliE_EEviT1_,"a",@progbits
	.sectionflags	@""
	.align	4
.nv.constant2._ZN2at6native18elementwise_kernelILi128ELi4EZNS0_15gpu_kernel_implINS0_13BUnaryFunctorIfffZZZNS0_21heaviside_kernel_cudaERNS_18TensorIteratorBaseEENKUlvE_clEvENKUlvE5_clEvEUlffE_EEEEvS5_RKT_EUliE_EEviT1_:
        /*0000*/ 	.byte	0x00, 0x00, 0x00, 0xf0, 0xff, 0xff, 0x0f, 0x38


//--------------------- .nv.constant0._ZN2at6native18elementwise_kernelILi128ELi4EZNS0_15gpu_kernel_implINS0_13BUnaryFunctorIfffZZZNS0_21heaviside_kernel_cudaERNS_18TensorIteratorBaseEENKUlvE_clEvENKUlvE5_clEvEUlffE_EEEEvS5_RKT_EUliE_EEviT1_ --------------------------
	.section	.nv.constant0._ZN2at6native18elementwise_kernelILi128ELi4EZNS0_15gpu_kernel_implINS0_13BUnaryFunctorIfffZZZNS0_21heaviside_kernel_cudaERNS_18TensorIteratorBaseEENKUlvE_clEvENKUlvE5_clEvEUlffE_EEEEvS5_RKT_EUliE_EEviT1_,"a",@progbits
	.sectionflags	@""
	.align	4
.nv.constant0._ZN2at6native18elementwise_kernelILi128ELi4EZNS0_15gpu_kernel_implINS0_13BUnaryFunctorIfffZZZNS0_21heaviside_kernel_cudaERNS_18TensorIteratorBaseEENKUlvE_clEvENKUlvE5_clEvEUlffE_EEEEvS5_RKT_EUliE_EEviT1_:
	.zero		904


//--------------------- .nv.constant2._ZN2at6native27unrolled_elementwise_kernelINS0_13BUnaryFunctorIfffZZZNS0_21heaviside_kernel_cudaERNS_18TensorIteratorBaseEENKUlvE_clEvENKUlvE5_clEvEUlffE_EESt5arrayIPcLm2EELi4E23TrivialOffsetCalculatorILi1EjESD_NS0_6memory12LoadWithCastILi1EEENSE_13StoreWithCastILi1EEEEEviT_T0_T2_T3_T4_T5_ --------------------------
	.section	.nv.constant2._ZN2at6native27unrolled_elementwise_kernelINS0_13BUnaryFunctorIfffZZZNS0_21heaviside_kernel_cudaERNS_18TensorIteratorBaseEENKUlvE_clEvENKUlvE5_clEvEUlffE_EESt5arrayIPcLm2EELi4E23TrivialOffsetCalculatorILi1EjESD_NS0_6memory12LoadWithCastILi1EEENSE_13StoreWithCastILi1EEEEEviT_T0_T2_T3_T4_T5_,"a",@progbits
	.sectionflags	@""
	.align	4
.nv.constant2._ZN2at6native27unrolled_elementwise_kernelINS0_13BUnaryFunctorIfffZZZNS0_21heaviside_kernel_cudaERNS_18TensorIteratorBaseEENKUlvE_clEvENKUlvE5_clEvEUlffE_EESt5arrayIPcLm2EELi4E23TrivialOffsetCalculatorILi1EjESD_NS0_6memory12LoadWithCastILi1EEENSE_13StoreWithCastILi1EEEEEviT_T0_T2_T3_T4_T5_:
        /*0000*/ 	.byte	0x00, 0x00, 0x00, 0xf0, 0xff, 0xff, 0x0f, 0x38


//--------------------- .nv.constant0._ZN2at6native27unrolled_elementwise_kernelINS0_13BUnaryFunctorIfffZZZNS0_21heaviside_kernel_cudaERNS_18TensorIteratorBaseEENKUlvE_clEvENKUlvE5_clEvEUlffE_EESt5arrayIPcLm2EELi4E23TrivialOffsetCalculatorILi1EjESD_NS0_6memory12LoadWithCastILi1EEENSE_13StoreWithCastILi1EEEEEviT_T0_T2_T3_T4_T5_ --------------------------
	.section	.nv.constant0._ZN2at6native27unrolled_elementwise_kernelINS0_13BUnaryFunctorIfffZZZNS0_21heaviside_kernel_cudaERNS_18TensorIteratorBaseEENKUlvE_clEvENKUlvE5_clEvEUlffE_EESt5arrayIPcLm2EELi4E23TrivialOffsetCalculatorILi1EjESD_NS0_6memory12LoadWithCastILi1EEENSE_13StoreWithCastILi1EEEEEviT_T0_T2_T3_T4_T5_,"a",@progbits
	.sectionflags	@""
	.align	4
.nv.constant0._ZN2at6native27unrolled_elementwise_kernelINS0_13BUnaryFunctorIfffZZZNS0_21heaviside_kernel_cudaERNS_18TensorIteratorBaseEENKUlvE_clEvENKUlvE5_clEvEUlffE_EESt5arrayIPcLm2EELi4E23TrivialOffsetCalculatorILi1EjESD_NS0_6memory12LoadWithCastILi1EEENSE_13StoreWithCastILi1EEEEEviT_T0_T2_T3_T4_T5_:
	.zero		404


//--------------------- .nv.constant0._ZN2at6native18elementwise_kernelILi128ELi2EZNS0_22gpu_kernel_impl_nocastINS0_13BUnaryFunctorIfffZZZNS0_21heaviside_kernel_cudaERNS_18TensorIteratorBaseEENKUlvE_clEvENKUlvE5_clEvEUlffE_EEEEvS5_RKT_EUliE_EEviT1_ --------------------------
	.section	.nv.constant0._ZN2at6native18elementwise_kernelILi128ELi2EZNS0_22gpu_kernel_impl_nocastINS0_13BUnaryFunctorIfffZZZNS0_21heaviside_kernel_cudaERNS_18TensorIteratorBaseEENKUlvE_clEvENKUlvE5_clEvEUlffE_EEEEvS5_RKT_EUliE_EEviT1_,"a",@progbits
	.sectionflags	@""
	.align	4
.nv.constant0._ZN2at6native18elementwise_kernelILi128ELi2EZNS0_22gpu_kernel_impl_nocastINS0_13BUnaryFunctorIfffZZZNS0_21heaviside_kernel_cudaERNS_18TensorIteratorBaseEENKUlvE_clEvENKUlvE5_clEvEUlffE_EEEEvS5_RKT_EUliE_EEviT1_:
	.zero		896


//--------------------- .nv.constant0._ZN2at6native27unrolled_elementwise_kernelINS0_13BUnaryFunctorIfffZZZNS0_21heaviside_kernel_cudaERNS_18TensorIteratorBaseEENKUlvE_clEvENKUlvE5_clEvEUlffE_EESt5arrayIPcLm2EELi4E23TrivialOffsetCalculatorILi1EjESD_NS0_6memory15LoadWithoutCastENSE_16StoreWithoutCastEEEviT_T0_T2_T3_T4_T5_ --------------------------
	.section	.nv.constant0._ZN2at6native27unrolled_elementwise_kernelINS0_13BUnaryFunctorIfffZZZNS0_21heaviside_kernel_cudaERNS_18TensorIteratorBaseEENKUlvE_clEvENKUlvE5_clEvEUlffE_EESt5arrayIPcLm2EELi4E23TrivialOffsetCalculatorILi1EjESD_NS0_6memory15LoadWithoutCastENSE_16StoreWithoutCastEEEviT_T0_T2_T3_T4_T5_,"a",@progbits
	.sectionflags	@""
	.align	4
.nv.constant0._ZN2at6native27unrolled_elementwise_kernelINS0_13BUnaryFunctorIfffZZZNS0_21heaviside_kernel_cudaERNS_18TensorIteratorBaseEENKUlvE_clEvENKUlvE5_clEvEUlffE_EESt5arrayIPcLm2EELi4E23TrivialOffsetCalculatorILi1EjESD_NS0_6memory15LoadWithoutCastENSE_16StoreWithoutCastEEEviT_T0_T2_T3_T4_T5_:
	.zero		388


//--------------------- .nv.constant0._ZN2at6native29vectorized_elementwise_kernelILi2ENS0_13BUnaryFunctorIfffZZZNS0_21heaviside_kernel_cudaERNS_18TensorIteratorBaseEENKUlvE_clEvENKUlvE5_clEvEUlffE_EESt5arrayIPcLm2EEEEviT0_T1_ --------------------------
	.section	.nv.constant0._ZN2at6native29vectorized_elementwise_kernelILi2ENS0_13BUnaryFunctorIfffZZZNS0_21heaviside_kernel_cudaERNS_18TensorIteratorBaseEENKUlvE_clEvENKUlvE5_clEvEUlffE_EESt5arrayIPcLm2EEEEviT0_T1_,"a",@progbits
	.sectionflags	@""
	.align	4
.nv.constant0._ZN2at6native29vectorized_elementwise_kernelILi2ENS0_13BUnaryFunctorIfffZZZNS0_21heaviside_kernel_cudaERNS_18TensorIteratorBaseEENKUlvE_clEvENKUlvE5_clEvEUlffE_EESt5arrayIPcLm2EEEEviT0_T1_:
	.zero		384


//--------------------- .nv.constant0._ZN2at6native29vectorized_elementwise_kernelILi4ENS0_13BUnaryFunctorIfffZZZNS0_21heaviside_kernel_cudaERNS_18TensorIteratorBaseEENKUlvE_clEvENKUlvE5_clEvEUlffE_EESt5arrayIPcLm2EEEEviT0_T1_ --------------------------
	.section	.nv.constant0._ZN2at6native29vectorized_elementwise_kernelILi4ENS0_13BUnaryFunctorIfffZZZNS0_21heaviside_kernel_cudaERNS_18TensorIteratorBaseEENKUlvE_clEvENKUlvE5_clEvEUlffE_EESt5arrayIPcLm2EEEEviT0_T1_,"a",@progbits
	.sectionflags	@""
	.align	4
.nv.constant0._ZN2at6native29vectorized_elementwise_kernelILi4ENS0_13BUnaryFunctorIfffZZZNS0_21heaviside_kernel_cudaERNS_18TensorIteratorBaseEENKUlvE_clEvENKUlvE5_clEvEUlffE_EESt5arrayIPcLm2EEEEviT0_T1_:
	.zero		384


//--------------------- .nv.constant0._ZN2at6native29vectorized_elementwise_kernelILi8ENS0_13BUnaryFunctorIfffZZZNS0_21heaviside_kernel_cudaERNS_18TensorIteratorBaseEENKUlvE_clEvENKUlvE5_clEvEUlffE_EESt5arrayIPcLm2EEEEviT0_T1_ --------------------------
	.section	.nv.constant0._ZN2at6native29vectorized_elementwise_kernelILi8ENS0_13BUnaryFunctorIfffZZZNS0_21heaviside_kernel_cudaERNS_18TensorIteratorBaseEENKUlvE_clEvENKUlvE5_clEvEUlffE_EESt5arrayIPcLm2EEEEviT0_T1_,"a",@progbits
	.sectionflags	@""
	.align	4
.nv.constant0._ZN2at6native29vectorized_elementwise_kernelILi8ENS0_13BUnaryFunctorIfffZZZNS0_21heaviside_kernel_cudaERNS_18TensorIteratorBaseEENKUlvE_clEvENKUlvE5_clEvEUlffE_EESt5arrayIPcLm2EEEEviT0_T1_:
	.zero		384


//--------------------- .nv.constant2._ZN2at6native18elementwise_kernelILi128ELi4EZNS0_15gpu_kernel_implINS0_13AUnaryFunctorIfffZZZNS0_21heaviside_kernel_cudaERNS_18TensorIteratorBaseEENKUlvE_clEvENKUlvE5_clEvEUlffE_EEEEvS5_RKT_EUliE_EEviT1_ --------------------------
	.section	.nv.constant2._ZN2at6native18elementwise_kernelILi128ELi4EZNS0_15gpu_kernel_implINS0_13AUnaryFunctorIfffZZZNS0_21heaviside_kernel_cudaERNS_18TensorIteratorBaseEENKUlvE_clEvENKUlvE5_clEvEUlffE_EEEEvS5_RKT_EUliE_EEviT1_,"a",@progbits
	.sectionflags	@""
	.align	4
.nv.constant2._ZN2at6native18elementwise_kernelILi128ELi4EZNS0_15gpu_kernel_implINS0_13AUnaryFunctorIfffZZZNS0_21heaviside_kernel_cudaERNS_18TensorIteratorBaseEENKUlvE_clEvENKUlvE5_clEvEUlffE_EEEEvS5_RKT_EUliE_EEviT1_:
        /*0000*/ 	.byte	0x00, 0x00, 0x00, 0xf0, 0xff, 0xff, 0x0f, 0x38


//--------------------- .nv.constant0._ZN2at6native18elementwise_kernelILi128ELi4EZNS0_15gpu_kernel_implINS0_13AUnaryFunctorIfffZZZNS0_21heaviside_kernel_cudaERNS_18TensorIteratorBaseEENKUlvE_clEvENKUlvE5_clEvEUlffE_EEEEvS5_RKT_EUliE_EEviT1_ --------------------------
	.section	.nv.constant0._ZN2at6native18elementwise_kernelILi128ELi4EZNS0_15gpu_kernel_implINS0_13AUnaryFunctorIfffZZZNS0_21heaviside_kernel_cudaERNS_18TensorIteratorBaseEENKUlvE_clEvENKUlvE5_clEvEUlffE_EEEEvS5_RKT_EUliE_EEviT1_,"a",@progbits
	.sectionflags	@""
	.align	4
.nv.constant0._ZN2at6native18elementwise_kernelILi128ELi4EZNS0_15gpu_kernel_implINS0_13AUnaryFunctorIfffZZZNS0_21heaviside_kernel_cudaERNS_18TensorIteratorBaseEENKUlvE_clEvENKUlvE5_clEvEUlffE_EEEEvS5_RKT_EUliE_EEviT1_:
	.zero		904


//--------------------- .nv.constant2._ZN2at6native27unrolled_elementwise_kernelINS0_13AUnaryFunctorIfffZZZNS0_21heaviside_kernel_cudaERNS_18TensorIteratorBaseEENKUlvE_clEvENKUlvE5_clEvEUlffE_EESt5arrayIPcLm2EELi4E23TrivialOffsetCalculatorILi1EjESD_NS0_6memory12LoadWithCastILi1EEENSE_13StoreWithCastILi1EEEEEviT_T0_T2_T3_T4_T5_ --------------------------
	.section	.nv.constant2._ZN2at6native27unrolled_elementwise_kernelINS0_13AUnaryFunctorIfffZZZNS0_21heaviside_kernel_cudaERNS_18TensorIteratorBaseEENKUlvE_clEvENKUlvE5_clEvEUlffE_EESt5arrayIPcLm2EELi4E23TrivialOffsetCalculatorILi1EjESD_NS0_6memory12LoadWithCastILi1EEENSE_13StoreWithCastILi1EEEEEviT_T0_T2_T3_T4_T5_,"a",@progbits
	.sectionflags	@""
	.align	4
.nv.constant2._ZN2at6native27unrolled_elementwise_kernelINS0_13AUnaryFunctorIfffZZZNS0_21heaviside_kernel_cudaERNS_18TensorIteratorBaseEENKUlvE_clEvENKUlvE5_clEvEUlffE_EESt5arrayIPcLm2EELi4E23TrivialOffsetCalculatorILi1EjESD_NS0_6memory12LoadWithCastILi1EEENSE_13StoreWithCastILi1EEEEEviT_T0_T2_T3_T4_T5_:
        /*0000*/ 	.byte	0x00, 0x00, 0x00, 0xf0, 0xff, 0xff, 0x0f, 0x38


//--------------------- .nv.constant0._ZN2at6native27unrolled_elementwise_kernelINS0_13AUnaryFunctorIfffZZZNS0_21heaviside_kernel_cudaERNS_18TensorIteratorBaseEENKUlvE_clEvENKUlvE5_clEvEUlffE_EESt5arrayIPcLm2EELi4E23TrivialOffsetCalculatorILi1EjESD_NS0_6memory12LoadWithCastILi1EEENSE_13StoreWithCastILi1EEEEEviT_T0_T2_T3_T4_T5_ --------------------------
	.section	.nv.constant0._ZN2at6native27unrolled_elementwise_kernelINS0_13AUnaryFunctorIfffZZZNS0_21heaviside_kernel_cudaERNS_18TensorIteratorBaseEENKUlvE_clEvENKUlvE5_clEvEUlffE_EESt5arrayIPcLm2EELi4E23TrivialOffsetCalculatorILi1EjESD_NS0_6memory12LoadWithCastILi1EEENSE_13StoreWithCastILi1EEEEEviT_T0_T2_T3_T4_T5_,"a",@progbits
	.sectionflags	@""
	.align	4
.nv.constant0._ZN2at6native27unrolled_elementwise_kernelINS0_13AUnaryFunctorIfffZZZNS0_21heaviside_kernel_cudaERNS_18TensorIteratorBaseEENKUlvE_clEvENKUlvE5_clEvEUlffE_EESt5arrayIPcLm2EELi4E23TrivialOffsetCalculatorILi1EjESD_NS0_6memory12LoadWithCastILi1EEENSE_13StoreWithCastILi1EEEEEviT_T0_T2_T3_T4_T5_:
	.zero		404


//--------------------- .nv.constant0._ZN2at6native18elementwise_kernelILi128ELi2EZNS0_22gpu_kernel_impl_nocastINS0_13AUnaryFunctorIfffZZZNS0_21heaviside_kernel_cudaERNS_18TensorIteratorBaseEENKUlvE_clEvENKUlvE5_clEvEUlffE_EEEEvS5_RKT_EUliE_EEviT1_ --------------------------
	.section	.nv.constant0._ZN2at6native18elementwise_kernelILi128ELi2EZNS0_22gpu_kernel_impl_nocastINS0_13AUnaryFunctorIfffZZZNS0_21heaviside_kernel_cudaERNS_18TensorIteratorBaseEENKUlvE_clEvENKUlvE5_clEvEUlffE_EEEEvS5_RKT_EUliE_EEviT1_,"a",@progbits
	.sectionflags	@""
	.align	4
.nv.constant0._ZN2at6native18elementwise_kernelILi128ELi2EZNS0_22gpu_kernel_impl_nocastINS0_13AUnaryFunctorIfffZZZNS0_21heaviside_kernel_cudaERNS_18TensorIteratorBaseEENKUlvE_clEvENKUlvE5_clEvEUlffE_EEEEvS5_RKT_EUliE_EEviT1_:
	.zero		896


//--------------------- .nv.constant0._ZN2at6native27unrolled_elementwise_kernelINS0_13AUnaryFunctorIfffZZZNS0_21heaviside_kernel_cudaERNS_18TensorIteratorBaseEENKUlvE_clEvENKUlvE5_clEvEUlffE_EESt5arrayIPcLm2EELi4E23TrivialOffsetCalculatorILi1EjESD_NS0_6memory15LoadWithoutCastENSE_16StoreWithoutCastEEEviT_T0_T2_T3_T4_T5_ --------------------------
	.section	.nv.constant0._ZN2at6native27unrolled_elementwise_kernelINS0_13AUnaryFunctorIfffZZZNS0_21heaviside_kernel_cudaERNS_18TensorIteratorBaseEENKUlvE_clEvENKUlvE5_clEvEUlffE_EESt5arrayIPcLm2EELi4E23TrivialOffsetCalculatorILi1EjESD_NS0_6memory15LoadWithoutCastENSE_16StoreWithoutCastEEEviT_T0_T2_T3_T4_T5_,"a",@progbits
	.sectionflags	@""
	.align	4
.nv.constant0._ZN2at6native27unrolled_elementwise_kernelINS0_13AUnaryFunctorIfffZZZNS0_21heaviside_kernel_cudaERNS_18TensorIteratorBaseEENKUlvE_clEvENKUlvE5_clEvEUlffE_EESt5arrayIPcLm2EELi4E23TrivialOffsetCalculatorILi1EjESD_NS0_6memory15LoadWithoutCastENSE_16StoreWithoutCastEEEviT_T0_T2_T3_T4_T5_:
	.zero		388


//--------------------- .nv.constant0._ZN2at6native29vectorized_elementwise_kernelILi2ENS0_13AUnaryFunctorIfffZZZNS0_21heaviside_kernel_cudaERNS_18TensorIteratorBaseEENKUlvE_clEvENKUlvE5_clEvEUlffE_EESt5arrayIPcLm2EEEEviT0_T1_ --------------------------
	.section	.nv.constant0._ZN2at6native29vectorized_elementwise_kernelILi2ENS0_13AUnaryFunctorIfffZZZNS0_21heaviside_kernel_cudaERNS_18TensorIteratorBaseEENKUlvE_clEvENKUlvE5_clEvEUlffE_EESt5arrayIPcLm2EEEEviT0_T1_,"a",@progbits
	.sectionflags	@""
	.align	4
.nv.constant0._ZN2at6native29vectorized_elementwise_kernelILi2ENS0_13AUnaryFunctorIfffZZZNS0_21heaviside_kernel_cudaERNS_18TensorIteratorBaseEENKUlvE_clEvENKUlvE5_clEvEUlffE_EESt5arrayIPcLm2EEEEviT0_T1_:
	.zero		384


//--------------------- .nv.constant0._ZN2at6native29vectorized_elementwise_kernelILi4ENS0_13AUnaryFunctorIfffZZZNS0_21heaviside_kernel_cudaERNS_18TensorIteratorBaseEENKUlvE_clEvENKUlvE5_clEvEUlffE_EESt5arrayIPcLm2EEEEviT0_T1_ --------------------------
	.section	.nv.constant0._ZN2at6native29vectorized_elementwise_kernelILi4ENS0_13AUnaryFunctorIfffZZZNS0_21heaviside_kernel_cudaERNS_18TensorIteratorBaseEENKUlvE_clEvENKUlvE5_clEvEUlffE_EESt5arrayIPcLm2EEEEviT0_T1_,"a",@progbits
	.sectionflags	@""
	.align	4
.nv.constant0._ZN2at6native29vectorized_elementwise_kernelILi4ENS0_13AUnaryFunctorIfffZZZNS0_21heaviside_kernel_cudaERNS_18TensorIteratorBaseEENKUlvE_clEvENKUlvE5_clEvEUlffE_EESt5arrayIPcLm2EEEEviT0_T1_:
	.zero		384


//--------------------- .nv.constant0._ZN2at6native29vectorized_elementwise_kernelILi8ENS0_13AUnaryFunctorIfffZZZNS0_21heaviside_kernel_cudaERNS_18TensorIteratorBaseEENKUlvE_clEvENKUlvE5_clEvEUlffE_EESt5arrayIPcLm2EEEEviT0_T1_ --------------------------
	.section	.nv.constant0._ZN2at6native29vectorized_elementwise_kernelILi8ENS0_13AUnaryFunctorIfffZZZNS0_21heaviside_kernel_cudaERNS_18TensorIteratorBaseEENKUlvE_clEvENKUlvE5_clEvEUlffE_EESt5arrayIPcLm2EEEEviT0_T1_,"a",@progbits
	.sectionflags	@""
	.align	4
.nv.constant0._ZN2at6native29vectorized_elementwise_kernelILi8ENS0_13AUnaryFunctorIfffZZZNS0_21heaviside_kernel_cudaERNS_18TensorIteratorBaseEENKUlvE_clEvENKUlvE5_clEvEUlffE_EESt5arrayIPcLm2EEEEviT0_T1_:
	.zero		384


//--------------------- .nv.constant2._ZN2at6native18elementwise_kernelILi128ELi4EZNS0_15gpu_kernel_implINS0_13BinaryFunctorIdddZZZNS0_21heaviside_kernel_cudaERNS_18TensorIteratorBaseEENKUlvE_clEvENKUlvE4_clEvEUlddE_EEEEvS5_RKT_EUliE_EEviT1_ --------------------------
	.section	.nv.constant2._ZN2at6native18elementwise_kernelILi128ELi4EZNS0_15gpu_kernel_implINS0_13BinaryFunctorIdddZZZNS0_21heaviside_kernel_cudaERNS_18TensorIteratorBaseEENKUlvE_clEvENKUlvE4_clEvEUlddE_EEEEvS5_RKT_EUliE_EEviT1_,"a",@progbits
	.sectionflags	@""
	.align	4
.nv.constant2._ZN2at6native18elementwise_kernelILi128ELi4EZNS0_15gpu_kernel_implINS0_13BinaryFunctorIdddZZZNS0_21heaviside_kernel_cudaERNS_18TensorIteratorBaseEENKUlvE_clEvENKUlvE4_clEvEUlddE_EEEEvS5_RKT_EUliE_EEviT1_:
        /*0000*/ 	.byte	0x00, 0x00, 0x00, 0xf0, 0xff, 0xff, 0x0f, 0x38


//--------------------- .nv.constant0._ZN2at6native18elementwise_kernelILi128ELi4EZNS0_15gpu_kernel_implINS0_13BinaryFunctorIdddZZZNS0_21heaviside_kernel_cudaERNS_18TensorIteratorBaseEENKUlvE_clEvENKUlvE4_clEvEUlddE_EEEEvS5_RKT_EUliE_EEviT1_ --------------------------
	.section	.nv.constant0._ZN2at6native18elementwise_kernelILi128ELi4EZNS0_15gpu_kernel_implINS0_13BinaryFunctorIdddZZZNS0_21heaviside_kernel_cudaERNS_18TensorIteratorBaseEENKUlvE_clEvENKUlvE4_clEvEUlddE_EEEEvS5_RKT_EUliE_EEviT1_,"a",@progbits
	.sectionflags	@""
	.align	4
.nv.constant0._ZN2at6native18elementwise_kernelILi128ELi4EZNS0_15gpu_kernel_implINS0_13BinaryFunctorIdddZZZNS0_21heaviside_kernel_cudaERNS_18TensorIteratorBaseEENKUlvE_clEvENKUlvE4_clEvEUlddE_EEEEvS5_RKT_EUliE_EEviT1_:
	.zero		1008


//--------------------- .nv.constant2._ZN2at6native27unrolled_elementwise_kernelINS0_13BinaryFunctorIdddZZZNS0_21heaviside_kernel_cudaERNS_18TensorIteratorBaseEENKUlvE_clEvENKUlvE4_clEvEUlddE_EESt5arrayIPcLm3EELi4E23TrivialOffsetCalculatorILi2EjESC_ILi1EjENS0_6memory12LoadWithCastILi2EEENSF_13StoreWithCastILi1EEEEEviT_T0_T2_T3_T4_T5_ --------------------------
	.section	.nv.constant2._ZN2at6native27unrolled_elementwise_kernelINS0_13BinaryFunctorIdddZZZNS0_21heaviside_kernel_cudaERNS_18TensorIteratorBaseEENKUlvE_clEvENKUlvE4_clEvEUlddE_EESt5arrayIPcLm3EELi4E23TrivialOffsetCalculatorILi2EjESC_ILi1EjENS0_6memory12LoadWithCastILi2EEENSF_13StoreWithCastILi1EEEEEviT_T0_T2_T3_T4_T5_,"a",@progbits
	.sectionflags	@""
	.align	4
.nv.constant2._ZN2at6native27unrolled_elementwise_kernelINS0_13BinaryFunctorIdddZZZNS0_21heaviside_kernel_cudaERNS_18TensorIteratorBaseEENKUlvE_clEvENKUlvE4_clEvEUlddE_EESt5arrayIPcLm3EELi4E23TrivialOffsetCalculatorILi2EjESC_ILi1EjENS0_6memory12LoadWithCastILi2EEENSF_13StoreWithCastILi1EEEEEviT_T0_T2_T3_T4_T5_:
        /*0000*/ 	.byte	0x00, 0x00, 0x00, 0xf0, 0xff, 0xff, 0x0f, 0x38


//--------------------- .nv.constant0._ZN2at6native27unrolled_elementwise_kernelINS0_13BinaryFunctorIdddZZZNS0_21heaviside_kernel_cudaERNS_18TensorIteratorBaseEENKUlvE_clEvENKUlvE4_clEvEUlddE_EESt5arrayIPcLm3EELi4E23TrivialOffsetCalculatorILi2EjESC_ILi1EjENS0_6memory12LoadWithCastILi2EEENSF_13StoreWithCastILi1EEEEEviT_T0_T2_T3_T4_T5_ --------------------------
	.section	.nv.constant0._ZN2at6native27unrolled_elementwise_kernelINS0_13BinaryFunctorIdddZZZNS0_21heaviside_kernel_cudaERNS_18TensorIteratorBaseEENKUlvE_clEvENKUlvE4_clEvEUlddE_EESt5arrayIPcLm3EELi4E23TrivialOffsetCalculatorILi2EjESC_ILi1EjENS0_6memory12LoadWithCastILi2EEENSF_13StoreWithCastILi1EEEEEviT_T0_T2_T3_T4_T5_,"a",@progbits
	.sectionflags	@""
	.align	4
.nv.constant0._ZN2at6native27unrolled_elementwise_kernelINS0_13BinaryFunctorIdddZZZNS0_21heaviside_kernel_cudaERNS_18TensorIteratorBaseEENKUlvE_clEvENKUlvE4_clEvEUlddE_EESt5arrayIPcLm3EELi4E23TrivialOffsetCalculatorILi2EjESC_ILi1EjENS0_6memory12LoadWithCastILi2EEENSF_13StoreWithCastILi1EEEEEviT_T0_T2_T3_T4_T5_:
	.zero		408


//--------------------- .nv.constant0._ZN2at6native18elementwise_kernelILi128ELi2EZNS0_22gpu_kernel_impl_nocastINS0_13BinaryFunctorIdddZZZNS0_21heaviside_kernel_cudaERNS_18TensorIteratorBaseEENKUlvE_clEvENKUlvE4_clEvEUlddE_EEEEvS5_RKT_EUliE_EEviT1_ --------------------------
	.section	.nv.constant0._ZN2at6native18elementwise_kernelILi128ELi2EZNS0_22gpu_kernel_impl_nocastINS0_13BinaryFunctorIdddZZZNS0_21heaviside_kernel_cudaERNS_18TensorIteratorBaseEENKUlvE_clEvENKUlvE4_clEvEUlddE_EEEEvS5_RKT_EUliE_EEviT1_,"a",@progbits
	.sectionflags	@""
	.align	4
.nv.constant0._ZN2at6native18elementwise_kernelILi128ELi2EZNS0_22gpu_kernel_impl_nocastINS0_13BinaryFunctorIdddZZZNS0_21heaviside_kernel_cudaERNS_18TensorIteratorBaseEENKUlvE_clEvENKUlvE4_clEvEUlddE_EEEEvS5_RKT_EUliE_EEviT1_:
	.zero		1008


//--------------------- .nv.constant0._ZN2at6native27unrolled_elementwise_kernelINS0_13BinaryFunctorIdddZZZNS0_21heaviside_kernel_cudaERNS_18TensorIteratorBaseEENKUlvE_clEvENKUlvE4_clEvEUlddE_EESt5arrayIPcLm3EELi4E23TrivialOffsetCalculatorILi2EjESC_ILi1EjENS0_6memory15LoadWithoutCastENSF_16StoreWithoutCastEEEviT_T0_T2_T3_T4_T5_ --------------------------
	.section	.nv.constant0._ZN2at6native27unrolled_elementwise_kernelINS0_13BinaryFunctorIdddZZZNS0_21heaviside_kernel_cudaERNS_18TensorIteratorBaseEENKUlvE_clEvENKUlvE4_clEvEUlddE_EESt5arrayIPcLm3EELi4E23TrivialOffsetCalculatorILi2EjESC_ILi1EjENS0_6memory15LoadWithoutCastENSF_16StoreWithoutCastEEEviT_T0_T2_T3_T4_T5_,"a",@progbits
	.sectionflags	@""
	.align	4
.nv.constant0._ZN2at6native27unrolled_elementwise_kernelINS0_13BinaryFunctorIdddZZZNS0_21heaviside_kernel_cudaERNS_18TensorIteratorBaseEENKUlvE_clEvENKUlvE4_clEvEUlddE_EESt5arrayIPcLm3EELi4E23TrivialOffsetCalculatorILi2EjESC_ILi1EjENS0_6memory15LoadWithoutCastENSF_16StoreWithoutCastEEEviT_T0_T2_T3_T4_T5_:
	.zero		388


//--------------------- .nv.constant0._ZN2at6native29vectorized_elementwise_kernelILi2ENS0_13BinaryFunctorIdddZZZNS0_21heaviside_kernel_cudaERNS_18TensorIteratorBaseEENKUlvE_clEvENKUlvE4_clEvEUlddE_EESt5arrayIPcLm3EEEEviT0_T1_ --------------------------
	.section	.nv.constant0._ZN2at6native29vectorized_elementwise_kernelILi2ENS0_13BinaryFunctorIdddZZZNS0_21heaviside_kernel_cudaERNS_18TensorIteratorBaseEENKUlvE_clEvENKUlvE4_clEvEUlddE_EESt5arrayIPcLm3EEEEviT0_T1_,"a",@progbits
	.sectionflags	@""
	.align	4
.nv.constant0._ZN2at6native29vectorized_elementwise_kernelILi2ENS0_13BinaryFunctorIdddZZZNS0_21heaviside_kernel_cudaERNS_18TensorIteratorBaseEENKUlvE_clEvENKUlvE4_clEvEUlddE_EESt5arrayIPcLm3EEEEviT0_T1_:
	.zero		384


//--------------------- .nv.constant0._ZN2at6native29vectorized_elementwise_kernelILi4ENS0_13BinaryFunctorIdddZZZNS0_21heaviside_kernel_cudaERNS_18TensorIteratorBaseEENKUlvE_clEvENKUlvE4_clEvEUlddE_EESt5arrayIPcLm3EEEEviT0_T1_ --------------------------
	.section	.nv.constant0._ZN2at6native29vectorized_elementwise_kernelILi4ENS0_13BinaryFunctorIdddZZZNS0_21heaviside_kernel_cudaERNS_18TensorIteratorBaseEENKUlvE_clEvENKUlvE4_clEvEUlddE_EESt5arrayIPcLm3EEEEviT0_T1_,"a",@progbits
	.sectionflags	@""
	.align	4
.nv.constant0._ZN2at6native29vectorized_elementwise_kernelILi4ENS0_13BinaryFunctorIdddZZZNS0_21heaviside_kernel_cudaERNS_18TensorIteratorBaseEENKUlvE_clEvENKUlvE4_clEvEUlddE_EESt5arrayIPcLm3EEEEviT0_T1_:
	.zero		384


//--------------------- .nv.constant0._ZN2at6native29vectorized_elementwise_kernelILi8ENS0_13BinaryFunctorIdddZZZNS0_21heaviside_kernel_cudaERNS_18TensorIteratorBaseEENKUlvE_clEvENKUlvE4_clEvEUlddE_EESt5arrayIPcLm3EEEEviT0_T1_ --------------------------
	.section	.nv.constant0._ZN2at6native29vectorized_elementwise_kernelILi8ENS0_13BinaryFunctorIdddZZZNS0_21heaviside_kernel_cudaERNS_18TensorIteratorBaseEENKUlvE_clEvENKUlvE4_clEvEUlddE_EESt5arrayIPcLm3EEEEviT0_T1_,"a",@progbits
	.sectionflags	@""
	.align	4
.nv.constant0._ZN2at6native29vectorized_elementwise_kernelILi8ENS0_13BinaryFunctorIdddZZZNS0_21heaviside_kernel_cudaERNS_18TensorIteratorBaseEENKUlvE_clEvENKUlvE4_clEvEUlddE_EESt5arrayIPcLm3EEEEviT0_T1_:
	.zero		384


//--------------------- .nv.constant2._ZN2at6native18elementwise_kernelILi128ELi4EZNS0_15gpu_kernel_implINS0_13BUnaryFunctorIdddZZZNS0_21heaviside_kernel_cudaERNS_18TensorIteratorBaseEENKUlvE_clEvENKUlvE4_clEvEUlddE_EEEEvS5_RKT_EUliE_EEviT1_ --------------------------
	.section	.nv.constant2._ZN2at6native18elementwise_kernelILi128ELi4EZNS0_15gpu_kernel_implINS0_13BUnaryFunctorIdddZZZNS0_21heaviside_kernel_cudaERNS_18TensorIteratorBaseEENKUlvE_clEvENKUlvE4_clEvEUlddE_EEEEvS5_RKT_EUliE_EEviT1_,"a",@progbits
	.sectionflags	@""
	.align	4
.nv.constant2._ZN2at6native18elementwise_kernelILi128ELi4EZNS0_15gpu_kernel_implINS0_13BUnaryFunctorIdddZZZNS0_21heaviside_kernel_cudaERNS_18TensorIteratorBaseEENKUlvE_clEvENKUlvE4_clEvEUlddE_EEEEvS5_RKT_EUliE_EEviT1_:
        /*0000*/ 	.byte	0x00, 0x00, 0x00, 0xf0, 0xff, 0xff, 0x0f, 0x38


//--------------------- .nv.constant0._ZN2at6native18elementwise_kernelILi128ELi4EZNS0_15gpu_kernel_implINS0_13BUnaryFunctorIdddZZZNS0_21heaviside_kernel_cudaERNS_18TensorIteratorBaseEENKUlvE_clEvENKUlvE4_clEvEUlddE_EEEEvS5_RKT_EUliE_EEviT1_ --------------------------
	.section	.nv.constant0._ZN2at6native18elementwise_kernelILi128ELi4EZNS0_15gpu_kernel_implINS0_13BUnaryFunctorIdddZZZNS0_21heaviside_kernel_cudaERNS_18TensorIteratorBaseEENKUlvE_clEvENKUlvE4_clEvEUlddE_EEEEvS5_RKT_EUliE_EEviT1_,"a",@progbits
	.sectionflags	@""
	.align	4
.nv.constant0._ZN2at6native18elementwise_kernelILi128ELi4EZNS0_15gpu_kernel_implINS0_13BUnaryFunctorIdddZZZNS0_21heaviside_kernel_cudaERNS_18TensorIteratorBaseEENKUlvE_clEvENKUlvE4_clEvEUlddE_EEEEvS5_RKT_EUliE_EEviT1_:
	.zero		912


//--------------------- .nv.constant2._ZN2at6native27unrolled_elementwise_kernelINS0_13BUnaryFunctorIdddZZZNS0_21heaviside_kernel_cudaERNS_18TensorIteratorBaseEENKUlvE_clEvENKUlvE4_clEvEUlddE_EESt5arrayIPcLm2EELi4E23TrivialOffsetCalculatorILi1EjESD_NS0_6memory12LoadWithCastILi1EEENSE_13StoreWithCastILi1EEEEEviT_T0_T2_T3_T4_T5_ --------------------------
	.section	.nv.constant2._ZN2at6native27unrolled_elementwise_kernelINS0_13BUnaryFunctorIdddZZZNS0_21heaviside_kernel_cudaERNS_18TensorIteratorBaseEENKUlvE_clEvENKUlvE4_clEvEUlddE_EESt5arrayIPcLm2EELi4E23TrivialOffsetCalculatorILi1EjESD_NS0_6memory12LoadWithCastILi1EEENSE_13StoreWithCastILi1EEEEEviT_T0_T2_T3_T4_T5_,"a",@progbits
	.sectionflags	@""
	.align	4
.nv.constant2._ZN2at6native27unrolled_elementwise_kernelINS0_13BUnaryFunctorIdddZZZNS0_21heaviside_kernel_cudaERNS_18TensorIteratorBaseEENKUlvE_clEvENKUlvE4_clEvEUlddE_EESt5arrayIPcLm2EELi4E23TrivialOffsetCalculatorILi1EjESD_NS0_6memory12LoadWithCastILi1EEENSE_13StoreWithCastILi1EEEEEviT_T0_T2_T3_T4_T5_:
        /*0000*/ 	.byte	0x00, 0x00, 0x00, 0xf0, 0xff, 0xff, 0x0f, 0x38


//--------------------- .nv.constant0._ZN2at6native27unrolled_elementwise_kernelINS0_13BUnaryFunctorIdddZZZNS0_21heaviside_kernel_cudaERNS_18TensorIteratorBaseEENKUlvE_clEvENKUlvE4_clEvEUlddE_EESt5arrayIPcLm2EELi4E23TrivialOffsetCalculatorILi1EjESD_NS0_6memory12LoadWithCastILi1EEENSE_13StoreWithCastILi1EEEEEviT_T0_T2_T3_T4_T5_ --------------------------
	.section	.nv.constant0._ZN2at6native27unrolled_elementwise_kernelINS0_13BUnaryFunctorIdddZZZNS0_21heaviside_kernel_cudaERNS_18TensorIteratorBaseEENKUlvE_clEvENKUlvE4_clEvEUlddE_EESt5arrayIPcLm2EELi4E23TrivialOffsetCalculatorILi1EjESD_NS0_6memory12LoadWithCastILi1EEENSE_13StoreWithCastILi1EEEEEviT_T0_T2_T3_T4_T5_,"a",@progbits
	.sectionflags	@""
	.align	4
.nv.constant0._ZN2at6native27unrolled_elementwise_kernelINS0_13BUnaryFunctorIdddZZZNS0_21heaviside_kernel_cudaERNS_18TensorIteratorBaseEENKUlvE_clEvENKUlvE4_clEvEUlddE_EESt5arrayIPcLm2EELi4E23TrivialOffsetCalculatorILi1EjESD_NS0_6memory12LoadWithCastILi1EEENSE_13StoreWithCastILi1EEEEEviT_T0_T2_T3_T4_T5_:
	.zero		412


//--------------------- .nv.constant0._ZN2at6native18elementwise_kernelILi128ELi2EZNS0_22gpu_kernel_impl_nocastINS0_13BUnaryFunctorIdddZZZNS0_21heaviside_kernel_cudaERNS_18TensorIteratorBaseEENKUlvE_clEvENKUlvE4_clEvEUlddE_EEEEvS5_RKT_EUliE_EEviT1_ --------------------------
	.section	.nv.constant0._ZN2at6native18elementwise_kernelILi128ELi2EZNS0_22gpu_kernel_impl_nocastINS0_13BUnaryFunctorIdddZZZNS0_21heaviside_kernel_cudaERNS_18TensorIteratorBaseEENKUlvE_clEvENKUlvE4_clEvEUlddE_EEEEvS5_RKT_EUliE_EEviT1_,"a",@progbits
	.sectionflags	@""
	.align	4
.nv.constant0._ZN2at6native18elementwise_kernelILi128ELi2EZNS0_22gpu_kernel_impl_nocastINS0_13BUnaryFunctorIdddZZZNS0_21heaviside_kernel_cudaERNS_18TensorIteratorBaseEENKUlvE_clEvENKUlvE4_clEvEUlddE_EEEEvS5_RKT_EUliE_EEviT1_:
	.zero		904


//--------------------- .nv.constant0._ZN2at6native27unrolled_elementwise_kernelINS0_13BUnaryFunctorIdddZZZNS0_21heaviside_kernel_cudaERNS_18TensorIteratorBaseEENKUlvE_clEvENKUlvE4_clEvEUlddE_EESt5arrayIPcLm2EELi4E23TrivialOffsetCalculatorILi1EjESD_NS0_6memory15LoadWithoutCastENSE_16StoreWithoutCastEEEviT_T0_T2_T3_T4_T5_ --------------------------
	.section	.nv.constant0._ZN2at6native27unrolled_elementwise_kernelINS0_13BUnaryFunctorIdddZZZNS0_21heaviside_kernel_cudaERNS_18TensorIteratorBaseEENKUlvE_clEvENKUlvE4_clEvEUlddE_EESt5arrayIPcLm2EELi4E23TrivialOffsetCalculatorILi1EjESD_NS0_6memory15LoadWithoutCastENSE_16StoreWithoutCastEEEviT_T0_T2_T3_T4_T5_,"a",@progbits
	.sectionflags	@""
	.align	4
.nv.constant0._ZN2at6native27unrolled_elementwise_kernelINS0_13BUnaryFunctorIdddZZZNS0_21heaviside_kernel_cudaERNS_18TensorIteratorBaseEENKUlvE_clEvENKUlvE4_clEvEUlddE_EESt5arrayIPcLm2EELi4E23TrivialOffsetCalculatorILi1EjESD_NS0_6memory15LoadWithoutCastENSE_16StoreWithoutCastEEEviT_T0_T2_T3_T4_T5_:
	.zero		396


//--------------------- .nv.constant0._ZN2at6native29vectorized_elementwise_kernelILi2ENS0_13BUnaryFunctorIdddZZZNS0_21heaviside_kernel_cudaERNS_18TensorIteratorBaseEENKUlvE_clEvENKUlvE4_clEvEUlddE_EESt5arrayIPcLm2EEEEviT0_T1_ --------------------------
	.section	.nv.constant0._ZN2at6native29vectorized_elementwise_kernelILi2ENS0_13BUnaryFunctorIdddZZZNS0_21heaviside_kernel_cudaERNS_18TensorIteratorBaseEENKUlvE_clEvENKUlvE4_clEvEUlddE_EESt5arrayIPcLm2EEEEviT0_T1_,"a",@progbits
	.sectionflags	@""
	.align	4
.nv.constant0._ZN2at6native29vectorized_elementwise_kernelILi2ENS0_13BUnaryFunctorIdddZZZNS0_21heaviside_kernel_cudaERNS_18TensorIteratorBaseEENKUlvE_clEvENKUlvE4_clEvEUlddE_EESt5arrayIPcLm2EEEEviT0_T1_:
	.zero		392


//--------------------- .nv.constant0._ZN2at6native29vectorized_elementwise_kernelILi4ENS0_13BUnaryFunctorIdddZZZNS0_21heaviside_kernel_cudaERNS_18TensorIteratorBaseEENKUlvE_clEvENKUlvE4_clEvEUlddE_EESt5arrayIPcLm2EEEEviT0_T1_ --------------------------
	.section	.nv.constant0._ZN2at6native29vectorized_elementwise_kernelILi4ENS0_13BUnaryFunctorIdddZZZNS0_21heaviside_kernel_cudaERNS_18TensorIteratorBaseEENKUlvE_clEvENKUlvE4_clEvEUlddE_EESt5arrayIPcLm2EEEEviT0_T1_,"a",@progbits
	.sectionflags	@""
	.align	4
.nv.constant0._ZN2at6native29vectorized_elementwise_kernelILi4ENS0_13BUnaryFunctorIdddZZZNS0_21heaviside_kernel_cudaERNS_18TensorIteratorBaseEENKUlvE_clEvENKUlvE4_clEvEUlddE_EESt5arrayIPcLm2EEEEviT0_T1_:
	.zero		392


//--------------------- .nv.constant0._ZN2at6native29vectorized_elementwise_kernelILi8ENS0_13BUnaryFunctorIdddZZZNS0_21heaviside_kernel_cudaERNS_18TensorIteratorBaseEENKUlvE_clEvENKUlvE4_clEvEUlddE_EESt5arrayIPcLm2EEEEviT0_T1_ --------------------------
	.section	.nv.constant0._ZN2at6native29vectorized_elementwise_kernelILi8ENS0_13BUnaryFunctorIdddZZZNS0_21heaviside_kernel_cudaERNS_18TensorIteratorBaseEENKUlvE_clEvENKUlvE4_clEvEUlddE_EESt5arrayIPcLm2EEEEviT0_T1_,"a",@progbits
	.sectionflags	@""
	.align	4
.nv.constant0._ZN2at6native29vectorized_elementwise_kernelILi8ENS0_13BUnaryFunctorIdddZZZNS0_21heaviside_kernel_cudaERNS_18TensorIteratorBaseEENKUlvE_clEvENKUlvE4_clEvEUlddE_EESt5arrayIPcLm2EEEEviT0_T1_:
	.zero		392


//--------------------- .nv.constant2._ZN2at6native18elementwise_kernelILi128ELi4EZNS0_15gpu_kernel_implINS0_13AUnaryFunctorIdddZZZNS0_21heaviside_kernel_cudaERNS_18TensorIteratorBaseEENKUlvE_clEvENKUlvE4_clEvEUlddE_EEEEvS5_RKT_EUliE_EEviT1_ --------------------------
	.section	.nv.constant2._ZN2at6native18elementwise_kernelILi128ELi4EZNS0_15gpu_kernel_implINS0_13AUnaryFunctorIdddZZZNS0_21heaviside_kernel_cudaERNS_18TensorIteratorBaseEENKUlvE_clEvENKUlvE4_clEvEUlddE_EEEEvS5_RKT_EUliE_EEviT1_,"a",@progbits
	.sectionflags	@""
	.align	4
.nv.constant2._ZN2at6native18elementwise_kernelILi128ELi4EZNS0_15gpu_kernel_implINS0_13AUnaryFunctorIdddZZZNS0_21heaviside_kernel_cudaERNS_18TensorIteratorBaseEENKUlvE_clEvENKUlvE4_clEvEUlddE_EEEEvS5_RKT_EUliE_EEviT1_:
        /*0000*/ 	.byte	0x00, 0x00, 0x00, 0xf0, 0xff, 0xff, 0x0f, 0x38


//--------------------- .nv.constant0._ZN2at6native18elementwise_kernelILi128ELi4EZNS0_15gpu_kernel_implINS0_13AUnaryFunctorIdddZZZNS0_21heaviside_kernel_cudaERNS_18TensorIteratorBaseEENKUlvE_clEvENKUlvE4_clEvEUlddE_EEEEvS5_RKT_EUliE_EEviT1_ --------------------------
	.section	.nv.constant0._ZN2at6native18elementwise_kernelILi128ELi4EZNS0_15gpu_kernel_implINS0_13AUnaryFunctorIdddZZZNS0_21heaviside_kernel_cudaERNS_18TensorIteratorBaseEENKUlvE_clEvENKUlvE4_clEvEUlddE_EEEEvS5_RKT_EUliE_EEviT1_,"a",@progbits
	.sectionflags	@""
	.align	4
.nv.constant0._ZN2at6native18elementwise_kernelILi128ELi4EZNS0_15gpu_kernel_implINS0_13AUnaryFunctorIdddZZZNS0_21heaviside_kernel_cudaERNS_18TensorIteratorBaseEENKUlvE_clEvENKUlvE4_clEvEUlddE_EEEEvS5_RKT_EUliE_EEviT1_:
	.zero		912


//--------------------- .nv.constant2._ZN2at6native27unrolled_elementwise_kernelINS0_13AUnaryFunctorIdddZZZNS0_21heaviside_kernel_cudaERNS_18TensorIteratorBaseEENKUlvE_clEvENKUlvE4_clEvEUlddE_EESt5arrayIPcLm2EELi4E23TrivialOffsetCalculatorILi1EjESD_NS0_6memory12LoadWithCastILi1EEENSE_13StoreWithCastILi1EEEEEviT_T0_T2_T3_T4_T5_ --------------------------
	.section	.nv.constant2._ZN2at6native27unrolled_elementwise_kernelINS0_13AUnaryFunctorIdddZZZNS0_21heaviside_kernel_cudaERNS_18TensorIteratorBaseEENKUlvE_clEvENKUlvE4_clEvEUlddE_EESt5arrayIPcLm2EELi4E23TrivialOffsetCalculatorILi1EjESD_NS0_6memory12LoadWithCastILi1EEENSE_13StoreWithCastILi1EEEEEviT_T0_T2_T3_T4_T5_,"a",@progbits
	.sectionflags	@""
	.align	4
.nv.constant2._ZN2at6native27unrolled_elementwise_kernelINS0_13AUnaryFunctorIdddZZZNS0_21heaviside_kernel_cudaERNS_18TensorIteratorBaseEENKUlvE_clEvENKUlvE4_clEvEUlddE_EESt5arrayIPcLm2EELi4E23TrivialOffsetCalculatorILi1EjESD_NS0_6memory12LoadWithCastILi1EEENSE_13StoreWithCastILi1EEEEEviT_T0_T2_T3_T4_T5_:
        /*0000*/ 	.byte	0x00, 0x00, 0x00, 0xf0, 0xff, 0xff, 0x0f, 0x38


//--------------------- .nv.constant0._ZN2at6native27unrolled_elementwise_kernelINS0_13AUnaryFunctorIdddZZZNS0_21heaviside_kernel_cudaERNS_18TensorIteratorBaseEENKUlvE_clEvENKUlvE4_clEvEUlddE_EESt5arrayIPcLm2EELi4E23TrivialOffsetCalculatorILi1EjESD_NS0_6memory12LoadWithCastILi1EEENSE_13StoreWithCastILi1EEEEEviT_T0_T2_T3_T4_T5_ --------------------------
	.section	.nv.constant0._ZN2at6native27unrolled_elementwise_kernelINS0_13AUnaryFunctorIdddZZZNS0_21heaviside_kernel_cudaERNS_18TensorIteratorBaseEENKUlvE_clEvENKUlvE4_clEvEUlddE_EESt5arrayIPcLm2EELi4E23TrivialOffsetCalculatorILi1EjESD_NS0_6memory12LoadWithCastILi1EEENSE_13StoreWithCastILi1EEEEEviT_T0_T2_T3_T4_T5_,"a",@progbits
	.sectionflags	@""
	.align	4
.nv.constant0._ZN2at6native27unrolled_elementwise_kernelINS0_13AUnaryFunctorIdddZZZNS0_21heaviside_kernel_cudaERNS_18TensorIteratorBaseEENKUlvE_clEvENKUlvE4_clEvEUlddE_EESt5arrayIPcLm2EELi4E23TrivialOffsetCalculatorILi1EjESD_NS0_6memory12LoadWithCastILi1EEENSE_13StoreWithCastILi1EEEEEviT_T0_T2_T3_T4_T5_:
	.zero		412


//--------------------- .nv.constant0._ZN2at6native18elementwise_kernelILi128ELi2EZNS0_22gpu_kernel_impl_nocastINS0_13AUnaryFunctorIdddZZZNS0_21heaviside_kernel_cudaERNS_18TensorIteratorBaseEENKUlvE_clEvENKUlvE4_clEvEUlddE_EEEEvS5_RKT_EUliE_EEviT1_ --------------------------
	.section	.nv.constant0._ZN2at6native18elementwise_kernelILi128ELi2EZNS0_22gpu_kernel_impl_nocastINS0_13AUnaryFunctorIdddZZZNS0_21heaviside_kernel_cudaERNS_18TensorIteratorBaseEENKUlvE_clEvENKUlvE4_clEvEUlddE_EEEEvS5_RKT_EUliE_EEviT1_,"a",@progbits
	.sectionflags	@""
	.align	4
.nv.constant0._ZN2at6native18elementwise_kernelILi128ELi2EZNS0_22gpu_kernel_impl_nocastINS0_13AUnaryFunctorIdddZZZNS0_21heaviside_kernel_cudaERNS_18TensorIteratorBaseEENKUlvE_clEvENKUlvE4_clEvEUlddE_EEEEvS5_RKT_EUliE_EEviT1_:
	.zero		904


//--------------------- .nv.constant0._ZN2at6native27unrolled_elementwise_kernelINS0_13AUnaryFunctorIdddZZZNS0_21heaviside_kernel_cudaERNS_18TensorIteratorBaseEENKUlvE_clEvENKUlvE4_clEvEUlddE_EESt5arrayIPcLm2EELi4E23TrivialOffsetCalculatorILi1EjESD_NS0_6memory15LoadWithoutCastENSE_16StoreWithoutCastEEEviT_T0_T2_T3_T4_T5_ --------------------------
	.section	.nv.constant0._ZN2at6native27unrolled_elementwise_kernelINS0_13AUnaryFunctorIdddZZZNS0_21heaviside_kernel_cudaERNS_18TensorIteratorBaseEENKUlvE_clEvENKUlvE4_clEvEUlddE_EESt5arrayIPcLm2EELi4E23TrivialOffsetCalculatorILi1EjESD_NS0_6memory15LoadWithoutCastENSE_16StoreWithoutCastEEEviT_T0_T2_T3_T4_T5_,"a",@progbits
	.sectionflags	@""
	.align	4
.nv.constant0._ZN2at6native27unrolled_elementwise_kernelINS0_13AUnaryFunctorIdddZZZNS0_21heaviside_kernel_cudaERNS_18TensorIteratorBaseEENKUlvE_clEvENKUlvE4_clEvEUlddE_EESt5arrayIPcLm2EELi4E23TrivialOffsetCalculatorILi1EjESD_NS0_6memory15LoadWithoutCastENSE_16StoreWithoutCastEEEviT_T0_T2_T3_T4_T5_:
	.zero		396


//--------------------- .nv.constant0._ZN2at6native29vectorized_elementwise_kernelILi2ENS0_13AUnaryFunctorIdddZZZNS0_21heaviside_kernel_cudaERNS_18TensorIteratorBaseEENKUlvE_clEvENKUlvE4_clEvEUlddE_EESt5arrayIPcLm2EEEEviT0_T1_ --------------------------
	.section	.nv.constant0._ZN2at6native29vectorized_elementwise_kernelILi2ENS0_13AUnaryFunctorIdddZZZNS0_21heaviside_kernel_cudaERNS_18TensorIteratorBaseEENKUlvE_clEvENKUlvE4_clEvEUlddE_EESt5arrayIPcLm2EEEEviT0_T1_,"a",@progbits
	.sectionflags	@""
	.align	4
.nv.constant0._ZN2at6native29vectorized_elementwise_kernelILi2ENS0_13AUnaryFunctorIdddZZZNS0_21heaviside_kernel_cudaERNS_18TensorIteratorBaseEENKUlvE_clEvENKUlvE4_clEvEUlddE_EESt5arrayIPcLm2EEEEviT0_T1_:
	.zero		392


//--------------------- .nv.constant0._ZN2at6native29vectorized_elementwise_kernelILi4ENS0_13AUnaryFunctorIdddZZZNS0_21heaviside_kernel_cudaERNS_18TensorIteratorBaseEENKUlvE_clEvENKUlvE4_clEvEUlddE_EESt5arrayIPcLm2EEEEviT0_T1_ --------------------------
	.section	.nv.constant0._ZN2at6native29vectorized_elementwise_kernelILi4ENS0_13AUnaryFunctorIdddZZZNS0_21heaviside_kernel_cudaERNS_18TensorIteratorBaseEENKUlvE_clEvENKUlvE4_clEvEUlddE_EESt5arrayIPcLm2EEEEviT0_T1_,"a",@progbits
	.sectionflags	@""
	.align	4
.nv.constant0._ZN2at6native29vectorized_elementwise_kernelILi4ENS0_13AUnaryFunctorIdddZZZNS0_21heaviside_kernel_cudaERNS_18TensorIteratorBaseEENKUlvE_clEvENKUlvE4_clEvEUlddE_EESt5arrayIPcLm2EEEEviT0_T1_:
	.zero		392


//--------------------- .nv.constant0._ZN2at6native29vectorized_elementwise_kernelILi8ENS0_13AUnaryFunctorIdddZZZNS0_21heaviside_kernel_cudaERNS_18TensorIteratorBaseEENKUlvE_clEvENKUlvE4_clEvEUlddE_EESt5arrayIPcLm2EEEEviT0_T1_ --------------------------
	.section	.nv.constant0._ZN2at6native29vectorized_elementwise_kernelILi8ENS0_13AUnaryFunctorIdddZZZNS0_21heaviside_kernel_cudaERNS_18TensorIteratorBaseEENKUlvE_clEvENKUlvE4_clEvEUlddE_EESt5arrayIPcLm2EEEEviT0_T1_,"a",@progbits
	.sectionflags	@""
	.align	4
.nv.constant0._ZN2at6native29vectorized_elementwise_kernelILi8ENS0_13AUnaryFunctorIdddZZZNS0_21heaviside_kernel_cudaERNS_18TensorIteratorBaseEENKUlvE_clEvENKUlvE4_clEvEUlddE_EESt5arrayIPcLm2EEEEviT0_T1_:
	.zero		392


//--------------------- .nv.constant0._ZN2at6native18elementwise_kernelILi128ELi4EZNS0_15gpu_kernel_implINS0_13BinaryFunctorIsssZZZNS0_21heaviside_kernel_cudaERNS_18TensorIteratorBaseEENKUlvE_clEvENKUlvE3_clEvEUlssE_EEEEvS5_RKT_EUliE_EEviT1_ --------------------------
	.section	.nv.constant0._ZN2at6native18elementwise_kernelILi128ELi4EZNS0_15gpu_kernel_implINS0_13BinaryFunctorIsssZZZNS0_21heaviside_kernel_cudaERNS_18TensorIteratorBaseEENKUlvE_clEvENKUlvE3_clEvEUlssE_EEEEvS5_RKT_EUliE_EEviT1_,"a",@progbits
	.sectionflags	@""
	.align	4
.nv.constant0._ZN2at6native18elementwise_kernelILi128ELi4EZNS0_15gpu_kernel_implINS0_13BinaryFunctorIsssZZZNS0_21heaviside_kernel_cudaERNS_18TensorIteratorBaseEENKUlvE_clEvENKUlvE3_clEvEUlssE_EEEEvS5_RKT_EUliE_EEviT1_:
	.zero		1008


//--------------------- .nv.constant0._ZN2at6native27unrolled_elementwise_kernelINS0_13BinaryFunctorIsssZZZNS0_21heaviside_kernel_cudaERNS_18TensorIteratorBaseEENKUlvE_clEvENKUlvE3_clEvEUlssE_EESt5arrayIPcLm3EELi4E23TrivialOffsetCalculatorILi2EjESC_ILi1EjENS0_6memory12LoadWithCastILi2EEENSF_13StoreWithCastILi1EEEEEviT_T0_T2_T3_T4_T5_ --------------------------
	.section	.nv.constant0._ZN2at6native27unrolled_elementwise_kernelINS0_13BinaryFunctorIsssZZZNS0_21heaviside_kernel_cudaERNS_18TensorIteratorBaseEENKUlvE_clEvENKUlvE3_clEvEUlssE_EESt5arrayIPcLm3EELi4E23TrivialOffsetCalculatorILi2EjESC_ILi1EjENS0_6memory12LoadWithCastILi2EEENSF_13StoreWithCastILi1EEEEEviT_T0_T2_T3_T4_T5_,"a",@progbits
	.sectionflags	@""
	.align	4
.nv.constant0._ZN2at6native27unrolled_elementwise_kernelINS0_13BinaryFunctorIsssZZZNS0_21heaviside_kernel_cudaERNS_18TensorIteratorBaseEENKUlvE_clEvENKUlvE3_clEvEUlssE_EESt5arrayIPcLm3EELi4E23TrivialOffsetCalculatorILi2EjESC_ILi1EjENS0_6memory12LoadWithCastILi2EEENSF_13StoreWithCastILi1EEEEEviT_T0_T2_T3_T4_T5_:
	.zero		408


//--------------------- .nv.constant0._ZN2at6native18elementwise_kernelILi128ELi4EZNS0_22gpu_kernel_impl_nocastINS0_13BinaryFunctorIsssZZZNS0_21heaviside_kernel_cudaERNS_18TensorIteratorBaseEENKUlvE_clEvENKUlvE3_clEvEUlssE_EEEEvS5_RKT_EUliE_EEviT1_ --------------------------
	.section	.nv.constant0._ZN2at6native18elementwise_kernelILi128ELi4EZNS0_22gpu_kernel_impl_nocastINS0_13BinaryFunctorIsssZZZNS0_21heaviside_kernel_cudaERNS_18TensorIteratorBaseEENKUlvE_clEvENKUlvE3_clEvEUlssE_EEEEvS5_RKT_EUliE_EEviT1_,"a",@progbits
	.sectionflags	@""
	.align	4
.nv.constant0._ZN2at6native18elementwise_kernelILi128ELi4EZNS0_22gpu_kernel_impl_nocastINS0_13BinaryFunctorIsssZZZNS0_21heaviside_kernel_cudaERNS_18TensorIteratorBaseEENKUlvE_clEvENKUlvE3_clEvEUlssE_EEEEvS5_RKT_EUliE_EEviT1_:
	.zero		1008


//--------------------- .nv.constant0._ZN2at6native27unrolled_elementwise_kernelINS0_13BinaryFunctorIsssZZZNS0_21heaviside_kernel_cudaERNS_18TensorIteratorBaseEENKUlvE_clEvENKUlvE3_clEvEUlssE_EESt5arrayIPcLm3EELi4E23TrivialOffsetCalculatorILi2EjESC_ILi1EjENS0_6memory15LoadWithoutCastENSF_16StoreWithoutCastEEEviT_T0_T2_T3_T4_T5_ --------------------------
	.section	.nv.constant0._ZN2at6native27unrolled_elementwise_kernelINS0_13BinaryFunctorIsssZZZNS0_21heaviside_kernel_cudaERNS_18TensorIteratorBaseEENKUlvE_clEvENKUlvE3_clEvEUlssE_EESt5arrayIPcLm3EELi4E23TrivialOffsetCalculatorILi2EjESC_ILi1EjENS0_6memory15LoadWithoutCastENSF_16StoreWithoutCastEEEviT_T0_T2_T3_T4_T5_,"a",@progbits
	.sectionflags	@""
	.align	4
.nv.constant0._ZN2at6native27unrolled_elementwise_kernelINS0_13BinaryFunctorIsssZZZNS0_21heaviside_kernel_cudaERNS_18TensorIteratorBaseEENKUlvE_clEvENKUlvE3_clEvEUlssE_EESt5arrayIPcLm3EELi4E23TrivialOffsetCalculatorILi2EjESC_ILi1EjENS0_6memory15LoadWithoutCastENSF_16StoreWithoutCastEEEviT_T0_T2_T3_T4_T5_:
	.zero		388


//--------------------- .nv.constant0._ZN2at6native29vectorized_elementwise_kernelILi2ENS0_13BinaryFunctorIsssZZZNS0_21heaviside_kernel_cudaERNS_18TensorIteratorBaseEENKUlvE_clEvENKUlvE3_clEvEUlssE_EESt5arrayIPcLm3EEEEviT0_T1_ --------------------------
	.section	.nv.constant0._ZN2at6native29vectorized_elementwise_kernelILi2ENS0_13BinaryFunctorIsssZZZNS0_21heaviside_kernel_cudaERNS_18TensorIteratorBaseEENKUlvE_clEvENKUlvE3_clEvEUlssE_EESt5arrayIPcLm3EEEEviT0_T1_,"a",@progbits
	.sectionflags	@""
	.align	4
.nv.constant0._ZN2at6native29vectorized_elementwise_kernelILi2ENS0_13BinaryFunctorIsssZZZNS0_21heaviside_kernel_cudaERNS_18TensorIteratorBaseEENKUlvE_clEvENKUlvE3_clEvEUlssE_EESt5arrayIPcLm3EEEEviT0_T1_:
	.zero		384


//--------------------- .nv.constant0._ZN2at6native29vectorized_elementwise_kernelILi4ENS0_13BinaryFunctorIsssZZZNS0_21heaviside_kernel_cudaERNS_18TensorIteratorBaseEENKUlvE_clEvENKUlvE3_clEvEUlssE_EESt5arrayIPcLm3EEEEviT0_T1_ --------------------------
	.section	.nv.constant0._ZN2at6native29vectorized_elementwise_kernelILi4ENS0_13BinaryFunctorIsssZZZNS0_21heaviside_kernel_cudaERNS_18TensorIteratorBaseEENKUlvE_clEvENKUlvE3_clEvEUlssE_EESt5arrayIPcLm3EEEEviT0_T1_,"a",@progbits
	.sectionflags	@""
	.align	4
.nv.constant0._ZN2at6native29vectorized_elementwise_kernelILi4ENS0_13BinaryFunctorIsssZZZNS0_21heaviside_kernel_cudaERNS_18TensorIteratorBaseEENKUlvE_clEvENKUlvE3_clEvEUlssE_EESt5arrayIPcLm3EEEEviT0_T1_:
	.zero		384


//--------------------- .nv.constant0._ZN2at6native29vectorized_elementwise_kernelILi8ENS0_13BinaryFunctorIsssZZZNS0_21heaviside_kernel_cudaERNS_18TensorIteratorBaseEENKUlvE_clEvENKUlvE3_clEvEUlssE_EESt5arrayIPcLm3EEEEviT0_T1_ --------------------------
	.section	.nv.constant0._ZN2at6native29vectorized_elementwise_kernelILi8ENS0_13BinaryFunctorIsssZZZNS0_21heaviside_kernel_cudaERNS_18TensorIteratorBaseEENKUlvE_clEvENKUlvE3_clEvEUlssE_EESt5arrayIPcLm3EEEEviT0_T1_,"a",@progbits
	.sectionflags	@""
	.align	4
.nv.constant0._ZN2at6native29vectorized_elementwise_kernelILi8ENS0_13BinaryFunctorIsssZZZNS0_21heaviside_kernel_cudaERNS_18TensorIteratorBaseEENKUlvE_clEvENKUlvE3_clEvEUlssE_EESt5arrayIPcLm3EEEEviT0_T1_:
	.zero		384


//--------------------- .nv.constant0._ZN2at6native18elementwise_kernelILi128ELi4EZNS0_15gpu_kernel_implINS0_13BUnaryFunctorIsssZZZNS0_21heaviside_kernel_cudaERNS_18TensorIteratorBaseEENKUlvE_clEvENKUlvE3_clEvEUlssE_EEEEvS5_RKT_EUliE_EEviT1_ --------------------------
	.section	.nv.constant0._ZN2at6native18elementwise_kernelILi128ELi4EZNS0_15gpu_kernel_implINS0_13BUnaryFunctorIsssZZZNS0_21heaviside_kernel_cudaERNS_18TensorIteratorBaseEENKUlvE_clEvENKUlvE3_clEvEUlssE_EEEEvS5_RKT_EUliE_EEviT1_,"a",@progbits
	.sectionflags	@""
	.align	4
.nv.constant0._ZN2at6native18elementwise_kernelILi128ELi4EZNS0_15gpu_kernel_implINS0_13BUnaryFunctorIsssZZZNS0_21heaviside_kernel_cudaERNS_18TensorIteratorBaseEENKUlvE_clEvENKUlvE3_clEvEUlssE_EEEEvS5_RKT_EUliE_EEviT1_:
	.zero		896


//--------------------- .nv.constant0._ZN2at6native27unrolled_elementwise_kernelINS0_13BUnaryFunctorIsssZZZNS0_21heaviside_kernel_cudaERNS_18TensorIteratorBaseEENKUlvE_clEvENKUlvE3_clEvEUlssE_EESt5arrayIPcLm2EELi4E23TrivialOffsetCalculatorILi1EjESD_NS0_6memory12LoadWithCastILi1EEENSE_13StoreWithCastILi1EEEEEviT_T0_T2_T3_T4_T5_ --------------------------
	.section	.nv.constant0._ZN2at6native27unrolled_elementwise_kernelINS0_13BUnaryFunctorIsssZZZNS0_21heaviside_kernel_cudaERNS_18TensorIteratorBaseEENKUlvE_clEvENKUlvE3_clEvEUlssE_EESt5arrayIPcLm2EELi4E23TrivialOffsetCalculatorILi1EjESD_NS0_6memory12LoadWithCastILi1EEENSE_13StoreWithCastILi1EEEEEviT_T0_T2_T3_T4_T5_,"a",@progbits
	.sectionflags	@""
	.align	4
.nv.constant0._ZN2at6native27unrolled_elementwise_kernelINS0_13BUnaryFunctorIsssZZZNS0_21heaviside_kernel_cudaERNS_18TensorIteratorBaseEENKUlvE_clEvENKUlvE3_clEvEUlssE_EESt5arrayIPcLm2EELi4E23TrivialOffsetCalculatorILi1EjESD_NS0_6memory12LoadWithCastILi1EEENSE_13StoreWithCastILi1EEEEEviT_T0_T2_T3_T4_T5_:
	.zero		396


//--------------------- .nv.constant0._ZN2at6native18elementwise_kernelILi128ELi4EZNS0_22gpu_kernel_impl_nocastINS0_13BUnaryFunctorIsssZZZNS0_21heaviside_kernel_cudaERNS_18TensorIteratorBaseEENKUlvE_clEvENKUlvE3_clEvEUlssE_EEEEvS5_RKT_EUliE_EEviT1_ --------------------------
	.section	.nv.constant0._ZN2at6native18elementwise_kernelILi128ELi4EZNS0_22gpu_kernel_impl_nocastINS0_13BUnaryFunctorIsssZZZNS0_21heaviside_kernel_cudaERNS_18TensorIteratorBaseEENKUlvE_clEvENKUlvE3_clEvEUlssE_EEEEvS5_RKT_EUliE_EEviT1_,"a",@progbits
	.sectionflags	@""
	.align	4
.nv.constant0._ZN2at6native18elementwise_kernelILi128ELi4EZNS0_22gpu_kernel_impl_nocastINS0_13BUnaryFunctorIsssZZZNS0_21heaviside_kernel_cudaERNS_18TensorIteratorBaseEENKUlvE_clEvENKUlvE3_clEvEUlssE_EEEEvS5_RKT_EUliE_EEviT1_:
	.zero		896


//--------------------- .nv.constant0._ZN2at6native27unrolled_elementwise_kernelINS0_13BUnaryFunctorIsssZZZNS0_21heaviside_kernel_cudaERNS_18TensorIteratorBaseEENKUlvE_clEvENKUlvE3_clEvEUlssE_EESt5arrayIPcLm2EELi4E23TrivialOffsetCalculatorILi1EjESD_NS0_6memory15LoadWithoutCastENSE_16StoreWithoutCastEEEviT_T0_T2_T3_T4_T5_ --------------------------
	.section	.nv.constant0._ZN2at6native27unrolled_elementwise_kernelINS0_13BUnaryFunctorIsssZZZNS0_21heaviside_kernel_cudaERNS_18TensorIteratorBaseEENKUlvE_clEvENKUlvE3_clEvEUlssE_EESt5arrayIPcLm2EELi4E23TrivialOffsetCalculatorILi1EjESD_NS0_6memory15LoadWithoutCastENSE_16StoreWithoutCastEEEviT_T0_T2_T3_T4_T5_,"a",@progbits
	.sectionflags	@""
	.align	4
.nv.constant0._ZN2at6native27unrolled_elementwise_kernelINS0_13BUnaryFunctorIsssZZZNS0_21heaviside_kernel_cudaERNS_18TensorIteratorBaseEENKUlvE_clEvENKUlvE3_clEvEUlssE_EESt5arrayIPcLm2EELi4E23TrivialOffsetCalculatorILi1EjESD_NS0_6memory15LoadWithoutCastENSE_16StoreWithoutCastEEEviT_T0_T2_T3_T4_T5_:
	.zero		380


//--------------------- .nv.constant0._ZN2at6native29vectorized_elementwise_kernelILi2ENS0_13BUnaryFunctorIsssZZZNS0_21heaviside_kernel_cudaERNS_18TensorIteratorBaseEENKUlvE_clEvENKUlvE3_clEvEUlssE_EESt5arrayIPcLm2EEEEviT0_T1_ --------------------------
	.section	.nv.constant0._ZN2at6native29vectorized_elementwise_kernelILi2ENS0_13BUnaryFunctorIsssZZZNS0_21heaviside_kernel_cudaERNS_18TensorIteratorBaseEENKUlvE_clEvENKUlvE3_clEvEUlssE_EESt5arrayIPcLm2EEEEviT0_T1_,"a",@progbits
	.sectionflags	@""
	.align	4
.nv.constant0._ZN2at6native29vectorized_elementwise_kernelILi2ENS0_13BUnaryFunctorIsssZZZNS0_21heaviside_kernel_cudaERNS_18TensorIteratorBaseEENKUlvE_clEvENKUlvE3_clEvEUlssE_EESt5arrayIPcLm2EEEEviT0_T1_:
	.zero		376


//--------------------- .nv.constant0._ZN2at6native29vectorized_elementwise_kernelILi4ENS0_13BUnaryFunctorIsssZZZNS0_21heaviside_kernel_cudaERNS_18TensorIteratorBaseEENKUlvE_clEvENKUlvE3_clEvEUlssE_EESt5arrayIPcLm2EEEEviT0_T1_ --------------------------
	.section	.nv.constant0._ZN2at6native29vectorized_elementwise_kernelILi4ENS0_13BUnaryFunctorIsssZZZNS0_21heaviside_kernel_cudaERNS_18TensorIteratorBaseEENKUlvE_clEvENKUlvE3_clEvEUlssE_EESt5arrayIPcLm2EEEEviT0_T1_,"a",@progbits
	.sectionflags	@""
	.align	4
.nv.constant0._ZN2at6native29vectorized_elementwise_kernelILi4ENS0_13BUnaryFunctorIsssZZZNS0_21heaviside_kernel_cudaERNS_18TensorIteratorBaseEENKUlvE_clEvENKUlvE3_clEvEUlssE_EESt5arrayIPcLm2EEEEviT0_T1_:
	.zero		376


//--------------------- .nv.constant0._ZN2at6native29vectorized_elementwise_kernelILi8ENS0_13BUnaryFunctorIsssZZZNS0_21heaviside_kernel_cudaERNS_18TensorIteratorBaseEENKUlvE_clEvENKUlvE3_clEvEUlssE_EESt5arrayIPcLm2EEEEviT0_T1_ --------------------------
	.section	.nv.constant0._ZN2at6native29vectorized_elementwise_kernelILi8ENS0_13BUnaryFunctorIsssZZZNS0_21heaviside_kernel_cudaERNS_18TensorIteratorBaseEENKUlvE_clEvENKUlvE3_clEvEUlssE_EESt5arrayIPcLm2EEEEviT0_T1_,"a",@progbits
	.sectionflags	@""
	.align	4
.nv.constant0._ZN2at6native29vectorized_elementwise_kernelILi8ENS0_13BUnaryFunctorIsssZZZNS0_21heaviside_kernel_cudaERNS_18TensorIteratorBaseEENKUlvE_clEvENKUlvE3_clEvEUlssE_EESt5arrayIPcLm2EEEEviT0_T1_:
	.zero		376


//--------------------- .nv.constant0._ZN2at6native18elementwise_kernelILi128ELi4EZNS0_15gpu_kernel_implINS0_13AUnaryFunctorIsssZZZNS0_21heaviside_kernel_cudaERNS_18TensorIteratorBaseEENKUlvE_clEvENKUlvE3_clEvEUlssE_EEEEvS5_RKT_EUliE_EEviT1_ --------------------------
	.section	.nv.constant0._ZN2at6native18elementwise_kernelILi128ELi4EZNS0_15gpu_kernel_implINS0_13AUnaryFunctorIsssZZZNS0_21heaviside_kernel_cudaERNS_18TensorIteratorBaseEENKUlvE_clEvENKUlvE3_clEvEUlssE_EEEEvS5_RKT_EUliE_EEviT1_,"a",@progbits
	.sectionflags	@""
	.align	4
.nv.constant0._ZN2at6native18elementwise_kernelILi128ELi4EZNS0_15gpu_kernel_implINS0_13AUnaryFunctorIsssZZZNS0_21heaviside_kernel_cudaERNS_18TensorIteratorBaseEENKUlvE_clEvENKUlvE3_clEvEUlssE_EEEEvS5_RKT_EUliE_EEviT1_:
	.zero		896


//--------------------- .nv.constant0._ZN2at6native27unrolled_elementwise_kernelINS0_13AUnaryFunctorIsssZZZNS0_21heaviside_kernel_cudaERNS_18TensorIteratorBaseEENKUlvE_clEvENKUlvE3_clEvEUlssE_EESt5arrayIPcLm2EELi4E23TrivialOffsetCalculatorILi1EjESD_NS0_6memory12LoadWithCastILi1EEENSE_13StoreWithCastILi1EEEEEviT_T0_T2_T3_T4_T5_ --------------------------
	.section	.nv.constant0._ZN2at6native27unrolled_elementwise_kernelINS0_13AUnaryFunctorIsssZZZNS0_21heaviside_kernel_cudaERNS_18TensorIteratorBaseEENKUlvE_clEvENKUlvE3_clEvEUlssE_EESt5arrayIPcLm2EELi4E23TrivialOffsetCalculatorILi1EjESD_NS0_6memory12LoadWithCastILi1EEENSE_13StoreWithCastILi1EEEEEviT_T0_T2_T3_T4_T5_,"a",@progbits
	.sectionflags	@""
	.align	4
.nv.constant0._ZN2at6native27unrolled_elementwise_kernelINS0_13AUnaryFunctorIsssZZZNS0_21heaviside_kernel_cudaERNS_18TensorIteratorBaseEENKUlvE_clEvENKUlvE3_clEvEUlssE_EESt5arrayIPcLm2EELi4E23TrivialOffsetCalculatorILi1EjESD_NS0_6memory12LoadWithCastILi1EEENSE_13StoreWithCastILi1EEEEEviT_T0_T2_T3_T4_T5_:
	.zero		396


//--------------------- .nv.constant0._ZN2at6native18elementwise_kernelILi128ELi4EZNS0_22gpu_kernel_impl_nocastINS0_13AUnaryFunctorIsssZZZNS0_21heaviside_kernel_cudaERNS_18TensorIteratorBaseEENKUlvE_clEvENKUlvE3_clEvEUlssE_EEEEvS5_RKT_EUliE_EEviT1_ --------------------------
	.section	.nv.constant0._ZN2at6native18elementwise_kernelILi128ELi4EZNS0_22gpu_kernel_impl_nocastINS0_13AUnaryFunctorIsssZZZNS0_21heaviside_kernel_cudaERNS_18TensorIteratorBaseEENKUlvE_clEvENKUlvE3_clEvEUlssE_EEEEvS5_RKT_EUliE_EEviT1_,"a",@progbits
	.sectionflags	@""
	.align	4
.nv.constant0._ZN2at6native18elementwise_kernelILi128ELi4EZNS0_22gpu_kernel_impl_nocastINS0_13AUnaryFunctorIsssZZZNS0_21heaviside_kernel_cudaERNS_18TensorIteratorBaseEENKUlvE_clEvENKUlvE3_clEvEUlssE_EEEEvS5_RKT_EUliE_EEviT1_:
	.zero		896


//--------------------- .nv.constant0._ZN2at6native27unrolled_elementwise_kernelINS0_13AUnaryFunctorIsssZZZNS0_21heaviside_kernel_cudaERNS_18TensorIteratorBaseEENKUlvE_clEvENKUlvE3_clEvEUlssE_EESt5arrayIPcLm2EELi4E23TrivialOffsetCalculatorILi1EjESD_NS0_6memory15LoadWithoutCastENSE_16StoreWithoutCastEEEviT_T0_T2_T3_T4_T5_ --------------------------
	.section	.nv.constant0._ZN2at6native27unrolled_elementwise_kernelINS0_13AUnaryFunctorIsssZZZNS0_21heaviside_kernel_cudaERNS_18TensorIteratorBaseEENKUlvE_clEvENKUlvE3_clEvEUlssE_EESt5arrayIPcLm2EELi4E23TrivialOffsetCalculatorILi1EjESD_NS0_6memory15LoadWithoutCastENSE_16StoreWithoutCastEEEviT_T0_T2_T3_T4_T5_,"a",@progbits
	.sectionflags	@""
	.align	4
.nv.constant0._ZN2at6native27unrolled_elementwise_kernelINS0_13AUnaryFunctorIsssZZZNS0_21heaviside_kernel_cudaERNS_18TensorIteratorBaseEENKUlvE_clEvENKUlvE3_clEvEUlssE_EESt5arrayIPcLm2EELi4E23TrivialOffsetCalculatorILi1EjESD_NS0_6memory15LoadWithoutCastENSE_16StoreWithoutCastEEEviT_T0_T2_T3_T4_T5_:
	.zero		380


//--------------------- .nv.constant0._ZN2at6native29vectorized_elementwise_kernelILi2ENS0_13AUnaryFunctorIsssZZZNS0_21heaviside_kernel_cudaERNS_18TensorIteratorBaseEENKUlvE_clEvENKUlvE3_clEvEUlssE_EESt5arrayIPcLm2EEEEviT0_T1_ --------------------------
	.section	.nv.constant0._ZN2at6native29vectorized_elementwise_kernelILi2ENS0_13AUnaryFunctorIsssZZZNS0_21heaviside_kernel_cudaERNS_18TensorIteratorBaseEENKUlvE_clEvENKUlvE3_clEvEUlssE_EESt5arrayIPcLm2EEEEviT0_T1_,"a",@progbits
	.sectionflags	@""
	.align	4
.nv.constant0._ZN2at6native29vectorized_elementwise_kernelILi2ENS0_13AUnaryFunctorIsssZZZNS0_21heaviside_kernel_cudaERNS_18TensorIteratorBaseEENKUlvE_clEvENKUlvE3_clEvEUlssE_EESt5arrayIPcLm2EEEEviT0_T1_:
	.zero		376


//--------------------- .nv.constant0._ZN2at6native29vectorized_elementwise_kernelILi4ENS0_13AUnaryFunctorIsssZZZNS0_21heaviside_kernel_cudaERNS_18TensorIteratorBaseEENKUlvE_clEvENKUlvE3_clEvEUlssE_EESt5arrayIPcLm2EEEEviT0_T1_ --------------------------
	.section	.nv.constant0._ZN2at6native29vectorized_elementwise_kernelILi4ENS0_13AUnaryFunctorIsssZZZNS0_21heaviside_kernel_cudaERNS_18TensorIteratorBaseEENKUlvE_clEvENKUlvE3_clEvEUlssE_EESt5arrayIPcLm2EEEEviT0_T1_,"a",@progbits
	.sectionflags	@""
	.align	4
.nv.constant0._ZN2at6native29vectorized_elementwise_kernelILi4ENS0_13AUnaryFunctorIsssZZZNS0_21heaviside_kernel_cudaERNS_18TensorIteratorBaseEENKUlvE_clEvENKUlvE3_clEvEUlssE_EESt5arrayIPcLm2EEEEviT0_T1_:
	.zero		376


//--------------------- .nv.constant0._ZN2at6native29vectorized_elementwise_kernelILi8ENS0_13AUnaryFunctorIsssZZZNS0_21heaviside_kernel_cudaERNS_18TensorIteratorBaseEENKUlvE_clEvENKUlvE3_clEvEUlssE_EESt5arrayIPcLm2EEEEviT0_T1_ --------------------------
	.section	.nv.constant0._ZN2at6native29vectorized_elementwise_kernelILi8ENS0_13AUnaryFunctorIsssZZZNS0_21heaviside_kernel_cudaERNS_18TensorIteratorBaseEENKUlvE_clEvENKUlvE3_clEvEUlssE_EESt5arrayIPcLm2EEEEviT0_T1_,"a",@progbits
	.sectionflags	@""
	.align	4
.nv.constant0._ZN2at6native29vectorized_elementwise_kernelILi8ENS0_13AUnaryFunctorIsssZZZNS0_21heaviside_kernel_cudaERNS_18TensorIteratorBaseEENKUlvE_clEvENKUlvE3_clEvEUlssE_EESt5arrayIPcLm2EEEEviT0_T1_:
	.zero		376


//--------------------- .nv.constant0._ZN2at6native18elementwise_kernelILi128ELi4EZNS0_15gpu_kernel_implINS0_13BinaryFunctorIlllZZZNS0_21heaviside_kernel_cudaERNS_18TensorIteratorBaseEENKUlvE_clEvENKUlvE2_clEvEUlllE_EEEEvS5_RKT_EUliE_EEviT1_ --------------------------
	.section	.nv.constant0._ZN2at6native18elementwise_kernelILi128ELi4EZNS0_15gpu_kernel_implINS0_13BinaryFunctorIlllZZZNS0_21heaviside_kernel_cudaERNS_18TensorIteratorBaseEENKUlvE_clEvENKUlvE2_clEvEUlllE_EEEEvS5_RKT_EUliE_EEviT1_,"a",@progbits
	.sectionflags	@""
	.align	4
.nv.constant0._ZN2at6native18elementwise_kernelILi128ELi4EZNS0_15gpu_kernel_implINS0_13BinaryFunctorIlllZZZNS0_21heaviside_kernel_cudaERNS_18TensorIteratorBaseEENKUlvE_clEvENKUlvE2_clEvEUlllE_EEEEvS5_RKT_EUliE_EEviT1_:
	.zero		1008


//--------------------- .nv.constant0._ZN2at6native27unrolled_elementwise_kernelINS0_13BinaryFunctorIlllZZZNS0_21heaviside_kernel_cudaERNS_18TensorIteratorBaseEENKUlvE_clEvENKUlvE2_clEvEUlllE_EESt5arrayIPcLm3EELi4E23TrivialOffsetCalculatorILi2EjESC_ILi1EjENS0_6memory12LoadWithCastILi2EEENSF_13StoreWithCastILi1EEEEEviT_T0_T2_T3_T4_T5_ --------------------------
	.section	.nv.constant0._ZN2at6native27unrolled_elementwise_kernelINS0_13BinaryFunctorIlllZZZNS0_21heaviside_kernel_cudaERNS_18TensorIteratorBaseEENKUlvE_clEvENKUlvE2_clEvEUlllE_EESt5arrayIPcLm3EELi4E23TrivialOffsetCalculatorILi2EjESC_ILi1EjENS0_6memory12LoadWithCastILi2EEENSF_13StoreWithCastILi1EEEEEviT_T0_T2_T3_T4_T5_,"a",@progbits
	.sectionflags	@""
	.align	4
.nv.constant0._ZN2at6native27unrolled_elementwise_kernelINS0_13BinaryFunctorIlllZZZNS0_21heaviside_kernel_cudaERNS_18TensorIteratorBaseEENKUlvE_clEvENKUlvE2_clEvEUlllE_EESt5arrayIPcLm3EELi4E23TrivialOffsetCalculatorILi2EjESC_ILi1EjENS0_6memory12LoadWithCastILi2EEENSF_13StoreWithCastILi1EEEEEviT_T0_T2_T3_T4_T5_:
	.zero		408


//--------------------- .nv.constant0._ZN2at6native18elementwise_kernelILi128ELi2EZNS0_22gpu_kernel_impl_nocastINS0_13BinaryFunctorIlllZZZNS0_21heaviside_kernel_cudaERNS_18TensorIteratorBaseEENKUlvE_clEvENKUlvE2_clEvEUlllE_EEEEvS5_RKT_EUliE_EEviT1_ --------------------------
	.section	.nv.constant0._ZN2at6native18elementwise_kernelILi128ELi2EZNS0_22gpu_kernel_impl_nocastINS0_13BinaryFunctorIlllZZZNS0_21heaviside_kernel_cudaERNS_18TensorIteratorBaseEENKUlvE_clEvENKUlvE2_clEvEUlllE_EEEEvS5_RKT_EUliE_EEviT1_,"a",@progbits
	.sectionflags	@""
	.align	4
.nv.constant0._ZN2at6native18elementwise_kernelILi128ELi2EZNS0_22gpu_kernel_impl_nocastINS0_13BinaryFunctorIlllZZZNS0_21heaviside_kernel_cudaERNS_18TensorIteratorBaseEENKUlvE_clEvENKUlvE2_clEvEUlllE_EEEEvS5_RKT_EUliE_EEviT1_:
	.zero		1008


//--------------------- .nv.constant0._ZN2at6native27unrolled_elementwise_kernelINS0_13BinaryFunctorIlllZZZNS0_21heaviside_kernel_cudaERNS_18TensorIteratorBaseEENKUlvE_clEvENKUlvE2_clEvEUlllE_EESt5arrayIPcLm3EELi4E23TrivialOffsetCalculatorILi2EjESC_ILi1EjENS0_6memory15LoadWithoutCastENSF_16StoreWithoutCastEEEviT_T0_T2_T3_T4_T5_ --------------------------
	.section	.nv.constant0._ZN2at6native27unrolled_elementwise_kernelINS0_13BinaryFunctorIlllZZZNS0_21heaviside_kernel_cudaERNS_18TensorIteratorBaseEENKUlvE_clEvENKUlvE2_clEvEUlllE_EESt5arrayIPcLm3EELi4E23TrivialOffsetCalculatorILi2EjESC_ILi1EjENS0_6memory15LoadWithoutCastENSF_16StoreWithoutCastEEEviT_T0_T2_T3_T4_T5_,"a",@progbits
	.sectionflags	@""
	.align	4
.nv.constant0._ZN2at6native27unrolled_elementwise_kernelINS0_13BinaryFunctorIlllZZZNS0_21heaviside_kernel_cudaERNS_18TensorIteratorBaseEENKUlvE_clEvENKUlvE2_clEvEUlllE_EESt5arrayIPcLm3EELi4E23TrivialOffsetCalculatorILi2EjESC_ILi1EjENS0_6memory15LoadWithoutCastENSF_16StoreWithoutCastEEEviT_T0_T2_T3_T4_T5_:
	.zero		388


//--------------------- .nv.constant0._ZN2at6native29vectorized_elementwise_kernelILi2ENS0_13BinaryFunctorIlllZZZNS0_21heaviside_kernel_cudaERNS_18TensorIteratorBaseEENKUlvE_clEvENKUlvE2_clEvEUlllE_EESt5arrayIPcLm3EEEEviT0_T1_ --------------------------
	.section	.nv.constant0._ZN2at6native29vectorized_elementwise_kernelILi2ENS0_13BinaryFunctorIlllZZZNS0_21heaviside_kernel_cudaERNS_18TensorIteratorBaseEENKUlvE_clEvENKUlvE2_clEvEUlllE_EESt5arrayIPcLm3EEEEviT0_T1_,"a",@progbits
	.sectionflags	@""
	.align	4
.nv.constant0._ZN2at6native29vectorized_elementwise_kernelILi2ENS0_13BinaryFunctorIlllZZZNS0_21heaviside_kernel_cudaERNS_18TensorIteratorBaseEENKUlvE_clEvENKUlvE2_clEvEUlllE_EESt5arrayIPcLm3EEEEviT0_T1_:
	.zero		384


//--------------------- .nv.constant0._ZN2at6native29vectorized_elementwise_kernelILi4ENS0_13BinaryFunctorIlllZZZNS0_21heaviside_kernel_cudaERNS_18TensorIteratorBaseEENKUlvE_clEvENKUlvE2_clEvEUlllE_EESt5arrayIPcLm3EEEEviT0_T1_ --------------------------
	.section	.nv.constant0._ZN2at6native29vectorized_elementwise_kernelILi4ENS0_13BinaryFunctorIlllZZZNS0_21heaviside_kernel_cudaERNS_18TensorIteratorBaseEENKUlvE_clEvENKUlvE2_clEvEUlllE_EESt5arrayIPcLm3EEEEviT0_T1_,"a",@progbits
	.sectionflags	@""
	.align	4
.nv.constant0._ZN2at6native29vectorized_elementwise_kernelILi4ENS0_13BinaryFunctorIlllZZZNS0_21heaviside_kernel_cudaERNS_18TensorIteratorBaseEENKUlvE_clEvENKUlvE2_clEvEUlllE_EESt5arrayIPcLm3EEEEviT0_T1_:
	.zero		384


//--------------------- .nv.constant0._ZN2at6native29vectorized_elementwise_kernelILi8ENS0_13BinaryFunctorIlllZZZNS0_21heaviside_kernel_cudaERNS_18TensorIteratorBaseEENKUlvE_clEvENKUlvE2_clEvEUlllE_EESt5arrayIPcLm3EEEEviT0_T1_ --------------------------
	.section	.nv.constant0._ZN2at6native29vectorized_elementwise_kernelILi8ENS0_13BinaryFunctorIlllZZZNS0_21heaviside_kernel_cudaERNS_18TensorIteratorBaseEENKUlvE_clEvENKUlvE2_clEvEUlllE_EESt5arrayIPcLm3EEEEviT0_T1_,"a",@progbits
	.sectionflags	@""
	.align	4
.nv.constant0._ZN2at6native29vectorized_elementwise_kernelILi8ENS0_13BinaryFunctorIlllZZZNS0_21heaviside_kernel_cudaERNS_18TensorIteratorBaseEENKUlvE_clEvENKUlvE2_clEvEUlllE_EESt5arrayIPcLm3EEEEviT0_T1_:
	.zero		384


//--------------------- .nv.constant0._ZN2at6native18elementwise_kernelILi128ELi4EZNS0_15gpu_kernel_implINS0_13BUnaryFunctorIlllZZZNS0_21heaviside_kernel_cudaERNS_18TensorIteratorBaseEENKUlvE_clEvENKUlvE2_clEvEUlllE_EEEEvS5_RKT_EUliE_EEviT1_ --------------------------
	.section	.nv.constant0._ZN2at6native18elementwise_kernelILi128ELi4EZNS0_15gpu_kernel_implINS0_13BUnaryFunctorIlllZZZNS0_21heaviside_kernel_cudaERNS_18TensorIteratorBaseEENKUlvE_clEvENKUlvE2_clEvEUlllE_EEEEvS5_RKT_EUliE_EEviT1_,"a",@progbits
	.sectionflags	@""
	.align	4
.nv.constant0._ZN2at6native18elementwise_kernelILi128ELi4EZNS0_15gpu_kernel_implINS0_13BUnaryFunctorIlllZZZNS0_21heaviside_kernel_cudaERNS_18TensorIteratorBaseEENKUlvE_clEvENKUlvE2_clEvEUlllE_EEEEvS5_RKT_EUliE_EEviT1_:
	.zero		912


//--------------------- .nv.constant0._ZN2at6native27unrolled_elementwise_kernelINS0_13BUnaryFunctorIlllZZZNS0_21heaviside_kernel_cudaERNS_18TensorIteratorBaseEENKUlvE_clEvENKUlvE2_clEvEUlllE_EESt5arrayIPcLm2EELi4E23TrivialOffsetCalculatorILi1EjESD_NS0_6memory12LoadWithCastILi1EEENSE_13StoreWithCastILi1EEEEEviT_T0_T2_T3_T4_T5_ --------------------------
	.section	.nv.constant0._ZN2at6native27unrolled_elementwise_kernelINS0_13BUnaryFunctorIlllZZZNS0_21heaviside_kernel_cudaERNS_18TensorIteratorBaseEENKUlvE_clEvENKUlvE2_clEvEUlllE_EESt5arrayIPcLm2EELi4E23TrivialOffsetCalculatorILi1EjESD_NS0_6memory12LoadWithCastILi1EEENSE_13StoreWithCastILi1EEEEEviT_T0_T2_T3_T4_T5_,"a",@progbits
	.sectionflags	@""
	.align	4
.nv.constant0._ZN2at6native27unrolled_elementwise_kernelINS0_13BUnaryFunctorIlllZZZNS0_21heaviside_kernel_cudaERNS_18TensorIteratorBaseEENKUlvE_clEvENKUlvE2_clEvEUlllE_EESt5arrayIPcLm2EELi4E23TrivialOffsetCalculatorILi1EjESD_NS0_6memory12LoadWithCastILi1EEENSE_13StoreWithCastILi1EEEEEviT_T0_T2_T3_T4_T5_:
	.zero		412


//--------------------- .nv.constant0._ZN2at6native18elementwise_kernelILi128ELi2EZNS0_22gpu_kernel_impl_nocastINS0_13BUnaryFunctorIlllZZZNS0_21heaviside_kernel_cudaERNS_18TensorIteratorBaseEENKUlvE_clEvENKUlvE2_clEvEUlllE_EEEEvS5_RKT_EUliE_EEviT1_ --------------------------
	.section	.nv.constant0._ZN2at6native18elementwise_kernelILi128ELi2EZNS0_22gpu_kernel_impl_nocastINS0_13BUnaryFunctorIlllZZZNS0_21heaviside_kernel_cudaERNS_18TensorIteratorBaseEENKUlvE_clEvENKUlvE2_clEvEUlllE_EEEEvS5_RKT_EUliE_EEviT1_,"a",@progbits
	.sectionflags	@""
	.align	4
.nv.constant0._ZN2at6native18elementwise_kernelILi128ELi2EZNS0_22gpu_kernel_impl_nocastINS0_13BUnaryFunctorIlllZZZNS0_21heaviside_kernel_cudaERNS_18TensorIteratorBaseEENKUlvE_clEvENKUlvE2_clEvEUlllE_EEEEvS5_RKT_EUliE_EEviT1_:
	.zero		904


//--------------------- .nv.constant0._ZN2at6native27unrolled_elementwise_kernelINS0_13BUnaryFunctorIlllZZZNS0_21heaviside_kernel_cudaERNS_18TensorIteratorBaseEENKUlvE_clEvENKUlvE2_clEvEUlllE_EESt5arrayIPcLm2EELi4E23TrivialOffsetCalculatorILi1EjESD_NS0_6memory15LoadWithoutCastENSE_16StoreWithoutCastEEEviT_T0_T2_T3_T4_T5_ --------------------------
	.section	.nv.constant0._ZN2at6native27unrolled_elementwise_kernelINS0_13BUnaryFunctorIlllZZZNS0_21heaviside_kernel_cudaERNS_18TensorIteratorBaseEENKUlvE_clEvENKUlvE2_clEvEUlllE_EESt5arrayIPcLm2EELi4E23TrivialOffsetCalculatorILi1EjESD_NS0_6memory15LoadWithoutCastENSE_16StoreWithoutCastEEEviT_T0_T2_T3_T4_T5_,"a",@progbits
	.sectionflags	@""
	.align	4
.nv.constant0._ZN2at6native27unrolled_elementwise_kernelINS0_13BUnaryFunctorIlllZZZNS0_21heaviside_kernel_cudaERNS_18TensorIteratorBaseEENKUlvE_clEvENKUlvE2_clEvEUlllE_EESt5arrayIPcLm2EELi4E23TrivialOffsetCalculatorILi1EjESD_NS0_6memory15LoadWithoutCastENSE_16StoreWithoutCastEEEviT_T0_T2_T3_T4_T5_:
	.zero		396


//--------------------- .nv.constant0._ZN2at6native29vectorized_elementwise_kernelILi2ENS0_13BUnaryFunctorIlllZZZNS0_21heaviside_kernel_cudaERNS_18TensorIteratorBaseEENKUlvE_clEvENKUlvE2_clEvEUlllE_EESt5arrayIPcLm2EEEEviT0_T1_ --------------------------
	.section	.nv.constant0._ZN2at6native29vectorized_elementwise_kernelILi2ENS0_13BUnaryFunctorIlllZZZNS0_21heaviside_kernel_cudaERNS_18TensorIteratorBaseEENKUlvE_clEvENKUlvE2_clEvEUlllE_EESt5arrayIPcLm2EEEEviT0_T1_,"a",@progbits
	.sectionflags	@""
	.align	4
.nv.constant0._ZN2at6native29vectorized_elementwise_kernelILi2ENS0_13BUnaryFunctorIlllZZZNS0_21heaviside_kernel_cudaERNS_18TensorIteratorBaseEENKUlvE_clEvENKUlvE2_clEvEUlllE_EESt5arrayIPcLm2EEEEviT0_T1_:
	.zero		392


//--------------------- .nv.constant0._ZN2at6native29vectorized_elementwise_kernelILi4ENS0_13BUnaryFunctorIlllZZZNS0_21heaviside_kernel_cudaERNS_18TensorIteratorBaseEENKUlvE_clEvENKUlvE2_clEvEUlllE_EESt5arrayIPcLm2EEEEviT0_T1_ --------------------------
	.section	.nv.constant0._ZN2at6native29vectorized_elementwise_kernelILi4ENS0_13BUnaryFunctorIlllZZZNS0_21heaviside_kernel_cudaERNS_18TensorIteratorBaseEENKUlvE_clEvENKUlvE2_clEvEUlllE_EESt5arrayIPcLm2EEEEviT0_T1_,"a",@progbits
	.sectionflags	@""
	.align	4
.nv.constant0._ZN2at6native29vectorized_elementwise_kernelILi4ENS0_13BUnaryFunctorIlllZZZNS0_21heaviside_kernel_cudaERNS_18TensorIteratorBaseEENKUlvE_clEvENKUlvE2_clEvEUlllE_EESt5arrayIPcLm2EEEEviT0_T1_:
	.zero		392


//--------------------- .nv.constant0._ZN2at6native29vectorized_elementwise_kernelILi8ENS0_13BUnaryFunctorIlllZZZNS0_21heaviside_kernel_cudaERNS_18TensorIteratorBaseEENKUlvE_clEvENKUlvE2_clEvEUlllE_EESt5arrayIPcLm2EEEEviT0_T1_ --------------------------
	.section	.nv.constant0._ZN2at6native29vectorized_elementwise_kernelILi8ENS0_13BUnaryFunctorIlllZZZNS0_21heaviside_kernel_cudaERNS_18TensorIteratorBaseEENKUlvE_clEvENKUlvE2_clEvEUlllE_EESt5arrayIPcLm2EEEEviT0_T1_,"a",@progbits
	.sectionflags	@""
	.align	4
.nv.constant0._ZN2at6native29vectorized_elementwise_kernelILi8ENS0_13BUnaryFunctorIlllZZZNS0_21heaviside_kernel_cudaERNS_18TensorIteratorBaseEENKUlvE_clEvENKUlvE2_clEvEUlllE_EESt5arrayIPcLm2EEEEviT0_T1_:
	.zero		392


//--------------------- .nv.constant0._ZN2at6native18elementwise_kernelILi128ELi4EZNS0_15gpu_kernel_implINS0_13AUnaryFunctorIlllZZZNS0_21heaviside_kernel_cudaERNS_18TensorIteratorBaseEENKUlvE_clEvENKUlvE2_clEvEUlllE_EEEEvS5_RKT_EUliE_EEviT1_ --------------------------
	.section	.nv.constant0._ZN2at6native18elementwise_kernelILi128ELi4EZNS0_15gpu_kernel_implINS0_13AUnaryFunctorIlllZZZNS0_21heaviside_kernel_cudaERNS_18TensorIteratorBaseEENKUlvE_clEvENKUlvE2_clEvEUlllE_EEEEvS5_RKT_EUliE_EEviT1_,"a",@progbits
	.sectionflags	@""
	.align	4
.nv.constant0._ZN2at6native18elementwise_kernelILi128ELi4EZNS0_15gpu_kernel_implINS0_13AUnaryFunctorIlllZZZNS0_21heaviside_kernel_cudaERNS_18TensorIteratorBaseEENKUlvE_clEvENKUlvE2_clEvEUlllE_EEEEvS5_RKT_EUliE_EEviT1_:
	.zero		912


//--------------------- .nv.constant0._ZN2at6native27unrolled_elementwise_kernelINS0_13AUnaryFunctorIlllZZZNS0_21heaviside_kernel_cudaERNS_18TensorIteratorBaseEENKUlvE_clEvENKUlvE2_clEvEUlllE_EESt5arrayIPcLm2EELi4E23TrivialOffsetCalculatorILi1EjESD_NS0_6memory12LoadWithCastILi1EEENSE_13StoreWithCastILi1EEEEEviT_T0_T2_T3_T4_T5_ --------------------------
	.section	.nv.constant0._ZN2at6native27unrolled_elementwise_kernelINS0_13AUnaryFunctorIlllZZZNS0_21heaviside_kernel_cudaERNS_18TensorIteratorBaseEENKUlvE_clEvENKUlvE2_clEvEUlllE_EESt5arrayIPcLm2EELi4E23TrivialOffsetCalculatorILi1EjESD_NS0_6memory12LoadWithCastILi1EEENSE_13StoreWithCastILi1EEEEEviT_T0_T2_T3_T4_T5_,"a",@progbits
	.sectionflags	@""
	.align	4
.nv.constant0._ZN2at6native27unrolled_elementwise_kernelINS0_13AUnaryFunctorIlllZZZNS0_21heaviside_kernel_cudaERNS_18TensorIteratorBaseEENKUlvE_clEvENKUlvE2_clEvEUlllE_EESt5arrayIPcLm2EELi4E23TrivialOffsetCalculatorILi1EjESD_NS0_6memory12LoadWithCastILi1EEENSE_13StoreWithCastILi1EEEEEviT_T0_T2_T3_T4_T5_:
	.zero		412


//--------------------- .nv.constant0._ZN2at6native18elementwise_kernelILi128ELi2EZNS0_22gpu_kernel_impl_nocastINS0_13AUnaryFunctorIlllZZZNS0_21heaviside_kernel_cudaERNS_18TensorIteratorBaseEENKUlvE_clEvENKUlvE2_clEvEUlllE_EEEEvS5_RKT_EUliE_EEviT1_ --------------------------
	.section	.nv.constant0._ZN2at6native18elementwise_kernelILi128ELi2EZNS0_22gpu_kernel_impl_nocastINS0_13AUnaryFunctorIlllZZZNS0_21heaviside_kernel_cudaERNS_18TensorIteratorBaseEENKUlvE_clEvENKUlvE2_clEvEUlllE_EEEEvS5_RKT_EUliE_EEviT1_,"a",@progbits
	.sectionflags	@""
	.align	4
.nv.constant0._ZN2at6native18elementwise_kernelILi128ELi2EZNS0_22gpu_kernel_impl_nocastINS0_13AUnaryFunctorIlllZZZNS0_21heaviside_kernel_cudaERNS_18TensorIteratorBaseEENKUlvE_clEvENKUlvE2_clEvEUlllE_EEEEvS5_RKT_EUliE_EEviT1_:
	.zero		904


//--------------------- .nv.constant0._ZN2at6native27unrolled_elementwise_kernelINS0_13AUnaryFunctorIlllZZZNS0_21heaviside_kernel_cudaERNS_18TensorIteratorBaseEENKUlvE_clEvENKUlvE2_clEvEUlllE_EESt5arrayIPcLm2EELi4E23TrivialOffsetCalculatorILi1EjESD_NS0_6memory15LoadWithoutCastENSE_16StoreWithoutCastEEEviT_T0_T2_T3_T4_T5_ --------------------------
	.section	.nv.constant0._ZN2at6native27unrolled_elementwise_kernelINS0_13AUnaryFunctorIlllZZZNS0_21heaviside_kernel_cudaERNS_18TensorIteratorBaseEENKUlvE_clEvENKUlvE2_clEvEUlllE_EESt5arrayIPcLm2EELi4E23TrivialOffsetCalculatorILi1EjESD_NS0_6memory15LoadWithoutCastENSE_16StoreWithoutCastEEEviT_T0_T2_T3_T4_T5_,"a",@progbits
	.sectionflags	@""
	.align	4
.nv.constant0._ZN2at6native27unrolled_elementwise_kernelINS0_13AUnaryFunctorIlllZZZNS0_21heaviside_kernel_cudaERNS_18TensorIteratorBaseEENKUlvE_clEvENKUlvE2_clEvEUlllE_EESt5arrayIPcLm2EELi4E23TrivialOffsetCalculatorILi1EjESD_NS0_6memory15LoadWithoutCastENSE_16StoreWithoutCastEEEviT_T0_T2_T3_T4_T5_:
	.zero		396


//--------------------- .nv.constant0._ZN2at6native29vectorized_elementwise_kernelILi2ENS0_13AUnaryFunctorIlllZZZNS0_21heaviside_kernel_cudaERNS_18TensorIteratorBaseEENKUlvE_clEvENKUlvE2_clEvEUlllE_EESt5arrayIPcLm2EEEEviT0_T1_ --------------------------
	.section	.nv.constant0._ZN2at6native29vectorized_elementwise_kernelILi2ENS0_13AUnaryFunctorIlllZZZNS0_21heaviside_kernel_cudaERNS_18TensorIteratorBaseEENKUlvE_clEvENKUlvE2_clEvEUlllE_EESt5arrayIPcLm2EEEEviT0_T1_,"a",@progbits
	.sectionflags	@""
	.align	4
.nv.constant0._ZN2at6native29vectorized_elementwise_kernelILi2ENS0_13AUnaryFunctorIlllZZZNS0_21heaviside_kernel_cudaERNS_18TensorIteratorBaseEENKUlvE_clEvENKUlvE2_clEvEUlllE_EESt5arrayIPcLm2EEEEviT0_T1_:
	.zero		392


//--------------------- .nv.constant0._ZN2at6native29vectorized_elementwise_kernelILi4ENS0_13AUnaryFunctorIlllZZZNS0_21heaviside_kernel_cudaERNS_18TensorIteratorBaseEENKUlvE_clEvENKUlvE2_clEvEUlllE_EESt5arrayIPcLm2EEEEviT0_T1_ --------------------------
	.section	.nv.constant0._ZN2at6native29vectorized_elementwise_kernelILi4ENS0_13AUnaryFunctorIlllZZZNS0_21heaviside_kernel_cudaERNS_18TensorIteratorBaseEENKUlvE_clEvENKUlvE2_clEvEUlllE_EESt5arrayIPcLm2EEEEviT0_T1_,"a",@progbits
	.sectionflags	@""
	.align	4
.nv.constant0._ZN2at6native29vectorized_elementwise_kernelILi4ENS0_13AUnaryFunctorIlllZZZNS0_21heaviside_kernel_cudaERNS_18TensorIteratorBaseEENKUlvE_clEvENKUlvE2_clEvEUlllE_EESt5arrayIPcLm2EEEEviT0_T1_:
	.zero		392


//--------------------- .nv.constant0._ZN2at6native29vectorized_elementwise_kernelILi8ENS0_13AUnaryFunctorIlllZZZNS0_21heaviside_kernel_cudaERNS_18TensorIteratorBaseEENKUlvE_clEvENKUlvE2_clEvEUlllE_EESt5arrayIPcLm2EEEEviT0_T1_ --------------------------
	.section	.nv.constant0._ZN2at6native29vectorized_elementwise_kernelILi8ENS0_13AUnaryFunctorIlllZZZNS0_21heaviside_kernel_cudaERNS_18TensorIteratorBaseEENKUlvE_clEvENKUlvE2_clEvEUlllE_EESt5arrayIPcLm2EEEEviT0_T1_,"a",@progbits
	.sectionflags	@""
	.align	4
.nv.constant0._ZN2at6native29vectorized_elementwise_kernelILi8ENS0_13AUnaryFunctorIlllZZZNS0_21heaviside_kernel_cudaERNS_18TensorIteratorBaseEENKUlvE_clEvENKUlvE2_clEvEUlllE_EESt5arrayIPcLm2EEEEviT0_T1_:
	.zero		392


//--------------------- .nv.constant0._ZN2at6native18elementwise_kernelILi128ELi4EZNS0_15gpu_kernel_implINS0_13BinaryFunctorIiiiZZZNS0_21heaviside_kernel_cudaERNS_18TensorIteratorBaseEENKUlvE_clEvENKUlvE1_clEvEUliiE_EEEEvS5_RKT_EUliE_EEviT1_ --------------------------
	.section	.nv.constant0._ZN2at6native18elementwise_kernelILi128ELi4EZNS0_15gpu_kernel_implINS0_13BinaryFunctorIiiiZZZNS0_21heaviside_kernel_cudaERNS_18TensorIteratorBaseEENKUlvE_clEvENKUlvE1_clEvEUliiE_EEEEvS5_RKT_EUliE_EEviT1_,"a",@progbits
	.sectionflags	@""
	.align	4
.nv.constant0._ZN2at6native18elementwise_kernelILi128ELi4EZNS0_15gpu_kernel_implINS0_13BinaryFunctorIiiiZZZNS0_21heaviside_kernel_cudaERNS_18TensorIteratorBaseEENKUlvE_clEvENKUlvE1_clEvEUliiE_EEEEvS5_RKT_EUliE_EEviT1_:
	.zero		1008


//--------------------- .nv.constant0._ZN2at6native27unrolled_elementwise_kernelINS0_13BinaryFunctorIiiiZZZNS0_21heaviside_kernel_cudaERNS_18TensorIteratorBaseEENKUlvE_clEvENKUlvE1_clEvEUliiE_EESt5arrayIPcLm3EELi4E23TrivialOffsetCalculatorILi2EjESC_ILi1EjENS0_6memory12LoadWithCastILi2EEENSF_13StoreWithCastILi1EEEEEviT_T0_T2_T3_T4_T5_ --------------------------
	.section	.nv.constant0._ZN2at6native27unrolled_elementwise_kernelINS0_13BinaryFunctorIiiiZZZNS0_21heaviside_kernel_cudaERNS_18TensorIteratorBaseEENKUlvE_clEvENKUlvE1_clEvEUliiE_EESt5arrayIPcLm3EELi4E23TrivialOffsetCalculatorILi2EjESC_ILi1EjENS0_6memory12LoadWithCastILi2EEENSF_13StoreWithCastILi1EEEEEviT_T0_T2_T3_T4_T5_,"a",@progbits
	.sectionflags	@""
	.align	4
.nv.constant0._ZN2at6native27unrolled_elementwise_kernelINS0_13BinaryFunctorIiiiZZZNS0_21heaviside_kernel_cudaERNS_18TensorIteratorBaseEENKUlvE_clEvENKUlvE1_clEvEUliiE_EESt5arrayIPcLm3EELi4E23TrivialOffsetCalculatorILi2EjESC_ILi1EjENS0_6memory12LoadWithCastILi2EEENSF_13StoreWithCastILi1EEEEEviT_T0_T2_T3_T4_T5_:
	.zero		408


//--------------------- .nv.constant0._ZN2at6native18elementwise_kernelILi128ELi2EZNS0_22gpu_kernel_impl_nocastINS0_13BinaryFunctorIiiiZZZNS0_21heaviside_kernel_cudaERNS_18TensorIteratorBaseEENKUlvE_clEvENKUlvE1_clEvEUliiE_EEEEvS5_RKT_EUliE_EEviT1_ --------------------------
	.section	.nv.constant0._ZN2at6native18elementwise_kernelILi128ELi2EZNS0_22gpu_kernel_impl_nocastINS0_13BinaryFunctorIiiiZZZNS0_21heaviside_kernel_cudaERNS_18TensorIteratorBaseEENKUlvE_clEvENKUlvE1_clEvEUliiE_EEEEvS5_RKT_EUliE_EEviT1_,"a",@progbits
	.sectionflags	@""
	.align	4
.nv.constant0._ZN2at6native18elementwise_kernelILi128ELi2EZNS0_22gpu_kernel_impl_nocastINS0_13BinaryFunctorIiiiZZZNS0_21heaviside_kernel_cudaERNS_18TensorIteratorBaseEENKUlvE_clEvENKUlvE1_clEvEUliiE_EEEEvS5_RKT_EUliE_EEviT1_:
	.zero		1008


//--------------------- .nv.constant0._ZN2at6native27unrolled_elementwise_kernelINS0_13BinaryFunctorIiiiZZZNS0_21heaviside_kernel_cudaERNS_18TensorIteratorBaseEENKUlvE_clEvENKUlvE1_clEvEUliiE_EESt5arrayIPcLm3EELi4E23TrivialOffsetCalculatorILi2EjESC_ILi1EjENS0_6memory15LoadWithoutCastENSF_16StoreWithoutCastEEEviT_T0_T2_T3_T4_T5_ --------------------------
	.section	.nv.constant0._ZN2at6native27unrolled_elementwise_kernelINS0_13BinaryFunctorIiiiZZZNS0_21heaviside_kernel_cudaERNS_18TensorIteratorBaseEENKUlvE_clEvENKUlvE1_clEvEUliiE_EESt5arrayIPcLm3EELi4E23TrivialOffsetCalculatorILi2EjESC_ILi1EjENS0_6memory15LoadWithoutCastENSF_16StoreWithoutCastEEEviT_T0_T2_T3_T4_T5_,"a",@progbits
	.sectionflags	@""
	.align	4
.nv.constant0._ZN2at6native27unrolled_elementwise_kernelINS0_13BinaryFunctorIiiiZZZNS0_21heaviside_kernel_cudaERNS_18TensorIteratorBaseEENKUlvE_clEvENKUlvE1_clEvEUliiE_EESt5arrayIPcLm3EELi4E23TrivialOffsetCalculatorILi2EjESC_ILi1EjENS0_6memory15LoadWithoutCastENSF_16StoreWithoutCastEEEviT_T0_T2_T3_T4_T5_:
	.zero		388


//--------------------- .nv.constant0._ZN2at6native29vectorized_elementwise_kernelILi2ENS0_13BinaryFunctorIiiiZZZNS0_21heaviside_kernel_cudaERNS_18TensorIteratorBaseEENKUlvE_clEvENKUlvE1_clEvEUliiE_EESt5arrayIPcLm3EEEEviT0_T1_ --------------------------
	.section	.nv.constant0._ZN2at6native29vectorized_elementwise_kernelILi2ENS0_13BinaryFunctorIiiiZZZNS0_21heaviside_kernel_cudaERNS_18TensorIteratorBaseEENKUlvE_clEvENKUlvE1_clEvEUliiE_EESt5arrayIPcLm3EEEEviT0_T1_,"a",@progbits
	.sectionflags	@""
	.align	4
.nv.constant0._ZN2at6native29vectorized_elementwise_kernelILi2ENS0_13BinaryFunctorIiiiZZZNS0_21heaviside_kernel_cudaERNS_18TensorIteratorBaseEENKUlvE_clEvENKUlvE1_clEvEUliiE_EESt5arrayIPcLm3EEEEviT0_T1_:
	.zero		384


//--------------------- .nv.constant0._ZN2at6native29vectorized_elementwise_kernelILi4ENS0_13BinaryFunctorIiiiZZZNS0_21heaviside_kernel_cudaERNS_18TensorIteratorBaseEENKUlvE_clEvENKUlvE1_clEvEUliiE_EESt5arrayIPcLm3EEEEviT0_T1_ --------------------------
	.section	.nv.constant0._ZN2at6native29vectorized_elementwise_kernelILi4ENS0_13BinaryFunctorIiiiZZZNS0_21heaviside_kernel_cudaERNS_18TensorIteratorBaseEENKUlvE_clEvENKUlvE1_clEvEUliiE_EESt5arrayIPcLm3EEEEviT0_T1_,"a",@progbits
	.sectionflags	@""
	.align	4
.nv.constant0._ZN2at6native29vectorized_elementwise_kernelILi4ENS0_13BinaryFunctorIiiiZZZNS0_21heaviside_kernel_cudaERNS_18TensorIteratorBaseEENKUlvE_clEvENKUlvE1_clEvEUliiE_EESt5arrayIPcLm3EEEEviT0_T1_:
	.zero		384


//--------------------- .nv.constant0._ZN2at6native29vectorized_elementwise_kernelILi8ENS0_13BinaryFunctorIiiiZZZNS0_21heaviside_kernel_cudaERNS_18TensorIteratorBaseEENKUlvE_clEvENKUlvE1_clEvEUliiE_EESt5arrayIPcLm3EEEEviT0_T1_ --------------------------
	.section	.nv.constant0._ZN2at6native29vectorized_elementwise_kernelILi8ENS0_13BinaryFunctorIiiiZZZNS0_21heaviside_kernel_cudaERNS_18TensorIteratorBaseEENKUlvE_clEvENKUlvE1_clEvEUliiE_EESt5arrayIPcLm3EEEEviT0_T1_,"a",@progbits
	.sectionflags	@""
	.align	4
.nv.constant0._ZN2at6native29vectorized_elementwise_kernelILi8ENS0_13BinaryFunctorIiiiZZZNS0_21heaviside_kernel_cudaERNS_18TensorIteratorBaseEENKUlvE_clEvENKUlvE1_clEvEUliiE_EESt5arrayIPcLm3EEEEviT0_T1_:
	.zero		384


//--------------------- .nv.constant0._ZN2at6native18elementwise_kernelILi128ELi4EZNS0_15gpu_kernel_implINS0_13BUnaryFunctorIiiiZZZNS0_21heaviside_kernel_cudaERNS_18TensorIteratorBaseEENKUlvE_clEvENKUlvE1_clEvEUliiE_EEEEvS5_RKT_EUliE_EEviT1_ --------------------------
	.section	.nv.constant0._ZN2at6native18elementwise_kernelILi128ELi4EZNS0_15gpu_kernel_implINS0_13BUnaryFunctorIiiiZZZNS0_21heaviside_kernel_cudaERNS_18TensorIteratorBaseEENKUlvE_clEvENKUlvE1_clEvEUliiE_EEEEvS5_RKT_EUliE_EEviT1_,"a",@progbits
	.sectionflags	@""
	.align	4
.nv.constant0._ZN2at6native18elementwise_kernelILi128ELi4EZNS0_15gpu_kernel_implINS0_13BUnaryFunctorIiiiZZZNS0_21heaviside_kernel_cudaERNS_18TensorIteratorBaseEENKUlvE_clEvENKUlvE1_clEvEUliiE_EEEEvS5_RKT_EUliE_EEviT1_:
	.zero		904


//--------------------- .nv.constant0._ZN2at6native27unrolled_elementwise_kernelINS0_13BUnaryFunctorIiiiZZZNS0_21heaviside_kernel_cudaERNS_18TensorIteratorBaseEENKUlvE_clEvENKUlvE1_clEvEUliiE_EESt5arrayIPcLm2EELi4E23TrivialOffsetCalculatorILi1EjESD_NS0_6memory12LoadWithCastILi1EEENSE_13StoreWithCastILi1EEEEEviT_T0_T2_T3_T4_T5_ --------------------------
	.section	.nv.constant0._ZN2at6native27unrolled_elementwise_kernelINS0_13BUnaryFunctorIiiiZZZNS0_21heaviside_kernel_cudaERNS_18TensorIteratorBaseEENKUlvE_clEvENKUlvE1_clEvEUliiE_EESt5arrayIPcLm2EELi4E23TrivialOffsetCalculatorILi1EjESD_NS0_6memory12LoadWithCastILi1EEENSE_13StoreWithCastILi1EEEEEviT_T0_T2_T3_T4_T5_,"a",@progbits
	.sectionflags	@""
	.align	4
.nv.constant0._ZN2at6native27unrolled_elementwise_kernelINS0_13BUnaryFunctorIiiiZZZNS0_21heaviside_kernel_cudaERNS_18TensorIteratorBaseEENKUlvE_clEvENKUlvE1_clEvEUliiE_EESt5arrayIPcLm2EELi4E23TrivialOffsetCalculatorILi1EjESD_NS0_6memory12LoadWithCastILi1EEENSE_13StoreWithCastILi1EEEEEviT_T0_T2_T3_T4_T5_:
	.zero		404


//--------------------- .nv.constant0._ZN2at6native18elementwise_kernelILi128ELi2EZNS0_22gpu_kernel_impl_nocastINS0_13BUnaryFunctorIiiiZZZNS0_21heaviside_kernel_cudaERNS_18TensorIteratorBaseEENKUlvE_clEvENKUlvE1_clEvEUliiE_EEEEvS5_RKT_EUliE_EEviT1_ --------------------------
	.section	.nv.constant0._ZN2at6native18elementwise_kernelILi128ELi2EZNS0_22gpu_kernel_impl_nocastINS0_13BUnaryFunctorIiiiZZZNS0_21heaviside_kernel_cudaERNS_18TensorIteratorBaseEENKUlvE_clEvENKUlvE1_clEvEUliiE_EEEEvS5_RKT_EUliE_EEviT1_,"a",@progbits
	.sectionflags	@""
	.align	4
.nv.constant0._ZN2at6native18elementwise_kernelILi128ELi2EZNS0_22gpu_kernel_impl_nocastINS0_13BUnaryFunctorIiiiZZZNS0_21heaviside_kernel_cudaERNS_18TensorIteratorBaseEENKUlvE_clEvENKUlvE1_clEvEUliiE_EEEEvS5_RKT_EUliE_EEviT1_:
	.zero		896


//--------------------- .nv.constant0._ZN2at6native27unrolled_elementwise_kernelINS0_13BUnaryFunctorIiiiZZZNS0_21heaviside_kernel_cudaERNS_18TensorIteratorBaseEENKUlvE_clEvENKUlvE1_clEvEUliiE_EESt5arrayIPcLm2EELi4E23TrivialOffsetCalculatorILi1EjESD_NS0_6memory15LoadWithoutCastENSE_16StoreWithoutCastEEEviT_T0_T2_T3_T4_T5_ --------------------------
	.section	.nv.constant0._ZN2at6native27unrolled_elementwise_kernelINS0_13BUnaryFunctorIiiiZZZNS0_21heaviside_kernel_cudaERNS_18TensorIteratorBaseEENKUlvE_clEvENKUlvE1_clEvEUliiE_EESt5arrayIPcLm2EELi4E23TrivialOffsetCalculatorILi1EjESD_NS0_6memory15LoadWithoutCastENSE_16StoreWithoutCastEEEviT_T0_T2_T3_T4_T5_,"a",@progbits
	.sectionflags	@""
	.align	4
.nv.constant0._ZN2at6native27unrolled_elementwise_kernelINS0_13BUnaryFunctorIiiiZZZNS0_21heaviside_kernel_cudaERNS_18TensorIteratorBaseEENKUlvE_clEvENKUlvE1_clEvEUliiE_EESt5arrayIPcLm2EELi4E23TrivialOffsetCalculatorILi1EjESD_NS0_6memory15LoadWithoutCastENSE_16StoreWithoutCastEEEviT_T0_T2_T3_T4_T5_:
	.zero		388


//--------------------- .nv.constant0._ZN2at6native29vectorized_elementwise_kernelILi2ENS0_13BUnaryFunctorIiiiZZZNS0_21heaviside_kernel_cudaERNS_18TensorIteratorBaseEENKUlvE_clEvENKUlvE1_clEvEUliiE_EESt5arrayIPcLm2EEEEviT0_T1_ --------------------------
	.section	.nv.constant0._ZN2at6native29vectorized_elementwise_kernelILi2ENS0_13BUnaryFunctorIiiiZZZNS0_21heaviside_kernel_cudaERNS_18TensorIteratorBaseEENKUlvE_clEvENKUlvE1_clEvEUliiE_EESt5arrayIPcLm2EEEEviT0_T1_,"a",@progbits
	.sectionflags	@""
	.align	4
.nv.constant0._ZN2at6native29vectorized_elementwise_kernelILi2ENS0_13BUnaryFunctorIiiiZZZNS0_21heaviside_kernel_cudaERNS_18TensorIteratorBaseEENKUlvE_clEvENKUlvE1_clEvEUliiE_EESt5arrayIPcLm2EEEEviT0_T1_:
	.zero		384


//--------------------- .nv.constant0._ZN2at6native29vectorized_elementwise_kernelILi4ENS0_13BUnaryFunctorIiiiZZZNS0_21heaviside_kernel_cudaERNS_18TensorIteratorBaseEENKUlvE_clEvENKUlvE1_clEvEUliiE_EESt5arrayIPcLm2EEEEviT0_T1_ --------------------------
	.section	.nv.constant0._ZN2at6native29vectorized_elementwise_kernelILi4ENS0_13BUnaryFunctorIiiiZZZNS0_21heaviside_kernel_cudaERNS_18TensorIteratorBaseEENKUlvE_clEvENKUlvE1_clEvEUliiE_EESt5arrayIPcLm2EEEEviT0_T1_,"a",@progbits
	.sectionflags	@""
	.align	4
.nv.constant0._ZN2at6native29vectorized_elementwise_kernelILi4ENS0_13BUnaryFunctorIiiiZZZNS0_21heaviside_kernel_cudaERNS_18TensorIteratorBaseEENKUlvE_clEvENKUlvE1_clEvEUliiE_EESt5arrayIPcLm2EEEEviT0_T1_:
	.zero		384


//--------------------- .nv.constant0._ZN2at6native29vectorized_elementwise_kernelILi8ENS0_13BUnaryFunctorIiiiZZZNS0_21heaviside_kernel_cudaERNS_18TensorIteratorBaseEENKUlvE_clEvENKUlvE1_clEvEUliiE_EESt5arrayIPcLm2EEEEviT0_T1_ --------------------------
	.section	.nv.constant0._ZN2at6native29vectorized_elementwise_kernelILi8ENS0_13BUnaryFunctorIiiiZZZNS0_21heaviside_kernel_cudaERNS_18TensorIteratorBaseEENKUlvE_clEvENKUlvE1_clEvEUliiE_EESt5arrayIPcLm2EEEEviT0_T1_,"a",@progbits
	.sectionflags	@""
	.align	4
.nv.constant0._ZN2at6native29vectorized_elementwise_kernelILi8ENS0_13BUnaryFunctorIiiiZZZNS0_21heaviside_kernel_cudaERNS_18TensorIteratorBaseEENKUlvE_clEvENKUlvE1_clEvEUliiE_EESt5arrayIPcLm2EEEEviT0_T1_:
	.zero		384


//--------------------- .nv.constant0._ZN2at6native18elementwise_kernelILi128ELi4EZNS0_15gpu_kernel_implINS0_13AUnaryFunctorIiiiZZZNS0_21heaviside_kernel_cudaERNS_18TensorIteratorBaseEENKUlvE_clEvENKUlvE1_clEvEUliiE_EEEEvS5_RKT_EUliE_EEviT1_ --------------------------
	.section	.nv.constant0._ZN2at6native18elementwise_kernelILi128ELi4EZNS0_15gpu_kernel_implINS0_13AUnaryFunctorIiiiZZZNS0_21heaviside_kernel_cudaERNS_18TensorIteratorBaseEENKUlvE_clEvENKUlvE1_clEvEUliiE_EEEEvS5_RKT_EUliE_EEviT1_,"a",@progbits
	.sectionflags	@""
	.align	4
.nv.constant0._ZN2at6native18elementwise_kernelILi128ELi4EZNS0_15gpu_kernel_implINS0_13AUnaryFunctorIiiiZZZNS0_21heaviside_kernel_cudaERNS_18TensorIteratorBaseEENKUlvE_clEvENKUlvE1_clEvEUliiE_EEEEvS5_RKT_EUliE_EEviT1_:
	.zero		904


//--------------------- .nv.constant0._ZN2at6native27unrolled_elementwise_kernelINS0_13AUnaryFunctorIiiiZZZNS0_21heaviside_kernel_cudaERNS_18TensorIteratorBaseEENKUlvE_clEvENKUlvE1_clEvEUliiE_EESt5arrayIPcLm2EELi4E23TrivialOffsetCalculatorILi1EjESD_NS0_6memory12LoadWithCastILi1EEENSE_13StoreWithCastILi1EEEEEviT_T0_T2_T3_T4_T5_ --------------------------
	.section	.nv.constant0._ZN2at6native27unrolled_elementwise_kernelINS0_13AUnaryFunctorIiiiZZZNS0_21heaviside_kernel_cudaERNS_18TensorIteratorBaseEENKUlvE_clEvENKUlvE1_clEvEUliiE_EESt5arrayIPcLm2EELi4E23TrivialOffsetCalculatorILi1EjESD_NS0_6memory12LoadWithCastILi1EEENSE_13StoreWithCastILi1EEEEEviT_T0_T2_T3_T4_T5_,"a",@progbits
	.sectionflags	@""
	.align	4
.nv.constant0._ZN2at6native27unrolled_elementwise_kernelINS0_13AUnaryFunctorIiiiZZZNS0_21heaviside_kernel_cudaERNS_18TensorIteratorBaseEENKUlvE_clEvENKUlvE1_clEvEUliiE_EESt5arrayIPcLm2EELi4E23TrivialOffsetCalculatorILi1EjESD_NS0_6memory12LoadWithCastILi1EEENSE_13StoreWithCastILi1EEEEEviT_T0_T2_T3_T4_T5_:
	.zero		404


//--------------------- .nv.constant0._ZN2at6native18elementwise_kernelILi128ELi2EZNS0_22gpu_kernel_impl_nocastINS0_13AUnaryFunctorIiiiZZZNS0_21heaviside_kernel_cudaERNS_18TensorIteratorBaseEENKUlvE_clEvENKUlvE1_clEvEUliiE_EEEEvS5_RKT_EUliE_EEviT1_ --------------------------
	.section	.nv.constant0._ZN2at6native18elementwise_kernelILi128ELi2EZNS0_22gpu_kernel_impl_nocastINS0_13AUnaryFunctorIiiiZZZNS0_21heaviside_kernel_cudaERNS_18TensorIteratorBaseEENKUlvE_clEvENKUlvE1_clEvEUliiE_EEEEvS5_RKT_EUliE_EEviT1_,"a",@progbits
	.sectionflags	@""
	.align	4
.nv.constant0._ZN2at6native18elementwise_kernelILi128ELi2EZNS0_22gpu_kernel_impl_nocastINS0_13AUnaryFunctorIiiiZZZNS0_21heaviside_kernel_cudaERNS_18TensorIteratorBaseEENKUlvE_clEvENKUlvE1_clEvEUliiE_EEEEvS5_RKT_EUliE_EEviT1_:
	.zero		896


//--------------------- .nv.constant0._ZN2at6native27unrolled_elementwise_kernelINS0_13AUnaryFunctorIiiiZZZNS0_21heaviside_kernel_cudaERNS_18TensorIteratorBaseEENKUlvE_clEvENKUlvE1_clEvEUliiE_EESt5arrayIPcLm2EELi4E23TrivialOffsetCalculatorILi1EjESD_NS0_6memory15LoadWithoutCastENSE_16StoreWithoutCastEEEviT_T0_T2_T3_T4_T5_ --------------------------
	.section	.nv.constant0._ZN2at6native27unrolled_elementwise_kernelINS0_13AUnaryFunctorIiiiZZZNS0_21heaviside_kernel_cudaERNS_18TensorIteratorBaseEENKUlvE_clEvENKUlvE1_clEvEUliiE_EESt5arrayIPcLm2EELi4E23TrivialOffsetCalculatorILi1EjESD_NS0_6memory15LoadWithoutCastENSE_16StoreWithoutCastEEEviT_T0_T2_T3_T4_T5_,"a",@progbits
	.sectionflags	@""
	.align	4
.nv.constant0._ZN2at6native27unrolled_elementwise_kernelINS0_13AUnaryFunctorIiiiZZZNS0_21heaviside_kernel_cudaERNS_18TensorIteratorBaseEENKUlvE_clEvENKUlvE1_clEvEUliiE_EESt5arrayIPcLm2EELi4E23TrivialOffsetCalculatorILi1EjESD_NS0_6memory15LoadWithoutCastENSE_16StoreWithoutCastEEEviT_T0_T2_T3_T4_T5_:
	.zero		388


//--------------------- .nv.constant0._ZN2at6native29vectorized_elementwise_kernelILi2ENS0_13AUnaryFunctorIiiiZZZNS0_21heaviside_kernel_cudaERNS_18TensorIteratorBaseEENKUlvE_clEvENKUlvE1_clEvEUliiE_EESt5arrayIPcLm2EEEEviT0_T1_ --------------------------
	.section	.nv.constant0._ZN2at6native29vectorized_elementwise_kernelILi2ENS0_13AUnaryFunctorIiiiZZZNS0_21heaviside_kernel_cudaERNS_18TensorIteratorBaseEENKUlvE_clEvENKUlvE1_clEvEUliiE_EESt5arrayIPcLm2EEEEviT0_T1_,"a",@progbits
	.sectionflags	@""
	.align	4
.nv.constant0._ZN2at6native29vectorized_elementwise_kernelILi2ENS0_13AUnaryFunctorIiiiZZZNS0_21heaviside_kernel_cudaERNS_18TensorIteratorBaseEENKUlvE_clEvENKUlvE1_clEvEUliiE_EESt5arrayIPcLm2EEEEviT0_T1_:
	.zero		384


//--------------------- .nv.constant0._ZN2at6native29vectorized_elementwise_kernelILi4ENS0_13AUnaryFunctorIiiiZZZNS0_21heaviside_kernel_cudaERNS_18TensorIteratorBaseEENKUlvE_clEvENKUlvE1_clEvEUliiE_EESt5arrayIPcLm2EEEEviT0_T1_ --------------------------
	.section	.nv.constant0._ZN2at6native29vectorized_elementwise_kernelILi4ENS0_13AUnaryFunctorIiiiZZZNS0_21heaviside_kernel_cudaERNS_18TensorIteratorBaseEENKUlvE_clEvENKUlvE1_clEvEUliiE_EESt5arrayIPcLm2EEEEviT0_T1_,"a",@progbits
	.sectionflags	@""
	.align	4
.nv.constant0._ZN2at6native29vectorized_elementwise_kernelILi4ENS0_13AUnaryFunctorIiiiZZZNS0_21heaviside_kernel_cudaERNS_18TensorIteratorBaseEENKUlvE_clEvENKUlvE1_clEvEUliiE_EESt5arrayIPcLm2EEEEviT0_T1_:
	.zero		384


//--------------------- .nv.constant0._ZN2at6native29vectorized_elementwise_kernelILi8ENS0_13AUnaryFunctorIiiiZZZNS0_21heaviside_kernel_cudaERNS_18TensorIteratorBaseEENKUlvE_clEvENKUlvE1_clEvEUliiE_EESt5arrayIPcLm2EEEEviT0_T1_ --------------------------
	.section	.nv.constant0._ZN2at6native29vectorized_elementwise_kernelILi8ENS0_13AUnaryFunctorIiiiZZZNS0_21heaviside_kernel_cudaERNS_18TensorIteratorBaseEENKUlvE_clEvENKUlvE1_clEvEUliiE_EESt5arrayIPcLm2EEEEviT0_T1_,"a",@progbits
	.sectionflags	@""
	.align	4
.nv.constant0._ZN2at6native29vectorized_elementwise_kernelILi8ENS0_13AUnaryFunctorIiiiZZZNS0_21heaviside_kernel_cudaERNS_18TensorIteratorBaseEENKUlvE_clEvENKUlvE1_clEvEUliiE_EESt5arrayIPcLm2EEEEviT0_T1_:
	.zero		384


//--------------------- .nv.constant0._ZN2at6native18elementwise_kernelILi128ELi4EZNS0_15gpu_kernel_implINS0_13BinaryFunctorIaaaZZZNS0_21heaviside_kernel_cudaERNS_18TensorIteratorBaseEENKUlvE_clEvENKUlvE0_clEvEUlaaE_EEEEvS5_RKT_EUliE_EEviT1_ --------------------------
	.section	.nv.constant0._ZN2at6native18elementwise_kernelILi128ELi4EZNS0_15gpu_kernel_implINS0_13BinaryFunctorIaaaZZZNS0_21heaviside_kernel_cudaERNS_18TensorIteratorBaseEENKUlvE_clEvENKUlvE0_clEvEUlaaE_EEEEvS5_RKT_EUliE_EEviT1_,"a",@progbits
	.sectionflags	@""
	.align	4
.nv.constant0._ZN2at6native18elementwise_kernelILi128ELi4EZNS0_15gpu_kernel_implINS0_13BinaryFunctorIaaaZZZNS0_21heaviside_kernel_cudaERNS_18TensorIteratorBaseEENKUlvE_clEvENKUlvE0_clEvEUlaaE_EEEEvS5_RKT_EUliE_EEviT1_:
	.zero		1008


//--------------------- .nv.constant0._ZN2at6native27unrolled_elementwise_kernelINS0_13BinaryFunctorIaaaZZZNS0_21heaviside_kernel_cudaERNS_18TensorIteratorBaseEENKUlvE_clEvENKUlvE0_clEvEUlaaE_EESt5arrayIPcLm3EELi4E23TrivialOffsetCalculatorILi2EjESC_ILi1EjENS0_6memory12LoadWithCastILi2EEENSF_13StoreWithCastILi1EEEEEviT_T0_T2_T3_T4_T5_ --------------------------
	.section	.nv.constant0._ZN2at6native27unrolled_elementwise_kernelINS0_13BinaryFunctorIaaaZZZNS0_21heaviside_kernel_cudaERNS_18TensorIteratorBaseEENKUlvE_clEvENKUlvE0_clEvEUlaaE_EESt5arrayIPcLm3EELi4E23TrivialOffsetCalculatorILi2EjESC_ILi1EjENS0_6memory12LoadWithCastILi2EEENSF_13StoreWithCastILi1EEEEEviT_T0_T2_T3_T4_T5_,"a",@progbits
	.sectionflags	@""
	.align	4
.nv.constant0._ZN2at6native27unrolled_elementwise_kernelINS0_13BinaryFunctorIaaaZZZNS0_21heaviside_kernel_cudaERNS_18TensorIteratorBaseEENKUlvE_clEvENKUlvE0_clEvEUlaaE_EESt5arrayIPcLm3EELi4E23TrivialOffsetCalculatorILi2EjESC_ILi1EjENS0_6memory12LoadWithCastILi2EEENSF_13StoreWithCastILi1EEEEEviT_T0_T2_T3_T4_T5_:
	.zero		408


//--------------------- .nv.constant0._ZN2at6native18elementwise_kernelILi128ELi4EZNS0_22gpu_kernel_impl_nocastINS0_13BinaryFunctorIaaaZZZNS0_21heaviside_kernel_cudaERNS_18TensorIteratorBaseEENKUlvE_clEvENKUlvE0_clEvEUlaaE_EEEEvS5_RKT_EUliE_EEviT1_ --------------------------
	.section	.nv.constant0._ZN2at6native18elementwise_kernelILi128ELi4EZNS0_22gpu_kernel_impl_nocastINS0_13BinaryFunctorIaaaZZZNS0_21heaviside_kernel_cudaERNS_18TensorIteratorBaseEENKUlvE_clEvENKUlvE0_clEvEUlaaE_EEEEvS5_RKT_EUliE_EEviT1_,"a",@progbits
	.sectionflags	@""
	.align	4
.nv.constant0._ZN2at6native18elementwise_kernelILi128ELi4EZNS0_22gpu_kernel_impl_nocastINS0_13BinaryFunctorIaaaZZZNS0_21heaviside_kernel_cudaERNS_18TensorIteratorBaseEENKUlvE_clEvENKUlvE0_clEvEUlaaE_EEEEvS5_RKT_EUliE_EEviT1_:
	.zero		1008


//--------------------- .nv.constant0._ZN2at6native27unrolled_elementwise_kernelINS0_13BinaryFunctorIaaaZZZNS0_21heaviside_kernel_cudaERNS_18TensorIteratorBaseEENKUlvE_clEvENKUlvE0_clEvEUlaaE_EESt5arrayIPcLm3EELi4E23TrivialOffsetCalculatorILi2EjESC_ILi1EjENS0_6memory15LoadWithoutCastENSF_16StoreWithoutCastEEEviT_T0_T2_T3_T4_T5_ --------------------------
	.section	.nv.constant0._ZN2at6native27unrolled_elementwise_kernelINS0_13BinaryFunctorIaaaZZZNS0_21heaviside_kernel_cudaERNS_18TensorIteratorBaseEENKUlvE_clEvENKUlvE0_clEvEUlaaE_EESt5arrayIPcLm3EELi4E23TrivialOffsetCalculatorILi2EjESC_ILi1EjENS0_6memory15LoadWithoutCastENSF_16StoreWithoutCastEEEviT_T0_T2_T3_T4_T5_,"a",@progbits
	.sectionflags	@""
	.align	4
.nv.constant0._ZN2at6native27unrolled_elementwise_kernelINS0_13BinaryFunctorIaaaZZZNS0_21heaviside_kernel_cudaERNS_18TensorIteratorBaseEENKUlvE_clEvENKUlvE0_clEvEUlaaE_EESt5arrayIPcLm3EELi4E23TrivialOffsetCalculatorILi2EjESC_ILi1EjENS0_6memory15LoadWithoutCastENSF_16StoreWithoutCastEEEviT_T0_T2_T3_T4_T5_:
	.zero		388


//--------------------- .nv.constant0._ZN2at6native29vectorized_elementwise_kernelILi2ENS0_13BinaryFunctorIaaaZZZNS0_21heaviside_kernel_cudaERNS_18TensorIteratorBaseEENKUlvE_clEvENKUlvE0_clEvEUlaaE_EESt5arrayIPcLm3EEEEviT0_T1_ --------------------------
	.section	.nv.constant0._ZN2at6native29vectorized_elementwise_kernelILi2ENS0_13BinaryFunctorIaaaZZZNS0_21heaviside_kernel_cudaERNS_18TensorIteratorBaseEENKUlvE_clEvENKUlvE0_clEvEUlaaE_EESt5arrayIPcLm3EEEEviT0_T1_,"a",@progbits
	.sectionflags	@""
	.align	4
.nv.constant0._ZN2at6native29vectorized_elementwise_kernelILi2ENS0_13BinaryFunctorIaaaZZZNS0_21heaviside_kernel_cudaERNS_18TensorIteratorBaseEENKUlvE_clEvENKUlvE0_clEvEUlaaE_EESt5arrayIPcLm3EEEEviT0_T1_:
	.zero		384


//--------------------- .nv.constant0._ZN2at6native29vectorized_elementwise_kernelILi4ENS0_13BinaryFunctorIaaaZZZNS0_21heaviside_kernel_cudaERNS_18TensorIteratorBaseEENKUlvE_clEvENKUlvE0_clEvEUlaaE_EESt5arrayIPcLm3EEEEviT0_T1_ --------------------------
	.section	.nv.constant0._ZN2at6native29vectorized_elementwise_kernelILi4ENS0_13BinaryFunctorIaaaZZZNS0_21heaviside_kernel_cudaERNS_18TensorIteratorBaseEENKUlvE_clEvENKUlvE0_clEvEUlaaE_EESt5arrayIPcLm3EEEEviT0_T1_,"a",@progbits
	.sectionflags	@""
	.align	4
.nv.constant0._ZN2at6native29vectorized_elementwise_kernelILi4ENS0_13BinaryFunctorIaaaZZZNS0_21heaviside_kernel_cudaERNS_18TensorIteratorBaseEENKUlvE_clEvENKUlvE0_clEvEUlaaE_EESt5arrayIPcLm3EEEEviT0_T1_:
	.zero		384


//--------------------- .nv.constant0._ZN2at6native29vectorized_elementwise_kernelILi8ENS0_13BinaryFunctorIaaaZZZNS0_21heaviside_kernel_cudaERNS_18TensorIteratorBaseEENKUlvE_clEvENKUlvE0_clEvEUlaaE_EESt5arrayIPcLm3EEEEviT0_T1_ --------------------------
	.section	.nv.constant0._ZN2at6native29vectorized_elementwise_kernelILi8ENS0_13BinaryFunctorIaaaZZZNS0_21heaviside_kernel_cudaERNS_18TensorIteratorBaseEENKUlvE_clEvENKUlvE0_clEvEUlaaE_EESt5arrayIPcLm3EEEEviT0_T1_,"a",@progbits
	.sectionflags	@""
	.align	4
.nv.constant0._ZN2at6native29vectorized_elementwise_kernelILi8ENS0_13BinaryFunctorIaaaZZZNS0_21heaviside_kernel_cudaERNS_18TensorIteratorBaseEENKUlvE_clEvENKUlvE0_clEvEUlaaE_EESt5arrayIPcLm3EEEEviT0_T1_:
	.zero		384


//--------------------- .nv.constant0._ZN2at6native18elementwise_kernelILi128ELi4EZNS0_15gpu_kernel_implINS0_13BUnaryFunctorIaaaZZZNS0_21heaviside_kernel_cudaERNS_18TensorIteratorBaseEENKUlvE_clEvENKUlvE0_clEvEUlaaE_EEEEvS5_RKT_EUliE_EEviT1_ --------------------------
	.section	.nv.constant0._ZN2at6native18elementwise_kernelILi128ELi4EZNS0_15gpu_kernel_implINS0_13BUnaryFunctorIaaaZZZNS0_21heaviside_kernel_cudaERNS_18TensorIteratorBaseEENKUlvE_clEvENKUlvE0_clEvEUlaaE_EEEEvS5_RKT_EUliE_EEviT1_,"a",@progbits
	.sectionflags	@""
	.align	4
.nv.constant0._ZN2at6native18elementwise_kernelILi128ELi4EZNS0_15gpu_kernel_implINS0_13BUnaryFunctorIaaaZZZNS0_21heaviside_kernel_cudaERNS_18TensorIteratorBaseEENKUlvE_clEvENKUlvE0_clEvEUlaaE_EEEEvS5_RKT_EUliE_EEviT1_:
	.zero		896


//--------------------- .nv.constant0._ZN2at6native27unrolled_elementwise_kernelINS0_13BUnaryFunctorIaaaZZZNS0_21heaviside_kernel_cudaERNS_18TensorIteratorBaseEENKUlvE_clEvENKUlvE0_clEvEUlaaE_EESt5arrayIPcLm2EELi4E23TrivialOffsetCalculatorILi1EjESD_NS0_6memory12LoadWithCastILi1EEENSE_13StoreWithCastILi1EEEEEviT_T0_T2_T3_T4_T5_ --------------------------
	.section	.nv.constant0._ZN2at6native27unrolled_elementwise_kernelINS0_13BUnaryFunctorIaaaZZZNS0_21heaviside_kernel_cudaERNS_18TensorIteratorBaseEENKUlvE_clEvENKUlvE0_clEvEUlaaE_EESt5arrayIPcLm2EELi4E23TrivialOffsetCalculatorILi1EjESD_NS0_6memory12LoadWithCastILi1EEENSE_13StoreWithCastILi1EEEEEviT_T0_T2_T3_T4_T5_,"a",@progbits
	.sectionflags	@""
	.align	4
.nv.constant0._ZN2at6native27unrolled_elementwise_kernelINS0_13BUnaryFunctorIaaaZZZNS0_21heaviside_kernel_cudaERNS_18TensorIteratorBaseEENKUlvE_clEvENKUlvE0_clEvEUlaaE_EESt5arrayIPcLm2EELi4E23TrivialOffsetCalculatorILi1EjESD_NS0_6memory12LoadWithCastILi1EEENSE_13StoreWithCastILi1EEEEEviT_T0_T2_T3_T4_T5_:
	.zero		396


//--------------------- .nv.constant0._ZN2at6native18elementwise_kernelILi128ELi4EZNS0_22gpu_kernel_impl_nocastINS0_13BUnaryFunctorIaaaZZZNS0_21heaviside_kernel_cudaERNS_18TensorIteratorBaseEENKUlvE_clEvENKUlvE0_clEvEUlaaE_EEEEvS5_RKT_EUliE_EEviT1_ --------------------------
	.section	.nv.constant0._ZN2at6native18elementwise_kernelILi128ELi4EZNS0_22gpu_kernel_impl_nocastINS0_13BUnaryFunctorIaaaZZZNS0_21heaviside_kernel_cudaERNS_18TensorIteratorBaseEENKUlvE_clEvENKUlvE0_clEvEUlaaE_EEEEvS5_RKT_EUliE_EEviT1_,"a",@progbits
	.sectionflags	@""
	.align	4
.nv.constant0._ZN2at6native18elementwise_kernelILi128ELi4EZNS0_22gpu_kernel_impl_nocastINS0_13BUnaryFunctorIaaaZZZNS0_21heaviside_kernel_cudaERNS_18TensorIteratorBaseEENKUlvE_clEvENKUlvE0_clEvEUlaaE_EEEEvS5_RKT_EUliE_EEviT1_:
	.zero		896


//--------------------- .nv.constant0._ZN2at6native27unrolled_elementwise_kernelINS0_13BUnaryFunctorIaaaZZZNS0_21heaviside_kernel_cudaERNS_18TensorIteratorBaseEENKUlvE_clEvENKUlvE0_clEvEUlaaE_EESt5arrayIPcLm2EELi4E23TrivialOffsetCalculatorILi1EjESD_NS0_6memory15LoadWithoutCastENSE_16StoreWithoutCastEEEviT_T0_T2_T3_T4_T5_ --------------------------
	.section	.nv.constant0._ZN2at6native27unrolled_elementwise_kernelINS0_13BUnaryFunctorIaaaZZZNS0_21heaviside_kernel_cudaERNS_18TensorIteratorBaseEENKUlvE_clEvENKUlvE0_clEvEUlaaE_EESt5arrayIPcLm2EELi4E23TrivialOffsetCalculatorILi1EjESD_NS0_6memory15LoadWithoutCastENSE_16StoreWithoutCastEEEviT_T0_T2_T3_T4_T5_,"a",@progbits
	.sectionflags	@""
	.align	4
.nv.constant0._ZN2at6native27unrolled_elementwise_kernelINS0_13BUnaryFunctorIaaaZZZNS0_21heaviside_kernel_cudaERNS_18TensorIteratorBaseEENKUlvE_clEvENKUlvE0_clEvEUlaaE_EESt5arrayIPcLm2EELi4E23TrivialOffsetCalculatorILi1EjESD_NS0_6memory15LoadWithoutCastENSE_16StoreWithoutCastEEEviT_T0_T2_T3_T4_T5_:
	.zero		380


//--------------------- .nv.constant0._ZN2at6native29vectorized_elementwise_kernelILi2ENS0_13BUnaryFunctorIaaaZZZNS0_21heaviside_kernel_cudaERNS_18TensorIteratorBaseEENKUlvE_clEvENKUlvE0_clEvEUlaaE_EESt5arrayIPcLm2EEEEviT0_T1_ --------------------------
	.section	.nv.constant0._ZN2at6native29vectorized_elementwise_kernelILi2ENS0_13BUnaryFunctorIaaaZZZNS0_21heaviside_kernel_cudaERNS_18TensorIteratorBaseEENKUlvE_clEvENKUlvE0_clEvEUlaaE_EESt5arrayIPcLm2EEEEviT0_T1_,"a",@progbits
	.sectionflags	@""
	.align	4
.nv.constant0._ZN2at6native29vectorized_elementwise_kernelILi2ENS0_13BUnaryFunctorIaaaZZZNS0_21heaviside_kernel_cudaERNS_18TensorIteratorBaseEENKUlvE_clEvENKUlvE0_clEvEUlaaE_EESt5arrayIPcLm2EEEEviT0_T1_:
	.zero		376


//--------------------- .nv.constant0._ZN2at6native29vectorized_elementwise_kernelILi4ENS0_13BUnaryFunctorIaaaZZZNS0_21heaviside_kernel_cudaERNS_18TensorIteratorBaseEENKUlvE_clEvENKUlvE0_clEvEUlaaE_EESt5arrayIPcLm2EEEEviT0_T1_ --------------------------
	.section	.nv.constant0._ZN2at6native29vectorized_elementwise_kernelILi4ENS0_13BUnaryFunctorIaaaZZZNS0_21heaviside_kernel_cudaERNS_18TensorIteratorBaseEENKUlvE_clEvENKUlvE0_clEvEUlaaE_EESt5arrayIPcLm2EEEEviT0_T1_,"a",@progbits
	.sectionflags	@""
	.align	4
.nv.constant0._ZN2at6native29vectorized_elementwise_kernelILi4ENS0_13BUnaryFunctorIaaaZZZNS0_21heaviside_kernel_cudaERNS_18TensorIteratorBaseEENKUlvE_clEvENKUlvE0_clEvEUlaaE_EESt5arrayIPcLm2EEEEviT0_T1_:
	.zero		376


//--------------------- .nv.constant0._ZN2at6native29vectorized_elementwise_kernelILi8ENS0_13BUnaryFunctorIaaaZZZNS0_21heaviside_kernel_cudaERNS_18TensorIteratorBaseEENKUlvE_clEvENKUlvE0_clEvEUlaaE_EESt5arrayIPcLm2EEEEviT0_T1_ --------------------------
	.section	.nv.constant0._ZN2at6native29vectorized_elementwise_kernelILi8ENS0_13BUnaryFunctorIaaaZZZNS0_21heaviside_kernel_cudaERNS_18TensorIteratorBaseEENKUlvE_clEvENKUlvE0_clEvEUlaaE_EESt5arrayIPcLm2EEEEviT0_T1_,"a",@progbits
	.sectionflags	@""
	.align	4
.nv.constant0._ZN2at6native29vectorized_elementwise_kernelILi8ENS0_13BUnaryFunctorIaaaZZZNS0_21heaviside_kernel_cudaERNS_18TensorIteratorBaseEENKUlvE_clEvENKUlvE0_clEvEUlaaE_EESt5arrayIPcLm2EEEEviT0_T1_:
	.zero		376


//--------------------- .nv.constant0._ZN2at6native18elementwise_kernelILi128ELi4EZNS0_15gpu_kernel_implINS0_13AUnaryFunctorIaaaZZZNS0_21heaviside_kernel_cudaERNS_18TensorIteratorBaseEENKUlvE_clEvENKUlvE0_clEvEUlaaE_EEEEvS5_RKT_EUliE_EEviT1_ --------------------------
	.section	.nv.constant0._ZN2at6native18elementwise_kernelILi128ELi4EZNS0_15gpu_kernel_implINS0_13AUnaryFunctorIaaaZZZNS0_21heaviside_kernel_cudaERNS_18TensorIteratorBaseEENKUlvE_clEvENKUlvE0_clEvEUlaaE_EEEEvS5_RKT_EUliE_EEviT1_,"a",@progbits
	.sectionflags	@""
	.align	4
.nv.constant0._ZN2at6native18elementwise_kernelILi128ELi4EZNS0_15gpu_kernel_implINS0_13AUnaryFunctorIaaaZZZNS0_21heaviside_kernel_cudaERNS_18TensorIteratorBaseEENKUlvE_clEvENKUlvE0_clEvEUlaaE_EEEEvS5_RKT_EUliE_EEviT1_:
	.zero		896


//--------------------- .nv.constant0._ZN2at6native27unrolled_elementwise_kernelINS0_13AUnaryFunctorIaaaZZZNS0_21heaviside_kernel_cudaERNS_18TensorIteratorBaseEENKUlvE_clEvENKUlvE0_clEvEUlaaE_EESt5arrayIPcLm2EELi4E23TrivialOffsetCalculatorILi1EjESD_NS0_6memory12LoadWithCastILi1EEENSE_13StoreWithCastILi1EEEEEviT_T0_T2_T3_T4_T5_ --------------------------
	.section	.nv.constant0._ZN2at6native27unrolled_elementwise_kernelINS0_13AUnaryFunctorIaaaZZZNS0_21heaviside_kernel_cudaERNS_18TensorIteratorBaseEENKUlvE_clEvENKUlvE0_clEvEUlaaE_EESt5arrayIPcLm2EELi4E23TrivialOffsetCalculatorILi1EjESD_NS0_6memory12LoadWithCastILi1EEENSE_13StoreWithCastILi1EEEEEviT_T0_T2_T3_T4_T5_,"a",@progbits
	.sectionflags	@""
	.align	4
.nv.constant0._ZN2at6native27unrolled_elementwise_kernelINS0_13AUnaryFunctorIaaaZZZNS0_21heaviside_kernel_cudaERNS_18TensorIteratorBaseEENKUlvE_clEvENKUlvE0_clEvEUlaaE_EESt5arrayIPcLm2EELi4E23TrivialOffsetCalculatorILi1EjESD_NS0_6memory12LoadWithCastILi1EEENSE_13StoreWithCastILi1EEEEEviT_T0_T2_T3_T4_T5_:
	.zero		396


//--------------------- .nv.constant0._ZN2at6native18elementwise_kernelILi128ELi4EZNS0_22gpu_kernel_impl_nocastINS0_13AUnaryFunctorIaaaZZZNS0_21heaviside_kernel_cudaERNS_18TensorIteratorBaseEENKUlvE_clEvENKUlvE0_clEvEUlaaE_EEEEvS5_RKT_EUliE_EEviT1_ --------------------------
	.section	.nv.constant0._ZN2at6native18elementwise_kernelILi128ELi4EZNS0_22gpu_kernel_impl_nocastINS0_13AUnaryFunctorIaaaZZZNS0_21heaviside_kernel_cudaERNS_18TensorIteratorBaseEENKUlvE_clEvENKUlvE0_clEvEUlaaE_EEEEvS5_RKT_EUliE_EEviT1_,"a",@progbits
	.sectionflags	@""
	.align	4
.nv.constant0._ZN2at6native18elementwise_kernelILi128ELi4EZNS0_22gpu_kernel_impl_nocastINS0_13AUnaryFunctorIaaaZZZNS0_21heaviside_kernel_cudaERNS_18TensorIteratorBaseEENKUlvE_clEvENKUlvE0_clEvEUlaaE_EEEEvS5_RKT_EUliE_EEviT1_:
	.zero		896


//--------------------- .nv.constant0._ZN2at6native27unrolled_elementwise_kernelINS0_13AUnaryFunctorIaaaZZZNS0_21heaviside_kernel_cudaERNS_18TensorIteratorBaseEENKUlvE_clEvENKUlvE0_clEvEUlaaE_EESt5arrayIPcLm2EELi4E23TrivialOffsetCalculatorILi1EjESD_NS0_6memory15LoadWithoutCastENSE_16StoreWithoutCastEEEviT_T0_T2_T3_T4_T5_ --------------------------
	.section	.nv.constant0._ZN2at6native27unrolled_elementwise_kernelINS0_13AUnaryFunctorIaaaZZZNS0_21heaviside_kernel_cudaERNS_18TensorIteratorBaseEENKUlvE_clEvENKUlvE0_clEvEUlaaE_EESt5arrayIPcLm2EELi4E23TrivialOffsetCalculatorILi1EjESD_NS0_6memory15LoadWithoutCastENSE_16StoreWithoutCastEEEviT_T0_T2_T3_T4_T5_,"a",@progbits
	.sectionflags	@""
	.align	4
.nv.constant0._ZN2at6native27unrolled_elementwise_kernelINS0_13AUnaryFunctorIaaaZZZNS0_21heaviside_kernel_cudaERNS_18TensorIteratorBaseEENKUlvE_clEvENKUlvE0_clEvEUlaaE_EESt5arrayIPcLm2EELi4E23TrivialOffsetCalculatorILi1EjESD_NS0_6memory15LoadWithoutCastENSE_16StoreWithoutCastEEEviT_T0_T2_T3_T4_T5_:
	.zero		380


//--------------------- .nv.constant0._ZN2at6native29vectorized_elementwise_kernelILi2ENS0_13AUnaryFunctorIaaaZZZNS0_21heaviside_kernel_cudaERNS_18TensorIteratorBaseEENKUlvE_clEvENKUlvE0_clEvEUlaaE_EESt5arrayIPcLm2EEEEviT0_T1_ --------------------------
	.section	.nv.constant0._ZN2at6native29vectorized_elementwise_kernelILi2ENS0_13AUnaryFunctorIaaaZZZNS0_21heaviside_kernel_cudaERNS_18TensorIteratorBaseEENKUlvE_clEvENKUlvE0_clEvEUlaaE_EESt5arrayIPcLm2EEEEviT0_T1_,"a",@progbits
	.sectionflags	@""
	.align	4
.nv.constant0._ZN2at6native29vectorized_elementwise_kernelILi2ENS0_13AUnaryFunctorIaaaZZZNS0_21heaviside_kernel_cudaERNS_18TensorIteratorBaseEENKUlvE_clEvENKUlvE0_clEvEUlaaE_EESt5arrayIPcLm2EEEEviT0_T1_:
	.zero		376


//--------------------- .nv.constant0._ZN2at6native29vectorized_elementwise_kernelILi4ENS0_13AUnaryFunctorIaaaZZZNS0_21heaviside_kernel_cudaERNS_18TensorIteratorBaseEENKUlvE_clEvENKUlvE0_clEvEUlaaE_EESt5arrayIPcLm2EEEEviT0_T1_ --------------------------
	.section	.nv.constant0._ZN2at6native29vectorized_elementwise_kernelILi4ENS0_13AUnaryFunctorIaaaZZZNS0_21heaviside_kernel_cudaERNS_18TensorIteratorBaseEENKUlvE_clEvENKUlvE0_clEvEUlaaE_EESt5arrayIPcLm2EEEEviT0_T1_,"a",@progbits
	.sectionflags	@""
	.align	4
.nv.constant0._ZN2at6native29vectorized_elementwise_kernelILi4ENS0_13AUnaryFunctorIaaaZZZNS0_21heaviside_kernel_cudaERNS_18TensorIteratorBaseEENKUlvE_clEvENKUlvE0_clEvEUlaaE_EESt5arrayIPcLm2EEEEviT0_T1_:
	.zero		376


//--------------------- .nv.constant0._ZN2at6native29vectorized_elementwise_kernelILi8ENS0_13AUnaryFunctorIaaaZZZNS0_21heaviside_kernel_cudaERNS_18TensorIteratorBaseEENKUlvE_clEvENKUlvE0_clEvEUlaaE_EESt5arrayIPcLm2EEEEviT0_T1_ --------------------------
	.section	.nv.constant0._ZN2at6native29vectorized_elementwise_kernelILi8ENS0_13AUnaryFunctorIaaaZZZNS0_21heaviside_kernel_cudaERNS_18TensorIteratorBaseEENKUlvE_clEvENKUlvE0_clEvEUlaaE_EESt5arrayIPcLm2EEEEviT0_T1_,"a",@progbits
	.sectionflags	@""
	.align	4
.nv.constant0._ZN2at6native29vectorized_elementwise_kernelILi8ENS0_13AUnaryFunctorIaaaZZZNS0_21heaviside_kernel_cudaERNS_18TensorIteratorBaseEENKUlvE_clEvENKUlvE0_clEvEUlaaE_EESt5arrayIPcLm2EEEEviT0_T1_:
	.zero		376


//--------------------- .nv.constant0._ZN2at6native18elementwise_kernelILi128ELi4EZNS0_15gpu_kernel_implINS0_13BinaryFunctorIhhhZZZNS0_21heaviside_kernel_cudaERNS_18TensorIteratorBaseEENKUlvE_clEvENKUlvE_clEvEUlhhE_EEEEvS5_RKT_EUliE_EEviT1_ --------------------------
	.section	.nv.constant0._ZN2at6native18elementwise_kernelILi128ELi4EZNS0_15gpu_kernel_implINS0_13BinaryFunctorIhhhZZZNS0_21heaviside_kernel_cudaERNS_18TensorIteratorBaseEENKUlvE_clEvENKUlvE_clEvEUlhhE_EEEEvS5_RKT_EUliE_EEviT1_,"a",@progbits
	.sectionflags	@""
	.align	4
.nv.constant0._ZN2at6native18elementwise_kernelILi128ELi4EZNS0_15gpu_kernel_implINS0_13BinaryFunctorIhhhZZZNS0_21heaviside_kernel_cudaERNS_18TensorIteratorBaseEENKUlvE_clEvENKUlvE_clEvEUlhhE_EEEEvS5_RKT_EUliE_EEviT1_:
	.zero		1008


//--------------------- .nv.constant0._ZN2at6native27unrolled_elementwise_kernelINS0_13BinaryFunctorIhhhZZZNS0_21heaviside_kernel_cudaERNS_18TensorIteratorBaseEENKUlvE_clEvENKUlvE_clEvEUlhhE_EESt5arrayIPcLm3EELi4E23TrivialOffsetCalculatorILi2EjESC_ILi1EjENS0_6memory12LoadWithCastILi2EEENSF_13StoreWithCastILi1EEEEEviT_T0_T2_T3_T4_T5_ --------------------------
	.section	.nv.constant0._ZN2at6native27unrolled_elementwise_kernelINS0_13BinaryFunctorIhhhZZZNS0_21heaviside_kernel_cudaERNS_18TensorIteratorBaseEENKUlvE_clEvENKUlvE_clEvEUlhhE_EESt5arrayIPcLm3EELi4E23TrivialOffsetCalculatorILi2EjESC_ILi1EjENS0_6memory12LoadWithCastILi2EEENSF_13StoreWithCastILi1EEEEEviT_T0_T2_T3_T4_T5_,"a",@progbits
	.sectionflags	@""
	.align	4
.nv.constant0._ZN2at6native27unrolled_elementwise_kernelINS0_13BinaryFunctorIhhhZZZNS0_21heaviside_kernel_cudaERNS_18TensorIteratorBaseEENKUlvE_clEvENKUlvE_clEvEUlhhE_EESt5arrayIPcLm3EELi4E23TrivialOffsetCalculatorILi2EjESC_ILi1EjENS0_6memory12LoadWithCastILi2EEENSF_13StoreWithCastILi1EEEEEviT_T0_T2_T3_T4_T5_:
	.zero		408


//--------------------- .nv.constant0._ZN2at6native18elementwise_kernelILi128ELi4EZNS0_22gpu_kernel_impl_nocastINS0_13BinaryFunctorIhhhZZZNS0_21heaviside_kernel_cudaERNS_18TensorIteratorBaseEENKUlvE_clEvENKUlvE_clEvEUlhhE_EEEEvS5_RKT_EUliE_EEviT1_ --------------------------
	.section	.nv.constant0._ZN2at6native18elementwise_kernelILi128ELi4EZNS0_22gpu_kernel_impl_nocastINS0_13BinaryFunctorIhhhZZZNS0_21heaviside_kernel_cudaERNS_18TensorIteratorBaseEENKUlvE_clEvENKUlvE_clEvEUlhhE_EEEEvS5_RKT_EUliE_EEviT1_,"a",@progbits
	.sectionflags	@""
	.align	4
.nv.constant0._ZN2at6native18elementwise_kernelILi128ELi4EZNS0_22gpu_kernel_impl_nocastINS0_13BinaryFunctorIhhhZZZNS0_21heaviside_kernel_cudaERNS_18TensorIteratorBaseEENKUlvE_clEvENKUlvE_clEvEUlhhE_EEEEvS5_RKT_EUliE_EEviT1_:
	.zero		1008


//--------------------- .nv.constant0._ZN2at6native27unrolled_elementwise_kernelINS0_13BinaryFunctorIhhhZZZNS0_21heaviside_kernel_cudaERNS_18TensorIteratorBaseEENKUlvE_clEvENKUlvE_clEvEUlhhE_EESt5arrayIPcLm3EELi4E23TrivialOffsetCalculatorILi2EjESC_ILi1EjENS0_6memory15LoadWithoutCastENSF_16StoreWithoutCastEEEviT_T0_T2_T3_T4_T5_ --------------------------
	.section	.nv.constant0._ZN2at6native27unrolled_elementwise_kernelINS0_13BinaryFunctorIhhhZZZNS0_21heaviside_kernel_cudaERNS_18TensorIteratorBaseEENKUlvE_clEvENKUlvE_clEvEUlhhE_EESt5arrayIPcLm3EELi4E23TrivialOffsetCalculatorILi2EjESC_ILi1EjENS0_6memory15LoadWithoutCastENSF_16StoreWithoutCastEEEviT_T0_T2_T3_T4_T5_,"a",@progbits
	.sectionflags	@""
	.align	4
.nv.constant0._ZN2at6native27unrolled_elementwise_kernelINS0_13BinaryFunctorIhhhZZZNS0_21heaviside_kernel_cudaERNS_18TensorIteratorBaseEENKUlvE_clEvENKUlvE_clEvEUlhhE_EESt5arrayIPcLm3EELi4E23TrivialOffsetCalculatorILi2EjESC_ILi1EjENS0_6memory15LoadWithoutCastENSF_16StoreWithoutCastEEEviT_T0_T2_T3_T4_T5_:
	.zero		388


//--------------------- .nv.constant0._ZN2at6native29vectorized_elementwise_kernelILi2ENS0_13BinaryFunctorIhhhZZZNS0_21heaviside_kernel_cudaERNS_18TensorIteratorBaseEENKUlvE_clEvENKUlvE_clEvEUlhhE_EESt5arrayIPcLm3EEEEviT0_T1_ --------------------------
	.section	.nv.constant0._ZN2at6native29vectorized_elementwise_kernelILi2ENS0_13BinaryFunctorIhhhZZZNS0_21heaviside_kernel_cudaERNS_18TensorIteratorBaseEENKUlvE_clEvENKUlvE_clEvEUlhhE_EESt5arrayIPcLm3EEEEviT0_T1_,"a",@progbits
	.sectionflags	@""
	.align	4
.nv.constant0._ZN2at6native29vectorized_elementwise_kernelILi2ENS0_13BinaryFunctorIhhhZZZNS0_21heaviside_kernel_cudaERNS_18TensorIteratorBaseEENKUlvE_clEvENKUlvE_clEvEUlhhE_EESt5arrayIPcLm3EEEEviT0_T1_:
	.zero		384


//--------------------- .nv.constant0._ZN2at6native29vectorized_elementwise_kernelILi4ENS0_13BinaryFunctorIhhhZZZNS0_21heaviside_kernel_cudaERNS_18TensorIteratorBaseEENKUlvE_clEvENKUlvE_clEvEUlhhE_EESt5arrayIPcLm3EEEEviT0_T1_ --------------------------
	.section	.nv.constant0._ZN2at6native29vectorized_elementwise_kernelILi4ENS0_13BinaryFunctorIhhhZZZNS0_21heaviside_kernel_cudaERNS_18TensorIteratorBaseEENKUlvE_clEvENKUlvE_clEvEUlhhE_EESt5arrayIPcLm3EEEEviT0_T1_,"a",@progbits
	.sectionflags	@""
	.align	4
.nv.constant0._ZN2at6native29vectorized_elementwise_kernelILi4ENS0_13BinaryFunctorIhhhZZZNS0_21heaviside_kernel_cudaERNS_18TensorIteratorBaseEENKUlvE_clEvENKUlvE_clEvEUlhhE_EESt5arrayIPcLm3EEEEviT0_T1_:
	.zero		384


//--------------------- .nv.constant0._ZN2at6native29vectorized_elementwise_kernelILi8ENS0_13BinaryFunctorIhhhZZZNS0_21heaviside_kernel_cudaERNS_18TensorIteratorBaseEENKUlvE_clEvENKUlvE_clEvEUlhhE_EESt5arrayIPcLm3EEEEviT0_T1_ --------------------------
	.section	.nv.constant0._ZN2at6native29vectorized_elementwise_kernelILi8ENS0_13BinaryFunctorIhhhZZZNS0_21heaviside_kernel_cudaERNS_18TensorIteratorBaseEENKUlvE_clEvENKUlvE_clEvEUlhhE_EESt5arrayIPcLm3EEEEviT0_T1_,"a",@progbits
	.sectionflags	@""
	.align	4
.nv.constant0._ZN2at6native29vectorized_elementwise_kernelILi8ENS0_13BinaryFunctorIhhhZZZNS0_21heaviside_kernel_cudaERNS_18TensorIteratorBaseEENKUlvE_clEvENKUlvE_clEvEUlhhE_EESt5arrayIPcLm3EEEEviT0_T1_:
	.zero		384


//--------------------- .nv.constant0._ZN2at6native18elementwise_kernelILi128ELi4EZNS0_15gpu_kernel_implINS0_13BUnaryFunctorIhhhZZZNS0_21heaviside_kernel_cudaERNS_18TensorIteratorBaseEENKUlvE_clEvENKUlvE_clEvEUlhhE_EEEEvS5_RKT_EUliE_EEviT1_ --------------------------
	.section	.nv.constant0._ZN2at6native18elementwise_kernelILi128ELi4EZNS0_15gpu_kernel_implINS0_13BUnaryFunctorIhhhZZZNS0_21heaviside_kernel_cudaERNS_18TensorIteratorBaseEENKUlvE_clEvENKUlvE_clEvEUlhhE_EEEEvS5_RKT_EUliE_EEviT1_,"a",@progbits
	.sectionflags	@""
	.align	4
.nv.constant0._ZN2at6native18elementwise_kernelILi128ELi4EZNS0_15gpu_kernel_implINS0_13BUnaryFunctorIhhhZZZNS0_21heaviside_kernel_cudaERNS_18TensorIteratorBaseEENKUlvE_clEvENKUlvE_clEvEUlhhE_EEEEvS5_RKT_EUliE_EEviT1_:
	.zero		896


//--------------------- .nv.constant0._ZN2at6native27unrolled_elementwise_kernelINS0_13BUnaryFunctorIhhhZZZNS0_21heaviside_kernel_cudaERNS_18TensorIteratorBaseEENKUlvE_clEvENKUlvE_clEvEUlhhE_EESt5arrayIPcLm2EELi4E23TrivialOffsetCalculatorILi1EjESD_NS0_6memory12LoadWithCastILi1EEENSE_13StoreWithCastILi1EEEEEviT_T0_T2_T3_T4_T5_ --------------------------
	.section	.nv.constant0._ZN2at6native27unrolled_elementwise_kernelINS0_13BUnaryFunctorIhhhZZZNS0_21heaviside_kernel_cudaERNS_18TensorIteratorBaseEENKUlvE_clEvENKUlvE_clEvEUlhhE_EESt5arrayIPcLm2EELi4E23TrivialOffsetCalculatorILi1EjESD_NS0_6memory12LoadWithCastILi1EEENSE_13StoreWithCastILi1EEEEEviT_T0_T2_T3_T4_T5_,"a",@progbits
	.sectionflags	@""
	.align	4
.nv.constant0._ZN2at6native27unrolled_elementwise_kernelINS0_13BUnaryFunctorIhhhZZZNS0_21heaviside_kernel_cudaERNS_18TensorIteratorBaseEENKUlvE_clEvENKUlvE_clEvEUlhhE_EESt5arrayIPcLm2EELi4E23TrivialOffsetCalculatorILi1EjESD_NS0_6memory12LoadWithCastILi1EEENSE_13StoreWithCastILi1EEEEEviT_T0_T2_T3_T4_T5_:
	.zero		396


//--------------------- .nv.constant0._ZN2at6native18elementwise_kernelILi128ELi4EZNS0_22gpu_kernel_impl_nocastINS0_13BUnaryFunctorIhhhZZZNS0_21heaviside_kernel_cudaERNS_18TensorIteratorBaseEENKUlvE_clEvENKUlvE_clEvEUlhhE_EEEEvS5_RKT_EUliE_EEviT1_ --------------------------
	.section	.nv.constant0._ZN2at6native18elementwise_kernelILi128ELi4EZNS0_22gpu_kernel_impl_nocastINS0_13BUnaryFunctorIhhhZZZNS0_21heaviside_kernel_cudaERNS_18TensorIteratorBaseEENKUlvE_clEvENKUlvE_clEvEUlhhE_EEEEvS5_RKT_EUliE_EEviT1_,"a",@progbits
	.sectionflags	@""
	.align	4
.nv.constant0._ZN2at6native18elementwise_kernelILi128ELi4EZNS0_22gpu_kernel_impl_nocastINS0_13BUnaryFunctorIhhhZZZNS0_21heaviside_kernel_cudaERNS_18TensorIteratorBaseEENKUlvE_clEvENKUlvE_clEvEUlhhE_EEEEvS5_RKT_EUliE_EEviT1_:
	.zero		896


//--------------------- .nv.constant0._ZN2at6native27unrolled_elementwise_kernelINS0_13BUnaryFunctorIhhhZZZNS0_21heaviside_kernel_cudaERNS_18TensorIteratorBaseEENKUlvE_clEvENKUlvE_clEvEUlhhE_EESt5arrayIPcLm2EELi4E23TrivialOffsetCalculatorILi1EjESD_NS0_6memory15LoadWithoutCastENSE_16StoreWithoutCastEEEviT_T0_T2_T3_T4_T5_ --------------------------
	.section	.nv.constant0._ZN2at6native27unrolled_elementwise_kernelINS0_13BUnaryFunctorIhhhZZZNS0_21heaviside_kernel_cudaERNS_18TensorIteratorBaseEENKUlvE_clEvENKUlvE_clEvEUlhhE_EESt5arrayIPcLm2EELi4E23TrivialOffsetCalculatorILi1EjESD_NS0_6memory15LoadWithoutCastENSE_16StoreWithoutCastEEEviT_T0_T2_T3_T4_T5_,"a",@progbits
	.sectionflags	@""
	.align	4
.nv.constant0._ZN2at6native27unrolled_elementwise_kernelINS0_13BUnaryFunctorIhhhZZZNS0_21heaviside_kernel_cudaERNS_18TensorIteratorBaseEENKUlvE_clEvENKUlvE_clEvEUlhhE_EESt5arrayIPcLm2EELi4E23TrivialOffsetCalculatorILi1EjESD_NS0_6memory15LoadWithoutCastENSE_16StoreWithoutCastEEEviT_T0_T2_T3_T4_T5_:
	.zero		380


//--------------------- .nv.constant0._ZN2at6native29vectorized_elementwise_kernelILi2ENS0_13BUnaryFunctorIhhhZZZNS0_21heaviside_kernel_cudaERNS_18TensorIteratorBaseEENKUlvE_clEvENKUlvE_clEvEUlhhE_EESt5arrayIPcLm2EEEEviT0_T1_ --------------------------
	.section	.nv.constant0._ZN2at6native29vectorized_elementwise_kernelILi2ENS0_13BUnaryFunctorIhhhZZZNS0_21heaviside_kernel_cudaERNS_18TensorIteratorBaseEENKUlvE_clEvENKUlvE_clEvEUlhhE_EESt5arrayIPcLm2EEEEviT0_T1_,"a",@progbits
	.sectionflags	@""
	.align	4
.nv.constant0._ZN2at6native29vectorized_elementwise_kernelILi2ENS0_13BUnaryFunctorIhhhZZZNS0_21heaviside_kernel_cudaERNS_18TensorIteratorBaseEENKUlvE_clEvENKUlvE_clEvEUlhhE_EESt5arrayIPcLm2EEEEviT0_T1_:
	.zero		376


//--------------------- .nv.constant0._ZN2at6native29vectorized_elementwise_kernelILi4ENS0_13BUnaryFunctorIhhhZZZNS0_21heaviside_kernel_cudaERNS_18TensorIteratorBaseEENKUlvE_clEvENKUlvE_clEvEUlhhE_EESt5arrayIPcLm2EEEEviT0_T1_ --------------------------
	.section	.nv.constant0._ZN2at6native29vectorized_elementwise_kernelILi4ENS0_13BUnaryFunctorIhhhZZZNS0_21heaviside_kernel_cudaERNS_18TensorIteratorBaseEENKUlvE_clEvENKUlvE_clEvEUlhhE_EESt5arrayIPcLm2EEEEviT0_T1_,"a",@progbits
	.sectionflags	@""
	.align	4
.nv.constant0._ZN2at6native29vectorized_elementwise_kernelILi4ENS0_13BUnaryFunctorIhhhZZZNS0_21heaviside_kernel_cudaERNS_18TensorIteratorBaseEENKUlvE_clEvENKUlvE_clEvEUlhhE_EESt5arrayIPcLm2EEEEviT0_T1_:
	.zero		376


//--------------------- .nv.constant0._ZN2at6native29vectorized_elementwise_kernelILi8ENS0_13BUnaryFunctorIhhhZZZNS0_21heaviside_kernel_cudaERNS_18TensorIteratorBaseEENKUlvE_clEvENKUlvE_clEvEUlhhE_EESt5arrayIPcLm2EEEEviT0_T1_ --------------------------
	.section	.nv.constant0._ZN2at6native29vectorized_elementwise_kernelILi8ENS0_13BUnaryFunctorIhhhZZZNS0_21heaviside_kernel_cudaERNS_18TensorIteratorBaseEENKUlvE_clEvENKUlvE_clEvEUlhhE_EESt5arrayIPcLm2EEEEviT0_T1_,"a",@progbits
	.sectionflags	@""
	.align	4
.nv.constant0._ZN2at6native29vectorized_elementwise_kernelILi8ENS0_13BUnaryFunctorIhhhZZZNS0_21heaviside_kernel_cudaERNS_18TensorIteratorBaseEENKUlvE_clEvENKUlvE_clEvEUlhhE_EESt5arrayIPcLm2EEEEviT0_T1_:
	.zero		376


//--------------------- .nv.constant0._ZN2at6native18elementwise_kernelILi128ELi4EZNS0_15gpu_kernel_implINS0_13AUnaryFunctorIhhhZZZNS0_21heaviside_kernel_cudaERNS_18TensorIteratorBaseEENKUlvE_clEvENKUlvE_clEvEUlhhE_EEEEvS5_RKT_EUliE_EEviT1_ --------------------------
	.section	.nv.constant0._ZN2at6native18elementwise_kernelILi128ELi4EZNS0_15gpu_kernel_implINS0_13AUnaryFunctorIhhhZZZNS0_21heaviside_kernel_cudaERNS_18TensorIteratorBaseEENKUlvE_clEvENKUlvE_clEvEUlhhE_EEEEvS5_RKT_EUliE_EEviT1_,"a",@progbits
	.sectionflags	@""
	.align	4
.nv.constant0._ZN2at6native18elementwise_kernelILi128ELi4EZNS0_15gpu_kernel_implINS0_13AUnaryFunctorIhhhZZZNS0_21heaviside_kernel_cudaERNS_18TensorIteratorBaseEENKUlvE_clEvENKUlvE_clEvEUlhhE_EEEEvS5_RKT_EUliE_EEviT1_:
	.zero		896


//--------------------- .nv.constant0._ZN2at6native27unrolled_elementwise_kernelINS0_13AUnaryFunctorIhhhZZZNS0_21heaviside_kernel_cudaERNS_18TensorIteratorBaseEENKUlvE_clEvENKUlvE_clEvEUlhhE_EESt5arrayIPcLm2EELi4E23TrivialOffsetCalculatorILi1EjESD_NS0_6memory12LoadWithCastILi1EEENSE_13StoreWithCastILi1EEEEEviT_T0_T2_T3_T4_T5_ --------------------------
	.section	.nv.constant0._ZN2at6native27unrolled_elementwise_kernelINS0_13AUnaryFunctorIhhhZZZNS0_21heaviside_kernel_cudaERNS_18TensorIteratorBaseEENKUlvE_clEvENKUlvE_clEvEUlhhE_EESt5arrayIPcLm2EELi4E23TrivialOffsetCalculatorILi1EjESD_NS0_6memory12LoadWithCastILi1EEENSE_13StoreWithCastILi1EEEEEviT_T0_T2_T3_T4_T5_,"a",@progbits
	.sectionflags	@""
	.align	4
.nv.constant0._ZN2at6native27unrolled_elementwise_kernelINS0_13AUnaryFunctorIhhhZZZNS0_21heaviside_kernel_cudaERNS_18TensorIteratorBaseEENKUlvE_clEvENKUlvE_clEvEUlhhE_EESt5arrayIPcLm2EELi4E23TrivialOffsetCalculatorILi1EjESD_NS0_6memory12LoadWithCastILi1EEENSE_13StoreWithCastILi1EEEEEviT_T0_T2_T3_T4_T5_:
	.zero		396


//--------------------- .nv.constant0._ZN2at6native18elementwise_kernelILi128ELi4EZNS0_22gpu_kernel_impl_nocastINS0_13AUnaryFunctorIhhhZZZNS0_21heaviside_kernel_cudaERNS_18TensorIteratorBaseEENKUlvE_clEvENKUlvE_clEvEUlhhE_EEEEvS5_RKT_EUliE_EEviT1_ --------------------------
	.section	.nv.constant0._ZN2at6native18elementwise_kernelILi128ELi4EZNS0_22gpu_kernel_impl_nocastINS0_13AUnaryFunctorIhhhZZZNS0_21heaviside_kernel_cudaERNS_18TensorIteratorBaseEENKUlvE_clEvENKUlvE_clEvEUlhhE_EEEEvS5_RKT_EUliE_EEviT1_,"a",@progbits
	.sectionflags	@""
	.align	4
.nv.constant0._ZN2at6native18elementwise_kernelILi128ELi4EZNS0_22gpu_kernel_impl_nocastINS0_13AUnaryFunctorIhhhZZZNS0_21heaviside_kernel_cudaERNS_18TensorIteratorBaseEENKUlvE_clEvENKUlvE_clEvEUlhhE_EEEEvS5_RKT_EUliE_EEviT1_:
	.zero		896


//--------------------- .nv.constant0._ZN2at6native27unrolled_elementwise_kernelINS0_13AUnaryFunctorIhhhZZZNS0_21heaviside_kernel_cudaERNS_18TensorIteratorBaseEENKUlvE_clEvENKUlvE_clEvEUlhhE_EESt5arrayIPcLm2EELi4E23TrivialOffsetCalculatorILi1EjESD_NS0_6memory15LoadWithoutCastENSE_16StoreWithoutCastEEEviT_T0_T2_T3_T4_T5_ --------------------------
	.section	.nv.constant0._ZN2at6native27unrolled_elementwise_kernelINS0_13AUnaryFunctorIhhhZZZNS0_21heaviside_kernel_cudaERNS_18TensorIteratorBaseEENKUlvE_clEvENKUlvE_clEvEUlhhE_EESt5arrayIPcLm2EELi4E23TrivialOffsetCalculatorILi1EjESD_NS0_6memory15LoadWithoutCastENSE_16StoreWithoutCastEEEviT_T0_T2_T3_T4_T5_,"a",@progbits
	.sectionflags	@""
	.align	4
.nv.constant0._ZN2at6native27unrolled_elementwise_kernelINS0_13AUnaryFunctorIhhhZZZNS0_21heaviside_kernel_cudaERNS_18TensorIteratorBaseEENKUlvE_clEvENKUlvE_clEvEUlhhE_EESt5arrayIPcLm2EELi4E23TrivialOffsetCalculatorILi1EjESD_NS0_6memory15LoadWithoutCastENSE_16StoreWithoutCastEEEviT_T0_T2_T3_T4_T5_:
	.zero		380


//--------------------- .nv.constant0._ZN2at6native29vectorized_elementwise_kernelILi2ENS0_13AUnaryFunctorIhhhZZZNS0_21heaviside_kernel_cudaERNS_18TensorIteratorBaseEENKUlvE_clEvENKUlvE_clEvEUlhhE_EESt5arrayIPcLm2EEEEviT0_T1_ --------------------------
	.section	.nv.constant0._ZN2at6native29vectorized_elementwise_kernelILi2ENS0_13AUnaryFunctorIhhhZZZNS0_21heaviside_kernel_cudaERNS_18TensorIteratorBaseEENKUlvE_clEvENKUlvE_clEvEUlhhE_EESt5arrayIPcLm2EEEEviT0_T1_,"a",@progbits
	.sectionflags	@""
	.align	4
.nv.constant0._ZN2at6native29vectorized_elementwise_kernelILi2ENS0_13AUnaryFunctorIhhhZZZNS0_21heaviside_kernel_cudaERNS_18TensorIteratorBaseEENKUlvE_clEvENKUlvE_clEvEUlhhE_EESt5arrayIPcLm2EEEEviT0_T1_:
	.zero		376


//--------------------- .nv.constant0._ZN2at6native29vectorized_elementwise_kernelILi4ENS0_13AUnaryFunctorIhhhZZZNS0_21heaviside_kernel_cudaERNS_18TensorIteratorBaseEENKUlvE_clEvENKUlvE_clEvEUlhhE_EESt5arrayIPcLm2EEEEviT0_T1_ --------------------------
	.section	.nv.constant0._ZN2at6native29vectorized_elementwise_kernelILi4ENS0_13AUnaryFunctorIhhhZZZNS0_21heaviside_kernel_cudaERNS_18TensorIteratorBaseEENKUlvE_clEvENKUlvE_clEvEUlhhE_EESt5arrayIPcLm2EEEEviT0_T1_,"a",@progbits
	.sectionflags	@""
	.align	4
.nv.constant0._ZN2at6native29vectorized_elementwise_kernelILi4ENS0_13AUnaryFunctorIhhhZZZNS0_21heaviside_kernel_cudaERNS_18TensorIteratorBaseEENKUlvE_clEvENKUlvE_clEvEUlhhE_EESt5arrayIPcLm2EEEEviT0_T1_:
	.zero		376


//--------------------- .nv.constant0._ZN2at6native29vectorized_elementwise_kernelILi8ENS0_13AUnaryFunctorIhhhZZZNS0_21heaviside_kernel_cudaERNS_18TensorIteratorBaseEENKUlvE_clEvENKUlvE_clEvEUlhhE_EESt5arrayIPcLm2EEEEviT0_T1_ --------------------------
	.section	.nv.constant0._ZN2at6native29vectorized_elementwise_kernelILi8ENS0_13AUnaryFunctorIhhhZZZNS0_21heaviside_kernel_cudaERNS_18TensorIteratorBaseEENKUlvE_clEvENKUlvE_clEvEUlhhE_EESt5arrayIPcLm2EEEEviT0_T1_,"a",@progbits
	.sectionflags	@""
	.align	4
.nv.constant0._ZN2at6native29vectorized_elementwise_kernelILi8ENS0_13AUnaryFunctorIhhhZZZNS0_21heaviside_kernel_cudaERNS_18TensorIteratorBaseEENKUlvE_clEvENKUlvE_clEvEUlhhE_EESt5arrayIPcLm2EEEEviT0_T1_:
	.zero		376


//--------------------- .nv.constant2._ZN2at6native18elementwise_kernelILi128ELi4EZNS0_15gpu_kernel_implINS0_13BinaryFunctorIN3c104HalfES5_S5_ZZZNS0_21nextafter_kernel_cudaERNS_18TensorIteratorBaseEENKUlvE_clEvENKUlvE2_clEvEUlS5_S5_E_EEEEvS7_RKT_EUliE_EEviT1_ --------------------------
	.section	.nv.constant2._ZN2at6native18elementwise_kernelILi128ELi4EZNS0_15gpu_kernel_implINS0_13BinaryFunctorIN3c104HalfES5_S5_ZZZNS0_21nextafter_kernel_cudaERNS_18TensorIteratorBaseEENKUlvE_clEvENKUlvE2_clEvEUlS5_S5_E_EEEEvS7_RKT_EUliE_EEviT1_,"a",@progbits
	.sectionflags	@""
	.align	4
.nv.constant2._ZN2at6native18elementwise_kernelILi128ELi4EZNS0_15gpu_kernel_implINS0_13BinaryFunctorIN3c104HalfES5_S5_ZZZNS0_21nextafter_kernel_cudaERNS_18TensorIteratorBaseEENKUlvE_clEvENKUlvE2_clEvEUlS5_S5_E_EEEEvS7_RKT_EUliE_EEviT1_:
        /*0000*/ 	.byte	0x00, 0x00, 0x00, 0xf0, 0xff, 0xff, 0x0f, 0x38


//--------------------- .nv.constant0._ZN2at6native18elementwise_kernelILi128ELi4EZNS0_15gpu_kernel_implINS0_13BinaryFunctorIN3c104HalfES5_S5_ZZZNS0_21nextafter_kernel_cudaERNS_18TensorIteratorBaseEENKUlvE_clEvENKUlvE2_clEvEUlS5_S5_E_EEEEvS7_RKT_EUliE_EEviT1_ --------------------------
	.section	.nv.constant0._ZN2at6native18elementwise_kernelILi128ELi4EZNS0_15gpu_kernel_implINS0_13BinaryFunctorIN3c104HalfES5_S5_ZZZNS0_21nextafter_kernel_cudaERNS_18TensorIteratorBaseEENKUlvE_clEvENKUlvE2_clEvEUlS5_S5_E_EEEEvS7_RKT_EUliE_EEviT1_,"a",@progbits
	.sectionflags	@""
	.align	4
.nv.constant0._ZN2at6native18elementwise_kernelILi128ELi4EZNS0_15gpu_kernel_implINS0_13BinaryFunctorIN3c104HalfES5_S5_ZZZNS0_21nextafter_kernel_cudaERNS_18TensorIteratorBaseEENKUlvE_clEvENKUlvE2_clEvEUlS5_S5_E_EEEEvS7_RKT_EUliE_EEviT1_:
	.zero		1008


//--------------------- .nv.constant2._ZN2at6native27unrolled_elementwise_kernelINS0_13BinaryFunctorIN3c104HalfES4_S4_ZZZNS0_21nextafter_kernel_cudaERNS_18TensorIteratorBaseEENKUlvE_clEvENKUlvE2_clEvEUlS4_S4_E_EESt5arrayIPcLm3EELi4E23TrivialOffsetCalculatorILi2EjESE_ILi1EjENS0_6memory12LoadWithCastILi2EEENSH_13StoreWithCastILi1EEEEEviT_T0_T2_T3_T4_T5_ --------------------------
	.section	.nv.constant2._ZN2at6native27unrolled_elementwise_kernelINS0_13BinaryFunctorIN3c104HalfES4_S4_ZZZNS0_21nextafter_kernel_cudaERNS_18TensorIteratorBaseEENKUlvE_clEvENKUlvE2_clEvEUlS4_S4_E_EESt5arrayIPcLm3EELi4E23TrivialOffsetCalculatorILi2EjESE_ILi1EjENS0_6memory12LoadWithCastILi2EEENSH_13StoreWithCastILi1EEEEEviT_T0_T2_T3_T4_T5_,"a",@progbits
	.sectionflags	@""
	.align	4
.nv.constant2._ZN2at6native27unrolled_elementwise_kernelINS0_13BinaryFunctorIN3c104HalfES4_S4_ZZZNS0_21nextafter_kernel_cudaERNS_18TensorIteratorBaseEENKUlvE_clEvENKUlvE2_clEvEUlS4_S4_E_EESt5arrayIPcLm3EELi4E23TrivialOffsetCalculatorILi2EjESE_ILi1EjENS0_6memory12LoadWithCastILi2EEENSH_13StoreWithCastILi1EEEEEviT_T0_T2_T3_T4_T5_:
        /*0000*/ 	.byte	0x00, 0x00, 0x00, 0xf0, 0xff, 0xff, 0x0f, 0x38


//--------------------- .nv.constant0._ZN2at6native27unrolled_elementwise_kernelINS0_13BinaryFunctorIN3c104HalfES4_S4_ZZZNS0_21nextafter_kernel_cudaERNS_18TensorIteratorBaseEENKUlvE_clEvENKUlvE2_clEvEUlS4_S4_E_EESt5arrayIPcLm3EELi4E23TrivialOffsetCalculatorILi2EjESE_ILi1EjENS0_6memory12LoadWithCastILi2EEENSH_13StoreWithCastILi1EEEEEviT_T0_T2_T3_T4_T5_ --------------------------
	.section	.nv.constant0._ZN2at6native27unrolled_elementwise_kernelINS0_13BinaryFunctorIN3c104HalfES4_S4_ZZZNS0_21nextafter_kernel_cudaERNS_18TensorIteratorBaseEENKUlvE_clEvENKUlvE2_clEvEUlS4_S4_E_EESt5arrayIPcLm3EELi4E23TrivialOffsetCalculatorILi2EjESE_ILi1EjENS0_6memory12LoadWithCastILi2EEENSH_13StoreWithCastILi1EEEEEviT_T0_T2_T3_T4_T5_,"a",@progbits
	.sectionflags	@""
	.align	4
.nv.constant0._ZN2at6native27unrolled_elementwise_kernelINS0_13BinaryFunctorIN3c104HalfES4_S4_ZZZNS0_21nextafter_kernel_cudaERNS_18TensorIteratorBaseEENKUlvE_clEvENKUlvE2_clEvEUlS4_S4_E_EESt5arrayIPcLm3EELi4E23TrivialOffsetCalculatorILi2EjESE_ILi1EjENS0_6memory12LoadWithCastILi2EEENSH_13StoreWithCastILi1EEEEEviT_T0_T2_T3_T4_T5_:
	.zero		408


//--------------------- .nv.constant0._ZN2at6native18elementwise_kernelILi128ELi4EZNS0_22gpu_kernel_impl_nocastINS0_13BinaryFunctorIN3c104HalfES5_S5_ZZZNS0_21nextafter_kernel_cudaERNS_18TensorIteratorBaseEENKUlvE_clEvENKUlvE2_clEvEUlS5_S5_E_EEEEvS7_RKT_EUliE_EEviT1_ --------------------------
	.section	.nv.constant0._ZN2at6native18elementwise_kernelILi128ELi4EZNS0_22gpu_kernel_impl_nocastINS0_13BinaryFunctorIN3c104HalfES5_S5_ZZZNS0_21nextafter_kernel_cudaERNS_18TensorIteratorBaseEENKUlvE_clEvENKUlvE2_clEvEUlS5_S5_E_EEEEvS7_RKT_EUliE_EEviT1_,"a",@progbits
	.sectionflags	@""
	.align	4
.nv.constant0._ZN2at6native18elementwise_kernelILi128ELi4EZNS0_22gpu_kernel_impl_nocastINS0_13BinaryFunctorIN3c104HalfES5_S5_ZZZNS0_21nextafter_kernel_cudaERNS_18TensorIteratorBaseEENKUlvE_clEvENKUlvE2_clEvEUlS5_S5_E_EEEEvS7_RKT_EUliE_EEviT1_:
	.zero		1008


//--------------------- .nv.constant0._ZN2at6native27unrolled_elementwise_kernelINS0_13BinaryFunctorIN3c104HalfES4_S4_ZZZNS0_21nextafter_kernel_cudaERNS_18TensorIteratorBaseEENKUlvE_clEvENKUlvE2_clEvEUlS4_S4_E_EESt5arrayIPcLm3EELi4E23TrivialOffsetCalculatorILi2EjESE_ILi1EjENS0_6memory15LoadWithoutCastENSH_16StoreWithoutCastEEEviT_T0_T2_T3_T4_T5_ --------------------------
	.section	.nv.constant0._ZN2at6native27unrolled_elementwise_kernelINS0_13BinaryFunctorIN3c104HalfES4_S4_ZZZNS0_21nextafter_kernel_cudaERNS_18TensorIteratorBaseEENKUlvE_clEvENKUlvE2_clEvEUlS4_S4_E_EESt5arrayIPcLm3EELi4E23TrivialOffsetCalculatorILi2EjESE_ILi1EjENS0_6memory15LoadWithoutCastENSH_16StoreWithoutCastEEEviT_T0_T2_T3_T4_T5_,"a",@progbits
	.sectionflags	@""
	.align	4
.nv.constant0._ZN2at6native27unrolled_elementwise_kernelINS0_13BinaryFunctorIN3c104HalfES4_S4_ZZZNS0_21nextafter_kernel_cudaERNS_18TensorIteratorBaseEENKUlvE_clEvENKUlvE2_clEvEUlS4_S4_E_EESt5arrayIPcLm3EELi4E23TrivialOffsetCalculatorILi2EjESE_ILi1EjENS0_6memory15LoadWithoutCastENSH_16StoreWithoutCastEEEviT_T0_T2_T3_T4_T5_:
	.zero		388


//--------------------- .nv.constant0._ZN2at6native29vectorized_elementwise_kernelILi2ENS0_13BinaryFunctorIN3c104HalfES4_S4_ZZZNS0_21nextafter_kernel_cudaERNS_18TensorIteratorBaseEENKUlvE_clEvENKUlvE2_clEvEUlS4_S4_E_EESt5arrayIPcLm3EEEEviT0_T1_ --------------------------
	.section	.nv.constant0._ZN2at6native29vectorized_elementwise_kernelILi2ENS0_13BinaryFunctorIN3c104HalfES4_S4_ZZZNS0_21nextafter_kernel_cudaERNS_18TensorIteratorBaseEENKUlvE_clEvENKUlvE2_clEvEUlS4_S4_E_EESt5arrayIPcLm3EEEEviT0_T1_,"a",@progbits
	.sectionflags	@""
	.align	4
.nv.constant0._ZN2at6native29vectorized_elementwise_kernelILi2ENS0_13BinaryFunctorIN3c104HalfES4_S4_ZZZNS0_21nextafter_kernel_cudaERNS_18TensorIteratorBaseEENKUlvE_clEvENKUlvE2_clEvEUlS4_S4_E_EESt5arrayIPcLm3EEEEviT0_T1_:
	.zero		384


//--------------------- .nv.constant0._ZN2at6native29vectorized_elementwise_kernelILi4ENS0_13BinaryFunctorIN3c104HalfES4_S4_ZZZNS0_21nextafter_kernel_cudaERNS_18TensorIteratorBaseEENKUlvE_clEvENKUlvE2_clEvEUlS4_S4_E_EESt5arrayIPcLm3EEEEviT0_T1_ --------------------------
	.section	.nv.constant0._ZN2at6native29vectorized_elementwise_kernelILi4ENS0_13BinaryFunctorIN3c104HalfES4_S4_ZZZNS0_21nextafter_kernel_cudaERNS_18TensorIteratorBaseEENKUlvE_clEvENKUlvE2_clEvEUlS4_S4_E_EESt5arrayIPcLm3EEEEviT0_T1_,"a",@progbits
	.sectionflags	@""
	.align	4
.nv.constant0._ZN2at6native29vectorized_elementwise_kernelILi4ENS0_13BinaryFunctorIN3c104HalfES4_S4_ZZZNS0_21nextafter_kernel_cudaERNS_18TensorIteratorBaseEENKUlvE_clEvENKUlvE2_clEvEUlS4_S4_E_EESt5arrayIPcLm3EEEEviT0_T1_:
	.zero		384


//--------------------- .nv.constant0._ZN2at6native29vectorized_elementwise_kernelILi8ENS0_13BinaryFunctorIN3c104HalfES4_S4_ZZZNS0_21nextafter_kernel_cudaERNS_18TensorIteratorBaseEENKUlvE_clEvENKUlvE2_clEvEUlS4_S4_E_EESt5arrayIPcLm3EEEEviT0_T1_ --------------------------
	.section	.nv.constant0._ZN2at6native29vectorized_elementwise_kernelILi8ENS0_13BinaryFunctorIN3c104HalfES4_S4_ZZZNS0_21nextafter_kernel_cudaERNS_18TensorIteratorBaseEENKUlvE_clEvENKUlvE2_clEvEUlS4_S4_E_EESt5arrayIPcLm3EEEEviT0_T1_,"a",@progbits
	.sectionflags	@""
	.align	4
.nv.constant0._ZN2at6native29vectorized_elementwise_kernelILi8ENS0_13BinaryFunctorIN3c104HalfES4_S4_ZZZNS0_21nextafter_kernel_cudaERNS_18TensorIteratorBaseEENKUlvE_clEvENKUlvE2_clEvEUlS4_S4_E_EESt5arrayIPcLm3EEEEviT0_T1_:
	.zero		384


//--------------------- .nv.constant2._ZN2at6native18elementwise_kernelILi128ELi4EZNS0_15gpu_kernel_implINS0_13BUnaryFunctorIN3c104HalfES5_S5_ZZZNS0_21nextafter_kernel_cudaERNS_18TensorIteratorBaseEENKUlvE_clEvENKUlvE2_clEvEUlS5_S5_E_EEEEvS7_RKT_EUliE_EEviT1_ --------------------------
	.section	.nv.constant2._ZN2at6native18elementwise_kernelILi128ELi4EZNS0_15gpu_kernel_implINS0_13BUnaryFunctorIN3c104HalfES5_S5_ZZZNS0_21nextafter_kernel_cudaERNS_18TensorIteratorBaseEENKUlvE_clEvENKUlvE2_clEvEUlS5_S5_E_EEEEvS7_RKT_EUliE_EEviT1_,"a",@progbits
	.sectionflags	@""
	.align	4
.nv.constant2._ZN2at6native18elementwise_kernelILi128ELi4EZNS0_15gpu_kernel_implINS0_13BUnaryFunctorIN3c104HalfES5_S5_ZZZNS0_21nextafter_kernel_cudaERNS_18TensorIteratorBaseEENKUlvE_clEvENKUlvE2_clEvEUlS5_S5_E_EEEEvS7_RKT_EUliE_EEviT1_:
        /*0000*/ 	.byte	0x00, 0x00, 0x00, 0xf0, 0xff, 0xff, 0x0f, 0x38


//--------------------- .nv.constant0._ZN2at6native18elementwise_kernelILi128ELi4EZNS0_15gpu_kernel_implINS0_13BUnaryFunctorIN3c104HalfES5_S5_ZZZNS0_21nextafter_kernel_cudaERNS_18TensorIteratorBaseEENKUlvE_clEvENKUlvE2_clEvEUlS5_S5_E_EEEEvS7_RKT_EUliE_EEviT1_ --------------------------
	.section	.nv.constant0._ZN2at6native18elementwise_kernelILi128ELi4EZNS0_15gpu_kernel_implINS0_13BUnaryFunctorIN3c104HalfES5_S5_ZZZNS0_21nextafter_kernel_cudaERNS_18TensorIteratorBaseEENKUlvE_clEvENKUlvE2_clEvEUlS5_S5_E_EEEEvS7_RKT_EUliE_EEviT1_,"a",@progbits
	.sectionflags	@""
	.align	4
.nv.constant0._ZN2at6native18elementwise_kernelILi128ELi4EZNS0_15gpu_kernel_implINS0_13BUnaryFunctorIN3c104HalfES5_S5_ZZZNS0_21nextafter_kernel_cudaERNS_18TensorIteratorBaseEENKUlvE_clEvENKUlvE2_clEvEUlS5_S5_E_EEEEvS7_RKT_EUliE_EEviT1_:
	.zero		896


//--------------------- .nv.constant2._ZN2at6native27unrolled_elementwise_kernelINS0_13BUnaryFunctorIN3c104HalfES4_S4_ZZZNS0_21nextafter_kernel_cudaERNS_18TensorIteratorBaseEENKUlvE_clEvENKUlvE2_clEvEUlS4_S4_E_EESt5arrayIPcLm2EELi4E23TrivialOffsetCalculatorILi1EjESF_NS0_6memory12LoadWithCastILi1EEENSG_13StoreWithCastILi1EEEEEviT_T0_T2_T3_T4_T5_ --------------------------
	.section	.nv.constant2._ZN2at6native27unrolled_elementwise_kernelINS0_13BUnaryFunctorIN3c104HalfES4_S4_ZZZNS0_21nextafter_kernel_cudaERNS_18TensorIteratorBaseEENKUlvE_clEvENKUlvE2_clEvEUlS4_S4_E_EESt5arrayIPcLm2EELi4E23TrivialOffsetCalculatorILi1EjESF_NS0_6memory12LoadWithCastILi1EEENSG_13StoreWithCastILi1EEEEEviT_T0_T2_T3_T4_T5_,"a",@progbits
	.sectionflags	@""
	.align	4
.nv.constant2._ZN2at6native27unrolled_elementwise_kernelINS0_13BUnaryFunctorIN3c104HalfES4_S4_ZZZNS0_21nextafter_kernel_cudaERNS_18TensorIteratorBaseEENKUlvE_clEvENKUlvE2_clEvEUlS4_S4_E_EESt5arrayIPcLm2EELi4E23TrivialOffsetCalculatorILi1EjESF_NS0_6memory12LoadWithCastILi1EEENSG_13StoreWithCastILi1EEEEEviT_T0_T2_T3_T4_T5_:
        /*0000*/ 	.byte	0x00, 0x00, 0x00, 0xf0, 0xff, 0xff, 0x0f, 0x38


//--------------------- .nv.constant0._ZN2at6native27unrolled_elementwise_kernelINS0_13BUnaryFunctorIN3c104HalfES4_S4_ZZZNS0_21nextafter_kernel_cudaERNS_18TensorIteratorBaseEENKUlvE_clEvENKUlvE2_clEvEUlS4_S4_E_EESt5arrayIPcLm2EELi4E23TrivialOffsetCalculatorILi1EjESF_NS0_6memory12LoadWithCastILi1EEENSG_13StoreWithCastILi1EEEEEviT_T0_T2_T3_T4_T5_ --------------------------
	.section	.nv.constant0._ZN2at6native27unrolled_elementwise_kernelINS0_13BUnaryFunctorIN3c104HalfES4_S4_ZZZNS0_21nextafter_kernel_cudaERNS_18TensorIteratorBaseEENKUlvE_clEvENKUlvE2_clEvEUlS4_S4_E_EESt5arrayIPcLm2EELi4E23TrivialOffsetCalculatorILi1EjESF_NS0_6memory12LoadWithCastILi1EEENSG_13StoreWithCastILi1EEEEEviT_T0_T2_T3_T4_T5_,"a",@progbits
	.sectionflags	@""
	.align	4
.nv.constant0._ZN2at6native27unrolled_elementwise_kernelINS0_13BUnaryFunctorIN3c104HalfES4_S4_ZZZNS0_21nextafter_kernel_cudaERNS_18TensorIteratorBaseEENKUlvE_clEvENKUlvE2_clEvEUlS4_S4_E_EESt5arrayIPcLm2EELi4E23TrivialOffsetCalculatorILi1EjESF_NS0_6memory12LoadWithCastILi1EEENSG_13StoreWithCastILi1EEEEEviT_T0_T2_T3_T4_T5_:
	.zero		396


//--------------------- .nv.constant0._ZN2at6native18elementwise_kernelILi128ELi4EZNS0_22gpu_kernel_impl_nocastINS0_13BUnaryFunctorIN3c104HalfES5_S5_ZZZNS0_21nextafter_kernel_cudaERNS_18TensorIteratorBaseEENKUlvE_clEvENKUlvE2_clEvEUlS5_S5_E_EEEEvS7_RKT_EUliE_EEviT1_ --------------------------
	.section	.nv.constant0._ZN2at6native18elementwise_kernelILi128ELi4EZNS0_22gpu_kernel_impl_nocastINS0_13BUnaryFunctorIN3c104HalfES5_S5_ZZZNS0_21nextafter_kernel_cudaERNS_18TensorIteratorBaseEENKUlvE_clEvENKUlvE2_clEvEUlS5_S5_E_EEEEvS7_RKT_EUliE_EEviT1_,"a",@progbits
	.sectionflags	@""
	.align	4
.nv.constant0._ZN2at6native18elementwise_kernelILi128ELi4EZNS0_22gpu_kernel_impl_nocastINS0_13BUnaryFunctorIN3c104HalfES5_S5_ZZZNS0_21nextafter_kernel_cudaERNS_18TensorIteratorBaseEENKUlvE_clEvENKUlvE2_clEvEUlS5_S5_E_EEEEvS7_RKT_EUliE_EEviT1_:
	.zero		896


//--------------------- .nv.constant0._ZN2at6native27unrolled_elementwise_kernelINS0_13BUnaryFunctorIN3c104HalfES4_S4_ZZZNS0_21nextafter_kernel_cudaERNS_18TensorIteratorBaseEENKUlvE_clEvENKUlvE2_clEvEUlS4_S4_E_EESt5arrayIPcLm2EELi4E23TrivialOffsetCalculatorILi1EjESF_NS0_6memory15LoadWithoutCastENSG_16StoreWithoutCastEEEviT_T0_T2_T3_T4_T5_ --------------------------
	.section	.nv.constant0._ZN2at6native27unrolled_elementwise_kernelINS0_13BUnaryFunctorIN3c104HalfES4_S4_ZZZNS0_21nextafter_kernel_cudaERNS_18TensorIteratorBaseEENKUlvE_clEvENKUlvE2_clEvEUlS4_S4_E_EESt5arrayIPcLm2EELi4E23TrivialOffsetCalculatorILi1EjESF_NS0_6memory15LoadWithoutCastENSG_16StoreWithoutCastEEEviT_T0_T2_T3_T4_T5_,"a",@progbits
	.sectionflags	@""
	.align	4
.nv.constant0._ZN2at6native27unrolled_elementwise_kernelINS0_13BUnaryFunctorIN3c104HalfES4_S4_ZZZNS0_21nextafter_kernel_cudaERNS_18TensorIteratorBaseEENKUlvE_clEvENKUlvE2_clEvEUlS4_S4_E_EESt5arrayIPcLm2EELi4E23TrivialOffsetCalculatorILi1EjESF_NS0_6memory15LoadWithoutCastENSG_16StoreWithoutCastEEEviT_T0_T2_T3_T4_T5_:
	.zero		380


//--------------------- .nv.constant0._ZN2at6native29vectorized_elementwise_kernelILi2ENS0_13BUnaryFunctorIN3c104HalfES4_S4_ZZZNS0_21nextafter_kernel_cudaERNS_18TensorIteratorBaseEENKUlvE_clEvENKUlvE2_clEvEUlS4_S4_E_EESt5arrayIPcLm2EEEEviT0_T1_ --------------------------
	.section	.nv.constant0._ZN2at6native29vectorized_elementwise_kernelILi2ENS0_13BUnaryFunctorIN3c104HalfES4_S4_ZZZNS0_21nextafter_kernel_cudaERNS_18TensorIteratorBaseEENKUlvE_clEvENKUlvE2_clEvEUlS4_S4_E_EESt5arrayIPcLm2EEEEviT0_T1_,"a",@progbits
	.sectionflags	@""
	.align	4
.nv.constant0._ZN2at6native29vectorized_elementwise_kernelILi2ENS0_13BUnaryFunctorIN3c104HalfES4_S4_ZZZNS0_21nextafter_kernel_cudaERNS_18TensorIteratorBaseEENKUlvE_clEvENKUlvE2_clEvEUlS4_S4_E_EESt5arrayIPcLm2EEEEviT0_T1_:
	.zero		376


//--------------------- .nv.constant0._ZN2at6native29vectorized_elementwise_kernelILi4ENS0_13BUnaryFunctorIN3c104HalfES4_S4_ZZZNS0_21nextafter_kernel_cudaERNS_18TensorIteratorBaseEENKUlvE_clEvENKUlvE2_clEvEUlS4_S4_E_EESt5arrayIPcLm2EEEEviT0_T1_ --------------------------
	.section	.nv.constant0._ZN2at6native29vectorized_elementwise_kernelILi4ENS0_13BUnaryFunctorIN3c104HalfES4_S4_ZZZNS0_21nextafter_kernel_cudaERNS_18TensorIteratorBaseEENKUlvE_clEvENKUlvE2_clEvEUlS4_S4_E_EESt5arrayIPcLm2EEEEviT0_T1_,"a",@progbits
	.sectionflags	@""
	.align	4
.nv.constant0._ZN2at6native29vectorized_elementwise_kernelILi4ENS0_13BUnaryFunctorIN3c104HalfES4_S4_ZZZNS0_21nextafter_kernel_cudaERNS_18TensorIteratorBaseEENKUlvE_clEvENKUlvE2_clEvEUlS4_S4_E_EESt5arrayIPcLm2EEEEviT0_T1_:
	.zero		376


//--------------------- .nv.constant0._ZN2at6native29vectorized_elementwise_kernelILi8ENS0_13BUnaryFunctorIN3c104HalfES4_S4_ZZZNS0_21nextafter_kernel_cudaERNS_18TensorIteratorBaseEENKUlvE_clEvENKUlvE2_clEvEUlS4_S4_E_EESt5arrayIPcLm2EEEEviT0_T1_ --------------------------
	.section	.nv.constant0._ZN2at6native29vectorized_elementwise_kernelILi8ENS0_13BUnaryFunctorIN3c104HalfES4_S4_ZZZNS0_21nextafter_kernel_cudaERNS_18TensorIteratorBaseEENKUlvE_clEvENKUlvE2_clEvEUlS4_S4_E_EESt5arrayIPcLm2EEEEviT0_T1_,"a",@progbits
	.sectionflags	@""
	.align	4
.nv.constant0._ZN2at6native29vectorized_elementwise_kernelILi8ENS0_13BUnaryFunctorIN3c104HalfES4_S4_ZZZNS0_21nextafter_kernel_cudaERNS_18TensorIteratorBaseEENKUlvE_clEvENKUlvE2_clEvEUlS4_S4_E_EESt5arrayIPcLm2EEEEviT0_T1_:
	.zero		376


//--------------------- .nv.constant2._ZN2at6native18elementwise_kernelILi128ELi4EZNS0_15gpu_kernel_implINS0_13AUnaryFunctorIN3c104HalfES5_S5_ZZZNS0_21nextafter_kernel_cudaERNS_18TensorIteratorBaseEENKUlvE_clEvENKUlvE2_clEvEUlS5_S5_E_EEEEvS7_RKT_EUliE_EEviT1_ --------------------------
	.section	.nv.constant2._ZN2at6native18elementwise_kernelILi128ELi4EZNS0_15gpu_kernel_implINS0_13AUnaryFunctorIN3c104HalfES5_S5_ZZZNS0_21nextafter_kernel_cudaERNS_18TensorIteratorBaseEENKUlvE_clEvENKUlvE2_clEvEUlS5_S5_E_EEEEvS7_RKT_EUliE_EEviT1_,"a",@progbits
	.sectionflags	@""
	.align	4
.nv.constant2._ZN2at6native18elementwise_kernelILi128ELi4EZNS0_15gpu_kernel_implINS0_13AUnaryFunctorIN3c104HalfES5_S5_ZZZNS0_21nextafter_kernel_cudaERNS_18TensorIteratorBaseEENKUlvE_clEvENKUlvE2_clEvEUlS5_S5_E_EEEEvS7_RKT_EUliE_EEviT1_:
        /*0000*/ 	.byte	0x00, 0x00, 0x00, 0xf0, 0xff, 0xff, 0x0f, 0x38


//--------------------- .nv.constant0._ZN2at6native18elementwise_kernelILi128ELi4EZNS0_15gpu_kernel_implINS0_13AUnaryFunctorIN3c104HalfES5_S5_ZZZNS0_21nextafter_kernel_cudaERNS_18TensorIteratorBaseEENKUlvE_clEvENKUlvE2_clEvEUlS5_S5_E_EEEEvS7_RKT_EUliE_EEviT1_ --------------------------
	.section	.nv.constant0._ZN2at6native18elementwise_kernelILi128ELi4EZNS0_15gpu_kernel_implINS0_13AUnaryFunctorIN3c104HalfES5_S5_ZZZNS0_21nextafter_kernel_cudaERNS_18TensorIteratorBaseEENKUlvE_clEvENKUlvE2_clEvEUlS5_S5_E_EEEEvS7_RKT_EUliE_EEviT1_,"a",@progbits
	.sectionflags	@""
	.align	4
.nv.constant0._ZN2at6native18elementwise_kernelILi128ELi4EZNS0_15gpu_kernel_implINS0_13AUnaryFunctorIN3c104HalfES5_S5_ZZZNS0_21nextafter_kernel_cudaERNS_18TensorIteratorBaseEENKUlvE_clEvENKUlvE2_clEvEUlS5_S5_E_EEEEvS7_RKT_EUliE_EEviT1_:
	.zero		896


//--------------------- .nv.constant2._ZN2at6native27unrolled_elementwise_kernelINS0_13AUnaryFunctorIN3c104HalfES4_S4_ZZZNS0_21nextafter_kernel_cudaERNS_18TensorIteratorBaseEENKUlvE_clEvENKUlvE2_clEvEUlS4_S4_E_EESt5arrayIPcLm2EELi4E23TrivialOffsetCalculatorILi1EjESF_NS0_6memory12LoadWithCastILi1EEENSG_13StoreWithCastILi1EEEEEviT_T0_T2_T3_T4_T5_ --------------------------
	.section	.nv.constant2._ZN2at6native27unrolled_elementwise_kernelINS0_13AUnaryFunctorIN3c104HalfES4_S4_ZZZNS0_21nextafter_kernel_cudaERNS_18TensorIteratorBaseEENKUlvE_clEvENKUlvE2_clEvEUlS4_S4_E_EESt5arrayIPcLm2EELi4E23TrivialOffsetCalculatorILi1EjESF_NS0_6memory12LoadWithCastILi1EEENSG_13StoreWithCastILi1EEEEEviT_T0_T2_T3_T4_T5_,"a",@progbits
	.sectionflags	@""
	.align	4
.nv.constant2._ZN2at6native27unrolled_elementwise_kernelINS0_13AUnaryFunctorIN3c104HalfES4_S4_ZZZNS0_21nextafter_kernel_cudaERNS_18TensorIteratorBaseEENKUlvE_clEvENKUlvE2_clEvEUlS4_S4_E_EESt5arrayIPcLm2EELi4E23TrivialOffsetCalculatorILi1EjESF_NS0_6memory12LoadWithCastILi1EEENSG_13StoreWithCastILi1EEEEEviT_T0_T2_T3_T4_T5_:
        /*0000*/ 	.byte	0x00, 0x00, 0x00, 0xf0, 0xff, 0xff, 0x0f, 0x38


//--------------------- .nv.constant0._ZN2at6native27unrolled_elementwise_kernelINS0_13AUnaryFunctorIN3c104HalfES4_S4_ZZZNS0_21nextafter_kernel_cudaERNS_18TensorIteratorBaseEENKUlvE_clEvENKUlvE2_clEvEUlS4_S4_E_EESt5arrayIPcLm2EELi4E23TrivialOffsetCalculatorILi1EjESF_NS0_6memory12LoadWithCastILi1EEENSG_13StoreWithCastILi1EEEEEviT_T0_T2_T3_T4_T5_ --------------------------
	.section	.nv.constant0._ZN2at6native27unrolled_elementwise_kernelINS0_13AUnaryFunctorIN3c104HalfES4_S4_ZZZNS0_21nextafter_kernel_cudaERNS_18TensorIteratorBaseEENKUlvE_clEvENKUlvE2_clEvEUlS4_S4_E_EESt5arrayIPcLm2EELi4E23TrivialOffsetCalculatorILi1EjESF_NS0_6memory12LoadWithCastILi1EEENSG_13StoreWithCastILi1EEEEEviT_T0_T2_T3_T4_T5_,"a",@progbits
	.sectionflags	@""
	.align	4
.nv.constant0._ZN2at6native27unrolled_elementwise_kernelINS0_13AUnaryFunctorIN3c104HalfES4_S4_ZZZNS0_21nextafter_kernel_cudaERNS_18TensorIteratorBaseEENKUlvE_clEvENKUlvE2_clEvEUlS4_S4_E_EESt5arrayIPcLm2EELi4E23TrivialOffsetCalculatorILi1EjESF_NS0_6memory12LoadWithCastILi1EEENSG_13StoreWithCastILi1EEEEEviT_T0_T2_T3_T4_T5_:
	.zero		396


//--------------------- .nv.constant0._ZN2at6native18elementwise_kernelILi128ELi4EZNS0_22gpu_kernel_impl_nocastINS0_13AUnaryFunctorIN3c104HalfES5_S5_ZZZNS0_21nextafter_kernel_cudaERNS_18TensorIteratorBaseEENKUlvE_clEvENKUlvE2_clEvEUlS5_S5_E_EEEEvS7_RKT_EUliE_EEviT1_ --------------------------
	.section	.nv.constant0._ZN2at6native18elementwise_kernelILi128ELi4EZNS0_22gpu_kernel_impl_nocastINS0_13AUnaryFunctorIN3c104HalfES5_S5_ZZZNS0_21nextafter_kernel_cudaERNS_18TensorIteratorBaseEENKUlvE_clEvENKUlvE2_clEvEUlS5_S5_E_EEEEvS7_RKT_EUliE_EEviT1_,"a",@progbits
	.sectionflags	@""
	.align	4
.nv.constant0._ZN2at6native18elementwise_kernelILi128ELi4EZNS0_22gpu_kernel_impl_nocastINS0_13AUnaryFunctorIN3c104HalfES5_S5_ZZZNS0_21nextafter_kernel_cudaERNS_18TensorIteratorBaseEENKUlvE_clEvENKUlvE2_clEvEUlS5_S5_E_EEEEvS7_RKT_EUliE_EEviT1_:
	.zero		896


//--------------------- .nv.constant0._ZN2at6native27unrolled_elementwise_kernelINS0_13AUnaryFunctorIN3c104HalfES4_S4_ZZZNS0_21nextafter_kernel_cudaERNS_18TensorIteratorBaseEENKUlvE_clEvENKUlvE2_clEvEUlS4_S4_E_EESt5arrayIPcLm2EELi4E23TrivialOffsetCalculatorILi1EjESF_NS0_6memory15LoadWithoutCastENSG_16StoreWithoutCastEEEviT_T0_T2_T3_T4_T5_ --------------------------
	.section	.nv.constant0._ZN2at6native27unrolled_elementwise_kernelINS0_13AUnaryFunctorIN3c104HalfES4_S4_ZZZNS0_21nextafter_kernel_cudaERNS_18TensorIteratorBaseEENKUlvE_clEvENKUlvE2_clEvEUlS4_S4_E_EESt5arrayIPcLm2EELi4E23TrivialOffsetCalculatorILi1EjESF_NS0_6memory15LoadWithoutCastENSG_16StoreWithoutCastEEEviT_T0_T2_T3_T4_T5_,"a",@progbits
	.sectionflags	@""
	.align	4
.nv.constant0._ZN2at6native27unrolled_elementwise_kernelINS0_13AUnaryFunctorIN3c104HalfES4_S4_ZZZNS0_21nextafter_kernel_cudaERNS_18TensorIteratorBaseEENKUlvE_clEvENKUlvE2_clEvEUlS4_S4_E_EESt5arrayIPcLm2EELi4E23TrivialOffsetCalculatorILi1EjESF_NS0_6memory15LoadWithoutCastENSG_16StoreWithoutCastEEEviT_T0_T2_T3_T4_T5_:
	.zero		380


//--------------------- .nv.constant0._ZN2at6native29vectorized_elementwise_kernelILi2ENS0_13AUnaryFunctorIN3c104HalfES4_S4_ZZZNS0_21nextafter_kernel_cudaERNS_18TensorIteratorBaseEENKUlvE_clEvENKUlvE2_clEvEUlS4_S4_E_EESt5arrayIPcLm2EEEEviT0_T1_ --------------------------
	.section	.nv.constant0._ZN2at6native29vectorized_elementwise_kernelILi2ENS0_13AUnaryFunctorIN3c104HalfES4_S4_ZZZNS0_21nextafter_kernel_cudaERNS_18TensorIteratorBaseEENKUlvE_clEvENKUlvE2_clEvEUlS4_S4_E_EESt5arrayIPcLm2EEEEviT0_T1_,"a",@progbits
	.sectionflags	@""
	.align	4
.nv.constant0._ZN2at6native29vectorized_elementwise_kernelILi2ENS0_13AUnaryFunctorIN3c104HalfES4_S4_ZZZNS0_21nextafter_kernel_cudaERNS_18TensorIteratorBaseEENKUlvE_clEvENKUlvE2_clEvEUlS4_S4_E_EESt5arrayIPcLm2EEEEviT0_T1_:
	.zero		376


//--------------------- .nv.constant0._ZN2at6native29vectorized_elementwise_kernelILi4ENS0_13AUnaryFunctorIN3c104HalfES4_S4_ZZZNS0_21nextafter_kernel_cudaERNS_18TensorIteratorBaseEENKUlvE_clEvENKUlvE2_clEvEUlS4_S4_E_EESt5arrayIPcLm2EEEEviT0_T1_ --------------------------
	.section	.nv.constant0._ZN2at6native29vectorized_elementwise_kernelILi4ENS0_13AUnaryFunctorIN3c104HalfES4_S4_ZZZNS0_21nextafter_kernel_cudaERNS_18TensorIteratorBaseEENKUlvE_clEvENKUlvE2_clEvEUlS4_S4_E_EESt5arrayIPcLm2EEEEviT0_T1_,"a",@progbits
	.sectionflags	@""
	.align	4
.nv.constant0._ZN2at6native29vectorized_elementwise_kernelILi4ENS0_13AUnaryFunctorIN3c104HalfES4_S4_ZZZNS0_21nextafter_kernel_cudaERNS_18TensorIteratorBaseEENKUlvE_clEvENKUlvE2_clEvEUlS4_S4_E_EESt5arrayIPcLm2EEEEviT0_T1_:
	.zero		376


//--------------------- .nv.constant0._ZN2at6native29vectorized_elementwise_kernelILi8ENS0_13AUnaryFunctorIN3c104HalfES4_S4_ZZZNS0_21nextafter_kernel_cudaERNS_18TensorIteratorBaseEENKUlvE_clEvENKUlvE2_clEvEUlS4_S4_E_EESt5arrayIPcLm2EEEEviT0_T1_ --------------------------
	.section	.nv.constant0._ZN2at6native29vectorized_elementwise_kernelILi8ENS0_13AUnaryFunctorIN3c104HalfES4_S4_ZZZNS0_21nextafter_kernel_cudaERNS_18TensorIteratorBaseEENKUlvE_clEvENKUlvE2_clEvEUlS4_S4_E_EESt5arrayIPcLm2EEEEviT0_T1_,"a",@progbits
	.sectionflags	@""
	.align	4
.nv.constant0._ZN2at6native29vectorized_elementwise_kernelILi8ENS0_13AUnaryFunctorIN3c104HalfES4_S4_ZZZNS0_21nextafter_kernel_cudaERNS_18TensorIteratorBaseEENKUlvE_clEvENKUlvE2_clEvEUlS4_S4_E_EESt5arrayIPcLm2EEEEviT0_T1_:
	.zero		376


//--------------------- .nv.constant2._ZN2at6native18elementwise_kernelILi128ELi4EZNS0_15gpu_kernel_implINS0_13BinaryFunctorIN3c108BFloat16ES5_S5_ZZZNS0_21nextafter_kernel_cudaERNS_18TensorIteratorBaseEENKUlvE_clEvENKUlvE1_clEvEUlS5_S5_E_EEEEvS7_RKT_EUliE_EEviT1_ --------------------------
	.section	.nv.constant2._ZN2at6native18elementwise_kernelILi128ELi4EZNS0_15gpu_kernel_implINS0_13BinaryFunctorIN3c108BFloat16ES5_S5_ZZZNS0_21nextafter_kernel_cudaERNS_18TensorIteratorBaseEENKUlvE_clEvENKUlvE1_clEvEUlS5_S5_E_EEEEvS7_RKT_EUliE_EEviT1_,"a",@progbits
	.sectionflags	@""
	.align	4
.nv.constant2._ZN2at6native18elementwise_kernelILi128ELi4EZNS0_15gpu_kernel_implINS0_13BinaryFunctorIN3c108BFloat16ES5_S5_ZZZNS0_21nextafter_kernel_cudaERNS_18TensorIteratorBaseEENKUlvE_clEvENKUlvE1_clEvEUlS5_S5_E_EEEEvS7_RKT_EUliE_EEviT1_:
        /*0000*/ 	.byte	0x00, 0x00, 0x00, 0xf0, 0xff, 0xff, 0x0f, 0x38


//--------------------- .nv.constant0._ZN2at6native18elementwise_kernelILi128ELi4EZNS0_15gpu_kernel_implINS0_13BinaryFunctorIN3c108BFloat16ES5_S5_ZZZNS0_21nextafter_kernel_cudaERNS_18TensorIteratorBaseEENKUlvE_clEvENKUlvE1_clEvEUlS5_S5_E_EEEEvS7_RKT_EUliE_EEviT1_ --------------------------
	.section	.nv.constant0._ZN2at6native18elementwise_kernelILi128ELi4EZNS0_15gpu_kernel_implINS0_13BinaryFunctorIN3c108BFloat16ES5_S5_ZZZNS0_21nextafter_kernel_cudaERNS_18TensorIteratorBaseEENKUlvE_clEvENKUlvE1_clEvEUlS5_S5_E_EEEEvS7_RKT_EUliE_EEviT1_,"a",@progbits
	.sectionflags	@""
	.align	4
.nv.constant0._ZN2at6native18elementwise_kernelILi128ELi4EZNS0_15gpu_kernel_implINS0_13BinaryFunctorIN3c108BFloat16ES5_S5_ZZZNS0_21nextafter_kernel_cudaERNS_18TensorIteratorBaseEENKUlvE_clEvENKUlvE1_clEvEUlS5_S5_E_EEEEvS7_RKT_EUliE_EEviT1_:
	.zero		1008


//--------------------- .nv.constant2._ZN2at6native27unrolled_elementwise_kernelINS0_13BinaryFunctorIN3c108BFloat16ES4_S4_ZZZNS0_21nextafter_kernel_cudaERNS_18TensorIteratorBaseEENKUlvE_clEvENKUlvE1_clEvEUlS4_S4_E_EESt5arrayIPcLm3EELi4E23TrivialOffsetCalculatorILi2EjESE_ILi1EjENS0_6memory12LoadWithCastILi2EEENSH_13StoreWithCastILi1EEEEEviT_T0_T2_T3_T4_T5_ --------------------------
	.section	.nv.constant2._ZN2at6native27unrolled_elementwise_kernelINS0_13BinaryFunctorIN3c108BFloat16ES4_S4_ZZZNS0_21nextafter_kernel_cudaERNS_18TensorIteratorBaseEENKUlvE_clEvENKUlvE1_clEvEUlS4_S4_E_EESt5arrayIPcLm3EELi4E23TrivialOffsetCalculatorILi2EjESE_ILi1EjENS0_6memory12LoadWithCastILi2EEENSH_13StoreWithCastILi1EEEEEviT_T0_T2_T3_T4_T5_,"a",@progbits
	.sectionflags	@""
	.align	4
.nv.constant2._ZN2at6native27unrolled_elementwise_kernelINS0_13BinaryFunctorIN3c108BFloat16ES4_S4_ZZZNS0_21nextafter_kernel_cudaERNS_18TensorIteratorBaseEENKUlvE_clEvENKUlvE1_clEvEUlS4_S4_E_EESt5arrayIPcLm3EELi4E23TrivialOffsetCalculatorILi2EjESE_ILi1EjENS0_6memory12LoadWithCastILi2EEENSH_13StoreWithCastILi1EEEEEviT_T0_T2_T3_T4_T5_:
        /*0000*/ 	.byte	0x00, 0x00, 0x00, 0xf0, 0xff, 0xff, 0x0f, 0x38


//--------------------- .nv.constant0._ZN2at6native27unrolled_elementwise_kernelINS0_13BinaryFunctorIN3c108BFloat16ES4_S4_ZZZNS0_21nextafter_kernel_cudaERNS_18TensorIteratorBaseEENKUlvE_clEvENKUlvE1_clEvEUlS4_S4_E_EESt5arrayIPcLm3EELi4E23TrivialOffsetCalculatorILi2EjESE_ILi1EjENS0_6memory12LoadWithCastILi2EEENSH_13StoreWithCastILi1EEEEEviT_T0_T2_T3_T4_T5_ --------------------------
	.section	.nv.constant0._ZN2at6native27unrolled_elementwise_kernelINS0_13BinaryFunctorIN3c108BFloat16ES4_S4_ZZZNS0_21nextafter_kernel_cudaERNS_18TensorIteratorBaseEENKUlvE_clEvENKUlvE1_clEvEUlS4_S4_E_EESt5arrayIPcLm3EELi4E23TrivialOffsetCalculatorILi2EjESE_ILi1EjENS0_6memory12LoadWithCastILi2EEENSH_13StoreWithCastILi1EEEEEviT_T0_T2_T3_T4_T5_,"a",@progbits
	.sectionflags	@""
	.align	4
.nv.constant0._ZN2at6native27unrolled_elementwise_kernelINS0_13BinaryFunctorIN3c108BFloat16ES4_S4_ZZZNS0_21nextafter_kernel_cudaERNS_18TensorIteratorBaseEENKUlvE_clEvENKUlvE1_clEvEUlS4_S4_E_EESt5arrayIPcLm3EELi4E23TrivialOffsetCalculatorILi2EjESE_ILi1EjENS0_6memory12LoadWithCastILi2EEENSH_13StoreWithCastILi1EEEEEviT_T0_T2_T3_T4_T5_:
	.zero		408


//--------------------- .nv.constant0._ZN2at6native18elementwise_kernelILi128ELi4EZNS0_22gpu_kernel_impl_nocastINS0_13BinaryFunctorIN3c108BFloat16ES5_S5_ZZZNS0_21nextafter_kernel_cudaERNS_18TensorIteratorBaseEENKUlvE_clEvENKUlvE1_clEvEUlS5_S5_E_EEEEvS7_RKT_EUliE_EEviT1_ --------------------------
	.section	.nv.constant0._ZN2at6native18elementwise_kernelILi128ELi4EZNS0_22gpu_kernel_impl_nocastINS0_13BinaryFunctorIN3c108BFloat16ES5_S5_ZZZNS0_21nextafter_kernel_cudaERNS_18TensorIteratorBaseEENKUlvE_clEvENKUlvE1_clEvEUlS5_S5_E_EEEEvS7_RKT_EUliE_EEviT1_,"a",@progbits
	.sectionflags	@""
	.align	4
.nv.constant0._ZN2at6native18elementwise_kernelILi128ELi4EZNS0_22gpu_kernel_impl_nocastINS0_13BinaryFunctorIN3c108BFloat16ES5_S5_ZZZNS0_21nextafter_kernel_cudaERNS_18TensorIteratorBaseEENKUlvE_clEvENKUlvE1_clEvEUlS5_S5_E_EEEEvS7_RKT_EUliE_EEviT1_:
	.zero		1008


//--------------------- .nv.constant0._ZN2at6native27unrolled_elementwise_kernelINS0_13BinaryFunctorIN3c108BFloat16ES4_S4_ZZZNS0_21nextafter_kernel_cudaERNS_18TensorIteratorBaseEENKUlvE_clEvENKUlvE1_clEvEUlS4_S4_E_EESt5arrayIPcLm3EELi4E23TrivialOffsetCalculatorILi2EjESE_ILi1EjENS0_6memory15LoadWithoutCastENSH_16StoreWithoutCastEEEviT_T0_T2_T3_T4_T5_ --------------------------
	.section	.nv.constant0._ZN2at6native27unrolled_elementwise_kernelINS0_13BinaryFunctorIN3c108BFloat16ES4_S4_ZZZNS0_21nextafter_kernel_cudaERNS_18TensorIteratorBaseEENKUlvE_clEvENKUlvE1_clEvEUlS4_S4_E_EESt5arrayIPcLm3EELi4E23TrivialOffsetCalculatorILi2EjESE_ILi1EjENS0_6memory15LoadWithoutCastENSH_16StoreWithoutCastEEEviT_T0_T2_T3_T4_T5_,"a",@progbits
	.sectionflags	@""
	.align	4
.nv.constant0._ZN2at6native27unrolled_elementwise_kernelINS0_13BinaryFunctorIN3c108BFloat16ES4_S4_ZZZNS0_21nextafter_kernel_cudaERNS_18TensorIteratorBaseEENKUlvE_clEvENKUlvE1_clEvEUlS4_S4_E_EESt5arrayIPcLm3EELi4E23TrivialOffsetCalculatorILi2EjESE_ILi1EjENS0_6memory15LoadWithoutCastENSH_16StoreWithoutCastEEEviT_T0_T2_T3_T4_T5_:
	.zero		388


//--------------------- .nv.constant0._ZN2at6native29vectorized_elementwise_kernelILi2ENS0_13BinaryFunctorIN3c108BFloat16ES4_S4_ZZZNS0_21nextafter_kernel_cudaERNS_18TensorIteratorBaseEENKUlvE_clEvENKUlvE1_clEvEUlS4_S4_E_EESt5arrayIPcLm3EEEEviT0_T1_ --------------------------
	.section	.nv.constant0._ZN2at6native29vectorized_elementwise_kernelILi2ENS0_13BinaryFunctorIN3c108BFloat16ES4_S4_ZZZNS0_21nextafter_kernel_cudaERNS_18TensorIteratorBaseEENKUlvE_clEvENKUlvE1_clEvEUlS4_S4_E_EESt5arrayIPcLm3EEEEviT0_T1_,"a",@progbits
	.sectionflags	@""
	.align	4
.nv.constant0._ZN2at6native29vectorized_elementwise_kernelILi2ENS0_13BinaryFunctorIN3c108BFloat16ES4_S4_ZZZNS0_21nextafter_kernel_cudaERNS_18TensorIteratorBaseEENKUlvE_clEvENKUlvE1_clEvEUlS4_S4_E_EESt5arrayIPcLm3EEEEviT0_T1_:
	.zero		384


//--------------------- .nv.constant0._ZN2at6native29vectorized_elementwise_kernelILi4ENS0_13BinaryFunctorIN3c108BFloat16ES4_S4_ZZZNS0_21nextafter_kernel_cudaERNS_18TensorIteratorBaseEENKUlvE_clEvENKUlvE1_clEvEUlS4_S4_E_EESt5arrayIPcLm3EEEEviT0_T1_ --------------------------
	.section	.nv.constant0._ZN2at6native29vectorized_elementwise_kernelILi4ENS0_13BinaryFunctorIN3c108BFloat16ES4_S4_ZZZNS0_21nextafter_kernel_cudaERNS_18TensorIteratorBaseEENKUlvE_clEvENKUlvE1_clEvEUlS4_S4_E_EESt5arrayIPcLm3EEEEviT0_T1_,"a",@progbits
	.sectionflags	@""
	.align	4
.nv.constant0._ZN2at6native29vectorized_elementwise_kernelILi4ENS0_13BinaryFunctorIN3c108BFloat16ES4_S4_ZZZNS0_21nextafter_kernel_cudaERNS_18TensorIteratorBaseEENKUlvE_clEvENKUlvE1_clEvEUlS4_S4_E_EESt5arrayIPcLm3EEEEviT0_T1_:
	.zero		384


//--------------------- .nv.constant0._ZN2at6native29vectorized_elementwise_kernelILi8ENS0_13BinaryFunctorIN3c108BFloat16ES4_S4_ZZZNS0_21nextafter_kernel_cudaERNS_18TensorIteratorBaseEENKUlvE_clEvENKUlvE1_clEvEUlS4_S4_E_EESt5arrayIPcLm3EEEEviT0_T1_ --------------------------
	.section	.nv.constant0._ZN2at6native29vectorized_elementwise_kernelILi8ENS0_13BinaryFunctorIN3c108BFloat16ES4_S4_ZZZNS0_21nextafter_kernel_cudaERNS_18TensorIteratorBaseEENKUlvE_clEvENKUlvE1_clEvEUlS4_S4_E_EESt5arrayIPcLm3EEEEviT0_T1_,"a",@progbits
	.sectionflags	@""
	.align	4
.nv.constant0._ZN2at6native29vectorized_elementwise_kernelILi8ENS0_13BinaryFunctorIN3c108BFloat16ES4_S4_ZZZNS0_21nextafter_kernel_cudaERNS_18TensorIteratorBaseEENKUlvE_clEvENKUlvE1_clEvEUlS4_S4_E_EESt5arrayIPcLm3EEEEviT0_T1_:
	.zero		384


//--------------------- .nv.constant2._ZN2at6native18elementwise_kernelILi128ELi4EZNS0_15gpu_kernel_implINS0_13BUnaryFunctorIN3c108BFloat16ES5_S5_ZZZNS0_21nextafter_kernel_cudaERNS_18TensorIteratorBaseEENKUlvE_clEvENKUlvE1_clEvEUlS5_S5_E_EEEEvS7_RKT_EUliE_EEviT1_ --------------------------
	.section	.nv.constant2._ZN2at6native18elementwise_kernelILi128ELi4EZNS0_15gpu_kernel_implINS0_13BUnaryFunctorIN3c108BFloat16ES5_S5_ZZZNS0_21nextafter_kernel_cudaERNS_18TensorIteratorBaseEENKUlvE_clEvENKUlvE1_clEvEUlS5_S5_E_EEEEvS7_RKT_EUliE_EEviT1_,"a",@progbits
	.sectionflags	@""
	.align	4
.nv.constant2._ZN2at6native18elementwise_kernelILi128ELi4EZNS0_15gpu_kernel_implINS0_13BUnaryFunctorIN3c108BFloat16ES5_S5_ZZZNS0_21nextafter_kernel_cudaERNS_18TensorIteratorBaseEENKUlvE_clEvENKUlvE1_clEvEUlS5_S5_E_EEEEvS7_RKT_EUliE_EEviT1_:
        /*0000*/ 	.byte	0x00, 0x00, 0x00, 0xf0, 0xff, 0xff, 0x0f, 0x38


//--------------------- .nv.constant0._ZN2at6native18elementwise_kernelILi128ELi4EZNS0_15gpu_kernel_implINS0_13BUnaryFunctorIN3c108BFloat16ES5_S5_ZZZNS0_21nextafter_kernel_cudaERNS_18TensorIteratorBaseEENKUlvE_clEvENKUlvE1_clEvEUlS5_S5_E_EEEEvS7_RKT_EUliE_EEviT1_ --------------------------
	.section	.nv.constant0._ZN2at6native18elementwise_kernelILi128ELi4EZNS0_15gpu_kernel_implINS0_13BUnaryFunctorIN3c108BFloat16ES5_S5_ZZZNS0_21nextafter_kernel_cudaERNS_18TensorIteratorBaseEENKUlvE_clEvENKUlvE1_clEvEUlS5_S5_E_EEEEvS7_RKT_EUliE_EEviT1_,"a",@progbits
	.sectionflags	@""
	.align	4
.nv.constant0._ZN2at6native18elementwise_kernelILi128ELi4EZNS0_15gpu_kernel_implINS0_13BUnaryFunctorIN3c108BFloat16ES5_S5_ZZZNS0_21nextafter_kernel_cudaERNS_18TensorIteratorBaseEENKUlvE_clEvENKUlvE1_clEvEUlS5_S5_E_EEEEvS7_RKT_EUliE_EEviT1_:
	.zero		896


//--------------------- .nv.constant2._ZN2at6native27unrolled_elementwise_kernelINS0_13BUnaryFunctorIN3c108BFloat16ES4_S4_ZZZNS0_21nextafter_kernel_cudaERNS_18TensorIteratorBaseEENKUlvE_clEvENKUlvE1_clEvEUlS4_S4_E_EESt5arrayIPcLm2EELi4E23TrivialOffsetCalculatorILi1EjESF_NS0_6memory12LoadWithCastILi1EEENSG_13StoreWithCastILi1EEEEEviT_T0_T2_T3_T4_T5_ --------------------------
	.section	.nv.constant2._ZN2at6native27unrolled_elementwise_kernelINS0_13BUnaryFunctorIN3c108BFloat16ES4_S4_ZZZNS0_21nextafter_kernel_cudaERNS_18TensorIteratorBaseEENKUlvE_clEvENKUlvE1_clEvEUlS4_S4_E_EESt5arrayIPcLm2EELi4E23TrivialOffsetCalculatorILi1EjESF_NS0_6memory12LoadWithCastILi1EEENSG_13StoreWithCastILi1EEEEEviT_T0_T2_T3_T4_T5_,"a",@progbits
	.sectionflags	@""
	.align	4
.nv.constant2._ZN2at6native27unrolled_elementwise_kernelINS0_13BUnaryFunctorIN3c108BFloat16ES4_S4_ZZZNS0_21nextafter_kernel_cudaERNS_18TensorIteratorBaseEENKUlvE_clEvENKUlvE1_clEvEUlS4_S4_E_EESt5arrayIPcLm2EELi4E23TrivialOffsetCalculatorILi1EjESF_NS0_6memory12LoadWithCastILi1EEENSG_13StoreWithCastILi1EEEEEviT_T0_T2_T3_T4_T5_:
        /*0000*/ 	.byte	0x00, 0x00, 0x00, 0xf0, 0xff, 0xff, 0x0f, 0x38


//--------------------- .nv.constant0._ZN2at6native27unrolled_elementwise_kernelINS0_13BUnaryFunctorIN3c108BFloat16ES4_S4_ZZZNS0_21nextafter_kernel_cudaERNS_18TensorIteratorBaseEENKUlvE_clEvENKUlvE1_clEvEUlS4_S4_E_EESt5arrayIPcLm2EELi4E23TrivialOffsetCalculatorILi1EjESF_NS0_6memory12LoadWithCastILi1EEENSG_13StoreWithCastILi1EEEEEviT_T0_T2_T3_T4_T5_ --------------------------
	.section	.nv.constant0._ZN2at6native27unrolled_elementwise_kernelINS0_13BUnaryFunctorIN3c108BFloat16ES4_S4_ZZZNS0_21nextafter_kernel_cudaERNS_18TensorIteratorBaseEENKUlvE_clEvENKUlvE1_clEvEUlS4_S4_E_EESt5arrayIPcLm2EELi4E23TrivialOffsetCalculatorILi1EjESF_NS0_6memory12LoadWithCastILi1EEENSG_13StoreWithCastILi1EEEEEviT_T0_T2_T3_T4_T5_,"a",@progbits
	.sectionflags	@""
	.align	4
.nv.constant0._ZN2at6native27unrolled_elementwise_kernelINS0_13BUnaryFunctorIN3c108BFloat16ES4_S4_ZZZNS0_21nextafter_kernel_cudaERNS_18TensorIteratorBaseEENKUlvE_clEvENKUlvE1_clEvEUlS4_S4_E_EESt5arrayIPcLm2EELi4E23TrivialOffsetCalculatorILi1EjESF_NS0_6memory12LoadWithCastILi1EEENSG_13StoreWithCastILi1EEEEEviT_T0_T2_T3_T4_T5_:
	.zero		396


//--------------------- .nv.constant0._ZN2at6native18elementwise_kernelILi128ELi4EZNS0_22gpu_kernel_impl_nocastINS0_13BUnaryFunctorIN3c108BFloat16ES5_S5_ZZZNS0_21nextafter_kernel_cudaERNS_18TensorIteratorBaseEENKUlvE_clEvENKUlvE1_clEvEUlS5_S5_E_EEEEvS7_RKT_EUliE_EEviT1_ --------------------------
	.section	.nv.constant0._ZN2at6native18elementwise_kernelILi128ELi4EZNS0_22gpu_kernel_impl_nocastINS0_13BUnaryFunctorIN3c108BFloat16ES5_S5_ZZZNS0_21nextafter_kernel_cudaERNS_18TensorIteratorBaseEENKUlvE_clEvENKUlvE1_clEvEUlS5_S5_E_EEEEvS7_RKT_EUliE_EEviT1_,"a",@progbits
	.sectionflags	@""
	.align	4
.nv.constant0._ZN2at6native18elementwise_kernelILi128ELi4EZNS0_22gpu_kernel_impl_nocastINS0_13BUnaryFunctorIN3c108BFloat16ES5_S5_ZZZNS0_21nextafter_kernel_cudaERNS_18TensorIteratorBaseEENKUlvE_clEvENKUlvE1_clEvEUlS5_S5_E_EEEEvS7_RKT_EUliE_EEviT1_:
	.zero		896


//--------------------- .nv.constant0._ZN2at6native27unrolled_elementwise_kernelINS0_13BUnaryFunctorIN3c108BFloat16ES4_S4_ZZZNS0_21nextafter_kernel_cudaERNS_18TensorIteratorBaseEENKUlvE_clEvENKUlvE1_clEvEUlS4_S4_E_EESt5arrayIPcLm2EELi4E23TrivialOffsetCalculatorILi1EjESF_NS0_6memory15LoadWithoutCastENSG_16StoreWithoutCastEEEviT_T0_T2_T3_T4_T5_ --------------------------
	.section	.nv.constant0._ZN2at6native27unrolled_elementwise_kernelINS0_13BUnaryFunctorIN3c108BFloat16ES4_S4_ZZZNS0_21nextafter_kernel_cudaERNS_18TensorIteratorBaseEENKUlvE_clEvENKUlvE1_clEvEUlS4_S4_E_EESt5arrayIPcLm2EELi4E23TrivialOffsetCalculatorILi1EjESF_NS0_6memory15LoadWithoutCastENSG_16StoreWithoutCastEEEviT_T0_T2_T3_T4_T5_,"a",@progbits
	.sectionflags	@""
	.align	4
.nv.constant0._ZN2at6native27unrolled_elementwise_kernelINS0_13BUnaryFunctorIN3c108BFloat16ES4_S4_ZZZNS0_21nextafter_kernel_cudaERNS_18TensorIteratorBaseEENKUlvE_clEvENKUlvE1_clEvEUlS4_S4_E_EESt5arrayIPcLm2EELi4E23TrivialOffsetCalculatorILi1EjESF_NS0_6memory15LoadWithoutCastENSG_16StoreWithoutCastEEEviT_T0_T2_T3_T4_T5_:
	.zero		380


//--------------------- .nv.constant0._ZN2at6native29vectorized_elementwise_kernelILi2ENS0_13BUnaryFunctorIN3c108BFloat16ES4_S4_ZZZNS0_21nextafter_kernel_cudaERNS_18TensorIteratorBaseEENKUlvE_clEvENKUlvE1_clEvEUlS4_S4_E_EESt5arrayIPcLm2EEEEviT0_T1_ --------------------------
	.section	.nv.constant0._ZN2at6native29vectorized_elementwise_kernelILi2ENS0_13BUnaryFunctorIN3c108BFloat16ES4_S4_ZZZNS0_21nextafter_kernel_cudaERNS_18TensorIteratorBaseEENKUlvE_clEvENKUlvE1_clEvEUlS4_S4_E_EESt5arrayIPcLm2EEEEviT0_T1_,"a",@progbits
	.sectionflags	@""
	.align	4
.nv.constant0._ZN2at6native29vectorized_elementwise_kernelILi2ENS0_13BUnaryFunctorIN3c108BFloat16ES4_S4_ZZZNS0_21nextafter_kernel_cudaERNS_18TensorIteratorBaseEENKUlvE_clEvENKUlvE1_clEvEUlS4_S4_E_EESt5arrayIPcLm2EEEEviT0_T1_:
	.zero		376


//--------------------- .nv.constant0._ZN2at6native29vectorized_elementwise_kernelILi4ENS0_13BUnaryFunctorIN3c108BFloat16ES4_S4_ZZZNS0_21nextafter_kernel_cudaERNS_18TensorIteratorBaseEENKUlvE_clEvENKUlvE1_clEvEUlS4_S4_E_EESt5arrayIPcLm2EEEEviT0_T1_ --------------------------
	.section	.nv.constant0._ZN2at6native29vectorized_elementwise_kernelILi4ENS0_13BUnaryFunctorIN3c108BFloat16ES4_S4_ZZZNS0_21nextafter_kernel_cudaERNS_18TensorIteratorBaseEENKUlvE_clEvENKUlvE1_clEvEUlS4_S4_E_EESt5arrayIPcLm2EEEEviT0_T1_,"a",@progbits
	.sectionflags	@""
	.align	4
.nv.constant0._ZN2at6native29vectorized_elementwise_kernelILi4ENS0_13BUnaryFunctorIN3c108BFloat16ES4_S4_ZZZNS0_21nextafter_kernel_cudaERNS_18TensorIteratorBaseEENKUlvE_clEvENKUlvE1_clEvEUlS4_S4_E_EESt5arrayIPcLm2EEEEviT0_T1_:
	.zero		376


//--------------------- .nv.constant0._ZN2at6native29vectorized_elementwise_kernelILi8ENS0_13BUnaryFunctorIN3c108BFloat16ES4_S4_ZZZNS0_21nextafter_kernel_cudaERNS_18TensorIteratorBaseEENKUlvE_clEvENKUlvE1_clEvEUlS4_S4_E_EESt5arrayIPcLm2EEEEviT0_T1_ --------------------------
	.section	.nv.constant0._ZN2at6native29vectorized_elementwise_kernelILi8ENS0_13BUnaryFunctorIN3c108BFloat16ES4_S4_ZZZNS0_21nextafter_kernel_cudaERNS_18TensorIteratorBaseEENKUlvE_clEvENKUlvE1_clEvEUlS4_S4_E_EESt5arrayIPcLm2EEEEviT0_T1_,"a",@progbits
	.sectionflags	@""
	.align	4
.nv.constant0._ZN2at6native29vectorized_elementwise_kernelILi8ENS0_13BUnaryFunctorIN3c108BFloat16ES4_S4_ZZZNS0_21nextafter_kernel_cudaERNS_18TensorIteratorBaseEENKUlvE_clEvENKUlvE1_clEvEUlS4_S4_E_EESt5arrayIPcLm2EEEEviT0_T1_:
	.zero		376


//--------------------- .nv.constant2._ZN2at6native18elementwise_kernelILi128ELi4EZNS0_15gpu_kernel_implINS0_13AUnaryFunctorIN3c108BFloat16ES5_S5_ZZZNS0_21nextafter_kernel_cudaERNS_18TensorIteratorBaseEENKUlvE_clEvENKUlvE1_clEvEUlS5_S5_E_EEEEvS7_RKT_EUliE_EEviT1_ --------------------------
	.section	.nv.constant2._ZN2at6native18elementwise_kernelILi128ELi4EZNS0_15gpu_kernel_implINS0_13AUnaryFunctorIN3c108BFloat16ES5_S5_ZZZNS0_21nextafter_kernel_cudaERNS_18TensorIteratorBaseEENKUlvE_clEvENKUlvE1_clEvEUlS5_S5_E_EEEEvS7_RKT_EUliE_EEviT1_,"a",@progbits
	.sectionflags	@""
	.align	4
.nv.constant2._ZN2at6native18elementwise_kernelILi128ELi4EZNS0_15gpu_kernel_implINS0_13AUnaryFunctorIN3c108BFloat16ES5_S5_ZZZNS0_21nextafter_kernel_cudaERNS_18TensorIteratorBaseEENKUlvE_clEvENKUlvE1_clEvEUlS5_S5_E_EEEEvS7_RKT_EUliE_EEviT1_:
        /*0000*/ 	.byte	0x00, 0x00, 0x00, 0xf0, 0xff, 0xff, 0x0f, 0x38


//--------------------- .nv.constant0._ZN2at6native18elementwise_kernelILi128ELi4EZNS0_15gpu_kernel_implINS0_13AUnaryFunctorIN3c108BFloat16ES5_S5_ZZZNS0_21nextafter_kernel_cudaERNS_18TensorIteratorBaseEENKUlvE_clEvENKUlvE1_clEvEUlS5_S5_E_EEEEvS7_RKT_EUliE_EEviT1_ --------------------------
	.section	.nv.constant0._ZN2at6native18elementwise_kernelILi128ELi4EZNS0_15gpu_kernel_implINS0_13AUnaryFunctorIN3c108BFloat16ES5_S5_ZZZNS0_21nextafter_kernel_cudaERNS_18TensorIteratorBaseEENKUlvE_clEvENKUlvE1_clEvEUlS5_S5_E_EEEEvS7_RKT_EUliE_EEviT1_,"a",@progbits
	.sectionflags	@""
	.align	4
.nv.constant0._ZN2at6native18elementwise_kernelILi128ELi4EZNS0_15gpu_kernel_implINS0_13AUnaryFunctorIN3c108BFloat16ES5_S5_ZZZNS0_21nextafter_kernel_cudaERNS_18TensorIteratorBaseEENKUlvE_clEvENKUlvE1_clEvEUlS5_S5_E_EEEEvS7_RKT_EUliE_EEviT1_:
	.zero		896


//--------------------- .nv.constant2._ZN2at6native27unrolled_elementwise_kernelINS0_13AUnaryFunctorIN3c108BFloat16ES4_S4_ZZZNS0_21nextafter_kernel_cudaERNS_18TensorIteratorBaseEENKUlvE_clEvENKUlvE1_clEvEUlS4_S4_E_EESt5arrayIPcLm2EELi4E23TrivialOffsetCalculatorILi1EjESF_NS0_6memory12LoadWithCastILi1EEENSG_13StoreWithCastILi1EEEEEviT_T0_T2_T3_T4_T5_ --------------------------
	.section	.nv.constant2._ZN2at6native27unrolled_elementwise_kernelINS0_13AUnaryFunctorIN3c108BFloat16ES4_S4_ZZZNS0_21nextafter_kernel_cudaERNS_18TensorIteratorBaseEENKUlvE_clEvENKUlvE1_clEvEUlS4_S4_E_EESt5arrayIPcLm2EELi4E23TrivialOffsetCalculatorILi1EjESF_NS0_6memory12LoadWithCastILi1EEENSG_13StoreWithCastILi1EEEEEviT_T0_T2_T3_T4_T5_,"a",@progbits
	.sectionflags	@""
	.align	4
.nv.constant2._ZN2at6native27unrolled_elementwise_kernelINS0_13AUnaryFunctorIN3c108BFloat16ES4_S4_ZZZNS0_21nextafter_kernel_cudaERNS_18TensorIteratorBaseEENKUlvE_clEvENKUlvE1_clEvEUlS4_S4_E_EESt5arrayIPcLm2EELi4E23TrivialOffsetCalculatorILi1EjESF_NS0_6memory12LoadWithCastILi1EEENSG_13StoreWithCastILi1EEEEEviT_T0_T2_T3_T4_T5_:
        /*0000*/ 	.byte	0x00, 0x00, 0x00, 0xf0, 0xff, 0xff, 0x0f, 0x38


//--------------------- .nv.constant0._ZN2at6native27unrolled_elementwise_kernelINS0_13AUnaryFunctorIN3c108BFloat16ES4_S4_ZZZNS0_21nextafter_kernel_cudaERNS_18TensorIteratorBaseEENKUlvE_clEvENKUlvE1_clEvEUlS4_S4_E_EESt5arrayIPcLm2EELi4E23TrivialOffsetCalculatorILi1EjESF_NS0_6memory12LoadWithCastILi1EEENSG_13StoreWithCastILi1EEEEEviT_T0_T2_T3_T4_T5_ --------------------------
	.section	.nv.constant0._ZN2at6native27unrolled_elementwise_kernelINS0_13AUnaryFunctorIN3c108BFloat16ES4_S4_ZZZNS0_21nextafter_kernel_cudaERNS_18TensorIteratorBaseEENKUlvE_clEvENKUlvE1_clEvEUlS4_S4_E_EESt5arrayIPcLm2EELi4E23TrivialOffsetCalculatorILi1EjESF_NS0_6memory12LoadWithCastILi1EEENSG_13StoreWithCastILi1EEEEEviT_T0_T2_T3_T4_T5_,"a",@progbits
	.sectionflags	@""
	.align	4
.nv.constant0._ZN2at6native27unrolled_elementwise_kernelINS0_13AUnaryFunctorIN3c108BFloat16ES4_S4_ZZZNS0_21nextafter_kernel_cudaERNS_18TensorIteratorBaseEENKUlvE_clEvENKUlvE1_clEvEUlS4_S4_E_EESt5arrayIPcLm2EELi4E23TrivialOffsetCalculatorILi1EjESF_NS0_6memory12LoadWithCastILi1EEENSG_13StoreWithCastILi1EEEEEviT_T0_T2_T3_T4_T5_:
	.zero		396


//--------------------- .nv.constant0._ZN2at6native18elementwise_kernelILi128ELi4EZNS0_22gpu_kernel_impl_nocastINS0_13AUnaryFunctorIN3c108BFloat16ES5_S5_ZZZNS0_21nextafter_kernel_cudaERNS_18TensorIteratorBaseEENKUlvE_clEvENKUlvE1_clEvEUlS5_S5_E_EEEEvS7_RKT_EUliE_EEviT1_ --------------------------
	.section	.nv.constant0._ZN2at6native18elementwise_kernelILi128ELi4EZNS0_22gpu_kernel_impl_nocastINS0_13AUnaryFunctorIN3c108BFloat16ES5_S5_ZZZNS0_21nextafter_kernel_cudaERNS_18TensorIteratorBaseEENKUlvE_clEvENKUlvE1_clEvEUlS5_S5_E_EEEEvS7_RKT_EUliE_EEviT1_,"a",@progbits
	.sectionflags	@""
	.align	4
.nv.constant0._ZN2at6native18elementwise_kernelILi128ELi4EZNS0_22gpu_kernel_impl_nocastINS0_13AUnaryFunctorIN3c108BFloat16ES5_S5_ZZZNS0_21nextafter_kernel_cudaERNS_18TensorIteratorBaseEENKUlvE_clEvENKUlvE1_clEvEUlS5_S5_E_EEEEvS7_RKT_EUliE_EEviT1_:
	.zero		896


//--------------------- .nv.constant0._ZN2at6native27unrolled_elementwise_kernelINS0_13AUnaryFunctorIN3c108BFloat16ES4_S4_ZZZNS0_21nextafter_kernel_cudaERNS_18TensorIteratorBaseEENKUlvE_clEvENKUlvE1_clEvEUlS4_S4_E_EESt5arrayIPcLm2EELi4E23TrivialOffsetCalculatorILi1EjESF_NS0_6memory15LoadWithoutCastENSG_16StoreWithoutCastEEEviT_T0_T2_T3_T4_T5_ --------------------------
	.section	.nv.constant0._ZN2at6native27unrolled_elementwise_kernelINS0_13AUnaryFunctorIN3c108BFloat16ES4_S4_ZZZNS0_21nextafter_kernel_cudaERNS_18TensorIteratorBaseEENKUlvE_clEvENKUlvE1_clEvEUlS4_S4_E_EESt5arrayIPcLm2EELi4E23TrivialOffsetCalculatorILi1EjESF_NS0_6memory15LoadWithoutCastENSG_16StoreWithoutCastEEEviT_T0_T2_T3_T4_T5_,"a",@progbits
	.sectionflags	@""
	.align	4
.nv.constant0._ZN2at6native27unrolled_elementwise_kernelINS0_13AUnaryFunctorIN3c108BFloat16ES4_S4_ZZZNS0_21nextafter_kernel_cudaERNS_18TensorIteratorBaseEENKUlvE_clEvENKUlvE1_clEvEUlS4_S4_E_EESt5arrayIPcLm2EELi4E23TrivialOffsetCalculatorILi1EjESF_NS0_6memory15LoadWithoutCastENSG_16StoreWithoutCastEEEviT_T0_T2_T3_T4_T5_:
	.zero		380


//--------------------- .nv.constant0._ZN2at6native29vectorized_elementwise_kernelILi2ENS0_13AUnaryFunctorIN3c108BFloat16ES4_S4_ZZZNS0_21nextafter_kernel_cudaERNS_18TensorIteratorBaseEENKUlvE_clEvENKUlvE1_clEvEUlS4_S4_E_EESt5arrayIPcLm2EEEEviT0_T1_ --------------------------
	.section	.nv.constant0._ZN2at6native29vectorized_elementwise_kernelILi2ENS0_13AUnaryFunctorIN3c108BFloat16ES4_S4_ZZZNS0_21nextafter_kernel_cudaERNS_18TensorIteratorBaseEENKUlvE_clEvENKUlvE1_clEvEUlS4_S4_E_EESt5arrayIPcLm2EEEEviT0_T1_,"a",@progbits
	.sectionflags	@""
	.align	4
.nv.constant0._ZN2at6native29vectorized_elementwise_kernelILi2ENS0_13AUnaryFunctorIN3c108BFloat16ES4_S4_ZZZNS0_21nextafter_kernel_cudaERNS_18TensorIteratorBaseEENKUlvE_clEvENKUlvE1_clEvEUlS4_S4_E_EESt5arrayIPcLm2EEEEviT0_T1_:
	.zero		376


//--------------------- .nv.constant0._ZN2at6native29vectorized_elementwise_kernelILi4ENS0_13AUnaryFunctorIN3c108BFloat16ES4_S4_ZZZNS0_21nextafter_kernel_cudaERNS_18TensorIteratorBaseEENKUlvE_clEvENKUlvE1_clEvEUlS4_S4_E_EESt5arrayIPcLm2EEEEviT0_T1_ --------------------------
	.section	.nv.constant0._ZN2at6native29vectorized_elementwise_kernelILi4ENS0_13AUnaryFunctorIN3c108BFloat16ES4_S4_ZZZNS0_21nextafter_kernel_cudaERNS_18TensorIteratorBaseEENKUlvE_clEvENKUlvE1_clEvEUlS4_S4_E_EESt5arrayIPcLm2EEEEviT0_T1_,"a",@progbits
	.sectionflags	@""
	.align	4
.nv.constant0._ZN2at6native29vectorized_elementwise_kernelILi4ENS0_13AUnaryFunctorIN3c108BFloat16ES4_S4_ZZZNS0_21nextafter_kernel_cudaERNS_18TensorIteratorBaseEENKUlvE_clEvENKUlvE1_clEvEUlS4_S4_E_EESt5arrayIPcLm2EEEEviT0_T1_:
	.zero		376


//--------------------- .nv.constant0._ZN2at6native29vectorized_elementwise_kernelILi8ENS0_13AUnaryFunctorIN3c108BFloat16ES4_S4_ZZZNS0_21nextafter_kernel_cudaERNS_18TensorIteratorBaseEENKUlvE_clEvENKUlvE1_clEvEUlS4_S4_E_EESt5arrayIPcLm2EEEEviT0_T1_ --------------------------
	.section	.nv.constant0._ZN2at6native29vectorized_elementwise_kernelILi8ENS0_13AUnaryFunctorIN3c108BFloat16ES4_S4_ZZZNS0_21nextafter_kernel_cudaERNS_18TensorIteratorBaseEENKUlvE_clEvENKUlvE1_clEvEUlS4_S4_E_EESt5arrayIPcLm2EEEEviT0_T1_,"a",@progbits
	.sectionflags	@""
	.align	4
.nv.constant0._ZN2at6native29vectorized_elementwise_kernelILi8ENS0_13AUnaryFunctorIN3c108BFloat16ES4_S4_ZZZNS0_21nextafter_kernel_cudaERNS_18TensorIteratorBaseEENKUlvE_clEvENKUlvE1_clEvEUlS4_S4_E_EESt5arrayIPcLm2EEEEviT0_T1_:
	.zero		376


//--------------------- .nv.constant2._ZN2at6native18elementwise_kernelILi128ELi4EZNS0_15gpu_kernel_implINS0_13BinaryFunctorIfffZZZNS0_21nextafter_kernel_cudaERNS_18TensorIteratorBaseEENKUlvE_clEvENKUlvE0_clEvEUlffE_EEEEvS5_RKT_EUliE_EEviT1_ --------------------------
	.section	.nv.constant2._ZN2at6native18elementwise_kernelILi128ELi4EZNS0_15gpu_kernel_implINS0_13BinaryFunctorIfffZZZNS0_21nextafter_kernel_cudaERNS_18TensorIteratorBaseEENKUlvE_clEvENKUlvE0_clEvEUlffE_EEEEvS5_RKT_EUliE_EEviT1_,"a",@progbits
	.sectionflags	@""
	.align	4
.nv.constant2._ZN2at6native18elementwise_kernelILi128ELi4EZNS0_15gpu_kernel_implINS0_13BinaryFunctorIfffZZZNS0_21nextafter_kernel_cudaERNS_18TensorIteratorBaseEENKUlvE_clEvENKUlvE0_clEvEUlffE_EEEEvS5_RKT_EUliE_EEviT1_:
        /*0000*/ 	.byte	0x00, 0x00, 0x00, 0xf0, 0xff, 0xff, 0x0f, 0x38


//--------------------- .nv.constant0._ZN2at6native18elementwise_kernelILi128ELi4EZNS0_15gpu_kernel_implINS0_13BinaryFunctorIfffZZZNS0_21nextafter_kernel_cudaERNS_18TensorIteratorBaseEENKUlvE_clEvENKUlvE0_clEvEUlffE_EEEEvS5_RKT_EUliE_EEviT1_ --------------------------
	.section	.nv.constant0._ZN2at6native18elementwise_kernelILi128ELi4EZNS0_15gpu_kernel_implINS0_13BinaryFunctorIfffZZZNS0_21nextafter_kernel_cudaERNS_18TensorIteratorBaseEENKUlvE_clEvENKUlvE0_clEvEUlffE_EEEEvS5_RKT_EUliE_EEviT1_,"a",@progbits
	.sectionflags	@""
	.align	4
.nv.constant0._ZN2at6native18elementwise_kernelILi128ELi4EZNS0_15gpu_kernel_implINS0_13BinaryFunctorIfffZZZNS0_21nextafter_kernel_cudaERNS_18TensorIteratorBaseEENKUlvE_clEvENKUlvE0_clEvEUlffE_EEEEvS5_RKT_EUliE_EEviT1_:
	.zero		1008


//--------------------- .nv.constant2._ZN2at6native27unrolled_elementwise_kernelINS0_13BinaryFunctorIfffZZZNS0_21nextafter_kernel_cudaERNS_18TensorIteratorBaseEENKUlvE_clEvENKUlvE0_clEvEUlffE_EESt5arrayIPcLm3EELi4E23TrivialOffsetCalculatorILi2EjESC_ILi1EjENS0_6memory12LoadWithCastILi2EEENSF_13StoreWithCastILi1EEEEEviT_T0_T2_T3_T4_T5_ --------------------------
	.section	.nv.constant2._ZN2at6native27unrolled_elementwise_kernelINS0_13BinaryFunctorIfffZZZNS0_21nextafter_kernel_cudaERNS_18TensorIteratorBaseEENKUlvE_clEvENKUlvE0_clEvEUlffE_EESt5arrayIPcLm3EELi4E23TrivialOffsetCalculatorILi2EjESC_ILi1EjENS0_6memory12LoadWithCastILi2EEENSF_13StoreWithCastILi1EEEEEviT_T0_T2_T3_T4_T5_,"a",@progbits
	.sectionflags	@""
	.align	4
.nv.constant2._ZN2at6native27unrolled_elementwise_kernelINS0_13BinaryFunctorIfffZZZNS0_21nextafter_kernel_cudaERNS_18TensorIteratorBaseEENKUlvE_clEvENKUlvE0_clEvEUlffE_EESt5arrayIPcLm3EELi4E23TrivialOffsetCalculatorILi2EjESC_ILi1EjENS0_6memory12LoadWithCastILi2EEENSF_13StoreWithCastILi1EEEEEviT_T0_T2_T3_T4_T5_:
        /*0000*/ 	.byte	0x00, 0x00, 0x00, 0xf0, 0xff, 0xff, 0x0f, 0x38


//--------------------- .nv.constant0._ZN2at6native27unrolled_elementwise_kernelINS0_13BinaryFunctorIfffZZZNS0_21nextafter_kernel_cudaERNS_18TensorIteratorBaseEENKUlvE_clEvENKUlvE0_clEvEUlffE_EESt5arrayIPcLm3EELi4E23TrivialOffsetCalculatorILi2EjESC_ILi1EjENS0_6memory12LoadWithCastILi2EEENSF_13StoreWithCastILi1EEEEEviT_T0_T2_T3_T4_T5_ --------------------------
	.section	.nv.constant0._ZN2at6native27unrolled_elementwise_kernelINS0_13BinaryFunctorIfffZZZNS0_21nextafter_kernel_cudaERNS_18TensorIteratorBaseEENKUlvE_clEvENKUlvE0_clEvEUlffE_EESt5arrayIPcLm3EELi4E23TrivialOffsetCalculatorILi2EjESC_ILi1EjENS0_6memory12LoadWithCastILi2EEENSF_13StoreWithCastILi1EEEEEviT_T0_T2_T3_T4_T5_,"a",@progbits
	.sectionflags	@""
	.align	4
.nv.constant0._ZN2at6native27unrolled_elementwise_kernelINS0_13BinaryFunctorIfffZZZNS0_21nextafter_kernel_cudaERNS_18TensorIteratorBaseEENKUlvE_clEvENKUlvE0_clEvEUlffE_EESt5arrayIPcLm3EELi4E23TrivialOffsetCalculatorILi2EjESC_ILi1EjENS0_6memory12LoadWithCastILi2EEENSF_13StoreWithCastILi1EEEEEviT_T0_T2_T3_T4_T5_:
	.zero		408


//--------------------- .nv.constant0._ZN2at6native18elementwise_kernelILi128ELi2EZNS0_22gpu_kernel_impl_nocastINS0_13BinaryFunctorIfffZZZNS0_21nextafter_kernel_cudaERNS_18TensorIteratorBaseEENKUlvE_clEvENKUlvE0_clEvEUlffE_EEEEvS5_RKT_EUliE_EEviT1_ --------------------------
	.section	.nv.constant0._ZN2at6native18elementwise_kernelILi128ELi2EZNS0_22gpu_kernel_impl_nocastINS0_13BinaryFunctorIfffZZZNS0_21nextafter_kernel_cudaERNS_18TensorIteratorBaseEENKUlvE_clEvENKUlvE0_clEvEUlffE_EEEEvS5_RKT_EUliE_EEviT1_,"a",@progbits
	.sectionflags	@""
	.align	4
.nv.constant0._ZN2at6native18elementwise_kernelILi128ELi2EZNS0_22gpu_kernel_impl_nocastINS0_13BinaryFunctorIfffZZZNS0_21nextafter_kernel_cudaERNS_18TensorIteratorBaseEENKUlvE_clEvENKUlvE0_clEvEUlffE_EEEEvS5_RKT_EUliE_EEviT1_:
	.zero		1008


//--------------------- .nv.constant0._ZN2at6native27unrolled_elementwise_kernelINS0_13BinaryFunctorIfffZZZNS0_21nextafter_kernel_cudaERNS_18TensorIteratorBaseEENKUlvE_clEvENKUlvE0_clEvEUlffE_EESt5arrayIPcLm3EELi4E23TrivialOffsetCalculatorILi2EjESC_ILi1EjENS0_6memory15LoadWithoutCastENSF_16StoreWithoutCastEEEviT_T0_T2_T3_T4_T5_ --------------------------
	.section	.nv.constant0._ZN2at6native27unrolled_elementwise_kernelINS0_13BinaryFunctorIfffZZZNS0_21nextafter_kernel_cudaERNS_18TensorIteratorBaseEENKUlvE_clEvENKUlvE0_clEvEUlffE_EESt5arrayIPcLm3EELi4E23TrivialOffsetCalculatorILi2EjESC_ILi1EjENS0_6memory15LoadWithoutCastENSF_16StoreWithoutCastEEEviT_T0_T2_T3_T4_T5_,"a",@progbits
	.sectionflags	@""
	.align	4
.nv.constant0._ZN2at6native27unrolled_elementwise_kernelINS0_13BinaryFunctorIfffZZZNS0_21nextafter_kernel_cudaERNS_18TensorIteratorBaseEENKUlvE_clEvENKUlvE0_clEvEUlffE_EESt5arrayIPcLm3EELi4E23TrivialOffsetCalculatorILi2EjESC_ILi1EjENS0_6memory15LoadWithoutCastENSF_16StoreWithoutCastEEEviT_T0_T2_T3_T4_T5_:
	.zero		388


//--------------------- .nv.constant0._ZN2at6native29vectorized_elementwise_kernelILi2ENS0_13BinaryFunctorIfffZZZNS0_21nextafter_kernel_cudaERNS_18TensorIteratorBaseEENKUlvE_clEvENKUlvE0_clEvEUlffE_EESt5arrayIPcLm3EEEEviT0_T1_ --------------------------
	.section	.nv.constant0._ZN2at6native29vectorized_elementwise_kernelILi2ENS0_13BinaryFunctorIfffZZZNS0_21nextafter_kernel_cudaERNS_18TensorIteratorBaseEENKUlvE_clEvENKUlvE0_clEvEUlffE_EESt5arrayIPcLm3EEEEviT0_T1_,"a",@progbits
	.sectionflags	@""
	.align	4
.nv.constant0._ZN2at6native29vectorized_elementwise_kernelILi2ENS0_13BinaryFunctorIfffZZZNS0_21nextafter_kernel_cudaERNS_18TensorIteratorBaseEENKUlvE_clEvENKUlvE0_clEvEUlffE_EESt5arrayIPcLm3EEEEviT0_T1_:
	.zero		384


//--------------------- .nv.constant0._ZN2at6native29vectorized_elementwise_kernelILi4ENS0_13BinaryFunctorIfffZZZNS0_21nextafter_kernel_cudaERNS_18TensorIteratorBaseEENKUlvE_clEvENKUlvE0_clEvEUlffE_EESt5arrayIPcLm3EEEEviT0_T1_ --------------------------
	.section	.nv.constant0._ZN2at6native29vectorized_elementwise_kernelILi4ENS0_13BinaryFunctorIfffZZZNS0_21nextafter_kernel_cudaERNS_18TensorIteratorBaseEENKUlvE_clEvENKUlvE0_clEvEUlffE_EESt5arrayIPcLm3EEEEviT0_T1_,"a",@progbits
	.sectionflags	@""
	.align	4
.nv.constant0._ZN2at6native29vectorized_elementwise_kernelILi4ENS0_13BinaryFunctorIfffZZZNS0_21nextafter_kernel_cudaERNS_18TensorIteratorBaseEENKUlvE_clEvENKUlvE0_clEvEUlffE_EESt5arrayIPcLm3EEEEviT0_T1_:
	.zero		384


//--------------------- .nv.constant0._ZN2at6native29vectorized_elementwise_kernelILi8ENS0_13BinaryFunctorIfffZZZNS0_21nextafter_kernel_cudaERNS_18TensorIteratorBaseEENKUlvE_clEvENKUlvE0_clEvEUlffE_EESt5arrayIPcLm3EEEEviT0_T1_ --------------------------
	.section	.nv.constant0._ZN2at6native29vectorized_elementwise_kernelILi8ENS0_13BinaryFunctorIfffZZZNS0_21nextafter_kernel_cudaERNS_18TensorIteratorBaseEENKUlvE_clEvENKUlvE0_clEvEUlffE_EESt5arrayIPcLm3EEEEviT0_T1_,"a",@progbits
	.sectionflags	@""
	.align	4
.nv.constant0._ZN2at6native29vectorized_elementwise_kernelILi8ENS0_13BinaryFunctorIfffZZZNS0_21nextafter_kernel_cudaERNS_18TensorIteratorBaseEENKUlvE_clEvENKUlvE0_clEvEUlffE_EESt5arrayIPcLm3EEEEviT0_T1_:
	.zero		384


//--------------------- .nv.constant2._ZN2at6native18elementwise_kernelILi128ELi4EZNS0_15gpu_kernel_implINS0_13BUnaryFunctorIfffZZZNS0_21nextafter_kernel_cudaERNS_18TensorIteratorBaseEENKUlvE_clEvENKUlvE0_clEvEUlffE_EEEEvS5_RKT_EUliE_EEviT1_ --------------------------
	.section	.nv.constant2._ZN2at6native18elementwise_kernelILi128ELi4EZNS0_15gpu_kernel_implINS0_13BUnaryFunctorIfffZZZNS0_21nextafter_kernel_cudaERNS_18TensorIteratorBaseEENKUlvE_clEvENKUlvE0_clEvEUlffE_EEEEvS5_RKT_EUliE_EEviT1_,"a",@progbits
	.sectionflags	@""
	.align	4
.nv.constant2._ZN2at6native18elementwise_kernelILi128ELi4EZNS0_15gpu_kernel_implINS0_13BUnaryFunctorIfffZZZNS0_21nextafter_kernel_cudaERNS_18TensorIteratorBaseEENKUlvE_clEvENKUlvE0_clEvEUlffE_EEEEvS5_RKT_EUliE_EEviT1_:
        /*0000*/ 	.byte	0x00, 0x00, 0x00, 0xf0, 0xff, 0xff, 0x0f, 0x38


//--------------------- .nv.constant0._ZN2at6native18elementwise_kernelILi128ELi4EZNS0_15gpu_kernel_implINS0_13BUnaryFunctorIfffZZZNS0_21nextafter_kernel_cudaERNS_18TensorIteratorBaseEENKUlvE_clEvENKUlvE0_clEvEUlffE_EEEEvS5_RKT_EUliE_EEviT1_ --------------------------
	.section	.nv.constant0._ZN2at6native18elementwise_kernelILi128ELi4EZNS0_15gpu_kernel_implINS0_13BUnaryFunctorIfffZZZNS0_21nextafter_kernel_cudaERNS_18TensorIteratorBaseEENKUlvE_clEvENKUlvE0_clEvEUlffE_EEEEvS5_RKT_EUliE_EEviT1_,"a",@progbits
	.sectionflags	@""
	.align	4
.nv.constant0._ZN2at6native18elementwise_kernelILi128ELi4EZNS0_15gpu_kernel_implINS0_13BUnaryFunctorIfffZZZNS0_21nextafter_kernel_cudaERNS_18TensorIteratorBaseEENKUlvE_clEvENKUlvE0_clEvEUlffE_EEEEvS5_RKT_EUliE_EEviT1_:
	.zero		904


//--------------------- .nv.constant2._ZN2at6native27unrolled_elementwise_kernelINS0_13BUnaryFunctorIfffZZZNS0_21nextafter_kernel_cudaERNS_18TensorIteratorBaseEENKUlvE_clEvENKUlvE0_clEvEUlffE_EESt5arrayIPcLm2EELi4E23TrivialOffsetCalculatorILi1EjESD_NS0_6memory12LoadWithCastILi1EEENSE_13StoreWithCastILi1EEEEEviT_T0_T2_T3_T4_T5_ --------------------------
	.section	.nv.constant2._ZN2at6native27unrolled_elementwise_kernelINS0_13BUnaryFunctorIfffZZZNS0_21nextafter_kernel_cudaERNS_18TensorIteratorBaseEENKUlvE_clEvENKUlvE0_clEvEUlffE_EESt5arrayIPcLm2EELi4E23TrivialOffsetCalculatorILi1EjESD_NS0_6memory12LoadWithCastILi1EEENSE_13StoreWithCastILi1EEEEEviT_T0_T2_T3_T4_T5_,"a",@progbits
	.sectionflags	@""
	.align	4
.nv.constant2._ZN2at6native27unrolled_elementwise_kernelINS0_13BUnaryFunctorIfffZZZNS0_21nextafter_kernel_cudaERNS_18TensorIteratorBaseEENKUlvE_clEvENKUlvE0_clEvEUlffE_EESt5arrayIPcLm2EELi4E23TrivialOffsetCalculatorILi1EjESD_NS0_6memory12LoadWithCastILi1EEENSE_13StoreWithCastILi1EEEEEviT_T0_T2_T3_T4_T5_:
        /*0000*/ 	.byte	0x00, 0x00, 0x00, 0xf0, 0xff, 0xff, 0x0f, 0x38


//--------------------- .nv.constant0._ZN2at6native27unrolled_elementwise_kernelINS0_13BUnaryFunctorIfffZZZNS0_21nextafter_kernel_cudaERNS_18TensorIteratorBaseEENKUlvE_clEvENKUlvE0_clEvEUlffE_EESt5arrayIPcLm2EELi4E23TrivialOffsetCalculatorILi1EjESD_NS0_6memory12LoadWithCastILi1EEENSE_13StoreWithCastILi1EEEEEviT_T0_T2_T3_T4_T5_ --------------------------
	.section	.nv.constant0._ZN2at6native27unrolled_elementwise_kernelINS0_13BUnaryFunctorIfffZZZNS0_21nextafter_kernel_cudaERNS_18TensorIteratorBaseEENKUlvE_clEvENKUlvE0_clEvEUlffE_EESt5arrayIPcLm2EELi4E23TrivialOffsetCalculatorILi1EjESD_NS0_6memory12LoadWithCastILi1EEENSE_13StoreWithCastILi1EEEEEviT_T0_T2_T3_T4_T5_,"a",@progbits
	.sectionflags	@""
	.align	4
.nv.constant0._ZN2at6native27unrolled_elementwise_kernelINS0_13BUnaryFunctorIfffZZZNS0_21nextafter_kernel_cudaERNS_18TensorIteratorBaseEENKUlvE_clEvENKUlvE0_clEvEUlffE_EESt5arrayIPcLm2EELi4E23TrivialOffsetCalculatorILi1EjESD_NS0_6memory12LoadWithCastILi1EEENSE_13StoreWithCastILi1EEEEEviT_T0_T2_T3_T4_T5_:
	.zero		404


//--------------------- .nv.constant0._ZN2at6native18elementwise_kernelILi128ELi2EZNS0_22gpu_kernel_impl_nocastINS0_13BUnaryFunctorIfffZZZNS0_21nextafter_kernel_cudaERNS_18TensorIteratorBaseEENKUlvE_clEvENKUlvE0_clEvEUlffE_EEEEvS5_RKT_EUliE_EEviT1_ --------------------------
	.section	.nv.constant0._ZN2at6native18elementwise_kernelILi128ELi2EZNS0_22gpu_kernel_impl_nocastINS0_13BUnaryFunctorIfffZZZNS0_21nextafter_kernel_cudaERNS_18TensorIteratorBaseEENKUlvE_clEvENKUlvE0_clEvEUlffE_EEEEvS5_RKT_EUliE_EEviT1_,"a",@progbits
	.sectionflags	@""
	.align	4
.nv.constant0._ZN2at6native18elementwise_kernelILi128ELi2EZNS0_22gpu_kernel_impl_nocastINS0_13BUnaryFunctorIfffZZZNS0_21nextafter_kernel_cudaERNS_18TensorIteratorBaseEENKUlvE_clEvENKUlvE0_clEvEUlffE_EEEEvS5_RKT_EUliE_EEviT1_:
	.zero		896


//--------------------- .nv.constant0._ZN2at6native27unrolled_elementwise_kernelINS0_13BUnaryFunctorIfffZZZNS0_21nextafter_kernel_cudaERNS_18TensorIteratorBaseEENKUlvE_clEvENKUlvE0_clEvEUlffE_EESt5arrayIPcLm2EELi4E23TrivialOffsetCalculatorILi1EjESD_NS0_6memory15LoadWithoutCastENSE_16StoreWithoutCastEEEviT_T0_T2_T3_T4_T5_ --------------------------
	.section	.nv.constant0._ZN2at6native27unrolled_elementwise_kernelINS0_13BUnaryFunctorIfffZZZNS0_21nextafter_kernel_cudaERNS_18TensorIteratorBaseEENKUlvE_clEvENKUlvE0_clEvEUlffE_EESt5arrayIPcLm2EELi4E23TrivialOffsetCalculatorILi1EjESD_NS0_6memory15LoadWithoutCastENSE_16StoreWithoutCastEEEviT_T0_T2_T3_T4_T5_,"a",@progbits
	.sectionflags	@""
	.align	4
.nv.constant0._ZN2at6native27unrolled_elementwise_kernelINS0_13BUnaryFunctorIfffZZZNS0_21nextafter_kernel_cudaERNS_18TensorIteratorBaseEENKUlvE_clEvENKUlvE0_clEvEUlffE_EESt5arrayIPcLm2EELi4E23TrivialOffsetCalculatorILi1EjESD_NS0_6memory15LoadWithoutCastENSE_16StoreWithoutCastEEEviT_T0_T2_T3_T4_T5_:
	.zero		388


//--------------------- .nv.constant0._ZN2at6native29vectorized_elementwise_kernelILi2ENS0_13BUnaryFunctorIfffZZZNS0_21nextafter_kernel_cudaERNS_18TensorIteratorBaseEENKUlvE_clEvENKUlvE0_clEvEUlffE_EESt5arrayIPcLm2EEEEviT0_T1_ --------------------------
	.section	.nv.constant0._ZN2at6native29vectorized_elementwise_kernelILi2ENS0_13BUnaryFunctorIfffZZZNS0_21nextafter_kernel_cudaERNS_18TensorIteratorBaseEENKUlvE_clEvENKUlvE0_clEvEUlffE_EESt5arrayIPcLm2EEEEviT0_T1_,"a",@progbits
	.sectionflags	@""
	.align	4
.nv.constant0._ZN2at6native29vectorized_elementwise_kernelILi2ENS0_13BUnaryFunctorIfffZZZNS0_21nextafter_kernel_cudaERNS_18TensorIteratorBaseEENKUlvE_clEvENKUlvE0_clEvEUlffE_EESt5arrayIPcLm2EEEEviT0_T1_:
	.zero		384


//--------------------- .nv.constant0._ZN2at6native29vectorized_elementwise_kernelILi4ENS0_13BUnaryFunctorIfffZZZNS0_21nextafter_kernel_cudaERNS_18TensorIteratorBaseEENKUlvE_clEvENKUlvE0_clEvEUlffE_EESt5arrayIPcLm2EEEEviT0_T1_ --------------------------
	.section	.nv.constant0._ZN2at6native29vectorized_elementwise_kernelILi4ENS0_13BUnaryFunctorIfffZZZNS0_21nextafter_kernel_cudaERNS_18TensorIteratorBaseEENKUlvE_clEvENKUlvE0_clEvEUlffE_EESt5arrayIPcLm2EEEEviT0_T1_,"a",@progbits
	.sectionflags	@""
	.align	4
.nv.constant0._ZN2at6native29vectorized_elementwise_kernelILi4ENS0_13BUnaryFunctorIfffZZZNS0_21nextafter_kernel_cudaERNS_18TensorIteratorBaseEENKUlvE_clEvENKUlvE0_clEvEUlffE_EESt5arrayIPcLm2EEEEviT0_T1_:
	.zero		384


//--------------------- .nv.constant0._ZN2at6native29vectorized_elementwise_kernelILi8ENS0_13BUnaryFunctorIfffZZZNS0_21nextafter_kernel_cudaERNS_18TensorIteratorBaseEENKUlvE_clEvENKUlvE0_clEvEUlffE_EESt5arrayIPcLm2EEEEviT0_T1_ --------------------------
	.section	.nv.constant0._ZN2at6native29vectorized_elementwise_kernelILi8ENS0_13BUnaryFunctorIfffZZZNS0_21nextafter_kernel_cudaERNS_18TensorIteratorBaseEENKUlvE_clEvENKUlvE0_clEvEUlffE_EESt5arrayIPcLm2EEEEviT0_T1_,"a",@progbits
	.sectionflags	@""
	.align	4
.nv.constant0._ZN2at6native29vectorized_elementwise_kernelILi8ENS0_13BUnaryFunctorIfffZZZNS0_21nextafter_kernel_cudaERNS_18TensorIteratorBaseEENKUlvE_clEvENKUlvE0_clEvEUlffE_EESt5arrayIPcLm2EEEEviT0_T1_:
	.zero		384


//--------------------- .nv.constant2._ZN2at6native18elementwise_kernelILi128ELi4EZNS0_15gpu_kernel_implINS0_13AUnaryFunctorIfffZZZNS0_21nextafter_kernel_cudaERNS_18TensorIteratorBaseEENKUlvE_clEvENKUlvE0_clEvEUlffE_EEEEvS5_RKT_EUliE_EEviT1_ --------------------------
	.section	.nv.constant2._ZN2at6native18elementwise_kernelILi128ELi4EZNS0_15gpu_kernel_implINS0_13AUnaryFunctorIfffZZZNS0_21nextafter_kernel_cudaERNS_18TensorIteratorBaseEENKUlvE_clEvENKUlvE0_clEvEUlffE_EEEEvS5_RKT_EUliE_EEviT1_,"a",@progbits
	.sectionflags	@""
	.align	4
.nv.constant2._ZN2at6native18elementwise_kernelILi128ELi4EZNS0_15gpu_kernel_implINS0_13AUnaryFunctorIfffZZZNS0_21nextafter_kernel_cudaERNS_18TensorIteratorBaseEENKUlvE_clEvENKUlvE0_clEvEUlffE_EEEEvS5_RKT_EUliE_EEviT1_:
        /*0000*/ 	.byte	0x00, 0x00, 0x00, 0xf0, 0xff, 0xff, 0x0f, 0x38


//--------------------- .nv.constant0._ZN2at6native18elementwise_kernelILi128ELi4EZNS0_15gpu_kernel_implINS0_13AUnaryFunctorIfffZZZNS0_21nextafter_kernel_cudaERNS_18TensorIteratorBaseEENKUlvE_clEvENKUlvE0_clEvEUlffE_EEEEvS5_RKT_EUliE_EEviT1_ --------------------------
	.section	.nv.constant0._ZN2at6native18elementwise_kernelILi128ELi4EZNS0_15gpu_kernel_implINS0_13AUnaryFunctorIfffZZZNS0_21nextafter_kernel_cudaERNS_18TensorIteratorBaseEENKUlvE_clEvENKUlvE0_clEvEUlffE_EEEEvS5_RKT_EUliE_EEviT1_,"a",@progbits
	.sectionflags	@""
	.align	4
.nv.constant0._ZN2at6native18elementwise_kernelILi128ELi4EZNS0_15gpu_kernel_implINS0_13AUnaryFunctorIfffZZZNS0_21nextafter_kernel_cudaERNS_18TensorIteratorBaseEENKUlvE_clEvENKUlvE0_clEvEUlffE_EEEEvS5_RKT_EUliE_EEviT1_:
	.zero		904


//--------------------- .nv.constant2._ZN2at6native27unrolled_elementwise_kernelINS0_13AUnaryFunctorIfffZZZNS0_21nextafter_kernel_cudaERNS_18TensorIteratorBaseEENKUlvE_clEvENKUlvE0_clEvEUlffE_EESt5arrayIPcLm2EELi4E23TrivialOffsetCalculatorILi1EjESD_NS0_6memory12LoadWithCastILi1EEENSE_13StoreWithCastILi1EEEEEviT_T0_T2_T3_T4_T5_ --------------------------
	.section	.nv.constant2._ZN2at6native27unrolled_elementwise_kernelINS0_13AUnaryFunctorIfffZZZNS0_21nextafter_kernel_cudaERNS_18TensorIteratorBaseEENKUlvE_clEvENKUlvE0_clEvEUlffE_EESt5arrayIPcLm2EELi4E23TrivialOffsetCalculatorILi1EjESD_NS0_6memory12LoadWithCastILi1EEENSE_13StoreWithCastILi1EEEEEviT_T0_T2_T3_T4_T5_,"a",@progbits
	.sectionflags	@""
	.align	4
.nv.constant2._ZN2at6native27unrolled_elementwise_kernelINS0_13AUnaryFunctorIfffZZZNS0_21nextafter_kernel_cudaERNS_18TensorIteratorBaseEENKUlvE_clEvENKUlvE0_clEvEUlffE_EESt5arrayIPcLm2EELi4E23TrivialOffsetCalculatorILi1EjESD_NS0_6memory12LoadWithCastILi1EEENSE_13StoreWithCastILi1EEEEEviT_T0_T2_T3_T4_T5_:
        /*0000*/ 	.byte	0x00, 0x00, 0x00, 0xf0, 0xff, 0xff, 0x0f, 0x38


//--------------------- .nv.constant0._ZN2at6native27unrolled_elementwise_kernelINS0_13AUnaryFunctorIfffZZZNS0_21nextafter_kernel_cudaERNS_18TensorIteratorBaseEENKUlvE_clEvENKUlvE0_clEvEUlffE_EESt5arrayIPcLm2EELi4E23TrivialOffsetCalculatorILi1EjESD_NS0_6memory12LoadWithCastILi1EEENSE_13StoreWithCastILi1EEEEEviT_T0_T2_T3_T4_T5_ --------------------------
	.section	.nv.constant0._ZN2at6native27unrolled_elementwise_kernelINS0_13AUnaryFunctorIfffZZZNS0_21nextafter_kernel_cudaERNS_18TensorIteratorBaseEENKUlvE_clEvENKUlvE0_clEvEUlffE_EESt5arrayIPcLm2EELi4E23TrivialOffsetCalculatorILi1EjESD_NS0_6memory12LoadWithCastILi1EEENSE_13StoreWithCastILi1EEEEEviT_T0_T2_T3_T4_T5_,"a",@progbits
	.sectionflags	@""
	.align	4
.nv.constant0._ZN2at6native27unrolled_elementwise_kernelINS0_13AUnaryFunctorIfffZZZNS0_21nextafter_kernel_cudaERNS_18TensorIteratorBaseEENKUlvE_clEvENKUlvE0_clEvEUlffE_EESt5arrayIPcLm2EELi4E23TrivialOffsetCalculatorILi1EjESD_NS0_6memory12LoadWithCastILi1EEENSE_13StoreWithCastILi1EEEEEviT_T0_T2_T3_T4_T5_:
	.zero		404


//--------------------- .nv.constant0._ZN2at6native18elementwise_kernelILi128ELi2EZNS0_22gpu_kernel_impl_nocastINS0_13AUnaryFunctorIfffZZZNS0_21nextafter_kernel_cudaERNS_18TensorIteratorBaseEENKUlvE_clEvENKUlvE0_clEvEUlffE_EEEEvS5_RKT_EUliE_EEviT1_ --------------------------
	.section	.nv.constant0._ZN2at6native18elementwise_kernelILi128ELi2EZNS0_22gpu_kernel_impl_nocastINS0_13AUnaryFunctorIfffZZZNS0_21nextafter_kernel_cudaERNS_18TensorIteratorBaseEENKUlvE_clEvENKUlvE0_clEvEUlffE_EEEEvS5_RKT_EUliE_EEviT1_,"a",@progbits
	.sectionflags	@""
	.align	4
.nv.constant0._ZN2at6native18elementwise_kernelILi128ELi2EZNS0_22gpu_kernel_impl_nocastINS0_13AUnaryFunctorIfffZZZNS0_21nextafter_kernel_cudaERNS_18TensorIteratorBaseEENKUlvE_clEvENKUlvE0_clEvEUlffE_EEEEvS5_RKT_EUliE_EEviT1_:
	.zero		896


//--------------------- .nv.constant0._ZN2at6native27unrolled_elementwise_kernelINS0_13AUnaryFunctorIfffZZZNS0_21nextafter_kernel_cudaERNS_18TensorIteratorBaseEENKUlvE_clEvENKUlvE0_clEvEUlffE_EESt5arrayIPcLm2EELi4E23TrivialOffsetCalculatorILi1EjESD_NS0_6memory15LoadWithoutCastENSE_16StoreWithoutCastEEEviT_T0_T2_T3_T4_T5_ --------------------------
	.section	.nv.constant0._ZN2at6native27unrolled_elementwise_kernelINS0_13AUnaryFunctorIfffZZZNS0_21nextafter_kernel_cudaERNS_18TensorIteratorBaseEENKUlvE_clEvENKUlvE0_clEvEUlffE_EESt5arrayIPcLm2EELi4E23TrivialOffsetCalculatorILi1EjESD_NS0_6memory15LoadWithoutCastENSE_16StoreWithoutCastEEEviT_T0_T2_T3_T4_T5_,"a",@progbits
	.sectionflags	@""
	.align	4
.nv.constant0._ZN2at6native27unrolled_elementwise_kernelINS0_13AUnaryFunctorIfffZZZNS0_21nextafter_kernel_cudaERNS_18TensorIteratorBaseEENKUlvE_clEvENKUlvE0_clEvEUlffE_EESt5arrayIPcLm2EELi4E23TrivialOffsetCalculatorILi1EjESD_NS0_6memory15LoadWithoutCastENSE_16StoreWithoutCastEEEviT_T0_T2_T3_T4_T5_:
	.zero		388


//--------------------- .nv.constant0._ZN2at6native29vectorized_elementwise_kernelILi2ENS0_13AUnaryFunctorIfffZZZNS0_21nextafter_kernel_cudaERNS_18TensorIteratorBaseEENKUlvE_clEvENKUlvE0_clEvEUlffE_EESt5arrayIPcLm2EEEEviT0_T1_ --------------------------
	.section	.nv.constant0._ZN2at6native29vectorized_elementwise_kernelILi2ENS0_13AUnaryFunctorIfffZZZNS0_21nextafter_kernel_cudaERNS_18TensorIteratorBaseEENKUlvE_clEvENKUlvE0_clEvEUlffE_EESt5arrayIPcLm2EEEEviT0_T1_,"a",@progbits
	.sectionflags	@""
	.align	4
.nv.constant0._ZN2at6native29vectorized_elementwise_kernelILi2ENS0_13AUnaryFunctorIfffZZZNS0_21nextafter_kernel_cudaERNS_18TensorIteratorBaseEENKUlvE_clEvENKUlvE0_clEvEUlffE_EESt5arrayIPcLm2EEEEviT0_T1_:
	.zero		384


//--------------------- .nv.constant0._ZN2at6native29vectorized_elementwise_kernelILi4ENS0_13AUnaryFunctorIfffZZZNS0_21nextafter_kernel_cudaERNS_18TensorIteratorBaseEENKUlvE_clEvENKUlvE0_clEvEUlffE_EESt5arrayIPcLm2EEEEviT0_T1_ --------------------------
	.section	.nv.constant0._ZN2at6native29vectorized_elementwise_kernelILi4ENS0_13AUnaryFunctorIfffZZZNS0_21nextafter_kernel_cudaERNS_18TensorIteratorBaseEENKUlvE_clEvENKUlvE0_clEvEUlffE_EESt5arrayIPcLm2EEEEviT0_T1_,"a",@progbits
	.sectionflags	@""
	.align	4
.nv.constant0._ZN2at6native29vectorized_elementwise_kernelILi4ENS0_13AUnaryFunctorIfffZZZNS0_21nextafter_kernel_cudaERNS_18TensorIteratorBaseEENKUlvE_clEvENKUlvE0_clEvEUlffE_EESt5arrayIPcLm2EEEEviT0_T1_:
	.zero		384


//--------------------- .nv.constant0._ZN2at6native29vectorized_elementwise_kernelILi8ENS0_13AUnaryFunctorIfffZZZNS0_21nextafter_kernel_cudaERNS_18TensorIteratorBaseEENKUlvE_clEvENKUlvE0_clEvEUlffE_EESt5arrayIPcLm2EEEEviT0_T1_ --------------------------
	.section	.nv.constant0._ZN2at6native29vectorized_elementwise_kernelILi8ENS0_13AUnaryFunctorIfffZZZNS0_21nextafter_kernel_cudaERNS_18TensorIteratorBaseEENKUlvE_clEvENKUlvE0_clEvEUlffE_EESt5arrayIPcLm2EEEEviT0_T1_,"a",@progbits
	.sectionflags	@""
	.align	4
.nv.constant0._ZN2at6native29vectorized_elementwise_kernelILi8ENS0_13AUnaryFunctorIfffZZZNS0_21nextafter_kernel_cudaERNS_18TensorIteratorBaseEENKUlvE_clEvENKUlvE0_clEvEUlffE_EESt5arrayIPcLm2EEEEviT0_T1_:
	.zero		384


//--------------------- .nv.constant2._ZN2at6native18elementwise_kernelILi128ELi4EZNS0_15gpu_kernel_implINS0_13BinaryFunctorIdddZZZNS0_21nextafter_kernel_cudaERNS_18TensorIteratorBaseEENKUlvE_clEvENKUlvE_clEvEUlddE_EEEEvS5_RKT_EUliE_EEviT1_ --------------------------
	.section	.nv.constant2._ZN2at6native18elementwise_kernelILi128ELi4EZNS0_15gpu_kernel_implINS0_13BinaryFunctorIdddZZZNS0_21nextafter_kernel_cudaERNS_18TensorIteratorBaseEENKUlvE_clEvENKUlvE_clEvEUlddE_EEEEvS5_RKT_EUliE_EEviT1_,"a",@progbits
	.sectionflags	@""
	.align	4
.nv.constant2._ZN2at6native18elementwise_kernelILi128ELi4EZNS0_15gpu_kernel_implINS0_13BinaryFunctorIdddZZZNS0_21nextafter_kernel_cudaERNS_18TensorIteratorBaseEENKUlvE_clEvENKUlvE_clEvEUlddE_EEEEvS5_RKT_EUliE_EEviT1_:
        /*0000*/ 	.byte	0x00, 0x00, 0x00, 0xf0, 0xff, 0xff, 0x0f, 0x38


//--------------------- .nv.constant0._ZN2at6native18elementwise_kernelILi128ELi4EZNS0_15gpu_kernel_implINS0_13BinaryFunctorIdddZZZNS0_21nextafter_kernel_cudaERNS_18TensorIteratorBaseEENKUlvE_clEvENKUlvE_clEvEUlddE_EEEEvS5_RKT_EUliE_EEviT1_ --------------------------
	.section	.nv.constant0._ZN2at6native18elementwise_kernelILi128ELi4EZNS0_15gpu_kernel_implINS0_13BinaryFunctorIdddZZZNS0_21nextafter_kernel_cudaERNS_18TensorIteratorBaseEENKUlvE_clEvENKUlvE_clEvEUlddE_EEEEvS5_RKT_EUliE_EEviT1_,"a",@progbits
	.sectionflags	@""
	.align	4
.nv.constant0._ZN2at6native18elementwise_kernelILi128ELi4EZNS0_15gpu_kernel_implINS0_13BinaryFunctorIdddZZZNS0_21nextafter_kernel_cudaERNS_18TensorIteratorBaseEENKUlvE_clEvENKUlvE_clEvEUlddE_EEEEvS5_RKT_EUliE_EEviT1_:
	.zero		1008


//--------------------- .nv.constant2._ZN2at6native27unrolled_elementwise_kernelINS0_13BinaryFunctorIdddZZZNS0_21nextafter_kernel_cudaERNS_18TensorIteratorBaseEENKUlvE_clEvENKUlvE_clEvEUlddE_EESt5arrayIPcLm3EELi4E23TrivialOffsetCalculatorILi2EjESC_ILi1EjENS0_6memory12LoadWithCastILi2EEENSF_13StoreWithCastILi1EEEEEviT_T0_T2_T3_T4_T5_ --------------------------
	.section	.nv.constant2._ZN2at6native27unrolled_elementwise_kernelINS0_13BinaryFunctorIdddZZZNS0_21nextafter_kernel_cudaERNS_18TensorIteratorBaseEENKUlvE_clEvENKUlvE_clEvEUlddE_EESt5arrayIPcLm3EELi4E23TrivialOffsetCalculatorILi2EjESC_ILi1EjENS0_6memory12LoadWithCastILi2EEENSF_13StoreWithCastILi1EEEEEviT_T0_T2_T3_T4_T5_,"a",@progbits
	.sectionflags	@""
	.align	4
.nv.constant2._ZN2at6native27unrolled_elementwise_kernelINS0_13BinaryFunctorIdddZZZNS0_21nextafter_kernel_cudaERNS_18TensorIteratorBaseEENKUlvE_clEvENKUlvE_clEvEUlddE_EESt5arrayIPcLm3EELi4E23TrivialOffsetCalculatorILi2EjESC_ILi1EjENS0_6memory12LoadWithCastILi2EEENSF_13StoreWithCastILi1EEEEEviT_T0_T2_T3_T4_T5_:
        /*0000*/ 	.byte	0x00, 0x00, 0x00, 0xf0, 0xff, 0xff, 0x0f, 0x38


//--------------------- .nv.constant0._ZN2at6native27unrolled_elementwise_kernelINS0_13BinaryFunctorIdddZZZNS0_21nextafter_kernel_cudaERNS_18TensorIteratorBaseEENKUlvE_clEvENKUlvE_clEvEUlddE_EESt5arrayIPcLm3EELi4E23TrivialOffsetCalculatorILi2EjESC_ILi1EjENS0_6memory12LoadWithCastILi2EEENSF_13StoreWithCastILi1EEEEEviT_T0_T2_T3_T4_T5_ --------------------------
	.section	.nv.constant0._ZN2at6native27unrolled_elementwise_kernelINS0_13BinaryFunctorIdddZZZNS0_21nextafter_kernel_cudaERNS_18TensorIteratorBaseEENKUlvE_clEvENKUlvE_clEvEUlddE_EESt5arrayIPcLm3EELi4E23TrivialOffsetCalculatorILi2EjESC_ILi1EjENS0_6memory12LoadWithCastILi2EEENSF_13StoreWithCastILi1EEEEEviT_T0_T2_T3_T4_T5_,"a",@progbits
	.sectionflags	@""
	.align	4
.nv.constant0._ZN2at6native27unrolled_elementwise_kernelINS0_13BinaryFunctorIdddZZZNS0_21nextafter_kernel_cudaERNS_18TensorIteratorBaseEENKUlvE_clEvENKUlvE_clEvEUlddE_EESt5arrayIPcLm3EELi4E23TrivialOffsetCalculatorILi2EjESC_ILi1EjENS0_6memory12LoadWithCastILi2EEENSF_13StoreWithCastILi1EEEEEviT_T0_T2_T3_T4_T5_:
	.zero		408


//--------------------- .nv.constant0._ZN2at6native18elementwise_kernelILi128ELi2EZNS0_22gpu_kernel_impl_nocastINS0_13BinaryFunctorIdddZZZNS0_21nextafter_kernel_cudaERNS_18TensorIteratorBaseEENKUlvE_clEvENKUlvE_clEvEUlddE_EEEEvS5_RKT_EUliE_EEviT1_ --------------------------
	.section	.nv.constant0._ZN2at6native18elementwise_kernelILi128ELi2EZNS0_22gpu_kernel_impl_nocastINS0_13BinaryFunctorIdddZZZNS0_21nextafter_kernel_cudaERNS_18TensorIteratorBaseEENKUlvE_clEvENKUlvE_clEvEUlddE_EEEEvS5_RKT_EUliE_EEviT1_,"a",@progbits
	.sectionflags	@""
	.align	4
.nv.constant0._ZN2at6native18elementwise_kernelILi128ELi2EZNS0_22gpu_kernel_impl_nocastINS0_13BinaryFunctorIdddZZZNS0_21nextafter_kernel_cudaERNS_18TensorIteratorBaseEENKUlvE_clEvENKUlvE_clEvEUlddE_EEEEvS5_RKT_EUliE_EEviT1_:
	.zero		1008


//--------------------- .nv.constant0._ZN2at6native27unrolled_elementwise_kernelINS0_13BinaryFunctorIdddZZZNS0_21nextafter_kernel_cudaERNS_18TensorIteratorBaseEENKUlvE_clEvENKUlvE_clEvEUlddE_EESt5arrayIPcLm3EELi4E23TrivialOffsetCalculatorILi2EjESC_ILi1EjENS0_6memory15LoadWithoutCastENSF_16StoreWithoutCastEEEviT_T0_T2_T3_T4_T5_ --------------------------
	.section	.nv.constant0._ZN2at6native27unrolled_elementwise_kernelINS0_13BinaryFunctorIdddZZZNS0_21nextafter_kernel_cudaERNS_18TensorIteratorBaseEENKUlvE_clEvENKUlvE_clEvEUlddE_EESt5arrayIPcLm3EELi4E23TrivialOffsetCalculatorILi2EjESC_ILi1EjENS0_6memory15LoadWithoutCastENSF_16StoreWithoutCastEEEviT_T0_T2_T3_T4_T5_,"a",@progbits
	.sectionflags	@""
	.align	4
.nv.constant0._ZN2at6native27unrolled_elementwise_kernelINS0_13BinaryFunctorIdddZZZNS0_21nextafter_kernel_cudaERNS_18TensorIteratorBaseEENKUlvE_clEvENKUlvE_clEvEUlddE_EESt5arrayIPcLm3EELi4E23TrivialOffsetCalculatorILi2EjESC_ILi1EjENS0_6memory15LoadWithoutCastENSF_16StoreWithoutCastEEEviT_T0_T2_T3_T4_T5_:
	.zero		388


//--------------------- .nv.constant0._ZN2at6native29vectorized_elementwise_kernelILi2ENS0_13BinaryFunctorIdddZZZNS0_21nextafter_kernel_cudaERNS_18TensorIteratorBaseEENKUlvE_clEvENKUlvE_clEvEUlddE_EESt5arrayIPcLm3EEEEviT0_T1_ --------------------------
	.section	.nv.constant0._ZN2at6native29vectorized_elementwise_kernelILi2ENS0_13BinaryFunctorIdddZZZNS0_21nextafter_kernel_cudaERNS_18TensorIteratorBaseEENKUlvE_clEvENKUlvE_clEvEUlddE_EESt5arrayIPcLm3EEEEviT0_T1_,"a",@progbits
	.sectionflags	@""
	.align	4
.nv.constant0._ZN2at6native29vectorized_elementwise_kernelILi2ENS0_13BinaryFunctorIdddZZZNS0_21nextafter_kernel_cudaERNS_18TensorIteratorBaseEENKUlvE_clEvENKUlvE_clEvEUlddE_EESt5arrayIPcLm3EEEEviT0_T1_:
	.zero		384


//--------------------- .nv.constant0._ZN2at6native29vectorized_elementwise_kernelILi4ENS0_13BinaryFunctorIdddZZZNS0_21nextafter_kernel_cudaERNS_18TensorIteratorBaseEENKUlvE_clEvENKUlvE_clEvEUlddE_EESt5arrayIPcLm3EEEEviT0_T1_ --------------------------
	.section	.nv.constant0._ZN2at6native29vectorized_elementwise_kernelILi4ENS0_13BinaryFunctorIdddZZZNS0_21nextafter_kernel_cudaERNS_18TensorIteratorBaseEENKUlvE_clEvENKUlvE_clEvEUlddE_EESt5arrayIPcLm3EEEEviT0_T1_,"a",@progbits
	.sectionflags	@""
	.align	4
.nv.constant0._ZN2at6native29vectorized_elementwise_kernelILi4ENS0_13BinaryFunctorIdddZZZNS0_21nextafter_kernel_cudaERNS_18TensorIteratorBaseEENKUlvE_clEvENKUlvE_clEvEUlddE_EESt5arrayIPcLm3EEEEviT0_T1_:
	.zero		384


//--------------------- .nv.constant0._ZN2at6native29vectorized_elementwise_kernelILi8ENS0_13BinaryFunctorIdddZZZNS0_21nextafter_kernel_cudaERNS_18TensorIteratorBaseEENKUlvE_clEvENKUlvE_clEvEUlddE_EESt5arrayIPcLm3EEEEviT0_T1_ --------------------------
	.section	.nv.constant0._ZN2at6native29vectorized_elementwise_kernelILi8ENS0_13BinaryFunctorIdddZZZNS0_21nextafter_kernel_cudaERNS_18TensorIteratorBaseEENKUlvE_clEvENKUlvE_clEvEUlddE_EESt5arrayIPcLm3EEEEviT0_T1_,"a",@progbits
	.sectionflags	@""
	.align	4
.nv.constant0._ZN2at6native29vectorized_elementwise_kernelILi8ENS0_13BinaryFunctorIdddZZZNS0_21nextafter_kernel_cudaERNS_18TensorIteratorBaseEENKUlvE_clEvENKUlvE_clEvEUlddE_EESt5arrayIPcLm3EEEEviT0_T1_:
	.zero		384


//--------------------- .nv.constant2._ZN2at6native18elementwise_kernelILi128ELi4EZNS0_15gpu_kernel_implINS0_13BUnaryFunctorIdddZZZNS0_21nextafter_kernel_cudaERNS_18TensorIteratorBaseEENKUlvE_clEvENKUlvE_clEvEUlddE_EEEEvS5_RKT_EUliE_EEviT1_ --------------------------
	.section	.nv.constant2._ZN2at6native18elementwise_kernelILi128ELi4EZNS0_15gpu_kernel_implINS0_13BUnaryFunctorIdddZZZNS0_21nextafter_kernel_cudaERNS_18TensorIteratorBaseEENKUlvE_clEvENKUlvE_clEvEUlddE_EEEEvS5_RKT_EUliE_EEviT1_,"a",@progbits
	.sectionflags	@""
	.align	4
.nv.constant2._ZN2at6native18elementwise_kernelILi128ELi4EZNS0_15gpu_kernel_implINS0_13BUnaryFunctorIdddZZZNS0_21nextafter_kernel_cudaERNS_18TensorIteratorBaseEENKUlvE_clEvENKUlvE_clEvEUlddE_EEEEvS5_RKT_EUliE_EEviT1_:
        /*0000*/ 	.byte	0x00, 0x00, 0x00, 0xf0, 0xff, 0xff, 0x0f, 0x38


//--------------------- .nv.constant0._ZN2at6native18elementwise_kernelILi128ELi4EZNS0_15gpu_kernel_implINS0_13BUnaryFunctorIdddZZZNS0_21nextafter_kernel_cudaERNS_18TensorIteratorBaseEENKUlvE_clEvENKUlvE_clEvEUlddE_EEEEvS5_RKT_EUliE_EEviT1_ --------------------------
	.section	.nv.constant0._ZN2at6native18elementwise_kernelILi128ELi4EZNS0_15gpu_kernel_implINS0_13BUnaryFunctorIdddZZZNS0_21nextafter_kernel_cudaERNS_18TensorIteratorBaseEENKUlvE_clEvENKUlvE_clEvEUlddE_EEEEvS5_RKT_EUliE_EEviT1_,"a",@progbits
	.sectionflags	@""
	.align	4
.nv.constant0._ZN2at6native18elementwise_kernelILi128ELi4EZNS0_15gpu_kernel_implINS0_13BUnaryFunctorIdddZZZNS0_21nextafter_kernel_cudaERNS_18TensorIteratorBaseEENKUlvE_clEvENKUlvE_clEvEUlddE_EEEEvS5_RKT_EUliE_EEviT1_:
	.zero		912


//--------------------- .nv.constant2._ZN2at6native27unrolled_elementwise_kernelINS0_13BUnaryFunctorIdddZZZNS0_21nextafter_kernel_cudaERNS_18TensorIteratorBaseEENKUlvE_clEvENKUlvE_clEvEUlddE_EESt5arrayIPcLm2EELi4E23TrivialOffsetCalculatorILi1EjESD_NS0_6memory12LoadWithCastILi1EEENSE_13StoreWithCastILi1EEEEEviT_T0_T2_T3_T4_T5_ --------------------------
	.section	.nv.constant2._ZN2at6native27unrolled_elementwise_kernelINS0_13BUnaryFunctorIdddZZZNS0_21nextafter_kernel_cudaERNS_18TensorIteratorBaseEENKUlvE_clEvENKUlvE_clEvEUlddE_EESt5arrayIPcLm2EELi4E23TrivialOffsetCalculatorILi1EjESD_NS0_6memory12LoadWithCastILi1EEENSE_13StoreWithCastILi1EEEEEviT_T0_T2_T3_T4_T5_,"a",@progbits
	.sectionflags	@""
	.align	4
.nv.constant2._ZN2at6native27unrolled_elementwise_kernelINS0_13BUnaryFunctorIdddZZZNS0_21nextafter_kernel_cudaERNS_18TensorIteratorBaseEENKUlvE_clEvENKUlvE_clEvEUlddE_EESt5arrayIPcLm2EELi4E23TrivialOffsetCalculatorILi1EjESD_NS0_6memory12LoadWithCastILi1EEENSE_13StoreWithCastILi1EEEEEviT_T0_T2_T3_T4_T5_:
        /*0000*/ 	.byte	0x00, 0x00, 0x00, 0xf0, 0xff, 0xff, 0x0f, 0x38


//--------------------- .nv.constant0._ZN2at6native27unrolled_elementwise_kernelINS0_13BUnaryFunctorIdddZZZNS0_21nextafter_kernel_cudaERNS_18TensorIteratorBaseEENKUlvE_clEvENKUlvE_clEvEUlddE_EESt5arrayIPcLm2EELi4E23TrivialOffsetCalculatorILi1EjESD_NS0_6memory12LoadWithCastILi1EEENSE_13StoreWithCastILi1EEEEEviT_T0_T2_T3_T4_T5_ --------------------------
	.section	.nv.constant0._ZN2at6native27unrolled_elementwise_kernelINS0_13BUnaryFunctorIdddZZZNS0_21nextafter_kernel_cudaERNS_18TensorIteratorBaseEENKUlvE_clEvENKUlvE_clEvEUlddE_EESt5arrayIPcLm2EELi4E23TrivialOffsetCalculatorILi1EjESD_NS0_6memory12LoadWithCastILi1EEENSE_13StoreWithCastILi1EEEEEviT_T0_T2_T3_T4_T5_,"a",@progbits
	.sectionflags	@""
	.align	4
.nv.constant0._ZN2at6native27unrolled_elementwise_kernelINS0_13BUnaryFunctorIdddZZZNS0_21nextafter_kernel_cudaERNS_18TensorIteratorBaseEENKUlvE_clEvENKUlvE_clEvEUlddE_EESt5arrayIPcLm2EELi4E23TrivialOffsetCalculatorILi1EjESD_NS0_6memory12LoadWithCastILi1EEENSE_13StoreWithCastILi1EEEEEviT_T0_T2_T3_T4_T5_:
	.zero		412


//--------------------- .nv.constant0._ZN2at6native18elementwise_kernelILi128ELi2EZNS0_22gpu_kernel_impl_nocastINS0_13BUnaryFunctorIdddZZZNS0_21nextafter_kernel_cudaERNS_18TensorIteratorBaseEENKUlvE_clEvENKUlvE_clEvEUlddE_EEEEvS5_RKT_EUliE_EEviT1_ --------------------------
	.section	.nv.constant0._ZN2at6native18elementwise_kernelILi128ELi2EZNS0_22gpu_kernel_impl_nocastINS0_13BUnaryFunctorIdddZZZNS0_21nextafter_kernel_cudaERNS_18TensorIteratorBaseEENKUlvE_clEvENKUlvE_clEvEUlddE_EEEEvS5_RKT_EUliE_EEviT1_,"a",@progbits
	.sectionflags	@""
	.align	4
.nv.constant0._ZN2at6native18elementwise_kernelILi128ELi2EZNS0_22gpu_kernel_impl_nocastINS0_13BUnaryFunctorIdddZZZNS0_21nextafter_kernel_cudaERNS_18TensorIteratorBaseEENKUlvE_clEvENKUlvE_clEvEUlddE_EEEEvS5_RKT_EUliE_EEviT1_:
	.zero		904


//--------------------- .nv.constant0._ZN2at6native27unrolled_elementwise_kernelINS0_13BUnaryFunctorIdddZZZNS0_21nextafter_kernel_cudaERNS_18TensorIteratorBaseEENKUlvE_clEvENKUlvE_clEvEUlddE_EESt5arrayIPcLm2EELi4E23TrivialOffsetCalculatorILi1EjESD_NS0_6memory15LoadWithoutCastENSE_16StoreWithoutCastEEEviT_T0_T2_T3_T4_T5_ --------------------------
	.section	.nv.constant0._ZN2at6native27unrolled_elementwise_kernelINS0_13BUnaryFunctorIdddZZZNS0_21nextafter_kernel_cudaERNS_18TensorIteratorBaseEENKUlvE_clEvENKUlvE_clEvEUlddE_EESt5arrayIPcLm2EELi4E23TrivialOffsetCalculatorILi1EjESD_NS0_6memory15LoadWithoutCastENSE_16StoreWithoutCastEEEviT_T0_T2_T3_T4_T5_,"a",@progbits
	.sectionflags	@""
	.align	4
.nv.constant0._ZN2at6native27unrolled_elementwise_kernelINS0_13BUnaryFunctorIdddZZZNS0_21nextafter_kernel_cudaERNS_18TensorIteratorBaseEENKUlvE_clEvENKUlvE_clEvEUlddE_EESt5arrayIPcLm2EELi4E23TrivialOffsetCalculatorILi1EjESD_NS0_6memory15LoadWithoutCastENSE_16StoreWithoutCastEEEviT_T0_T2_T3_T4_T5_:
	.zero		396


//--------------------- .nv.constant0._ZN2at6native29vectorized_elementwise_kernelILi2ENS0_13BUnaryFunctorIdddZZZNS0_21nextafter_kernel_cudaERNS_18TensorIteratorBaseEENKUlvE_clEvENKUlvE_clEvEUlddE_EESt5arrayIPcLm2EEEEviT0_T1_ --------------------------
	.section	.nv.constant0._ZN2at6native29vectorized_elementwise_kernelILi2ENS0_13BUnaryFunctorIdddZZZNS0_21nextafter_kernel_cudaERNS_18TensorIteratorBaseEENKUlvE_clEvENKUlvE_clEvEUlddE_EESt5arrayIPcLm2EEEEviT0_T1_,"a",@progbits
	.sectionflags	@""
	.align	4
.nv.constant0._ZN2at6native29vectorized_elementwise_kernelILi2ENS0_13BUnaryFunctorIdddZZZNS0_21nextafter_kernel_cudaERNS_18TensorIteratorBaseEENKUlvE_clEvENKUlvE_clEvEUlddE_EESt5arrayIPcLm2EEEEviT0_T1_:
	.zero		392


//--------------------- .nv.constant0._ZN2at6native29vectorized_elementwise_kernelILi4ENS0_13BUnaryFunctorIdddZZZNS0_21nextafter_kernel_cudaERNS_18TensorIteratorBaseEENKUlvE_clEvENKUlvE_clEvEUlddE_EESt5arrayIPcLm2EEEEviT0_T1_ --------------------------
	.section	.nv.constant0._ZN2at6native29vectorized_elementwise_kernelILi4ENS0_13BUnaryFunctorIdddZZZNS0_21nextafter_kernel_cudaERNS_18TensorIteratorBaseEENKUlvE_clEvENKUlvE_clEvEUlddE_EESt5arrayIPcLm2EEEEviT0_T1_,"a",@progbits
	.sectionflags	@""
	.align	4
.nv.constant0._ZN2at6native29vectorized_elementwise_kernelILi4ENS0_13BUnaryFunctorIdddZZZNS0_21nextafter_kernel_cudaERNS_18TensorIteratorBaseEENKUlvE_clEvENKUlvE_clEvEUlddE_EESt5arrayIPcLm2EEEEviT0_T1_:
	.zero		392


//--------------------- .nv.constant0._ZN2at6native29vectorized_elementwise_kernelILi8ENS0_13BUnaryFunctorIdddZZZNS0_21nextafter_kernel_cudaERNS_18TensorIteratorBaseEENKUlvE_clEvENKUlvE_clEvEUlddE_EESt5arrayIPcLm2EEEEviT0_T1_ --------------------------
	.section	.nv.constant0._ZN2at6native29vectorized_elementwise_kernelILi8ENS0_13BUnaryFunctorIdddZZZNS0_21nextafter_kernel_cudaERNS_18TensorIteratorBaseEENKUlvE_clEvENKUlvE_clEvEUlddE_EESt5arrayIPcLm2EEEEviT0_T1_,"a",@progbits
	.sectionflags	@""
	.align	4
.nv.constant0._ZN2at6native29vectorized_elementwise_kernelILi8ENS0_13BUnaryFunctorIdddZZZNS0_21nextafter_kernel_cudaERNS_18TensorIteratorBaseEENKUlvE_clEvENKUlvE_clEvEUlddE_EESt5arrayIPcLm2EEEEviT0_T1_:
	.zero		392


//--------------------- .nv.constant2._ZN2at6native18elementwise_kernelILi128ELi4EZNS0_15gpu_kernel_implINS0_13AUnaryFunctorIdddZZZNS0_21nextafter_kernel_cudaERNS_18TensorIteratorBaseEENKUlvE_clEvENKUlvE_clEvEUlddE_EEEEvS5_RKT_EUliE_EEviT1_ --------------------------
	.section	.nv.constant2._ZN2at6native18elementwise_kernelILi128ELi4EZNS0_15gpu_kernel_implINS0_13AUnaryFunctorIdddZZZNS0_21nextafter_kernel_cudaERNS_18TensorIteratorBaseEENKUlvE_clEvENKUlvE_clEvEUlddE_EEEEvS5_RKT_EUliE_EEviT1_,"a",@progbits
	.sectionflags	@""
	.align	4
.nv.constant2._ZN2at6native18elementwise_kernelILi128ELi4EZNS0_15gpu_kernel_implINS0_13AUnaryFunctorIdddZZZNS0_21nextafter_kernel_cudaERNS_18TensorIteratorBaseEENKUlvE_clEvENKUlvE_clEvEUlddE_EEEEvS5_RKT_EUliE_EEviT1_:
        /*0000*/ 	.byte	0x00, 0x00, 0x00, 0xf0, 0xff, 0xff, 0x0f, 0x38


//--------------------- .nv.constant0._ZN2at6native18elementwise_kernelILi128ELi4EZNS0_15gpu_kernel_implINS0_13AUnaryFunctorIdddZZZNS0_21nextafter_kernel_cudaERNS_18TensorIteratorBaseEENKUlvE_clEvENKUlvE_clEvEUlddE_EEEEvS5_RKT_EUliE_EEviT1_ --------------------------
	.section	.nv.constant0._ZN2at6native18elementwise_kernelILi128ELi4EZNS0_15gpu_kernel_implINS0_13AUnaryFunctorIdddZZZNS0_21nextafter_kernel_cudaERNS_18TensorIteratorBaseEENKUlvE_clEvENKUlvE_clEvEUlddE_EEEEvS5_RKT_EUliE_EEviT1_,"a",@progbits
	.sectionflags	@""
	.align	4
.nv.constant0._ZN2at6native18elementwise_kernelILi128ELi4EZNS0_15gpu_kernel_implINS0_13AUnaryFunctorIdddZZZNS0_21nextafter_kernel_cudaERNS_18TensorIteratorBaseEENKUlvE_clEvENKUlvE_clEvEUlddE_EEEEvS5_RKT_EUliE_EEviT1_:
	.zero		912


//--------------------- .nv.constant2._ZN2at6native27unrolled_elementwise_kernelINS0_13AUnaryFunctorIdddZZZNS0_21nextafter_kernel_cudaERNS_18TensorIteratorBaseEENKUlvE_clEvENKUlvE_clEvEUlddE_EESt5arrayIPcLm2EELi4E23TrivialOffsetCalculatorILi1EjESD_NS0_6memory12LoadWithCastILi1EEENSE_13StoreWithCastILi1EEEEEviT_T0_T2_T3_T4_T5_ --------------------------
	.section	.nv.constant2._ZN2at6native27unrolled_elementwise_kernelINS0_13AUnaryFunctorIdddZZZNS0_21nextafter_kernel_cudaERNS_18TensorIteratorBaseEENKUlvE_clEvENKUlvE_clEvEUlddE_EESt5arrayIPcLm2EELi4E23TrivialOffsetCalculatorILi1EjESD_NS0_6memory12LoadWithCastILi1EEENSE_13StoreWithCastILi1EEEEEviT_T0_T2_T3_T4_T5_,"a",@progbits
	.sectionflags	@""
	.align	4
.nv.constant2._ZN2at6native27unrolled_elementwise_kernelINS0_13AUnaryFunctorIdddZZZNS0_21nextafter_kernel_cudaERNS_18TensorIteratorBaseEENKUlvE_clEvENKUlvE_clEvEUlddE_EESt5arrayIPcLm2EELi4E23TrivialOffsetCalculatorILi1EjESD_NS0_6memory12LoadWithCastILi1EEENSE_13StoreWithCastILi1EEEEEviT_T0_T2_T3_T4_T5_:
        /*0000*/ 	.byte	0x00, 0x00, 0x00, 0xf0, 0xff, 0xff, 0x0f, 0x38


//--------------------- .nv.constant0._ZN2at6native27unrolled_elementwise_kernelINS0_13AUnaryFunctorIdddZZZNS0_21nextafter_kernel_cudaERNS_18TensorIteratorBaseEENKUlvE_clEvENKUlvE_clEvEUlddE_EESt5arrayIPcLm2EELi4E23TrivialOffsetCalculatorILi1EjESD_NS0_6memory12LoadWithCastILi1EEENSE_13StoreWithCastILi1EEEEEviT_T0_T2_T3_T4_T5_ --------------------------
	.section	.nv.constant0._ZN2at6native27unrolled_elementwise_kernelINS0_13AUnaryFunctorIdddZZZNS0_21nextafter_kernel_cudaERNS_18TensorIteratorBaseEENKUlvE_clEvENKUlvE_clEvEUlddE_EESt5arrayIPcLm2EELi4E23TrivialOffsetCalculatorILi1EjESD_NS0_6memory12LoadWithCastILi1EEENSE_13StoreWithCastILi1EEEEEviT_T0_T2_T3_T4_T5_,"a",@progbits
	.sectionflags	@""
	.align	4
.nv.constant0._ZN2at6native27unrolled_elementwise_kernelINS0_13AUnaryFunctorIdddZZZNS0_21nextafter_kernel_cudaERNS_18TensorIteratorBaseEENKUlvE_clEvENKUlvE_clEvEUlddE_EESt5arrayIPcLm2EELi4E23TrivialOffsetCalculatorILi1EjESD_NS0_6memory12LoadWithCastILi1EEENSE_13StoreWithCastILi1EEEEEviT_T0_T2_T3_T4_T5_:
	.zero		412


//--------------------- .nv.constant0._ZN2at6native18elementwise_kernelILi128ELi2EZNS0_22gpu_kernel_impl_nocastINS0_13AUnaryFunctorIdddZZZNS0_21nextafter_kernel_cudaERNS_18TensorIteratorBaseEENKUlvE_clEvENKUlvE_clEvEUlddE_EEEEvS5_RKT_EUliE_EEviT1_ --------------------------
	.section	.nv.constant0._ZN2at6native18elementwise_kernelILi128ELi2EZNS0_22gpu_kernel_impl_nocastINS0_13AUnaryFunctorIdddZZZNS0_21nextafter_kernel_cudaERNS_18TensorIteratorBaseEENKUlvE_clEvENKUlvE_clEvEUlddE_EEEEvS5_RKT_EUliE_EEviT1_,"a",@progbits
	.sectionflags	@""
	.align	4
.nv.constant0._ZN2at6native18elementwise_kernelILi128ELi2EZNS0_22gpu_kernel_impl_nocastINS0_13AUnaryFunctorIdddZZZNS0_21nextafter_kernel_cudaERNS_18TensorIteratorBaseEENKUlvE_clEvENKUlvE_clEvEUlddE_EEEEvS5_RKT_EUliE_EEviT1_:
	.zero		904


//--------------------- .nv.constant0._ZN2at6native27unrolled_elementwise_kernelINS0_13AUnaryFunctorIdddZZZNS0_21nextafter_kernel_cudaERNS_18TensorIteratorBaseEENKUlvE_clEvENKUlvE_clEvEUlddE_EESt5arrayIPcLm2EELi4E23TrivialOffsetCalculatorILi1EjESD_NS0_6memory15LoadWithoutCastENSE_16StoreWithoutCastEEEviT_T0_T2_T3_T4_T5_ --------------------------
	.section	.nv.constant0._ZN2at6native27unrolled_elementwise_kernelINS0_13AUnaryFunctorIdddZZZNS0_21nextafter_kernel_cudaERNS_18TensorIteratorBaseEENKUlvE_clEvENKUlvE_clEvEUlddE_EESt5arrayIPcLm2EELi4E23TrivialOffsetCalculatorILi1EjESD_NS0_6memory15LoadWithoutCastENSE_16StoreWithoutCastEEEviT_T0_T2_T3_T4_T5_,"a",@progbits
	.sectionflags	@""
	.align	4
.nv.constant0._ZN2at6native27unrolled_elementwise_kernelINS0_13AUnaryFunctorIdddZZZNS0_21nextafter_kernel_cudaERNS_18TensorIteratorBaseEENKUlvE_clEvENKUlvE_clEvEUlddE_EESt5arrayIPcLm2EELi4E23TrivialOffsetCalculatorILi1EjESD_NS0_6memory15LoadWithoutCastENSE_16StoreWithoutCastEEEviT_T0_T2_T3_T4_T5_:
	.zero		396


//--------------------- .nv.constant0._ZN2at6native29vectorized_elementwise_kernelILi2ENS0_13AUnaryFunctorIdddZZZNS0_21nextafter_kernel_cudaERNS_18TensorIteratorBaseEENKUlvE_clEvENKUlvE_clEvEUlddE_EESt5arrayIPcLm2EEEEviT0_T1_ --------------------------
	.section	.nv.constant0._ZN2at6native29vectorized_elementwise_kernelILi2ENS0_13AUnaryFunctorIdddZZZNS0_21nextafter_kernel_cudaERNS_18TensorIteratorBaseEENKUlvE_clEvENKUlvE_clEvEUlddE_EESt5arrayIPcLm2EEEEviT0_T1_,"a",@progbits
	.sectionflags	@""
	.align	4
.nv.constant0._ZN2at6native29vectorized_elementwise_kernelILi2ENS0_13AUnaryFunctorIdddZZZNS0_21nextafter_kernel_cudaERNS_18TensorIteratorBaseEENKUlvE_clEvENKUlvE_clEvEUlddE_EESt5arrayIPcLm2EEEEviT0_T1_:
	.zero		392


//--------------------- .nv.constant0._ZN2at6native29vectorized_elementwise_kernelILi4ENS0_13AUnaryFunctorIdddZZZNS0_21nextafter_kernel_cudaERNS_18TensorIteratorBaseEENKUlvE_clEvENKUlvE_clEvEUlddE_EESt5arrayIPcLm2EEEEviT0_T1_ --------------------------
	.section	.nv.constant0._ZN2at6native29vectorized_elementwise_kernelILi4ENS0_13AUnaryFunctorIdddZZZNS0_21nextafter_kernel_cudaERNS_18TensorIteratorBaseEENKUlvE_clEvENKUlvE_clEvEUlddE_EESt5arrayIPcLm2EEEEviT0_T1_,"a",@progbits
	.sectionflags	@""
	.align	4
.nv.constant0._ZN2at6native29vectorized_elementwise_kernelILi4ENS0_13AUnaryFunctorIdddZZZNS0_21nextafter_kernel_cudaERNS_18TensorIteratorBaseEENKUlvE_clEvENKUlvE_clEvEUlddE_EESt5arrayIPcLm2EEEEviT0_T1_:
	.zero		392


//--------------------- .nv.constant0._ZN2at6native29vectorized_elementwise_kernelILi8ENS0_13AUnaryFunctorIdddZZZNS0_21nextafter_kernel_cudaERNS_18TensorIteratorBaseEENKUlvE_clEvENKUlvE_clEvEUlddE_EESt5arrayIPcLm2EEEEviT0_T1_ --------------------------
	.section	.nv.constant0._ZN2at6native29vectorized_elementwise_kernelILi8ENS0_13AUnaryFunctorIdddZZZNS0_21nextafter_kernel_cudaERNS_18TensorIteratorBaseEENKUlvE_clEvENKUlvE_clEvEUlddE_EESt5arrayIPcLm2EEEEviT0_T1_,"a",@progbits
	.sectionflags	@""
	.align	4
.nv.constant0._ZN2at6native29vectorized_elementwise_kernelILi8ENS0_13AUnaryFunctorIdddZZZNS0_21nextafter_kernel_cudaERNS_18TensorIteratorBaseEENKUlvE_clEvENKUlvE_clEvEUlddE_EESt5arrayIPcLm2EEEEviT0_T1_:
	.zero		392


//--------------------- .text._ZN2at6native18elementwise_kernelILi128ELi4EZNS0_15gpu_kernel_implINS0_13BinaryFunctorIN3c108BFloat16ES5_S5_ZZZNS0_21heaviside_kernel_cudaERNS_18TensorIteratorBaseEENKUlvE_clEvENKUlvE8_clEvEUlS5_S5_E_EEEEvS7_RKT_EUliE_EEviT1_ --------------------------
	.section	.text._ZN2at6native18elementwise_kernelILi128ELi4EZNS0_15gpu_kernel_implINS0_13BinaryFunctorIN3c108BFloat16ES5_S5_ZZZNS0_21heaviside_kernel_cudaERNS_18TensorIteratorBaseEENKUlvE_clEvENKUlvE8_clEvEUlS5_S5_E_EEEEvS7_RKT_EUliE_EEviT1_,"ax",@progbits
	.sectioninfo	@"SHI_REGISTERS=26"
	.align	128
        .global         _ZN2at6native18elementwise_kernelILi128ELi4EZNS0_15gpu_kernel_implINS0_13BinaryFunctorIN3c108BFloat16ES5_S5_ZZZNS0_21heaviside_kernel_cudaERNS_18TensorIteratorBaseEENKUlvE_clEvENKUlvE8_clEvEUlS5_S5_E_EEEEvS7_RKT_EUliE_EEviT1_
        .type           _ZN2at6native18elementwise_kernelILi128ELi4EZNS0_15gpu_kernel_implINS0_13BinaryFunctorIN3c108BFloat16ES5_S5_ZZZNS0_21heaviside_kernel_cudaERNS_18TensorIteratorBaseEENKUlvE_clEvENKUlvE8_clEvEUlS5_S5_E_EEEEvS7_RKT_EUliE_EEviT1_,@function
        .size           _ZN2at6native18elementwise_kernelILi128ELi4EZNS0_15gpu_kernel_implINS0_13BinaryFunctorIN3c108BFloat16ES5_S5_ZZZNS0_21heaviside_kernel_cudaERNS_18TensorIteratorBaseEENKUlvE_clEvENKUlvE8_clEvEUlS5_S5_E_EEEEvS7_RKT_EUliE_EEviT1_,(.L_x_29826 - _ZN2at6native18elementwise_kernelILi128ELi4EZNS0_15gpu_kernel_implINS0_13BinaryFunctorIN3c108BFloat16ES5_S5_ZZZNS0_21heaviside_kernel_cudaERNS_18TensorIteratorBaseEENKUlvE_clEvENKUlvE8_clEvEUlS5_S5_E_EEEEvS7_RKT_EUliE_EEviT1_)
        .other          _ZN2at6native18elementwise_kernelILi128ELi4EZNS0_15gpu_kernel_implINS0_13BinaryFunctorIN3c108BFloat16ES5_S5_ZZZNS0_21heaviside_kernel_cudaERNS_18TensorIteratorBaseEENKUlvE_clEvENKUlvE8_clEvEUlS5_S5_E_EEEEvS7_RKT_EUliE_EEviT1_,@"STO_CUDA_ENTRY STV_DEFAULT"
_ZN2at6native18elementwise_kernelILi128ELi4EZNS0_15gpu_kernel_implINS0_13BinaryFunctorIN3c108BFloat16ES5_S5_ZZZNS0_21heaviside_kernel_cudaERNS_18TensorIteratorBaseEENKUlvE_clEvENKUlvE8_clEvEUlS5_S5_E_EEEEvS7_RKT_EUliE_EEviT1_:
.text._ZN2at6native18elementwise_kernelILi128ELi4EZNS0_15gpu_kernel_implINS0_13BinaryFunctorIN3c108BFloat16ES5_S5_ZZZNS0_21heaviside_kernel_cudaERNS_18TensorIteratorBaseEENKUlvE_clEvENKUlvE8_clEvEUlS5_S5_E_EEEEvS7_RKT_EUliE_EEviT1_:
[----:B------:R-:W-:Y:S02]  /*0000*/  IMAD.MOV.U32 R1, RZ, RZ, c[0x0][0x28] ;  /* 0x00000a00ff017624 */ /* 0x000fe400078e00ff */
[----:B------:R-:W0:Y:S01]  /*0010*/  S2R R19, SR_CTAID.X ;  /* 0x0000000000137919 */ /* 0x000e220000002500 */
[----:B------:R-:W-:Y:S01]  /*0020*/  ULDC.64 UR36, c[0x0][0x118] ;  /* 0x0000460000247ab9 */ /* 0x000fe20000000a00 */
[----:B------:R-:W-:Y:S02]  /*0030*/  BSSY B6, `(.L_x_0) ;  /* 0x0000414000067945 */ /* 0x000fe40003800000 */
[----:B------:R-:W0:Y:S02]  /*0040*/  S2R R18, SR_TID.X ;  /* 0x0000000000127919 */ /* 0x000e240000002100 */
[----:B0-----:R-:W-:-:S05]  /*0050*/  IMAD R23, R19, 0x200, R18 ;  /* 0x0000020013177824 */ /* 0x001fca00078e0212 */
[----:B------:R-:W-:-:S13]  /*0060*/  ISETP.GE.AND P0, PT, R23, c[0x0][0x160], PT ;  /* 0x0000580017007a0c */ /* 0x000fda0003f06270 */
[----:B------:R-:W-:Y:S05]  /*0070*/  @P0 BRA `(.L_x_1) ;  /* 0x000040f000000947 */ /* 0x000fea0003800000 */
[----:B------:R-:W-:Y:S01]  /*0080*/  ISETP.NE.AND P0, PT, RZ, c[0x0][0x168], PT ;  /* 0x00005a00ff007a0c */ /* 0x000fe20003f05270 */
[----:B------:R-:W-:Y:S02]  /*0090*/  IMAD.MOV.U32 R22, RZ, RZ, RZ ;  /* 0x000000ffff167224 */ /* 0x000fe400078e00ff */
[----:B------:R-:W-:Y:S02]  /*00a0*/  IMAD.MOV.U32 R0, RZ, RZ, RZ ;  /* 0x000000ffff007224 */ /* 0x000fe400078e00ff */
[----:B------:R-:W-:-:S08]  /*00b0*/  IMAD.MOV.U32 R16, RZ, RZ, RZ ;  /* 0x000000ffff107224 */ /* 0x000fd000078e00ff */
[----:B------:R-:W-:Y:S05]  /*00c0*/  @!P0 BRA `(.L_x_2) ;  /* 0x00000fa000008947 */ /* 0x000fea0003800000 */
[----:B------:R-:W-:Y:S02]  /*00d0*/  IMAD.MOV.U32 R22, RZ, RZ, RZ ;  /* 0x000000ffff167224 */ /* 0x000fe400078e00ff */
[----:B------:R-:W-:Y:S02]  /*00e0*/  IMAD.MOV.U32 R6, RZ, RZ, c[0x0][0x168] ;  /* 0x00005a00ff067624 */ /* 0x000fe400078e00ff */
[----:B------:R-:W-:-:S03]  /*00f0*/  IMAD.HI.U32 R4, R23, c[0x0][0x170], R22 ;  /* 0x00005c0017047a27 */ /* 0x000fc600078e0016 */
[----:B------:R-:W-:Y:S02]  /*0100*/  ISETP.NE.AND P0, PT, R6, 0x1, PT ;  /* 0x000000010600780c */ /* 0x000fe40003f05270 */
[----:B------:R-:W-:-:S05]  /*0110*/  SHF.R.U32.HI R5, RZ, c[0x0][0x174], R4 ;  /* 0x00005d00ff057a19 */ /* 0x000fca0000011604 */
[----:B------:R-:W-:-:S04]  /*0120*/  IMAD.MOV R0, RZ, RZ, -R5 ;  /* 0x000000ffff007224 */ /* 0x000fc800078e0a05 */
[----:B------:R-:W-:-:S04]  /*0130*/  IMAD R23, R0, c[0x0][0x16c], R23 ;  /* 0x00005b0000177a24 */ /* 0x000fc800078e0217 */
[C---:B------:R-:W-:Y:S02]  /*0140*/  IMAD R16, R23.reuse, c[0x0][0x298], RZ ;  /* 0x0000a60017107a24 */ /* 0x040fe400078e02ff */
[C---:B------:R-:W-:Y:S02]  /*0150*/  IMAD R0, R23.reuse, c[0x0][0x29c], RZ ;  /* 0x0000a70017007a24 */ /* 0x040fe400078e02ff */
[----:B------:R-:W-:Y:S01]  /*0160*/  IMAD R22, R23, c[0x0][0x2a0], RZ ;  /* 0x0000a80017167a24 */ /* 0x000fe200078e02ff */
[----:B------:R-:W-:Y:S05]  /*0170*/  @!P0 BRA `(.L_x_2) ;  /* 0x00000ef000008947 */ /* 0x000fea0003800000 */
[----:B------:R-:W-:Y:S01]  /*0180*/  IMAD.MOV.U32 R4, RZ, RZ, RZ ;  /* 0x000000ffff047224 */ /* 0x000fe200078e00ff */
[----:B------:R-:W-:-:S03]  /*0190*/  ISETP.NE.AND P0, PT, R6, 0x2, PT ;  /* 0x000000020600780c */ /* 0x000fc60003f05270 */
[----:B------:R-:W-:-:S05]  /*01a0*/  IMAD.HI.U32 R2, R5, c[0x0][0x17c], R4 ;  /* 0x00005f0005027a27 */ /* 0x000fca00078e0004 */
[----:B------:R-:W-:-:S05]  /*01b0*/  SHF.R.U32.HI R3, RZ, c[0x0][0x180], R2 ;  /* 0x00006000ff037a19 */ /* 0x000fca0000011602 */
[----:B------:R-:W-:-:S04]  /*01c0*/  IMAD.MOV R4, RZ, RZ, -R3 ;  /* 0x000000ffff047224 */ /* 0x000fc800078e0a03 */
[----:B------:R-:W-:-:S04]  /*01d0*/  IMAD R5, R4, c[0x0][0x178], R5 ;  /* 0x00005e0004057a24 */ /* 0x000fc800078e0205 */
[C---:B------:R-:W-:Y:S02]  /*01e0*/  IMAD R22, R5.reuse, c[0x0][0x2ac], RZ ;  /* 0x0000ab0005167a24 */ /* 0x040fe400078e02ff */
[C---:B------:R-:W-:Y:S02]  /*01f0*/  IMAD R16, R5.reuse, c[0x0][0x2a4], R16 ;  /* 0x0000a90005107a24 */ /* 0x040fe400078e0210 */
[----:B------:R-:W-:Y:S02]  /*0200*/  IMAD R0, R5, c[0x0][0x2a8], R0 ;  /* 0x0000aa0005007a24 */ /* 0x000fe400078e0200 */
[----:B------:R-:W-:Y:S01]  /*0210*/  IMAD R22, R23, c[0x0][0x2a0], R22 ;  /* 0x0000a80017167a24 */ /* 0x000fe200078e0216 */
[----:B------:R-:W-:Y:S05]  /*0220*/  @!P0 BRA `(.L_x_2) ;  /* 0x00000e4000008947 */ /* 0x000fea0003800000 */
[----:B------:R-:W-:Y:S01]  /*0230*/  IMAD.MOV.U32 R2, RZ, RZ, RZ ;  /* 0x000000ffff027224 */ /* 0x000fe200078e00ff */
[----:B------:R-:W-:-:S03]  /*0240*/  ISETP.NE.AND P0, PT, R6, 0x3, PT ;  /* 0x000000030600780c */ /* 0x000fc60003f05270 */
[----:B------:R-:W-:-:S05]  /*0250*/  IMAD.HI.U32 R4, R3, c[0x0][0x188], R2 ;  /* 0x0000620003047a27 */ /* 0x000fca00078e0002 */
[----:B------:R-:W-:-:S05]  /*0260*/  SHF.R.U32.HI R5, RZ, c[0x0][0x18c], R4 ;  /* 0x00006300ff057a19 */ /* 0x000fca0000011604 */
[----:B------:R-:W-:-:S04]  /*0270*/  IMAD.MOV R2, RZ, RZ, -R5 ;  /* 0x000000ffff027224 */ /* 0x000fc800078e0a05 */
[----:B------:R-:W-:-:S04]  /*0280*/  IMAD R3, R2, c[0x0][0x184], R3 ;  /* 0x0000610002037a24 */ /* 0x000fc800078e0203 */
[C---:B------:R-:W-:Y:S02]  /*0290*/  IMAD R16, R3.reuse, c[0x0][0x2b0], R16 ;  /* 0x0000ac0003107a24 */ /* 0x040fe400078e0210 */
[C---:B------:R-:W-:Y:S02]  /*02a0*/  IMAD R0, R3.reuse, c[0x0][0x2b4], R0 ;  /* 0x0000ad0003007a24 */ /* 0x040fe400078e0200 */
        /* <DEDUP_REMOVED lines=212> */
[----:B------:R-:W-:-:S04]  /*0ff0*/  IMAD.MOV.U32 R2, RZ, RZ, RZ ;  /* 0x000000ffff027224 */ /* 0x000fc800078e00ff */
[----:B------:R-:W-:-:S05]  /*1000*/  IMAD.HI.U32 R2, R3, c[0x0][0x290], R2 ;  /* 0x0000a40003027a27 */ /* 0x000fca00078e0002 */
[----:B------:R-:W-:-:S05]  /*1010*/  SHF.R.U32.HI R2, RZ, c[0x0][0x294], R2 ;  /* 0x0000a500ff027a19 */ /* 0x000fca0000011602 */
[----:B------:R-:W-:-:S04]  /*1020*/  IMAD.MOV R2, RZ, RZ, -R2 ;  /* 0x000000ffff027224 */ /* 0x000fc800078e0a02 */
[----:B------:R-:W-:-:S04]  /*1030*/  IMAD R3, R2, c[0x0][0x28c], R3 ;  /* 0x0000a30002037a24 */ /* 0x000fc800078e0203 */
[C---:B------:R-:W-:Y:S02]  /*1040*/  IMAD R16, R3.reuse, c[0x0][0x3b8], R16 ;  /* 0x0000ee0003107a24 */ /* 0x040fe400078e0210 */
[C---:B------:R-:W-:Y:S02]  /*1050*/  IMAD R0, R3.reuse, c[0x0][0x3bc], R0 ;  /* 0x0000ef0003007a24 */ /* 0x040fe400078e0200 */
[----:B------:R-:W-:Y:S02]  /*1060*/  IMAD R22, R3, c[0x0][0x3c0], R22 ;  /* 0x0000f00003167a24 */ /* 0x000fe400078e0216 */
.L_x_2:
[----:B------:R-:W0:Y:S01]  /*1070*/  LDC.U8 R5, c[0x0][0x3e2] ;  /* 0x0000f880ff057b82 */ /* 0x000e220000000000 */
[----:B------:R-:W-:Y:S02]  /*1080*/  IADD3 R16, P1, R16, c[0x0][0x3c8], RZ ;  /* 0x0000f20010107a10 */ /* 0x000fe40007f3e0ff */
[----:B------:R-:W-:-:S03]  /*1090*/  IADD3 R2, P2, R0, c[0x0][0x3d0], RZ ;  /* 0x0000f40000027a10 */ /* 0x000fc60007f5e0ff */
[----:B------:R-:W-:Y:S02]  /*10a0*/  IMAD.X R17, RZ, RZ, c[0x0][0x3cc], P1 ;  /* 0x0000f300ff117624 */ /* 0x000fe400008e06ff */
[----:B------:R-:W-:Y:S01]  /*10b0*/  IMAD.X R3, RZ, RZ, c[0x0][0x3d4], P2 ;  /* 0x0000f500ff037624 */ /* 0x000fe200010e06ff */
[----:B0-----:R-:W-:-:S04]  /*10c0*/  PRMT R4, R5, 0x9910, RZ ;  /* 0x0000991005047816 */ /* 0x001fc800000000ff */
[----:B------:R-:W-:-:S13]  /*10d0*/  ISETP.GT.AND P0, PT, R4, 0x9, PT ;  /* 0x000000090400780c */ /* 0x000fda0003f04270 */
[----:B------:R-:W-:Y:S05]  /*10e0*/  @P0 BRA `(.L_x_3) ;  /* 0x000004a000000947 */ /* 0x000fea0003800000 */
[----:B------:R-:W-:-:S13]  /*10f0*/  ISETP.GT.AND P0, PT, R4, 0x4, PT ;  /* 0x000000040400780c */ /* 0x000fda0003f04270 */
[----:B------:R-:W-:Y:S05]  /*1100*/  @P0 BRA `(.L_x_4) ;  /* 0x0000025000000947 */ /* 0x000fea0003800000 */
[----:B------:R-:W-:-:S13]  /*1110*/  ISETP.GT.AND P0, PT, R4, 0x1, PT ;  /* 0x000000010400780c */ /* 0x000fda0003f04270 */
[----:B------:R-:W-:Y:S05]  /*1120*/  @P0 BRA `(.L_x_5) ;  /* 0x000000e000000947 */ /* 0x000fea0003800000 */
[----:B------:R-:W-:-:S13]  /*1130*/  ISETP.NE.AND P0, PT, R5, RZ, PT ;  /* 0x000000ff0500720c */ /* 0x000fda0003f05270 */
[----:B------:R-:W-:Y:S05]  /*1140*/  @!P0 BRA `(.L_x_6) ;  /* 0x0000007000008947 */ /* 0x000fea0003800000 */
[----:B------:R-:W-:-:S13]  /*1150*/  ISETP.NE.AND P0, PT, R4, 0x1, PT ;  /* 0x000000010400780c */ /* 0x000fda0003f05270 */
[----:B------:R-:W-:Y:S05]  /*1160*/  @P0 BRA `(.L_x_7) ;  /* 0x00000dc000000947 */ /* 0x000fea0003800000 */
[----:B------:R-:W2:Y:S02]  /*1170*/  LDG.E.S8 R2, [R2.64] ;  /* 0x0000002402027981 */ /* 0x000ea4000c1e1300 */
[----:B--2---:R-:W0:Y:S02]  /*1180*/  I2F.S16 R0, R2 ;  /* 0x0000000200007306 */ /* 0x004e240000101400 */
[----:B0-----:R-:W-:-:S04]  /*1190*/  F2FP.BF16.PACK_AB R0, RZ, R0 ;  /* 0x00000000ff00723e */ /* 0x001fc800000010ff */
[----:B------:R-:W-:Y:S01]  /*11a0*/  PRMT R23, R0, 0x7610, R23 ;  /* 0x0000761000177816 */ /* 0x000fe20000000017 */
[----:B------:R-:W-:Y:S05]  /*11b0*/  BRA `(.L_x_8) ;  /* 0x00000f5000007947 */ /* 0x000fea0003800000 */
.L_x_6:
[----:B------:R-:W2:Y:S02]  /*11c0*/  LDG.E.U8 R2, [R2.64] ;  /* 0x0000002402027981 */ /* 0x000ea4000c1e1100 */
[----:B--2---:R-:W0:Y:S02]  /*11d0*/  I2F.U16 R0, R2 ;  /* 0x0000000200007306 */ /* 0x004e240000101000 */
[----:B0-----:R-:W-:-:S04]  /*11e0*/  F2FP.BF16.PACK_AB R0, RZ, R0 ;  /* 0x00000000ff00723e */ /* 0x001fc800000010ff */
[----:B------:R-:W-:Y:S01]  /*11f0*/  PRMT R23, R0, 0x7610, R23 ;  /* 0x0000761000177816 */ /* 0x000fe20000000017 */
[----:B------:R-:W-:Y:S05]  /*1200*/  BRA `(.L_x_8) ;  /* 0x00000f0000007947 */ /* 0x000fea0003800000 */
.L_x_5:
[----:B------:R-:W-:-:S13]  /*1210*/  ISETP.NE.AND P0, PT, R4, 0x2, PT ;  /* 0x000000020400780c */ /* 0x000fda0003f05270 */
[----:B------:R-:W-:Y:S05]  /*1220*/  @!P0 BRA `(.L_x_9) ;  /* 0x000000e000008947 */ /* 0x000fea0003800000 */
[----:B------:R-:W-:-:S13]  /*1230*/  ISETP.NE.AND P0, PT, R4, 0x3, PT ;  /* 0x000000030400780c */ /* 0x000fda0003f05270 */
[----:B------:R-:W-:Y:S05]  /*1240*/  @!P0 BRA `(.L_x_10) ;  /* 0x0000007000008947 */ /* 0x000fea0003800000 */
[----:B------:R-:W-:-:S13]  /*1250*/  ISETP.NE.AND P0, PT, R4, 0x4, PT ;  /* 0x000000040400780c */ /* 0x000fda0003f05270 */
[----:B------:R-:W-:Y:S05]  /*1260*/  @P0 BRA `(.L_x_7) ;  /* 0x00000cc000000947 */ /* 0x000fea0003800000 */
[----:B------:R-:W2:Y:S02]  /*1270*/  LDG.E.64 R2, [R2.64] ;  /* 0x0000002402027981 */ /* 0x000ea4000c1e1b00 */
[----:B--2---:R-:W0:Y:S02]  /*1280*/  I2F.S64 R0, R2 ;  /* 0x0000000200007312 */ /* 0x004e240000301400 */
[----:B0-----:R-:W-:-:S04]  /*1290*/  F2FP.BF16.PACK_AB R0, RZ, R0 ;  /* 0x00000000ff00723e */ /* 0x001fc800000010ff */
[----:B------:R-:W-:Y:S01]  /*12a0*/  PRMT R23, R0, 0x7610, R23 ;  /* 0x0000761000177816 */ /* 0x000fe20000000017 */
[----:B------:R-:W-:Y:S05]  /*12b0*/  BRA `(.L_x_8) ;  /* 0x00000e5000007947 */ /* 0x000fea0003800000 */
.L_x_10:
[----:B------:R-:W2:Y:S02]  /*12c0*/  LDG.E R2, [R2.64] ;  /* 0x0000002402027981 */ /* 0x000ea4000c1e1900 */
[----:B--2---:R-:W0:Y:S02]  /*12d0*/  I2F R0, R2 ;  /* 0x0000000200007306 */ /* 0x004e240000201400 */
[----:B0-----:R-:W-:-:S04]  /*12e0*/  F2FP.BF16.PACK_AB R0, RZ, R0 ;  /* 0x00000000ff00723e */ /* 0x001fc800000010ff */
[----:B------:R-:W-:Y:S01]  /*12f0*/  PRMT R23, R0, 0x7610, R23 ;  /* 0x0000761000177816 */ /* 0x000fe20000000017 */
[----:B------:R-:W-:Y:S05]  /*1300*/  BRA `(.L_x_8) ;  /* 0x00000e0000007947 */ /* 0x000fea0003800000 */
.L_x_9:
[----:B------:R-:W2:Y:S02]  /*1310*/  LDG.E.U16 R2, [R2.64] ;  /* 0x0000002402027981 */ /* 0x000ea4000c1e1500 */
[----:B--2---:R-:W0:Y:S02]  /*1320*/  I2F.S16 R0, R2 ;  /* 0x0000000200007306 */ /* 0x004e240000101400 */
[----:B0-----:R-:W-:-:S04]  /*1330*/  F2FP.BF16.PACK_AB R0, RZ, R0 ;  /* 0x00000000ff00723e */ /* 0x001fc800000010ff */
[----:B------:R-:W-:Y:S01]  /*1340*/  PRMT R23, R0, 0x7610, R23 ;  /* 0x0000761000177816 */ /* 0x000fe20000000017 */
[----:B------:R-:W-:Y:S05]  /*1350*/  BRA `(.L_x_8) ;  /* 0x00000db000007947 */ /* 0x000fea0003800000 */
.L_x_4:
[----:B------:R-:W-:-:S13]  /*1360*/  ISETP.GT.AND P0, PT, R4, 0x6, PT ;  /* 0x000000060400780c */ /* 0x000fda0003f04270 */
[----:B------:R-:W-:Y:S05]  /*1370*/  @P0 BRA `(.L_x_11) ;  /* 0x000000c000000947 */ /* 0x000fea0003800000 */
[----:B------:R-:W-:-:S13]  /*1380*/  ISETP.NE.AND P0, PT, R4, 0x5, PT ;  /* 0x000000050400780c */ /* 0x000fda0003f05270 */
[----:B------:R-:W-:Y:S05]  /*1390*/  @!P0 BRA `(.L_x_12) ;  /* 0x0000005000008947 */ /* 0x000fea0003800000 */
[----:B------:R-:W-:-:S13]  /*13a0*/  ISETP.NE.AND P0, PT, R4, 0x6, PT ;  /* 0x000000060400780c */ /* 0x000fda0003f05270 */
[----:B------:R-:W-:Y:S05]  /*13b0*/  @P0 BRA `(.L_x_7) ;  /* 0x00000b7000000947 */ /* 0x000fea0003800000 */
[----:B------:R-:W2:Y:S02]  /*13c0*/  LDG.E R2, [R2.64] ;  /* 0x0000002402027981 */ /* 0x000ea4000c1e1900 */
[----:B--2---:R-:W-:Y:S01]  /*13d0*/  F2FP.BF16.PACK_AB R23, RZ, R2 ;  /* 0x00000002ff17723e */ /* 0x004fe200000010ff */
[----:B------:R-:W-:Y:S05]  /*13e0*/  BRA `(.L_x_8) ;  /* 0x00000d2000007947 */ /* 0x000fea0003800000 */
.L_x_12:
[----:B------:R-:W2:Y:S02]  /*13f0*/  LDG.E.U16 R0, [R2.64] ;  /* 0x0000002402007981 */ /* 0x000ea4000c1e1500 */
[----:B--2---:R-:W-:-:S05]  /*1400*/  HADD2.F32 R0, -RZ, R0.H0_H0 ;  /* 0x20000000ff007230 */ /* 0x004fca0000004100 */
[----:B------:R-:W-:-:S04]  /*1410*/  F2FP.BF16.PACK_AB R0, RZ, R0 ;  /* 0x00000000ff00723e */ /* 0x000fc800000010ff */
[----:B------:R-:W-:Y:S01]  /*1420*/  PRMT R23, R0, 0x7610, R23 ;  /* 0x0000761000177816 */ /* 0x000fe20000000017 */
[----:B------:R-:W-:Y:S05]  /*1430*/  BRA `(.L_x_8) ;  /* 0x00000cd000007947 */ /* 0x000fea0003800000 */
.L_x_11:
[----:B------:R-:W-:-:S13]  /*1440*/  ISETP.NE.AND P0, PT, R4, 0x7, PT ;  /* 0x000000070400780c */ /* 0x000fda0003f05270 */
[----:B------:R-:W-:Y:S05]  /*1450*/  @!P0 BRA `(.L_x_13) ;  /* 0x000000c000008947 */ /* 0x000fea0003800000 */
[----:B------:R-:W-:-:S13]  /*1460*/  ISETP.NE.AND P0, PT, R4, 0x8, PT ;  /* 0x000000080400780c */ /* 0x000fda0003f05270 */
[----:B------:R-:W-:Y:S05]  /*1470*/  @!P0 BRA `(.L_x_14) ;  /* 0x0000005000008947 */ /* 0x000fea0003800000 */
[----:B------:R-:W-:-:S13]  /*1480*/  ISETP.NE.AND P0, PT, R4, 0x9, PT ;  /* 0x000000090400780c */ /* 0x000fda0003f05270 */
[----:B------:R-:W-:Y:S05]  /*1490*/  @P0 BRA `(.L_x_7) ;  /* 0x00000a9000000947 */ /* 0x000fea0003800000 */
[----:B------:R-:W2:Y:S02]  /*14a0*/  LDG.E R2, [R2.64] ;  /* 0x0000002402027981 */ /* 0x000ea4000c1e1900 */
[----:B--2---:R-:W-:Y:S01]  /*14b0*/  F2FP.BF16.PACK_AB R23, RZ, R2 ;  /* 0x00000002ff17723e */ /* 0x004fe200000010ff */
[----:B------:R-:W-:Y:S05]  /*14c0*/  BRA `(.L_x_8) ;  /* 0x00000c4000007947 */ /* 0x000fea0003800000 */
.L_x_14:
[----:B------:R-:W2:Y:S02]  /*14d0*/  LDG.E.U16 R2, [R2.64] ;  /* 0x0000002402027981 */ /* 0x000ea4000c1e1500 */
[----:B--2---:R-:W-:-:S05]  /*14e0*/  HADD2.F32 R0, -RZ, R2.H0_H0 ;  /* 0x20000002ff007230 */ /* 0x004fca0000004100 */
[----:B------:R-:W-:-:S04]  /*14f0*/  F2FP.BF16.PACK_AB R0, RZ, R0 ;  /* 0x00000000ff00723e */ /* 0x000fc800000010ff */
[----:B------:R-:W-:Y:S01]  /*1500*/  PRMT R23, R0, 0x7610, R23 ;  /* 0x0000761000177816 */ /* 0x000fe20000000017 */
[----:B------:R-:W-:Y:S05]  /*1510*/  BRA `(.L_x_8) ;  /* 0x00000bf000007947 */ /* 0x000fea0003800000 */
.L_x_13:
[----:B------:R-:W2:Y:S02]  /*1520*/  LDG.E.64 R2, [R2.64] ;  /* 0x0000002402027981 */ /* 0x000ea4000c1e1b00 */
[----:B--2---:R-:W0:Y:S01]  /*1530*/  F2F.F32.F64 R0, R2 ;  /* 0x0000000200007310 */ /* 0x004e220000301000 */
[----:B------:R-:W0:-:S14]  /*1540*/  DSETP.GEU.AND P0, PT, |R2|, c[0x2][0x0], PT ;  /* 0x008000000200762a */ /* 0x000e1c0003f0e200 */
[----:B0-----:R-:W-:-:S05]  /*1550*/  @!P0 FMUL R0, R0, 1.175494350822287508e-38 ;  /* 0x0080000000008820 */ /* 0x001fca0000400000 */
[----:B------:R-:W-:-:S04]  /*1560*/  F2FP.BF16.PACK_AB R0, RZ, R0 ;  /* 0x00000000ff00723e */ /* 0x000fc800000010ff */
[----:B------:R-:W-:Y:S01]  /*1570*/  PRMT R23, R0, 0x7610, R23 ;  /* 0x0000761000177816 */ /* 0x000fe20000000017 */
[----:B------:R-:W-:Y:S05]  /*1580*/  BRA `(.L_x_8) ;  /* 0x00000b8000007947 */ /* 0x000fea0003800000 */
.L_x_3:
[----:B------:R-:W-:-:S13]  /*1590*/  ISETP.GT.AND P0, PT, R4, 0x18, PT ;  /* 0x000000180400780c */ /* 0x000fda0003f04270 */
[----:B------:R-:W-:Y:S05]  /*15a0*/  @P0 BRA `(.L_x_15) ;  /* 0x0000040000000947 */ /* 0x000fea0003800000 */
[----:B------:R-:W-:-:S13]  /*15b0*/  ISETP.GT.AND P0, PT, R4, 0xe, PT ;  /* 0x0000000e0400780c */ /* 0x000fda0003f04270 */
[----:B------:R-:W-:Y:S05]  /*15c0*/  @P0 BRA `(.L_x_16) ;  /* 0x0000011000000947 */ /* 0x000fea0003800000 */
[----:B------:R-:W-:-:S13]  /*15d0*/  ISETP.NE.AND P0, PT, R4, 0xa, PT ;  /* 0x0000000a0400780c */ /* 0x000fda0003f05270 */
[----:B------:R-:W-:Y:S05]  /*15e0*/  @!P0 BRA `(.L_x_17) ;  /* 0x0000008000008947 */ /* 0x000fea0003800000 */
[----:B------:R-:W-:-:S13]  /*15f0*/  ISETP.NE.AND P0, PT, R4, 0xb, PT ;  /* 0x0000000b0400780c */ /* 0x000fda0003f05270 */
[----:B------:R-:W-:Y:S05]  /*1600*/  @P0 BRA `(.L_x_7) ;  /* 0x0000092000000947 */ /* 0x000fea0003800000 */
[----:B------:R-:W2:Y:S02]  /*1610*/  LDG.E.U8 R2, [R2.64] ;  /* 0x0000002402027981 */ /* 0x000ea4000c1e1100 */
[----:B--2---:R-:W-:-:S04]  /*1620*/  ISETP.NE.AND P0, PT, R2, RZ, PT ;  /* 0x000000ff0200720c */ /* 0x004fc80003f05270 */
[----:B------:R-:W-:-:S04]  /*1630*/  FSEL R0, RZ, 1, !P0 ;  /* 0x3f800000ff007808 */ /* 0x000fc80004000000 */
[----:B------:R-:W-:-:S04]  /*1640*/  F2FP.BF16.PACK_AB R0, RZ, R0 ;  /* 0x00000000ff00723e */ /* 0x000fc800000010ff */
[----:B------:R-:W-:Y:S01]  /*1650*/  PRMT R23, R0, 0x7610, R23 ;  /* 0x0000761000177816 */ /* 0x000fe20000000017 */
[----:B------:R-:W-:Y:S05]  /*1660*/  BRA `(.L_x_8) ;  /* 0x00000aa000007947 */ /* 0x000fea0003800000 */
.L_x_17:
[----:B------:R-:W2:Y:S02]  /*1670*/  LDG.E.64 R2, [R2.64] ;  /* 0x0000002402027981 */ /* 0x000ea4000c1e1b00 */
[----:B--2---:R-:W0:Y:S01]  /*1680*/  F2F.F32.F64 R0, R2 ;  /* 0x0000000200007310 */ /* 0x004e220000301000 */
[----:B------:R-:W0:-:S14]  /*1690*/  DSETP.GEU.AND P0, PT, |R2|, c[0x2][0x0], PT ;  /* 0x008000000200762a */ /* 0x000e1c0003f0e200 */
[----:B0-----:R-:W-:-:S05]  /*16a0*/  @!P0 FMUL R0, R0, 1.175494350822287508e-38 ;  /* 0x0080000000008820 */ /* 0x001fca0000400000 */
[----:B------:R-:W-:-:S04]  /*16b0*/  F2FP.BF16.PACK_AB R0, RZ, R0 ;  /* 0x00000000ff00723e */ /* 0x000fc800000010ff */
[----:B------:R-:W-:Y:S01]  /*16c0*/  PRMT R23, R0, 0x7610, R23 ;  /* 0x0000761000177816 */ /* 0x000fe20000000017 */
[----:B------:R-:W-:Y:S05]  /*16d0*/  BRA `(.L_x_8) ;  /* 0x00000a3000007947 */ /* 0x000fea0003800000 */
.L_x_16:
[----:B------:R-:W-:-:S13]  /*16e0*/  ISETP.NE.AND P0, PT, R4, 0xf, PT ;  /* 0x0000000f0400780c */ /* 0x000fda0003f05270 */
[----:B------:R-:W-:Y:S05]  /*16f0*/  @!P0 BRA `(.L_x_18) ;  /* 0x0000029000008947 */ /* 0x000fea0003800000 */
[----:B------:R-:W-:-:S13]  /*1700*/  ISETP.NE.AND P0, PT, R4, 0x17, PT ;  /* 0x000000170400780c */ /* 0x000fda0003f05270 */
[----:B------:R-:W-:Y:S05]  /*1710*/  @!P0 BRA `(.L_x_19) ;  /* 0x0000018000008947 */ /* 0x000fea0003800000 */
[----:B------:R-:W-:-:S13]  /*1720*/  ISETP.NE.AND P0, PT, R4, 0x18, PT ;  /* 0x000000180400780c */ /* 0x000fda0003f05270 */
[----:B------:R-:W-:Y:S05]  /*1730*/  @P0 BRA `(.L_x_7) ;  /* 0x000007f000000947 */ /* 0x000fea0003800000 */
[----:B------:R-:W2:Y:S01]  /*1740*/  LDG.E.U8 R0, [R2.64] ;  /* 0x0000002402007981 */ /* 0x000ea2000c1e1100 */
[----:B------:R-:W-:Y:S02]  /*1750*/  IMAD.MOV.U32 R8, RZ, RZ, -0x800000 ;  /* 0xff800000ff087424 */ /* 0x000fe400078e00ff */
[----:B--2---:R-:W-:-:S05]  /*1760*/  IMAD.SHL.U32 R0, R0, 0x1000000, RZ ;  /* 0x0100000000007824 */ /* 0x004fca00078e00ff */
[----:B------:R-:W-:-:S04]  /*1770*/  LOP3.LUT R4, R0, 0x7f000000, RZ, 0xc0, !PT ;  /* 0x7f00000000047812 */ /* 0x000fc800078ec0ff */
[----:B------:R-:W0:Y:S01]  /*1780*/  FLO.U32 R5, R4 ;  /* 0x0000000400057300 */ /* 0x000e2200000e0000 */
[C---:B------:R-:W-:Y:S02]  /*1790*/  IADD3 R6, R4.reuse, 0x1000000, RZ ;  /* 0x0100000004067810 */ /* 0x040fe40007ffe0ff */
[----:B------:R-:W-:Y:S02]  /*17a0*/  IADD3 R2, R4, -0x1, RZ ;  /* 0xffffffff04027810 */ /* 0x000fe40007ffe0ff */
[----:B------:R-:W-:Y:S02]  /*17b0*/  SHF.R.S32.HI R6, RZ, 0x8, R6 ;  /* 0x00000008ff067819 */ /* 0x000fe40000011406 */
[----:B------:R-:W-:Y:S02]  /*17c0*/  SHF.R.S32.HI R2, RZ, 0x1f, R2 ;  /* 0x0000001fff027819 */ /* 0x000fe40000011402 */
[----:B0-----:R-:W-:-:S04]  /*17d0*/  IADD3 R5, -R5, 0x1f, RZ ;  /* 0x0000001f05057810 */ /* 0x001fc80007ffe1ff */
[C---:B------:R-:W-:Y:S02]  /*17e0*/  ISETP.GT.U32.AND P0, PT, R5.reuse, 0x4, PT ;  /* 0x000000040500780c */ /* 0x040fe40003f04070 */
[----:B------:R-:W-:-:S04]  /*17f0*/  IADD3 R5, R5, -0x4, RZ ;  /* 0xfffffffc05057810 */ /* 0x000fc80007ffe0ff */
[----:B------:R-:W-:-:S05]  /*1800*/  SEL R5, R5, RZ, P0 ;  /* 0x000000ff05057207 */ /* 0x000fca0000000000 */
[----:B------:R-:W-:Y:S01]  /*1810*/  IMAD R8, R5, R8, 0x3c000000 ;  /* 0x3c00000005087424 */ /* 0x000fe200078e0208 */
[----:B------:R-:W-:-:S04]  /*1820*/  SHF.L.U32 R5, R4, R5, RZ ;  /* 0x0000000504057219 */ /* 0x000fc800000006ff */
[----:B------:R-:W-:-:S04]  /*1830*/  LEA.HI R5, R5, R8, RZ, 0x1c ;  /* 0x0000000805057211 */ /* 0x000fc800078fe0ff */
[----:B------:R-:W-:-:S04]  /*1840*/  LOP3.LUT R5, R5, 0x7f800000, R6, 0xf8, !PT ;  /* 0x7f80000005057812 */ /* 0x000fc800078ef806 */
[----:B------:R-:W-:-:S04]  /*1850*/  LOP3.LUT R5, R5, R2, RZ, 0x30, !PT ;  /* 0x0000000205057212 */ /* 0x000fc800078e30ff */
[----:B------:R-:W-:-:S04]  /*1860*/  LOP3.LUT R5, R5, 0x80000000, R0, 0xf8, !PT ;  /* 0x8000000005057812 */ /* 0x000fc800078ef800 */
[----:B------:R-:W-:-:S04]  /*1870*/  F2FP.BF16.PACK_AB R5, RZ, R5 ;  /* 0x00000005ff05723e */ /* 0x000fc800000010ff */
[----:B------:R-:W-:Y:S01]  /*1880*/  PRMT R23, R5, 0x7610, R23 ;  /* 0x0000761005177816 */ /* 0x000fe20000000017 */
[----:B------:R-:W-:Y:S05]  /*1890*/  BRA `(.L_x_8) ;  /* 0x0000087000007947 */ /* 0x000fea0003800000 */
.L_x_19:
[----:B------:R-:W2:Y:S02]  /*18a0*/  LDG.E.U8 R2, [R2.64] ;  /* 0x0000002402027981 */ /* 0x000ea4000c1e1100 */
[C---:B--2---:R-:W-:Y:S02]  /*18b0*/  IMAD.SHL.U32 R0, R2.reuse, 0x2000000, RZ ;  /* 0x0200000002007824 */ /* 0x044fe400078e00ff */
[----:B------:R-:W-:-:S03]  /*18c0*/  IMAD.SHL.U32 R5, R2, 0x1000000, RZ ;  /* 0x0100000002057824 */ /* 0x000fc600078e00ff */
[----:B------:R-:W-:-:S13]  /*18d0*/  ISETP.GE.U32.AND P0, PT, R0, 0x8000000, PT ;  /* 0x080000000000780c */ /* 0x000fda0003f06070 */
[C---:B------:R-:W-:Y:S02]  /*18e0*/  @!P0 IMAD.SHL.U32 R0, R2.reuse, 0x100, RZ ;  /* 0x0000010002008824 */ /* 0x040fe400078e00ff */
[----:B------:R-:W-:-:S03]  /*18f0*/  @P0 IMAD.SHL.U32 R4, R2, 0x200000, RZ ;  /* 0x0020000002040824 */ /* 0x000fc600078e00ff */
[----:B------:R-:W-:Y:S02]  /*1900*/  @!P0 LOP3.LUT R0, R0, 0x7f00, RZ, 0xc0, !PT ;  /* 0x00007f0000008812 */ /* 0x000fe400078ec0ff */
[----:B------:R-:W-:Y:S02]  /*1910*/  @P0 LOP3.LUT R4, R4, 0x70000000, RZ, 0xfc, !PT ;  /* 0x7000000004040812 */ /* 0x000fe400078efcff */
[----:B------:R-:W-:-:S03]  /*1920*/  @!P0 LOP3.LUT R0, R0, 0x3f000000, RZ, 0xfc, !PT ;  /* 0x3f00000000008812 */ /* 0x000fc600078efcff */
[----:B------:R-:W-:Y:S02]  /*1930*/  @P0 FMUL.FTZ R4, R4, 1.9259299443872358531e-34 ;  /* 0x0780000004040820 */ /* 0x000fe40000410000 */
[----:B------:R-:W-:-:S05]  /*1940*/  @!P0 FADD.FTZ R4, R0, -0.5 ;  /* 0xbf00000000048421 */ /* 0x000fca0000010000 */
[----:B------:R-:W-:-:S04]  /*1950*/  LOP3.LUT R4, R4, 0x80000000, R5, 0xf8, !PT ;  /* 0x8000000004047812 */ /* 0x000fc800078ef805 */
[----:B------:R-:W-:-:S04]  /*1960*/  F2FP.BF16.PACK_AB R4, RZ, R4 ;  /* 0x00000004ff04723e */ /* 0x000fc800000010ff */
[----:B------:R-:W-:Y:S01]  /*1970*/  PRMT R23, R4, 0x7610, R23 ;  /* 0x0000761004177816 */ /* 0x000fe20000000017 */
[----:B------:R-:W-:Y:S05]  /*1980*/  BRA `(.L_x_8) ;  /* 0x0000078000007947 */ /* 0x000fea0003800000 */
.L_x_18:
[----:B------:R0:W5:Y:S01]  /*1990*/  LDG.E.U16 R23, [R2.64] ;  /* 0x0000002402177981 */ /* 0x000162000c1e1500 */
[----:B------:R-:W-:Y:S05]  /*19a0*/  BRA `(.L_x_8) ;  /* 0x0000076000007947 */ /* 0x000fea0003800000 */
.L_x_15:
[----:B------:R-:W-:-:S13]  /*19b0*/  ISETP.GT.AND P0, PT, R4, 0x1b, PT ;  /* 0x0000001b0400780c */ /* 0x000fda0003f04270 */
[----:B------:R-:W-:Y:S05]  /*19c0*/  @P0 BRA `(.L_x_20) ;  /* 0x0000044000000947 */ /* 0x000fea0003800000 */
[----:B------:R-:W-:-:S13]  /*19d0*/  ISETP.NE.AND P0, PT, R4, 0x19, PT ;  /* 0x000000190400780c */ /* 0x000fda0003f05270 */
[----:B------:R-:W-:Y:S05]  /*19e0*/  @!P0 BRA `(.L_x_21) ;  /* 0x0000025000008947 */ /* 0x000fea0003800000 */
[----:B------:R-:W-:-:S13]  /*19f0*/  ISETP.NE.AND P0, PT, R4, 0x1a, PT ;  /* 0x0000001a0400780c */ /* 0x000fda0003f05270 */
[----:B------:R-:W-:Y:S05]  /*1a00*/  @!P0 BRA `(.L_x_22) ;  /* 0x0000006000008947 */ /* 0x000fea0003800000 */
[----:B------:R-:W-:-:S13]  /*1a10*/  ISETP.NE.AND P0, PT, R4, 0x1b, PT ;  /* 0x0000001b0400780c */ /* 0x000fda0003f05270 */
[----:B------:R-:W-:Y:S05]  /*1a20*/  @P0 BRA `(.L_x_7) ;  /* 0x0000050000000947 */ /* 0x000fea0003800000 */
[----:B------:R-:W2:Y:S02]  /*1a30*/  LDG.E.U16 R0, [R2.64] ;  /* 0x0000002402007981 */ /* 0x000ea4000c1e1500 */
[----:B--2---:R-:W0:Y:S02]  /*1a40*/  I2F.U16 R0, R0 ;  /* 0x0000000000007306 */ /* 0x004e240000101000 */
[----:B0-----:R-:W-:Y:S01]  /*1a50*/  F2FP.BF16.PACK_AB R23, RZ, R0 ;  /* 0x00000000ff17723e */ /* 0x001fe200000010ff */
[----:B------:R-:W-:Y:S05]  /*1a60*/  BRA `(.L_x_8) ;  /* 0x000006a000007947 */ /* 0x000fea0003800000 */
.L_x_22:
[----:B------:R-:W2:Y:S01]  /*1a70*/  LDG.E.U8 R2, [R2.64] ;  /* 0x0000002402027981 */ /* 0x000ea2000c1e1100 */
[----:B------:R-:W-:Y:S01]  /*1a80*/  BSSY B0, `(.L_x_23) ;  /* 0x0000018000007945 */ /* 0x000fe20003800000 */
[----:B------:R-:W-:Y:S01]  /*1a90*/  IMAD.MOV.U32 R0, RZ, RZ, RZ ;  /* 0x000000ffff007224 */ /* 0x000fe200078e00ff */
[----:B--2---:R-:W-:-:S13]  /*1aa0*/  ISETP.NE.AND P0, PT, R2, RZ, PT ;  /* 0x000000ff0200720c */ /* 0x004fda0003f05270 */
[----:B------:R-:W-:Y:S05]  /*1ab0*/  @!P0 BRA `(.L_x_24) ;  /* 0x0000014000008947 */ /* 0x000fea0003800000 */
[----:B------:R-:W-:-:S13]  /*1ac0*/  ISETP.NE.AND P0, PT, R2, 0x80, PT ;  /* 0x000000800200780c */ /* 0x000fda0003f05270 */
[----:B------:R-:W-:Y:S01]  /*1ad0*/  @!P0 IMAD.MOV.U32 R0, RZ, RZ, 0x7f800001 ;  /* 0x7f800001ff008424 */ /* 0x000fe200078e00ff */
[----:B------:R-:W-:Y:S05]  /*1ae0*/  @!P0 BRA `(.L_x_24) ;  /* 0x0000011000008947 */ /* 0x000fea0003800000 */
[C---:B------:R-:W-:Y:S01]  /*1af0*/  LOP3.LUT P0, R0, R2.reuse, 0x78, RZ, 0xc0, !PT ;  /* 0x0000007802007812 */ /* 0x040fe2000780c0ff */
[----:B------:R-:W-:Y:S01]  /*1b00*/  BSSY B1, `(.L_x_25) ;  /* 0x000000c000017945 */ /* 0x000fe20003800000 */
[----:B------:R-:W-:Y:S02]  /*1b10*/  SHF.R.U32.HI R3, RZ, 0x7, R2 ;  /* 0x00000007ff037819 */ /* 0x000fe40000011602 */
[----:B------:R-:W-:Y:S02]  /*1b20*/  LOP3.LUT R2, R2, 0x7, RZ, 0xc0, !PT ;  /* 0x0000000702027812 */ /* 0x000fe400078ec0ff */
[----:B------:R-:W-:Y:S01]  /*1b30*/  SHF.R.U32.HI R0, RZ, 0x3, R0 ;  /* 0x00000003ff007819 */ /* 0x000fe20000011600 */
[----:B------:R-:W-:-:S06]  /*1b40*/  IMAD.U32 R4, R3, -0x80000000, RZ ;  /* 0x8000000003047824 */ /* 0x000fcc00078e00ff */
[----:B------:R-:W-:Y:S05]  /*1b50*/  @P0 BRA `(.L_x_26) ;  /* 0x0000006000000947 */ /* 0x000fea0003800000 */
[----:B------:R-:W0:Y:S02]  /*1b60*/  FLO.U32 R3, R2 ;  /* 0x0000000200037300 */ /* 0x000e2400000e0000 */
[----:B0-----:R-:W-:-:S04]  /*1b70*/  IADD3 R3, -R3, 0x1f, RZ ;  /* 0x0000001f03037810 */ /* 0x001fc80007ffe1ff */
[----:B------:R-:W-:Y:S02]  /*1b80*/  IADD3 R5, R3, -0x1c, RZ ;  /* 0xffffffe403057810 */ /* 0x000fe40007ffe0ff */
[----:B------:R-:W-:Y:S02]  /*1b90*/  IADD3 R0, R0, 0x1d, -R3 ;  /* 0x0000001d00007810 */ /* 0x000fe40007ffe803 */
[----:B------:R-:W-:-:S04]  /*1ba0*/  SHF.L.U32 R5, R2, R5, RZ ;  /* 0x0000000502057219 */ /* 0x000fc800000006ff */
[----:B------:R-:W-:Y:S02]  /*1bb0*/  LOP3.LUT R2, R5, 0x7, RZ, 0xc0, !PT ;  /* 0x0000000705027812 */ /* 0x000fe400078ec0ff */
.L_x_26:
[----:B------:R-:W-:Y:S05]  /*1bc0*/  BSYNC B1 ;  /* 0x0000000000017941 */ /* 0x000fea0003800000 */
.L_x_25:
[----:B------:R-:W-:Y:S01]  /*1bd0*/  LEA R3, R0, 0x3b800000, 0x17 ;  /* 0x3b80000000037811 */ /* 0x000fe200078eb8ff */
[----:B------:R-:W-:-:S05]  /*1be0*/  IMAD.SHL.U32 R0, R2, 0x100000, RZ ;  /* 0x0010000002007824 */ /* 0x000fca00078e00ff */
[----:B------:R-:W-:Y:S02]  /*1bf0*/  LOP3.LUT R0, R3, R0, R4, 0xfe, !PT ;  /* 0x0000000003007212 */ /* 0x000fe400078efe04 */
.L_x_24:
[----:B------:R-:W-:Y:S05]  /*1c00*/  BSYNC B0 ;  /* 0x0000000000007941 */ /* 0x000fea0003800000 */
.L_x_23:
[----:B------:R-:W-:-:S04]  /*1c10*/  F2FP.BF16.PACK_AB R0, RZ, R0 ;  /* 0x00000000ff00723e */ /* 0x000fc800000010ff */
[----:B------:R-:W-:Y:S01]  /*1c20*/  PRMT R23, R0, 0x7610, R23 ;  /* 0x0000761000177816 */ /* 0x000fe20000000017 */
[----:B------:R-:W-:Y:S05]  /*1c30*/  BRA `(.L_x_8) ;  /* 0x000004d000007947 */ /* 0x000fea0003800000 */
.L_x_21:
        /* <DEDUP_REMOVED lines=21> */
.L_x_30:
[----:B------:R-:W-:Y:S05]  /*1d90*/  BSYNC B1 ;  /* 0x0000000000017941 */ /* 0x000fea0003800000 */
.L_x_29:
[----:B------:R-:W-:Y:S01]  /*1da0*/  LEA R3, R0, 0x37800000, 0x17 ;  /* 0x3780000000037811 */ /* 0x000fe200078eb8ff */
[----:B------:R-:W-:-:S05]  /*1db0*/  IMAD.SHL.U32 R0, R2, 0x200000, RZ ;  /* 0x0020000002007824 */ /* 0x000fca00078e00ff */
[----:B------:R-:W-:Y:S02]  /*1dc0*/  LOP3.LUT R0, R3, R0, R4, 0xfe, !PT ;  /* 0x0000000003007212 */ /* 0x000fe400078efe04 */
.L_x_28:
[----:B------:R-:W-:Y:S05]  /*1dd0*/  BSYNC B0 ;  /* 0x0000000000007941 */ /* 0x000fea0003800000 */
.L_x_27:
[----:B------:R-:W-:-:S04]  /*1de0*/  F2FP.BF16.PACK_AB R0, RZ, R0 ;  /* 0x00000000ff00723e */ /* 0x000fc800000010ff */
[----:B------:R-:W-:Y:S01]  /*1df0*/  PRMT R23, R0, 0x7610, R23 ;  /* 0x0000761000177816 */ /* 0x000fe20000000017 */
[----:B------:R-:W-:Y:S05]  /*1e00*/  BRA `(.L_x_8) ;  /* 0x0000030000007947 */ /* 0x000fea0003800000 */
.L_x_20:
[----:B------:R-:W-:-:S13]  /*1e10*/  ISETP.NE.AND P0, PT, R4, 0x1c, PT ;  /* 0x0000001c0400780c */ /* 0x000fda0003f05270 */
[----:B------:R-:W-:Y:S05]  /*1e20*/  @!P0 BRA `(.L_x_31) ;  /* 0x000002a000008947 */ /* 0x000fea0003800000 */
[----:B------:R-:W-:-:S13]  /*1e30*/  ISETP.NE.AND P0, PT, R4, 0x1d, PT ;  /* 0x0000001d0400780c */ /* 0x000fda0003f05270 */
[----:B------:R-:W-:Y:S05]  /*1e40*/  @!P0 BRA `(.L_x_32) ;  /* 0x0000023000008947 */ /* 0x000fea0003800000 */
[----:B------:R-:W-:-:S13]  /*1e50*/  ISETP.NE.AND P0, PT, R4, 0x2c, PT ;  /* 0x0000002c0400780c */ /* 0x000fda0003f05270 */
[----:B------:R-:W-:Y:S05]  /*1e60*/  @P0 BRA `(.L_x_7) ;  /* 0x000000c000000947 */ /* 0x000fea0003800000 */
[----:B------:R-:W2:Y:S01]  /*1e70*/  LDG.E.U8 R2, [R2.64] ;  /* 0x0000002402027981 */ /* 0x000ea2000c1e1100 */
[----:B------:R-:W-:Y:S01]  /*1e80*/  BSSY B0, `(.L_x_33) ;  /* 0x0000007000007945 */ /* 0x000fe20003800000 */
[----:B------:R-:W-:Y:S01]  /*1e90*/  IMAD.MOV.U32 R0, RZ, RZ, 0x400000 ;  /* 0x00400000ff007424 */ /* 0x000fe200078e00ff */
[----:B--2---:R-:W-:-:S13]  /*1ea0*/  ISETP.NE.AND P0, PT, R2, RZ, PT ;  /* 0x000000ff0200720c */ /* 0x004fda0003f05270 */
[----:B------:R-:W-:Y:S05]  /*1eb0*/  @!P0 BRA `(.L_x_34) ;  /* 0x0000003000008947 */ /* 0x000fea0003800000 */
[----:B------:R-:W-:-:S13]  /*1ec0*/  ISETP.NE.AND P0, PT, R2, 0xff, PT ;  /* 0x000000ff0200780c */ /* 0x000fda0003f05270 */
[----:B------:R-:W-:Y:S02]  /*1ed0*/  @!P0 IMAD.MOV.U32 R0, RZ, RZ, 0x7f800001 ;  /* 0x7f800001ff008424 */ /* 0x000fe400078e00ff */
[----:B------:R-:W-:Y:S02]  /*1ee0*/  @P0 IMAD.SHL.U32 R0, R2, 0x800000, RZ ;  /* 0x0080000002000824 */ /* 0x000fe400078e00ff */
.L_x_34:
[----:B------:R-:W-:Y:S05]  /*1ef0*/  BSYNC B0 ;  /* 0x0000000000007941 */ /* 0x000fea0003800000 */
.L_x_33:
[----:B------:R-:W-:-:S04]  /*1f00*/  F2FP.BF16.PACK_AB R0, RZ, R0 ;  /* 0x00000000ff00723e */ /* 0x000fc800000010ff */
[----:B------:R-:W-:Y:S01]  /*1f10*/  PRMT R23, R0, 0x7610, R23 ;  /* 0x0000761000177816 */ /* 0x000fe20000000017 */
[----:B------:R-:W-:Y:S05]  /*1f20*/  BRA `(.L_x_8) ;  /* 0x000001e000007947 */ /* 0x000fea0003800000 */
.L_x_7:
[----:B------:R-:W-:Y:S01]  /*1f30*/  MOV R2, 0x0 ;  /* 0x0000000000027802 */ /* 0x000fe20000000f00 */
[----:B------:R-:W-:Y:S02]  /*1f40*/  IMAD.MOV.U32 R4, RZ, RZ, c[0x4][0x188] ;  /* 0x01006200ff047624 */ /* 0x000fe400078e00ff */
[----:B------:R-:W-:Y:S02]  /*1f50*/  IMAD.MOV.U32 R5, RZ, RZ, c[0x4][0x18c] ;  /* 0x01006300ff057624 */ /* 0x000fe400078e00ff */
[----:B------:R-:W-:Y:S01]  /*1f60*/  IMAD.MOV.U32 R6, RZ, RZ, c[0x4][0x190] ;  /* 0x01006400ff067624 */ /* 0x000fe200078e00ff */
[----:B------:R-:W0:Y:S01]  /*1f70*/  LDC.64 R2, c[0x4][R2] ;  /* 0x0100000002027b82 */ /* 0x000e220000000a00 */
[----:B------:R-:W-:Y:S02]  /*1f80*/  IMAD.MOV.U32 R7, RZ, RZ, c[0x4][0x194] ;  /* 0x01006500ff077624 */ /* 0x000fe400078e00ff */
[----:B------:R-:W-:-:S02]  /*1f90*/  IMAD.MOV.U32 R8, RZ, RZ, 0x4e ;  /* 0x0000004eff087424 */ /* 0x000fc400078e00ff */
[----:B------:R-:W-:Y:S02]  /*1fa0*/  IMAD.MOV.U32 R10, RZ, RZ, c[0x4][0x28] ;  /* 0x01000a00ff0a7624 */ /* 0x000fe400078e00ff */
[----:B------:R-:W-:Y:S02]  /*1fb0*/  IMAD.MOV.U32 R11, RZ, RZ, c[0x4][0x2c] ;  /* 0x01000b00ff0b7624 */ /* 0x000fe400078e00ff */
[----:B------:R-:W-:Y:S02]  /*1fc0*/  IMAD.MOV.U32 R12, RZ, RZ, 0x1 ;  /* 0x00000001ff0c7424 */ /* 0x000fe400078e00ff */
[----:B------:R-:W-:Y:S02]  /*1fd0*/  IMAD.MOV.U32 R13, RZ, RZ, RZ ;  /* 0x000000ffff0d7224 */ /* 0x000fe400078e00ff */
[----:B------:R-:W-:Y:S01]  /*1fe0*/  LEPC R14 ;  /* 0x00000000000e734e */ /* 0x000fe20000000000 */
[----:B------:R-:W-:Y:S02]  /*1ff0*/  MOV R9, 0x2060 ;  /* 0x0000206000097802 */ /* 0x000fe40000000f00 */
[----:B------:R-:W-:Y:S02]  /*2000*/  MOV R20, 0x1fe0 ;  /* 0x00001fe000147802 */ /* 0x000fe40000000f00 */
[----:B------:R-:W-:-:S02]  /*2010*/  MOV R21, 0x0 ;  /* 0x0000000000157802 */ /* 0x000fc40000000f00 */
[----:B------:R-:W-:Y:S02]  /*2020*/  MOV R0, 0x0 ;  /* 0x0000000000007802 */ /* 0x000fe40000000f00 */
[----:B------:R-:W-:-:S04]  /*2030*/  IADD3 R20, P0, P1, -R20, R9, R14 ;  /* 0x0000000914147210 */ /* 0x000fc8000791e10e */
[----:B------:R-:W-:-:S04]  /*2040*/  IADD3.X R21, ~R0, R21, R15, P0, P1 ;  /* 0x0000001500157210 */ /* 0x000fc800007e250f */
[----:B0-----:R-:W-:Y:S05]  /*2050*/  CALL.ABS.NOINC R2 ;  /* 0x0000000002007343 */ /* 0x001fea0003c00000 */
[----:B------:R-:W-:Y:S01]  /*2060*/  PRMT R23, RZ, 0x7610, R23 ;  /* 0x00007610ff177816 */ /* 0x000fe20000000017 */
[----:B------:R-:W-:Y:S05]  /*2070*/  BRA `(.L_x_8) ;  /* 0x0000009000007947 */ /* 0x000fea0003800000 */
.L_x_32:
[----:B------:R-:W2:Y:S02]  /*2080*/  LDG.E.64 R2, [R2.64] ;  /* 0x0000002402027981 */ /* 0x000ea4000c1e1b00 */
[----:B--2---:R-:W0:Y:S02]  /*2090*/  I2F.U64 R0, R2 ;  /* 0x0000000200007312 */ /* 0x004e240000301000 */
[----:B0-----:R-:W-:-:S04]  /*20a0*/  F2FP.BF16.PACK_AB R0, RZ, R0 ;  /* 0x00000000ff00723e */ /* 0x001fc800000010ff */
[----:B------:R-:W-:Y:S01]  /*20b0*/  PRMT R23, R0, 0x7610, R23 ;  /* 0x0000761000177816 */ /* 0x000fe20000000017 */
[----:B------:R-:W-:Y:S05]  /*20c0*/  BRA `(.L_x_8) ;  /* 0x0000004000007947 */ /* 0x000fea0003800000 */
.L_x_31:
[----:B------:R-:W2:Y:S02]  /*20d0*/  LDG.E R2, [R2.64] ;  /* 0x0000002402027981 */ /* 0x000ea4000c1e1900 */
[----:B--2---:R-:W0:Y:S02]  /*20e0*/  I2F.U32 R0, R2 ;  /* 0x0000000200007306 */ /* 0x004e240000201000 */
[----:B0-----:R-:W-:-:S04]  /*20f0*/  F2FP.BF16.PACK_AB R0, RZ, R0 ;  /* 0x00000000ff00723e */ /* 0x001fc800000010ff */
[----:B------:R-:W-:Y:S02]  /*2100*/  PRMT R23, R0, 0x7610, R23 ;  /* 0x0000761000177816 */ /* 0x000fe40000000017 */
.L_x_8:
[----:B------:R-:W1:Y:S01]  /*2110*/  LDC.U8 R4, c[0x0][0x3e3] ;  /* 0x0000f8c0ff047b82 */ /* 0x000e620000000000 */
[----:B0-----:R-:W-:-:S05]  /*2120*/  IADD3 R2, P1, R22, c[0x0][0x3d8], RZ ;  /* 0x0000f60016027a10 */ /* 0x001fca0007f3e0ff */
[----:B------:R-:W-:Y:S01]  /*2130*/  IMAD.X R3, RZ, RZ, c[0x0][0x3dc], P1 ;  /* 0x0000f700ff037624 */ /* 0x000fe200008e06ff */
[----:B-1----:R-:W-:-:S04]  /*2140*/  PRMT R0, R4, 0x9910, RZ ;  /* 0x0000991004007816 */ /* 0x002fc800000000ff */
        /* <DEDUP_REMOVED lines=15> */
.L_x_38:
[----:B------:R-:W2:Y:S02]  /*2240*/  LDG.E.U8 R2, [R2.64] ;  /* 0x0000002402027981 */ /* 0x000ea4000c1e1100 */
[----:B--2---:R-:W0:Y:S02]  /*2250*/  I2F.U16 R0, R2 ;  /* 0x0000000200007306 */ /* 0x004e240000101000 */
[----:B0-----:R-:W-:-:S04]  /*2260*/  F2FP.BF16.PACK_AB R0, RZ, R0 ;  /* 0x00000000ff00723e */ /* 0x001fc800000010ff */
[----:B------:R-:W-:Y:S01]  /*2270*/  PRMT R5, R0, 0x7610, R5 ;  /* 0x0000761000057816 */ /* 0x000fe20000000005 */
[----:B------:R-:W-:Y:S05]  /*2280*/  BRA `(.L_x_40) ;  /* 0x00000ef000007947 */ /* 0x000fea0003800000 */
.L_x_37:
        /* <DEDUP_REMOVED lines=11> */
.L_x_42:
[----:B------:R-:W2:Y:S02]  /*2340*/  LDG.E R2, [R2.64] ;  /* 0x0000002402027981 */ /* 0x000ea4000c1e1900 */
[----:B--2---:R-:W0:Y:S02]  /*2350*/  I2F R0, R2 ;  /* 0x0000000200007306 */ /* 0x004e240000201400 */
[----:B0-----:R-:W-:-:S04]  /*2360*/  F2FP.BF16.PACK_AB R0, RZ, R0 ;  /* 0x00000000ff00723e */ /* 0x001fc800000010ff */
[----:B------:R-:W-:Y:S01]  /*2370*/  PRMT R5, R0, 0x7610, R5 ;  /* 0x0000761000057816 */ /* 0x000fe20000000005 */
[----:B------:R-:W-:Y:S05]  /*2380*/  BRA `(.L_x_40) ;  /* 0x00000df000007947 */ /* 0x000fea0003800000 */
.L_x_41:
[----:B------:R-:W2:Y:S02]  /*2390*/  LDG.E.U16 R2, [R2.64] ;  /* 0x0000002402027981 */ /* 0x000ea4000c1e1500 */
[----:B--2---:R-:W0:Y:S02]  /*23a0*/  I2F.S16 R0, R2 ;  /* 0x0000000200007306 */ /* 0x004e240000101400 */
[----:B0-----:R-:W-:-:S04]  /*23b0*/  F2FP.BF16.PACK_AB R0, RZ, R0 ;  /* 0x00000000ff00723e */ /* 0x001fc800000010ff */
[----:B------:R-:W-:Y:S01]  /*23c0*/  PRMT R5, R0, 0x7610, R5 ;  /* 0x0000761000057816 */ /* 0x000fe20000000005 */
[----:B------:R-:W-:Y:S05]  /*23d0*/  BRA `(.L_x_40) ;  /* 0x00000da000007947 */ /* 0x000fea0003800000 */
.L_x_36:
        /* <DEDUP_REMOVED lines=9> */
.L_x_44:
[----:B------:R-:W2:Y:S02]  /*2470*/  LDG.E.U16 R0, [R2.64] ;  /* 0x0000002402007981 */ /* 0x000ea4000c1e1500 */
[----:B--2---:R-:W-:-:S05]  /*2480*/  HADD2.F32 R0, -RZ, R0.H0_H0 ;  /* 0x20000000ff007230 */ /* 0x004fca0000004100 */
[----:B------:R-:W-:-:S04]  /*2490*/  F2FP.BF16.PACK_AB R0, RZ, R0 ;  /* 0x00000000ff00723e */ /* 0x000fc800000010ff */
[----:B------:R-:W-:Y:S01]  /*24a0*/  PRMT R5, R0, 0x7610, R5 ;  /* 0x0000761000057816 */ /* 0x000fe20000000005 */
[----:B------:R-:W-:Y:S05]  /*24b0*/  BRA `(.L_x_40) ;  /* 0x00000cc000007947 */ /* 0x000fea0003800000 */
.L_x_43:
        /* <DEDUP_REMOVED lines=9> */
.L_x_46:
[----:B------:R-:W2:Y:S02]  /*2550*/  LDG.E.U16 R2, [R2.64] ;  /* 0x0000002402027981 */ /* 0x000ea4000c1e1500 */
[----:B--2---:R-:W-:-:S05]  /*2560*/  HADD2.F32 R0, -RZ, R2.H0_H0 ;  /* 0x20000002ff007230 */ /* 0x004fca0000004100 */
[----:B------:R-:W-:-:S04]  /*2570*/  F2FP.BF16.PACK_AB R0, RZ, R0 ;  /* 0x00000000ff00723e */ /* 0x000fc800000010ff */
[----:B------:R-:W-:Y:S01]  /*2580*/  PRMT R5, R0, 0x7610, R5 ;  /* 0x0000761000057816 */ /* 0x000fe20000000005 */
[----:B------:R-:W-:Y:S05]  /*2590*/  BRA `(.L_x_40) ;  /* 0x00000be000007947 */ /* 0x000fea0003800000 */
.L_x_45:
[----:B------:R-:W2:Y:S02]  /*25a0*/  LDG.E.64 R2, [R2.64] ;  /* 0x0000002402027981 */ /* 0x000ea4000c1e1b00 */
[----:B--2---:R-:W0:Y:S01]  /*25b0*/  F2F.F32.F64 R0, R2 ;  /* 0x0000000200007310 */ /* 0x004e220000301000 */
[----:B------:R-:W0:-:S14]  /*25c0*/  DSETP.GEU.AND P0, PT, |R2|, c[0x2][0x0], PT ;  /* 0x008000000200762a */ /* 0x000e1c0003f0e200 */
[----:B0-----:R-:W-:-:S05]  /*25d0*/  @!P0 FMUL R0, R0, 1.175494350822287508e-38 ;  /* 0x0080000000008820 */ /* 0x001fca0000400000 */
[----:B------:R-:W-:-:S04]  /*25e0*/  F2FP.BF16.PACK_AB R0, RZ, R0 ;  /* 0x00000000ff00723e */ /* 0x000fc800000010ff */
[----:B------:R-:W-:Y:S01]  /*25f0*/  PRMT R5, R0, 0x7610, R5 ;  /* 0x0000761000057816 */ /* 0x000fe20000000005 */
[----:B------:R-:W-:Y:S05]  /*2600*/  BRA `(.L_x_40) ;  /* 0x00000b7000007947 */ /* 0x000fea0003800000 */
.L_x_35:
        /* <DEDUP_REMOVED lines=14> */
.L_x_49:
[----:B------:R-:W2:Y:S02]  /*26f0*/  LDG.E.64 R2, [R2.64] ;  /* 0x0000002402027981 */ /* 0x000ea4000c1e1b00 */
[----:B--2---:R-:W0:Y:S01]  /*2700*/  F2F.F32.F64 R0, R2 ;  /* 0x0000000200007310 */ /* 0x004e220000301000 */
[----:B------:R-:W0:-:S14]  /*2710*/  DSETP.GEU.AND P0, PT, |R2|, c[0x2][0x0], PT ;  /* 0x008000000200762a */ /* 0x000e1c0003f0e200 */
[----:B0-----:R-:W-:-:S05]  /*2720*/  @!P0 FMUL R0, R0, 1.175494350822287508e-38 ;  /* 0x0080000000008820 */ /* 0x001fca0000400000 */
[----:B------:R-:W-:-:S04]  /*2730*/  F2FP.BF16.PACK_AB R0, RZ, R0 ;  /* 0x00000000ff00723e */ /* 0x000fc800000010ff */
[----:B------:R-:W-:Y:S01]  /*2740*/  PRMT R5, R0, 0x7610, R5 ;  /* 0x0000761000057816 */ /* 0x000fe20000000005 */
[----:B------:R-:W-:Y:S05]  /*2750*/  BRA `(.L_x_40) ;  /* 0x00000a2000007947 */ /* 0x000fea0003800000 */
.L_x_48:
        /* <DEDUP_REMOVED lines=25> */
[----:B------:R-:W-:Y:S01]  /*28f0*/  F2FP.BF16.PACK_AB R5, RZ, R5 ;  /* 0x00000005ff05723e */ /* 0x000fe200000010ff */
[----:B------:R-:W-:Y:S05]  /*2900*/  BRA `(.L_x_40) ;  /* 0x0000087000007947 */ /* 0x000fea0003800000 */
.L_x_51:
        /* <DEDUP_REMOVED lines=15> */
.L_x_50:
[----:B------:R0:W5:Y:S01]  /*2a00*/  LDG.E.U16 R5, [R2.64] ;  /* 0x0000002402057981 */ /* 0x000162000c1e1500 */
[----:B------:R-:W-:Y:S05]  /*2a10*/  BRA `(.L_x_40) ;  /* 0x0000076000007947 */ /* 0x000fea0003800000 */
.L_x_47:
        /* <DEDUP_REMOVED lines=12> */
.L_x_54:
        /* <DEDUP_REMOVED lines=21> */
.L_x_58:
[----:B------:R-:W-:Y:S05]  /*2c30*/  BSYNC B1 ;  /* 0x0000000000017941 */ /* 0x000fea0003800000 */
.L_x_57:
[----:B------:R-:W-:Y:S01]  /*2c40*/  LEA R3, R0, 0x3b800000, 0x17 ;  /* 0x3b80000000037811 */ /* 0x000fe200078eb8ff */
[----:B------:R-:W-:-:S05]  /*2c50*/  IMAD.SHL.U32 R0, R2, 0x100000, RZ ;  /* 0x0010000002007824 */ /* 0x000fca00078e00ff */
[----:B------:R-:W-:Y:S02]  /*2c60*/  LOP3.LUT R0, R3, R0, R4, 0xfe, !PT ;  /* 0x0000000003007212 */ /* 0x000fe400078efe04 */
.L_x_56:
[----:B------:R-:W-:Y:S05]  /*2c70*/  BSYNC B0 ;  /* 0x0000000000007941 */ /* 0x000fea0003800000 */
.L_x_55:
[----:B------:R-:W-:-:S04]  /*2c80*/  F2FP.BF16.PACK_AB R0, RZ, R0 ;  /* 0x00000000ff00723e */ /* 0x000fc800000010ff */
[----:B------:R-:W-:Y:S01]  /*2c90*/  PRMT R5, R0, 0x7610, R5 ;  /* 0x0000761000057816 */ /* 0x000fe20000000005 */
[----:B------:R-:W-:Y:S05]  /*2ca0*/  BRA `(.L_x_40) ;  /* 0x000004d000007947 */ /* 0x000fea0003800000 */
.L_x_53:
        /* <DEDUP_REMOVED lines=21> */
.L_x_62:
[----:B------:R-:W-:Y:S05]  /*2e00*/  BSYNC B1 ;  /* 0x0000000000017941 */ /* 0x000fea0003800000 */
.L_x_61:
[----:B------:R-:W-:Y:S01]  /*2e10*/  LEA R3, R0, 0x37800000, 0x17 ;  /* 0x3780000000037811 */ /* 0x000fe200078eb8ff */
[----:B------:R-:W-:-:S05]  /*2e20*/  IMAD.SHL.U32 R0, R2, 0x200000, RZ ;  /* 0x0020000002007824 */ /* 0x000fca00078e00ff */
[----:B------:R-:W-:Y:S02]  /*2e30*/  LOP3.LUT R0, R3, R0, R4, 0xfe, !PT ;  /* 0x0000000003007212 */ /* 0x000fe400078efe04 */
.L_x_60:
[----:B------:R-:W-:Y:S05]  /*2e40*/  BSYNC B0 ;  /* 0x0000000000007941 */ /* 0x000fea0003800000 */
.L_x_59:
[----:B------:R-:W-:-:S04]  /*2e50*/  F2FP.BF16.PACK_AB R0, RZ, R0 ;  /* 0x00000000ff00723e */ /* 0x000fc800000010ff */
[----:B------:R-:W-:Y:S01]  /*2e60*/  PRMT R5, R0, 0x7610, R5 ;  /* 0x0000761000057816 */ /* 0x000fe20000000005 */
[----:B------:R-:W-:Y:S05]  /*2e70*/  BRA `(.L_x_40) ;  /* 0x0000030000007947 */ /* 0x000fea0003800000 */
.L_x_52:
        /* <DEDUP_REMOVED lines=14> */
.L_x_66:
[----:B------:R-:W-:Y:S05]  /*2f60*/  BSYNC B0 ;  /* 0x0000000000007941 */ /* 0x000fea0003800000 */
.L_x_65:
[----:B------:R-:W-:-:S04]  /*2f70*/  F2FP.BF16.PACK_AB R0, RZ, R0 ;  /* 0x00000000ff00723e */ /* 0x000fc800000010ff */
[----:B------:R-:W-:Y:S01]  /*2f80*/  PRMT R5, R0, 0x7610, R5 ;  /* 0x0000761000057816 */ /* 0x000fe20000000005 */
[----:B------:R-:W-:Y:S05]  /*2f90*/  BRA `(.L_x_40) ;  /* 0x000001e000007947 */ /* 0x000fea0003800000 */
.L_x_39:
        /* <DEDUP_REMOVED lines=18> */
[----:B0----5:R-:W-:Y:S05]  /*30c0*/  CALL.ABS.NOINC R2 ;  /* 0x0000000002007343 */ /* 0x021fea0003c00000 */
[----:B------:R-:W-:Y:S01]  /*30d0*/  PRMT R5, RZ, 0x7610, R5 ;  /* 0x00007610ff057816 */ /* 0x000fe20000000005 */
[----:B------:R-:W-:Y:S05]  /*30e0*/  BRA `(.L_x_40) ;  /* 0x0000009000007947 */ /* 0x000fea0003800000 */
.L_x_64:
[----:B------:R-:W2:Y:S02]  /*30f0*/  LDG.E.64 R2, [R2.64] ;  /* 0x0000002402027981 */ /* 0x000ea4000c1e1b00 */
[----:B--2---:R-:W0:Y:S02]  /*3100*/  I2F.U64 R0, R2 ;  /* 0x0000000200007312 */ /* 0x004e240000301000 */
[----:B0-----:R-:W-:-:S04]  /*3110*/  F2FP.BF16.PACK_AB R0, RZ, R0 ;  /* 0x00000000ff00723e */ /* 0x001fc800000010ff */
[----:B------:R-:W-:Y:S01]  /*3120*/  PRMT R5, R0, 0x7610, R5 ;  /* 0x0000761000057816 */ /* 0x000fe20000000005 */
[----:B------:R-:W-:Y:S05]  /*3130*/  BRA `(.L_x_40) ;  /* 0x0000004000007947 */ /* 0x000fea0003800000 */
.L_x_63:
[----:B------:R-:W2:Y:S02]  /*3140*/  LDG.E R2, [R2.64] ;  /* 0x0000002402027981 */ /* 0x000ea4000c1e1900 */
[----:B--2---:R-:W0:Y:S02]  /*3150*/  I2F.U32 R0, R2 ;  /* 0x0000000200007306 */ /* 0x004e240000201000 */
[----:B0-----:R-:W-:-:S04]  /*3160*/  F2FP.BF16.PACK_AB R0, RZ, R0 ;  /* 0x00000000ff00723e */ /* 0x001fc800000010ff */
[----:B------:R-:W-:Y:S02]  /*3170*/  PRMT R5, R0, 0x7610, R5 ;  /* 0x0000761000057816 */ /* 0x000fe40000000005 */
.L_x_40:
[----:B0-----:R-:W0:Y:S01]  /*3180*/  LDC.U8 R2, c[0x0][0x3e1] ;  /* 0x0000f840ff027b82 */ /* 0x001e220000000000 */
[----:B-----5:R-:W-:-:S04]  /*3190*/  PRMT R23, RZ, 0x5410, R23 ;  /* 0x00005410ff177816 */ /* 0x020fc80000000017 */
[----:B------:R-:W-:-:S13]  /*31a0*/  FSETP.NEU.FTZ.AND P0, PT, R23, RZ, PT ;  /* 0x000000ff1700720b */ /* 0x000fda0003f1d000 */
[----:B------:R-:W-:-:S04]  /*31b0*/  @P0 FSET.BF.GT.FTZ.AND R23, R23, RZ, PT ;  /* 0x000000ff1717020a */ /* 0x000fc80003814000 */
[----:B------:R-:W-:Y:S02]  /*31c0*/  @P0 F2FP.BF16.PACK_AB R23, RZ, R23 ;  /* 0x00000017ff17023e */ /* 0x000fe400000010ff */
[----:B0-----:R-:W-:Y:S02]  /*31d0*/  PRMT R0, R2, 0x9910, RZ ;  /* 0x0000991002007816 */ /* 0x001fe400000000ff */
[----:B------:R-:W-:Y:S02]  /*31e0*/  @P0 PRMT R5, R23, 0x7610, R5 ;  /* 0x0000761017050816 */ /* 0x000fe40000000005 */
        /* <DEDUP_REMOVED lines=10> */
[----:B------:R-:W-:-:S06]  /*3290*/  PRMT R5, RZ, 0x5410, R5 ;  /* 0x00005410ff057816 */ /* 0x000fcc0000000005 */
[----:B------:R-:W0:Y:S02]  /*32a0*/  F2I.FTZ.TRUNC.NTZ R5, R5 ;  /* 0x0000000500057305 */ /* 0x000e24000021f100 */
[----:B0-----:R0:W-:Y:S01]  /*32b0*/  STG.E.U8 [R16.64], R5 ;  /* 0x0000000510007986 */ /* 0x0011e2000c101124 */
[----:B------:R-:W-:Y:S05]  /*32c0*/  BRA `(.L_x_72) ;  /* 0x00000e8000007947 */ /* 0x000fea0003800000 */
.L_x_70:
[----:B------:R-:W-:-:S06]  /*32d0*/  PRMT R3, RZ, 0x5410, R5 ;  /* 0x00005410ff037816 */ /* 0x000fcc0000000005 */
[----:B------:R-:W0:Y:S02]  /*32e0*/  F2I.S64.TRUNC R2, R3 ;  /* 0x0000000300027311 */ /* 0x000e24000020d900 */
[----:B0-----:R0:W-:Y:S01]  /*32f0*/  STG.E.U8 [R16.64], R2 ;  /* 0x0000000210007986 */ /* 0x0011e2000c101124 */
[----:B------:R-:W-:Y:S05]  /*3300*/  BRA `(.L_x_72) ;  /* 0x00000e4000007947 */ /* 0x000fea0003800000 */
.L_x_69:
[----:B------:R-:W-:-:S13]  /*3310*/  ISETP.NE.AND P0, PT, R0, 0x2, PT ;  /* 0x000000020000780c */ /* 0x000fda0003f05270 */
[----:B------:R-:W-:Y:S05]  /*3320*/  @!P0 BRA `(.L_x_73) ;  /* 0x000000c000008947 */ /* 0x000fea0003800000 */
[----:B------:R-:W-:-:S13]  /*3330*/  ISETP.NE.AND P0, PT, R0, 0x3, PT ;  /* 0x000000030000780c */ /* 0x000fda0003f05270 */
[----:B------:R-:W-:Y:S05]  /*3340*/  @!P0 BRA `(.L_x_74) ;  /* 0x0000006000008947 */ /* 0x000fea0003800000 */
[----:B------:R-:W-:-:S13]  /*3350*/  ISETP.NE.AND P0, PT, R0, 0x4, PT ;  /* 0x000000040000780c */ /* 0x000fda0003f05270 */
[----:B------:R-:W-:Y:S05]  /*3360*/  @P0 BRA `(.L_x_71) ;  /* 0x00000c3000000947 */ /* 0x000fea0003800000 */
[----:B------:R-:W-:-:S06]  /*3370*/  PRMT R2, RZ, 0x5410, R5 ;  /* 0x00005410ff027816 */ /* 0x000fcc0000000005 */
[----:B------:R-:W0:Y:S02]  /*3380*/  F2I.S64.TRUNC R2, R2 ;  /* 0x0000000200027311 */ /* 0x000e24000020d900 */
[----:B0-----:R0:W-:Y:S01]  /*3390*/  STG.E.64 [R16.64], R2 ;  /* 0x0000000210007986 */ /* 0x0011e2000c101b24 */
[----:B------:R-:W-:Y:S05]  /*33a0*/  BRA `(.L_x_72) ;  /* 0x00000da000007947 */ /* 0x000fea0003800000 */
.L_x_74:
[----:B------:R-:W-:-:S06]  /*33b0*/  PRMT R5, RZ, 0x5410, R5 ;  /* 0x00005410ff057816 */ /* 0x000fcc0000000005 */
[----:B------:R-:W0:Y:S02]  /*33c0*/  F2I.FTZ.TRUNC.NTZ R5, R5 ;  /* 0x0000000500057305 */ /* 0x000e24000021f100 */
[----:B0-----:R0:W-:Y:S01]  /*33d0*/  STG.E [R16.64], R5 ;  /* 0x0000000510007986 */ /* 0x0011e2000c101924 */
[----:B------:R-:W-:Y:S05]  /*33e0*/  BRA `(.L_x_72) ;  /* 0x00000d6000007947 */ /* 0x000fea0003800000 */
.L_x_73:
[----:B------:R-:W-:-:S06]  /*33f0*/  PRMT R5, RZ, 0x5410, R5 ;  /* 0x00005410ff057816 */ /* 0x000fcc0000000005 */
[----:B------:R-:W0:Y:S02]  /*3400*/  F2I.FTZ.TRUNC.NTZ R5, R5 ;  /* 0x0000000500057305 */ /* 0x000e24000021f100 */
[----:B0-----:R0:W-:Y:S01]  /*3410*/  STG.E.U16 [R16.64], R5 ;  /* 0x0000000510007986 */ /* 0x0011e2000c101524 */
[----:B------:R-:W-:Y:S05]  /*3420*/  BRA `(.L_x_72) ;  /* 0x00000d2000007947 */ /* 0x000fea0003800000 */
.L_x_68:
[----:B------:R-:W-:-:S13]  /*3430*/  ISETP.GT.AND P0, PT, R0, 0x6, PT ;  /* 0x000000060000780c */ /* 0x000fda0003f04270 */
[----:B------:R-:W-:Y:S05]  /*3440*/  @P0 BRA `(.L_x_75) ;  /* 0x000000b000000947 */ /* 0x000fea0003800000 */
[----:B------:R-:W-:-:S13]  /*3450*/  ISETP.NE.AND P0, PT, R0, 0x5, PT ;  /* 0x000000050000780c */ /* 0x000fda0003f05270 */
[----:B------:R-:W-:Y:S05]  /*3460*/  @!P0 BRA `(.L_x_76) ;  /* 0x0000005000008947 */ /* 0x000fea0003800000 */
[----:B------:R-:W-:-:S13]  /*3470*/  ISETP.NE.AND P0, PT, R0, 0x6, PT ;  /* 0x000000060000780c */ /* 0x000fda0003f05270 */
[----:B------:R-:W-:Y:S05]  /*3480*/  @P0 BRA `(.L_x_71) ;  /* 0x00000b1000000947 */ /* 0x000fea0003800000 */
[----:B------:R-:W-:-:S05]  /*3490*/  PRMT R5, RZ, 0x5410, R5 ;  /* 0x00005410ff057816 */ /* 0x000fca0000000005 */
[----:B------:R0:W-:Y:S01]  /*34a0*/  STG.E [R16.64], R5 ;  /* 0x0000000510007986 */ /* 0x0001e2000c101924 */
[----:B------:R-:W-:Y:S05]  /*34b0*/  BRA `(.L_x_72) ;  /* 0x00000c9000007947 */ /* 0x000fea0003800000 */
.L_x_76:
[----:B------:R-:W-:-:S04]  /*34c0*/  PRMT R0, RZ, 0x5410, R5 ;  /* 0x00005410ff007816 */ /* 0x000fc80000000005 */
[----:B------:R-:W-:-:S05]  /*34d0*/  F2FP.PACK_AB R0, RZ, R0 ;  /* 0x00000000ff00723e */ /* 0x000fca00000000ff */
[----:B------:R0:W-:Y:S01]  /*34e0*/  STG.E.U16 [R16.64], R0 ;  /* 0x0000000010007986 */ /* 0x0001e2000c101524 */
[----:B------:R-:W-:Y:S05]  /*34f0*/  BRA `(.L_x_72) ;  /* 0x00000c5000007947 */ /* 0x000fea0003800000 */
.L_x_75:
[----:B------:R-:W-:-:S13]  /*3500*/  ISETP.NE.AND P0, PT, R0, 0x7, PT ;  /* 0x000000070000780c */ /* 0x000fda0003f05270 */
[----:B------:R-:W-:Y:S05]  /*3510*/  @!P0 BRA `(.L_x_77) ;  /* 0x000000d000008947 */ /* 0x000fea0003800000 */
[----:B------:R-:W-:-:S13]  /*3520*/  ISETP.NE.AND P0, PT, R0, 0x8, PT ;  /* 0x000000080000780c */ /* 0x000fda0003f05270 */
[----:B------:R-:W-:Y:S05]  /*3530*/  @!P0 BRA `(.L_x_78) ;  /* 0x0000006000008947 */ /* 0x000fea0003800000 */
[----:B------:R-:W-:-:S13]  /*3540*/  ISETP.NE.AND P0, PT, R0, 0x9, PT ;  /* 0x000000090000780c */ /* 0x000fda0003f05270 */
[----:B------:R-:W-:Y:S05]  /*3550*/  @P0 BRA `(.L_x_71) ;  /* 0x00000a4000000947 */ /* 0x000fea0003800000 */
[----:B------:R-:W-:Y:S01]  /*3560*/  IMAD.MOV.U32 R3, RZ, RZ, RZ ;  /* 0x000000ffff037224 */ /* 0x000fe200078e00ff */
[----:B------:R-:W-:-:S05]  /*3570*/  PRMT R2, RZ, 0x5410, R5 ;  /* 0x00005410ff027816 */ /* 0x000fca0000000005 */
[----:B------:R0:W-:Y:S01]  /*3580*/  STG.E.64 [R16.64], R2 ;  /* 0x0000000210007986 */ /* 0x0001e2000c101b24 */
[----:B------:R-:W-:Y:S05]  /*3590*/  BRA `(.L_x_72) ;  /* 0x00000bb000007947 */ /* 0x000fea0003800000 */
.L_x_78:
[----:B------:R-:W-:-:S04]  /*35a0*/  PRMT R5, RZ, 0x5410, R5 ;  /* 0x00005410ff057816 */ /* 0x000fc80000000005 */
[----:B------:R-:W-:-:S04]  /*35b0*/  F2FP.PACK_AB R3, RZ, R5 ;  /* 0x00000005ff03723e */ /* 0x000fc800000000ff */
[----:B------:R-:W-:-:S05]  /*35c0*/  PRMT R3, R3, 0x5410, RZ ;  /* 0x0000541003037816 */ /* 0x000fca00000000ff */
[----:B------:R0:W-:Y:S01]  /*35d0*/  STG.E [R16.64], R3 ;  /* 0x0000000310007986 */ /* 0x0001e2000c101924 */
[----:B------:R-:W-:Y:S05]  /*35e0*/  BRA `(.L_x_72) ;  /* 0x00000b6000007947 */ /* 0x000fea0003800000 */
.L_x_77:
[----:B------:R-:W-:-:S05]  /*35f0*/  PRMT R2, RZ, 0x5410, R5 ;  /* 0x00005410ff027816 */ /* 0x000fca0000000005 */
[----:B------:R-:W-:-:S06]  /*3600*/  FMUL.FTZ R2, R2, 1 ;  /* 0x3f80000002027820 */ /* 0x000fcc0000410000 */
[----:B------:R-:W0:Y:S02]  /*3610*/  F2F.F64.F32 R2, R2 ;  /* 0x0000000200027310 */ /* 0x000e240000201800 */
[----:B0-----:R0:W-:Y:S01]  /*3620*/  STG.E.64 [R16.64], R2 ;  /* 0x0000000210007986 */ /* 0x0011e2000c101b24 */
[----:B------:R-:W-:Y:S05]  /*3630*/  BRA `(.L_x_72) ;  /* 0x00000b1000007947 */ /* 0x000fea0003800000 */
.L_x_67:
        /* <DEDUP_REMOVED lines=8> */
[----:B------:R-:W-:-:S04]  /*36c0*/  PRMT R5, RZ, 0x5410, R5 ;  /* 0x00005410ff057816 */ /* 0x000fc80000000005 */
[----:B------:R-:W-:-:S04]  /*36d0*/  FSETP.NEU.FTZ.AND P0, PT, R5, RZ, PT ;  /* 0x000000ff0500720b */ /* 0x000fc80003f1d000 */
[----:B------:R-:W-:-:S05]  /*36e0*/  SEL R3, RZ, 0x1, !P0 ;  /* 0x00000001ff037807 */ /* 0x000fca0004000000 */
[----:B------:R0:W-:Y:S01]  /*36f0*/  STG.E.U8 [R16.64], R3 ;  /* 0x0000000310007986 */ /* 0x0001e2000c101124 */
[----:B------:R-:W-:Y:S05]  /*3700*/  BRA `(.L_x_72) ;  /* 0x00000a4000007947 */ /* 0x000fea0003800000 */
.L_x_81:
[----:B------:R-:W-:Y:S01]  /*3710*/  PRMT R5, RZ, 0x5410, R5 ;  /* 0x00005410ff057816 */ /* 0x000fe20000000005 */
[----:B------:R-:W-:-:S04]  /*3720*/  CS2R R6, SRZ ;  /* 0x0000000000067805 */ /* 0x000fc8000001ff00 */
[----:B------:R-:W-:-:S06]  /*3730*/  FMUL.FTZ R5, R5, 1 ;  /* 0x3f80000005057820 */ /* 0x000fcc0000410000 */
[----:B------:R-:W0:Y:S02]  /*3740*/  F2F.F64.F32 R4, R5 ;  /* 0x0000000500047310 */ /* 0x000e240000201800 */
[----:B0-----:R0:W-:Y:S01]  /*3750*/  STG.E.128 [R16.64], R4 ;  /* 0x0000000410007986 */ /* 0x0011e2000c101d24 */
[----:B------:R-:W-:Y:S05]  /*3760*/  BRA `(.L_x_72) ;  /* 0x000009e000007947 */ /* 0x000fea0003800000 */
.L_x_80:
[----:B------:R-:W-:-:S13]  /*3770*/  ISETP.NE.AND P0, PT, R0, 0xf, PT ;  /* 0x0000000f0000780c */ /* 0x000fda0003f05270 */
[----:B------:R-:W-:Y:S05]  /*3780*/  @!P0 BRA `(.L_x_82) ;  /* 0x000002d000008947 */ /* 0x000fea0003800000 */
[----:B------:R-:W-:-:S13]  /*3790*/  ISETP.NE.AND P0, PT, R0, 0x17, PT ;  /* 0x000000170000780c */ /* 0x000fda0003f05270 */
[----:B------:R-:W-:Y:S05]  /*37a0*/  @!P0 BRA `(.L_x_83) ;  /* 0x0000015000008947 */ /* 0x000fea0003800000 */
[----:B------:R-:W-:-:S13]  /*37b0*/  ISETP.NE.AND P0, PT, R0, 0x18, PT ;  /* 0x000000180000780c */ /* 0x000fda0003f05270 */
[----:B------:R-:W-:Y:S05]  /*37c0*/  @P0 BRA `(.L_x_71) ;  /* 0x000007d000000947 */ /* 0x000fea0003800000 */
[----:B------:R-:W-:Y:S01]  /*37d0*/  PRMT R5, RZ, 0x5410, R5 ;  /* 0x00005410ff057816 */ /* 0x000fe20000000005 */
[----:B------:R-:W-:Y:S03]  /*37e0*/  BSSY B0, `(.L_x_84) ;  /* 0x000000e000007945 */ /* 0x000fe60003800000 */
[C---:B------:R-:W-:Y:S02]  /*37f0*/  LOP3.LUT R2, R5.reuse, 0x7fffffff, RZ, 0xc0, !PT ;  /* 0x7fffffff05027812 */ /* 0x040fe400078ec0ff */
[----:B------:R-:W-:Y:S02]  /*3800*/  LOP3.LUT R0, R5, 0x80000000, RZ, 0xc0, !PT ;  /* 0x8000000005007812 */ /* 0x000fe400078ec0ff */
[----:B------:R-:W-:Y:S02]  /*3810*/  ISETP.GT.U32.AND P0, PT, R2, 0x43efffff, PT ;  /* 0x43efffff0200780c */ /* 0x000fe40003f04070 */
[----:B------:R-:W-:Y:S01]  /*3820*/  SHF.R.U32.HI R3, RZ, 0x18, R0 ;  /* 0x00000018ff037819 */ /* 0x000fe20000011600 */
[----:B------:R-:W-:-:S10]  /*3830*/  IMAD.MOV.U32 R0, RZ, RZ, 0x7f ;  /* 0x0000007fff007424 */ /* 0x000fd400078e00ff */
[----:B------:R-:W-:Y:S05]  /*3840*/  @P0 BRA `(.L_x_85) ;  /* 0x0000007000000947 */ /* 0x000fea0003800000 */
[----:B------:R-:W-:-:S13]  /*3850*/  ISETP.GE.U32.AND P0, PT, R2, 0x3c800000, PT ;  /* 0x3c8000000200780c */ /* 0x000fda0003f06070 */
[----:B------:R-:W-:Y:S01]  /*3860*/  @P0 SHF.R.U32.HI R0, RZ, 0x14, R5 ;  /* 0x00000014ff000819 */ /* 0x000fe20000011605 */
[----:B------:R-:W-:-:S03]  /*3870*/  @!P0 FADD.FTZ R2, R2, 16384 ;  /* 0x4680000002028421 */ /* 0x000fc60000010000 */
[----:B------:R-:W-:-:S04]  /*3880*/  @P0 LOP3.LUT R0, R0, 0x1, RZ, 0xc0, !PT ;  /* 0x0000000100000812 */ /* 0x000fc800078ec0ff */
[----:B------:R-:W-:-:S04]  /*3890*/  @P0 IADD3 R0, R5, 0x407ffff, R0 ;  /* 0x0407ffff05000810 */ /* 0x000fc80007ffe000 */
[----:B------:R-:W-:Y:S02]  /*38a0*/  @P0 SHF.R.U32.HI R0, RZ, 0x14, R0 ;  /* 0x00000014ff000819 */ /* 0x000fe40000011600 */
[----:B------:R-:W-:Y:S02]  /*38b0*/  @!P0 IADD3 R0, R2, -0x46800000, RZ ;  /* 0xb980000002008810 */ /* 0x000fe40007ffe0ff */
.L_x_85:
[----:B------:R-:W-:Y:S05]  /*38c0*/  BSYNC B0 ;  /* 0x0000000000007941 */ /* 0x000fea0003800000 */
.L_x_84:
[----:B------:R-:W-:-:S05]  /*38d0*/  LOP3.LUT R3, R0, R3, RZ, 0xfc, !PT ;  /* 0x0000000300037212 */ /* 0x000fca00078efcff */
[----:B------:R0:W-:Y:S01]  /*38e0*/  STG.E.U8 [R16.64], R3 ;  /* 0x0000000310007986 */ /* 0x0001e2000c101124 */
[----:B------:R-:W-:Y:S05]  /*38f0*/  BRA `(.L_x_72) ;  /* 0x0000085000007947 */ /* 0x000fea0003800000 */
.L_x_83:
[----:B------:R-:W-:Y:S01]  /*3900*/  PRMT R5, RZ, 0x5410, R5 ;  /* 0x00005410ff057816 */ /* 0x000fe20000000005 */
[----:B------:R-:W-:Y:S03]  /*3910*/  BSSY B0, `(.L_x_86) ;  /* 0x000000f000007945 */ /* 0x000fe60003800000 */
[----:B------:R-:W-:-:S04]  /*3920*/  LOP3.LUT R2, R5, 0x7fffffff, RZ, 0xc0, !PT ;  /* 0x7fffffff05027812 */ /* 0x000fc800078ec0ff */
[----:B------:R-:W-:-:S13]  /*3930*/  ISETP.GT.U32.AND P0, PT, R2, 0x477fffff, PT ;  /* 0x477fffff0200780c */ /* 0x000fda0003f04070 */
[----:B------:R-:W-:Y:S05]  /*3940*/  @P0 BRA `(.L_x_87) ;  /* 0x0000008000000947 */ /* 0x000fea0003800000 */
[----:B------:R-:W-:-:S13]  /*3950*/  ISETP.GE.U32.AND P0, PT, R2, 0x38800000, PT ;  /* 0x388000000200780c */ /* 0x000fda0003f06070 */
[----:B------:R-:W-:Y:S01]  /*3960*/  @P0 SHF.R.U32.HI R0, RZ, 0x15, R5 ;  /* 0x00000015ff000819 */ /* 0x000fe20000011605 */
[----:B------:R-:W-:-:S03]  /*3970*/  @!P0 FADD.FTZ R2, R2, 128 ;  /* 0x4300000002028421 */ /* 0x000fc60000010000 */
[----:B------:R-:W-:-:S04]  /*3980*/  @P0 LOP3.LUT R0, R0, 0x1, RZ, 0xc0, !PT ;  /* 0x0000000100000812 */ /* 0x000fc800078ec0ff */
[----:B------:R-:W-:-:S04]  /*3990*/  @P0 IADD3 R0, R5, 0x80fffff, R0 ;  /* 0x080fffff05000810 */ /* 0x000fc80007ffe000 */
[----:B------:R-:W-:Y:S02]  /*39a0*/  @P0 SHF.R.U32.HI R0, RZ, 0x15, R0 ;  /* 0x00000015ff000819 */ /* 0x000fe40000011600 */
[----:B------:R-:W-:Y:S01]  /*39b0*/  @!P0 IADD3 R0, R2, -0x43000000, RZ ;  /* 0xbd00000002008810 */ /* 0x000fe20007ffe0ff */
[----:B------:R-:W-:Y:S05]  /*39c0*/  BRA `(.L_x_88) ;  /* 0x0000003000007947 */ /* 0x000fea0003800000 */
.L_x_87:
[----:B------:R-:W-:Y:S01]  /*39d0*/  IMAD.MOV.U32 R0, RZ, RZ, 0x7f ;  /* 0x0000007fff007424 */ /* 0x000fe200078e00ff */
[----:B------:R-:W-:-:S04]  /*39e0*/  ISETP.GT.U32.AND P0, PT, R2, 0x7f800000, PT ;  /* 0x7f8000000200780c */ /* 0x000fc80003f04070 */
[----:B------:R-:W-:-:S04]  /*39f0*/  SEL R0, R0, 0x7c, P0 ;  /* 0x0000007c00007807 */ /* 0x000fc80000000000 */
.L_x_88:
[----:B------:R-:W-:Y:S05]  /*3a00*/  BSYNC B0 ;  /* 0x0000000000007941 */ /* 0x000fea0003800000 */
.L_x_86:
[----:B------:R-:W-:-:S04]  /*3a10*/  LOP3.LUT R2, R5, 0x80000000, RZ, 0xc0, !PT ;  /* 0x8000000005027812 */ /* 0x000fc800078ec0ff */
[----:B------:R-:W-:-:S04]  /*3a20*/  SHF.R.U32.HI R3, RZ, 0x18, R2 ;  /* 0x00000018ff037819 */ /* 0x000fc80000011602 */
[----:B------:R-:W-:-:S05]  /*3a30*/  LOP3.LUT R3, R0, R3, RZ, 0xfc, !PT ;  /* 0x0000000300037212 */ /* 0x000fca00078efcff */
[----:B------:R0:W-:Y:S01]  /*3a40*/  STG.E.U8 [R16.64], R3 ;  /* 0x0000000310007986 */ /* 0x0001e2000c101124 */
[----:B------:R-:W-:Y:S05]  /*3a50*/  BRA `(.L_x_72) ;  /* 0x000006f000007947 */ /* 0x000fea0003800000 */
.L_x_82:
[----:B------:R0:W-:Y:S01]  /*3a60*/  STG.E.U16 [R16.64], R5 ;  /* 0x0000000510007986 */ /* 0x0001e2000c101524 */
[----:B------:R-:W-:Y:S05]  /*3a70*/  BRA `(.L_x_72) ;  /* 0x000006d000007947 */ /* 0x000fea0003800000 */
.L_x_79:
        /* <DEDUP_REMOVED lines=8> */
[----:B------:R-:W-:-:S06]  /*3b00*/  PRMT R3, RZ, 0x5410, R5 ;  /* 0x00005410ff037816 */ /* 0x000fcc0000000005 */
[----:B------:R-:W0:Y:S02]  /*3b10*/  F2I.FTZ.U32.TRUNC.NTZ R3, R3 ;  /* 0x0000000300037305 */ /* 0x000e24000021f000 */
[----:B0-----:R0:W-:Y:S01]  /*3b20*/  STG.E.U16 [R16.64], R3 ;  /* 0x0000000310007986 */ /* 0x0011e2000c101524 */
[----:B------:R-:W-:Y:S05]  /*3b30*/  BRA `(.L_x_72) ;  /* 0x0000061000007947 */ /* 0x000fea0003800000 */
.L_x_91:
[----:B------:R-:W-:Y:S01]  /*3b40*/  PRMT R5, RZ, 0x5410, R5 ;  /* 0x00005410ff057816 */ /* 0x000fe20000000005 */
[----:B------:R-:W-:Y:S01]  /*3b50*/  BSSY B0, `(.L_x_92) ;  /* 0x0000014000007945 */ /* 0x000fe20003800000 */
[----:B------:R-:W-:Y:S02]  /*3b60*/  IMAD.MOV.U32 R8, RZ, RZ, 0x80 ;  /* 0x00000080ff087424 */ /* 0x000fe400078e00ff */
[----:B------:R-:W-:-:S04]  /*3b70*/  LOP3.LUT R2, R5, 0x7fffffff, RZ, 0xc0, !PT ;  /* 0x7fffffff05027812 */ /* 0x000fc800078ec0ff */
[----:B------:R-:W-:-:S13]  /*3b80*/  ISETP.GT.U32.AND P0, PT, R2, 0x437fffff, PT ;  /* 0x437fffff0200780c */ /* 0x000fda0003f04070 */
[----:B------:R-:W-:Y:S05]  /*3b90*/  @P0 BRA `(.L_x_93) ;  /* 0x000000f000000947 */ /* 0x000fea0003800000 */
[----:B------:R-:W-:-:S13]  /*3ba0*/  ISETP.GE.U32.AND P0, PT, R2, 0x3c000000, PT ;  /* 0x3c0000000200780c */ /* 0x000fda0003f06070 */
[----:B------:R-:W-:-:S04]  /*3bb0*/  @P0 SHF.R.U32.HI R0, RZ, 0x14, R5 ;  /* 0x00000014ff000819 */ /* 0x000fc80000011605 */
[----:B------:R-:W-:-:S04]  /*3bc0*/  @P0 LOP3.LUT R0, R0, 0x1, RZ, 0xc0, !PT ;  /* 0x0000000100000812 */ /* 0x000fc800078ec0ff */
[----:B------:R-:W-:-:S04]  /*3bd0*/  @P0 IADD3 R0, R5, 0x487ffff, R0 ;  /* 0x0487ffff05000810 */ /* 0x000fc80007ffe000 */
[----:B------:R-:W-:-:S04]  /*3be0*/  @P0 SHF.R.U32.HI R0, RZ, 0x14, R0 ;  /* 0x00000014ff000819 */ /* 0x000fc80000011600 */
[----:B------:R-:W-:Y:S01]  /*3bf0*/  @P0 LOP3.LUT R0, R0, 0xff, RZ, 0xc0, !PT ;  /* 0x000000ff00000812 */ /* 0x000fe200078ec0ff */
[----:B------:R-:W-:Y:S05]  /*3c00*/  @P0 BRA `(.L_x_94) ;  /* 0x0000004000000947 */ /* 0x000fea0003800000 */
[----:B------:R-:W-:Y:S01]  /*3c10*/  FADD.FTZ R0, R2, 8192 ;  /* 0x4600000002007421 */ /* 0x000fe20000010000 */
[----:B------:R-:W-:-:S04]  /*3c20*/  PRMT R8, RZ, 0x7610, R8 ;  /* 0x00007610ff087816 */ /* 0x000fc80000000008 */
[----:B------:R-:W-:-:S13]  /*3c30*/  LOP3.LUT P0, R0, R0, 0xff, RZ, 0xc0, !PT ;  /* 0x000000ff00007812 */ /* 0x000fda000780c0ff */
[----:B------:R-:W-:Y:S05]  /*3c40*/  @!P0 BRA `(.L_x_93) ;  /* 0x0000004000008947 */ /* 0x000fea0003800000 */
.L_x_94:
[----:B------:R-:W-:-:S04]  /*3c50*/  LOP3.LUT R2, R5, 0x80000000, RZ, 0xc0, !PT ;  /* 0x8000000005027812 */ /* 0x000fc800078ec0ff */
[----:B------:R-:W-:-:S04]  /*3c60*/  SHF.R.U32.HI R3, RZ, 0x18, R2 ;  /* 0x00000018ff037819 */ /* 0x000fc80000011602 */
[----:B------:R-:W-:-:S04]  /*3c70*/  LOP3.LUT R0, R0, R3, RZ, 0xfc, !PT ;  /* 0x0000000300007212 */ /* 0x000fc800078efcff */
[----:B------:R-:W-:Y:S02]  /*3c80*/  PRMT R8, R0, 0x7610, R8 ;  /* 0x0000761000087816 */ /* 0x000fe40000000008 */
.L_x_93:
[----:B------:R-:W-:Y:S05]  /*3c90*/  BSYNC B0 ;  /* 0x0000000000007941 */ /* 0x000fea0003800000 */
.L_x_92:
[----:B------:R0:W-:Y:S01]  /*3ca0*/  STG.E.U8 [R16.64], R8 ;  /* 0x0000000810007986 */ /* 0x0001e2000c101124 */
[----:B------:R-:W-:Y:S05]  /*3cb0*/  BRA `(.L_x_72) ;  /* 0x0000049000007947 */ /* 0x000fea0003800000 */
.L_x_90:
        /* <DEDUP_REMOVED lines=17> */
.L_x_97:
[----:B------:R-:W-:-:S04]  /*3dd0*/  LOP3.LUT R2, R5, 0x80000000, RZ, 0xc0, !PT ;  /* 0x8000000005027812 */ /* 0x000fc800078ec0ff */
[----:B------:R-:W-:-:S04]  /*3de0*/  SHF.R.U32.HI R3, RZ, 0x18, R2 ;  /* 0x00000018ff037819 */ /* 0x000fc80000011602 */
[----:B------:R-:W-:-:S04]  /*3df0*/  LOP3.LUT R0, R0, R3, RZ, 0xfc, !PT ;  /* 0x0000000300007212 */ /* 0x000fc800078efcff */
[----:B------:R-:W-:Y:S02]  /*3e00*/  PRMT R8, R0, 0x7610, R8 ;  /* 0x0000761000087816 */ /* 0x000fe40000000008 */
.L_x_96:
[----:B------:R-:W-:Y:S05]  /*3e10*/  BSYNC B0 ;  /* 0x0000000000007941 */ /* 0x000fea0003800000 */
.L_x_95:
[----:B------:R0:W-:Y:S01]  /*3e20*/  STG.E.U8 [R16.64], R8 ;  /* 0x0000000810007986 */ /* 0x0001e2000c101124 */
[----:B------:R-:W-:Y:S05]  /*3e30*/  BRA `(.L_x_72) ;  /* 0x0000031000007947 */ /* 0x000fea0003800000 */
.L_x_89:
[----:B------:R-:W-:-:S13]  /*3e40*/  ISETP.NE.AND P0, PT, R0, 0x1c, PT ;  /* 0x0000001c0000780c */ /* 0x000fda0003f05270 */
[----:B------:R-:W-:Y:S05]  /*3e50*/  @!P0 BRA `(.L_x_98) ;  /* 0x000002c000008947 */ /* 0x000fea0003800000 */
[----:B------:R-:W-:-:S13]  /*3e60*/  ISETP.NE.AND P0, PT, R0, 0x1d, PT ;  /* 0x0000001d0000780c */ /* 0x000fda0003f05270 */
[----:B------:R-:W-:Y:S05]  /*3e70*/  @!P0 BRA `(.L_x_99) ;  /* 0x0000026000008947 */ /* 0x000fea0003800000 */
[----:B------:R-:W-:-:S13]  /*3e80*/  ISETP.NE.AND P0, PT, R0, 0x2c, PT ;  /* 0x0000002c0000780c */ /* 0x000fda0003f05270 */
[----:B------:R-:W-:Y:S05]  /*3e90*/  @P0 BRA `(.L_x_71) ;  /* 0x0000010000000947 */ /* 0x000fea0003800000 */
[----:B------:R-:W-:Y:S01]  /*3ea0*/  PRMT R5, RZ, 0x5410, R5 ;  /* 0x00005410ff057816 */ /* 0x000fe20000000005 */
[----:B------:R-:W-:Y:S01]  /*3eb0*/  IMAD.MOV.U32 R3, RZ, RZ, 0xff ;  /* 0x000000ffff037424 */ /* 0x000fe200078e00ff */
[----:B------:R-:W-:Y:S02]  /*3ec0*/  PLOP3.LUT P0, PT, PT, PT, PT, 0x80, 0x0 ;  /* 0x000000000000781c */ /* 0x000fe40003f0f070 */
[----:B------:R-:W-:-:S04]  /*3ed0*/  SHF.R.U32.HI R4, RZ, 0x17, R5 ;  /* 0x00000017ff047819 */ /* 0x000fc80000011605 */
[----:B------:R-:W-:-:S04]  /*3ee0*/  LOP3.LUT R2, R4, 0xff, RZ, 0xc0, !PT ;  /* 0x000000ff04027812 */ /* 0x000fc800078ec0ff */
[----:B------:R-:W-:-:S13]  /*3ef0*/  ISETP.NE.AND P2, PT, R2, 0xff, PT ;  /* 0x000000ff0200780c */ /* 0x000fda0003f45270 */
[--C-:B------:R-:W-:Y:S02]  /*3f00*/  @P2 SHF.R.U32.HI R0, RZ, 0x16, R5.reuse ;  /* 0x00000016ff002819 */ /* 0x100fe40000011605 */
[----:B------:R-:W-:Y:S02]  /*3f10*/  @P2 LOP3.LUT P1, RZ, R2, 0x3fffff, R5, 0xf8, !PT ;  /* 0x003fffff02ff2812 */ /* 0x000fe4000782f805 */
[----:B------:R-:W-:-:S04]  /*3f20*/  @P2 LOP3.LUT R0, R0, 0x1, RZ, 0xc0, !PT ;  /* 0x0000000100002812 */ /* 0x000fc800078ec0ff */
[----:B------:R-:W-:Y:S02]  /*3f30*/  @P2 ISETP.EQ.U32.AND P1, PT, R0, 0x1, P1 ;  /* 0x000000010000280c */ /* 0x000fe40000f22070 */
[----:B------:R-:W-:Y:S02]  /*3f40*/  @P2 IADD3 R0, R4, 0x1, RZ ;  /* 0x0000000104002810 */ /* 0x000fe40007ffe0ff */
[----:B------:R-:W-:-:S13]  /*3f50*/  @P2 PLOP3.LUT P0, PT, P1, PT, PT, 0x80, 0x0 ;  /* 0x000000000000281c */ /* 0x000fda0000f0f070 */
[----:B------:R-:W-:-:S04]  /*3f60*/  @!P0 IMAD.MOV R0, RZ, RZ, R4 ;  /* 0x000000ffff008224 */ /* 0x000fc800078e0204 */
[----:B------:R-:W-:-:S05]  /*3f70*/  @P2 IMAD.MOV.U32 R3, RZ, RZ, R0 ;  /* 0x000000ffff032224 */ /* 0x000fca00078e0000 */
[----:B------:R0:W-:Y:S01]  /*3f80*/  STG.E.U8 [R16.64], R3 ;  /* 0x0000000310007986 */ /* 0x0001e2000c101124 */
[----:B------:R-:W-:Y:S05]  /*3f90*/  BRA `(.L_x_72) ;  /* 0x000001b000007947 */ /* 0x000fea0003800000 */
.L_x_71:
        /* <DEDUP_REMOVED lines=19> */
[----:B------:R-:W-:Y:S05]  /*40d0*/  BRA `(.L_x_72) ;  /* 0x0000007000007947 */ /* 0x000fea0003800000 */
.L_x_99:
[----:B------:R-:W-:-:S06]  /*40e0*/  PRMT R2, RZ, 0x5410, R5 ;  /* 0x00005410ff027816 */ /* 0x000fcc0000000005 */
[----:B------:R-:W0:Y:S02]  /*40f0*/  F2I.U64.TRUNC R2, R2 ;  /* 0x0000000200027311 */ /* 0x000e24000020d800 */
[----:B0-----:R0:W-:Y:S01]  /*4100*/  STG.E.64 [R16.64], R2 ;  /* 0x0000000210007986 */ /* 0x0011e2000c101b24 */
[----:B------:R-:W-:Y:S05]  /*4110*/  BRA `(.L_x_72) ;  /* 0x0000003000007947 */ /* 0x000fea0003800000 */
.L_x_98:
[----:B------:R-:W-:-:S06]  /*4120*/  PRMT R5, RZ, 0x5410, R5 ;  /* 0x00005410ff057816 */ /* 0x000fcc0000000005 */
[----:B------:R-:W0:Y:S02]  /*4130*/  F2I.FTZ.U32.TRUNC.NTZ R5, R5 ;  /* 0x0000000500057305 */ /* 0x000e24000021f000 */
[----:B0-----:R0:W-:Y:S02]  /*4140*/  STG.E [R16.64], R5 ;  /* 0x0000000510007986 */ /* 0x0011e4000c101924 */
.L_x_72:
[----:B------:R-:W-:-:S05]  /*4150*/  IMAD R18, R19, 0x200, R18 ;  /* 0x0000020013127824 */ /* 0x000fca00078e0212 */
[----:B------:R-:W-:Y:S02]  /*4160*/  IADD3 R23, R18, 0x80, RZ ;  /* 0x0000008012177810 */ /* 0x000fe40007ffe0ff */
.L_x_1:
[----:B------:R-:W-:Y:S05]  /*4170*/  BSYNC B6 ;  /* 0x0000000000067941 */ /* 0x000fea0003800000 */
.L_x_0:
[----:B------:R-:W-:Y:S01]  /*4180*/  ISETP.GE.AND P0, PT, R23, c[0x0][0x160], PT ;  /* 0x0000580017007a0c */ /* 0x000fe20003f06270 */
[----:B------:R-:W-:-:S12]  /*4190*/  BSSY B6, `(.L_x_100) ;  /* 0x0000820000067945 */ /* 0x000fd80003800000 */
[----:B------:R-:W-:Y:S05]  /*41a0*/  @P0 BRA `(.L_x_101) ;  /* 0x000081e000000947 */ /* 0x000fea0003800000 */
[----:B------:R-:W-:Y:S01]  /*41b0*/  ISETP.NE.AND P0, PT, RZ, c[0x0][0x168], PT ;  /* 0x00005a00ff007a0c */ /* 0x000fe20003f05270 */
[----:B------:R-:W-:Y:S02]  /*41c0*/  IMAD.MOV.U32 R18, RZ, RZ, RZ ;  /* 0x000000ffff127224 */ /* 0x000fe400078e00ff */
[----:B0-----:R-:W-:Y:S02]  /*41d0*/  IMAD.MOV.U32 R0, RZ, RZ, RZ ;  /* 0x000000ffff007224 */ /* 0x001fe400078e00ff */
[----:B------:R-:W-:-:S08]  /*41e0*/  IMAD.MOV.U32 R16, RZ, RZ, RZ ;  /* 0x000000ffff107224 */ /* 0x000fd000078e00ff */
[----:B------:R-:W-:Y:S05]  /*41f0*/  @!P0 BRA `(.L_x_102) ;  /* 0x00000fa000008947 */ /* 0x000fea0003800000 */
[----:B------:R-:W-:Y:S02]  /*4200*/  IMAD.MOV.U32 R22, RZ, RZ, RZ ;  /* 0x000000ffff167224 */ /* 0x000fe400078e00ff */
[----:B------:R-:W-:Y:S02]  /*4210*/  IMAD.MOV.U32 R0, RZ, RZ, 0x1 ;  /* 0x00000001ff007424 */ /* 0x000fe400078e00ff */
[----:B------:R-:W-:-:S03]  /*4220*/  IMAD.HI.U32 R2, R23, c[0x0][0x170], R22 ;  /* 0x00005c0017027a27 */ /* 0x000fc600078e0016 */
[----:B------:R-:W-:Y:S02]  /*4230*/  ISETP.NE.AND P0, PT, R0, c[0x0][0x168], PT ;  /* 0x00005a0000007a0c */ /* 0x000fe40003f05270 */
[----:B------:R-:W-:-:S05]  /*4240*/  SHF.R.U32.HI R3, RZ, c[0x0][0x174], R2 ;  /* 0x00005d00ff037a19 */ /* 0x000fca0000011602 */
[----:B------:R-:W-:-:S04]  /*4250*/  IMAD.MOV R18, RZ, RZ, -R3 ;  /* 0x000000ffff127224 */ /* 0x000fc800078e0a03 */
[----:B------:R-:W-:-:S04]  /*4260*/  IMAD R18, R18, c[0x0][0x16c], R23 ;  /* 0x00005b0012127a24 */ /* 0x000fc800078e0217 */
[C---:B------:R-:W-:Y:S02]  /*4270*/  IMAD R16, R18.reuse, c[0x0][0x298], RZ ;  /* 0x0000a60012107a24 */ /* 0x040fe400078e02ff */
[C---:B------:R-:W-:Y:S02]  /*4280*/  IMAD R0, R18.reuse, c[0x0][0x29c], RZ ;  /* 0x0000a70012007a24 */ /* 0x040fe400078e02ff */
[----:B------:R-:W-:Y:S01]  /*4290*/  IMAD R18, R18, c[0x0][0x2a0], RZ ;  /* 0x0000a80012127a24 */ /* 0x000fe200078e02ff */
        /* <DEDUP_REMOVED lines=240> */
.L_x_102:
        /* <DEDUP_REMOVED lines=21> */
.L_x_106:
[----:B------:R-:W2:Y:S02]  /*52f0*/  LDG.E.U8 R2, [R2.64] ;  /* 0x0000002402027981 */ /* 0x000ea4000c1e1100 */
[----:B--2---:R-:W0:Y:S02]  /*5300*/  I2F.U16 R0, R2 ;  /* 0x0000000200007306 */ /* 0x004e240000101000 */
[----:B0-----:R-:W-:-:S04]  /*5310*/  F2FP.BF16.PACK_AB R0, RZ, R0 ;  /* 0x00000000ff00723e */ /* 0x001fc800000010ff */
[----:B------:R-:W-:Y:S01]  /*5320*/  PRMT R19, R0, 0x7610, R19 ;  /* 0x0000761000137816 */ /* 0x000fe20000000013 */
[----:B------:R-:W-:Y:S05]  /*5330*/  BRA `(.L_x_108) ;  /* 0x00000f0000007947 */ /* 0x000fea0003800000 */
.L_x_105:
        /* <DEDUP_REMOVED lines=11> */
.L_x_110:
[----:B------:R-:W2:Y:S02]  /*53f0*/  LDG.E R2, [R2.64] ;  /* 0x0000002402027981 */ /* 0x000ea4000c1e1900 */
[----:B--2---:R-:W0:Y:S02]  /*5400*/  I2F R0, R2 ;  /* 0x0000000200007306 */ /* 0x004e240000201400 */
[----:B0-----:R-:W-:-:S04]  /*5410*/  F2FP.BF16.PACK_AB R0, RZ, R0 ;  /* 0x00000000ff00723e */ /* 0x001fc800000010ff */
[----:B------:R-:W-:Y:S01]  /*5420*/  PRMT R19, R0, 0x7610, R19 ;  /* 0x0000761000137816 */ /* 0x000fe20000000013 */
[----:B------:R-:W-:Y:S05]  /*5430*/  BRA `(.L_x_108) ;  /* 0x00000e0000007947 */ /* 0x000fea0003800000 */
.L_x_109:
[----:B------:R-:W2:Y:S02]  /*5440*/  LDG.E.U16 R2, [R2.64] ;  /* 0x0000002402027981 */ /* 0x000ea4000c1e1500 */
[----:B--2---:R-:W0:Y:S02]  /*5450*/  I2F.S16 R0, R2 ;  /* 0x0000000200007306 */ /* 0x004e240000101400 */
[----:B0-----:R-:W-:-:S04]  /*5460*/  F2FP.BF16.PACK_AB R0, RZ, R0 ;  /* 0x00000000ff00723e */ /* 0x001fc800000010ff */
[----:B------:R-:W-:Y:S01]  /*5470*/  PRMT R19, R0, 0x7610, R19 ;  /* 0x0000761000137816 */ /* 0x000fe20000000013 */
[----:B------:R-:W-:Y:S05]  /*5480*/  BRA `(.L_x_108) ;  /* 0x00000db000007947 */ /* 0x000fea0003800000 */
.L_x_104:
        /* <DEDUP_REMOVED lines=9> */
.L_x_112:
[----:B------:R-:W2:Y:S02]  /*5520*/  LDG.E.U16 R0, [R2.64] ;  /* 0x0000002402007981 */ /* 0x000ea4000c1e1500 */
[----:B--2---:R-:W-:-:S05]  /*5530*/  HADD2.F32 R0, -RZ, R0.H0_H0 ;  /* 0x20000000ff007230 */ /* 0x004fca0000004100 */
[----:B------:R-:W-:-:S04]  /*5540*/  F2FP.BF16.PACK_AB R0, RZ, R0 ;  /* 0x00000000ff00723e */ /* 0x000fc800000010ff */
[----:B------:R-:W-:Y:S01]  /*5550*/  PRMT R19, R0, 0x7610, R19 ;  /* 0x0000761000137816 */ /* 0x000fe20000000013 */
[----:B------:R-:W-:Y:S05]  /*5560*/  BRA `(.L_x_108) ;  /* 0x00000cd000007947 */ /* 0x000fea0003800000 */
.L_x_111:
        /* <DEDUP_REMOVED lines=9> */
.L_x_114:
[----:B------:R-:W2:Y:S02]  /*5600*/  LDG.E.U16 R2, [R2.64] ;  /* 0x0000002402027981 */ /* 0x000ea4000c1e1500 */
[----:B--2---:R-:W-:-:S05]  /*5610*/  HADD2.F32 R0, -RZ, R2.H0_H0 ;  /* 0x20000002ff007230 */ /* 0x004fca0000004100 */
[----:B------:R-:W-:-:S04]  /*5620*/  F2FP.BF16.PACK_AB R0, RZ, R0 ;  /* 0x00000000ff00723e */ /* 0x000fc800000010ff */
[----:B------:R-:W-:Y:S01]  /*5630*/  PRMT R19, R0, 0x7610, R19 ;  /* 0x0000761000137816 */ /* 0x000fe20000000013 */
[----:B------:R-:W-:Y:S05]  /*5640*/  BRA `(.L_x_108) ;  /* 0x00000bf000007947 */ /* 0x000fea0003800000 */
.L_x_113:
[----:B------:R-:W2:Y:S02]  /*5650*/  LDG.E.64 R2, [R2.64] ;  /* 0x0000002402027981 */ /* 0x000ea4000c1e1b00 */
[----:B--2---:R-:W0:Y:S01]  /*5660*/  F2F.F32.F64 R0, R2 ;  /* 0x0000000200007310 */ /* 0x004e220000301000 */
[----:B------:R-:W0:-:S14]  /*5670*/  DSETP.GEU.AND P0, PT, |R2|, c[0x2][0x0], PT ;  /* 0x008000000200762a */ /* 0x000e1c0003f0e200 */
[----:B0-----:R-:W-:-:S05]  /*5680*/  @!P0 FMUL R0, R0, 1.175494350822287508e-38 ;  /* 0x0080000000008820 */ /* 0x001fca0000400000 */
[----:B------:R-:W-:-:S04]  /*5690*/  F2FP.BF16.PACK_AB R0, RZ, R0 ;  /* 0x00000000ff00723e */ /* 0x000fc800000010ff */
[----:B------:R-:W-:Y:S01]  /*56a0*/  PRMT R19, R0, 0x7610, R19 ;  /* 0x0000761000137816 */ /* 0x000fe20000000013 */
[----:B------:R-:W-:Y:S05]  /*56b0*/  BRA `(.L_x_108) ;  /* 0x00000b8000007947 */ /* 0x000fea0003800000 */
.L_x_103:
        /* <DEDUP_REMOVED lines=14> */
.L_x_117:
[----:B------:R-:W2:Y:S02]  /*57a0*/  LDG.E.64 R2, [R2.64] ;  /* 0x0000002402027981 */ /* 0x000ea4000c1e1b00 */
[----:B--2---:R-:W0:Y:S01]  /*57b0*/  F2F.F32.F64 R0, R2 ;  /* 0x0000000200007310 */ /* 0x004e220000301000 */
[----:B------:R-:W0:-:S14]  /*57c0*/  DSETP.GEU.AND P0, PT, |R2|, c[0x2][0x0], PT ;  /* 0x008000000200762a */ /* 0x000e1c0003f0e200 */
[----:B0-----:R-:W-:-:S05]  /*57d0*/  @!P0 FMUL R0, R0, 1.175494350822287508e-38 ;  /* 0x0080000000008820 */ /* 0x001fca0000400000 */
[----:B------:R-:W-:-:S04]  /*57e0*/  F2FP.BF16.PACK_AB R0, RZ, R0 ;  /* 0x00000000ff00723e */ /* 0x000fc800000010ff */
[----:B------:R-:W-:Y:S01]  /*57f0*/  PRMT R19, R0, 0x7610, R19 ;  /* 0x0000761000137816 */ /* 0x000fe20000000013 */
[----:B------:R-:W-:Y:S05]  /*5800*/  BRA `(.L_x_108) ;  /* 0x00000a3000007947 */ /* 0x000fea0003800000 */
.L_x_116:
        /* <DEDUP_REMOVED lines=28> */
.L_x_119:
        /* <DEDUP_REMOVED lines=15> */
.L_x_118:
[----:B------:R0:W5:Y:S01]  /*5ac0*/  LDG.E.U16 R19, [R2.64] ;  /* 0x0000002402137981 */ /* 0x000162000c1e1500 */
[----:B------:R-:W-:Y:S05]  /*5ad0*/  BRA `(.L_x_108) ;  /* 0x0000076000007947 */ /* 0x000fea0003800000 */
.L_x_115:
        /* <DEDUP_REMOVED lines=12> */
.L_x_122:
        /* <DEDUP_REMOVED lines=21> */
.L_x_126:
[----:B------:R-:W-:Y:S05]  /*5cf0*/  BSYNC B1 ;  /* 0x0000000000017941 */ /* 0x000fea0003800000 */
.L_x_125:
[----:B------:R-:W-:Y:S01]  /*5d00*/  LEA R3, R0, 0x3b800000, 0x17 ;  /* 0x3b80000000037811 */ /* 0x000fe200078eb8ff */
[----:B------:R-:W-:-:S05]  /*5d10*/  IMAD.SHL.U32 R0, R2, 0x100000, RZ ;  /* 0x0010000002007824 */ /* 0x000fca00078e00ff */
[----:B------:R-:W-:Y:S02]  /*5d20*/  LOP3.LUT R0, R3, R0, R4, 0xfe, !PT ;  /* 0x0000000003007212 */ /* 0x000fe400078efe04 */
.L_x_124:
[----:B------:R-:W-:Y:S05]  /*5d30*/  BSYNC B0 ;  /* 0x0000000000007941 */ /* 0x000fea0003800000 */
.L_x_123:
[----:B------:R-:W-:-:S04]  /*5d40*/  F2FP.BF16.PACK_AB R0, RZ, R0 ;  /* 0x00000000ff00723e */ /* 0x000fc800000010ff */
[----:B------:R-:W-:Y:S01]  /*5d50*/  PRMT R19, R0, 0x7610, R19 ;  /* 0x0000761000137816 */ /* 0x000fe20000000013 */
[----:B------:R-:W-:Y:S05]  /*5d60*/  BRA `(.L_x_108) ;  /* 0x000004d000007947 */ /* 0x000fea0003800000 */
.L_x_121:
        /* <DEDUP_REMOVED lines=21> */
.L_x_130:
[----:B------:R-:W-:Y:S05]  /*5ec0*/  BSYNC B1 ;  /* 0x0000000000017941 */ /* 0x000fea0003800000 */
.L_x_129:
[----:B------:R-:W-:Y:S01]  /*5ed0*/  LEA R3, R0, 0x37800000, 0x17 ;  /* 0x3780000000037811 */ /* 0x000fe200078eb8ff */
[----:B------:R-:W-:-:S05]  /*5ee0*/  IMAD.SHL.U32 R0, R2, 0x200000, RZ ;  /* 0x0020000002007824 */ /* 0x000fca00078e00ff */
[----:B------:R-:W-:Y:S02]  /*5ef0*/  LOP3.LUT R0, R3, R0, R4, 0xfe, !PT ;  /* 0x0000000003007212 */ /* 0x000fe400078efe04 */
.L_x_128:
[----:B------:R-:W-:Y:S05]  /*5f00*/  BSYNC B0 ;  /* 0x0000000000007941 */ /* 0x000fea0003800000 */
.L_x_127:
[----:B------:R-:W-:-:S04]  /*5f10*/  F2FP.BF16.PACK_AB R0, RZ, R0 ;  /* 0x00000000ff00723e */ /* 0x000fc800000010ff */
[----:B------:R-:W-:Y:S01]  /*5f20*/  PRMT R19, R0, 0x7610, R19 ;  /* 0x0000761000137816 */ /* 0x000fe20000000013 */
[----:B------:R-:W-:Y:S05]  /*5f30*/  BRA `(.L_x_108) ;  /* 0x0000030000007947 */ /* 0x000fea0003800000 */
.L_x_120:
        /* <DEDUP_REMOVED lines=14> */
.L_x_134:
[----:B------:R-:W-:Y:S05]  /*6020*/  BSYNC B0 ;  /* 0x0000000000007941 */ /* 0x000fea0003800000 */
.L_x_133:
[----:B------:R-:W-:-:S04]  /*6030*/  F2FP.BF16.PACK_AB R0, RZ, R0 ;  /* 0x00000000ff00723e */ /* 0x000fc800000010ff */
[----:B------:R-:W-:Y:S01]  /*6040*/  PRMT R19, R0, 0x7610, R19 ;  /* 0x0000761000137816 */ /* 0x000fe20000000013 */
[----:B------:R-:W-:Y:S05]  /*6050*/  BRA `(.L_x_108) ;  /* 0x000001e000007947 */ /* 0x000fea0003800000 */
.L_x_107:
        /* <DEDUP_REMOVED lines=21> */
.L_x_132:
[----:B------:R-:W2:Y:S02]  /*61b0*/  LDG.E.64 R2, [R2.64] ;  /* 0x0000002402027981 */ /* 0x000ea4000c1e1b00 */
[----:B--2---:R-:W0:Y:S02]  /*61c0*/  I2F.U64 R0, R2 ;  /* 0x0000000200007312 */ /* 0x004e240000301000 */
[----:B0-----:R-:W-:-:S04]  /*61d0*/  F2FP.BF16.PACK_AB R0, RZ, R0 ;  /* 0x00000000ff00723e */ /* 0x001fc800000010ff */
[----:B------:R-:W-:Y:S01]  /*61e0*/  PRMT R19, R0, 0x7610, R19 ;  /* 0x0000761000137816 */ /* 0x000fe20000000013 */
[----:B------:R-:W-:Y:S05]  /*61f0*/  BRA `(.L_x_108) ;  /* 0x0000004000007947 */ /* 0x000fea0003800000 */
.L_x_131:
[----:B------:R-:W2:Y:S02]  /*6200*/  LDG.E R2, [R2.64] ;  /* 0x0000002402027981 */ /* 0x000ea4000c1e1900 */
[----:B--2---:R-:W0:Y:S02]  /*6210*/  I2F.U32 R0, R2 ;  /* 0x0000000200007306 */ /* 0x004e240000201000 */
[----:B0-----:R-:W-:-:S04]  /*6220*/  F2FP.BF16.PACK_AB R0, RZ, R0 ;  /* 0x00000000ff00723e */ /* 0x001fc800000010ff */
[----:B------:R-:W-:Y:S02]  /*6230*/  PRMT R19, R0, 0x7610, R19 ;  /* 0x0000761000137816 */ /* 0x000fe40000000013 */
.L_x_108:
        /* <DEDUP_REMOVED lines=19> */
.L_x_138:
[----:B------:R-:W2:Y:S02]  /*6370*/  LDG.E.U8 R2, [R2.64] ;  /* 0x0000002402027981 */ /* 0x000ea4000c1e1100 */
[----:B--2---:R-:W0:Y:S02]  /*6380*/  I2F.U16 R0, R2 ;  /* 0x0000000200007306 */ /* 0x004e240000101000 */
[----:B0-----:R-:W-:-:S04]  /*6390*/  F2FP.BF16.PACK_AB R0, RZ, R0 ;  /* 0x00000000ff00723e */ /* 0x001fc800000010ff */
[----:B------:R-:W-:Y:S01]  /*63a0*/  PRMT R5, R0, 0x7610, R5 ;  /* 0x0000761000057816 */ /* 0x000fe20000000005 */
[----:B------:R-:W-:Y:S05]  /*63b0*/  BRA `(.L_x_140) ;  /* 0x00000ef000007947 */ /* 0x000fea0003800000 */
.L_x_137:
        /* <DEDUP_REMOVED lines=11> */
.L_x_142:
[----:B------:R-:W2:Y:S02]  /*6470*/  LDG.E R2, [R2.64] ;  /* 0x0000002402027981 */ /* 0x000ea4000c1e1900 */
[----:B--2---:R-:W0:Y:S02]  /*6480*/  I2F R0, R2 ;  /* 0x0000000200007306 */ /* 0x004e240000201400 */
[----:B0-----:R-:W-:-:S04]  /*6490*/  F2FP.BF16.PACK_AB R0, RZ, R0 ;  /* 0x00000000ff00723e */ /* 0x001fc800000010ff */
[----:B------:R-:W-:Y:S01]  /*64a0*/  PRMT R5, R0, 0x7610, R5 ;  /* 0x0000761000057816 */ /* 0x000fe20000000005 */
[----:B------:R-:W-:Y:S05]  /*64b0*/  BRA `(.L_x_140) ;  /* 0x00000df000007947 */ /* 0x000fea0003800000 */
.L_x_141:
[----:B------:R-:W2:Y:S02]  /*64c0*/  LDG.E.U16 R2, [R2.64] ;  /* 0x0000002402027981 */ /* 0x000ea4000c1e1500 */
[----:B--2---:R-:W0:Y:S02]  /*64d0*/  I2F.S16 R0, R2 ;  /* 0x0000000200007306 */ /* 0x004e240000101400 */
[----:B0-----:R-:W-:-:S04]  /*64e0*/  F2FP.BF16.PACK_AB R0, RZ, R0 ;  /* 0x00000000ff00723e */ /* 0x001fc800000010ff */
[----:B------:R-:W-:Y:S01]  /*64f0*/  PRMT R5, R0, 0x7610, R5 ;  /* 0x0000761000057816 */ /* 0x000fe20000000005 */
[----:B------:R-:W-:Y:S05]  /*6500*/  BRA `(.L_x_140) ;  /* 0x00000da000007947 */ /* 0x000fea0003800000 */
.L_x_136:
        /* <DEDUP_REMOVED lines=9> */
.L_x_144:
[----:B------:R-:W2:Y:S02]  /*65a0*/  LDG.E.U16 R0, [R2.64] ;  /* 0x0000002402007981 */ /* 0x000ea4000c1e1500 */
[----:B--2---:R-:W-:-:S05]  /*65b0*/  HADD2.F32 R0, -RZ, R0.H0_H0 ;  /* 0x20000000ff007230 */ /* 0x004fca0000004100 */
[----:B------:R-:W-:-:S04]  /*65c0*/  F2FP.BF16.PACK_AB R0, RZ, R0 ;  /* 0x00000000ff00723e */ /* 0x000fc800000010ff */
[----:B------:R-:W-:Y:S01]  /*65d0*/  PRMT R5, R0, 0x7610, R5 ;  /* 0x0000761000057816 */ /* 0x000fe20000000005 */
[----:B------:R-:W-:Y:S05]  /*65e0*/  BRA `(.L_x_140) ;  /* 0x00000cc000007947 */ /* 0x000fea0003800000 */
.L_x_143:
        /* <DEDUP_REMOVED lines=9> */
.L_x_146:
[----:B------:R-:W2:Y:S02]  /*6680*/  LDG.E.U16 R2, [R2.64] ;  /* 0x0000002402027981 */ /* 0x000ea4000c1e1500 */
[----:B--2---:R-:W-:-:S05]  /*6690*/  HADD2.F32 R0, -RZ, R2.H0_H0 ;  /* 0x20000002ff007230 */ /* 0x004fca0000004100 */
[----:B------:R-:W-:-:S04]  /*66a0*/  F2FP.BF16.PACK_AB R0, RZ, R0 ;  /* 0x00000000ff00723e */ /* 0x000fc800000010ff */
[----:B------:R-:W-:Y:S01]  /*66b0*/  PRMT R5, R0, 0x7610, R5 ;  /* 0x0000761000057816 */ /* 0x000fe20000000005 */
[----:B------:R-:W-:Y:S05]  /*66c0*/  BRA `(.L_x_140) ;  /* 0x00000be000007947 */ /* 0x000fea0003800000 */
.L_x_145:
[----:B------:R-:W2:Y:S02]  /*66d0*/  LDG.E.64 R2, [R2.64] ;  /* 0x0000002402027981 */ /* 0x000ea4000c1e1b00 */
[----:B--2---:R-:W0:Y:S01]  /*66e0*/  F2F.F32.F64 R0, R2 ;  /* 0x0000000200007310 */ /* 0x004e220000301000 */
[----:B------:R-:W0:-:S14]  /*66f0*/  DSETP.GEU.AND P0, PT, |R2|, c[0x2][0x0], PT ;  /* 0x008000000200762a */ /* 0x000e1c0003f0e200 */
[----:B0-----:R-:W-:-:S05]  /*6700*/  @!P0 FMUL R0, R0, 1.175494350822287508e-38 ;  /* 0x0080000000008820 */ /* 0x001fca0000400000 */
[----:B------:R-:W-:-:S04]  /*6710*/  F2FP.BF16.PACK_AB R0, RZ, R0 ;  /* 0x00000000ff00723e */ /* 0x000fc800000010ff */
[----:B------:R-:W-:Y:S01]  /*6720*/  PRMT R5, R0, 0x7610, R5 ;  /* 0x0000761000057816 */ /* 0x000fe20000000005 */
[----:B------:R-:W-:Y:S05]  /*6730*/  BRA `(.L_x_140) ;  /* 0x00000b7000007947 */ /* 0x000fea0003800000 */
.L_x_135:
        /* <DEDUP_REMOVED lines=14> */
.L_x_149:
[----:B------:R-:W2:Y:S02]  /*6820*/  LDG.E.64 R2, [R2.64] ;  /* 0x0000002402027981 */ /* 0x000ea4000c1e1b00 */
[----:B--2---:R-:W0:Y:S01]  /*6830*/  F2F.F32.F64 R0, R2 ;  /* 0x0000000200007310 */ /* 0x004e220000301000 */
[----:B------:R-:W0:-:S14]  /*6840*/  DSETP.GEU.AND P0, PT, |R2|, c[0x2][0x0], PT ;  /* 0x008000000200762a */ /* 0x000e1c0003f0e200 */
[----:B0-----:R-:W-:-:S05]  /*6850*/  @!P0 FMUL R0, R0, 1.175494350822287508e-38 ;  /* 0x0080000000008820 */ /* 0x001fca0000400000 */
[----:B------:R-:W-:-:S04]  /*6860*/  F2FP.BF16.PACK_AB R0, RZ, R0 ;  /* 0x00000000ff00723e */ /* 0x000fc800000010ff */
[----:B------:R-:W-:Y:S01]  /*6870*/  PRMT R5, R0, 0x7610, R5 ;  /* 0x0000761000057816 */ /* 0x000fe20000000005 */
[----:B------:R-:W-:Y:S05]  /*6880*/  BRA `(.L_x_140) ;  /* 0x00000a2000007947 */ /* 0x000fea0003800000 */
.L_x_148:
        /* <DEDUP_REMOVED lines=27> */
.L_x_151:
        /* <DEDUP_REMOVED lines=15> */
.L_x_150:
[----:B------:R0:W5:Y:S01]  /*6b30*/  LDG.E.U16 R5, [R2.64] ;  /* 0x0000002402057981 */ /* 0x000162000c1e1500 */
[----:B------:R-:W-:Y:S05]  /*6b40*/  BRA `(.L_x_140) ;  /* 0x0000076000007947 */ /* 0x000fea0003800000 */
.L_x_147:
        /* <DEDUP_REMOVED lines=12> */
.L_x_154:
        /* <DEDUP_REMOVED lines=21> */
.L_x_158:
[----:B------:R-:W-:Y:S05]  /*6d60*/  BSYNC B1 ;  /* 0x0000000000017941 */ /* 0x000fea0003800000 */
.L_x_157:
[----:B------:R-:W-:Y:S01]  /*6d70*/  LEA R3, R0, 0x3b800000, 0x17 ;  /* 0x3b80000000037811 */ /* 0x000fe200078eb8ff */
[----:B------:R-:W-:-:S05]  /*6d80*/  IMAD.SHL.U32 R0, R2, 0x100000, RZ ;  /* 0x0010000002007824 */ /* 0x000fca00078e00ff */
[----:B------:R-:W-:Y:S02]  /*6d90*/  LOP3.LUT R0, R3, R0, R4, 0xfe, !PT ;  /* 0x0000000003007212 */ /* 0x000fe400078efe04 */
.L_x_156:
[----:B------:R-:W-:Y:S05]  /*6da0*/  BSYNC B0 ;  /* 0x0000000000007941 */ /* 0x000fea0003800000 */
.L_x_155:
[----:B------:R-:W-:-:S04]  /*6db0*/  F2FP.BF16.PACK_AB R0, RZ, R0 ;  /* 0x00000000ff00723e */ /* 0x000fc800000010ff */
[----:B------:R-:W-:Y:S01]  /*6dc0*/  PRMT R5, R0, 0x7610, R5 ;  /* 0x0000761000057816 */ /* 0x000fe20000000005 */
[----:B------:R-:W-:Y:S05]  /*6dd0*/  BRA `(.L_x_140) ;  /* 0x000004d000007947 */ /* 0x000fea0003800000 */
.L_x_153:
        /* <DEDUP_REMOVED lines=21> */
.L_x_162:
[----:B------:R-:W-:Y:S05]  /*6f30*/  BSYNC B1 ;  /* 0x0000000000017941 */ /* 0x000fea0003800000 */
.L_x_161:
[----:B------:R-:W-:Y:S01]  /*6f40*/  LEA R3, R0, 0x37800000, 0x17 ;  /* 0x3780000000037811 */ /* 0x000fe200078eb8ff */
[----:B------:R-:W-:-:S05]  /*6f50*/  IMAD.SHL.U32 R0, R2, 0x200000, RZ ;  /* 0x0020000002007824 */ /* 0x000fca00078e00ff */
[----:B------:R-:W-:Y:S02]  /*6f60*/  LOP3.LUT R0, R3, R0, R4, 0xfe, !PT ;  /* 0x0000000003007212 */ /* 0x000fe400078efe04 */
.L_x_160:
[----:B------:R-:W-:Y:S05]  /*6f70*/  BSYNC B0 ;  /* 0x0000000000007941 */ /* 0x000fea0003800000 */
.L_x_159:
[----:B------:R-:W-:-:S04]  /*6f80*/  F2FP.BF16.PACK_AB R0, RZ, R0 ;  /* 0x00000000ff00723e */ /* 0x000fc800000010ff */
[----:B------:R-:W-:Y:S01]  /*6f90*/  PRMT R5, R0, 0x7610, R5 ;  /* 0x0000761000057816 */ /* 0x000fe20000000005 */
[----:B------:R-:W-:Y:S05]  /*6fa0*/  BRA `(.L_x_140) ;  /* 0x0000030000007947 */ /* 0x000fea0003800000 */
.L_x_152:
        /* <DEDUP_REMOVED lines=14> */
.L_x_166:
[----:B------:R-:W-:Y:S05]  /*7090*/  BSYNC B0 ;  /* 0x0000000000007941 */ /* 0x000fea0003800000 */
.L_x_165:
[----:B------:R-:W-:-:S04]  /*70a0*/  F2FP.BF16.PACK_AB R0, RZ, R0 ;  /* 0x00000000ff00723e */ /* 0x000fc800000010ff */
[----:B------:R-:W-:Y:S01]  /*70b0*/  PRMT R5, R0, 0x7610, R5 ;  /* 0x0000761000057816 */ /* 0x000fe20000000005 */
[----:B------:R-:W-:Y:S05]  /*70c0*/  BRA `(.L_x_140) ;  /* 0x000001e000007947 */ /* 0x000fea0003800000 */
.L_x_139:
        /* <DEDUP_REMOVED lines=21> */
.L_x_164:
[----:B------:R-:W2:Y:S02]  /*7220*/  LDG.E.64 R2, [R2.64] ;  /* 0x0000002402027981 */ /* 0x000ea4000c1e1b00 */
[----:B--2---:R-:W0:Y:S02]  /*7230*/  I2F.U64 R0, R2 ;  /* 0x0000000200007312 */ /* 0x004e240000301000 */
[----:B0-----:R-:W-:-:S04]  /*7240*/  F2FP.BF16.PACK_AB R0, RZ, R0 ;  /* 0x00000000ff00723e */ /* 0x001fc800000010ff */
[----:B------:R-:W-:Y:S01]  /*7250*/  PRMT R5, R0, 0x7610, R5 ;  /* 0x0000761000057816 */ /* 0x000fe20000000005 */
[----:B------:R-:W-:Y:S05]  /*7260*/  BRA `(.L_x_140) ;  /* 0x0000004000007947 */ /* 0x000fea0003800000 */
.L_x_163:
[----:B------:R-:W2:Y:S02]  /*7270*/  LDG.E R2, [R2.64] ;  /* 0x0000002402027981 */ /* 0x000ea4000c1e1900 */
[----:B--2---:R-:W0:Y:S02]  /*7280*/  I2F.U32 R0, R2 ;  /* 0x0000000200007306 */ /* 0x004e240000201000 */
[----:B0-----:R-:W-:-:S04]  /*7290*/  F2FP.BF16.PACK_AB R0, RZ, R0 ;  /* 0x00000000ff00723e */ /* 0x001fc800000010ff */
[----:B------:R-:W-:Y:S02]  /*72a0*/  PRMT R5, R0, 0x7610, R5 ;  /* 0x0000761000057816 */ /* 0x000fe40000000005 */
.L_x_140:
        /* <DEDUP_REMOVED lines=21> */
.L_x_170:
[----:B------:R-:W-:-:S06]  /*7400*/  PRMT R3, RZ, 0x5410, R5 ;  /* 0x00005410ff037816 */ /* 0x000fcc0000000005 */
[----:B------:R-:W0:Y:S02]  /*7410*/  F2I.S64.TRUNC R2, R3 ;  /* 0x0000000300027311 */ /* 0x000e24000020d900 */
[----:B0-----:R0:W-:Y:S01]  /*7420*/  STG.E.U8 [R16.64], R2 ;  /* 0x0000000210007986 */ /* 0x0011e2000c101124 */
[----:B------:R-:W-:Y:S05]  /*7430*/  BRA `(.L_x_172) ;  /* 0x00000e4000007947 */ /* 0x000fea0003800000 */
.L_x_169:
        /* <DEDUP_REMOVED lines=10> */
.L_x_174:
[----:B------:R-:W-:-:S06]  /*74e0*/  PRMT R5, RZ, 0x5410, R5 ;  /* 0x00005410ff057816 */ /* 0x000fcc0000000005 */
[----:B------:R-:W0:Y:S02]  /*74f0*/  F2I.FTZ.TRUNC.NTZ R5, R5 ;  /* 0x0000000500057305 */ /* 0x000e24000021f100 */
[----:B0-----:R0:W-:Y:S01]  /*7500*/  STG.E [R16.64], R5 ;  /* 0x0000000510007986 */ /* 0x0011e2000c101924 */
[----:B------:R-:W-:Y:S05]  /*7510*/  BRA `(.L_x_172) ;  /* 0x00000d6000007947 */ /* 0x000fea0003800000 */
.L_x_173:
[----:B------:R-:W-:-:S06]  /*7520*/  PRMT R5, RZ, 0x5410, R5 ;  /* 0x00005410ff057816 */ /* 0x000fcc0000000005 */
[----:B------:R-:W0:Y:S02]  /*7530*/  F2I.FTZ.TRUNC.NTZ R5, R5 ;  /* 0x0000000500057305 */ /* 0x000e24000021f100 */
[----:B0-----:R0:W-:Y:S01]  /*7540*/  STG.E.U16 [R16.64], R5 ;  /* 0x0000000510007986 */ /* 0x0011e2000c101524 */
[----:B------:R-:W-:Y:S05]  /*7550*/  BRA `(.L_x_172) ;  /* 0x00000d2000007947 */ /* 0x000fea0003800000 */
.L_x_168:
        /* <DEDUP_REMOVED lines=9> */
.L_x_176:
[----:B------:R-:W-:-:S04]  /*75f0*/  PRMT R0, RZ, 0x5410, R5 ;  /* 0x00005410ff007816 */ /* 0x000fc80000000005 */
[----:B------:R-:W-:-:S05]  /*7600*/  F2FP.PACK_AB R0, RZ, R0 ;  /* 0x00000000ff00723e */ /* 0x000fca00000000ff */
[----:B------:R0:W-:Y:S01]  /*7610*/  STG.E.U16 [R16.64], R0 ;  /* 0x0000000010007986 */ /* 0x0001e2000c101524 */
[----:B------:R-:W-:Y:S05]  /*7620*/  BRA `(.L_x_172) ;  /* 0x00000c5000007947 */ /* 0x000fea0003800000 */
.L_x_175:
        /* <DEDUP_REMOVED lines=10> */
.L_x_178:
[----:B------:R-:W-:-:S04]  /*76d0*/  PRMT R5, RZ, 0x5410, R5 ;  /* 0x00005410ff057816 */ /* 0x000fc80000000005 */
[----:B------:R-:W-:-:S04]  /*76e0*/  F2FP.PACK_AB R3, RZ, R5 ;  /* 0x00000005ff03723e */ /* 0x000fc800000000ff */
[----:B------:R-:W-:-:S05]  /*76f0*/  PRMT R3, R3, 0x5410, RZ ;  /* 0x0000541003037816 */ /* 0x000fca00000000ff */
[----:B------:R0:W-:Y:S01]  /*7700*/  STG.E [R16.64], R3 ;  /* 0x0000000310007986 */ /* 0x0001e2000c101924 */
[----:B------:R-:W-:Y:S05]  /*7710*/  BRA `(.L_x_172) ;  /* 0x00000b6000007947 */ /* 0x000fea0003800000 */
.L_x_177:
[----:B------:R-:W-:-:S05]  /*7720*/  PRMT R2, RZ, 0x5410, R5 ;  /* 0x00005410ff027816 */ /* 0x000fca0000000005 */
[----:B------:R-:W-:-:S06]  /*7730*/  FMUL.FTZ R2, R2, 1 ;  /* 0x3f80000002027820 */ /* 0x000fcc0000410000 */
[----:B------:R-:W0:Y:S02]  /*7740*/  F2F.F64.F32 R2, R2 ;  /* 0x0000000200027310 */ /* 0x000e240000201800 */
[----:B0-----:R0:W-:Y:S01]  /*7750*/  STG.E.64 [R16.64], R2 ;  /* 0x0000000210007986 */ /* 0x0011e2000c101b24 */
[----:B------:R-:W-:Y:S05]  /*7760*/  BRA `(.L_x_172) ;  /* 0x00000b1000007947 */ /* 0x000fea0003800000 */
.L_x_167:
        /* <DEDUP_REMOVED lines=13> */
.L_x_181:
[----:B------:R-:W-:Y:S01]  /*7840*/  PRMT R5, RZ, 0x5410, R5 ;  /* 0x00005410ff057816 */ /* 0x000fe20000000005 */
[----:B------:R-:W-:-:S04]  /*7850*/  CS2R R6, SRZ ;  /* 0x0000000000067805 */ /* 0x000fc8000001ff00 */
[----:B------:R-:W-:-:S06]  /*7860*/  FMUL.FTZ R5, R5, 1 ;  /* 0x3f80000005057820 */ /* 0x000fcc0000410000 */
[----:B------:R-:W0:Y:S02]  /*7870*/  F2F.F64.F32 R4, R5 ;  /* 0x0000000500047310 */ /* 0x000e240000201800 */
[----:B0-----:R0:W-:Y:S01]  /*7880*/  STG.E.128 [R16.64], R4 ;  /* 0x0000000410007986 */ /* 0x0011e2000c101d24 */
[----:B------:R-:W-:Y:S05]  /*7890*/  BRA `(.L_x_172) ;  /* 0x000009e000007947 */ /* 0x000fea0003800000 */
.L_x_180:
        /* <DEDUP_REMOVED lines=21> */
.L_x_185:
[----:B------:R-:W-:Y:S05]  /*79f0*/  BSYNC B0 ;  /* 0x0000000000007941 */ /* 0x000fea0003800000 */
.L_x_184:
[----:B------:R-:W-:-:S05]  /*7a00*/  LOP3.LUT R3, R0, R3, RZ, 0xfc, !PT ;  /* 0x0000000300037212 */ /* 0x000fca00078efcff */
[----:B------:R0:W-:Y:S01]  /*7a10*/  STG.E.U8 [R16.64], R3 ;  /* 0x0000000310007986 */ /* 0x0001e2000c101124 */
[----:B------:R-:W-:Y:S05]  /*7a20*/  BRA `(.L_x_172) ;  /* 0x0000085000007947 */ /* 0x000fea0003800000 */
.L_x_183:
        /* <DEDUP_REMOVED lines=13> */
.L_x_187:
[----:B------:R-:W-:Y:S01]  /*7b00*/  IMAD.MOV.U32 R0, RZ, RZ, 0x7f ;  /* 0x0000007fff007424 */ /* 0x000fe200078e00ff */
[----:B------:R-:W-:-:S04]  /*7b10*/  ISETP.GT.U32.AND P0, PT, R2, 0x7f800000, PT ;  /* 0x7f8000000200780c */ /* 0x000fc80003f04070 */
[----:B------:R-:W-:-:S04]  /*7b20*/  SEL R0, R0, 0x7c, P0 ;  /* 0x0000007c00007807 */ /* 0x000fc80000000000 */
.L_x_188:
[----:B------:R-:W-:Y:S05]  /*7b30*/  BSYNC B0 ;  /* 0x0000000000007941 */ /* 0x000fea0003800000 */
.L_x_186:
[----:B------:R-:W-:-:S04]  /*7b40*/  LOP3.LUT R2, R5, 0x80000000, RZ, 0xc0, !PT ;  /* 0x8000000005027812 */ /* 0x000fc800078ec0ff */
[----:B------:R-:W-:-:S04]  /*7b50*/  SHF.R.U32.HI R3, RZ, 0x18, R2 ;  /* 0x00000018ff037819 */ /* 0x000fc80000011602 */
[----:B------:R-:W-:-:S05]  /*7b60*/  LOP3.LUT R3, R0, R3, RZ, 0xfc, !PT ;  /* 0x0000000300037212 */ /* 0x000fca00078efcff */
[----:B------:R0:W-:Y:S01]  /*7b70*/  STG.E.U8 [R16.64], R3 ;  /* 0x0000000310007986 */ /* 0x0001e2000c101124 */
[----:B------:R-:W-:Y:S05]  /*7b80*/  BRA `(.L_x_172) ;  /* 0x000006f000007947 */ /* 0x000fea0003800000 */
.L_x_182:
[----:B------:R0:W-:Y:S01]  /*7b90*/  STG.E.U16 [R16.64], R5 ;  /* 0x0000000510007986 */ /* 0x0001e2000c101524 */
[----:B------:R-:W-:Y:S05]  /*7ba0*/  BRA `(.L_x_172) ;  /* 0x000006d000007947 */ /* 0x000fea0003800000 */
.L_x_179:
        /* <DEDUP_REMOVED lines=12> */
.L_x_191:
        /* <DEDUP_REMOVED lines=17> */
.L_x_194:
[----:B------:R-:W-:-:S04]  /*7d80*/  LOP3.LUT R2, R5, 0x80000000, RZ, 0xc0, !PT ;  /* 0x8000000005027812 */ /* 0x000fc800078ec0ff */
[----:B------:R-:W-:-:S04]  /*7d90*/  SHF.R.U32.HI R3, RZ, 0x18, R2 ;  /* 0x00000018ff037819 */ /* 0x000fc80000011602 */
[----:B------:R-:W-:-:S04]  /*7da0*/  LOP3.LUT R0, R0, R3, RZ, 0xfc, !PT ;  /* 0x0000000300007212 */ /* 0x000fc800078efcff */
[----:B------:R-:W-:Y:S02]  /*7db0*/  PRMT R8, R0, 0x7610, R8 ;  /* 0x0000761000087816 */ /* 0x000fe40000000008 */
.L_x_193:
[----:B------:R-:W-:Y:S05]  /*7dc0*/  BSYNC B0 ;  /* 0x0000000000007941 */ /* 0x000fea0003800000 */
.L_x_192:
[----:B------:R0:W-:Y:S01]  /*7dd0*/  STG.E.U8 [R16.64], R8 ;  /* 0x0000000810007986 */ /* 0x0001e2000c101124 */
[----:B------:R-:W-:Y:S05]  /*7de0*/  BRA `(.L_x_172) ;  /* 0x0000049000007947 */ /* 0x000fea0003800000 */
.L_x_190:
        /* <DEDUP_REMOVED lines=17> */
.L_x_197:
[----:B------:R-:W-:-:S04]  /*7f00*/  LOP3.LUT R2, R5, 0x80000000, RZ, 0xc0, !PT ;  /* 0x8000000005027812 */ /* 0x000fc800078ec0ff */
[----:B------:R-:W-:-:S04]  /*7f10*/  SHF.R.U32.HI R3, RZ, 0x18, R2 ;  /* 0x00000018ff037819 */ /* 0x000fc80000011602 */
[----:B------:R-:W-:-:S04]  /*7f20*/  LOP3.LUT R0, R0, R3, RZ, 0xfc, !PT ;  /* 0x0000000300007212 */ /* 0x000fc800078efcff */
[----:B------:R-:W-:Y:S02]  /*7f30*/  PRMT R8, R0, 0x7610, R8 ;  /* 0x0000761000087816 */ /* 0x000fe40000000008 */
.L_x_196:
[----:B------:R-:W-:Y:S05]  /*7f40*/  BSYNC B0 ;  /* 0x0000000000007941 */ /* 0x000fea0003800000 */
.L_x_195:
[----:B------:R0:W-:Y:S01]  /*7f50*/  STG.E.U8 [R16.64], R8 ;  /* 0x0000000810007986 */ /* 0x0001e2000c101124 */
[----:B------:R-:W-:Y:S05]  /*7f60*/  BRA `(.L_x_172) ;  /* 0x0000031000007947 */ /* 0x000fea0003800000 */
.L_x_189:
        /* <DEDUP_REMOVED lines=22> */
.L_x_171:
        /* <DEDUP_REMOVED lines=20> */
.L_x_199:
[----:B------:R-:W-:-:S06]  /*8210*/  PRMT R2, RZ, 0x5410, R5 ;  /* 0x00005410ff027816 */ /* 0x000fcc0000000005 */
[----:B------:R-:W0:Y:S02]  /*8220*/  F2I.U64.TRUNC R2, R2 ;  /* 0x0000000200027311 */ /* 0x000e24000020d800 */
[----:B0-----:R0:W-:Y:S01]  /*8230*/  STG.E.64 [R16.64], R2 ;  /* 0x0000000210007986 */ /* 0x0011e2000c101b24 */
[----:B------:R-:W-:Y:S05]  /*8240*/  BRA `(.L_x_172) ;  /* 0x0000003000007947 */ /* 0x000fea0003800000 */
.L_x_198:
[----:B------:R-:W-:-:S06]  /*8250*/  PRMT R5, RZ, 0x5410, R5 ;  /* 0x00005410ff057816 */ /* 0x000fcc0000000005 */
[----:B------:R-:W0:Y:S02]  /*8260*/  F2I.FTZ.U32.TRUNC.NTZ R5, R5 ;  /* 0x0000000500057305 */ /* 0x000e24000021f000 */
[----:B0-----:R0:W-:Y:S02]  /*8270*/  STG.E [R16.64], R5 ;  /* 0x0000000510007986 */ /* 0x0011e4000c101924 */
.L_x_172:
[----:B------:R-:W-:-:S04]  /*8280*/  IADD3 R23, R23, 0x80, RZ ;  /* 0x0000008017177810 */ /* 0x000fc80007ffe0ff */
[----:B------:R-:W-:-:S13]  /*8290*/  ISETP.GE.AND P0, PT, R23, c[0x0][0x160], PT ;  /* 0x0000580017007a0c */ /* 0x000fda0003f06270 */
        /* <DEDUP_REMOVED lines=256> */
.L_x_200:
        /* <DEDUP_REMOVED lines=21> */
.L_x_204:
[----:B------:R-:W2:Y:S02]  /*93f0*/  LDG.E.U8 R2, [R2.64] ;  /* 0x0000002402027981 */ /* 0x000ea4000c1e1100 */
[----:B--2---:R-:W0:Y:S02]  /*9400*/  I2F.U16 R0, R2 ;  /* 0x0000000200007306 */ /* 0x004e240000101000 */
[----:B0-----:R-:W-:-:S04]  /*9410*/  F2FP.BF16.PACK_AB R0, RZ, R0 ;  /* 0x00000000ff00723e */ /* 0x001fc800000010ff */
[----:B------:R-:W-:Y:S01]  /*9420*/  PRMT R19, R0, 0x7610, R19 ;  /* 0x0000761000137816 */ /* 0x000fe20000000013 */
[----:B------:R-:W-:Y:S05]  /*9430*/  BRA `(.L_x_206) ;  /* 0x00000f0000007947 */ /* 0x000fea0003800000 */
.L_x_203:
        /* <DEDUP_REMOVED lines=11> */
.L_x_208:
[----:B------:R-:W2:Y:S02]  /*94f0*/  LDG.E R2, [R2.64] ;  /* 0x0000002402027981 */ /* 0x000ea4000c1e1900 */
[----:B--2---:R-:W0:Y:S02]  /*9500*/  I2F R0, R2 ;  /* 0x0000000200007306 */ /* 0x004e240000201400 */
[----:B0-----:R-:W-:-:S04]  /*9510*/  F2FP.BF16.PACK_AB R0, RZ, R0 ;  /* 0x00000000ff00723e */ /* 0x001fc800000010ff */
[----:B------:R-:W-:Y:S01]  /*9520*/  PRMT R19, R0, 0x7610, R19 ;  /* 0x0000761000137816 */ /* 0x000fe20000000013 */
[----:B------:R-:W-:Y:S05]  /*9530*/  BRA `(.L_x_206) ;  /* 0x00000e0000007947 */ /* 0x000fea0003800000 */
.L_x_207:
[----:B------:R-:W2:Y:S02]  /*9540*/  LDG.E.U16 R2, [R2.64] ;  /* 0x0000002402027981 */ /* 0x000ea4000c1e1500 */
[----:B--2---:R-:W0:Y:S02]  /*9550*/  I2F.S16 R0, R2 ;  /* 0x0000000200007306 */ /* 0x004e240000101400 */
[----:B0-----:R-:W-:-:S04]  /*9560*/  F2FP.BF16.PACK_AB R0, RZ, R0 ;  /* 0x00000000ff00723e */ /* 0x001fc800000010ff */
[----:B------:R-:W-:Y:S01]  /*9570*/  PRMT R19, R0, 0x7610, R19 ;  /* 0x0000761000137816 */ /* 0x000fe20000000013 */
[----:B------:R-:W-:Y:S05]  /*9580*/  BRA `(.L_x_206) ;  /* 0x00000db000007947 */ /* 0x000fea0003800000 */
.L_x_202:
        /* <DEDUP_REMOVED lines=9> */
.L_x_210:
[----:B------:R-:W2:Y:S02]  /*9620*/  LDG.E.U16 R0, [R2.64] ;  /* 0x0000002402007981 */ /* 0x000ea4000c1e1500 */
[----:B--2---:R-:W-:-:S05]  /*9630*/  HADD2.F32 R0, -RZ, R0.H0_H0 ;  /* 0x20000000ff007230 */ /* 0x004fca0000004100 */
[----:B------:R-:W-:-:S04]  /*9640*/  F2FP.BF16.PACK_AB R0, RZ, R0 ;  /* 0x00000000ff00723e */ /* 0x000fc800000010ff */
[----:B------:R-:W-:Y:S01]  /*9650*/  PRMT R19, R0, 0x7610, R19 ;  /* 0x0000761000137816 */ /* 0x000fe20000000013 */
[----:B------:R-:W-:Y:S05]  /*9660*/  BRA `(.L_x_206) ;  /* 0x00000cd000007947 */ /* 0x000fea0003800000 */
.L_x_209:
        /* <DEDUP_REMOVED lines=9> */
.L_x_212:
[----:B------:R-:W2:Y:S02]  /*9700*/  LDG.E.U16 R2, [R2.64] ;  /* 0x0000002402027981 */ /* 0x000ea4000c1e1500 */
[----:B--2---:R-:W-:-:S05]  /*9710*/  HADD2.F32 R0, -RZ, R2.H0_H0 ;  /* 0x20000002ff007230 */ /* 0x004fca0000004100 */
[----:B------:R-:W-:-:S04]  /*9720*/  F2FP.BF16.PACK_AB R0, RZ, R0 ;  /* 0x00000000ff00723e */ /* 0x000fc800000010ff */
[----:B------:R-:W-:Y:S01]  /*9730*/  PRMT R19, R0, 0x7610, R19 ;  /* 0x0000761000137816 */ /* 0x000fe20000000013 */
[----:B------:R-:W-:Y:S05]  /*9740*/  BRA `(.L_x_206) ;  /* 0x00000bf000007947 */ /* 0x000fea0003800000 */
.L_x_211:
[----:B------:R-:W2:Y:S02]  /*9750*/  LDG.E.64 R2, [R2.64] ;  /* 0x0000002402027981 */ /* 0x000ea4000c1e1b00 */
[----:B--2---:R-:W0:Y:S01]  /*9760*/  F2F.F32.F64 R0, R2 ;  /* 0x0000000200007310 */ /* 0x004e220000301000 */
[----:B------:R-:W0:-:S14]  /*9770*/  DSETP.GEU.AND P0, PT, |R2|, c[0x2][0x0], PT ;  /* 0x008000000200762a */ /* 0x000e1c0003f0e200 */
[----:B0-----:R-:W-:-:S05]  /*9780*/  @!P0 FMUL R0, R0, 1.175494350822287508e-38 ;  /* 0x0080000000008820 */ /* 0x001fca0000400000 */
[----:B------:R-:W-:-:S04]  /*9790*/  F2FP.BF16.PACK_AB R0, RZ, R0 ;  /* 0x00000000ff00723e */ /* 0x000fc800000010ff */
[----:B------:R-:W-:Y:S01]  /*97a0*/  PRMT R19, R0, 0x7610, R19 ;  /* 0x0000761000137816 */ /* 0x000fe20000000013 */
[----:B------:R-:W-:Y:S05]  /*97b0*/  BRA `(.L_x_206) ;  /* 0x00000b8000007947 */ /* 0x000fea0003800000 */
.L_x_201:
        /* <DEDUP_REMOVED lines=14> */
.L_x_215:
[----:B------:R-:W2:Y:S02]  /*98a0*/  LDG.E.64 R2, [R2.64] ;  /* 0x0000002402027981 */ /* 0x000ea4000c1e1b00 */
[----:B--2---:R-:W0:Y:S01]  /*98b0*/  F2F.F32.F64 R0, R2 ;  /* 0x0000000200007310 */ /* 0x004e220000301000 */
[----:B------:R-:W0:-:S14]  /*98c0*/  DSETP.GEU.AND P0, PT, |R2|, c[0x2][0x0], PT ;  /* 0x008000000200762a */ /* 0x000e1c0003f0e200 */
[----:B0-----:R-:W-:-:S05]  /*98d0*/  @!P0 FMUL R0, R0, 1.175494350822287508e-38 ;  /* 0x0080000000008820 */ /* 0x001fca0000400000 */
[----:B------:R-:W-:-:S04]  /*98e0*/  F2FP.BF16.PACK_AB R0, RZ, R0 ;  /* 0x00000000ff00723e */ /* 0x000fc800000010ff */
[----:B------:R-:W-:Y:S01]  /*98f0*/  PRMT R19, R0, 0x7610, R19 ;  /* 0x0000761000137816 */ /* 0x000fe20000000013 */
[----:B------:R-:W-:Y:S05]  /*9900*/  BRA `(.L_x_206) ;  /* 0x00000a3000007947 */ /* 0x000fea0003800000 */
.L_x_214:
        /* <DEDUP_REMOVED lines=28> */
.L_x_217:
        /* <DEDUP_REMOVED lines=15> */
.L_x_216:
[----:B------:R0:W5:Y:S01]  /*9bc0*/  LDG.E.U16 R19, [R2.64] ;  /* 0x0000002402137981 */ /* 0x000162000c1e1500 */
[----:B------:R-:W-:Y:S05]  /*9bd0*/  BRA `(.L_x_206) ;  /* 0x0000076000007947 */ /* 0x000fea0003800000 */
.L_x_213:
        /* <DEDUP_REMOVED lines=12> */
.L_x_220:
        /* <DEDUP_REMOVED lines=21> */
.L_x_224:
[----:B------:R-:W-:Y:S05]  /*9df0*/  BSYNC B1 ;  /* 0x0000000000017941 */ /* 0x000fea0003800000 */
.L_x_223:
[----:B------:R-:W-:Y:S01]  /*9e00*/  LEA R3, R0, 0x3b800000, 0x17 ;  /* 0x3b80000000037811 */ /* 0x000fe200078eb8ff */
[----:B------:R-:W-:-:S05]  /*9e10*/  IMAD.SHL.U32 R0, R2, 0x100000, RZ ;  /* 0x0010000002007824 */ /* 0x000fca00078e00ff */
[----:B------:R-:W-:Y:S02]  /*9e20*/  LOP3.LUT R0, R3, R0, R4, 0xfe, !PT ;  /* 0x0000000003007212 */ /* 0x000fe400078efe04 */
.L_x_222:
[----:B------:R-:W-:Y:S05]  /*9e30*/  BSYNC B0 ;  /* 0x0000000000007941 */ /* 0x000fea0003800000 */
.L_x_221:
[----:B------:R-:W-:-:S04]  /*9e40*/  F2FP.BF16.PACK_AB R0, RZ, R0 ;  /* 0x00000000ff00723e */ /* 0x000fc800000010ff */
[----:B------:R-:W-:Y:S01]  /*9e50*/  PRMT R19, R0, 0x7610, R19 ;  /* 0x0000761000137816 */ /* 0x000fe20000000013 */
[----:B------:R-:W-:Y:S05]  /*9e60*/  BRA `(.L_x_206) ;  /* 0x000004d000007947 */ /* 0x000fea0003800000 */
.L_x_219:
        /* <DEDUP_REMOVED lines=21> */
.L_x_228:
[----:B------:R-:W-:Y:S05]  /*9fc0*/  BSYNC B1 ;  /* 0x0000000000017941 */ /* 0x000fea0003800000 */
.L_x_227:
[----:B------:R-:W-:Y:S01]  /*9fd0*/  LEA R3, R0, 0x37800000, 0x17 ;  /* 0x3780000000037811 */ /* 0x000fe200078eb8ff */
[----:B------:R-:W-:-:S05]  /*9fe0*/  IMAD.SHL.U32 R0, R2, 0x200000, RZ ;  /* 0x0020000002007824 */ /* 0x000fca00078e00ff */
[----:B------:R-:W-:Y:S02]  /*9ff0*/  LOP3.LUT R0, R3, R0, R4, 0xfe, !PT ;  /* 0x0000000003007212 */ /* 0x000fe400078efe04 */
.L_x_226:
[----:B------:R-:W-:Y:S05]  /*a000*/  BSYNC B0 ;  /* 0x0000000000007941 */ /* 0x000fea0003800000 */
.L_x_225:
[----:B------:R-:W-:-:S04]  /*a010*/  F2FP.BF16.PACK_AB R0, RZ, R0 ;  /* 0x00000000ff00723e */ /* 0x000fc800000010ff */
[----:B------:R-:W-:Y:S01]  /*a020*/  PRMT R19, R0, 0x7610, R19 ;  /* 0x0000761000137816 */ /* 0x000fe20000000013 */
[----:B------:R-:W-:Y:S05]  /*a030*/  BRA `(.L_x_206) ;  /* 0x0000030000007947 */ /* 0x000fea0003800000 */
.L_x_218:
        /* <DEDUP_REMOVED lines=14> */
.L_x_232:
[----:B------:R-:W-:Y:S05]  /*a120*/  BSYNC B0 ;  /* 0x0000000000007941 */ /* 0x000fea0003800000 */
.L_x_231:
[----:B------:R-:W-:-:S04]  /*a130*/  F2FP.BF16.PACK_AB R0, RZ, R0 ;  /* 0x00000000ff00723e */ /* 0x000fc800000010ff */
[----:B------:R-:W-:Y:S01]  /*a140*/  PRMT R19, R0, 0x7610, R19 ;  /* 0x0000761000137816 */ /* 0x000fe20000000013 */
[----:B------:R-:W-:Y:S05]  /*a150*/  BRA `(.L_x_206) ;  /* 0x000001e000007947 */ /* 0x000fea0003800000 */
.L_x_205:
        /* <DEDUP_REMOVED lines=21> */
.L_x_230:
[----:B------:R-:W2:Y:S02]  /*a2b0*/  LDG.E.64 R2, [R2.64] ;  /* 0x0000002402027981 */ /* 0x000ea4000c1e1b00 */
[----:B--2---:R-:W0:Y:S02]  /*a2c0*/  I2F.U64 R0, R2 ;  /* 0x0000000200007312 */ /* 0x004e240000301000 */
[----:B0-----:R-:W-:-:S04]  /*a2d0*/  F2FP.BF16.PACK_AB R0, RZ, R0 ;  /* 0x00000000ff00723e */ /* 0x001fc800000010ff */
[----:B------:R-:W-:Y:S01]  /*a2e0*/  PRMT R19, R0, 0x7610, R19 ;  /* 0x0000761000137816 */ /* 0x000fe20000000013 */
[----:B------:R-:W-:Y:S05]  /*a2f0*/  BRA `(.L_x_206) ;  /* 0x0000004000007947 */ /* 0x000fea0003800000 */
.L_x_229:
[----:B------:R-:W2:Y:S02]  /*a300*/  LDG.E R2, [R2.64] ;  /* 0x0000002402027981 */ /* 0x000ea4000c1e1900 */
[----:B--2---:R-:W0:Y:S02]  /*a310*/  I2F.U32 R0, R2 ;  /* 0x0000000200007306 */ /* 0x004e240000201000 */
[----:B0-----:R-:W-:-:S04]  /*a320*/  F2FP.BF16.PACK_AB R0, RZ, R0 ;  /* 0x00000000ff00723e */ /* 0x001fc800000010ff */
[----:B------:R-:W-:Y:S02]  /*a330*/  PRMT R19, R0, 0x7610, R19 ;  /* 0x0000761000137816 */ /* 0x000fe40000000013 */
.L_x_206:
        /* <DEDUP_REMOVED lines=19> */
.L_x_236:
[----:B------:R-:W2:Y:S02]  /*a470*/  LDG.E.U8 R2, [R2.64] ;  /* 0x0000002402027981 */ /* 0x000ea4000c1e1100 */
[----:B--2---:R-:W0:Y:S02]  /*a480*/  I2F.U16 R0, R2 ;  /* 0x0000000200007306 */ /* 0x004e240000101000 */
[----:B0-----:R-:W-:-:S04]  /*a490*/  F2FP.BF16.PACK_AB R0, RZ, R0 ;  /* 0x00000000ff00723e */ /* 0x001fc800000010ff */
[----:B------:R-:W-:Y:S01]  /*a4a0*/  PRMT R5, R0, 0x7610, R5 ;  /* 0x0000761000057816 */ /* 0x000fe20000000005 */
[----:B------:R-:W-:Y:S05]  /*a4b0*/  BRA `(.L_x_238) ;  /* 0x00000ef000007947 */ /* 0x000fea0003800000 */
.L_x_235:
        /* <DEDUP_REMOVED lines=11> */
.L_x_240:
[----:B------:R-:W2:Y:S02]  /*a570*/  LDG.E R2, [R2.64] ;  /* 0x0000002402027981 */ /* 0x000ea4000c1e1900 */
[----:B--2---:R-:W0:Y:S02]  /*a580*/  I2F R0, R2 ;  /* 0x0000000200007306 */ /* 0x004e240000201400 */
[----:B0-----:R-:W-:-:S04]  /*a590*/  F2FP.BF16.PACK_AB R0, RZ, R0 ;  /* 0x00000000ff00723e */ /* 0x001fc800000010ff */
[----:B------:R-:W-:Y:S01]  /*a5a0*/  PRMT R5, R0, 0x7610, R5 ;  /* 0x0000761000057816 */ /* 0x000fe20000000005 */
[----:B------:R-:W-:Y:S05]  /*a5b0*/  BRA `(.L_x_238) ;  /* 0x00000df000007947 */ /* 0x000fea0003800000 */
.L_x_239:
[----:B------:R-:W2:Y:S02]  /*a5c0*/  LDG.E.U16 R2, [R2.64] ;  /* 0x0000002402027981 */ /* 0x000ea4000c1e1500 */
[----:B--2---:R-:W0:Y:S02]  /*a5d0*/  I2F.S16 R0, R2 ;  /* 0x0000000200007306 */ /* 0x004e240000101400 */
[----:B0-----:R-:W-:-:S04]  /*a5e0*/  F2FP.BF16.PACK_AB R0, RZ, R0 ;  /* 0x00000000ff00723e */ /* 0x001fc800000010ff */
[----:B------:R-:W-:Y:S01]  /*a5f0*/  PRMT R5, R0, 0x7610, R5 ;  /* 0x0000761000057816 */ /* 0x000fe20000000005 */
[----:B------:R-:W-:Y:S05]  /*a600*/  BRA `(.L_x_238) ;  /* 0x00000da000007947 */ /* 0x000fea0003800000 */
.L_x_234:
        /* <DEDUP_REMOVED lines=9> */
.L_x_242:
[----:B------:R-:W2:Y:S02]  /*a6a0*/  LDG.E.U16 R0, [R2.64] ;  /* 0x0000002402007981 */ /* 0x000ea4000c1e1500 */
[----:B--2---:R-:W-:-:S05]  /*a6b0*/  HADD2.F32 R0, -RZ, R0.H0_H0 ;  /* 0x20000000ff007230 */ /* 0x004fca0000004100 */
[----:B------:R-:W-:-:S04]  /*a6c0*/  F2FP.BF16.PACK_AB R0, RZ, R0 ;  /* 0x00000000ff00723e */ /* 0x000fc800000010ff */
[----:B------:R-:W-:Y:S01]  /*a6d0*/  PRMT R5, R0, 0x7610, R5 ;  /* 0x0000761000057816 */ /* 0x000fe20000000005 */
[----:B------:R-:W-:Y:S05]  /*a6e0*/  BRA `(.L_x_238) ;  /* 0x00000cc000007947 */ /* 0x000fea0003800000 */
.L_x_241:
        /* <DEDUP_REMOVED lines=9> */
.L_x_244:
[----:B------:R-:W2:Y:S02]  /*a780*/  LDG.E.U16 R2, [R2.64] ;  /* 0x0000002402027981 */ /* 0x000ea4000c1e1500 */
[----:B--2---:R-:W-:-:S05]  /*a790*/  HADD2.F32 R0, -RZ, R2.H0_H0 ;  /* 0x20000002ff007230 */ /* 0x004fca0000004100 */
[----:B------:R-:W-:-:S04]  /*a7a0*/  F2FP.BF16.PACK_AB R0, RZ, R0 ;  /* 0x00000000ff00723e */ /* 0x000fc800000010ff */
[----:B------:R-:W-:Y:S01]  /*a7b0*/  PRMT R5, R0, 0x7610, R5 ;  /* 0x0000761000057816 */ /* 0x000fe20000000005 */
[----:B------:R-:W-:Y:S05]  /*a7c0*/  BRA `(.L_x_238) ;  /* 0x00000be000007947 */ /* 0x000fea0003800000 */
.L_x_243:
[----:B------:R-:W2:Y:S02]  /*a7d0*/  LDG.E.64 R2, [R2.64] ;  /* 0x0000002402027981 */ /* 0x000ea4000c1e1b00 */
[----:B--2---:R-:W0:Y:S01]  /*a7e0*/  F2F.F32.F64 R0, R2 ;  /* 0x0000000200007310 */ /* 0x004e220000301000 */
[----:B------:R-:W0:-:S14]  /*a7f0*/  DSETP.GEU.AND P0, PT, |R2|, c[0x2][0x0], PT ;  /* 0x008000000200762a */ /* 0x000e1c0003f0e200 */
[----:B0-----:R-:W-:-:S05]  /*a800*/  @!P0 FMUL R0, R0, 1.175494350822287508e-38 ;  /* 0x0080000000008820 */ /* 0x001fca0000400000 */
[----:B------:R-:W-:-:S04]  /*a810*/  F2FP.BF16.PACK_AB R0, RZ, R0 ;  /* 0x00000000ff00723e */ /* 0x000fc800000010ff */
[----:B------:R-:W-:Y:S01]  /*a820*/  PRMT R5, R0, 0x7610, R5 ;  /* 0x0000761000057816 */ /* 0x000fe20000000005 */
[----:B------:R-:W-:Y:S05]  /*a830*/  BRA `(.L_x_238) ;  /* 0x00000b7000007947 */ /* 0x000fea0003800000 */
.L_x_233:
        /* <DEDUP_REMOVED lines=14> */
.L_x_247:
[----:B------:R-:W2:Y:S02]  /*a920*/  LDG.E.64 R2, [R2.64] ;  /* 0x0000002402027981 */ /* 0x000ea4000c1e1b00 */
[----:B--2---:R-:W0:Y:S01]  /*a930*/  F2F.F32.F64 R0, R2 ;  /* 0x0000000200007310 */ /* 0x004e220000301000 */
[----:B------:R-:W0:-:S14]  /*a940*/  DSETP.GEU.AND P0, PT, |R2|, c[0x2][0x0], PT ;  /* 0x008000000200762a */ /* 0x000e1c0003f0e200 */
[----:B0-----:R-:W-:-:S05]  /*a950*/  @!P0 FMUL R0, R0, 1.175494350822287508e-38 ;  /* 0x0080000000008820 */ /* 0x001fca0000400000 */
[----:B------:R-:W-:-:S04]  /*a960*/  F2FP.BF16.PACK_AB R0, RZ, R0 ;  /* 0x00000000ff00723e */ /* 0x000fc800000010ff */
[----:B------:R-:W-:Y:S01]  /*a970*/  PRMT R5, R0, 0x7610, R5 ;  /* 0x0000761000057816 */ /* 0x000fe20000000005 */
[----:B------:R-:W-:Y:S05]  /*a980*/  BRA `(.L_x_238) ;  /* 0x00000a2000007947 */ /* 0x000fea0003800000 */
.L_x_246:
        /* <DEDUP_REMOVED lines=27> */
.L_x_249:
        /* <DEDUP_REMOVED lines=15> */
.L_x_248:
[----:B------:R0:W5:Y:S01]  /*ac30*/  LDG.E.U16 R5, [R2.64] ;  /* 0x0000002402057981 */ /* 0x000162000c1e1500 */
[----:B------:R-:W-:Y:S05]  /*ac40*/  BRA `(.L_x_238) ;  /* 0x0000076000007947 */ /* 0x000fea0003800000 */
.L_x_245:
        /* <DEDUP_REMOVED lines=12> */
.L_x_252:
        /* <DEDUP_REMOVED lines=21> */
.L_x_256:
[----:B------:R-:W-:Y:S05]  /*ae60*/  BSYNC B1 ;  /* 0x0000000000017941 */ /* 0x000fea0003800000 */
.L_x_255:
[----:B------:R-:W-:Y:S01]  /*ae70*/  LEA R3, R0, 0x3b800000, 0x17 ;  /* 0x3b80000000037811 */ /* 0x000fe200078eb8ff */
[----:B------:R-:W-:-:S05]  /*ae80*/  IMAD.SHL.U32 R0, R2, 0x100000, RZ ;  /* 0x0010000002007824 */ /* 0x000fca00078e00ff */
[----:B------:R-:W-:Y:S02]  /*ae90*/  LOP3.LUT R0, R3, R0, R4, 0xfe, !PT ;  /* 0x0000000003007212 */ /* 0x000fe400078efe04 */
.L_x_254:
[----:B------:R-:W-:Y:S05]  /*aea0*/  BSYNC B0 ;  /* 0x0000000000007941 */ /* 0x000fea0003800000 */
.L_x_253:
[----:B------:R-:W-:-:S04]  /*aeb0*/  F2FP.BF16.PACK_AB R0, RZ, R0 ;  /* 0x00000000ff00723e */ /* 0x000fc800000010ff */
[----:B------:R-:W-:Y:S01]  /*aec0*/  PRMT R5, R0, 0x7610, R5 ;  /* 0x0000761000057816 */ /* 0x000fe20000000005 */
[----:B------:R-:W-:Y:S05]  /*aed0*/  BRA `(.L_x_238) ;  /* 0x000004d000007947 */ /* 0x000fea0003800000 */
.L_x_251:
        /* <DEDUP_REMOVED lines=21> */
.L_x_260:
[----:B------:R-:W-:Y:S05]  /*b030*/  BSYNC B1 ;  /* 0x0000000000017941 */ /* 0x000fea0003800000 */
.L_x_259:
[----:B------:R-:W-:Y:S01]  /*b040*/  LEA R3, R0, 0x37800000, 0x17 ;  /* 0x3780000000037811 */ /* 0x000fe200078eb8ff */
[----:B------:R-:W-:-:S05]  /*b050*/  IMAD.SHL.U32 R0, R2, 0x200000, RZ ;  /* 0x0020000002007824 */ /* 0x000fca00078e00ff */
[----:B------:R-:W-:Y:S02]  /*b060*/  LOP3.LUT R0, R3, R0, R4, 0xfe, !PT ;  /* 0x0000000003007212 */ /* 0x000fe400078efe04 */
.L_x_258:
[----:B------:R-:W-:Y:S05]  /*b070*/  BSYNC B0 ;  /* 0x0000000000007941 */ /* 0x000fea0003800000 */
.L_x_257:
[----:B------:R-:W-:-:S04]  /*b080*/  F2FP.BF16.PACK_AB R0, RZ, R0 ;  /* 0x00000000ff00723e */ /* 0x000fc800000010ff */
[----:B------:R-:W-:Y:S01]  /*b090*/  PRMT R5, R0, 0x7610, R5 ;  /* 0x0000761000057816 */ /* 0x000fe20000000005 */
[----:B------:R-:W-:Y:S05]  /*b0a0*/  BRA `(.L_x_238) ;  /* 0x0000030000007947 */ /* 0x000fea0003800000 */
.L_x_250:
        /* <DEDUP_REMOVED lines=14> */
.L_x_264:
[----:B------:R-:W-:Y:S05]  /*b190*/  BSYNC B0 ;  /* 0x0000000000007941 */ /* 0x000fea0003800000 */
.L_x_263:
[----:B------:R-:W-:-:S04]  /*b1a0*/  F2FP.BF16.PACK_AB R0, RZ, R0 ;  /* 0x00000000ff00723e */ /* 0x000fc800000010ff */
[----:B------:R-:W-:Y:S01]  /*b1b0*/  PRMT R5, R0, 0x7610, R5 ;  /* 0x0000761000057816 */ /* 0x000fe20000000005 */
[----:B------:R-:W-:Y:S05]  /*b1c0*/  BRA `(.L_x_238) ;  /* 0x000001e000007947 */ /* 0x000fea0003800000 */
.L_x_237:
        /* <DEDUP_REMOVED lines=21> */
.L_x_262:
[----:B------:R-:W2:Y:S02]  /*b320*/  LDG.E.64 R2, [R2.64] ;  /* 0x0000002402027981 */ /* 0x000ea4000c1e1b00 */
[----:B--2---:R-:W0:Y:S02]  /*b330*/  I2F.U64 R0, R2 ;  /* 0x0000000200007312 */ /* 0x004e240000301000 */
[----:B0-----:R-:W-:-:S04]  /*b340*/  F2FP.BF16.PACK_AB R0, RZ, R0 ;  /* 0x00000000ff00723e */ /* 0x001fc800000010ff */
[----:B------:R-:W-:Y:S01]  /*b350*/  PRMT R5, R0, 0x7610, R5 ;  /* 0x0000761000057816 */ /* 0x000fe20000000005 */
[----:B------:R-:W-:Y:S05]  /*b360*/  BRA `(.L_x_238) ;  /* 0x0000004000007947 */ /* 0x000fea0003800000 */
.L_x_261:
[----:B------:R-:W2:Y:S02]  /*b370*/  LDG.E R2, [R2.64] ;  /* 0x0000002402027981 */ /* 0x000ea4000c1e1900 */
[----:B--2---:R-:W0:Y:S02]  /*b380*/  I2F.U32 R0, R2 ;  /* 0x0000000200007306 */ /* 0x004e240000201000 */
[----:B0-----:R-:W-:-:S04]  /*b390*/  F2FP.BF16.PACK_AB R0, RZ, R0 ;  /* 0x00000000ff00723e */ /* 0x001fc800000010ff */
[----:B------:R-:W-:Y:S02]  /*b3a0*/  PRMT R5, R0, 0x7610, R5 ;  /* 0x0000761000057816 */ /* 0x000fe40000000005 */
.L_x_238:
        /* <DEDUP_REMOVED lines=21> */
.L_x_268:
[----:B------:R-:W-:-:S06]  /*b500*/  PRMT R3, RZ, 0x5410, R5 ;  /* 0x00005410ff037816 */ /* 0x000fcc0000000005 */
[----:B------:R-:W0:Y:S02]  /*b510*/  F2I.S64.TRUNC R2, R3 ;  /* 0x0000000300027311 */ /* 0x000e24000020d900 */
[----:B0-----:R0:W-:Y:S01]  /*b520*/  STG.E.U8 [R16.64], R2 ;  /* 0x0000000210007986 */ /* 0x0011e2000c101124 */
[----:B------:R-:W-:Y:S05]  /*b530*/  BRA `(.L_x_270) ;  /* 0x00000e4000007947 */ /* 0x000fea0003800000 */
.L_x_267:
        /* <DEDUP_REMOVED lines=10> */
.L_x_272:
[----:B------:R-:W-:-:S06]  /*b5e0*/  PRMT R5, RZ, 0x5410, R5 ;  /* 0x00005410ff057816 */ /* 0x000fcc0000000005 */
[----:B------:R-:W0:Y:S02]  /*b5f0*/  F2I.FTZ.TRUNC.NTZ R5, R5 ;  /* 0x0000000500057305 */ /* 0x000e24000021f100 */
[----:B0-----:R0:W-:Y:S01]  /*b600*/  STG.E [R16.64], R5 ;  /* 0x0000000510007986 */ /* 0x0011e2000c101924 */
[----:B------:R-:W-:Y:S05]  /*b610*/  BRA `(.L_x_270) ;  /* 0x00000d6000007947 */ /* 0x000fea0003800000 */
.L_x_271:
[----:B------:R-:W-:-:S06]  /*b620*/  PRMT R5, RZ, 0x5410, R5 ;  /* 0x00005410ff057816 */ /* 0x000fcc0000000005 */
[----:B------:R-:W0:Y:S02]  /*b630*/  F2I.FTZ.TRUNC.NTZ R5, R5 ;  /* 0x0000000500057305 */ /* 0x000e24000021f100 */
[----:B0-----:R0:W-:Y:S01]  /*b640*/  STG.E.U16 [R16.64], R5 ;  /* 0x0000000510007986 */ /* 0x0011e2000c101524 */
[----:B------:R-:W-:Y:S05]  /*b650*/  BRA `(.L_x_270) ;  /* 0x00000d2000007947 */ /* 0x000fea0003800000 */
.L_x_266:
        /* <DEDUP_REMOVED lines=9> */
.L_x_274:
[----:B------:R-:W-:-:S04]  /*b6f0*/  PRMT R0, RZ, 0x5410, R5 ;  /* 0x00005410ff007816 */ /* 0x000fc80000000005 */
[----:B------:R-:W-:-:S05]  /*b700*/  F2FP.PACK_AB R0, RZ, R0 ;  /* 0x00000000ff00723e */ /* 0x000fca00000000ff */
[----:B------:R0:W-:Y:S01]  /*b710*/  STG.E.U16 [R16.64], R0 ;  /* 0x0000000010007986 */ /* 0x0001e2000c101524 */
[----:B------:R-:W-:Y:S05]  /*b720*/  BRA `(.L_x_270) ;  /* 0x00000c5000007947 */ /* 0x000fea0003800000 */
.L_x_273:
        /* <DEDUP_REMOVED lines=10> */
.L_x_276:
[----:B------:R-:W-:-:S04]  /*b7d0*/  PRMT R5, RZ, 0x5410, R5 ;  /* 0x00005410ff057816 */ /* 0x000fc80000000005 */
[----:B------:R-:W-:-:S04]  /*b7e0*/  F2FP.PACK_AB R3, RZ, R5 ;  /* 0x00000005ff03723e */ /* 0x000fc800000000ff */
[----:B------:R-:W-:-:S05]  /*b7f0*/  PRMT R3, R3, 0x5410, RZ ;  /* 0x0000541003037816 */ /* 0x000fca00000000ff */
[----:B------:R0:W-:Y:S01]  /*b800*/  STG.E [R16.64], R3 ;  /* 0x0000000310007986 */ /* 0x0001e2000c101924 */
[----:B------:R-:W-:Y:S05]  /*b810*/  BRA `(.L_x_270) ;  /* 0x00000b6000007947 */ /* 0x000fea0003800000 */
.L_x_275:
[----:B------:R-:W-:-:S05]  /*b820*/  PRMT R2, RZ, 0x5410, R5 ;  /* 0x00005410ff027816 */ /* 0x000fca0000000005 */
[----:B------:R-:W-:-:S06]  /*b830*/  FMUL.FTZ R2, R2, 1 ;  /* 0x3f80000002027820 */ /* 0x000fcc0000410000 */
[----:B------:R-:W0:Y:S02]  /*b840*/  F2F.F64.F32 R2, R2 ;  /* 0x0000000200027310 */ /* 0x000e240000201800 */
[----:B0-----:R0:W-:Y:S01]  /*b850*/  STG.E.64 [R16.64], R2 ;  /* 0x0000000210007986 */ /* 0x0011e2000c101b24 */
[----:B------:R-:W-:Y:S05]  /*b860*/  BRA `(.L_x_270) ;  /* 0x00000b1000007947 */ /* 0x000fea0003800000 */
.L_x_265:
        /* <DEDUP_REMOVED lines=13> */
.L_x_279:
[----:B------:R-:W-:Y:S01]  /*b940*/  PRMT R5, RZ, 0x5410, R5 ;  /* 0x00005410ff057816 */ /* 0x000fe20000000005 */
[----:B------:R-:W-:-:S04]  /*b950*/  CS2R R6, SRZ ;  /* 0x0000000000067805 */ /* 0x000fc8000001ff00 */
[----:B------:R-:W-:-:S06]  /*b960*/  FMUL.FTZ R5, R5, 1 ;  /* 0x3f80000005057820 */ /* 0x000fcc0000410000 */
[----:B------:R-:W0:Y:S02]  /*b970*/  F2F.F64.F32 R4, R5 ;  /* 0x0000000500047310 */ /* 0x000e240000201800 */
[----:B0-----:R0:W-:Y:S01]  /*b980*/  STG.E.128 [R16.64], R4 ;  /* 0x0000000410007986 */ /* 0x0011e2000c101d24 */
[----:B------:R-:W-:Y:S05]  /*b990*/  BRA `(.L_x_270) ;  /* 0x000009e000007947 */ /* 0x000fea0003800000 */
.L_x_278:
        /* <DEDUP_REMOVED lines=21> */
.L_x_283:
[----:B------:R-:W-:Y:S05]  /*baf0*/  BSYNC B0 ;  /* 0x0000000000007941 */ /* 0x000fea0003800000 */
.L_x_282:
[----:B------:R-:W-:-:S05]  /*bb00*/  LOP3.LUT R3, R0, R3, RZ, 0xfc, !PT ;  /* 0x0000000300037212 */ /* 0x000fca00078efcff */
[----:B------:R0:W-:Y:S01]  /*bb10*/  STG.E.U8 [R16.64], R3 ;  /* 0x0000000310007986 */ /* 0x0001e2000c101124 */
[----:B------:R-:W-:Y:S05]  /*bb20*/  BRA `(.L_x_270) ;  /* 0x0000085000007947 */ /* 0x000fea0003800000 */
.L_x_281:
        /* <DEDUP_REMOVED lines=13> */
.L_x_285:
[----:B------:R-:W-:Y:S01]  /*bc00*/  IMAD.MOV.U32 R0, RZ, RZ, 0x7f ;  /* 0x0000007fff007424 */ /* 0x000fe200078e00ff */
[----:B------:R-:W-:-:S04]  /*bc10*/  ISETP.GT.U32.AND P0, PT, R2, 0x7f800000, PT ;  /* 0x7f8000000200780c */ /* 0x000fc80003f04070 */
[----:B------:R-:W-:-:S04]  /*bc20*/  SEL R0, R0, 0x7c, P0 ;  /* 0x0000007c00007807 */ /* 0x000fc80000000000 */
.L_x_286:
[----:B------:R-:W-:Y:S05]  /*bc30*/  BSYNC B0 ;  /* 0x0000000000007941 */ /* 0x000fea0003800000 */
.L_x_284:
[----:B------:R-:W-:-:S04]  /*bc40*/  LOP3.LUT R2, R5, 0x80000000, RZ, 0xc0, !PT ;  /* 0x8000000005027812 */ /* 0x000fc800078ec0ff */
[----:B------:R-:W-:-:S04]  /*bc50*/  SHF.R.U32.HI R3, RZ, 0x18, R2 ;  /* 0x00000018ff037819 */ /* 0x000fc80000011602 */
[----:B------:R-:W-:-:S05]  /*bc60*/  LOP3.LUT R3, R0, R3, RZ, 0xfc, !PT ;  /* 0x0000000300037212 */ /* 0x000fca00078efcff */
[----:B------:R0:W-:Y:S01]  /*bc70*/  STG.E.U8 [R16.64], R3 ;  /* 0x0000000310007986 */ /* 0x0001e2000c101124 */
[----:B------:R-:W-:Y:S05]  /*bc80*/  BRA `(.L_x_270) ;  /* 0x000006f000007947 */ /* 0x000fea0003800000 */
.L_x_280:
[----:B------:R0:W-:Y:S01]  /*bc90*/  STG.E.U16 [R16.64], R5 ;  /* 0x0000000510007986 */ /* 0x0001e2000c101524 */
[----:B------:R-:W-:Y:S05]  /*bca0*/  BRA `(.L_x_270) ;  /* 0x000006d000007947 */ /* 0x000fea0003800000 */
.L_x_277:
        /* <DEDUP_REMOVED lines=12> */
.L_x_289:
        /* <DEDUP_REMOVED lines=17> */
.L_x_292:
[----:B------:R-:W-:-:S04]  /*be80*/  LOP3.LUT R2, R5, 0x80000000, RZ, 0xc0, !PT ;  /* 0x8000000005027812 */ /* 0x000fc800078ec0ff */
[----:B------:R-:W-:-:S04]  /*be90*/  SHF.R.U32.HI R3, RZ, 0x18, R2 ;  /* 0x00000018ff037819 */ /* 0x000fc80000011602 */
[----:B------:R-:W-:-:S04]  /*bea0*/  LOP3.LUT R0, R0, R3, RZ, 0xfc, !PT ;  /* 0x0000000300007212 */ /* 0x000fc800078efcff */
[----:B------:R-:W-:Y:S02]  /*beb0*/  PRMT R8, R0, 0x7610, R8 ;  /* 0x0000761000087816 */ /* 0x000fe40000000008 */
.L_x_291:
[----:B------:R-:W-:Y:S05]  /*bec0*/  BSYNC B0 ;  /* 0x0000000000007941 */ /* 0x000fea0003800000 */
.L_x_290:
[----:B------:R0:W-:Y:S01]  /*bed0*/  STG.E.U8 [R16.64], R8 ;  /* 0x0000000810007986 */ /* 0x0001e2000c101124 */
[----:B------:R-:W-:Y:S05]  /*bee0*/  BRA `(.L_x_270) ;  /* 0x0000049000007947 */ /* 0x000fea0003800000 */
.L_x_288:
        /* <DEDUP_REMOVED lines=17> */
.L_x_295:
[----:B------:R-:W-:-:S04]  /*c000*/  LOP3.LUT R2, R5, 0x80000000, RZ, 0xc0, !PT ;  /* 0x8000000005027812 */ /* 0x000fc800078ec0ff */
[----:B------:R-:W-:-:S04]  /*c010*/  SHF.R.U32.HI R3, RZ, 0x18, R2 ;  /* 0x00000018ff037819 */ /* 0x000fc80000011602 */
[----:B------:R-:W-:-:S04]  /*c020*/  LOP3.LUT R0, R0, R3, RZ, 0xfc, !PT ;  /* 0x0000000300007212 */ /* 0x000fc800078efcff */
[----:B------:R-:W-:Y:S02]  /*c030*/  PRMT R8, R0, 0x7610, R8 ;  /* 0x0000761000087816 */ /* 0x000fe40000000008 */
.L_x_294:
[----:B------:R-:W-:Y:S05]  /*c040*/  BSYNC B0 ;  /* 0x0000000000007941 */ /* 0x000fea0003800000 */
.L_x_293:
[----:B------:R0:W-:Y:S01]  /*c050*/  STG.E.U8 [R16.64], R8 ;  /* 0x0000000810007986 */ /* 0x0001e2000c101124 */
[----:B------:R-:W-:Y:S05]  /*c060*/  BRA `(.L_x_270) ;  /* 0x0000031000007947 */ /* 0x000fea0003800000 */
.L_x_287:
        /* <DEDUP_REMOVED lines=22> */
.L_x_269:
        /* <DEDUP_REMOVED lines=20> */
.L_x_297:
[----:B------:R-:W-:-:S06]  /*c310*/  PRMT R2, RZ, 0x5410, R5 ;  /* 0x00005410ff027816 */ /* 0x000fcc0000000005 */
[----:B------:R-:W0:Y:S02]  /*c320*/  F2I.U64.TRUNC R2, R2 ;  /* 0x0000000200027311 */ /* 0x000e24000020d800 */
[----:B0-----:R0:W-:Y:S01]  /*c330*/  STG.E.64 [R16.64], R2 ;  /* 0x0000000210007986 */ /* 0x0011e2000c101b24 */
[----:B------:R-:W-:Y:S05]  /*c340*/  BRA `(.L_x_270) ;  /* 0x0000003000007947 */ /* 0x000fea0003800000 */
.L_x_296:
[----:B------:R-:W-:-:S06]  /*c350*/  PRMT R5, RZ, 0x5410, R5 ;  /* 0x00005410ff057816 */ /* 0x000fcc0000000005 */
[----:B------:R-:W0:Y:S02]  /*c360*/  F2I.FTZ.U32.TRUNC.NTZ R5, R5 ;  /* 0x0000000500057305 */ /* 0x000e24000021f000 */
[----:B0-----:R0:W-:Y:S02]  /*c370*/  STG.E [R16.64], R5 ;  /* 0x0000000510007986 */ /* 0x0011e4000c101924 */
.L_x_270:
[----:B------:R-:W-:Y:S02]  /*c380*/  IADD3 R23, R23, 0x80, RZ ;  /* 0x0000008017177810 */ /* 0x000fe40007ffe0ff */
.L_x_101:
[----:B------:R-:W-:Y:S05]  /*c390*/  BSYNC B6 ;  /* 0x0000000000067941 */ /* 0x000fea0003800000 */
.L_x_100:
[----:B------:R-:W-:-:S13]  /*c3a0*/  ISETP.GE.AND P0, PT, R23, c[0x0][0x160], PT ;  /* 0x0000580017007a0c */ /* 0x000fda0003f06270 */
[----:B------:R-:W-:Y:S05]  /*c3b0*/  @P0 EXIT ;  /* 0x000000000000094d */ /* 0x000fea0003800000 */
        /* <DEDUP_REMOVED lines=255> */
.L_x_298:
        /* <DEDUP_REMOVED lines=21> */
.L_x_302:
[----:B------:R-:W2:Y:S02]  /*d500*/  LDG.E.U8 R2, [R2.64] ;  /* 0x0000002402027981 */ /* 0x000ea4000c1e1100 */
[----:B--2---:R-:W0:Y:S02]  /*d510*/  I2F.U16 R0, R2 ;  /* 0x0000000200007306 */ /* 0x004e240000101000 */
[----:B0-----:R-:W-:-:S04]  /*d520*/  F2FP.BF16.PACK_AB R0, RZ, R0 ;  /* 0x00000000ff00723e */ /* 0x001fc800000010ff */
[----:B------:R-:W-:Y:S01]  /*d530*/  PRMT R19, R0, 0x7610, R19 ;  /* 0x0000761000137816 */ /* 0x000fe20000000013 */
[----:B------:R-:W-:Y:S05]  /*d540*/  BRA `(.L_x_304) ;  /* 0x00000f0000007947 */ /* 0x000fea0003800000 */
.L_x_301:
        /* <DEDUP_REMOVED lines=11> */
.L_x_306:
[----:B------:R-:W2:Y:S02]  /*d600*/  LDG.E R2, [R2.64] ;  /* 0x0000002402027981 */ /* 0x000ea4000c1e1900 */
[----:B--2---:R-:W0:Y:S02]  /*d610*/  I2F R0, R2 ;  /* 0x0000000200007306 */ /* 0x004e240000201400 */
[----:B0-----:R-:W-:-:S04]  /*d620*/  F2FP.BF16.PACK_AB R0, RZ, R0 ;  /* 0x00000000ff00723e */ /* 0x001fc800000010ff */
[----:B------:R-:W-:Y:S01]  /*d630*/  PRMT R19, R0, 0x7610, R19 ;  /* 0x0000761000137816 */ /* 0x000fe20000000013 */
[----:B------:R-:W-:Y:S05]  /*d640*/  BRA `(.L_x_304) ;  /* 0x00000e0000007947 */ /* 0x000fea0003800000 */
.L_x_305:
[----:B------:R-:W2:Y:S02]  /*d650*/  LDG.E.U16 R2, [R2.64] ;  /* 0x0000002402027981 */ /* 0x000ea4000c1e1500 */
[----:B--2---:R-:W0:Y:S02]  /*d660*/  I2F.S16 R0, R2 ;  /* 0x0000000200007306 */ /* 0x004e240000101400 */
[----:B0-----:R-:W-:-:S04]  /*d670*/  F2FP.BF16.PACK_AB R0, RZ, R0 ;  /* 0x00000000ff00723e */ /* 0x001fc800000010ff */
[----:B------:R-:W-:Y:S01]  /*d680*/  PRMT R19, R0, 0x7610, R19 ;  /* 0x0000761000137816 */ /* 0x000fe20000000013 */
[----:B------:R-:W-:Y:S05]  /*d690*/  BRA `(.L_x_304) ;  /* 0x00000db000007947 */ /* 0x000fea0003800000 */
.L_x_300:
        /* <DEDUP_REMOVED lines=9> */
.L_x_308:
[----:B------:R-:W2:Y:S02]  /*d730*/  LDG.E.U16 R0, [R2.64] ;  /* 0x0000002402007981 */ /* 0x000ea4000c1e1500 */
[----:B--2---:R-:W-:-:S05]  /*d740*/  HADD2.F32 R0, -RZ, R0.H0_H0 ;  /* 0x20000000ff007230 */ /* 0x004fca0000004100 */
[----:B------:R-:W-:-:S04]  /*d750*/  F2FP.BF16.PACK_AB R0, RZ, R0 ;  /* 0x00000000ff00723e */ /* 0x000fc800000010ff */
[----:B------:R-:W-:Y:S01]  /*d760*/  PRMT R19, R0, 0x7610, R19 ;  /* 0x0000761000137816 */ /* 0x000fe20000000013 */
[----:B------:R-:W-:Y:S05]  /*d770*/  BRA `(.L_x_304) ;  /* 0x00000cd000007947 */ /* 0x000fea0003800000 */
.L_x_307:
        /* <DEDUP_REMOVED lines=9> */
.L_x_310:
[----:B------:R-:W2:Y:S02]  /*d810*/  LDG.E.U16 R2, [R2.64] ;  /* 0x0000002402027981 */ /* 0x000ea4000c1e1500 */
[----:B--2---:R-:W-:-:S05]  /*d820*/  HADD2.F32 R0, -RZ, R2.H0_H0 ;  /* 0x20000002ff007230 */ /* 0x004fca0000004100 */
[----:B------:R-:W-:-:S04]  /*d830*/  F2FP.BF16.PACK_AB R0, RZ, R0 ;  /* 0x00000000ff00723e */ /* 0x000fc800000010ff */
[----:B------:R-:W-:Y:S01]  /*d840*/  PRMT R19, R0, 0x7610, R19 ;  /* 0x0000761000137816 */ /* 0x000fe20000000013 */
[----:B------:R-:W-:Y:S05]  /*d850*/  BRA `(.L_x_304) ;  /* 0x00000bf000007947 */ /* 0x000fea0003800000 */
.L_x_309:
[----:B------:R-:W2:Y:S02]  /*d860*/  LDG.E.64 R2, [R2.64] ;  /* 0x0000002402027981 */ /* 0x000ea4000c1e1b00 */
[----:B--2---:R-:W0:Y:S01]  /*d870*/  F2F.F32.F64 R0, R2 ;  /* 0x0000000200007310 */ /* 0x004e220000301000 */
[----:B------:R-:W0:-:S14]  /*d880*/  DSETP.GEU.AND P0, PT, |R2|, c[0x2][0x0], PT ;  /* 0x008000000200762a */ /* 0x000e1c0003f0e200 */
[----:B0-----:R-:W-:-:S05]  /*d890*/  @!P0 FMUL R0, R0, 1.175494350822287508e-38 ;  /* 0x0080000000008820 */ /* 0x001fca0000400000 */
[----:B------:R-:W-:-:S04]  /*d8a0*/  F2FP.BF16.PACK_AB R0, RZ, R0 ;  /* 0x00000000ff00723e */ /* 0x000fc800000010ff */
[----:B------:R-:W-:Y:S01]  /*d8b0*/  PRMT R19, R0, 0x7610, R19 ;  /* 0x0000761000137816 */ /* 0x000fe20000000013 */
[----:B------:R-:W-:Y:S05]  /*d8c0*/  BRA `(.L_x_304) ;  /* 0x00000b8000007947 */ /* 0x000fea0003800000 */
.L_x_299:
        /* <DEDUP_REMOVED lines=14> */
.L_x_313:
[----:B------:R-:W2:Y:S02]  /*d9b0*/  LDG.E.64 R2, [R2.64] ;  /* 0x0000002402027981 */ /* 0x000ea4000c1e1b00 */
[----:B--2---:R-:W0:Y:S01]  /*d9c0*/  F2F.F32.F64 R0, R2 ;  /* 0x0000000200007310 */ /* 0x004e220000301000 */
[----:B------:R-:W0:-:S14]  /*d9d0*/  DSETP.GEU.AND P0, PT, |R2|, c[0x2][0x0], PT ;  /* 0x008000000200762a */ /* 0x000e1c0003f0e200 */
[----:B0-----:R-:W-:-:S05]  /*d9e0*/  @!P0 FMUL R0, R0, 1.175494350822287508e-38 ;  /* 0x0080000000008820 */ /* 0x001fca0000400000 */
[----:B------:R-:W-:-:S04]  /*d9f0*/  F2FP.BF16.PACK_AB R0, RZ, R0 ;  /* 0x00000000ff00723e */ /* 0x000fc800000010ff */
[----:B------:R-:W-:Y:S01]  /*da00*/  PRMT R19, R0, 0x7610, R19 ;  /* 0x0000761000137816 */ /* 0x000fe20000000013 */
[----:B------:R-:W-:Y:S05]  /*da10*/  BRA `(.L_x_304) ;  /* 0x00000a3000007947 */ /* 0x000fea0003800000 */
.L_x_312:
        /* <DEDUP_REMOVED lines=28> */
.L_x_315:
        /* <DEDUP_REMOVED lines=15> */
.L_x_314:
[----:B------:R0:W5:Y:S01]  /*dcd0*/  LDG.E.U16 R19, [R2.64] ;  /* 0x0000002402137981 */ /* 0x000162000c1e1500 */
[----:B------:R-:W-:Y:S05]  /*dce0*/  BRA `(.L_x_304) ;  /* 0x0000076000007947 */ /* 0x000fea0003800000 */
.L_x_311:
        /* <DEDUP_REMOVED lines=12> */
.L_x_318:
        /* <DEDUP_REMOVED lines=21> */
.L_x_322:
[----:B------:R-:W-:Y:S05]  /*df00*/  BSYNC B1 ;  /* 0x0000000000017941 */ /* 0x000fea0003800000 */
.L_x_321:
[----:B------:R-:W-:Y:S01]  /*df10*/  LEA R3, R0, 0x3b800000, 0x17 ;  /* 0x3b80000000037811 */ /* 0x000fe200078eb8ff */
[----:B------:R-:W-:-:S05]  /*df20*/  IMAD.SHL.U32 R0, R2, 0x100000, RZ ;  /* 0x0010000002007824 */ /* 0x000fca00078e00ff */
[----:B------:R-:W-:Y:S02]  /*df30*/  LOP3.LUT R0, R3, R0, R4, 0xfe, !PT ;  /* 0x0000000003007212 */ /* 0x000fe400078efe04 */
.L_x_320:
[----:B------:R-:W-:Y:S05]  /*df40*/  BSYNC B0 ;  /* 0x0000000000007941 */ /* 0x000fea0003800000 */
.L_x_319:
[----:B------:R-:W-:-:S04]  /*df50*/  F2FP.BF16.PACK_AB R0, RZ, R0 ;  /* 0x00000000ff00723e */ /* 0x000fc800000010ff */
[----:B------:R-:W-:Y:S01]  /*df60*/  PRMT R19, R0, 0x7610, R19 ;  /* 0x0000761000137816 */ /* 0x000fe20000000013 */
[----:B------:R-:W-:Y:S05]  /*df70*/  BRA `(.L_x_304) ;  /* 0x000004d000007947 */ /* 0x000fea0003800000 */
.L_x_317:
        /* <DEDUP_REMOVED lines=21> */
.L_x_326:
[----:B------:R-:W-:Y:S05]  /*e0d0*/  BSYNC B1 ;  /* 0x0000000000017941 */ /* 0x000fea0003800000 */
.L_x_325:
[----:B------:R-:W-:Y:S01]  /*e0e0*/  LEA R3, R0, 0x37800000, 0x17 ;  /* 0x3780000000037811 */ /* 0x000fe200078eb8ff */
[----:B------:R-:W-:-:S05]  /*e0f0*/  IMAD.SHL.U32 R0, R2, 0x200000, RZ ;  /* 0x0020000002007824 */ /* 0x000fca00078e00ff */
[----:B------:R-:W-:Y:S02]  /*e100*/  LOP3.LUT R0, R3, R0, R4, 0xfe, !PT ;  /* 0x0000000003007212 */ /* 0x000fe400078efe04 */
.L_x_324:
[----:B------:R-:W-:Y:S05]  /*e110*/  BSYNC B0 ;  /* 0x0000000000007941 */ /* 0x000fea0003800000 */
.L_x_323:
[----:B------:R-:W-:-:S04]  /*e120*/  F2FP.BF16.PACK_AB R0, RZ, R0 ;  /* 0x00000000ff00723e */ /* 0x000fc800000010ff */
[----:B------:R-:W-:Y:S01]  /*e130*/  PRMT R19, R0, 0x7610, R19 ;  /* 0x0000761000137816 */ /* 0x000fe20000000013 */
[----:B------:R-:W-:Y:S05]  /*e140*/  BRA `(.L_x_304) ;  /* 0x0000030000007947 */ /* 0x000fea0003800000 */
.L_x_316:
        /* <DEDUP_REMOVED lines=14> */
.L_x_330:
[----:B------:R-:W-:Y:S05]  /*e230*/  BSYNC B0 ;  /* 0x0000000000007941 */ /* 0x000fea0003800000 */
.L_x_329:
[----:B------:R-:W-:-:S04]  /*e240*/  F2FP.BF16.PACK_AB R0, RZ, R0 ;  /* 0x00000000ff00723e */ /* 0x000fc800000010ff */
[----:B------:R-:W-:Y:S01]  /*e250*/  PRMT R19, R0, 0x7610, R19 ;  /* 0x0000761000137816 */ /* 0x000fe20000000013 */
[----:B------:R-:W-:Y:S05]  /*e260*/  BRA `(.L_x_304) ;  /* 0x000001e000007947 */ /* 0x000fea0003800000 */
.L_x_303:
        /* <DEDUP_REMOVED lines=21> */
.L_x_328:
[----:B------:R-:W2:Y:S02]  /*e3c0*/  LDG.E.64 R2, [R2.64] ;  /* 0x0000002402027981 */ /* 0x000ea4000c1e1b00 */
[----:B--2---:R-:W0:Y:S02]  /*e3d0*/  I2F.U64 R0, R2 ;  /* 0x0000000200007312 */ /* 0x004e240000301000 */
[----:B0-----:R-:W-:-:S04]  /*e3e0*/  F2FP.BF16.PACK_AB R0, RZ, R0 ;  /* 0x00000000ff00723e */ /* 0x001fc800000010ff */
[----:B------:R-:W-:Y:S01]  /*e3f0*/  PRMT R19, R0, 0x7610, R19 ;  /* 0x0000761000137816 */ /* 0x000fe20000000013 */
[----:B------:R-:W-:Y:S05]  /*e400*/  BRA `(.L_x_304) ;  /* 0x0000004000007947 */ /* 0x000fea0003800000 */
.L_x_327:
[----:B------:R-:W2:Y:S02]  /*e410*/  LDG.E R2, [R2.64] ;  /* 0x0000002402027981 */ /* 0x000ea4000c1e1900 */
[----:B--2---:R-:W0:Y:S02]  /*e420*/  I2F.U32 R0, R2 ;  /* 0x0000000200007306 */ /* 0x004e240000201000 */
[----:B0-----:R-:W-:-:S04]  /*e430*/  F2FP.BF16.PACK_AB R0, RZ, R0 ;  /* 0x00000000ff00723e */ /* 0x001fc800000010ff */
[----:B------:R-:W-:Y:S02]  /*e440*/  PRMT R19, R0, 0x7610, R19 ;  /* 0x0000761000137816 */ /* 0x000fe40000000013 */
.L_x_304:
        /* <DEDUP_REMOVED lines=19> */
.L_x_334:
[----:B------:R-:W2:Y:S02]  /*e580*/  LDG.E.U8 R2, [R2.64] ;  /* 0x0000002402027981 */ /* 0x000ea4000c1e1100 */
[----:B--2---:R-:W0:Y:S02]  /*e590*/  I2F.U16 R0, R2 ;  /* 0x0000000200007306 */ /* 0x004e240000101000 */
[----:B0-----:R-:W-:-:S04]  /*e5a0*/  F2FP.BF16.PACK_AB R0, RZ, R0 ;  /* 0x00000000ff00723e */ /* 0x001fc800000010ff */
[----:B------:R-:W-:Y:S01]  /*e5b0*/  PRMT R5, R0, 0x7610, R5 ;  /* 0x0000761000057816 */ /* 0x000fe20000000005 */
[----:B------:R-:W-:Y:S05]  /*e5c0*/  BRA `(.L_x_336) ;  /* 0x00000ef000007947 */ /* 0x000fea0003800000 */
.L_x_333:
        /* <DEDUP_REMOVED lines=11> */
.L_x_338:
[----:B------:R-:W2:Y:S02]  /*e680*/  LDG.E R2, [R2.64] ;  /* 0x0000002402027981 */ /* 0x000ea4000c1e1900 */
[----:B--2---:R-:W0:Y:S02]  /*e690*/  I2F R0, R2 ;  /* 0x0000000200007306 */ /* 0x004e240000201400 */
[----:B0-----:R-:W-:-:S04]  /*e6a0*/  F2FP.BF16.PACK_AB R0, RZ, R0 ;  /* 0x00000000ff00723e */ /* 0x001fc800000010ff */
[----:B------:R-:W-:Y:S01]  /*e6b0*/  PRMT R5, R0, 0x7610, R5 ;  /* 0x0000761000057816 */ /* 0x000fe20000000005 */
[----:B------:R-:W-:Y:S05]  /*e6c0*/  BRA `(.L_x_336) ;  /* 0x00000df000007947 */ /* 0x000fea0003800000 */
.L_x_337:
[----:B------:R-:W2:Y:S02]  /*e6d0*/  LDG.E.U16 R2, [R2.64] ;  /* 0x0000002402027981 */ /* 0x000ea4000c1e1500 */
[----:B--2---:R-:W0:Y:S02]  /*e6e0*/  I2F.S16 R0, R2 ;  /* 0x0000000200007306 */ /* 0x004e240000101400 */
[----:B0-----:R-:W-:-:S04]  /*e6f0*/  F2FP.BF16.PACK_AB R0, RZ, R0 ;  /* 0x00000000ff00723e */ /* 0x001fc800000010ff */
[----:B------:R-:W-:Y:S01]  /*e700*/  PRMT R5, R0, 0x7610, R5 ;  /* 0x0000761000057816 */ /* 0x000fe20000000005 */
[----:B------:R-:W-:Y:S05]  /*e710*/  BRA `(.L_x_336) ;  /* 0x00000da000007947 */ /* 0x000fea0003800000 */
.L_x_332:
        /* <DEDUP_REMOVED lines=9> */
.L_x_340:
[----:B------:R-:W2:Y:S02]  /*e7b0*/  LDG.E.U16 R0, [R2.64] ;  /* 0x0000002402007981 */ /* 0x000ea4000c1e1500 */
[----:B--2---:R-:W-:-:S05]  /*e7c0*/  HADD2.F32 R0, -RZ, R0.H0_H0 ;  /* 0x20000000ff007230 */ /* 0x004fca0000004100 */
[----:B------:R-:W-:-:S04]  /*e7d0*/  F2FP.BF16.PACK_AB R0, RZ, R0 ;  /* 0x00000000ff00723e */ /* 0x000fc800000010ff */
[----:B------:R-:W-:Y:S01]  /*e7e0*/  PRMT R5, R0, 0x7610, R5 ;  /* 0x0000761000057816 */ /* 0x000fe20000000005 */
[----:B------:R-:W-:Y:S05]  /*e7f0*/  BRA `(.L_x_336) ;  /* 0x00000cc000007947 */ /* 0x000fea0003800000 */
.L_x_339:
        /* <DEDUP_REMOVED lines=9> */
.L_x_342:
[----:B------:R-:W2:Y:S02]  /*e890*/  LDG.E.U16 R2, [R2.64] ;  /* 0x0000002402027981 */ /* 0x000ea4000c1e1500 */
[----:B--2---:R-:W-:-:S05]  /*e8a0*/  HADD2.F32 R0, -RZ, R2.H0_H0 ;  /* 0x20000002ff007230 */ /* 0x004fca0000004100 */
[----:B------:R-:W-:-:S04]  /*e8b0*/  F2FP.BF16.PACK_AB R0, RZ, R0 ;  /* 0x00000000ff00723e */ /* 0x000fc800000010ff */
[----:B------:R-:W-:Y:S01]  /*e8c0*/  PRMT R5, R0, 0x7610, R5 ;  /* 0x0000761000057816 */ /* 0x000fe20000000005 */
[----:B------:R-:W-:Y:S05]  /*e8d0*/  BRA `(.L_x_336) ;  /* 0x00000be000007947 */ /* 0x000fea0003800000 */
.L_x_341:
[----:B------:R-:W2:Y:S02]  /*e8e0*/  LDG.E.64 R2, [R2.64] ;  /* 0x0000002402027981 */ /* 0x000ea4000c1e1b00 */
[----:B--2---:R-:W0:Y:S01]  /*e8f0*/  F2F.F32.F64 R0, R2 ;  /* 0x0000000200007310 */ /* 0x004e220000301000 */
[----:B------:R-:W0:-:S14]  /*e900*/  DSETP.GEU.AND P0, PT, |R2|, c[0x2][0x0], PT ;  /* 0x008000000200762a */ /* 0x000e1c0003f0e200 */
[----:B0-----:R-:W-:-:S05]  /*e910*/  @!P0 FMUL R0, R0, 1.175494350822287508e-38 ;  /* 0x0080000000008820 */ /* 0x001fca0000400000 */
[----:B------:R-:W-:-:S04]  /*e920*/  F2FP.BF16.PACK_AB R0, RZ, R0 ;  /* 0x00000000ff00723e */ /* 0x000fc800000010ff */
[----:B------:R-:W-:Y:S01]  /*e930*/  PRMT R5, R0, 0x7610, R5 ;  /* 0x0000761000057816 */ /* 0x000fe20000000005 */
[----:B------:R-:W-:Y:S05]  /*e940*/  BRA `(.L_x_336) ;  /* 0x00000b7000007947 */ /* 0x000fea0003800000 */
.L_x_331:
        /* <DEDUP_REMOVED lines=14> */
.L_x_345:
[----:B------:R-:W2:Y:S02]  /*ea30*/  LDG.E.64 R2, [R2.64] ;  /* 0x0000002402027981 */ /* 0x000ea4000c1e1b00 */
[----:B--2---:R-:W0:Y:S01]  /*ea40*/  F2F.F32.F64 R0, R2 ;  /* 0x0000000200007310 */ /* 0x004e220000301000 */
[----:B------:R-:W0:-:S14]  /*ea50*/  DSETP.GEU.AND P0, PT, |R2|, c[0x2][0x0], PT ;  /* 0x008000000200762a */ /* 0x000e1c0003f0e200 */
[----:B0-----:R-:W-:-:S05]  /*ea60*/  @!P0 FMUL R0, R0, 1.175494350822287508e-38 ;  /* 0x0080000000008820 */ /* 0x001fca0000400000 */
[----:B------:R-:W-:-:S04]  /*ea70*/  F2FP.BF16.PACK_AB R0, RZ, R0 ;  /* 0x00000000ff00723e */ /* 0x000fc800000010ff */
[----:B------:R-:W-:Y:S01]  /*ea80*/  PRMT R5, R0, 0x7610, R5 ;  /* 0x0000761000057816 */ /* 0x000fe20000000005 */
[----:B------:R-:W-:Y:S05]  /*ea90*/  BRA `(.L_x_336) ;  /* 0x00000a2000007947 */ /* 0x000fea0003800000 */
.L_x_344:
        /* <DEDUP_REMOVED lines=27> */
.L_x_347:
        /* <DEDUP_REMOVED lines=15> */
.L_x_346:
[----:B------:R0:W5:Y:S01]  /*ed40*/  LDG.E.U16 R5, [R2.64] ;  /* 0x0000002402057981 */ /* 0x000162000c1e1500 */
[----:B------:R-:W-:Y:S05]  /*ed50*/  BRA `(.L_x_336) ;  /* 0x0000076000007947 */ /* 0x000fea0003800000 */
.L_x_343:
        /* <DEDUP_REMOVED lines=12> */
.L_x_350:
        /* <DEDUP_REMOVED lines=21> */
.L_x_354:
[----:B------:R-:W-:Y:S05]  /*ef70*/  BSYNC B1 ;  /* 0x0000000000017941 */ /* 0x000fea0003800000 */
.L_x_353:
[----:B------:R-:W-:Y:S01]  /*ef80*/  LEA R3, R0, 0x3b800000, 0x17 ;  /* 0x3b80000000037811 */ /* 0x000fe200078eb8ff */
[----:B------:R-:W-:-:S05]  /*ef90*/  IMAD.SHL.U32 R0, R2, 0x100000, RZ ;  /* 0x0010000002007824 */ /* 0x000fca00078e00ff */
[----:B------:R-:W-:Y:S02]  /*efa0*/  LOP3.LUT R0, R3, R0, R4, 0xfe, !PT ;  /* 0x0000000003007212 */ /* 0x000fe400078efe04 */
.L_x_352:
[----:B------:R-:W-:Y:S05]  /*efb0*/  BSYNC B0 ;  /* 0x0000000000007941 */ /* 0x000fea0003800000 */
.L_x_351:
[----:B------:R-:W-:-:S04]  /*efc0*/  F2FP.BF16.PACK_AB R0, RZ, R0 ;  /* 0x00000000ff00723e */ /* 0x000fc800000010ff */
[----:B------:R-:W-:Y:S01]  /*efd0*/  PRMT R5, R0, 0x7610, R5 ;  /* 0x0000761000057816 */ /* 0x000fe20000000005 */
[----:B------:R-:W-:Y:S05]  /*efe0*/  BRA `(.L_x_336) ;  /* 0x000004d000007947 */ /* 0x000fea0003800000 */
.L_x_349:
        /* <DEDUP_REMOVED lines=21> */
.L_x_358:
[----:B------:R-:W-:Y:S05]  /*f140*/  BSYNC B1 ;  /* 0x0000000000017941 */ /* 0x000fea0003800000 */
.L_x_357:
[----:B------:R-:W-:Y:S01]  /*f150*/  LEA R3, R0, 0x37800000, 0x17 ;  /* 0x3780000000037811 */ /* 0x000fe200078eb8ff */
[----:B------:R-:W-:-:S05]  /*f160*/  IMAD.SHL.U32 R0, R2, 0x200000, RZ ;  /* 0x0020000002007824 */ /* 0x000fca00078e00ff */
[----:B------:R-:W-:Y:S02]  /*f170*/  LOP3.LUT R0, R3, R0, R4, 0xfe, !PT ;  /* 0x0000000003007212 */ /* 0x000fe400078efe04 */
.L_x_356:
[----:B------:R-:W-:Y:S05]  /*f180*/  BSYNC B0 ;  /* 0x0000000000007941 */ /* 0x000fea0003800000 */
.L_x_355:
[----:B------:R-:W-:-:S04]  /*f190*/  F2FP.BF16.PACK_AB R0, RZ, R0 ;  /* 0x00000000ff00723e */ /* 0x000fc800000010ff */
[----:B------:R-:W-:Y:S01]  /*f1a0*/  PRMT R5, R0, 0x7610, R5 ;  /* 0x0000761000057816 */ /* 0x000fe20000000005 */
[----:B------:R-:W-:Y:S05]  /*f1b0*/  BRA `(.L_x_336) ;  /* 0x0000030000007947 */ /* 0x000fea0003800000 */
.L_x_348:
        /* <DEDUP_REMOVED lines=14> */
.L_x_362:
[----:B------:R-:W-:Y:S05]  /*f2a0*/  BSYNC B0 ;  /* 0x0000000000007941 */ /* 0x000fea0003800000 */
.L_x_361:
[----:B------:R-:W-:-:S04]  /*f2b0*/  F2FP.BF16.PACK_AB R0, RZ, R0 ;  /* 0x00000000ff00723e */ /* 0x000fc800000010ff */
[----:B------:R-:W-:Y:S01]  /*f2c0*/  PRMT R5, R0, 0x7610, R5 ;  /* 0x0000761000057816 */ /* 0x000fe20000000005 */
[----:B------:R-:W-:Y:S05]  /*f2d0*/  BRA `(.L_x_336) ;  /* 0x000001e000007947 */ /* 0x000fea0003800000 */
.L_x_335:
        /* <DEDUP_REMOVED lines=21> */
.L_x_360:
[----:B------:R-:W2:Y:S02]  /*f430*/  LDG.E.64 R2, [R2.64] ;  /* 0x0000002402027981 */ /* 0x000ea4000c1e1b00 */
[----:B--2---:R-:W0:Y:S02]  /*f440*/  I2F.U64 R0, R2 ;  /* 0x0000000200007312 */ /* 0x004e240000301000 */
[----:B0-----:R-:W-:-:S04]  /*f450*/  F2FP.BF16.PACK_AB R0, RZ, R0 ;  /* 0x00000000ff00723e */ /* 0x001fc800000010ff */
[----:B------:R-:W-:Y:S01]  /*f460*/  PRMT R5, R0, 0x7610, R5 ;  /* 0x0000761000057816 */ /* 0x000fe20000000005 */
[----:B------:R-:W-:Y:S05]  /*f470*/  BRA `(.L_x_336) ;  /* 0x0000004000007947 */ /* 0x000fea0003800000 */
.L_x_359:
[----:B------:R-:W2:Y:S02]  /*f480*/  LDG.E R2, [R2.64] ;  /* 0x0000002402027981 */ /* 0x000ea4000c1e1900 */
[----:B--2---:R-:W0:Y:S02]  /*f490*/  I2F.U32 R0, R2 ;  /* 0x0000000200007306 */ /* 0x004e240000201000 */
[----:B0-----:R-:W-:-:S04]  /*f4a0*/  F2FP.BF16.PACK_AB R0, RZ, R0 ;  /* 0x00000000ff00723e */ /* 0x001fc800000010ff */
[----:B------:R-:W-:Y:S02]  /*f4b0*/  PRMT R5, R0, 0x7610, R5 ;  /* 0x0000761000057816 */ /* 0x000fe40000000005 */
.L_x_336:
        /* <DEDUP_REMOVED lines=19> */
[----:B0-----:R-:W-:Y:S01]  /*f5f0*/  STG.E.U8 [R16.64], R5 ;  /* 0x0000000510007986 */ /* 0x001fe2000c101124 */
[----:B------:R-:W-:Y:S05]  /*f600*/  EXIT ;  /* 0x000000000000794d */ /* 0x000fea0003800000 */
.L_x_366:
[----:B------:R-:W-:-:S06]  /*f610*/  PRMT R3, RZ, 0x5410, R5 ;  /* 0x00005410ff037816 */ /* 0x000fcc0000000005 */
[----:B------:R-:W0:Y:S02]  /*f620*/  F2I.S64.TRUNC R2, R3 ;  /* 0x0000000300027311 */ /* 0x000e24000020d900 */
[----:B0-----:R-:W-:Y:S01]  /*f630*/  STG.E.U8 [R16.64], R2 ;  /* 0x0000000210007986 */ /* 0x001fe2000c101124 */
[----:B------:R-:W-:Y:S05]  /*f640*/  EXIT ;  /* 0x000000000000794d */ /* 0x000fea0003800000 */
.L_x_365:
        /* <DEDUP_REMOVED lines=8> */
[----:B0-----:R-:W-:Y:S01]  /*f6d0*/  STG.E.64 [R16.64], R2 ;  /* 0x0000000210007986 */ /* 0x001fe2000c101b24 */
[----:B------:R-:W-:Y:S05]  /*f6e0*/  EXIT ;  /* 0x000000000000794d */ /* 0x000fea0003800000 */
.L_x_369:
[----:B------:R-:W-:-:S06]  /*f6f0*/  PRMT R5, RZ, 0x5410, R5 ;  /* 0x00005410ff057816 */ /* 0x000fcc0000000005 */
[----:B------:R-:W0:Y:S02]  /*f700*/  F2I.FTZ.TRUNC.NTZ R5, R5 ;  /* 0x0000000500057305 */ /* 0x000e24000021f100 */
[----:B0-----:R-:W-:Y:S01]  /*f710*/  STG.E [R16.64], R5 ;  /* 0x0000000510007986 */ /* 0x001fe2000c101924 */
[----:B------:R-:W-:Y:S05]  /*f720*/  EXIT ;  /* 0x000000000000794d */ /* 0x000fea0003800000 */
.L_x_368:
[----:B------:R-:W-:-:S06]  /*f730*/  PRMT R5, RZ, 0x5410, R5 ;  /* 0x00005410ff057816 */ /* 0x000fcc0000000005 */
[----:B------:R-:W0:Y:S02]  /*f740*/  F2I.FTZ.TRUNC.NTZ R5, R5 ;  /* 0x0000000500057305 */ /* 0x000e24000021f100 */
[----:B0-----:R-:W-:Y:S01]  /*f750*/  STG.E.U16 [R16.64], R5 ;  /* 0x0000000510007986 */ /* 0x001fe2000c101524 */
[----:B------:R-:W-:Y:S05]  /*f760*/  EXIT ;  /* 0x000000000000794d */ /* 0x000fea0003800000 */
.L_x_364:
[----:B------:R-:W-:-:S13]  /*f770*/  ISETP.GT.AND P0, PT, R0, 0x6, PT ;  /* 0x000000060000780c */ /* 0x000fda0003f04270 */
[----:B------:R-:W-:Y:S05]  /*f780*/  @P0 BRA `(.L_x_370) ;  /* 0x000000b000000947 */ /* 0x000fea0003800000 */
[----:B------:R-:W-:-:S13]  /*f790*/  ISETP.NE.AND P0, PT, R0, 0x5, PT ;  /* 0x000000050000780c */ /* 0x000fda0003f05270 */
[----:B------:R-:W-:Y:S05]  /*f7a0*/  @!P0 BRA `(.L_x_371) ;  /* 0x0000005000008947 */ /* 0x000fea0003800000 */
[----:B------:R-:W-:-:S13]  /*f7b0*/  ISETP.NE.AND P0, PT, R0, 0x6, PT ;  /* 0x000000060000780c */ /* 0x000fda0003f05270 */
[----:B------:R-:W-:Y:S05]  /*f7c0*/  @P0 BRA `(.L_x_367) ;  /* 0x00000b1000000947 */ /* 0x000fea0003800000 */
[----:B------:R-:W-:-:S05]  /*f7d0*/  PRMT R5, RZ, 0x5410, R5 ;  /* 0x00005410ff057816 */ /* 0x000fca0000000005 */
[----:B------:R-:W-:Y:S01]  /*f7e0*/  STG.E [R16.64], R5 ;  /* 0x0000000510007986 */ /* 0x000fe2000c101924 */
[----:B------:R-:W-:Y:S05]  /*f7f0*/  EXIT ;  /* 0x000000000000794d */ /* 0x000fea0003800000 */
.L_x_371:
[----:B------:R-:W-:-:S04]  /*f800*/  PRMT R0, RZ, 0x5410, R5 ;  /* 0x00005410ff007816 */ /* 0x000fc80000000005 */
[----:B------:R-:W-:-:S05]  /*f810*/  F2FP.PACK_AB R0, RZ, R0 ;  /* 0x00000000ff00723e */ /* 0x000fca00000000ff */
[----:B------:R-:W-:Y:S01]  /*f820*/  STG.E.U16 [R16.64], R0 ;  /* 0x0000000010007986 */ /* 0x000fe2000c101524 */
[----:B------:R-:W-:Y:S05]  /*f830*/  EXIT ;  /* 0x000000000000794d */ /* 0x000fea0003800000 */
.L_x_370:
        /* <DEDUP_REMOVED lines=8> */
[----:B------:R-:W-:Y:S01]  /*f8c0*/  STG.E.64 [R16.64], R2 ;  /* 0x0000000210007986 */ /* 0x000fe2000c101b24 */
[----:B------:R-:W-:Y:S05]  /*f8d0*/  EXIT ;  /* 0x000000000000794d */ /* 0x000fea0003800000 */
.L_x_373:
[----:B------:R-:W-:-:S04]  /*f8e0*/  PRMT R5, RZ, 0x5410, R5 ;  /* 0x00005410ff057816 */ /* 0x000fc80000000005 */
[----:B------:R-:W-:-:S04]  /*f8f0*/  F2FP.PACK_AB R3, RZ, R5 ;  /* 0x00000005ff03723e */ /* 0x000fc800000000ff */
[----:B------:R-:W-:-:S05]  /*f900*/  PRMT R3, R3, 0x5410, RZ ;  /* 0x0000541003037816 */ /* 0x000fca00000000ff */
[----:B------:R-:W-:Y:S01]  /*f910*/  STG.E [R16.64], R3 ;  /* 0x0000000310007986 */ /* 0x000fe2000c101924 */
[----:B------:R-:W-:Y:S05]  /*f920*/  EXIT ;  /* 0x000000000000794d */ /* 0x000fea0003800000 */
.L_x_372:
[----:B------:R-:W-:-:S05]  /*f930*/  PRMT R2, RZ, 0x5410, R5 ;  /* 0x00005410ff027816 */ /* 0x000fca0000000005 */
[----:B------:R-:W-:-:S06]  /*f940*/  FMUL.FTZ R2, R2, 1 ;  /* 0x3f80000002027820 */ /* 0x000fcc0000410000 */
[----:B------:R-:W0:Y:S02]  /*f950*/  F2F.F64.F32 R2, R2 ;  /* 0x0000000200027310 */ /* 0x000e240000201800 */
[----:B0-----:R-:W-:Y:S01]  /*f960*/  STG.E.64 [R16.64], R2 ;  /* 0x0000000210007986 */ /* 0x001fe2000c101b24 */
[----:B------:R-:W-:Y:S05]  /*f970*/  EXIT ;  /* 0x000000000000794d */ /* 0x000fea0003800000 */
.L_x_363:
        /* <DEDUP_REMOVED lines=11> */
[----:B------:R-:W-:Y:S01]  /*fa30*/  STG.E.U8 [R16.64], R3 ;  /* 0x0000000310007986 */ /* 0x000fe2000c101124 */
[----:B------:R-:W-:Y:S05]  /*fa40*/  EXIT ;  /* 0x000000000000794d */ /* 0x000fea0003800000 */
.L_x_376:
[----:B------:R-:W-:Y:S01]  /*fa50*/  PRMT R5, RZ, 0x5410, R5 ;  /* 0x00005410ff057816 */ /* 0x000fe20000000005 */
[----:B------:R-:W-:-:S04]  /*fa60*/  CS2R R6, SRZ ;  /* 0x0000000000067805 */ /* 0x000fc8000001ff00 */
[----:B------:R-:W-:-:S06]  /*fa70*/  FMUL.FTZ R5, R5, 1 ;  /* 0x3f80000005057820 */ /* 0x000fcc0000410000 */
[----:B------:R-:W0:Y:S02]  /*fa80*/  F2F.F64.F32 R4, R5 ;  /* 0x0000000500047310 */ /* 0x000e240000201800 */
[----:B0-----:R-:W-:Y:S01]  /*fa90*/  STG.E.128 [R16.64], R4 ;  /* 0x0000000410007986 */ /* 0x001fe2000c101d24 */
[----:B------:R-:W-:Y:S05]  /*faa0*/  EXIT ;  /* 0x000000000000794d */ /* 0x000fea0003800000 */
.L_x_375:
        /* <DEDUP_REMOVED lines=21> */
.L_x_380:
[----:B------:R-:W-:Y:S05]  /*fc00*/  BSYNC B0 ;  /* 0x0000000000007941 */ /* 0x000fea0003800000 */
.L_x_379:
[----:B------:R-:W-:-:S05]  /*fc10*/  LOP3.LUT R3, R0, R3, RZ, 0xfc, !PT ;  /* 0x0000000300037212 */ /* 0x000fca00078efcff */
[----:B------:R-:W-:Y:S01]  /*fc20*/  STG.E.U8 [R16.64], R3 ;  /* 0x0000000310007986 */ /* 0x000fe2000c101124 */
[----:B------:R-:W-:Y:S05]  /*fc30*/  EXIT ;  /* 0x000000000000794d */ /* 0x000fea0003800000 */
.L_x_378:
        /* <DEDUP_REMOVED lines=13> */
.L_x_382:
[----:B------:R-:W-:Y:S01]  /*fd10*/  IMAD.MOV.U32 R0, RZ, RZ, 0x7f ;  /* 0x0000007fff007424 */ /* 0x000fe200078e00ff */
[----:B------:R-:W-:-:S04]  /*fd20*/  ISETP.GT.U32.AND P0, PT, R2, 0x7f800000, PT ;  /* 0x7f8000000200780c */ /* 0x000fc80003f04070 */
[----:B------:R-:W-:-:S04]  /*fd30*/  SEL R0, R0, 0x7c, P0 ;  /* 0x0000007c00007807 */ /* 0x000fc80000000000 */
.L_x_383:
[----:B------:R-:W-:Y:S05]  /*fd40*/  BSYNC B0 ;  /* 0x0000000000007941 */ /* 0x000fea0003800000 */
.L_x_381:
[----:B------:R-:W-:-:S04]  /*fd50*/  LOP3.LUT R2, R5, 0x80000000, RZ, 0xc0, !PT ;  /* 0x8000000005027812 */ /* 0x000fc800078ec0ff */
[----:B------:R-:W-:-:S04]  /*fd60*/  SHF.R.U32.HI R3, RZ, 0x18, R2 ;  /* 0x00000018ff037819 */ /* 0x000fc80000011602 */
[----:B------:R-:W-:-:S05]  /*fd70*/  LOP3.LUT R3, R0, R3, RZ, 0xfc, !PT ;  /* 0x0000000300037212 */ /* 0x000fca00078efcff */
[----:B------:R-:W-:Y:S01]  /*fd80*/  STG.E.U8 [R16.64], R3 ;  /* 0x0000000310007986 */ /* 0x000fe2000c101124 */
[----:B------:R-:W-:Y:S05]  /*fd90*/  EXIT ;  /* 0x000000000000794d */ /* 0x000fea0003800000 */
.L_x_377:
[----:B------:R-:W-:Y:S01]  /*fda0*/  STG.E.U16 [R16.64], R5 ;  /* 0x0000000510007986 */ /* 0x000fe2000c101524 */
[----:B------:R-:W-:Y:S05]  /*fdb0*/  EXIT ;  /* 0x000000000000794d */ /* 0x000fea0003800000 */
.L_x_374:
        /* <DEDUP_REMOVED lines=10> */
[----:B0-----:R-:W-:Y:S01]  /*fe60*/  STG.E.U16 [R16.64], R3 ;  /* 0x0000000310007986 */ /* 0x001fe2000c101524 */
[----:B------:R-:W-:Y:S05]  /*fe70*/  EXIT ;  /* 0x000000000000794d */ /* 0x000fea0003800000 */
.L_x_386:
        /* <DEDUP_REMOVED lines=17> */
.L_x_389:
[----:B------:R-:W-:-:S04]  /*ff90*/  LOP3.LUT R2, R5, 0x80000000, RZ, 0xc0, !PT ;  /* 0x8000000005027812 */ /* 0x000fc800078ec0ff */
[----:B------:R-:W-:-:S04]  /*ffa0*/  SHF.R.U32.HI R3, RZ, 0x18, R2 ;  /* 0x00000018ff037819 */ /* 0x000fc80000011602 */
[----:B------:R-:W-:-:S04]  /*ffb0*/  LOP3.LUT R0, R0, R3, RZ, 0xfc, !PT ;  /* 0x0000000300007212 */ /* 0x000fc800078efcff */
[----:B------:R-:W-:Y:S02]  /*ffc0*/  PRMT R8, R0, 0x7610, R8 ;  /* 0x0000761000087816 */ /* 0x000fe40000000008 */
.L_x_388:
[----:B------:R-:W-:Y:S05]  /*ffd0*/  BSYNC B0 ;  /* 0x0000000000007941 */ /* 0x000fea0003800000 */
.L_x_387:
[----:B------:R-:W-:Y:S01]  /*ffe0*/  STG.E.U8 [R16.64], R8 ;  /* 0x0000000810007986 */ /* 0x000fe2000c101124 */
[----:B------:R-:W-:Y:S05]  /*fff0*/  EXIT ;  /* 0x000000000000794d */ /* 0x000fea0003800000 */
.L_x_385:
        /* <DEDUP_REMOVED lines=17> */
.L_x_392:
[----:B------:R-:W-:-:S04]  /*10110*/  LOP3.LUT R2, R5, 0x80000000, RZ, 0xc0, !PT ;  /* 0x8000000005027812 */ /* 0x000fc800078ec0ff */
[----:B------:R-:W-:-:S04]  /*10120*/  SHF.R.U32.HI R3, RZ, 0x18, R2 ;  /* 0x00000018ff037819 */ /* 0x000fc80000011602 */
[----:B------:R-:W-:-:S04]  /*10130*/  LOP3.LUT R0, R0, R3, RZ, 0xfc, !PT ;  /* 0x0000000300007212 */ /* 0x000fc800078efcff */
[----:B------:R-:W-:Y:S02]  /*10140*/  PRMT R8, R0, 0x7610, R8 ;  /* 0x0000761000087816 */ /* 0x000fe40000000008 */
.L_x_391:
[----:B------:R-:W-:Y:S05]  /*10150*/  BSYNC B0 ;  /* 0x0000000000007941 */ /* 0x000fea0003800000 */
.L_x_390:
[----:B------:R-:W-:Y:S01]  /*10160*/  STG.E.U8 [R16.64], R8 ;  /* 0x0000000810007986 */ /* 0x000fe2000c101124 */
[----:B------:R-:W-:Y:S05]  /*10170*/  EXIT ;  /* 0x000000000000794d */ /* 0x000fea0003800000 */
.L_x_384:
        /* <DEDUP_REMOVED lines=20> */
[----:B------:R-:W-:Y:S01]  /*102c0*/  STG.E.U8 [R16.64], R3 ;  /* 0x0000000310007986 */ /* 0x000fe2000c101124 */
[----:B------:R-:W-:Y:S05]  /*102d0*/  EXIT ;  /* 0x000000000000794d */ /* 0x000fea0003800000 */
.L_x_367:
        /* <DEDUP_REMOVED lines=19> */
[----:B------:R-:W-:Y:S05]  /*10410*/  EXIT ;  /* 0x000000000000794d */ /* 0x000fea0003800000 */
.L_x_394:
[----:B------:R-:W-:-:S06]  /*10420*/  PRMT R2, RZ, 0x5410, R5 ;  /* 0x00005410ff027816 */ /* 0x000fcc0000000005 */
[----:B------:R-:W0:Y:S02]  /*10430*/  F2I.U64.TRUNC R2, R2 ;  /* 0x0000000200027311 */ /* 0x000e24000020d800 */
[----:B0-----:R-:W-:Y:S01]  /*10440*/  STG.E.64 [R16.64], R2 ;  /* 0x0000000210007986 */ /* 0x001fe2000c101b24 */
[----:B------:R-:W-:Y:S05]  /*10450*/  EXIT ;  /* 0x000000000000794d */ /* 0x000fea0003800000 */
.L_x_393:
[----:B------:R-:W-:-:S06]  /*10460*/  PRMT R5, RZ, 0x5410, R5 ;  /* 0x00005410ff057816 */ /* 0x000fcc0000000005 */
[----:B------:R-:W0:Y:S02]  /*10470*/  F2I.FTZ.U32.TRUNC.NTZ R5, R5 ;  /* 0x0000000500057305 */ /* 0x000e24000021f000 */
[----:B0-----:R-:W-:Y:S01]  /*10480*/  STG.E [R16.64], R5 ;  /* 0x0000000510007986 */ /* 0x001fe2000c101924 */
[----:B------:R-:W-:Y:S05]  /*10490*/  EXIT ;  /* 0x000000000000794d */ /* 0x000fea0003800000 */
.L_x_395:
[----:B------:R-:W-:-:S00]  /*104a0*/  BRA `(.L_x_395) ;  /* 0xfffffff000007947 */ /* 0x000fc0000383ffff */
[----:B------:R-:W-:-:S00]  /*104b0*/  NOP ;  /* 0x0000000000007918 */ /* 0x000fc00000000000 */
        /* <DEDUP_REMOVED lines=12> */
.L_x_29826:


//--------------------- .text._ZN2at6native27unrolled_elementwise_kernelINS0_13BinaryFunctorIN3c108BFloat16ES4_S4_ZZZNS0_21heaviside_kernel_cudaERNS_18TensorIteratorBaseEENKUlvE_clEvENKUlvE8_clEvEUlS4_S4_E_EESt5arrayIPcLm3EELi4E23TrivialOffsetCalculatorILi2EjESE_ILi1EjENS0_6memory12LoadWithCastILi2EEENSH_13StoreWithCastILi1EEEEEviT_T0_T2_T3_T4_T5_ --------------------------
	.section	.text._ZN2at6native27unrolled_elementwise_kernelINS0_13BinaryFunctorIN3c108BFloat16ES4_S4_ZZZNS0_21heaviside_kernel_cudaERNS_18TensorIteratorBaseEENKUlvE_clEvENKUlvE8_clEvEUlS4_S4_E_EESt5arrayIPcLm3EELi4E23TrivialOffsetCalculatorILi2EjESE_ILi1EjENS0_6memory12LoadWithCastILi2EEENSH_13StoreWithCastILi1EEEEEviT_T0_T2_T3_T4_T5_,"ax",@progbits
	.sectioninfo	@"SHI_REGISTERS=32"
	.align	128
        .global         _ZN2at6native27unrolled_elementwise_kernelINS0_13BinaryFunctorIN3c108BFloat16ES4_S4_ZZZNS0_21heaviside_kernel_cudaERNS_18TensorIteratorBaseEENKUlvE_clEvENKUlvE8_clEvEUlS4_S4_E_EESt5arrayIPcLm3EELi4E23TrivialOffsetCalculatorILi2EjESE_ILi1EjENS0_6memory12LoadWithCastILi2EEENSH_13StoreWithCastILi1EEEEEviT_T0_T2_T3_T4_T5_
        .type           _ZN2at6native27unrolled_elementwise_kernelINS0_13BinaryFunctorIN3c108BFloat16ES4_S4_ZZZNS0_21heaviside_kernel_cudaERNS_18TensorIteratorBaseEENKUlvE_clEvENKUlvE8_clEvEUlS4_S4_E_EESt5arrayIPcLm3EELi4E23TrivialOffsetCalculatorILi2EjESE_ILi1EjENS0_6memory12LoadWithCastILi2EEENSH_13StoreWithCastILi1EEEEEviT_T0_T2_T3_T4_T5_,@function
        .size           _ZN2at6native27unrolled_elementwise_kernelINS0_13BinaryFunctorIN3c108BFloat16ES4_S4_ZZZNS0_21heaviside_kernel_cudaERNS_18TensorIteratorBaseEENKUlvE_clEvENKUlvE8_clEvEUlS4_S4_E_EESt5arrayIPcLm3EELi4E23TrivialOffsetCalculatorILi2EjESE_ILi1EjENS0_6memory12LoadWithCastILi2EEENSH_13StoreWithCastILi1EEEEEviT_T0_T2_T3_T4_T5_,(.L_x_29827 - _ZN2at6native27unrolled_elementwise_kernelINS0_13BinaryFunctorIN3c108BFloat16ES4_S4_ZZZNS0_21heaviside_kernel_cudaERNS_18TensorIteratorBaseEENKUlvE_clEvENKUlvE8_clEvEUlS4_S4_E_EESt5arrayIPcLm3EELi4E23TrivialOffsetCalculatorILi2EjESE_ILi1EjENS0_6memory12LoadWithCastILi2EEENSH_13StoreWithCastILi1EEEEEviT_T0_T2_T3_T4_T5_)
        .other          _ZN2at6native27unrolled_elementwise_kernelINS0_13BinaryFunctorIN3c108BFloat16ES4_S4_ZZZNS0_21heaviside_kernel_cudaERNS_18TensorIteratorBaseEENKUlvE_clEvENKUlvE8_clEvEUlS4_S4_E_EESt5arrayIPcLm3EELi4E23TrivialOffsetCalculatorILi2EjESE_ILi1EjENS0_6memory12LoadWithCastILi2EEENSH_13StoreWithCastILi1EEEEEviT_T0_T2_T3_T4_T5_,@"STO_CUDA_ENTRY STV_DEFAULT"
_ZN2at6native27unrolled_elementwise_kernelINS0_13BinaryFunctorIN3c108BFloat16ES4_S4_ZZZNS0_21heaviside_kernel_cudaERNS_18TensorIteratorBaseEENKUlvE_clEvENKUlvE8_clEvEUlS4_S4_E_EESt5arrayIPcLm3EELi4E23TrivialOffsetCalculatorILi2EjESE_ILi1EjENS0_6memory12LoadWithCastILi2EEENSH_13StoreWithCastILi1EEEEEviT_T0_T2_T3_T4_T5_:
.text._ZN2at6native27unrolled_elementwise_kernelINS0_13BinaryFunctorIN3c108BFloat16ES4_S4_ZZZNS0_21heaviside_kernel_cudaERNS_18TensorIteratorBaseEENKUlvE_clEvENKUlvE8_clEvEUlS4_S4_E_EESt5arrayIPcLm3EELi4E23TrivialOffsetCalculatorILi2EjESE_ILi1EjENS0_6memory12LoadWithCastILi2EEENSH_13StoreWithCastILi1EEEEEviT_T0_T2_T3_T4_T5_:
[----:B------:R-:W-:Y:S02]  /*0000*/  IMAD.MOV.U32 R1, RZ, RZ, c[0x0][0x28] ;  /* 0x00000a00ff017624 */ /* 0x000fe400078e00ff */
[----:B------:R-:W0:Y:S01]  /*0010*/  S2R R16, SR_CTAID.X ;  /* 0x0000000000107919 */ /* 0x000e220000002500 */
[----:B------:R-:W-:Y:S01]  /*0020*/  IMAD.MOV.U32 R3, RZ, RZ, -0x200 ;  /* 0xfffffe00ff037424 */ /* 0x000fe200078e00ff */
[----:B------:R-:W1:Y:S01]  /*0030*/  LDC.U8 R18, c[0x0][0x184] ;  /* 0x00006100ff127b82 */ /* 0x000e620000000000 */
[----:B------:R-:W-:Y:S01]  /*0040*/  ULDC.64 UR36, c[0x0][0x118] ;  /* 0x0000460000247ab9 */ /* 0x000fe20000000a00 */
[----:B------:R-:W2:Y:S01]  /*0050*/  S2R R17, SR_TID.X ;  /* 0x0000000000117919 */ /* 0x000ea20000002100 */
[----:B------:R-:W-:Y:S01]  /*0060*/  BSSY B6, `(.L_x_396) ;  /* 0x000021a000067945 */ /* 0x000fe20003800000 */
[----:B------:R-:W-:Y:S02]  /*0070*/  PRMT R23, RZ, 0x7610, R23 ;  /* 0x00007610ff177816 */ /* 0x000fe40000000017 */
[----:B------:R-:W-:Y:S02]  /*0080*/  PRMT R24, RZ, 0x7610, R24 ;  /* 0x00007610ff187816 */ /* 0x000fe40000000018 */
[----:B------:R-:W3:Y:S01]  /*0090*/  LDC.U8 R19, c[0x0][0x185] ;  /* 0x00006140ff137b82 */ /* 0x000ee20000000000 */
[----:B------:R-:W-:Y:S01]  /*00a0*/  PRMT R25, RZ, 0x7610, R25 ;  /* 0x00007610ff197816 */ /* 0x000fe20000000019 */
[----:B0-----:R-:W-:-:S05]  /*00b0*/  IMAD R22, R16, R3, c[0x0][0x160] ;  /* 0x0000580010167624 */ /* 0x001fca00078e0203 */
[----:B--2---:R-:W-:-:S13]  /*00c0*/  ISETP.GE.AND P0, PT, R17, R22, PT ;  /* 0x000000161100720c */ /* 0x004fda0003f06270 */
[----:B------:R-:W-:Y:S05]  /*00d0*/  @P0 BRA `(.L_x_397) ;  /* 0x0000212000000947 */ /* 0x000fea0003800000 */
[----:B-1-3--:R-:W-:Y:S01]  /*00e0*/  PRMT R0, R18, 0x9910, RZ ;  /* 0x0000991012007816 */ /* 0x00afe200000000ff */
[----:B------:R-:W-:-:S03]  /*00f0*/  IMAD R25, R16, 0x200, R17 ;  /* 0x0000020010197824 */ /* 0x000fc600078e0211 */
[----:B------:R-:W-:Y:S01]  /*0100*/  ISETP.GT.AND P0, PT, R0, 0x9, PT ;  /* 0x000000090000780c */ /* 0x000fe20003f04270 */
[----:B------:R-:W-:-:S05]  /*0110*/  IMAD R2, R25, c[0x0][0x188], RZ ;  /* 0x0000620019027a24 */ /* 0x000fca00078e02ff */
[----:B------:R-:W-:-:S05]  /*0120*/  IADD3 R2, P1, R2, c[0x0][0x170], RZ ;  /* 0x00005c0002027a10 */ /* 0x000fca0007f3e0ff */
[----:B------:R-:W-:Y:S02]  /*0130*/  IMAD.X R3, RZ, RZ, c[0x0][0x174], P1 ;  /* 0x00005d00ff037624 */ /* 0x000fe400008e06ff */
        /* <DEDUP_REMOVED lines=14> */
.L_x_401:
[----:B------:R-:W2:Y:S02]  /*0220*/  LDG.E.U8 R2, [R2.64] ;  /* 0x0000002402027981 */ /* 0x000ea4000c1e1100 */
[----:B--2---:R-:W0:Y:S02]  /*0230*/  I2F.U16 R0, R2 ;  /* 0x0000000200007306 */ /* 0x004e240000101000 */
[----:B0-----:R-:W-:-:S04]  /*0240*/  F2FP.BF16.PACK_AB R0, RZ, R0 ;  /* 0x00000000ff00723e */ /* 0x001fc800000010ff */
[----:B------:R-:W-:Y:S01]  /*0250*/  PRMT R24, R0, 0x7610, R24 ;  /* 0x0000761000187816 */ /* 0x000fe20000000018 */
[----:B------:R-:W-:Y:S05]  /*0260*/  BRA `(.L_x_403) ;  /* 0x00000f0000007947 */ /* 0x000fea0003800000 */
.L_x_400:
        /* <DEDUP_REMOVED lines=11> */
.L_x_405:
[----:B------:R-:W2:Y:S02]  /*0320*/  LDG.E R2, [R2.64] ;  /* 0x0000002402027981 */ /* 0x000ea4000c1e1900 */
[----:B--2---:R-:W0:Y:S02]  /*0330*/  I2F R0, R2 ;  /* 0x0000000200007306 */ /* 0x004e240000201400 */
[----:B0-----:R-:W-:-:S04]  /*0340*/  F2FP.BF16.PACK_AB R0, RZ, R0 ;  /* 0x00000000ff00723e */ /* 0x001fc800000010ff */
[----:B------:R-:W-:Y:S01]  /*0350*/  PRMT R24, R0, 0x7610, R24 ;  /* 0x0000761000187816 */ /* 0x000fe20000000018 */
[----:B------:R-:W-:Y:S05]  /*0360*/  BRA `(.L_x_403) ;  /* 0x00000e0000007947 */ /* 0x000fea0003800000 */
.L_x_404:
[----:B------:R-:W2:Y:S02]  /*0370*/  LDG.E.U16 R2, [R2.64] ;  /* 0x0000002402027981 */ /* 0x000ea4000c1e1500 */
[----:B--2---:R-:W0:Y:S02]  /*0380*/  I2F.S16 R0, R2 ;  /* 0x0000000200007306 */ /* 0x004e240000101400 */
[----:B0-----:R-:W-:-:S04]  /*0390*/  F2FP.BF16.PACK_AB R0, RZ, R0 ;  /* 0x00000000ff00723e */ /* 0x001fc800000010ff */
[----:B------:R-:W-:Y:S01]  /*03a0*/  PRMT R24, R0, 0x7610, R24 ;  /* 0x0000761000187816 */ /* 0x000fe20000000018 */
[----:B------:R-:W-:Y:S05]  /*03b0*/  BRA `(.L_x_403) ;  /* 0x00000db000007947 */ /* 0x000fea0003800000 */
.L_x_399:
        /* <DEDUP_REMOVED lines=9> */
.L_x_407:
[----:B------:R-:W2:Y:S02]  /*0450*/  LDG.E.U16 R0, [R2.64] ;  /* 0x0000002402007981 */ /* 0x000ea4000c1e1500 */
[----:B--2---:R-:W-:-:S05]  /*0460*/  HADD2.F32 R0, -RZ, R0.H0_H0 ;  /* 0x20000000ff007230 */ /* 0x004fca0000004100 */
[----:B------:R-:W-:-:S04]  /*0470*/  F2FP.BF16.PACK_AB R0, RZ, R0 ;  /* 0x00000000ff00723e */ /* 0x000fc800000010ff */
[----:B------:R-:W-:Y:S01]  /*0480*/  PRMT R24, R0, 0x7610, R24 ;  /* 0x0000761000187816 */ /* 0x000fe20000000018 */
[----:B------:R-:W-:Y:S05]  /*0490*/  BRA `(.L_x_403) ;  /* 0x00000cd000007947 */ /* 0x000fea0003800000 */
.L_x_406:
        /* <DEDUP_REMOVED lines=9> */
.L_x_409:
[----:B------:R-:W2:Y:S02]  /*0530*/  LDG.E.U16 R2, [R2.64] ;  /* 0x0000002402027981 */ /* 0x000ea4000c1e1500 */
[----:B--2---:R-:W-:-:S05]  /*0540*/  HADD2.F32 R0, -RZ, R2.H0_H0 ;  /* 0x20000002ff007230 */ /* 0x004fca0000004100 */
[----:B------:R-:W-:-:S04]  /*0550*/  F2FP.BF16.PACK_AB R0, RZ, R0 ;  /* 0x00000000ff00723e */ /* 0x000fc800000010ff */
[----:B------:R-:W-:Y:S01]  /*0560*/  PRMT R24, R0, 0x7610, R24 ;  /* 0x0000761000187816 */ /* 0x000fe20000000018 */
[----:B------:R-:W-:Y:S05]  /*0570*/  BRA `(.L_x_403) ;  /* 0x00000bf000007947 */ /* 0x000fea0003800000 */
.L_x_408:
[----:B------:R-:W2:Y:S02]  /*0580*/  LDG.E.64 R2, [R2.64] ;  /* 0x0000002402027981 */ /* 0x000ea4000c1e1b00 */
[----:B--2---:R-:W0:Y:S01]  /*0590*/  F2F.F32.F64 R0, R2 ;  /* 0x0000000200007310 */ /* 0x004e220000301000 */
[----:B------:R-:W0:-:S14]  /*05a0*/  DSETP.GEU.AND P0, PT, |R2|, c[0x2][0x0], PT ;  /* 0x008000000200762a */ /* 0x000e1c0003f0e200 */
[----:B0-----:R-:W-:-:S05]  /*05b0*/  @!P0 FMUL R0, R0, 1.175494350822287508e-38 ;  /* 0x0080000000008820 */ /* 0x001fca0000400000 */
[----:B------:R-:W-:-:S04]  /*05c0*/  F2FP.BF16.PACK_AB R0, RZ, R0 ;  /* 0x00000000ff00723e */ /* 0x000fc800000010ff */
[----:B------:R-:W-:Y:S01]  /*05d0*/  PRMT R24, R0, 0x7610, R24 ;  /* 0x0000761000187816 */ /* 0x000fe20000000018 */
[----:B------:R-:W-:Y:S05]  /*05e0*/  BRA `(.L_x_403) ;  /* 0x00000b8000007947 */ /* 0x000fea0003800000 */
.L_x_398:
        /* <DEDUP_REMOVED lines=14> */
.L_x_412:
[----:B------:R-:W2:Y:S02]  /*06d0*/  LDG.E.64 R2, [R2.64] ;  /* 0x0000002402027981 */ /* 0x000ea4000c1e1b00 */
[----:B--2---:R-:W0:Y:S01]  /*06e0*/  F2F.F32.F64 R0, R2 ;  /* 0x0000000200007310 */ /* 0x004e220000301000 */
[----:B------:R-:W0:-:S14]  /*06f0*/  DSETP.GEU.AND P0, PT, |R2|, c[0x2][0x0], PT ;  /* 0x008000000200762a */ /* 0x000e1c0003f0e200 */
[----:B0-----:R-:W-:-:S05]  /*0700*/  @!P0 FMUL R0, R0, 1.175494350822287508e-38 ;  /* 0x0080000000008820 */ /* 0x001fca0000400000 */
[----:B------:R-:W-:-:S04]  /*0710*/  F2FP.BF16.PACK_AB R0, RZ, R0 ;  /* 0x00000000ff00723e */ /* 0x000fc800000010ff */
[----:B------:R-:W-:Y:S01]  /*0720*/  PRMT R24, R0, 0x7610, R24 ;  /* 0x0000761000187816 */ /* 0x000fe20000000018 */
[----:B------:R-:W-:Y:S05]  /*0730*/  BRA `(.L_x_403) ;  /* 0x00000a3000007947 */ /* 0x000fea0003800000 */
.L_x_411:
        /* <DEDUP_REMOVED lines=28> */
.L_x_414:
        /* <DEDUP_REMOVED lines=15> */
.L_x_413:
[----:B------:R0:W5:Y:S01]  /*09f0*/  LDG.E.U16 R24, [R2.64] ;  /* 0x0000002402187981 */ /* 0x000162000c1e1500 */
[----:B------:R-:W-:Y:S05]  /*0a00*/  BRA `(.L_x_403) ;  /* 0x0000076000007947 */ /* 0x000fea0003800000 */
.L_x_410:
        /* <DEDUP_REMOVED lines=12> */
.L_x_417:
        /* <DEDUP_REMOVED lines=21> */
.L_x_421:
[----:B------:R-:W-:Y:S05]  /*0c20*/  BSYNC B1 ;  /* 0x0000000000017941 */ /* 0x000fea0003800000 */
.L_x_420:
[----:B------:R-:W-:Y:S01]  /*0c30*/  LEA R3, R0, 0x3b800000, 0x17 ;  /* 0x3b80000000037811 */ /* 0x000fe200078eb8ff */
[----:B------:R-:W-:-:S05]  /*0c40*/  IMAD.SHL.U32 R0, R2, 0x100000, RZ ;  /* 0x0010000002007824 */ /* 0x000fca00078e00ff */
[----:B------:R-:W-:Y:S02]  /*0c50*/  LOP3.LUT R0, R3, R0, R4, 0xfe, !PT ;  /* 0x0000000003007212 */ /* 0x000fe400078efe04 */
.L_x_419:
[----:B------:R-:W-:Y:S05]  /*0c60*/  BSYNC B0 ;  /* 0x0000000000007941 */ /* 0x000fea0003800000 */
.L_x_418:
[----:B------:R-:W-:-:S04]  /*0c70*/  F2FP.BF16.PACK_AB R0, RZ, R0 ;  /* 0x00000000ff00723e */ /* 0x000fc800000010ff */
[----:B------:R-:W-:Y:S01]  /*0c80*/  PRMT R24, R0, 0x7610, R24 ;  /* 0x0000761000187816 */ /* 0x000fe20000000018 */
[----:B------:R-:W-:Y:S05]  /*0c90*/  BRA `(.L_x_403) ;  /* 0x000004d000007947 */ /* 0x000fea0003800000 */
.L_x_416:
        /* <DEDUP_REMOVED lines=21> */
.L_x_425:
[----:B------:R-:W-:Y:S05]  /*0df0*/  BSYNC B1 ;  /* 0x0000000000017941 */ /* 0x000fea0003800000 */
.L_x_424:
[----:B------:R-:W-:Y:S01]  /*0e00*/  LEA R3, R0, 0x37800000, 0x17 ;  /* 0x3780000000037811 */ /* 0x000fe200078eb8ff */
[----:B------:R-:W-:-:S05]  /*0e10*/  IMAD.SHL.U32 R0, R2, 0x200000, RZ ;  /* 0x0020000002007824 */ /* 0x000fca00078e00ff */
[----:B------:R-:W-:Y:S02]  /*0e20*/  LOP3.LUT R0, R3, R0, R4, 0xfe, !PT ;  /* 0x0000000003007212 */ /* 0x000fe400078efe04 */
.L_x_423:
[----:B------:R-:W-:Y:S05]  /*0e30*/  BSYNC B0 ;  /* 0x0000000000007941 */ /* 0x000fea0003800000 */
.L_x_422:
[----:B------:R-:W-:-:S04]  /*0e40*/  F2FP.BF16.PACK_AB R0, RZ, R0 ;  /* 0x00000000ff00723e */ /* 0x000fc800000010ff */
[----:B------:R-:W-:Y:S01]  /*0e50*/  PRMT R24, R0, 0x7610, R24 ;  /* 0x0000761000187816 */ /* 0x000fe20000000018 */
[----:B------:R-:W-:Y:S05]  /*0e60*/  BRA `(.L_x_403) ;  /* 0x0000030000007947 */ /* 0x000fea0003800000 */
.L_x_415:
        /* <DEDUP_REMOVED lines=14> */
.L_x_429:
[----:B------:R-:W-:Y:S05]  /*0f50*/  BSYNC B0 ;  /* 0x0000000000007941 */ /* 0x000fea0003800000 */
.L_x_428:
[----:B------:R-:W-:-:S04]  /*0f60*/  F2FP.BF16.PACK_AB R0, RZ, R0 ;  /* 0x00000000ff00723e */ /* 0x000fc800000010ff */
[----:B------:R-:W-:Y:S01]  /*0f70*/  PRMT R24, R0, 0x7610, R24 ;  /* 0x0000761000187816 */ /* 0x000fe20000000018 */
[----:B------:R-:W-:Y:S05]  /*0f80*/  BRA `(.L_x_403) ;  /* 0x000001e000007947 */ /* 0x000fea0003800000 */
.L_x_402:
        /* <DEDUP_REMOVED lines=21> */
.L_x_427:
[----:B------:R-:W2:Y:S02]  /*10e0*/  LDG.E.64 R2, [R2.64] ;  /* 0x0000002402027981 */ /* 0x000ea4000c1e1b00 */
[----:B--2---:R-:W0:Y:S02]  /*10f0*/  I2F.U64 R0, R2 ;  /* 0x0000000200007312 */ /* 0x004e240000301000 */
[----:B0-----:R-:W-:-:S04]  /*1100*/  F2FP.BF16.PACK_AB R0, RZ, R0 ;  /* 0x00000000ff00723e */ /* 0x001fc800000010ff */
[----:B------:R-:W-:Y:S01]  /*1110*/  PRMT R24, R0, 0x7610, R24 ;  /* 0x0000761000187816 */ /* 0x000fe20000000018 */
[----:B------:R-:W-:Y:S05]  /*1120*/  BRA `(.L_x_403) ;  /* 0x0000004000007947 */ /* 0x000fea0003800000 */
.L_x_426:
[----:B------:R-:W2:Y:S02]  /*1130*/  LDG.E R2, [R2.64] ;  /* 0x0000002402027981 */ /* 0x000ea4000c1e1900 */
[----:B--2---:R-:W0:Y:S02]  /*1140*/  I2F.U32 R0, R2 ;  /* 0x0000000200007306 */ /* 0x004e240000201000 */
[----:B0-----:R-:W-:-:S04]  /*1150*/  F2FP.BF16.PACK_AB R0, RZ, R0 ;  /* 0x00000000ff00723e */ /* 0x001fc800000010ff */
[----:B------:R-:W-:Y:S02]  /*1160*/  PRMT R24, R0, 0x7610, R24 ;  /* 0x0000761000187816 */ /* 0x000fe40000000018 */
.L_x_403:
[----:B------:R-:W-:Y:S01]  /*1170*/  PRMT R0, R19, 0x9910, RZ ;  /* 0x0000991013007816 */ /* 0x000fe200000000ff */
[----:B0-----:R-:W-:-:S03]  /*1180*/  IMAD R2, R25, c[0x0][0x18c], RZ ;  /* 0x0000630019027a24 */ /* 0x001fc600078e02ff */
[----:B------:R-:W-:Y:S02]  /*1190*/  ISETP.GT.AND P0, PT, R0, 0x9, PT ;  /* 0x000000090000780c */ /* 0x000fe40003f04270 */
[----:B------:R-:W-:-:S05]  /*11a0*/  IADD3 R2, P1, R2, c[0x0][0x178], RZ ;  /* 0x00005e0002027a10 */ /* 0x000fca0007f3e0ff */
[----:B------:R-:W-:-:S06]  /*11b0*/  IMAD.X R3, RZ, RZ, c[0x0][0x17c], P1 ;  /* 0x00005f00ff037624 */ /* 0x000fcc00008e06ff */
        /* <DEDUP_REMOVED lines=14> */
.L_x_433:
[----:B------:R-:W2:Y:S02]  /*12a0*/  LDG.E.U8 R2, [R2.64] ;  /* 0x0000002402027981 */ /* 0x000ea4000c1e1100 */
[----:B--2---:R-:W0:Y:S02]  /*12b0*/  I2F.U16 R0, R2 ;  /* 0x0000000200007306 */ /* 0x004e240000101000 */
[----:B0-----:R-:W-:-:S04]  /*12c0*/  F2FP.BF16.PACK_AB R0, RZ, R0 ;  /* 0x00000000ff00723e */ /* 0x001fc800000010ff */
[----:B------:R-:W-:Y:S01]  /*12d0*/  PRMT R25, R0, 0x7610, R25 ;  /* 0x0000761000197816 */ /* 0x000fe20000000019 */
[----:B------:R-:W-:Y:S05]  /*12e0*/  BRA `(.L_x_435) ;  /* 0x00000f0000007947 */ /* 0x000fea0003800000 */
.L_x_432:
        /* <DEDUP_REMOVED lines=11> */
.L_x_437:
[----:B------:R-:W2:Y:S02]  /*13a0*/  LDG.E R2, [R2.64] ;  /* 0x0000002402027981 */ /* 0x000ea4000c1e1900 */
[----:B--2---:R-:W0:Y:S02]  /*13b0*/  I2F R0, R2 ;  /* 0x0000000200007306 */ /* 0x004e240000201400 */
[----:B0-----:R-:W-:-:S04]  /*13c0*/  F2FP.BF16.PACK_AB R0, RZ, R0 ;  /* 0x00000000ff00723e */ /* 0x001fc800000010ff */
[----:B------:R-:W-:Y:S01]  /*13d0*/  PRMT R25, R0, 0x7610, R25 ;  /* 0x0000761000197816 */ /* 0x000fe20000000019 */
[----:B------:R-:W-:Y:S05]  /*13e0*/  BRA `(.L_x_435) ;  /* 0x00000e0000007947 */ /* 0x000fea0003800000 */
.L_x_436:
[----:B------:R-:W2:Y:S02]  /*13f0*/  LDG.E.U16 R2, [R2.64] ;  /* 0x0000002402027981 */ /* 0x000ea4000c1e1500 */
[----:B--2---:R-:W0:Y:S02]  /*1400*/  I2F.S16 R0, R2 ;  /* 0x0000000200007306 */ /* 0x004e240000101400 */
[----:B0-----:R-:W-:-:S04]  /*1410*/  F2FP.BF16.PACK_AB R0, RZ, R0 ;  /* 0x00000000ff00723e */ /* 0x001fc800000010ff */
[----:B------:R-:W-:Y:S01]  /*1420*/  PRMT R25, R0, 0x7610, R25 ;  /* 0x0000761000197816 */ /* 0x000fe20000000019 */
[----:B------:R-:W-:Y:S05]  /*1430*/  BRA `(.L_x_435) ;  /* 0x00000db000007947 */ /* 0x000fea0003800000 */
.L_x_431:
        /* <DEDUP_REMOVED lines=9> */
.L_x_439:
[----:B------:R-:W2:Y:S02]  /*14d0*/  LDG.E.U16 R0, [R2.64] ;  /* 0x0000002402007981 */ /* 0x000ea4000c1e1500 */
[----:B--2---:R-:W-:-:S05]  /*14e0*/  HADD2.F32 R0, -RZ, R0.H0_H0 ;  /* 0x20000000ff007230 */ /* 0x004fca0000004100 */
[----:B------:R-:W-:-:S04]  /*14f0*/  F2FP.BF16.PACK_AB R0, RZ, R0 ;  /* 0x00000000ff00723e */ /* 0x000fc800000010ff */
[----:B------:R-:W-:Y:S01]  /*1500*/  PRMT R25, R0, 0x7610, R25 ;  /* 0x0000761000197816 */ /* 0x000fe20000000019 */
[----:B------:R-:W-:Y:S05]  /*1510*/  BRA `(.L_x_435) ;  /* 0x00000cd000007947 */ /* 0x000fea0003800000 */
.L_x_438:
        /* <DEDUP_REMOVED lines=9> */
.L_x_441:
[----:B------:R-:W2:Y:S02]  /*15b0*/  LDG.E.U16 R2, [R2.64] ;  /* 0x0000002402027981 */ /* 0x000ea4000c1e1500 */
[----:B--2---:R-:W-:-:S05]  /*15c0*/  HADD2.F32 R0, -RZ, R2.H0_H0 ;  /* 0x20000002ff007230 */ /* 0x004fca0000004100 */
[----:B------:R-:W-:-:S04]  /*15d0*/  F2FP.BF16.PACK_AB R0, RZ, R0 ;  /* 0x00000000ff00723e */ /* 0x000fc800000010ff */
[----:B------:R-:W-:Y:S01]  /*15e0*/  PRMT R25, R0, 0x7610, R25 ;  /* 0x0000761000197816 */ /* 0x000fe20000000019 */
[----:B------:R-:W-:Y:S05]  /*15f0*/  BRA `(.L_x_435) ;  /* 0x00000bf000007947 */ /* 0x000fea0003800000 */
.L_x_440:
[----:B------:R-:W2:Y:S02]  /*1600*/  LDG.E.64 R2, [R2.64] ;  /* 0x0000002402027981 */ /* 0x000ea4000c1e1b00 */
[----:B--2---:R-:W0:Y:S01]  /*1610*/  F2F.F32.F64 R0, R2 ;  /* 0x0000000200007310 */ /* 0x004e220000301000 */
[----:B------:R-:W0:-:S14]  /*1620*/  DSETP.GEU.AND P0, PT, |R2|, c[0x2][0x0], PT ;  /* 0x008000000200762a */ /* 0x000e1c0003f0e200 */
[----:B0-----:R-:W-:-:S05]  /*1630*/  @!P0 FMUL R0, R0, 1.175494350822287508e-38 ;  /* 0x0080000000008820 */ /* 0x001fca0000400000 */
[----:B------:R-:W-:-:S04]  /*1640*/  F2FP.BF16.PACK_AB R0, RZ, R0 ;  /* 0x00000000ff00723e */ /* 0x000fc800000010ff */
[----:B------:R-:W-:Y:S01]  /*1650*/  PRMT R25, R0, 0x7610, R25 ;  /* 0x0000761000197816 */ /* 0x000fe20000000019 */
[----:B------:R-:W-:Y:S05]  /*1660*/  BRA `(.L_x_435) ;  /* 0x00000b8000007947 */ /* 0x000fea0003800000 */
.L_x_430:
        /* <DEDUP_REMOVED lines=14> */
.L_x_444:
[----:B------:R-:W2:Y:S02]  /*1750*/  LDG.E.64 R2, [R2.64] ;  /* 0x0000002402027981 */ /* 0x000ea4000c1e1b00 */
[----:B--2---:R-:W0:Y:S01]  /*1760*/  F2F.F32.F64 R0, R2 ;  /* 0x0000000200007310 */ /* 0x004e220000301000 */
[----:B------:R-:W0:-:S14]  /*1770*/  DSETP.GEU.AND P0, PT, |R2|, c[0x2][0x0], PT ;  /* 0x008000000200762a */ /* 0x000e1c0003f0e200 */
[----:B0-----:R-:W-:-:S05]  /*1780*/  @!P0 FMUL R0, R0, 1.175494350822287508e-38 ;  /* 0x0080000000008820 */ /* 0x001fca0000400000 */
[----:B------:R-:W-:-:S04]  /*1790*/  F2FP.BF16.PACK_AB R0, RZ, R0 ;  /* 0x00000000ff00723e */ /* 0x000fc800000010ff */
[----:B------:R-:W-:Y:S01]  /*17a0*/  PRMT R25, R0, 0x7610, R25 ;  /* 0x0000761000197816 */ /* 0x000fe20000000019 */
[----:B------:R-:W-:Y:S05]  /*17b0*/  BRA `(.L_x_435) ;  /* 0x00000a3000007947 */ /* 0x000fea0003800000 */
.L_x_443:
        /* <DEDUP_REMOVED lines=28> */
.L_x_446:
        /* <DEDUP_REMOVED lines=15> */
.L_x_445:
[----:B------:R0:W5:Y:S01]  /*1a70*/  LDG.E.U16 R25, [R2.64] ;  /* 0x0000002402197981 */ /* 0x000162000c1e1500 */
[----:B------:R-:W-:Y:S05]  /*1a80*/  BRA `(.L_x_435) ;  /* 0x0000076000007947 */ /* 0x000fea0003800000 */
.L_x_442:
        /* <DEDUP_REMOVED lines=12> */
.L_x_449:
        /* <DEDUP_REMOVED lines=21> */
.L_x_453:
[----:B------:R-:W-:Y:S05]  /*1ca0*/  BSYNC B1 ;  /* 0x0000000000017941 */ /* 0x000fea0003800000 */
.L_x_452:
[----:B------:R-:W-:Y:S01]  /*1cb0*/  LEA R3, R0, 0x3b800000, 0x17 ;  /* 0x3b80000000037811 */ /* 0x000fe200078eb8ff */
[----:B------:R-:W-:-:S05]  /*1cc0*/  IMAD.SHL.U32 R0, R2, 0x100000, RZ ;  /* 0x0010000002007824 */ /* 0x000fca00078e00ff */
[----:B------:R-:W-:Y:S02]  /*1cd0*/  LOP3.LUT R0, R3, R0, R4, 0xfe, !PT ;  /* 0x0000000003007212 */ /* 0x000fe400078efe04 */
.L_x_451:
[----:B------:R-:W-:Y:S05]  /*1ce0*/  BSYNC B0 ;  /* 0x0000000000007941 */ /* 0x000fea0003800000 */
.L_x_450:
[----:B------:R-:W-:-:S04]  /*1cf0*/  F2FP.BF16.PACK_AB R0, RZ, R0 ;  /* 0x00000000ff00723e */ /* 0x000fc800000010ff */
[----:B------:R-:W-:Y:S01]  /*1d00*/  PRMT R25, R0, 0x7610, R25 ;  /* 0x0000761000197816 */ /* 0x000fe20000000019 */
[----:B------:R-:W-:Y:S05]  /*1d10*/  BRA `(.L_x_435) ;  /* 0x000004d000007947 */ /* 0x000fea0003800000 */
.L_x_448:
        /* <DEDUP_REMOVED lines=21> */
.L_x_457:
[----:B------:R-:W-:Y:S05]  /*1e70*/  BSYNC B1 ;  /* 0x0000000000017941 */ /* 0x000fea0003800000 */
.L_x_456:
[----:B------:R-:W-:Y:S01]  /*1e80*/  LEA R3, R0, 0x37800000, 0x17 ;  /* 0x3780000000037811 */ /* 0x000fe200078eb8ff */
[----:B------:R-:W-:-:S05]  /*1e90*/  IMAD.SHL.U32 R0, R2, 0x200000, RZ ;  /* 0x0020000002007824 */ /* 0x000fca00078e00ff */
[----:B------:R-:W-:Y:S02]  /*1ea0*/  LOP3.LUT R0, R3, R0, R4, 0xfe, !PT ;  /* 0x0000000003007212 */ /* 0x000fe400078efe04 */
.L_x_455:
[----:B------:R-:W-:Y:S05]  /*1eb0*/  BSYNC B0 ;  /* 0x0000000000007941 */ /* 0x000fea0003800000 */
.L_x_454:
[----:B------:R-:W-:-:S04]  /*1ec0*/  F2FP.BF16.PACK_AB R0, RZ, R0 ;  /* 0x00000000ff00723e */ /* 0x000fc800000010ff */
[----:B------:R-:W-:Y:S01]  /*1ed0*/  PRMT R25, R0, 0x7610, R25 ;  /* 0x0000761000197816 */ /* 0x000fe20000000019 */
[----:B------:R-:W-:Y:S05]  /*1ee0*/  BRA `(.L_x_435) ;  /* 0x0000030000007947 */ /* 0x000fea0003800000 */
.L_x_447:
        /* <DEDUP_REMOVED lines=14> */
.L_x_461:
[----:B------:R-:W-:Y:S05]  /*1fd0*/  BSYNC B0 ;  /* 0x0000000000007941 */ /* 0x000fea0003800000 */
.L_x_460:
[----:B------:R-:W-:-:S04]  /*1fe0*/  F2FP.BF16.PACK_AB R0, RZ, R0 ;  /* 0x00000000ff00723e */ /* 0x000fc800000010ff */
[----:B------:R-:W-:Y:S01]  /*1ff0*/  PRMT R25, R0, 0x7610, R25 ;  /* 0x0000761000197816 */ /* 0x000fe20000000019 */
[----:B------:R-:W-:Y:S05]  /*2000*/  BRA `(.L_x_435) ;  /* 0x000001e000007947 */ /* 0x000fea0003800000 */
.L_x_434:
        /* <DEDUP_REMOVED lines=21> */
.L_x_459:
[----:B------:R-:W2:Y:S02]  /*2160*/  LDG.E.64 R2, [R2.64] ;  /* 0x0000002402027981 */ /* 0x000ea4000c1e1b00 */
[----:B--2---:R-:W0:Y:S02]  /*2170*/  I2F.U64 R0, R2 ;  /* 0x0000000200007312 */ /* 0x004e240000301000 */
[----:B0-----:R-:W-:-:S04]  /*2180*/  F2FP.BF16.PACK_AB R0, RZ, R0 ;  /* 0x00000000ff00723e */ /* 0x001fc800000010ff */
[----:B------:R-:W-:Y:S01]  /*2190*/  PRMT R25, R0, 0x7610, R25 ;  /* 0x0000761000197816 */ /* 0x000fe20000000019 */
[----:B------:R-:W-:Y:S05]  /*21a0*/  BRA `(.L_x_435) ;  /* 0x0000004000007947 */ /* 0x000fea0003800000 */
.L_x_458:
[----:B------:R-:W2:Y:S02]  /*21b0*/  LDG.E R2, [R2.64] ;  /* 0x0000002402027981 */ /* 0x000ea4000c1e1900 */
[----:B--2---:R-:W0:Y:S02]  /*21c0*/  I2F.U32 R0, R2 ;  /* 0x0000000200007306 */ /* 0x004e240000201000 */
[----:B0-----:R-:W-:-:S04]  /*21d0*/  F2FP.BF16.PACK_AB R0, RZ, R0 ;  /* 0x00000000ff00723e */ /* 0x001fc800000010ff */
[----:B------:R-:W-:Y:S02]  /*21e0*/  PRMT R25, R0, 0x7610, R25 ;  /* 0x0000761000197816 */ /* 0x000fe40000000019 */
.L_x_435:
[----:B------:R-:W-:-:S05]  /*21f0*/  IADD3 R17, R17, 0x80, RZ ;  /* 0x0000008011117810 */ /* 0x000fca0007ffe0ff */
.L_x_397:
[----:B-1-3--:R-:W-:Y:S05]  /*2200*/  BSYNC B6 ;  /* 0x0000000000067941 */ /* 0x00afea0003800000 */
.L_x_396:
[----:B------:R-:W-:Y:S01]  /*2210*/  ISETP.GE.AND P0, PT, R17, R22, PT ;  /* 0x000000161100720c */ /* 0x000fe20003f06270 */
[----:B------:R-:W-:Y:S01]  /*2220*/  BSSY B6, `(.L_x_462) ;  /* 0x0000216000067945 */ /* 0x000fe20003800000 */
[----:B------:R-:W-:-:S11]  /*2230*/  PRMT R26, RZ, 0x7610, R26 ;  /* 0x00007610ff1a7816 */ /* 0x000fd6000000001a */
[----:B------:R-:W-:Y:S05]  /*2240*/  @P0 BRA `(.L_x_463) ;  /* 0x0000213000000947 */ /* 0x000fea0003800000 */
[----:B------:R-:W-:Y:S01]  /*2250*/  PRMT R0, R18, 0x9910, RZ ;  /* 0x0000991012007816 */ /* 0x000fe200000000ff */
[----:B------:R-:W-:-:S03]  /*2260*/  IMAD R26, R16, 0x200, R17 ;  /* 0x00000200101a7824 */ /* 0x000fc600078e0211 */
[----:B------:R-:W-:Y:S01]  /*2270*/  ISETP.GT.AND P1, PT, R0, 0x9, PT ;  /* 0x000000090000780c */ /* 0x000fe20003f24270 */
[----:B0-----:R-:W-:-:S05]  /*2280*/  IMAD R2, R26, c[0x0][0x188], RZ ;  /* 0x000062001a027a24 */ /* 0x001fca00078e02ff */
        /* <DEDUP_REMOVED lines=16> */
.L_x_467:
[----:B------:R-:W2:Y:S02]  /*2390*/  LDG.E.U8 R2, [R2.64] ;  /* 0x0000002402027981 */ /* 0x000ea4000c1e1100 */
[----:B--2---:R-:W0:Y:S02]  /*23a0*/  I2F.U16 R0, R2 ;  /* 0x0000000200007306 */ /* 0x004e240000101000 */
[----:B0-----:R-:W-:-:S04]  /*23b0*/  F2FP.BF16.PACK_AB R0, RZ, R0 ;  /* 0x00000000ff00723e */ /* 0x001fc800000010ff */
[----:B------:R-:W-:Y:S01]  /*23c0*/  PRMT R23, R0, 0x7610, R23 ;  /* 0x0000761000177816 */ /* 0x000fe20000000017 */
[----:B------:R-:W-:Y:S05]  /*23d0*/  BRA `(.L_x_469) ;  /* 0x00000f1000007947 */ /* 0x000fea0003800000 */
.L_x_466:
        /* <DEDUP_REMOVED lines=11> */
.L_x_471:
[----:B------:R-:W2:Y:S02]  /*2490*/  LDG.E R2, [R2.64] ;  /* 0x0000002402027981 */ /* 0x000ea4000c1e1900 */
[----:B--2---:R-:W0:Y:S02]  /*24a0*/  I2F R0, R2 ;  /* 0x0000000200007306 */ /* 0x004e240000201400 */
[----:B0-----:R-:W-:-:S04]  /*24b0*/  F2FP.BF16.PACK_AB R0, RZ, R0 ;  /* 0x00000000ff00723e */ /* 0x001fc800000010ff */
[----:B------:R-:W-:Y:S01]  /*24c0*/  PRMT R23, R0, 0x7610, R23 ;  /* 0x0000761000177816 */ /* 0x000fe20000000017 */
[----:B------:R-:W-:Y:S05]  /*24d0*/  BRA `(.L_x_469) ;  /* 0x00000e1000007947 */ /* 0x000fea0003800000 */
.L_x_470:
[----:B------:R-:W2:Y:S02]  /*24e0*/  LDG.E.U16 R2, [R2.64] ;  /* 0x0000002402027981 */ /* 0x000ea4000c1e1500 */
[----:B--2---:R-:W0:Y:S02]  /*24f0*/  I2F.S16 R0, R2 ;  /* 0x0000000200007306 */ /* 0x004e240000101400 */
[----:B0-----:R-:W-:-:S04]  /*2500*/  F2FP.BF16.PACK_AB R0, RZ, R0 ;  /* 0x00000000ff00723e */ /* 0x001fc800000010ff */
[----:B------:R-:W-:Y:S01]  /*2510*/  PRMT R23, R0, 0x7610, R23 ;  /* 0x0000761000177816 */ /* 0x000fe20000000017 */
[----:B------:R-:W-:Y:S05]  /*2520*/  BRA `(.L_x_469) ;  /* 0x00000dc000007947 */ /* 0x000fea0003800000 */
.L_x_465:
        /* <DEDUP_REMOVED lines=9> */
.L_x_473:
[----:B------:R-:W2:Y:S02]  /*25c0*/  LDG.E.U16 R0, [R2.64] ;  /* 0x0000002402007981 */ /* 0x000ea4000c1e1500 */
[----:B--2---:R-:W-:-:S05]  /*25d0*/  HADD2.F32 R0, -RZ, R0.H0_H0 ;  /* 0x20000000ff007230 */ /* 0x004fca0000004100 */
[----:B------:R-:W-:-:S04]  /*25e0*/  F2FP.BF16.PACK_AB R0, RZ, R0 ;  /* 0x00000000ff00723e */ /* 0x000fc800000010ff */
[----:B------:R-:W-:Y:S01]  /*25f0*/  PRMT R23, R0, 0x7610, R23 ;  /* 0x0000761000177816 */ /* 0x000fe20000000017 */
[----:B------:R-:W-:Y:S05]  /*2600*/  BRA `(.L_x_469) ;  /* 0x00000ce000007947 */ /* 0x000fea0003800000 */
.L_x_472:
        /* <DEDUP_REMOVED lines=9> */
.L_x_475:
[----:B------:R-:W2:Y:S02]  /*26a0*/  LDG.E.U16 R2, [R2.64] ;  /* 0x0000002402027981 */ /* 0x000ea4000c1e1500 */
[----:B--2---:R-:W-:-:S05]  /*26b0*/  HADD2.F32 R0, -RZ, R2.H0_H0 ;  /* 0x20000002ff007230 */ /* 0x004fca0000004100 */
[----:B------:R-:W-:-:S04]  /*26c0*/  F2FP.BF16.PACK_AB R0, RZ, R0 ;  /* 0x00000000ff00723e */ /* 0x000fc800000010ff */
[----:B------:R-:W-:Y:S01]  /*26d0*/  PRMT R23, R0, 0x7610, R23 ;  /* 0x0000761000177816 */ /* 0x000fe20000000017 */
[----:B------:R-:W-:Y:S05]  /*26e0*/  BRA `(.L_x_469) ;  /* 0x00000c0000007947 */ /* 0x000fea0003800000 */
.L_x_474:
[----:B------:R-:W2:Y:S02]  /*26f0*/  LDG.E.64 R2, [R2.64] ;  /* 0x0000002402027981 */ /* 0x000ea4000c1e1b00 */
[----:B--2---:R-:W0:Y:S01]  /*2700*/  F2F.F32.F64 R0, R2 ;  /* 0x0000000200007310 */ /* 0x004e220000301000 */
[----:B------:R-:W0:-:S14]  /*2710*/  DSETP.GEU.AND P0, PT, |R2|, c[0x2][0x0], PT ;  /* 0x008000000200762a */ /* 0x000e1c0003f0e200 */
[----:B0-----:R-:W-:-:S05]  /*2720*/  @!P0 FMUL R0, R0, 1.175494350822287508e-38 ;  /* 0x0080000000008820 */ /* 0x001fca0000400000 */
[----:B------:R-:W-:-:S04]  /*2730*/  F2FP.BF16.PACK_AB R0, RZ, R0 ;  /* 0x00000000ff00723e */ /* 0x000fc800000010ff */
[----:B------:R-:W-:Y:S01]  /*2740*/  PRMT R23, R0, 0x7610, R23 ;  /* 0x0000761000177816 */ /* 0x000fe20000000017 */
[----:B------:R-:W-:Y:S05]  /*2750*/  BRA `(.L_x_469) ;  /* 0x00000b9000007947 */ /* 0x000fea0003800000 */
.L_x_464:
        /* <DEDUP_REMOVED lines=14> */
.L_x_478:
[----:B------:R-:W2:Y:S02]  /*2840*/  LDG.E.64 R2, [R2.64] ;  /* 0x0000002402027981 */ /* 0x000ea4000c1e1b00 */
[----:B--2---:R-:W0:Y:S01]  /*2850*/  F2F.F32.F64 R0, R2 ;  /* 0x0000000200007310 */ /* 0x004e220000301000 */
[----:B------:R-:W0:-:S14]  /*2860*/  DSETP.GEU.AND P0, PT, |R2|, c[0x2][0x0], PT ;  /* 0x008000000200762a */ /* 0x000e1c0003f0e200 */
[----:B0-----:R-:W-:-:S05]  /*2870*/  @!P0 FMUL R0, R0, 1.175494350822287508e-38 ;  /* 0x0080000000008820 */ /* 0x001fca0000400000 */
[----:B------:R-:W-:-:S04]  /*2880*/  F2FP.BF16.PACK_AB R0, RZ, R0 ;  /* 0x00000000ff00723e */ /* 0x000fc800000010ff */
[----:B------:R-:W-:Y:S01]  /*2890*/  PRMT R23, R0, 0x7610, R23 ;  /* 0x0000761000177816 */ /* 0x000fe20000000017 */
[----:B------:R-:W-:Y:S05]  /*28a0*/  BRA `(.L_x_469) ;  /* 0x00000a4000007947 */ /* 0x000fea0003800000 */
.L_x_477:
        /* <DEDUP_REMOVED lines=28> */
.L_x_480:
[----:B------:R-:W2:Y:S02]  /*2a70*/  LDG.E.U8 R3, [R2.64] ;  /* 0x0000002402037981 */ /* 0x000ea4000c1e1100 */
[----:B--2---:R-:W-:-:S05]  /*2a80*/  IMAD.SHL.U32 R0, R3, 0x2000000, RZ ;  /* 0x0200000003007824 */ /* 0x004fca00078e00ff */
[----:B------:R-:W-:-:S13]  /*2a90*/  ISETP.GE.U32.AND P0, PT, R0, 0x8000000, PT ;  /* 0x080000000000780c */ /* 0x000fda0003f06070 */
[C---:B------:R-:W-:Y:S02]  /*2aa0*/  @P0 IMAD.SHL.U32 R4, R3.reuse, 0x200000, RZ ;  /* 0x0020000003040824 */ /* 0x040fe400078e00ff */
[C---:B------:R-:W-:Y:S02]  /*2ab0*/  @!P0 IMAD.SHL.U32 R0, R3.reuse, 0x100, RZ ;  /* 0x0000010003008824 */ /* 0x040fe400078e00ff */
[----:B------:R-:W-:Y:S01]  /*2ac0*/  IMAD.SHL.U32 R3, R3, 0x1000000, RZ ;  /* 0x0100000003037824 */ /* 0x000fe200078e00ff */
[----:B------:R-:W-:Y:S02]  /*2ad0*/  @P0 LOP3.LUT R4, R4, 0xfe00000, RZ, 0xc0, !PT ;  /* 0x0fe0000004040812 */ /* 0x000fe400078ec0ff */
        /* <DEDUP_REMOVED lines=9> */
.L_x_479:
[----:B------:R0:W5:Y:S01]  /*2b70*/  LDG.E.U16 R23, [R2.64] ;  /* 0x0000002402177981 */ /* 0x000162000c1e1500 */
[----:B------:R-:W-:Y:S05]  /*2b80*/  BRA `(.L_x_469) ;  /* 0x0000076000007947 */ /* 0x000fea0003800000 */
.L_x_476:
        /* <DEDUP_REMOVED lines=12> */
.L_x_483:
        /* <DEDUP_REMOVED lines=21> */
.L_x_487:
[----:B------:R-:W-:Y:S05]  /*2da0*/  BSYNC B1 ;  /* 0x0000000000017941 */ /* 0x000fea0003800000 */
.L_x_486:
[----:B------:R-:W-:Y:S01]  /*2db0*/  LEA R3, R0, 0x3b800000, 0x17 ;  /* 0x3b80000000037811 */ /* 0x000fe200078eb8ff */
[----:B------:R-:W-:-:S05]  /*2dc0*/  IMAD.SHL.U32 R0, R2, 0x100000, RZ ;  /* 0x0010000002007824 */ /* 0x000fca00078e00ff */
[----:B------:R-:W-:Y:S02]  /*2dd0*/  LOP3.LUT R0, R3, R0, R4, 0xfe, !PT ;  /* 0x0000000003007212 */ /* 0x000fe400078efe04 */
.L_x_485:
[----:B------:R-:W-:Y:S05]  /*2de0*/  BSYNC B0 ;  /* 0x0000000000007941 */ /* 0x000fea0003800000 */
.L_x_484:
[----:B------:R-:W-:-:S04]  /*2df0*/  F2FP.BF16.PACK_AB R0, RZ, R0 ;  /* 0x00000000ff00723e */ /* 0x000fc800000010ff */
[----:B------:R-:W-:Y:S01]  /*2e00*/  PRMT R23, R0, 0x7610, R23 ;  /* 0x0000761000177816 */ /* 0x000fe20000000017 */
[----:B------:R-:W-:Y:S05]  /*2e10*/  BRA `(.L_x_469) ;  /* 0x000004d000007947 */ /* 0x000fea0003800000 */
.L_x_482:
        /* <DEDUP_REMOVED lines=21> */
.L_x_491:
[----:B------:R-:W-:Y:S05]  /*2f70*/  BSYNC B1 ;  /* 0x0000000000017941 */ /* 0x000fea0003800000 */
.L_x_490:
[----:B------:R-:W-:Y:S01]  /*2f80*/  LEA R3, R0, 0x37800000, 0x17 ;  /* 0x3780000000037811 */ /* 0x000fe200078eb8ff */
[----:B------:R-:W-:-:S05]  /*2f90*/  IMAD.SHL.U32 R0, R2, 0x200000, RZ ;  /* 0x0020000002007824 */ /* 0x000fca00078e00ff */
[----:B------:R-:W-:Y:S02]  /*2fa0*/  LOP3.LUT R0, R3, R0, R4, 0xfe, !PT ;  /* 0x0000000003007212 */ /* 0x000fe400078efe04 */
.L_x_489:
[----:B------:R-:W-:Y:S05]  /*2fb0*/  BSYNC B0 ;  /* 0x0000000000007941 */ /* 0x000fea0003800000 */
.L_x_488:
[----:B------:R-:W-:-:S04]  /*2fc0*/  F2FP.BF16.PACK_AB R0, RZ, R0 ;  /* 0x00000000ff00723e */ /* 0x000fc800000010ff */
[----:B------:R-:W-:Y:S01]  /*2fd0*/  PRMT R23, R0, 0x7610, R23 ;  /* 0x0000761000177816 */ /* 0x000fe20000000017 */
[----:B------:R-:W-:Y:S05]  /*2fe0*/  BRA `(.L_x_469) ;  /* 0x0000030000007947 */ /* 0x000fea0003800000 */
.L_x_481:
        /* <DEDUP_REMOVED lines=14> */
.L_x_495:
[----:B------:R-:W-:Y:S05]  /*30d0*/  BSYNC B0 ;  /* 0x0000000000007941 */ /* 0x000fea0003800000 */
.L_x_494:
[----:B------:R-:W-:-:S04]  /*30e0*/  F2FP.BF16.PACK_AB R0, RZ, R0 ;  /* 0x00000000ff00723e */ /* 0x000fc800000010ff */
[----:B------:R-:W-:Y:S01]  /*30f0*/  PRMT R23, R0, 0x7610, R23 ;  /* 0x0000761000177816 */ /* 0x000fe20000000017 */
[----:B------:R-:W-:Y:S05]  /*3100*/  BRA `(.L_x_469) ;  /* 0x000001e000007947 */ /* 0x000fea0003800000 */
.L_x_468:
        /* <DEDUP_REMOVED lines=21> */
.L_x_493:
[----:B------:R-:W2:Y:S02]  /*3260*/  LDG.E.64 R2, [R2.64] ;  /* 0x0000002402027981 */ /* 0x000ea4000c1e1b00 */
[----:B--2---:R-:W0:Y:S02]  /*3270*/  I2F.U64 R0, R2 ;  /* 0x0000000200007312 */ /* 0x004e240000301000 */
[----:B0-----:R-:W-:-:S04]  /*3280*/  F2FP.BF16.PACK_AB R0, RZ, R0 ;  /* 0x00000000ff00723e */ /* 0x001fc800000010ff */
[----:B------:R-:W-:Y:S01]  /*3290*/  PRMT R23, R0, 0x7610, R23 ;  /* 0x0000761000177816 */ /* 0x000fe20000000017 */
[----:B------:R-:W-:Y:S05]  /*32a0*/  BRA `(.L_x_469) ;  /* 0x0000004000007947 */ /* 0x000fea0003800000 */
.L_x_492:
[----:B------:R-:W2:Y:S02]  /*32b0*/  LDG.E R2, [R2.64] ;  /* 0x0000002402027981 */ /* 0x000ea4000c1e1900 */
[----:B--2---:R-:W0:Y:S02]  /*32c0*/  I2F.U32 R0, R2 ;  /* 0x0000000200007306 */ /* 0x004e240000201000 */
[----:B0-----:R-:W-:-:S04]  /*32d0*/  F2FP.BF16.PACK_AB R0, RZ, R0 ;  /* 0x00000000ff00723e */ /* 0x001fc800000010ff */
[----:B------:R-:W-:Y:S02]  /*32e0*/  PRMT R23, R0, 0x7610, R23 ;  /* 0x0000761000177816 */ /* 0x000fe40000000017 */
.L_x_469:
        /* <DEDUP_REMOVED lines=19> */
.L_x_499:
[----:B------:R-:W2:Y:S02]  /*3420*/  LDG.E.U8 R2, [R2.64] ;  /* 0x0000002402027981 */ /* 0x000ea4000c1e1100 */
[----:B--2---:R-:W0:Y:S02]  /*3430*/  I2F.U16 R0, R2 ;  /* 0x0000000200007306 */ /* 0x004e240000101000 */
[----:B0-----:R-:W-:-:S04]  /*3440*/  F2FP.BF16.PACK_AB R0, RZ, R0 ;  /* 0x00000000ff00723e */ /* 0x001fc800000010ff */
[----:B------:R-:W-:Y:S01]  /*3450*/  PRMT R26, R0, 0x7610, R26 ;  /* 0x00007610001a7816 */ /* 0x000fe2000000001a */
[----:B------:R-:W-:Y:S05]  /*3460*/  BRA `(.L_x_501) ;  /* 0x00000f0000007947 */ /* 0x000fea0003800000 */
.L_x_498:
        /* <DEDUP_REMOVED lines=11> */
.L_x_503:
[----:B------:R-:W2:Y:S02]  /*3520*/  LDG.E R2, [R2.64] ;  /* 0x0000002402027981 */ /* 0x000ea4000c1e1900 */
[----:B--2---:R-:W0:Y:S02]  /*3530*/  I2F R0, R2 ;  /* 0x0000000200007306 */ /* 0x004e240000201400 */
[----:B0-----:R-:W-:-:S04]  /*3540*/  F2FP.BF16.PACK_AB R0, RZ, R0 ;  /* 0x00000000ff00723e */ /* 0x001fc800000010ff */
[----:B------:R-:W-:Y:S01]  /*3550*/  PRMT R26, R0, 0x7610, R26 ;  /* 0x00007610001a7816 */ /* 0x000fe2000000001a */
[----:B------:R-:W-:Y:S05]  /*3560*/  BRA `(.L_x_501) ;  /* 0x00000e0000007947 */ /* 0x000fea0003800000 */
.L_x_502:
[----:B------:R-:W2:Y:S02]  /*3570*/  LDG.E.U16 R2, [R2.64] ;  /* 0x0000002402027981 */ /* 0x000ea4000c1e1500 */
[----:B--2---:R-:W0:Y:S02]  /*3580*/  I2F.S16 R0, R2 ;  /* 0x0000000200007306 */ /* 0x004e240000101400 */
[----:B0-----:R-:W-:-:S04]  /*3590*/  F2FP.BF16.PACK_AB R0, RZ, R0 ;  /* 0x00000000ff00723e */ /* 0x001fc800000010ff */
[----:B------:R-:W-:Y:S01]  /*35a0*/  PRMT R26, R0, 0x7610, R26 ;  /* 0x00007610001a7816 */ /* 0x000fe2000000001a */
[----:B------:R-:W-:Y:S05]  /*35b0*/  BRA `(.L_x_501) ;  /* 0x00000db000007947 */ /* 0x000fea0003800000 */
.L_x_497:
        /* <DEDUP_REMOVED lines=9> */
.L_x_505:
[----:B------:R-:W2:Y:S02]  /*3650*/  LDG.E.U16 R0, [R2.64] ;  /* 0x0000002402007981 */ /* 0x000ea4000c1e1500 */
[----:B--2---:R-:W-:-:S05]  /*3660*/  HADD2.F32 R0, -RZ, R0.H0_H0 ;  /* 0x20000000ff007230 */ /* 0x004fca0000004100 */
[----:B------:R-:W-:-:S04]  /*3670*/  F2FP.BF16.PACK_AB R0, RZ, R0 ;  /* 0x00000000ff00723e */ /* 0x000fc800000010ff */
[----:B------:R-:W-:Y:S01]  /*3680*/  PRMT R26, R0, 0x7610, R26 ;  /* 0x00007610001a7816 */ /* 0x000fe2000000001a */
[----:B------:R-:W-:Y:S05]  /*3690*/  BRA `(.L_x_501) ;  /* 0x00000cd000007947 */ /* 0x000fea0003800000 */
.L_x_504:
        /* <DEDUP_REMOVED lines=9> */
.L_x_507:
[----:B------:R-:W2:Y:S02]  /*3730*/  LDG.E.U16 R2, [R2.64] ;  /* 0x0000002402027981 */ /* 0x000ea4000c1e1500 */
[----:B--2---:R-:W-:-:S05]  /*3740*/  HADD2.F32 R0, -RZ, R2.H0_H0 ;  /* 0x20000002ff007230 */ /* 0x004fca0000004100 */
[----:B------:R-:W-:-:S04]  /*3750*/  F2FP.BF16.PACK_AB R0, RZ, R0 ;  /* 0x00000000ff00723e */ /* 0x000fc800000010ff */
[----:B------:R-:W-:Y:S01]  /*3760*/  PRMT R26, R0, 0x7610, R26 ;  /* 0x00007610001a7816 */ /* 0x000fe2000000001a */
[----:B------:R-:W-:Y:S05]  /*3770*/  BRA `(.L_x_501) ;  /* 0x00000bf000007947 */ /* 0x000fea0003800000 */
.L_x_506:
[----:B------:R-:W2:Y:S02]  /*3780*/  LDG.E.64 R2, [R2.64] ;  /* 0x0000002402027981 */ /* 0x000ea4000c1e1b00 */
[----:B--2---:R-:W0:Y:S01]  /*3790*/  F2F.F32.F64 R0, R2 ;  /* 0x0000000200007310 */ /* 0x004e220000301000 */
[----:B------:R-:W0:-:S14]  /*37a0*/  DSETP.GEU.AND P0, PT, |R2|, c[0x2][0x0], PT ;  /* 0x008000000200762a */ /* 0x000e1c0003f0e200 */
[----:B0-----:R-:W-:-:S05]  /*37b0*/  @!P0 FMUL R0, R0, 1.175494350822287508e-38 ;  /* 0x0080000000008820 */ /* 0x001fca0000400000 */
[----:B------:R-:W-:-:S04]  /*37c0*/  F2FP.BF16.PACK_AB R0, RZ, R0 ;  /* 0x00000000ff00723e */ /* 0x000fc800000010ff */
[----:B------:R-:W-:Y:S01]  /*37d0*/  PRMT R26, R0, 0x7610, R26 ;  /* 0x00007610001a7816 */ /* 0x000fe2000000001a */
[----:B------:R-:W-:Y:S05]  /*37e0*/  BRA `(.L_x_501) ;  /* 0x00000b8000007947 */ /* 0x000fea0003800000 */
.L_x_496:
        /* <DEDUP_REMOVED lines=14> */
.L_x_510:
[----:B------:R-:W2:Y:S02]  /*38d0*/  LDG.E.64 R2, [R2.64] ;  /* 0x0000002402027981 */ /* 0x000ea4000c1e1b00 */
[----:B--2---:R-:W0:Y:S01]  /*38e0*/  F2F.F32.F64 R0, R2 ;  /* 0x0000000200007310 */ /* 0x004e220000301000 */
[----:B------:R-:W0:-:S14]  /*38f0*/  DSETP.GEU.AND P0, PT, |R2|, c[0x2][0x0], PT ;  /* 0x008000000200762a */ /* 0x000e1c0003f0e200 */
[----:B0-----:R-:W-:-:S05]  /*3900*/  @!P0 FMUL R0, R0, 1.175494350822287508e-38 ;  /* 0x0080000000008820 */ /* 0x001fca0000400000 */
[----:B------:R-:W-:-:S04]  /*3910*/  F2FP.BF16.PACK_AB R0, RZ, R0 ;  /* 0x00000000ff00723e */ /* 0x000fc800000010ff */
[----:B------:R-:W-:Y:S01]  /*3920*/  PRMT R26, R0, 0x7610, R26 ;  /* 0x00007610001a7816 */ /* 0x000fe2000000001a */
[----:B------:R-:W-:Y:S05]  /*3930*/  BRA `(.L_x_501) ;  /* 0x00000a3000007947 */ /* 0x000fea0003800000 */
.L_x_509:
        /* <DEDUP_REMOVED lines=28> */
.L_x_512:
        /* <DEDUP_REMOVED lines=15> */
.L_x_511:
[----:B------:R0:W5:Y:S01]  /*3bf0*/  LDG.E.U16 R26, [R2.64] ;  /* 0x00000024021a7981 */ /* 0x000162000c1e1500 */
[----:B------:R-:W-:Y:S05]  /*3c00*/  BRA `(.L_x_501) ;  /* 0x0000076000007947 */ /* 0x000fea0003800000 */
.L_x_508:
        /* <DEDUP_REMOVED lines=12> */
.L_x_515:
        /* <DEDUP_REMOVED lines=21> */
.L_x_519:
[----:B------:R-:W-:Y:S05]  /*3e20*/  BSYNC B1 ;  /* 0x0000000000017941 */ /* 0x000fea0003800000 */
.L_x_518:
[----:B------:R-:W-:Y:S01]  /*3e30*/  LEA R3, R0, 0x3b800000, 0x17 ;  /* 0x3b80000000037811 */ /* 0x000fe200078eb8ff */
[----:B------:R-:W-:-:S05]  /*3e40*/  IMAD.SHL.U32 R0, R2, 0x100000, RZ ;  /* 0x0010000002007824 */ /* 0x000fca00078e00ff */
[----:B------:R-:W-:Y:S02]  /*3e50*/  LOP3.LUT R0, R3, R0, R4, 0xfe, !PT ;  /* 0x0000000003007212 */ /* 0x000fe400078efe04 */
.L_x_517:
[----:B------:R-:W-:Y:S05]  /*3e60*/  BSYNC B0 ;  /* 0x0000000000007941 */ /* 0x000fea0003800000 */
.L_x_516:
[----:B------:R-:W-:-:S04]  /*3e70*/  F2FP.BF16.PACK_AB R0, RZ, R0 ;  /* 0x00000000ff00723e */ /* 0x000fc800000010ff */
[----:B------:R-:W-:Y:S01]  /*3e80*/  PRMT R26, R0, 0x7610, R26 ;  /* 0x00007610001a7816 */ /* 0x000fe2000000001a */
[----:B------:R-:W-:Y:S05]  /*3e90*/  BRA `(.L_x_501) ;  /* 0x000004d000007947 */ /* 0x000fea0003800000 */
.L_x_514:
        /* <DEDUP_REMOVED lines=21> */
.L_x_523:
[----:B------:R-:W-:Y:S05]  /*3ff0*/  BSYNC B1 ;  /* 0x0000000000017941 */ /* 0x000fea0003800000 */
.L_x_522:
[----:B------:R-:W-:Y:S01]  /*4000*/  LEA R3, R0, 0x37800000, 0x17 ;  /* 0x3780000000037811 */ /* 0x000fe200078eb8ff */
[----:B------:R-:W-:-:S05]  /*4010*/  IMAD.SHL.U32 R0, R2, 0x200000, RZ ;  /* 0x0020000002007824 */ /* 0x000fca00078e00ff */
[----:B------:R-:W-:Y:S02]  /*4020*/  LOP3.LUT R0, R3, R0, R4, 0xfe, !PT ;  /* 0x0000000003007212 */ /* 0x000fe400078efe04 */
.L_x_521:
[----:B------:R-:W-:Y:S05]  /*4030*/  BSYNC B0 ;  /* 0x0000000000007941 */ /* 0x000fea0003800000 */
.L_x_520:
[----:B------:R-:W-:-:S04]  /*4040*/  F2FP.BF16.PACK_AB R0, RZ, R0 ;  /* 0x00000000ff00723e */ /* 0x000fc800000010ff */
[----:B------:R-:W-:Y:S01]  /*4050*/  PRMT R26, R0, 0x7610, R26 ;  /* 0x00007610001a7816 */ /* 0x000fe2000000001a */
[----:B------:R-:W-:Y:S05]  /*4060*/  BRA `(.L_x_501) ;  /* 0x0000030000007947 */ /* 0x000fea0003800000 */
.L_x_513:
        /* <DEDUP_REMOVED lines=14> */
.L_x_527:
[----:B------:R-:W-:Y:S05]  /*4150*/  BSYNC B0 ;  /* 0x0000000000007941 */ /* 0x000fea0003800000 */
.L_x_526:
[----:B------:R-:W-:-:S04]  /*4160*/  F2FP.BF16.PACK_AB R0, RZ, R0 ;  /* 0x00000000ff00723e */ /* 0x000fc800000010ff */
[----:B------:R-:W-:Y:S01]  /*4170*/  PRMT R26, R0, 0x7610, R26 ;  /* 0x00007610001a7816 */ /* 0x000fe2000000001a */
[----:B------:R-:W-:Y:S05]  /*4180*/  BRA `(.L_x_501) ;  /* 0x000001e000007947 */ /* 0x000fea0003800000 */
.L_x_500:
        /* <DEDUP_REMOVED lines=21> */
.L_x_525:
[----:B------:R-:W2:Y:S02]  /*42e0*/  LDG.E.64 R2, [R2.64] ;  /* 0x0000002402027981 */ /* 0x000ea4000c1e1b00 */
[----:B--2---:R-:W0:Y:S02]  /*42f0*/  I2F.U64 R0, R2 ;  /* 0x0000000200007312 */ /* 0x004e240000301000 */
[----:B0-----:R-:W-:-:S04]  /*4300*/  F2FP.BF16.PACK_AB R0, RZ, R0 ;  /* 0x00000000ff00723e */ /* 0x001fc800000010ff */
[----:B------:R-:W-:Y:S01]  /*4310*/  PRMT R26, R0, 0x7610, R26 ;  /* 0x00007610001a7816 */ /* 0x000fe2000000001a */
[----:B------:R-:W-:Y:S05]  /*4320*/  BRA `(.L_x_501) ;  /* 0x0000004000007947 */ /* 0x000fea0003800000 */
.L_x_524:
[----:B------:R-:W2:Y:S02]  /*4330*/  LDG.E R2, [R2.64] ;  /* 0x0000002402027981 */ /* 0x000ea4000c1e1900 */
[----:B--2---:R-:W0:Y:S02]  /*4340*/  I2F.U32 R0, R2 ;  /* 0x0000000200007306 */ /* 0x004e240000201000 */
[----:B0-----:R-:W-:-:S04]  /*4350*/  F2FP.BF16.PACK_AB R0, RZ, R0 ;  /* 0x00000000ff00723e */ /* 0x001fc800000010ff */
[----:B------:R-:W-:Y:S02]  /*4360*/  PRMT R26, R0, 0x7610, R26 ;  /* 0x00007610001a7816 */ /* 0x000fe4000000001a */
.L_x_501:
[----:B------:R-:W-:-:S05]  /*4370*/  IADD3 R17, R17, 0x80, RZ ;  /* 0x0000008011117810 */ /* 0x000fca0007ffe0ff */
.L_x_463:
[----:B------:R-:W-:Y:S05]  /*4380*/  BSYNC B6 ;  /* 0x0000000000067941 */ /* 0x000fea0003800000 */
.L_x_462:
[----:B------:R-:W-:Y:S01]  /*4390*/  ISETP.GE.AND P0, PT, R17, R22, PT ;  /* 0x000000161100720c */ /* 0x000fe20003f06270 */
[----:B------:R-:W-:Y:S01]  /*43a0*/  BSSY B6, `(.L_x_528) ;  /* 0x0000216000067945 */ /* 0x000fe20003800000 */
[----:B------:R-:W-:Y:S02]  /*43b0*/  PRMT R27, RZ, 0x7610, R27 ;  /* 0x00007610ff1b7816 */ /* 0x000fe4000000001b */
[----:B------:R-:W-:Y:S02]  /*43c0*/  PRMT R28, RZ, 0x7610, R28 ;  /* 0x00007610ff1c7816 */ /* 0x000fe4000000001c */
[----:B0-----:R-:W-:-:S07]  /*43d0*/  PRMT R2, RZ, 0x7610, R2 ;  /* 0x00007610ff027816 */ /* 0x001fce0000000002 */
[----:B------:R-:W-:Y:S05]  /*43e0*/  @P0 BRA `(.L_x_529) ;  /* 0x0000211000000947 */ /* 0x000fea0003800000 */
[----:B------:R-:W-:Y:S01]  /*43f0*/  PRMT R0, R18, 0x9910, RZ ;  /* 0x0000991012007816 */ /* 0x000fe200000000ff */
        /* <DEDUP_REMOVED lines=19> */
.L_x_533:
[----:B------:R-:W2:Y:S02]  /*4530*/  LDG.E.U8 R4, [R4.64] ;  /* 0x0000002404047981 */ /* 0x000ea4000c1e1100 */
[----:B--2---:R-:W0:Y:S02]  /*4540*/  I2F.U16 R0, R4 ;  /* 0x0000000400007306 */ /* 0x004e240000101000 */
[----:B0-----:R-:W-:-:S04]  /*4550*/  F2FP.BF16.PACK_AB R0, RZ, R0 ;  /* 0x00000000ff00723e */ /* 0x001fc800000010ff */
[----:B------:R-:W-:Y:S01]  /*4560*/  PRMT R28, R0, 0x7610, R28 ;  /* 0x00007610001c7816 */ /* 0x000fe2000000001c */
[----:B------:R-:W-:Y:S05]  /*4570*/  BRA `(.L_x_535) ;  /* 0x00000f0000007947 */ /* 0x000fea0003800000 */
.L_x_532:
        /* <DEDUP_REMOVED lines=11> */
.L_x_537:
[----:B------:R-:W2:Y:S02]  /*4630*/  LDG.E R4, [R4.64] ;  /* 0x0000002404047981 */ /* 0x000ea4000c1e1900 */
[----:B--2---:R-:W0:Y:S02]  /*4640*/  I2F R0, R4 ;  /* 0x0000000400007306 */ /* 0x004e240000201400 */
[----:B0-----:R-:W-:-:S04]  /*4650*/  F2FP.BF16.PACK_AB R0, RZ, R0 ;  /* 0x00000000ff00723e */ /* 0x001fc800000010ff */
[----:B------:R-:W-:Y:S01]  /*4660*/  PRMT R28, R0, 0x7610, R28 ;  /* 0x00007610001c7816 */ /* 0x000fe2000000001c */
[----:B------:R-:W-:Y:S05]  /*4670*/  BRA `(.L_x_535) ;  /* 0x00000e0000007947 */ /* 0x000fea0003800000 */
.L_x_536:
[----:B------:R-:W2:Y:S02]  /*4680*/  LDG.E.U16 R4, [R4.64] ;  /* 0x0000002404047981 */ /* 0x000ea4000c1e1500 */
[----:B--2---:R-:W0:Y:S02]  /*4690*/  I2F.S16 R0, R4 ;  /* 0x0000000400007306 */ /* 0x004e240000101400 */
[----:B0-----:R-:W-:-:S04]  /*46a0*/  F2FP.BF16.PACK_AB R0, RZ, R0 ;  /* 0x00000000ff00723e */ /* 0x001fc800000010ff */
[----:B------:R-:W-:Y:S01]  /*46b0*/  PRMT R28, R0, 0x7610, R28 ;  /* 0x00007610001c7816 */ /* 0x000fe2000000001c */
[----:B------:R-:W-:Y:S05]  /*46c0*/  BRA `(.L_x_535) ;  /* 0x00000db000007947 */ /* 0x000fea0003800000 */
.L_x_531:
        /* <DEDUP_REMOVED lines=9> */
.L_x_539:
[----:B------:R-:W2:Y:S02]  /*4760*/  LDG.E.U16 R0, [R4.64] ;  /* 0x0000002404007981 */ /* 0x000ea4000c1e1500 */
[----:B--2---:R-:W-:-:S05]  /*4770*/  HADD2.F32 R0, -RZ, R0.H0_H0 ;  /* 0x20000000ff007230 */ /* 0x004fca0000004100 */
[----:B------:R-:W-:-:S04]  /*4780*/  F2FP.BF16.PACK_AB R0, RZ, R0 ;  /* 0x00000000ff00723e */ /* 0x000fc800000010ff */
[----:B------:R-:W-:Y:S01]  /*4790*/  PRMT R28, R0, 0x7610, R28 ;  /* 0x00007610001c7816 */ /* 0x000fe2000000001c */
[----:B------:R-:W-:Y:S05]  /*47a0*/  BRA `(.L_x_535) ;  /* 0x00000cd000007947 */ /* 0x000fea0003800000 */
.L_x_538:
        /* <DEDUP_REMOVED lines=9> */
.L_x_541:
[----:B------:R-:W2:Y:S02]  /*4840*/  LDG.E.U16 R4, [R4.64] ;  /* 0x0000002404047981 */ /* 0x000ea4000c1e1500 */
[----:B--2---:R-:W-:-:S05]  /*4850*/  HADD2.F32 R0, -RZ, R4.H0_H0 ;  /* 0x20000004ff007230 */ /* 0x004fca0000004100 */
[----:B------:R-:W-:-:S04]  /*4860*/  F2FP.BF16.PACK_AB R0, RZ, R0 ;  /* 0x00000000ff00723e */ /* 0x000fc800000010ff */
[----:B------:R-:W-:Y:S01]  /*4870*/  PRMT R28, R0, 0x7610, R28 ;  /* 0x00007610001c7816 */ /* 0x000fe2000000001c */
[----:B------:R-:W-:Y:S05]  /*4880*/  BRA `(.L_x_535) ;  /* 0x00000bf000007947 */ /* 0x000fea0003800000 */
.L_x_540:
[----:B------:R-:W2:Y:S02]  /*4890*/  LDG.E.64 R4, [R4.64] ;  /* 0x0000002404047981 */ /* 0x000ea4000c1e1b00 */
[----:B--2---:R-:W0:Y:S01]  /*48a0*/  F2F.F32.F64 R0, R4 ;  /* 0x0000000400007310 */ /* 0x004e220000301000 */
[----:B------:R-:W0:-:S14]  /*48b0*/  DSETP.GEU.AND P0, PT, |R4|, c[0x2][0x0], PT ;  /* 0x008000000400762a */ /* 0x000e1c0003f0e200 */
[----:B0-----:R-:W-:-:S05]  /*48c0*/  @!P0 FMUL R0, R0, 1.175494350822287508e-38 ;  /* 0x0080000000008820 */ /* 0x001fca0000400000 */
[----:B------:R-:W-:-:S04]  /*48d0*/  F2FP.BF16.PACK_AB R0, RZ, R0 ;  /* 0x00000000ff00723e */ /* 0x000fc800000010ff */
[----:B------:R-:W-:Y:S01]  /*48e0*/  PRMT R28, R0, 0x7610, R28 ;  /* 0x00007610001c7816 */ /* 0x000fe2000000001c */
[----:B------:R-:W-:Y:S05]  /*48f0*/  BRA `(.L_x_535) ;  /* 0x00000b8000007947 */ /* 0x000fea0003800000 */
.L_x_530:
        /* <DEDUP_REMOVED lines=14> */
.L_x_544:
[----:B------:R-:W2:Y:S02]  /*49e0*/  LDG.E.64 R4, [R4.64] ;  /* 0x0000002404047981 */ /* 0x000ea4000c1e1b00 */
[----:B--2---:R-:W0:Y:S01]  /*49f0*/  F2F.F32.F64 R0, R4 ;  /* 0x0000000400007310 */ /* 0x004e220000301000 */
[----:B------:R-:W0:-:S14]  /*4a00*/  DSETP.GEU.AND P0, PT, |R4|, c[0x2][0x0], PT ;  /* 0x008000000400762a */ /* 0x000e1c0003f0e200 */
[----:B0-----:R-:W-:-:S05]  /*4a10*/  @!P0 FMUL R0, R0, 1.175494350822287508e-38 ;  /* 0x0080000000008820 */ /* 0x001fca0000400000 */
[----:B------:R-:W-:-:S04]  /*4a20*/  F2FP.BF16.PACK_AB R0, RZ, R0 ;  /* 0x00000000ff00723e */ /* 0x000fc800000010ff */
[----:B------:R-:W-:Y:S01]  /*4a30*/  PRMT R28, R0, 0x7610, R28 ;  /* 0x00007610001c7816 */ /* 0x000fe2000000001c */
[----:B------:R-:W-:Y:S05]  /*4a40*/  BRA `(.L_x_535) ;  /* 0x00000a3000007947 */ /* 0x000fea0003800000 */
.L_x_543:
        /* <DEDUP_REMOVED lines=28> */
.L_x_546:
[----:B------:R-:W2:Y:S02]  /*4c10*/  LDG.E.U8 R4, [R4.64] ;  /* 0x0000002404047981 */ /* 0x000ea4000c1e1100 */
[----:B--2---:R-:W-:-:S05]  /*4c20*/  IMAD.SHL.U32 R0, R4, 0x2000000, RZ ;  /* 0x0200000004007824 */ /* 0x004fca00078e00ff */
[----:B------:R-:W-:-:S13]  /*4c30*/  ISETP.GE.U32.AND P0, PT, R0, 0x8000000, PT ;  /* 0x080000000000780c */ /* 0x000fda0003f06070 */
[C---:B------:R-:W-:Y:S02]  /*4c40*/  @!P0 IMAD.SHL.U32 R0, R4.reuse, 0x100, RZ ;  /* 0x0000010004008824 */ /* 0x040fe400078e00ff */
[----:B------:R-:W-:-:S03]  /*4c50*/  @P0 IMAD.SHL.U32 R3, R4, 0x200000, RZ ;  /* 0x0020000004030824 */ /* 0x000fc600078e00ff */
[----:B------:R-:W-:Y:S02]  /*4c60*/  @!P0 LOP3.LUT R0, R0, 0x7f00, RZ, 0xc0, !PT ;  /* 0x00007f0000008812 */ /* 0x000fe400078ec0ff */
[----:B------:R-:W-:Y:S02]  /*4c70*/  @P0 LOP3.LUT R3, R3, 0x70000000, RZ, 0xfc, !PT ;  /* 0x7000000003030812 */ /* 0x000fe400078efcff */
[----:B------:R-:W-:-:S03]  /*4c80*/  @!P0 LOP3.LUT R0, R0, 0x3f000000, RZ, 0xfc, !PT ;  /* 0x3f00000000008812 */ /* 0x000fc600078efcff */
[----:B------:R-:W-:Y:S02]  /*4c90*/  @P0 FMUL.FTZ R3, R3, 1.9259299443872358531e-34 ;  /* 0x0780000003030820 */ /* 0x000fe40000410000 */
[----:B------:R-:W-:Y:S02]  /*4ca0*/  @!P0 FADD.FTZ R3, R0, -0.5 ;  /* 0xbf00000000038421 */ /* 0x000fe40000010000 */
[----:B------:R-:W-:-:S05]  /*4cb0*/  IMAD.SHL.U32 R0, R4, 0x1000000, RZ ;  /* 0x0100000004007824 */ /* 0x000fca00078e00ff */
[----:B------:R-:W-:-:S04]  /*4cc0*/  LOP3.LUT R0, R3, 0x80000000, R0, 0xf8, !PT ;  /* 0x8000000003007812 */ /* 0x000fc800078ef800 */
[----:B------:R-:W-:-:S04]  /*4cd0*/  F2FP.BF16.PACK_AB R0, RZ, R0 ;  /* 0x00000000ff00723e */ /* 0x000fc800000010ff */
[----:B------:R-:W-:Y:S01]  /*4ce0*/  PRMT R28, R0, 0x7610, R28 ;  /* 0x00007610001c7816 */ /* 0x000fe2000000001c */
[----:B------:R-:W-:Y:S05]  /*4cf0*/  BRA `(.L_x_535) ;  /* 0x0000078000007947 */ /* 0x000fea0003800000 */
.L_x_545:
[----:B------:R0:W5:Y:S01]  /*4d00*/  LDG.E.U16 R28, [R4.64] ;  /* 0x00000024041c7981 */ /* 0x000162000c1e1500 */
[----:B------:R-:W-:Y:S05]  /*4d10*/  BRA `(.L_x_535) ;  /* 0x0000076000007947 */ /* 0x000fea0003800000 */
.L_x_542:
        /* <DEDUP_REMOVED lines=12> */
.L_x_549:
        /* <DEDUP_REMOVED lines=21> */
.L_x_553:
[----:B------:R-:W-:Y:S05]  /*4f30*/  BSYNC B1 ;  /* 0x0000000000017941 */ /* 0x000fea0003800000 */
.L_x_552:
[----:B------:R-:W-:Y:S01]  /*4f40*/  LEA R5, R0, 0x3b800000, 0x17 ;  /* 0x3b80000000057811 */ /* 0x000fe200078eb8ff */
[----:B------:R-:W-:-:S05]  /*4f50*/  IMAD.SHL.U32 R0, R3, 0x100000, RZ ;  /* 0x0010000003007824 */ /* 0x000fca00078e00ff */
[----:B------:R-:W-:Y:S02]  /*4f60*/  LOP3.LUT R0, R5, R0, R6, 0xfe, !PT ;  /* 0x0000000005007212 */ /* 0x000fe400078efe06 */
.L_x_551:
[----:B------:R-:W-:Y:S05]  /*4f70*/  BSYNC B0 ;  /* 0x0000000000007941 */ /* 0x000fea0003800000 */
.L_x_550:
[----:B------:R-:W-:-:S04]  /*4f80*/  F2FP.BF16.PACK_AB R0, RZ, R0 ;  /* 0x00000000ff00723e */ /* 0x000fc800000010ff */
[----:B------:R-:W-:Y:S01]  /*4f90*/  PRMT R28, R0, 0x7610, R28 ;  /* 0x00007610001c7816 */ /* 0x000fe2000000001c */
[----:B------:R-:W-:Y:S05]  /*4fa0*/  BRA `(.L_x_535) ;  /* 0x000004d000007947 */ /* 0x000fea0003800000 */
.L_x_548:
        /* <DEDUP_REMOVED lines=21> */
.L_x_557:
[----:B------:R-:W-:Y:S05]  /*5100*/  BSYNC B1 ;  /* 0x0000000000017941 */ /* 0x000fea0003800000 */
.L_x_556:
[----:B------:R-:W-:Y:S01]  /*5110*/  LEA R5, R0, 0x37800000, 0x17 ;  /* 0x3780000000057811 */ /* 0x000fe200078eb8ff */
[----:B------:R-:W-:-:S05]  /*5120*/  IMAD.SHL.U32 R0, R3, 0x200000, RZ ;  /* 0x0020000003007824 */ /* 0x000fca00078e00ff */
[----:B------:R-:W-:Y:S02]  /*5130*/  LOP3.LUT R0, R5, R0, R6, 0xfe, !PT ;  /* 0x0000000005007212 */ /* 0x000fe400078efe06 */
.L_x_555:
[----:B------:R-:W-:Y:S05]  /*5140*/  BSYNC B0 ;  /* 0x0000000000007941 */ /* 0x000fea0003800000 */
.L_x_554:
[----:B------:R-:W-:-:S04]  /*5150*/  F2FP.BF16.PACK_AB R0, RZ, R0 ;  /* 0x00000000ff00723e */ /* 0x000fc800000010ff */
[----:B------:R-:W-:Y:S01]  /*5160*/  PRMT R28, R0, 0x7610, R28 ;  /* 0x00007610001c7816 */ /* 0x000fe2000000001c */
[----:B------:R-:W-:Y:S05]  /*5170*/  BRA `(.L_x_535) ;  /* 0x0000030000007947 */ /* 0x000fea0003800000 */
.L_x_547:
        /* <DEDUP_REMOVED lines=14> */
.L_x_561:
[----:B------:R-:W-:Y:S05]  /*5260*/  BSYNC B0 ;  /* 0x0000000000007941 */ /* 0x000fea0003800000 */
.L_x_560:
[----:B------:R-:W-:-:S04]  /*5270*/  F2FP.BF16.PACK_AB R0, RZ, R0 ;  /* 0x00000000ff00723e */ /* 0x000fc800000010ff */
[----:B------:R-:W-:Y:S01]  /*5280*/  PRMT R28, R0, 0x7610, R28 ;  /* 0x00007610001c7816 */ /* 0x000fe2000000001c */
[----:B------:R-:W-:Y:S05]  /*5290*/  BRA `(.L_x_535) ;  /* 0x000001e000007947 */ /* 0x000fea0003800000 */
.L_x_534:
        /* <DEDUP_REMOVED lines=21> */
.L_x_559:
[----:B------:R-:W2:Y:S02]  /*53f0*/  LDG.E.64 R4, [R4.64] ;  /* 0x0000002404047981 */ /* 0x000ea4000c1e1b00 */
[----:B--2---:R-:W0:Y:S02]  /*5400*/  I2F.U64 R0, R4 ;  /* 0x0000000400007312 */ /* 0x004e240000301000 */
[----:B0-----:R-:W-:-:S04]  /*5410*/  F2FP.BF16.PACK_AB R0, RZ, R0 ;  /* 0x00000000ff00723e */ /* 0x001fc800000010ff */
[----:B------:R-:W-:Y:S01]  /*5420*/  PRMT R28, R0, 0x7610, R28 ;  /* 0x00007610001c7816 */ /* 0x000fe2000000001c */
[----:B------:R-:W-:Y:S05]  /*5430*/  BRA `(.L_x_535) ;  /* 0x0000004000007947 */ /* 0x000fea0003800000 */
.L_x_558:
[----:B------:R-:W2:Y:S02]  /*5440*/  LDG.E R4, [R4.64] ;  /* 0x0000002404047981 */ /* 0x000ea4000c1e1900 */
[----:B--2---:R-:W0:Y:S02]  /*5450*/  I2F.U32 R0, R4 ;  /* 0x0000000400007306 */ /* 0x004e240000201000 */
[----:B0-----:R-:W-:-:S04]  /*5460*/  F2FP.BF16.PACK_AB R0, RZ, R0 ;  /* 0x00000000ff00723e */ /* 0x001fc800000010ff */
[----:B------:R-:W-:Y:S02]  /*5470*/  PRMT R28, R0, 0x7610, R28 ;  /* 0x00007610001c7816 */ /* 0x000fe4000000001c */
.L_x_535:
[----:B------:R-:W-:Y:S01]  /*5480*/  PRMT R0, R19, 0x9910, RZ ;  /* 0x0000991013007816 */ /* 0x000fe200000000ff */
[----:B------:R-:W-:-:S03]  /*5490*/  IMAD R2, R2, c[0x0][0x18c], RZ ;  /* 0x0000630002027a24 */ /* 0x000fc600078e02ff */
[----:B------:R-:W-:Y:S02]  /*54a0*/  ISETP.GT.AND P1, PT, R0, 0x9, PT ;  /* 0x000000090000780c */ /* 0x000fe40003f24270 */
[----:B0-----:R-:W-:-:S05]  /*54b0*/  IADD3 R4, P0, R2, c[0x0][0x178], RZ ;  /* 0x00005e0002047a10 */ /* 0x001fca0007f1e0ff */
        /* <DEDUP_REMOVED lines=15> */
.L_x_565:
[----:B------:R-:W2:Y:S02]  /*55b0*/  LDG.E.U8 R4, [R4.64] ;  /* 0x0000002404047981 */ /* 0x000ea4000c1e1100 */
[----:B--2---:R-:W0:Y:S02]  /*55c0*/  I2F.U16 R0, R4 ;  /* 0x0000000400007306 */ /* 0x004e240000101000 */
[----:B0-----:R-:W-:-:S04]  /*55d0*/  F2FP.BF16.PACK_AB R0, RZ, R0 ;  /* 0x00000000ff00723e */ /* 0x001fc800000010ff */
[----:B------:R-:W-:Y:S01]  /*55e0*/  PRMT R2, R0, 0x7610, R2 ;  /* 0x0000761000027816 */ /* 0x000fe20000000002 */
[----:B------:R-:W-:Y:S05]  /*55f0*/  BRA `(.L_x_567) ;  /* 0x00000ef000007947 */ /* 0x000fea0003800000 */
.L_x_564:
        /* <DEDUP_REMOVED lines=11> */
.L_x_569:
[----:B------:R-:W2:Y:S02]  /*56b0*/  LDG.E R4, [R4.64] ;  /* 0x0000002404047981 */ /* 0x000ea4000c1e1900 */
[----:B--2---:R-:W0:Y:S02]  /*56c0*/  I2F R0, R4 ;  /* 0x0000000400007306 */ /* 0x004e240000201400 */
[----:B0-----:R-:W-:-:S04]  /*56d0*/  F2FP.BF16.PACK_AB R0, RZ, R0 ;  /* 0x00000000ff00723e */ /* 0x001fc800000010ff */
[----:B------:R-:W-:Y:S01]  /*56e0*/  PRMT R2, R0, 0x7610, R2 ;  /* 0x0000761000027816 */ /* 0x000fe20000000002 */
[----:B------:R-:W-:Y:S05]  /*56f0*/  BRA `(.L_x_567) ;  /* 0x00000df000007947 */ /* 0x000fea0003800000 */
.L_x_568:
[----:B------:R-:W2:Y:S02]  /*5700*/  LDG.E.U16 R4, [R4.64] ;  /* 0x0000002404047981 */ /* 0x000ea4000c1e1500 */
[----:B--2---:R-:W0:Y:S02]  /*5710*/  I2F.S16 R0, R4 ;  /* 0x0000000400007306 */ /* 0x004e240000101400 */
[----:B0-----:R-:W-:-:S04]  /*5720*/  F2FP.BF16.PACK_AB R0, RZ, R0 ;  /* 0x00000000ff00723e */ /* 0x001fc800000010ff */
[----:B------:R-:W-:Y:S01]  /*5730*/  PRMT R2, R0, 0x7610, R2 ;  /* 0x0000761000027816 */ /* 0x000fe20000000002 */
[----:B------:R-:W-:Y:S05]  /*5740*/  BRA `(.L_x_567) ;  /* 0x00000da000007947 */ /* 0x000fea0003800000 */
.L_x_563:
        /* <DEDUP_REMOVED lines=9> */
.L_x_571:
[----:B------:R-:W2:Y:S02]  /*57e0*/  LDG.E.U16 R0, [R4.64] ;  /* 0x0000002404007981 */ /* 0x000ea4000c1e1500 */
[----:B--2---:R-:W-:-:S05]  /*57f0*/  HADD2.F32 R0, -RZ, R0.H0_H0 ;  /* 0x20000000ff007230 */ /* 0x004fca0000004100 */
[----:B------:R-:W-:-:S04]  /*5800*/  F2FP.BF16.PACK_AB R0, RZ, R0 ;  /* 0x00000000ff00723e */ /* 0x000fc800000010ff */
[----:B------:R-:W-:Y:S01]  /*5810*/  PRMT R2, R0, 0x7610, R2 ;  /* 0x0000761000027816 */ /* 0x000fe20000000002 */
[----:B------:R-:W-:Y:S05]  /*5820*/  BRA `(.L_x_567) ;  /* 0x00000cc000007947 */ /* 0x000fea0003800000 */
.L_x_570:
        /* <DEDUP_REMOVED lines=9> */
.L_x_573:
[----:B------:R-:W2:Y:S02]  /*58c0*/  LDG.E.U16 R4, [R4.64] ;  /* 0x0000002404047981 */ /* 0x000ea4000c1e1500 */
[----:B--2---:R-:W-:-:S05]  /*58d0*/  HADD2.F32 R0, -RZ, R4.H0_H0 ;  /* 0x20000004ff007230 */ /* 0x004fca0000004100 */
[----:B------:R-:W-:-:S04]  /*58e0*/  F2FP.BF16.PACK_AB R0, RZ, R0 ;  /* 0x00000000ff00723e */ /* 0x000fc800000010ff */
[----:B------:R-:W-:Y:S01]  /*58f0*/  PRMT R2, R0, 0x7610, R2 ;  /* 0x0000761000027816 */ /* 0x000fe20000000002 */
[----:B------:R-:W-:Y:S05]  /*5900*/  BRA `(.L_x_567) ;  /* 0x00000be000007947 */ /* 0x000fea0003800000 */
.L_x_572:
[----:B------:R-:W2:Y:S02]  /*5910*/  LDG.E.64 R4, [R4.64] ;  /* 0x0000002404047981 */ /* 0x000ea4000c1e1b00 */
[----:B--2---:R-:W0:Y:S01]  /*5920*/  F2F.F32.F64 R0, R4 ;  /* 0x0000000400007310 */ /* 0x004e220000301000 */
[----:B------:R-:W0:-:S14]  /*5930*/  DSETP.GEU.AND P0, PT, |R4|, c[0x2][0x0], PT ;  /* 0x008000000400762a */ /* 0x000e1c0003f0e200 */
[----:B0-----:R-:W-:-:S05]  /*5940*/  @!P0 FMUL R0, R0, 1.175494350822287508e-38 ;  /* 0x0080000000008820 */ /* 0x001fca0000400000 */
[----:B------:R-:W-:-:S04]  /*5950*/  F2FP.BF16.PACK_AB R0, RZ, R0 ;  /* 0x00000000ff00723e */ /* 0x000fc800000010ff */
[----:B------:R-:W-:Y:S01]  /*5960*/  PRMT R2, R0, 0x7610, R2 ;  /* 0x0000761000027816 */ /* 0x000fe20000000002 */
[----:B------:R-:W-:Y:S05]  /*5970*/  BRA `(.L_x_567) ;  /* 0x00000b7000007947 */ /* 0x000fea0003800000 */
.L_x_562:
        /* <DEDUP_REMOVED lines=14> */
.L_x_576:
[----:B------:R-:W2:Y:S02]  /*5a60*/  LDG.E.64 R4, [R4.64] ;  /* 0x0000002404047981 */ /* 0x000ea4000c1e1b00 */
[----:B--2---:R-:W0:Y:S01]  /*5a70*/  F2F.F32.F64 R0, R4 ;  /* 0x0000000400007310 */ /* 0x004e220000301000 */
[----:B------:R-:W0:-:S14]  /*5a80*/  DSETP.GEU.AND P0, PT, |R4|, c[0x2][0x0], PT ;  /* 0x008000000400762a */ /* 0x000e1c0003f0e200 */
[----:B0-----:R-:W-:-:S05]  /*5a90*/  @!P0 FMUL R0, R0, 1.175494350822287508e-38 ;  /* 0x0080000000008820 */ /* 0x001fca0000400000 */
[----:B------:R-:W-:-:S04]  /*5aa0*/  F2FP.BF16.PACK_AB R0, RZ, R0 ;  /* 0x00000000ff00723e */ /* 0x000fc800000010ff */
[----:B------:R-:W-:Y:S01]  /*5ab0*/  PRMT R2, R0, 0x7610, R2 ;  /* 0x0000761000027816 */ /* 0x000fe20000000002 */
[----:B------:R-:W-:Y:S05]  /*5ac0*/  BRA `(.L_x_567) ;  /* 0x00000a2000007947 */ /* 0x000fea0003800000 */
.L_x_575:
        /* <DEDUP_REMOVED lines=11> */
[----:B------:R-:W-:-:S04]  /*5b80*/  IADD3 R6, R2, 0x1000000, RZ ;  /* 0x0100000002067810 */ /* 0x000fc80007ffe0ff */
[----:B------:R-:W-:Y:S02]  /*5b90*/  SHF.R.S32.HI R6, RZ, 0x8, R6 ;  /* 0x00000008ff067819 */ /* 0x000fe40000011406 */
[----:B0-----:R-:W-:-:S04]  /*5ba0*/  IADD3 R3, -R3, 0x1f, RZ ;  /* 0x0000001f03037810 */ /* 0x001fc80007ffe1ff */
[C---:B------:R-:W-:Y:S02]  /*5bb0*/  ISETP.GT.U32.AND P0, PT, R3.reuse, 0x4, PT ;  /* 0x000000040300780c */ /* 0x040fe40003f04070 */
[----:B------:R-:W-:-:S04]  /*5bc0*/  IADD3 R3, R3, -0x4, RZ ;  /* 0xfffffffc03037810 */ /* 0x000fc80007ffe0ff */
[----:B------:R-:W-:-:S04]  /*5bd0*/  SEL R3, R3, RZ, P0 ;  /* 0x000000ff03037207 */ /* 0x000fc80000000000 */
[C---:B------:R-:W-:Y:S01]  /*5be0*/  SHF.L.U32 R4, R2.reuse, R3, RZ ;  /* 0x0000000302047219 */ /* 0x040fe200000006ff */
[----:B------:R-:W-:Y:S01]  /*5bf0*/  IMAD R7, R3, R8, 0x3c000000 ;  /* 0x3c00000003077424 */ /* 0x000fe200078e0208 */
[----:B------:R-:W-:-:S04]  /*5c00*/  IADD3 R3, R2, -0x1, RZ ;  /* 0xffffffff02037810 */ /* 0x000fc80007ffe0ff */
[----:B------:R-:W-:Y:S02]  /*5c10*/  LEA.HI R7, R4, R7, RZ, 0x1c ;  /* 0x0000000704077211 */ /* 0x000fe400078fe0ff */
[----:B------:R-:W-:Y:S02]  /*5c20*/  SHF.R.S32.HI R3, RZ, 0x1f, R3 ;  /* 0x0000001fff037819 */ /* 0x000fe40000011403 */
[----:B------:R-:W-:-:S04]  /*5c30*/  LOP3.LUT R6, R7, 0x7f800000, R6, 0xf8, !PT ;  /* 0x7f80000007067812 */ /* 0x000fc800078ef806 */
[----:B------:R-:W-:-:S04]  /*5c40*/  LOP3.LUT R3, R6, R3, RZ, 0x30, !PT ;  /* 0x0000000306037212 */ /* 0x000fc800078e30ff */
[----:B------:R-:W-:-:S04]  /*5c50*/  LOP3.LUT R3, R3, 0x80000000, R0, 0xf8, !PT ;  /* 0x8000000003037812 */ /* 0x000fc800078ef800 */
[----:B------:R-:W-:-:S04]  /*5c60*/  F2FP.BF16.PACK_AB R3, RZ, R3 ;  /* 0x00000003ff03723e */ /* 0x000fc800000010ff */
[----:B------:R-:W-:Y:S01]  /*5c70*/  PRMT R2, R3, 0x7610, R2 ;  /* 0x0000761003027816 */ /* 0x000fe20000000002 */
[----:B------:R-:W-:Y:S05]  /*5c80*/  BRA `(.L_x_567) ;  /* 0x0000086000007947 */ /* 0x000fea0003800000 */
.L_x_578:
[----:B------:R-:W2:Y:S02]  /*5c90*/  LDG.E.U8 R3, [R4.64] ;  /* 0x0000002404037981 */ /* 0x000ea4000c1e1100 */
[----:B--2---:R-:W-:-:S05]  /*5ca0*/  IMAD.SHL.U32 R0, R3, 0x2000000, RZ ;  /* 0x0200000003007824 */ /* 0x004fca00078e00ff */
[----:B------:R-:W-:-:S13]  /*5cb0*/  ISETP.GE.U32.AND P0, PT, R0, 0x8000000, PT ;  /* 0x080000000000780c */ /* 0x000fda0003f06070 */
[C---:B------:R-:W-:Y:S02]  /*5cc0*/  @!P0 IMAD.SHL.U32 R0, R3.reuse, 0x100, RZ ;  /* 0x0000010003008824 */ /* 0x040fe400078e00ff */
[C---:B------:R-:W-:Y:S02]  /*5cd0*/  @P0 IMAD.SHL.U32 R2, R3.reuse, 0x200000, RZ ;  /* 0x0020000003020824 */ /* 0x040fe400078e00ff */
[----:B------:R-:W-:Y:S01]  /*5ce0*/  IMAD.SHL.U32 R3, R3, 0x1000000, RZ ;  /* 0x0100000003037824 */ /* 0x000fe200078e00ff */
[----:B------:R-:W-:Y:S02]  /*5cf0*/  @!P0 LOP3.LUT R0, R0, 0x7f00, RZ, 0xc0, !PT ;  /* 0x00007f0000008812 */ /* 0x000fe400078ec0ff */
[----:B------:R-:W-:Y:S02]  /*5d00*/  @P0 LOP3.LUT R2, R2, 0x70000000, RZ, 0xfc, !PT ;  /* 0x7000000002020812 */ /* 0x000fe400078efcff */
[----:B------:R-:W-:-:S03]  /*5d10*/  @!P0 LOP3.LUT R0, R0, 0x3f000000, RZ, 0xfc, !PT ;  /* 0x3f00000000008812 */ /* 0x000fc600078efcff */
[----:B------:R-:W-:Y:S02]  /*5d20*/  @P0 FMUL.FTZ R2, R2, 1.9259299443872358531e-34 ;  /* 0x0780000002020820 */ /* 0x000fe40000410000 */
[----:B------:R-:W-:-:S05]  /*5d30*/  @!P0 FADD.FTZ R2, R0, -0.5 ;  /* 0xbf00000000028421 */ /* 0x000fca0000010000 */
[----:B------:R-:W-:-:S04]  /*5d40*/  LOP3.LUT R2, R2, 0x80000000, R3, 0xf8, !PT ;  /* 0x8000000002027812 */ /* 0x000fc800078ef803 */
[----:B------:R-:W-:Y:S01]  /*5d50*/  F2FP.BF16.PACK_AB R2, RZ, R2 ;  /* 0x00000002ff02723e */ /* 0x000fe200000010ff */
[----:B------:R-:W-:Y:S05]  /*5d60*/  BRA `(.L_x_567) ;  /* 0x0000078000007947 */ /* 0x000fea0003800000 */
.L_x_577:
[----:B------:R0:W5:Y:S01]  /*5d70*/  LDG.E.U16 R2, [R4.64] ;  /* 0x0000002404027981 */ /* 0x000162000c1e1500 */
[----:B------:R-:W-:Y:S05]  /*5d80*/  BRA `(.L_x_567) ;  /* 0x0000076000007947 */ /* 0x000fea0003800000 */
.L_x_574:
        /* <DEDUP_REMOVED lines=12> */
.L_x_581:
        /* <DEDUP_REMOVED lines=21> */
.L_x_585:
[----:B------:R-:W-:Y:S05]  /*5fa0*/  BSYNC B1 ;  /* 0x0000000000017941 */ /* 0x000fea0003800000 */
.L_x_584:
[----:B------:R-:W-:Y:S01]  /*5fb0*/  LEA R3, R0, 0x3b800000, 0x17 ;  /* 0x3b80000000037811 */ /* 0x000fe200078eb8ff */
[----:B------:R-:W-:-:S05]  /*5fc0*/  IMAD.SHL.U32 R0, R2, 0x100000, RZ ;  /* 0x0010000002007824 */ /* 0x000fca00078e00ff */
[----:B------:R-:W-:Y:S02]  /*5fd0*/  LOP3.LUT R0, R3, R0, R4, 0xfe, !PT ;  /* 0x0000000003007212 */ /* 0x000fe400078efe04 */
.L_x_583:
[----:B------:R-:W-:Y:S05]  /*5fe0*/  BSYNC B0 ;  /* 0x0000000000007941 */ /* 0x000fea0003800000 */
.L_x_582:
[----:B------:R-:W-:-:S04]  /*5ff0*/  F2FP.BF16.PACK_AB R0, RZ, R0 ;  /* 0x00000000ff00723e */ /* 0x000fc800000010ff */
[----:B------:R-:W-:Y:S01]  /*6000*/  PRMT R2, R0, 0x7610, R2 ;  /* 0x0000761000027816 */ /* 0x000fe20000000002 */
[----:B------:R-:W-:Y:S05]  /*6010*/  BRA `(.L_x_567) ;  /* 0x000004d000007947 */ /* 0x000fea0003800000 */
.L_x_580:
        /* <DEDUP_REMOVED lines=21> */
.L_x_589:
[----:B------:R-:W-:Y:S05]  /*6170*/  BSYNC B1 ;  /* 0x0000000000017941 */ /* 0x000fea0003800000 */
.L_x_588:
[----:B------:R-:W-:Y:S01]  /*6180*/  LEA R3, R0, 0x37800000, 0x17 ;  /* 0x3780000000037811 */ /* 0x000fe200078eb8ff */
[----:B------:R-:W-:-:S05]  /*6190*/  IMAD.SHL.U32 R0, R2, 0x200000, RZ ;  /* 0x0020000002007824 */ /* 0x000fca00078e00ff */
[----:B------:R-:W-:Y:S02]  /*61a0*/  LOP3.LUT R0, R3, R0, R4, 0xfe, !PT ;  /* 0x0000000003007212 */ /* 0x000fe400078efe04 */
.L_x_587:
[----:B------:R-:W-:Y:S05]  /*61b0*/  BSYNC B0 ;  /* 0x0000000000007941 */ /* 0x000fea0003800000 */
.L_x_586:
[----:B------:R-:W-:-:S04]  /*61c0*/  F2FP.BF16.PACK_AB R0, RZ, R0 ;  /* 0x00000000ff00723e */ /* 0x000fc800000010ff */
[----:B------:R-:W-:Y:S01]  /*61d0*/  PRMT R2, R0, 0x7610, R2 ;  /* 0x0000761000027816 */ /* 0x000fe20000000002 */
[----:B------:R-:W-:Y:S05]  /*61e0*/  BRA `(.L_x_567) ;  /* 0x0000030000007947 */ /* 0x000fea0003800000 */
.L_x_579:
        /* <DEDUP_REMOVED lines=14> */
.L_x_593:
[----:B------:R-:W-:Y:S05]  /*62d0*/  BSYNC B0 ;  /* 0x0000000000007941 */ /* 0x000fea0003800000 */
.L_x_592:
[----:B------:R-:W-:-:S04]  /*62e0*/  F2FP.BF16.PACK_AB R0, RZ, R0 ;  /* 0x00000000ff00723e */ /* 0x000fc800000010ff */
[----:B------:R-:W-:Y:S01]  /*62f0*/  PRMT R2, R0, 0x7610, R2 ;  /* 0x0000761000027816 */ /* 0x000fe20000000002 */
[----:B------:R-:W-:Y:S05]  /*6300*/  BRA `(.L_x_567) ;  /* 0x000001e000007947 */ /* 0x000fea0003800000 */
.L_x_566:
        /* <DEDUP_REMOVED lines=21> */
.L_x_591:
[----:B------:R-:W2:Y:S02]  /*6460*/  LDG.E.64 R4, [R4.64] ;  /* 0x0000002404047981 */ /* 0x000ea4000c1e1b00 */
[----:B--2---:R-:W0:Y:S02]  /*6470*/  I2F.U64 R0, R4 ;  /* 0x0000000400007312 */ /* 0x004e240000301000 */
[----:B0-----:R-:W-:-:S04]  /*6480*/  F2FP.BF16.PACK_AB R0, RZ, R0 ;  /* 0x00000000ff00723e */ /* 0x001fc800000010ff */
[----:B------:R-:W-:Y:S01]  /*6490*/  PRMT R2, R0, 0x7610, R2 ;  /* 0x0000761000027816 */ /* 0x000fe20000000002 */
[----:B------:R-:W-:Y:S05]  /*64a0*/  BRA `(.L_x_567) ;  /* 0x0000004000007947 */ /* 0x000fea0003800000 */
.L_x_590:
[----:B------:R-:W2:Y:S02]  /*64b0*/  LDG.E R4, [R4.64] ;  /* 0x0000002404047981 */ /* 0x000ea4000c1e1900 */
[----:B--2---:R-:W0:Y:S02]  /*64c0*/  I2F.U32 R0, R4 ;  /* 0x0000000400007306 */ /* 0x004e240000201000 */
[----:B0-----:R-:W-:-:S04]  /*64d0*/  F2FP.BF16.PACK_AB R0, RZ, R0 ;  /* 0x00000000ff00723e */ /* 0x001fc800000010ff */
[----:B------:R-:W-:Y:S02]  /*64e0*/  PRMT R2, R0, 0x7610, R2 ;  /* 0x0000761000027816 */ /* 0x000fe40000000002 */
.L_x_567:
[----:B------:R-:W-:-:S05]  /*64f0*/  IADD3 R17, R17, 0x80, RZ ;  /* 0x0000008011117810 */ /* 0x000fca0007ffe0ff */
.L_x_529:
[----:B------:R-:W-:Y:S05]  /*6500*/  BSYNC B6 ;  /* 0x0000000000067941 */ /* 0x000fea0003800000 */
.L_x_528:
        /* <DEDUP_REMOVED lines=24> */
.L_x_599:
[----:B------:R-:W2:Y:S02]  /*6690*/  LDG.E.U8 R4, [R4.64] ;  /* 0x0000002404047981 */ /* 0x000ea4000c1e1100 */
[----:B--2---:R-:W0:Y:S02]  /*66a0*/  I2F.U16 R0, R4 ;  /* 0x0000000400007306 */ /* 0x004e240000101000 */
[----:B0-----:R-:W-:-:S04]  /*66b0*/  F2FP.BF16.PACK_AB R0, RZ, R0 ;  /* 0x00000000ff00723e */ /* 0x001fc800000010ff */
[----:B------:R-:W-:Y:S01]  /*66c0*/  PRMT R27, R0, 0x7610, R27 ;  /* 0x00007610001b7816 */ /* 0x000fe2000000001b */
[----:B------:R-:W-:Y:S05]  /*66d0*/  BRA `(.L_x_601) ;  /* 0x00000f0000007947 */ /* 0x000fea0003800000 */
.L_x_598:
        /* <DEDUP_REMOVED lines=11> */
.L_x_603:
[----:B------:R-:W2:Y:S02]  /*6790*/  LDG.E R4, [R4.64] ;  /* 0x0000002404047981 */ /* 0x000ea4000c1e1900 */
[----:B--2---:R-:W0:Y:S02]  /*67a0*/  I2F R0, R4 ;  /* 0x0000000400007306 */ /* 0x004e240000201400 */
[----:B0-----:R-:W-:-:S04]  /*67b0*/  F2FP.BF16.PACK_AB R0, RZ, R0 ;  /* 0x00000000ff00723e */ /* 0x001fc800000010ff */
[----:B------:R-:W-:Y:S01]  /*67c0*/  PRMT R27, R0, 0x7610, R27 ;  /* 0x00007610001b7816 */ /* 0x000fe2000000001b */
[----:B------:R-:W-:Y:S05]  /*67d0*/  BRA `(.L_x_601) ;  /* 0x00000e0000007947 */ /* 0x000fea0003800000 */
.L_x_602:
[----:B------:R-:W2:Y:S02]  /*67e0*/  LDG.E.U16 R4, [R4.64] ;  /* 0x0000002404047981 */ /* 0x000ea4000c1e1500 */
[----:B--2---:R-:W0:Y:S02]  /*67f0*/  I2F.S16 R0, R4 ;  /* 0x0000000400007306 */ /* 0x004e240000101400 */
[----:B0-----:R-:W-:-:S04]  /*6800*/  F2FP.BF16.PACK_AB R0, RZ, R0 ;  /* 0x00000000ff00723e */ /* 0x001fc800000010ff */
[----:B------:R-:W-:Y:S01]  /*6810*/  PRMT R27, R0, 0x7610, R27 ;  /* 0x00007610001b7816 */ /* 0x000fe2000000001b */
[----:B------:R-:W-:Y:S05]  /*6820*/  BRA `(.L_x_601) ;  /* 0x00000db000007947 */ /* 0x000fea0003800000 */
.L_x_597:
        /* <DEDUP_REMOVED lines=9> */
.L_x_605:
[----:B------:R-:W2:Y:S02]  /*68c0*/  LDG.E.U16 R0, [R4.64] ;  /* 0x0000002404007981 */ /* 0x000ea4000c1e1500 */
[----:B--2---:R-:W-:-:S05]  /*68d0*/  HADD2.F32 R0, -RZ, R0.H0_H0 ;  /* 0x20000000ff007230 */ /* 0x004fca0000004100 */
[----:B------:R-:W-:-:S04]  /*68e0*/  F2FP.BF16.PACK_AB R0, RZ, R0 ;  /* 0x00000000ff00723e */ /* 0x000fc800000010ff */
[----:B------:R-:W-:Y:S01]  /*68f0*/  PRMT R27, R0, 0x7610, R27 ;  /* 0x00007610001b7816 */ /* 0x000fe2000000001b */
[----:B------:R-:W-:Y:S05]  /*6900*/  BRA `(.L_x_601) ;  /* 0x00000cd000007947 */ /* 0x000fea0003800000 */
.L_x_604:
        /* <DEDUP_REMOVED lines=9> */
.L_x_607:
[----:B------:R-:W2:Y:S02]  /*69a0*/  LDG.E.U16 R4, [R4.64] ;  /* 0x0000002404047981 */ /* 0x000ea4000c1e1500 */
[----:B--2---:R-:W-:-:S05]  /*69b0*/  HADD2.F32 R0, -RZ, R4.H0_H0 ;  /* 0x20000004ff007230 */ /* 0x004fca0000004100 */
[----:B------:R-:W-:-:S04]  /*69c0*/  F2FP.BF16.PACK_AB R0, RZ, R0 ;  /* 0x00000000ff00723e */ /* 0x000fc800000010ff */
[----:B------:R-:W-:Y:S01]  /*69d0*/  PRMT R27, R0, 0x7610, R27 ;  /* 0x00007610001b7816 */ /* 0x000fe2000000001b */
[----:B------:R-:W-:Y:S05]  /*69e0*/  BRA `(.L_x_601) ;  /* 0x00000bf000007947 */ /* 0x000fea0003800000 */
.L_x_606:
[----:B------:R-:W2:Y:S02]  /*69f0*/  LDG.E.64 R4, [R4.64] ;  /* 0x0000002404047981 */ /* 0x000ea4000c1e1b00 */
[----:B--2---:R-:W0:Y:S01]  /*6a00*/  F2F.F32.F64 R0, R4 ;  /* 0x0000000400007310 */ /* 0x004e220000301000 */
[----:B------:R-:W0:-:S14]  /*6a10*/  DSETP.GEU.AND P0, PT, |R4|, c[0x2][0x0], PT ;  /* 0x008000000400762a */ /* 0x000e1c0003f0e200 */
[----:B0-----:R-:W-:-:S05]  /*6a20*/  @!P0 FMUL R0, R0, 1.175494350822287508e-38 ;  /* 0x0080000000008820 */ /* 0x001fca0000400000 */
[----:B------:R-:W-:-:S04]  /*6a30*/  F2FP.BF16.PACK_AB R0, RZ, R0 ;  /* 0x00000000ff00723e */ /* 0x000fc800000010ff */
[----:B------:R-:W-:Y:S01]  /*6a40*/  PRMT R27, R0, 0x7610, R27 ;  /* 0x00007610001b7816 */ /* 0x000fe2000000001b */
[----:B------:R-:W-:Y:S05]  /*6a50*/  BRA `(.L_x_601) ;  /* 0x00000b8000007947 */ /* 0x000fea0003800000 */
.L_x_596:
        /* <DEDUP_REMOVED lines=14> */
.L_x_610:
[----:B------:R-:W2:Y:S02]  /*6b40*/  LDG.E.64 R4, [R4.64] ;  /* 0x0000002404047981 */ /* 0x000ea4000c1e1b00 */
[----:B--2---:R-:W0:Y:S01]  /*6b50*/  F2F.F32.F64 R0, R4 ;  /* 0x0000000400007310 */ /* 0x004e220000301000 */
[----:B------:R-:W0:-:S14]  /*6b60*/  DSETP.GEU.AND P0, PT, |R4|, c[0x2][0x0], PT ;  /* 0x008000000400762a */ /* 0x000e1c0003f0e200 */
[----:B0-----:R-:W-:-:S05]  /*6b70*/  @!P0 FMUL R0, R0, 1.175494350822287508e-38 ;  /* 0x0080000000008820 */ /* 0x001fca0000400000 */
[----:B------:R-:W-:-:S04]  /*6b80*/  F2FP.BF16.PACK_AB R0, RZ, R0 ;  /* 0x00000000ff00723e */ /* 0x000fc800000010ff */
[----:B------:R-:W-:Y:S01]  /*6b90*/  PRMT R27, R0, 0x7610, R27 ;  /* 0x00007610001b7816 */ /* 0x000fe2000000001b */
[----:B------:R-:W-:Y:S05]  /*6ba0*/  BRA `(.L_x_601) ;  /* 0x00000a3000007947 */ /* 0x000fea0003800000 */
.L_x_609:
        /* <DEDUP_REMOVED lines=28> */
.L_x_612:
        /* <DEDUP_REMOVED lines=15> */
.L_x_611:
[----:B------:R0:W5:Y:S01]  /*6e60*/  LDG.E.U16 R27, [R4.64] ;  /* 0x00000024041b7981 */ /* 0x000162000c1e1500 */
[----:B------:R-:W-:Y:S05]  /*6e70*/  BRA `(.L_x_601) ;  /* 0x0000076000007947 */ /* 0x000fea0003800000 */
.L_x_608:
        /* <DEDUP_REMOVED lines=12> */
.L_x_615:
        /* <DEDUP_REMOVED lines=21> */
.L_x_619:
[----:B------:R-:W-:Y:S05]  /*7090*/  BSYNC B1 ;  /* 0x0000000000017941 */ /* 0x000fea0003800000 */
.L_x_618:
[----:B------:R-:W-:Y:S01]  /*70a0*/  LEA R5, R0, 0x3b800000, 0x17 ;  /* 0x3b80000000057811 */ /* 0x000fe200078eb8ff */
[----:B------:R-:W-:-:S05]  /*70b0*/  IMAD.SHL.U32 R0, R3, 0x100000, RZ ;  /* 0x0010000003007824 */ /* 0x000fca00078e00ff */
[----:B------:R-:W-:Y:S02]  /*70c0*/  LOP3.LUT R0, R5, R0, R6, 0xfe, !PT ;  /* 0x0000000005007212 */ /* 0x000fe400078efe06 */
.L_x_617:
[----:B------:R-:W-:Y:S05]  /*70d0*/  BSYNC B0 ;  /* 0x0000000000007941 */ /* 0x000fea0003800000 */
.L_x_616:
[----:B------:R-:W-:-:S04]  /*70e0*/  F2FP.BF16.PACK_AB R0, RZ, R0 ;  /* 0x00000000ff00723e */ /* 0x000fc800000010ff */
[----:B------:R-:W-:Y:S01]  /*70f0*/  PRMT R27, R0, 0x7610, R27 ;  /* 0x00007610001b7816 */ /* 0x000fe2000000001b */
[----:B------:R-:W-:Y:S05]  /*7100*/  BRA `(.L_x_601) ;  /* 0x000004d000007947 */ /* 0x000fea0003800000 */
.L_x_614:
        /* <DEDUP_REMOVED lines=21> */
.L_x_623:
[----:B------:R-:W-:Y:S05]  /*7260*/  BSYNC B1 ;  /* 0x0000000000017941 */ /* 0x000fea0003800000 */
.L_x_622:
[----:B------:R-:W-:Y:S01]  /*7270*/  LEA R5, R0, 0x37800000, 0x17 ;  /* 0x3780000000057811 */ /* 0x000fe200078eb8ff */
[----:B------:R-:W-:-:S05]  /*7280*/  IMAD.SHL.U32 R0, R3, 0x200000, RZ ;  /* 0x0020000003007824 */ /* 0x000fca00078e00ff */
[----:B------:R-:W-:Y:S02]  /*7290*/  LOP3.LUT R0, R5, R0, R6, 0xfe, !PT ;  /* 0x0000000005007212 */ /* 0x000fe400078efe06 */
.L_x_621:
[----:B------:R-:W-:Y:S05]  /*72a0*/  BSYNC B0 ;  /* 0x0000000000007941 */ /* 0x000fea0003800000 */
.L_x_620:
[----:B------:R-:W-:-:S04]  /*72b0*/  F2FP.BF16.PACK_AB R0, RZ, R0 ;  /* 0x00000000ff00723e */ /* 0x000fc800000010ff */
[----:B------:R-:W-:Y:S01]  /*72c0*/  PRMT R27, R0, 0x7610, R27 ;  /* 0x00007610001b7816 */ /* 0x000fe2000000001b */
[----:B------:R-:W-:Y:S05]  /*72d0*/  BRA `(.L_x_601) ;  /* 0x0000030000007947 */ /* 0x000fea0003800000 */
.L_x_613:
        /* <DEDUP_REMOVED lines=14> */
.L_x_627:
[----:B------:R-:W-:Y:S05]  /*73c0*/  BSYNC B0 ;  /* 0x0000000000007941 */ /* 0x000fea0003800000 */
.L_x_626:
[----:B------:R-:W-:-:S04]  /*73d0*/  F2FP.BF16.PACK_AB R0, RZ, R0 ;  /* 0x00000000ff00723e */ /* 0x000fc800000010ff */
[----:B------:R-:W-:Y:S01]  /*73e0*/  PRMT R27, R0, 0x7610, R27 ;  /* 0x00007610001b7816 */ /* 0x000fe2000000001b */
[----:B------:R-:W-:Y:S05]  /*73f0*/  BRA `(.L_x_601) ;  /* 0x000001e000007947 */ /* 0x000fea0003800000 */
.L_x_600:
        /* <DEDUP_REMOVED lines=21> */
.L_x_625:
[----:B------:R-:W2:Y:S02]  /*7550*/  LDG.E.64 R4, [R4.64] ;  /* 0x0000002404047981 */ /* 0x000ea4000c1e1b00 */
[----:B--2---:R-:W0:Y:S02]  /*7560*/  I2F.U64 R0, R4 ;  /* 0x0000000400007312 */ /* 0x004e240000301000 */
[----:B0-----:R-:W-:-:S04]  /*7570*/  F2FP.BF16.PACK_AB R0, RZ, R0 ;  /* 0x00000000ff00723e */ /* 0x001fc800000010ff */
[----:B------:R-:W-:Y:S01]  /*7580*/  PRMT R27, R0, 0x7610, R27 ;  /* 0x00007610001b7816 */ /* 0x000fe2000000001b */
[----:B------:R-:W-:Y:S05]  /*7590*/  BRA `(.L_x_601) ;  /* 0x0000004000007947 */ /* 0x000fea0003800000 */
.L_x_624:
[----:B------:R-:W2:Y:S02]  /*75a0*/  LDG.E R4, [R4.64] ;  /* 0x0000002404047981 */ /* 0x000ea4000c1e1900 */
[----:B--2---:R-:W0:Y:S02]  /*75b0*/  I2F.U32 R0, R4 ;  /* 0x0000000400007306 */ /* 0x004e240000201000 */
[----:B0-----:R-:W-:-:S04]  /*75c0*/  F2FP.BF16.PACK_AB R0, RZ, R0 ;  /* 0x00000000ff00723e */ /* 0x001fc800000010ff */
[----:B------:R-:W-:Y:S02]  /*75d0*/  PRMT R27, R0, 0x7610, R27 ;  /* 0x00007610001b7816 */ /* 0x000fe4000000001b */
.L_x_601:
        /* <DEDUP_REMOVED lines=19> */
.L_x_631:
[----:B------:R-:W2:Y:S02]  /*7710*/  LDG.E.U8 R4, [R4.64] ;  /* 0x0000002404047981 */ /* 0x000ea4000c1e1100 */
[----:B--2---:R-:W0:Y:S02]  /*7720*/  I2F.U16 R0, R4 ;  /* 0x0000000400007306 */ /* 0x004e240000101000 */
[----:B0-----:R-:W-:-:S04]  /*7730*/  F2FP.BF16.PACK_AB R0, RZ, R0 ;  /* 0x00000000ff00723e */ /* 0x001fc800000010ff */
[----:B------:R-:W-:Y:S01]  /*7740*/  PRMT R29, R0, 0x7610, R29 ;  /* 0x00007610001d7816 */ /* 0x000fe2000000001d */
[----:B------:R-:W-:Y:S05]  /*7750*/  BRA `(.L_x_595) ;  /* 0x00000f0000007947 */ /* 0x000fea0003800000 */
.L_x_630:
        /* <DEDUP_REMOVED lines=11> */
.L_x_634:
[----:B------:R-:W2:Y:S02]  /*7810*/  LDG.E R4, [R4.64] ;  /* 0x0000002404047981 */ /* 0x000ea4000c1e1900 */
[----:B--2---:R-:W0:Y:S02]  /*7820*/  I2F R0, R4 ;  /* 0x0000000400007306 */ /* 0x004e240000201400 */
[----:B0-----:R-:W-:-:S04]  /*7830*/  F2FP.BF16.PACK_AB R0, RZ, R0 ;  /* 0x00000000ff00723e */ /* 0x001fc800000010ff */
[----:B------:R-:W-:Y:S01]  /*7840*/  PRMT R29, R0, 0x7610, R29 ;  /* 0x00007610001d7816 */ /* 0x000fe2000000001d */
[----:B------:R-:W-:Y:S05]  /*7850*/  BRA `(.L_x_595) ;  /* 0x00000e0000007947 */ /* 0x000fea0003800000 */
.L_x_633:
[----:B------:R-:W2:Y:S02]  /*7860*/  LDG.E.U16 R4, [R4.64] ;  /* 0x0000002404047981 */ /* 0x000ea4000c1e1500 */
[----:B--2---:R-:W0:Y:S02]  /*7870*/  I2F.S16 R0, R4 ;  /* 0x0000000400007306 */ /* 0x004e240000101400 */
[----:B0-----:R-:W-:-:S04]  /*7880*/  F2FP.BF16.PACK_AB R0, RZ, R0 ;  /* 0x00000000ff00723e */ /* 0x001fc800000010ff */
[----:B------:R-:W-:Y:S01]  /*7890*/  PRMT R29, R0, 0x7610, R29 ;  /* 0x00007610001d7816 */ /* 0x000fe2000000001d */
[----:B------:R-:W-:Y:S05]  /*78a0*/  BRA `(.L_x_595) ;  /* 0x00000db000007947 */ /* 0x000fea0003800000 */
.L_x_629:
        /* <DEDUP_REMOVED lines=9> */
.L_x_636:
[----:B------:R-:W2:Y:S02]  /*7940*/  LDG.E.U16 R0, [R4.64] ;  /* 0x0000002404007981 */ /* 0x000ea4000c1e1500 */
[----:B--2---:R-:W-:-:S05]  /*7950*/  HADD2.F32 R0, -RZ, R0.H0_H0 ;  /* 0x20000000ff007230 */ /* 0x004fca0000004100 */
[----:B------:R-:W-:-:S04]  /*7960*/  F2FP.BF16.PACK_AB R0, RZ, R0 ;  /* 0x00000000ff00723e */ /* 0x000fc800000010ff */
[----:B------:R-:W-:Y:S01]  /*7970*/  PRMT R29, R0, 0x7610, R29 ;  /* 0x00007610001d7816 */ /* 0x000fe2000000001d */
[----:B------:R-:W-:Y:S05]  /*7980*/  BRA `(.L_x_595) ;  /* 0x00000cd000007947 */ /* 0x000fea0003800000 */
.L_x_635:
        /* <DEDUP_REMOVED lines=9> */
.L_x_638:
[----:B------:R-:W2:Y:S02]  /*7a20*/  LDG.E.U16 R4, [R4.64] ;  /* 0x0000002404047981 */ /* 0x000ea4000c1e1500 */
[----:B--2---:R-:W-:-:S05]  /*7a30*/  HADD2.F32 R0, -RZ, R4.H0_H0 ;  /* 0x20000004ff007230 */ /* 0x004fca0000004100 */
[----:B------:R-:W-:-:S04]  /*7a40*/  F2FP.BF16.PACK_AB R0, RZ, R0 ;  /* 0x00000000ff00723e */ /* 0x000fc800000010ff */
[----:B------:R-:W-:Y:S01]  /*7a50*/  PRMT R29, R0, 0x7610, R29 ;  /* 0x00007610001d7816 */ /* 0x000fe2000000001d */
[----:B------:R-:W-:Y:S05]  /*7a60*/  BRA `(.L_x_595) ;  /* 0x00000bf000007947 */ /* 0x000fea0003800000 */
.L_x_637:
[----:B------:R-:W2:Y:S02]  /*7a70*/  LDG.E.64 R4, [R4.64] ;  /* 0x0000002404047981 */ /* 0x000ea4000c1e1b00 */
[----:B--2---:R-:W0:Y:S01]  /*7a80*/  F2F.F32.F64 R0, R4 ;  /* 0x0000000400007310 */ /* 0x004e220000301000 */
[----:B------:R-:W0:-:S14]  /*7a90*/  DSETP.GEU.AND P0, PT, |R4|, c[0x2][0x0], PT ;  /* 0x008000000400762a */ /* 0x000e1c0003f0e200 */
[----:B0-----:R-:W-:-:S05]  /*7aa0*/  @!P0 FMUL R0, R0, 1.175494350822287508e-38 ;  /* 0x0080000000008820 */ /* 0x001fca0000400000 */
[----:B------:R-:W-:-:S04]  /*7ab0*/  F2FP.BF16.PACK_AB R0, RZ, R0 ;  /* 0x00000000ff00723e */ /* 0x000fc800000010ff */
[----:B------:R-:W-:Y:S01]  /*7ac0*/  PRMT R29, R0, 0x7610, R29 ;  /* 0x00007610001d7816 */ /* 0x000fe2000000001d */
[----:B------:R-:W-:Y:S05]  /*7ad0*/  BRA `(.L_x_595) ;  /* 0x00000b8000007947 */ /* 0x000fea0003800000 */
.L_x_628:
        /* <DEDUP_REMOVED lines=14> */
.L_x_641:
[----:B------:R-:W2:Y:S02]  /*7bc0*/  LDG.E.64 R4, [R4.64] ;  /* 0x0000002404047981 */ /* 0x000ea4000c1e1b00 */
[----:B--2---:R-:W0:Y:S01]  /*7bd0*/  F2F.F32.F64 R0, R4 ;  /* 0x0000000400007310 */ /* 0x004e220000301000 */
[----:B------:R-:W0:-:S14]  /*7be0*/  DSETP.GEU.AND P0, PT, |R4|, c[0x2][0x0], PT ;  /* 0x008000000400762a */ /* 0x000e1c0003f0e200 */
[----:B0-----:R-:W-:-:S05]  /*7bf0*/  @!P0 FMUL R0, R0, 1.175494350822287508e-38 ;  /* 0x0080000000008820 */ /* 0x001fca0000400000 */
[----:B------:R-:W-:-:S04]  /*7c00*/  F2FP.BF16.PACK_AB R0, RZ, R0 ;  /* 0x00000000ff00723e */ /* 0x000fc800000010ff */
[----:B------:R-:W-:Y:S01]  /*7c10*/  PRMT R29, R0, 0x7610, R29 ;  /* 0x00007610001d7816 */ /* 0x000fe2000000001d */
[----:B------:R-:W-:Y:S05]  /*7c20*/  BRA `(.L_x_595) ;  /* 0x00000a3000007947 */ /* 0x000fea0003800000 */
.L_x_640:
        /* <DEDUP_REMOVED lines=28> */
.L_x_643:
        /* <DEDUP_REMOVED lines=15> */
.L_x_642:
[----:B------:R0:W5:Y:S01]  /*7ee0*/  LDG.E.U16 R29, [R4.64] ;  /* 0x00000024041d7981 */ /* 0x000162000c1e1500 */
[----:B------:R-:W-:Y:S05]  /*7ef0*/  BRA `(.L_x_595) ;  /* 0x0000076000007947 */ /* 0x000fea0003800000 */
.L_x_639:
        /* <DEDUP_REMOVED lines=12> */
.L_x_646:
        /* <DEDUP_REMOVED lines=21> */
.L_x_650:
[----:B------:R-:W-:Y:S05]  /*8110*/  BSYNC B1 ;  /* 0x0000000000017941 */ /* 0x000fea0003800000 */
.L_x_649:
[----:B------:R-:W-:Y:S01]  /*8120*/  LEA R5, R0, 0x3b800000, 0x17 ;  /* 0x3b80000000057811 */ /* 0x000fe200078eb8ff */
[----:B------:R-:W-:-:S05]  /*8130*/  IMAD.SHL.U32 R0, R3, 0x100000, RZ ;  /* 0x0010000003007824 */ /* 0x000fca00078e00ff */
[----:B------:R-:W-:Y:S02]  /*8140*/  LOP3.LUT R0, R5, R0, R6, 0xfe, !PT ;  /* 0x0000000005007212 */ /* 0x000fe400078efe06 */
.L_x_648:
[----:B------:R-:W-:Y:S05]  /*8150*/  BSYNC B0 ;  /* 0x0000000000007941 */ /* 0x000fea0003800000 */
.L_x_647:
[----:B------:R-:W-:-:S04]  /*8160*/  F2FP.BF16.PACK_AB R0, RZ, R0 ;  /* 0x00000000ff00723e */ /* 0x000fc800000010ff */
[----:B------:R-:W-:Y:S01]  /*8170*/  PRMT R29, R0, 0x7610, R29 ;  /* 0x00007610001d7816 */ /* 0x000fe2000000001d */
[----:B------:R-:W-:Y:S05]  /*8180*/  BRA `(.L_x_595) ;  /* 0x000004d000007947 */ /* 0x000fea0003800000 */
.L_x_645:
        /* <DEDUP_REMOVED lines=21> */
.L_x_654:
[----:B------:R-:W-:Y:S05]  /*82e0*/  BSYNC B1 ;  /* 0x0000000000017941 */ /* 0x000fea0003800000 */
.L_x_653:
[----:B------:R-:W-:Y:S01]  /*82f0*/  LEA R5, R0, 0x37800000, 0x17 ;  /* 0x3780000000057811 */ /* 0x000fe200078eb8ff */
[----:B------:R-:W-:-:S05]  /*8300*/  IMAD.SHL.U32 R0, R3, 0x200000, RZ ;  /* 0x0020000003007824 */ /* 0x000fca00078e00ff */
[----:B------:R-:W-:Y:S02]  /*8310*/  LOP3.LUT R0, R5, R0, R6, 0xfe, !PT ;  /* 0x0000000005007212 */ /* 0x000fe400078efe06 */
.L_x_652:
[----:B------:R-:W-:Y:S05]  /*8320*/  BSYNC B0 ;  /* 0x0000000000007941 */ /* 0x000fea0003800000 */
.L_x_651:
[----:B------:R-:W-:-:S04]  /*8330*/  F2FP.BF16.PACK_AB R0, RZ, R0 ;  /* 0x00000000ff00723e */ /* 0x000fc800000010ff */
[----:B------:R-:W-:Y:S01]  /*8340*/  PRMT R29, R0, 0x7610, R29 ;  /* 0x00007610001d7816 */ /* 0x000fe2000000001d */
[----:B------:R-:W-:Y:S05]  /*8350*/  BRA `(.L_x_595) ;  /* 0x0000030000007947 */ /* 0x000fea0003800000 */
.L_x_644:
        /* <DEDUP_REMOVED lines=14> */
.L_x_658:
[----:B------:R-:W-:Y:S05]  /*8440*/  BSYNC B0 ;  /* 0x0000000000007941 */ /* 0x000fea0003800000 */
.L_x_657:
[----:B------:R-:W-:-:S04]  /*8450*/  F2FP.BF16.PACK_AB R0, RZ, R0 ;  /* 0x00000000ff00723e */ /* 0x000fc800000010ff */
[----:B------:R-:W-:Y:S01]  /*8460*/  PRMT R29, R0, 0x7610, R29 ;  /* 0x00007610001d7816 */ /* 0x000fe2000000001d */
[----:B------:R-:W-:Y:S05]  /*8470*/  BRA `(.L_x_595) ;  /* 0x000001e000007947 */ /* 0x000fea0003800000 */
.L_x_632:
        /* <DEDUP_REMOVED lines=21> */
.L_x_656:
[----:B------:R-:W2:Y:S02]  /*85d0*/  LDG.E.64 R4, [R4.64] ;  /* 0x0000002404047981 */ /* 0x000ea4000c1e1b00 */
[----:B--2---:R-:W0:Y:S02]  /*85e0*/  I2F.U64 R0, R4 ;  /* 0x0000000400007312 */ /* 0x004e240000301000 */
[----:B0-----:R-:W-:-:S04]  /*85f0*/  F2FP.BF16.PACK_AB R0, RZ, R0 ;  /* 0x00000000ff00723e */ /* 0x001fc800000010ff */
[----:B------:R-:W-:Y:S01]  /*8600*/  PRMT R29, R0, 0x7610, R29 ;  /* 0x00007610001d7816 */ /* 0x000fe2000000001d */
[----:B------:R-:W-:Y:S05]  /*8610*/  BRA `(.L_x_595) ;  /* 0x0000004000007947 */ /* 0x000fea0003800000 */
.L_x_655:
[----:B------:R-:W2:Y:S02]  /*8620*/  LDG.E R4, [R4.64] ;  /* 0x0000002404047981 */ /* 0x000ea4000c1e1900 */
[----:B--2---:R-:W0:Y:S02]  /*8630*/  I2F.U32 R0, R4 ;  /* 0x0000000400007306 */ /* 0x004e240000201000 */
[----:B0-----:R-:W-:-:S04]  /*8640*/  F2FP.BF16.PACK_AB R0, RZ, R0 ;  /* 0x00000000ff00723e */ /* 0x001fc800000010ff */
[----:B------:R-:W-:Y:S02]  /*8650*/  PRMT R29, R0, 0x7610, R29 ;  /* 0x00007610001d7816 */ /* 0x000fe4000000001d */
.L_x_595:
[----:B------:R-:W-:Y:S05]  /*8660*/  BSYNC B6 ;  /* 0x0000000000067941 */ /* 0x000fea0003800000 */
.L_x_594:
[----:B------:R-:W1:Y:S01]  /*8670*/  S2R R7, SR_TID.X ;  /* 0x0000000000077919 */ /* 0x000e620000002100 */
[----:B-----5:R-:W-:Y:S01]  /*8680*/  PRMT R0, RZ, 0x5410, R23 ;  /* 0x00005410ff007816 */ /* 0x020fe20000000017 */
[----:B------:R-:W2:Y:S01]  /*8690*/  LDC.U8 R17, c[0x0][0x190] ;  /* 0x00006400ff117b82 */ /* 0x000ea20000000000 */
[----:B------:R-:W-:Y:S01]  /*86a0*/  PRMT R24, RZ, 0x5410, R24 ;  /* 0x00005410ff187816 */ /* 0x000fe20000000018 */
[----:B------:R-:W-:Y:S01]  /*86b0*/  BSSY B6, `(.L_x_659) ;  /* 0x000012f000067945 */ /* 0x000fe20003800000 */
[----:B------:R-:W-:Y:S02]  /*86c0*/  PRMT R28, RZ, 0x5410, R28 ;  /* 0x00005410ff1c7816 */ /* 0x000fe4000000001c */
[----:B------:R-:W-:Y:S02]  /*86d0*/  PRMT R27, RZ, 0x5410, R27 ;  /* 0x00005410ff1b7816 */ /* 0x000fe4000000001b */
[----:B------:R-:W-:Y:S02]  /*86e0*/  FSETP.NEU.FTZ.AND P2, PT, R24, RZ, PT ;  /* 0x000000ff1800720b */ /* 0x000fe40003f5d000 */
[----:B------:R-:W-:-:S02]  /*86f0*/  FSETP.NEU.FTZ.AND P3, PT, R28, RZ, PT ;  /* 0x000000ff1c00720b */ /* 0x000fc40003f7d000 */
[----:B------:R-:W-:Y:S02]  /*8700*/  FSETP.NEU.FTZ.AND P1, PT, R27, RZ, PT ;  /* 0x000000ff1b00720b */ /* 0x000fe40003f3d000 */
[----:B------:R-:W-:Y:S01]  /*8710*/  FSETP.NEU.FTZ.AND P0, PT, R0, RZ, PT ;  /* 0x000000ff0000720b */ /* 0x000fe20003f1d000 */
[----:B-1----:R-:W-:Y:S01]  /*8720*/  IMAD.MOV.U32 R23, RZ, RZ, R7 ;  /* 0x000000ffff177224 */ /* 0x002fe200078e0007 */
[CC--:B------:R-:W-:Y:S02]  /*8730*/  ISETP.GE.OR P2, PT, R7.reuse, R22.reuse, !P2 ;  /* 0x000000160700720c */ /* 0x0c0fe40005746670 */
[----:B------:R-:W-:Y:S02]  /*8740*/  ISETP.GE.AND P4, PT, R7, R22, PT ;  /* 0x000000160700720c */ /* 0x000fe40003f86270 */
[C---:B------:R-:W-:Y:S02]  /*8750*/  IADD3 R3, R23.reuse, 0x100, RZ ;  /* 0x0000010017037810 */ /* 0x040fe40007ffe0ff */
[----:B0-----:R-:W-:-:S02]  /*8760*/  IADD3 R5, R23, 0x180, RZ ;  /* 0x0000018017057810 */ /* 0x001fc40007ffe0ff */
[----:B------:R-:W-:Y:S02]  /*8770*/  IADD3 R19, R23, 0x80, RZ ;  /* 0x0000008017137810 */ /* 0x000fe40007ffe0ff */
[-C--:B------:R-:W-:Y:S02]  /*8780*/  ISETP.GE.OR P3, PT, R3, R22.reuse, !P3 ;  /* 0x000000160300720c */ /* 0x080fe40005f66670 */
[-C--:B------:R-:W-:Y:S02]  /*8790*/  ISETP.GE.OR P1, PT, R5, R22.reuse, !P1 ;  /* 0x000000160500720c */ /* 0x080fe40004f26670 */
[----:B------:R-:W-:Y:S02]  /*87a0*/  ISETP.GE.OR P0, PT, R19, R22, !P0 ;  /* 0x000000161300720c */ /* 0x000fe40004706670 */
[----:B------:R-:W-:-:S04]  /*87b0*/  @!P2 FSET.BF.GT.FTZ.AND R24, R24, RZ, PT ;  /* 0x000000ff1818a20a */ /* 0x000fc80003814000 */
[----:B------:R-:W-:-:S03]  /*87c0*/  @!P2 F2FP.BF16.PACK_AB R24, RZ, R24 ;  /* 0x00000018ff18a23e */ /* 0x000fc600000010ff */
[----:B------:R-:W-:Y:S02]  /*87d0*/  @!P3 FSET.BF.GT.FTZ.AND R28, R28, RZ, PT ;  /* 0x000000ff1c1cb20a */ /* 0x000fe40003814000 */
[----:B------:R-:W-:Y:S02]  /*87e0*/  @!P1 FSET.BF.GT.FTZ.AND R27, R27, RZ, PT ;  /* 0x000000ff1b1b920a */ /* 0x000fe40003814000 */
[----:B------:R-:W-:Y:S02]  /*87f0*/  @!P0 FSET.BF.GT.FTZ.AND R0, R0, RZ, PT ;  /* 0x000000ff0000820a */ /* 0x000fe40003814000 */
[----:B------:R-:W-:Y:S02]  /*8800*/  @!P3 F2FP.BF16.PACK_AB R28, RZ, R28 ;  /* 0x0000001cff1cb23e */ /* 0x000fe400000010ff */
[----:B------:R-:W-:Y:S02]  /*8810*/  @!P1 F2FP.BF16.PACK_AB R27, RZ, R27 ;  /* 0x0000001bff1b923e */ /* 0x000fe400000010ff */
[----:B------:R-:W-:-:S02]  /*8820*/  @!P0 F2FP.BF16.PACK_AB R0, RZ, R0 ;  /* 0x00000000ff00823e */ /* 0x000fc400000010ff */
[----:B------:R-:W-:Y:S02]  /*8830*/  @!P2 PRMT R25, R24, 0x7610, R25 ;  /* 0x000076101819a816 */ /* 0x000fe40000000019 */
[----:B------:R-:W-:Y:S02]  /*8840*/  @!P3 PRMT R2, R28, 0x7610, R2 ;  /* 0x000076101c02b816 */ /* 0x000fe40000000002 */
[----:B------:R-:W-:Y:S02]  /*8850*/  @!P1 PRMT R29, R27, 0x7610, R29 ;  /* 0x000076101b1d9816 */ /* 0x000fe4000000001d */
[----:B------:R-:W-:Y:S01]  /*8860*/  @!P0 PRMT R26, R0, 0x7610, R26 ;  /* 0x00007610001a8816 */ /* 0x000fe2000000001a */
[----:B------:R-:W-:Y:S05]  /*8870*/  @P4 BRA `(.L_x_660) ;  /* 0x0000112000004947 */ /* 0x000fea0003800000 */
[----:B--2---:R-:W-:Y:S01]  /*8880*/  IMAD R0, R16, 0x200, R7 ;  /* 0x0000020010007824 */ /* 0x004fe200078e0207 */
[----:B------:R-:W-:-:S03]  /*8890*/  PRMT R3, R17, 0x9910, RZ ;  /* 0x0000991011037816 */ /* 0x000fc600000000ff */
[----:B------:R-:W-:Y:S02]  /*88a0*/  IMAD R8, R0, c[0x0][0x194], RZ ;  /* 0x0000650000087a24 */ /* 0x000fe400078e02ff */
[----:B------:R-:W-:-:S03]  /*88b0*/  IMAD.MOV.U32 R0, RZ, RZ, R3 ;  /* 0x000000ffff007224 */ /* 0x000fc600078e0003 */
[----:B------:R-:W-:Y:S02]  /*88c0*/  IADD3 R8, P1, R8, c[0x0][0x168], RZ ;  /* 0x00005a0008087a10 */ /* 0x000fe40007f3e0ff */
[----:B------:R-:W-:-:S03]  /*88d0*/  ISETP.GT.AND P0, PT, R0, 0x9, PT ;  /* 0x000000090000780c */ /* 0x000fc60003f04270 */
[----:B------:R-:W-:-:S10]  /*88e0*/  IMAD.X R9, RZ, RZ, c[0x0][0x16c], P1 ;  /* 0x00005b00ff097624 */ /* 0x000fd400008e06ff */
        /* <DEDUP_REMOVED lines=9> */
[----:B------:R-:W-:Y:S01]  /*8980*/  PRMT R25, RZ, 0x5410, R25 ;  /* 0x00005410ff197816 */ /* 0x000fe20000000019 */
[----:B------:R-:W-:-:S05]  /*8990*/  IMAD.MOV.U32 R23, RZ, RZ, R19 ;  /* 0x000000ffff177224 */ /* 0x000fca00078e0013 */
[----:B------:R-:W0:Y:S02]  /*89a0*/  F2I.FTZ.TRUNC.NTZ R25, R25 ;  /* 0x0000001900197305 */ /* 0x000e24000021f100 */
[----:B0-----:R0:W-:Y:S01]  /*89b0*/  STG.E.U8 [R8.64], R25 ;  /* 0x0000001908007986 */ /* 0x0011e2000c101124 */
[----:B------:R-:W-:Y:S05]  /*89c0*/  BRA `(.L_x_660) ;  /* 0x00000fd000007947 */ /* 0x000fea0003800000 */
.L_x_664:
[----:B------:R-:W-:Y:S01]  /*89d0*/  PRMT R5, RZ, 0x5410, R25 ;  /* 0x00005410ff057816 */ /* 0x000fe20000000019 */
[----:B------:R-:W-:-:S05]  /*89e0*/  IMAD.MOV.U32 R23, RZ, RZ, R19 ;  /* 0x000000ffff177224 */ /* 0x000fca00078e0013 */
[----:B------:R-:W0:Y:S02]  /*89f0*/  F2I.S64.TRUNC R4, R5 ;  /* 0x0000000500047311 */ /* 0x000e24000020d900 */
[----:B0-----:R0:W-:Y:S01]  /*8a00*/  STG.E.U8 [R8.64], R4 ;  /* 0x0000000408007986 */ /* 0x0011e2000c101124 */
[----:B------:R-:W-:Y:S05]  /*8a10*/  BRA `(.L_x_660) ;  /* 0x00000f8000007947 */ /* 0x000fea0003800000 */
.L_x_663:
[----:B------:R-:W-:-:S13]  /*8a20*/  ISETP.NE.AND P0, PT, R0, 0x2, PT ;  /* 0x000000020000780c */ /* 0x000fda0003f05270 */
[----:B------:R-:W-:Y:S05]  /*8a30*/  @!P0 BRA `(.L_x_666) ;  /* 0x000000e000008947 */ /* 0x000fea0003800000 */
[----:B------:R-:W-:-:S13]  /*8a40*/  ISETP.NE.AND P0, PT, R0, 0x3, PT ;  /* 0x000000030000780c */ /* 0x000fda0003f05270 */
[----:B------:R-:W-:Y:S05]  /*8a50*/  @!P0 BRA `(.L_x_667) ;  /* 0x0000007000008947 */ /* 0x000fea0003800000 */
[----:B------:R-:W-:-:S13]  /*8a60*/  ISETP.NE.AND P0, PT, R0, 0x4, PT ;  /* 0x000000040000780c */ /* 0x000fda0003f05270 */
[----:B------:R-:W-:Y:S05]  /*8a70*/  @P0 BRA `(.L_x_665) ;  /* 0x00000d4000000947 */ /* 0x000fea0003800000 */
[----:B------:R-:W-:Y:S01]  /*8a80*/  PRMT R4, RZ, 0x5410, R25 ;  /* 0x00005410ff047816 */ /* 0x000fe20000000019 */
[----:B------:R-:W-:-:S05]  /*8a90*/  IMAD.MOV.U32 R23, RZ, RZ, R19 ;  /* 0x000000ffff177224 */ /* 0x000fca00078e0013 */
[----:B------:R-:W0:Y:S02]  /*8aa0*/  F2I.S64.TRUNC R4, R4 ;  /* 0x0000000400047311 */ /* 0x000e24000020d900 */
[----:B0-----:R0:W-:Y:S01]  /*8ab0*/  STG.E.64 [R8.64], R4 ;  /* 0x0000000408007986 */ /* 0x0011e2000c101b24 */
[----:B------:R-:W-:Y:S05]  /*8ac0*/  BRA `(.L_x_660) ;  /* 0x00000ed000007947 */ /* 0x000fea0003800000 */
.L_x_667:
[----:B------:R-:W-:Y:S01]  /*8ad0*/  PRMT R25, RZ, 0x5410, R25 ;  /* 0x00005410ff197816 */ /* 0x000fe20000000019 */
[----:B------:R-:W-:-:S05]  /*8ae0*/  IMAD.MOV.U32 R23, RZ, RZ, R19 ;  /* 0x000000ffff177224 */ /* 0x000fca00078e0013 */
[----:B------:R-:W0:Y:S02]  /*8af0*/  F2I.FTZ.TRUNC.NTZ R25, R25 ;  /* 0x0000001900197305 */ /* 0x000e24000021f100 */
[----:B0-----:R0:W-:Y:S01]  /*8b00*/  STG.E [R8.64], R25 ;  /* 0x0000001908007986 */ /* 0x0011e2000c101924 */
[----:B------:R-:W-:Y:S05]  /*8b10*/  BRA `(.L_x_660) ;  /* 0x00000e8000007947 */ /* 0x000fea0003800000 */
.L_x_666:
[----:B------:R-:W-:Y:S01]  /*8b20*/  PRMT R25, RZ, 0x5410, R25 ;  /* 0x00005410ff197816 */ /* 0x000fe20000000019 */
[----:B------:R-:W-:-:S05]  /*8b30*/  IMAD.MOV.U32 R23, RZ, RZ, R19 ;  /* 0x000000ffff177224 */ /* 0x000fca00078e0013 */
[----:B------:R-:W0:Y:S02]  /*8b40*/  F2I.FTZ.TRUNC.NTZ R25, R25 ;  /* 0x0000001900197305 */ /* 0x000e24000021f100 */
[----:B0-----:R0:W-:Y:S01]  /*8b50*/  STG.E.U16 [R8.64], R25 ;  /* 0x0000001908007986 */ /* 0x0011e2000c101524 */
[----:B------:R-:W-:Y:S05]  /*8b60*/  BRA `(.L_x_660) ;  /* 0x00000e3000007947 */ /* 0x000fea0003800000 */
.L_x_662:
[----:B------:R-:W-:-:S13]  /*8b70*/  ISETP.GT.AND P0, PT, R0, 0x6, PT ;  /* 0x000000060000780c */ /* 0x000fda0003f04270 */
[----:B------:R-:W-:Y:S05]  /*8b80*/  @P0 BRA `(.L_x_668) ;  /* 0x000000d000000947 */ /* 0x000fea0003800000 */
[----:B------:R-:W-:-:S13]  /*8b90*/  ISETP.NE.AND P0, PT, R0, 0x5, PT ;  /* 0x000000050000780c */ /* 0x000fda0003f05270 */
[----:B------:R-:W-:Y:S05]  /*8ba0*/  @!P0 BRA `(.L_x_669) ;  /* 0x0000006000008947 */ /* 0x000fea0003800000 */
[----:B------:R-:W-:-:S13]  /*8bb0*/  ISETP.NE.AND P0, PT, R0, 0x6, PT ;  /* 0x000000060000780c */ /* 0x000fda0003f05270 */
[----:B------:R-:W-:Y:S05]  /*8bc0*/  @P0 BRA `(.L_x_665) ;  /* 0x00000bf000000947 */ /* 0x000fea0003800000 */
[----:B------:R-:W-:Y:S01]  /*8bd0*/  PRMT R25, RZ, 0x5410, R25 ;  /* 0x00005410ff197816 */ /* 0x000fe20000000019 */
[----:B------:R-:W-:-:S04]  /*8be0*/  IMAD.MOV.U32 R23, RZ, RZ, R19 ;  /* 0x000000ffff177224 */ /* 0x000fc800078e0013 */
[----:B------:R0:W-:Y:S01]  /*8bf0*/  STG.E [R8.64], R25 ;  /* 0x0000001908007986 */ /* 0x0001e2000c101924 */
[----:B------:R-:W-:Y:S05]  /*8c00*/  BRA `(.L_x_660) ;  /* 0x00000d9000007947 */ /* 0x000fea0003800000 */
.L_x_669:
[----:B------:R-:W-:Y:S01]  /*8c10*/  PRMT R0, RZ, 0x5410, R25 ;  /* 0x00005410ff007816 */ /* 0x000fe20000000019 */
[----:B------:R-:W-:-:S03]  /*8c20*/  IMAD.MOV.U32 R23, RZ, RZ, R19 ;  /* 0x000000ffff177224 */ /* 0x000fc600078e0013 */
[----:B------:R-:W-:-:S05]  /*8c30*/  F2FP.PACK_AB R0, RZ, R0 ;  /* 0x00000000ff00723e */ /* 0x000fca00000000ff */
[----:B------:R0:W-:Y:S01]  /*8c40*/  STG.E.U16 [R8.64], R0 ;  /* 0x0000000008007986 */ /* 0x0001e2000c101524 */
[----:B------:R-:W-:Y:S05]  /*8c50*/  BRA `(.L_x_660) ;  /* 0x00000d4000007947 */ /* 0x000fea0003800000 */
.L_x_668:
[----:B------:R-:W-:-:S13]  /*8c60*/  ISETP.NE.AND P0, PT, R0, 0x7, PT ;  /* 0x000000070000780c */ /* 0x000fda0003f05270 */
[----:B------:R-:W-:Y:S05]  /*8c70*/  @!P0 BRA `(.L_x_670) ;  /* 0x000000f000008947 */ /* 0x000fea0003800000 */
[----:B------:R-:W-:-:S13]  /*8c80*/  ISETP.NE.AND P0, PT, R0, 0x8, PT ;  /* 0x000000080000780c */ /* 0x000fda0003f05270 */
[----:B------:R-:W-:Y:S05]  /*8c90*/  @!P0 BRA `(.L_x_671) ;  /* 0x0000007000008947 */ /* 0x000fea0003800000 */
[----:B------:R-:W-:-:S13]  /*8ca0*/  ISETP.NE.AND P0, PT, R0, 0x9, PT ;  /* 0x000000090000780c */ /* 0x000fda0003f05270 */
[----:B------:R-:W-:Y:S05]  /*8cb0*/  @P0 BRA `(.L_x_665) ;  /* 0x00000b0000000947 */ /* 0x000fea0003800000 */
[----:B------:R-:W-:Y:S01]  /*8cc0*/  IMAD.MOV.U32 R5, RZ, RZ, RZ ;  /* 0x000000ffff057224 */ /* 0x000fe200078e00ff */
[----:B------:R-:W-:Y:S01]  /*8cd0*/  PRMT R4, RZ, 0x5410, R25 ;  /* 0x00005410ff047816 */ /* 0x000fe20000000019 */
[----:B------:R-:W-:-:S04]  /*8ce0*/  IMAD.MOV.U32 R23, RZ, RZ, R19 ;  /* 0x000000ffff177224 */ /* 0x000fc800078e0013 */
[----:B------:R0:W-:Y:S01]  /*8cf0*/  STG.E.64 [R8.64], R4 ;  /* 0x0000000408007986 */ /* 0x0001e2000c101b24 */
[----:B------:R-:W-:Y:S05]  /*8d00*/  BRA `(.L_x_660) ;  /* 0x00000c9000007947 */ /* 0x000fea0003800000 */
.L_x_671:
[----:B------:R-:W-:Y:S01]  /*8d10*/  PRMT R25, RZ, 0x5410, R25 ;  /* 0x00005410ff197816 */ /* 0x000fe20000000019 */
[----:B------:R-:W-:-:S03]  /*8d20*/  IMAD.MOV.U32 R23, RZ, RZ, R19 ;  /* 0x000000ffff177224 */ /* 0x000fc600078e0013 */
[----:B------:R-:W-:-:S04]  /*8d30*/  F2FP.PACK_AB R3, RZ, R25 ;  /* 0x00000019ff03723e */ /* 0x000fc800000000ff */
[----:B------:R-:W-:-:S05]  /*8d40*/  PRMT R3, R3, 0x5410, RZ ;  /* 0x0000541003037816 */ /* 0x000fca00000000ff */
[----:B------:R0:W-:Y:S01]  /*8d50*/  STG.E [R8.64], R3 ;  /* 0x0000000308007986 */ /* 0x0001e2000c101924 */
[----:B------:R-:W-:Y:S05]  /*8d60*/  BRA `(.L_x_660) ;  /* 0x00000c3000007947 */ /* 0x000fea0003800000 */
.L_x_670:
[----:B------:R-:W-:Y:S01]  /*8d70*/  PRMT R4, RZ, 0x5410, R25 ;  /* 0x00005410ff047816 */ /* 0x000fe20000000019 */
[----:B------:R-:W-:-:S04]  /*8d80*/  IMAD.MOV.U32 R23, RZ, RZ, R19 ;  /* 0x000000ffff177224 */ /* 0x000fc800078e0013 */
[----:B------:R-:W-:-:S06]  /*8d90*/  FMUL.FTZ R4, R4, 1 ;  /* 0x3f80000004047820 */ /* 0x000fcc0000410000 */
[----:B------:R-:W0:Y:S02]  /*8da0*/  F2F.F64.F32 R4, R4 ;  /* 0x0000000400047310 */ /* 0x000e240000201800 */
[----:B0-----:R0:W-:Y:S01]  /*8db0*/  STG.E.64 [R8.64], R4 ;  /* 0x0000000408007986 */ /* 0x0011e2000c101b24 */
[----:B------:R-:W-:Y:S05]  /*8dc0*/  BRA `(.L_x_660) ;  /* 0x00000bd000007947 */ /* 0x000fea0003800000 */
.L_x_661:
        /* <DEDUP_REMOVED lines=8> */
[----:B------:R-:W-:Y:S01]  /*8e50*/  PRMT R25, RZ, 0x5410, R25 ;  /* 0x00005410ff197816 */ /* 0x000fe20000000019 */
[----:B------:R-:W-:-:S03]  /*8e60*/  IMAD.MOV.U32 R23, RZ, RZ, R19 ;  /* 0x000000ffff177224 */ /* 0x000fc600078e0013 */
[----:B------:R-:W-:-:S04]  /*8e70*/  FSETP.NEU.FTZ.AND P0, PT, R25, RZ, PT ;  /* 0x000000ff1900720b */ /* 0x000fc80003f1d000 */
[----:B------:R-:W-:-:S05]  /*8e80*/  SEL R3, RZ, 0x1, !P0 ;  /* 0x00000001ff037807 */ /* 0x000fca0004000000 */
[----:B------:R0:W-:Y:S01]  /*8e90*/  STG.E.U8 [R8.64], R3 ;  /* 0x0000000308007986 */ /* 0x0001e2000c101124 */
[----:B------:R-:W-:Y:S05]  /*8ea0*/  BRA `(.L_x_660) ;  /* 0x00000af000007947 */ /* 0x000fea0003800000 */
.L_x_674:
[----:B------:R-:W-:Y:S01]  /*8eb0*/  PRMT R25, RZ, 0x5410, R25 ;  /* 0x00005410ff197816 */ /* 0x000fe20000000019 */
[----:B------:R-:W-:Y:S01]  /*8ec0*/  CS2R R6, SRZ ;  /* 0x0000000000067805 */ /* 0x000fe2000001ff00 */
[----:B------:R-:W-:-:S03]  /*8ed0*/  IMAD.MOV.U32 R23, RZ, RZ, R19 ;  /* 0x000000ffff177224 */ /* 0x000fc600078e0013 */
[----:B------:R-:W-:-:S06]  /*8ee0*/  FMUL.FTZ R4, R25, 1 ;  /* 0x3f80000019047820 */ /* 0x000fcc0000410000 */
[----:B------:R-:W0:Y:S02]  /*8ef0*/  F2F.F64.F32 R4, R4 ;  /* 0x0000000400047310 */ /* 0x000e240000201800 */
[----:B0-----:R0:W-:Y:S01]  /*8f00*/  STG.E.128 [R8.64], R4 ;  /* 0x0000000408007986 */ /* 0x0011e2000c101d24 */
[----:B------:R-:W-:Y:S05]  /*8f10*/  BRA `(.L_x_660) ;  /* 0x00000a8000007947 */ /* 0x000fea0003800000 */
.L_x_673:
        /* <DEDUP_REMOVED lines=21> */
.L_x_678:
[----:B------:R-:W-:Y:S05]  /*9070*/  BSYNC B0 ;  /* 0x0000000000007941 */ /* 0x000fea0003800000 */
.L_x_677:
[----:B------:R-:W-:Y:S01]  /*9080*/  LOP3.LUT R5, R0, R5, RZ, 0xfc, !PT ;  /* 0x0000000500057212 */ /* 0x000fe200078efcff */
[----:B------:R-:W-:-:S04]  /*9090*/  IMAD.MOV.U32 R23, RZ, RZ, R19 ;  /* 0x000000ffff177224 */ /* 0x000fc800078e0013 */
[----:B------:R0:W-:Y:S01]  /*90a0*/  STG.E.U8 [R8.64], R5 ;  /* 0x0000000508007986 */ /* 0x0001e2000c101124 */
[----:B------:R-:W-:Y:S05]  /*90b0*/  BRA `(.L_x_660) ;  /* 0x000008e000007947 */ /* 0x000fea0003800000 */
.L_x_676:
        /* <DEDUP_REMOVED lines=13> */
.L_x_680:
[----:B------:R-:W-:Y:S01]  /*9190*/  IMAD.MOV.U32 R0, RZ, RZ, 0x7f ;  /* 0x0000007fff007424 */ /* 0x000fe200078e00ff */
[----:B------:R-:W-:-:S04]  /*91a0*/  ISETP.GT.U32.AND P0, PT, R3, 0x7f800000, PT ;  /* 0x7f8000000300780c */ /* 0x000fc80003f04070 */
[----:B------:R-:W-:-:S04]  /*91b0*/  SEL R0, R0, 0x7c, P0 ;  /* 0x0000007c00007807 */ /* 0x000fc80000000000 */
.L_x_681:
[----:B------:R-:W-:Y:S05]  /*91c0*/  BSYNC B0 ;  /* 0x0000000000007941 */ /* 0x000fea0003800000 */
.L_x_679:
[----:B------:R-:W-:Y:S01]  /*91d0*/  LOP3.LUT R3, R25, 0x80000000, RZ, 0xc0, !PT ;  /* 0x8000000019037812 */ /* 0x000fe200078ec0ff */
[----:B------:R-:W-:-:S03]  /*91e0*/  IMAD.MOV.U32 R23, RZ, RZ, R19 ;  /* 0x000000ffff177224 */ /* 0x000fc600078e0013 */
[----:B------:R-:W-:-:S04]  /*91f0*/  SHF.R.U32.HI R3, RZ, 0x18, R3 ;  /* 0x00000018ff037819 */ /* 0x000fc80000011603 */
[----:B------:R-:W-:-:S05]  /*9200*/  LOP3.LUT R3, R0, R3, RZ, 0xfc, !PT ;  /* 0x0000000300037212 */ /* 0x000fca00078efcff */
[----:B------:R0:W-:Y:S01]  /*9210*/  STG.E.U8 [R8.64], R3 ;  /* 0x0000000308007986 */ /* 0x0001e2000c101124 */
[----:B------:R-:W-:Y:S05]  /*9220*/  BRA `(.L_x_660) ;  /* 0x0000077000007947 */ /* 0x000fea0003800000 */
.L_x_675:
[----:B------:R0:W-:Y:S01]  /*9230*/  STG.E.U16 [R8.64], R25 ;  /* 0x0000001908007986 */ /* 0x0001e2000c101524 */
[----:B------:R-:W-:Y:S01]  /*9240*/  IMAD.MOV.U32 R23, RZ, RZ, R19 ;  /* 0x000000ffff177224 */ /* 0x000fe200078e0013 */
[----:B------:R-:W-:Y:S05]  /*9250*/  BRA `(.L_x_660) ;  /* 0x0000074000007947 */ /* 0x000fea0003800000 */
.L_x_672:
        /* <DEDUP_REMOVED lines=10> */
[----:B------:R-:W0:Y:S02]  /*9300*/  F2I.FTZ.U32.TRUNC.NTZ R3, R3 ;  /* 0x0000000300037305 */ /* 0x000e24000021f000 */
[----:B0-----:R0:W-:Y:S01]  /*9310*/  STG.E.U16 [R8.64], R3 ;  /* 0x0000000308007986 */ /* 0x0011e2000c101524 */
[----:B------:R-:W-:Y:S05]  /*9320*/  BRA `(.L_x_660) ;  /* 0x0000067000007947 */ /* 0x000fea0003800000 */
.L_x_684:
        /* <DEDUP_REMOVED lines=17> */
.L_x_687:
[----:B------:R-:W-:-:S04]  /*9440*/  LOP3.LUT R3, R25, 0x80000000, RZ, 0xc0, !PT ;  /* 0x8000000019037812 */ /* 0x000fc800078ec0ff */
[----:B------:R-:W-:-:S04]  /*9450*/  SHF.R.U32.HI R3, RZ, 0x18, R3 ;  /* 0x00000018ff037819 */ /* 0x000fc80000011603 */
[----:B------:R-:W-:-:S04]  /*9460*/  LOP3.LUT R0, R0, R3, RZ, 0xfc, !PT ;  /* 0x0000000300007212 */ /* 0x000fc800078efcff */
[----:B------:R-:W-:Y:S02]  /*9470*/  PRMT R4, R0, 0x7610, R4 ;  /* 0x0000761000047816 */ /* 0x000fe40000000004 */
.L_x_686:
[----:B------:R-:W-:Y:S05]  /*9480*/  BSYNC B0 ;  /* 0x0000000000007941 */ /* 0x000fea0003800000 */
.L_x_685:
[----:B------:R0:W-:Y:S01]  /*9490*/  STG.E.U8 [R8.64], R4 ;  /* 0x0000000408007986 */ /* 0x0001e2000c101124 */
[----:B------:R-:W-:Y:S01]  /*94a0*/  IMAD.MOV.U32 R23, RZ, RZ, R19 ;  /* 0x000000ffff177224 */ /* 0x000fe200078e0013 */
[----:B------:R-:W-:Y:S05]  /*94b0*/  BRA `(.L_x_660) ;  /* 0x000004e000007947 */ /* 0x000fea0003800000 */
.L_x_683:
        /* <DEDUP_REMOVED lines=17> */
.L_x_690:
[----:B------:R-:W-:-:S04]  /*95d0*/  LOP3.LUT R3, R25, 0x80000000, RZ, 0xc0, !PT ;  /* 0x8000000019037812 */ /* 0x000fc800078ec0ff */
[----:B------:R-:W-:-:S04]  /*95e0*/  SHF.R.U32.HI R3, RZ, 0x18, R3 ;  /* 0x00000018ff037819 */ /* 0x000fc80000011603 */
[----:B------:R-:W-:-:S04]  /*95f0*/  LOP3.LUT R0, R0, R3, RZ, 0xfc, !PT ;  /* 0x0000000300007212 */ /* 0x000fc800078efcff */
[----:B------:R-:W-:Y:S02]  /*9600*/  PRMT R4, R0, 0x7610, R4 ;  /* 0x0000761000047816 */ /* 0x000fe40000000004 */
.L_x_689:
[----:B------:R-:W-:Y:S05]  /*9610*/  BSYNC B0 ;  /* 0x0000000000007941 */ /* 0x000fea0003800000 */
.L_x_688:
[----:B------:R0:W-:Y:S01]  /*9620*/  STG.E.U8 [R8.64], R4 ;  /* 0x0000000408007986 */ /* 0x0001e2000c101124 */
[----:B------:R-:W-:Y:S01]  /*9630*/  IMAD.MOV.U32 R23, RZ, RZ, R19 ;  /* 0x000000ffff177224 */ /* 0x000fe200078e0013 */
[----:B------:R-:W-:Y:S05]  /*9640*/  BRA `(.L_x_660) ;  /* 0x0000035000007947 */ /* 0x000fea0003800000 */
.L_x_682:
[----:B------:R-:W-:-:S13]  /*9650*/  ISETP.NE.AND P0, PT, R0, 0x1c, PT ;  /* 0x0000001c0000780c */ /* 0x000fda0003f05270 */
[----:B------:R-:W-:Y:S05]  /*9660*/  @!P0 BRA `(.L_x_691) ;  /* 0x000002f000008947 */ /* 0x000fea0003800000 */
[----:B------:R-:W-:-:S13]  /*9670*/  ISETP.NE.AND P0, PT, R0, 0x1d, PT ;  /* 0x0000001d0000780c */ /* 0x000fda0003f05270 */
[----:B------:R-:W-:Y:S05]  /*9680*/  @!P0 BRA `(.L_x_692) ;  /* 0x0000028000008947 */ /* 0x000fea0003800000 */
[----:B------:R-:W-:-:S13]  /*9690*/  ISETP.NE.AND P0, PT, R0, 0x2c, PT ;  /* 0x0000002c0000780c */ /* 0x000fda0003f05270 */
[----:B------:R-:W-:Y:S05]  /*96a0*/  @P0 BRA `(.L_x_665) ;  /* 0x0000011000000947 */ /* 0x000fea0003800000 */
[----:B------:R-:W-:Y:S01]  /*96b0*/  PRMT R4, RZ, 0x5410, R25 ;  /* 0x00005410ff047816 */ /* 0x000fe20000000019 */
[----:B------:R-:W-:Y:S01]  /*96c0*/  IMAD.MOV.U32 R23, RZ, RZ, R19 ;  /* 0x000000ffff177224 */ /* 0x000fe200078e0013 */
[----:B------:R-:W-:Y:S02]  /*96d0*/  PLOP3.LUT P0, PT, PT, PT, PT, 0x80, 0x0 ;  /* 0x000000000000781c */ /* 0x000fe40003f0f070 */
[----:B------:R-:W-:-:S04]  /*96e0*/  SHF.R.U32.HI R5, RZ, 0x17, R4 ;  /* 0x00000017ff057819 */ /* 0x000fc80000011604 */
[----:B------:R-:W-:-:S04]  /*96f0*/  LOP3.LUT R3, R5, 0xff, RZ, 0xc0, !PT ;  /* 0x000000ff05037812 */ /* 0x000fc800078ec0ff */
[----:B------:R-:W-:-:S13]  /*9700*/  ISETP.NE.AND P2, PT, R3, 0xff, PT ;  /* 0x000000ff0300780c */ /* 0x000fda0003f45270 */
[--C-:B------:R-:W-:Y:S02]  /*9710*/  @P2 SHF.R.U32.HI R0, RZ, 0x16, R4.reuse ;  /* 0x00000016ff002819 */ /* 0x100fe40000011604 */
[----:B------:R-:W-:Y:S01]  /*9720*/  @P2 LOP3.LUT P1, RZ, R3, 0x3fffff, R4, 0xf8, !PT ;  /* 0x003fffff03ff2812 */ /* 0x000fe2000782f804 */
[----:B------:R-:W-:Y:S01]  /*9730*/  IMAD.MOV.U32 R3, RZ, RZ, 0xff ;  /* 0x000000ffff037424 */ /* 0x000fe200078e00ff */
        /* <DEDUP_REMOVED lines=8> */
.L_x_665:
        /* <DEDUP_REMOVED lines=19> */
[----:B------:R-:W-:Y:S01]  /*98f0*/  IMAD.MOV.U32 R23, RZ, RZ, R19 ;  /* 0x000000ffff177224 */ /* 0x000fe200078e0013 */
[----:B------:R-:W-:Y:S05]  /*9900*/  BRA `(.L_x_660) ;  /* 0x0000009000007947 */ /* 0x000fea0003800000 */
.L_x_692:
[----:B------:R-:W-:Y:S01]  /*9910*/  PRMT R4, RZ, 0x5410, R25 ;  /* 0x00005410ff047816 */ /* 0x000fe20000000019 */
[----:B------:R-:W-:-:S05]  /*9920*/  IMAD.MOV.U32 R23, RZ, RZ, R19 ;  /* 0x000000ffff177224 */ /* 0x000fca00078e0013 */
[----:B------:R-:W0:Y:S02]  /*9930*/  F2I.U64.TRUNC R4, R4 ;  /* 0x0000000400047311 */ /* 0x000e24000020d800 */
[----:B0-----:R0:W-:Y:S01]  /*9940*/  STG.E.64 [R8.64], R4 ;  /* 0x0000000408007986 */ /* 0x0011e2000c101b24 */
[----:B------:R-:W-:Y:S05]  /*9950*/  BRA `(.L_x_660) ;  /* 0x0000004000007947 */ /* 0x000fea0003800000 */
.L_x_691:
[----:B------:R-:W-:Y:S01]  /*9960*/  PRMT R25, RZ, 0x5410, R25 ;  /* 0x00005410ff197816 */ /* 0x000fe20000000019 */
[----:B------:R-:W-:-:S05]  /*9970*/  IMAD.MOV.U32 R23, RZ, RZ, R19 ;  /* 0x000000ffff177224 */ /* 0x000fca00078e0013 */
[----:B------:R-:W0:Y:S02]  /*9980*/  F2I.FTZ.U32.TRUNC.NTZ R25, R25 ;  /* 0x0000001900197305 */ /* 0x000e24000021f000 */
[----:B0-----:R0:W-:Y:S02]  /*9990*/  STG.E [R8.64], R25 ;  /* 0x0000001908007986 */ /* 0x0011e4000c101924 */
.L_x_660:
[----:B--2---:R-:W-:Y:S05]  /*99a0*/  BSYNC B6 ;  /* 0x0000000000067941 */ /* 0x004fea0003800000 */
.L_x_659:
[----:B------:R-:W-:Y:S01]  /*99b0*/  ISETP.GE.AND P0, PT, R23, R22, PT ;  /* 0x000000161700720c */ /* 0x000fe20003f06270 */
[----:B------:R-:W-:-:S12]  /*99c0*/  BSSY B6, `(.L_x_693) ;  /* 0x00001fe000067945 */ /* 0x000fd80003800000 */
[----:B------:R-:W-:Y:S05]  /*99d0*/  @P0 BRA `(.L_x_694) ;  /* 0x00001fc000000947 */ /* 0x000fea0003800000 */
[----:B0-----:R-:W-:Y:S01]  /*99e0*/  IMAD R0, R16, 0x200, R23 ;  /* 0x0000020010007824 */ /* 0x001fe200078e0217 */
        /* <DEDUP_REMOVED lines=15> */
[----:B------:R-:W-:-:S04]  /*9ae0*/  PRMT R26, RZ, 0x5410, R26 ;  /* 0x00005410ff1a7816 */ /* 0x000fc8000000001a */
[----:B------:R-:W0:Y:S02]  /*9af0*/  F2I.FTZ.TRUNC.NTZ R3, R26 ;  /* 0x0000001a00037305 */ /* 0x000e24000021f100 */
[----:B0-----:R0:W-:Y:S01]  /*9b00*/  STG.E.U8 [R8.64], R3 ;  /* 0x0000000308007986 */ /* 0x0011e2000c101124 */
[----:B------:R-:W-:Y:S05]  /*9b10*/  BRA `(.L_x_700) ;  /* 0x00000e8000007947 */ /* 0x000fea0003800000 */
.L_x_698:
[----:B------:R-:W-:-:S06]  /*9b20*/  PRMT R5, RZ, 0x5410, R26 ;  /* 0x00005410ff057816 */ /* 0x000fcc000000001a */
[----:B------:R-:W0:Y:S02]  /*9b30*/  F2I.S64.TRUNC R4, R5 ;  /* 0x0000000500047311 */ /* 0x000e24000020d900 */
[----:B0-----:R0:W-:Y:S01]  /*9b40*/  STG.E.U8 [R8.64], R4 ;  /* 0x0000000408007986 */ /* 0x0011e2000c101124 */
[----:B------:R-:W-:Y:S05]  /*9b50*/  BRA `(.L_x_700) ;  /* 0x00000e4000007947 */ /* 0x000fea0003800000 */
.L_x_697:
        /* <DEDUP_REMOVED lines=10> */
.L_x_702:
[----:B------:R-:W-:-:S04]  /*9c00*/  PRMT R26, RZ, 0x5410, R26 ;  /* 0x00005410ff1a7816 */ /* 0x000fc8000000001a */
[----:B------:R-:W0:Y:S02]  /*9c10*/  F2I.FTZ.TRUNC.NTZ R3, R26 ;  /* 0x0000001a00037305 */ /* 0x000e24000021f100 */
[----:B0-----:R0:W-:Y:S01]  /*9c20*/  STG.E [R8.64], R3 ;  /* 0x0000000308007986 */ /* 0x0011e2000c101924 */
[----:B------:R-:W-:Y:S05]  /*9c30*/  BRA `(.L_x_700) ;  /* 0x00000d6000007947 */ /* 0x000fea0003800000 */
.L_x_701:
[----:B------:R-:W-:-:S04]  /*9c40*/  PRMT R26, RZ, 0x5410, R26 ;  /* 0x00005410ff1a7816 */ /* 0x000fc8000000001a */
[----:B------:R-:W0:Y:S02]  /*9c50*/  F2I.FTZ.TRUNC.NTZ R3, R26 ;  /* 0x0000001a00037305 */ /* 0x000e24000021f100 */
[----:B0-----:R0:W-:Y:S01]  /*9c60*/  STG.E.U16 [R8.64], R3 ;  /* 0x0000000308007986 */ /* 0x0011e2000c101524 */
[----:B------:R-:W-:Y:S05]  /*9c70*/  BRA `(.L_x_700) ;  /* 0x00000d2000007947 */ /* 0x000fea0003800000 */
.L_x_696:
        /* <DEDUP_REMOVED lines=9> */
.L_x_704:
[----:B------:R-:W-:-:S04]  /*9d10*/  PRMT R0, RZ, 0x5410, R26 ;  /* 0x00005410ff007816 */ /* 0x000fc8000000001a */
[----:B------:R-:W-:-:S05]  /*9d20*/  F2FP.PACK_AB R0, RZ, R0 ;  /* 0x00000000ff00723e */ /* 0x000fca00000000ff */
[----:B------:R0:W-:Y:S01]  /*9d30*/  STG.E.U16 [R8.64], R0 ;  /* 0x0000000008007986 */ /* 0x0001e2000c101524 */
[----:B------:R-:W-:Y:S05]  /*9d40*/  BRA `(.L_x_700) ;  /* 0x00000c5000007947 */ /* 0x000fea0003800000 */
.L_x_703:
        /* <DEDUP_REMOVED lines=10> */
.L_x_706:
[----:B------:R-:W-:-:S04]  /*9df0*/  PRMT R26, RZ, 0x5410, R26 ;  /* 0x00005410ff1a7816 */ /* 0x000fc8000000001a */
[----:B------:R-:W-:-:S04]  /*9e00*/  F2FP.PACK_AB R3, RZ, R26 ;  /* 0x0000001aff03723e */ /* 0x000fc800000000ff */
[----:B------:R-:W-:-:S05]  /*9e10*/  PRMT R3, R3, 0x5410, RZ ;  /* 0x0000541003037816 */ /* 0x000fca00000000ff */
[----:B------:R0:W-:Y:S01]  /*9e20*/  STG.E [R8.64], R3 ;  /* 0x0000000308007986 */ /* 0x0001e2000c101924 */
[----:B------:R-:W-:Y:S05]  /*9e30*/  BRA `(.L_x_700) ;  /* 0x00000b6000007947 */ /* 0x000fea0003800000 */
.L_x_705:
[----:B------:R-:W-:-:S05]  /*9e40*/  PRMT R4, RZ, 0x5410, R26 ;  /* 0x00005410ff047816 */ /* 0x000fca000000001a */
[----:B------:R-:W-:-:S06]  /*9e50*/  FMUL.FTZ R4, R4, 1 ;  /* 0x3f80000004047820 */ /* 0x000fcc0000410000 */
[----:B------:R-:W0:Y:S02]  /*9e60*/  F2F.F64.F32 R4, R4 ;  /* 0x0000000400047310 */ /* 0x000e240000201800 */
[----:B0-----:R0:W-:Y:S01]  /*9e70*/  STG.E.64 [R8.64], R4 ;  /* 0x0000000408007986 */ /* 0x0011e2000c101b24 */
[----:B------:R-:W-:Y:S05]  /*9e80*/  BRA `(.L_x_700) ;  /* 0x00000b1000007947 */ /* 0x000fea0003800000 */
.L_x_695:
        /* <DEDUP_REMOVED lines=13> */
.L_x_709:
[----:B------:R-:W-:Y:S01]  /*9f60*/  PRMT R26, RZ, 0x5410, R26 ;  /* 0x00005410ff1a7816 */ /* 0x000fe2000000001a */
[----:B------:R-:W-:-:S04]  /*9f70*/  CS2R R6, SRZ ;  /* 0x0000000000067805 */ /* 0x000fc8000001ff00 */
[----:B------:R-:W-:-:S06]  /*9f80*/  FMUL.FTZ R4, R26, 1 ;  /* 0x3f8000001a047820 */ /* 0x000fcc0000410000 */
[----:B------:R-:W0:Y:S02]  /*9f90*/  F2F.F64.F32 R4, R4 ;  /* 0x0000000400047310 */ /* 0x000e240000201800 */
[----:B0-----:R0:W-:Y:S01]  /*9fa0*/  STG.E.128 [R8.64], R4 ;  /* 0x0000000408007986 */ /* 0x0011e2000c101d24 */
[----:B------:R-:W-:Y:S05]  /*9fb0*/  BRA `(.L_x_700) ;  /* 0x000009e000007947 */ /* 0x000fea0003800000 */
.L_x_708:
        /* <DEDUP_REMOVED lines=21> */
.L_x_713:
[----:B------:R-:W-:Y:S05]  /*a110*/  BSYNC B0 ;  /* 0x0000000000007941 */ /* 0x000fea0003800000 */
.L_x_712:
[----:B------:R-:W-:-:S05]  /*a120*/  LOP3.LUT R5, R0, R5, RZ, 0xfc, !PT ;  /* 0x0000000500057212 */ /* 0x000fca00078efcff */
[----:B------:R0:W-:Y:S01]  /*a130*/  STG.E.U8 [R8.64], R5 ;  /* 0x0000000508007986 */ /* 0x0001e2000c101124 */
[----:B------:R-:W-:Y:S05]  /*a140*/  BRA `(.L_x_700) ;  /* 0x0000085000007947 */ /* 0x000fea0003800000 */
.L_x_711:
        /* <DEDUP_REMOVED lines=13> */
.L_x_715:
[----:B------:R-:W-:Y:S01]  /*a220*/  IMAD.MOV.U32 R0, RZ, RZ, 0x7f ;  /* 0x0000007fff007424 */ /* 0x000fe200078e00ff */
[----:B------:R-:W-:-:S04]  /*a230*/  ISETP.GT.U32.AND P0, PT, R3, 0x7f800000, PT ;  /* 0x7f8000000300780c */ /* 0x000fc80003f04070 */
[----:B------:R-:W-:-:S04]  /*a240*/  SEL R0, R0, 0x7c, P0 ;  /* 0x0000007c00007807 */ /* 0x000fc80000000000 */
.L_x_716:
[----:B------:R-:W-:Y:S05]  /*a250*/  BSYNC B0 ;  /* 0x0000000000007941 */ /* 0x000fea0003800000 */
.L_x_714:
[----:B------:R-:W-:-:S04]  /*a260*/  LOP3.LUT R3, R5, 0x80000000, RZ, 0xc0, !PT ;  /* 0x8000000005037812 */ /* 0x000fc800078ec0ff */
[----:B------:R-:W-:-:S04]  /*a270*/  SHF.R.U32.HI R3, RZ, 0x18, R3 ;  /* 0x00000018ff037819 */ /* 0x000fc80000011603 */
[----:B------:R-:W-:-:S05]  /*a280*/  LOP3.LUT R3, R0, R3, RZ, 0xfc, !PT ;  /* 0x0000000300037212 */ /* 0x000fca00078efcff */
[----:B------:R0:W-:Y:S01]  /*a290*/  STG.E.U8 [R8.64], R3 ;  /* 0x0000000308007986 */ /* 0x0001e2000c101124 */
[----:B------:R-:W-:Y:S05]  /*a2a0*/  BRA `(.L_x_700) ;  /* 0x000006f000007947 */ /* 0x000fea0003800000 */
.L_x_710:
[----:B------:R0:W-:Y:S01]  /*a2b0*/  STG.E.U16 [R8.64], R26 ;  /* 0x0000001a08007986 */ /* 0x0001e2000c101524 */
[----:B------:R-:W-:Y:S05]  /*a2c0*/  BRA `(.L_x_700) ;  /* 0x000006d000007947 */ /* 0x000fea0003800000 */
.L_x_707:
        /* <DEDUP_REMOVED lines=12> */
.L_x_719:
        /* <DEDUP_REMOVED lines=17> */
.L_x_722:
[----:B------:R-:W-:-:S04]  /*a4a0*/  LOP3.LUT R3, R5, 0x80000000, RZ, 0xc0, !PT ;  /* 0x8000000005037812 */ /* 0x000fc800078ec0ff */
[----:B------:R-:W-:-:S04]  /*a4b0*/  SHF.R.U32.HI R3, RZ, 0x18, R3 ;  /* 0x00000018ff037819 */ /* 0x000fc80000011603 */
[----:B------:R-:W-:-:S04]  /*a4c0*/  LOP3.LUT R0, R0, R3, RZ, 0xfc, !PT ;  /* 0x0000000300007212 */ /* 0x000fc800078efcff */
[----:B------:R-:W-:Y:S02]  /*a4d0*/  PRMT R4, R0, 0x7610, R4 ;  /* 0x0000761000047816 */ /* 0x000fe40000000004 */
.L_x_721:
[----:B------:R-:W-:Y:S05]  /*a4e0*/  BSYNC B0 ;  /* 0x0000000000007941 */ /* 0x000fea0003800000 */
.L_x_720:
[----:B------:R0:W-:Y:S01]  /*a4f0*/  STG.E.U8 [R8.64], R4 ;  /* 0x0000000408007986 */ /* 0x0001e2000c101124 */
[----:B------:R-:W-:Y:S05]  /*a500*/  BRA `(.L_x_700) ;  /* 0x0000049000007947 */ /* 0x000fea0003800000 */
.L_x_718:
        /* <DEDUP_REMOVED lines=17> */
.L_x_725:
[----:B------:R-:W-:-:S04]  /*a620*/  LOP3.LUT R3, R5, 0x80000000, RZ, 0xc0, !PT ;  /* 0x8000000005037812 */ /* 0x000fc800078ec0ff */
[----:B------:R-:W-:-:S04]  /*a630*/  SHF.R.U32.HI R3, RZ, 0x18, R3 ;  /* 0x00000018ff037819 */ /* 0x000fc80000011603 */
[----:B------:R-:W-:-:S04]  /*a640*/  LOP3.LUT R0, R0, R3, RZ, 0xfc, !PT ;  /* 0x0000000300007212 */ /* 0x000fc800078efcff */
[----:B------:R-:W-:Y:S02]  /*a650*/  PRMT R4, R0, 0x7610, R4 ;  /* 0x0000761000047816 */ /* 0x000fe40000000004 */
.L_x_724:
[----:B------:R-:W-:Y:S05]  /*a660*/  BSYNC B0 ;  /* 0x0000000000007941 */ /* 0x000fea0003800000 */
.L_x_723:
[----:B------:R0:W-:Y:S01]  /*a670*/  STG.E.U8 [R8.64], R4 ;  /* 0x0000000408007986 */ /* 0x0001e2000c101124 */
[----:B------:R-:W-:Y:S05]  /*a680*/  BRA `(.L_x_700) ;  /* 0x0000031000007947 */ /* 0x000fea0003800000 */
.L_x_717:
[----:B------:R-:W-:-:S13]  /*a690*/  ISETP.NE.AND P0, PT, R0, 0x1c, PT ;  /* 0x0000001c0000780c */ /* 0x000fda0003f05270 */
[----:B------:R-:W-:Y:S05]  /*a6a0*/  @!P0 BRA `(.L_x_726) ;  /* 0x000002c000008947 */ /* 0x000fea0003800000 */
[----:B------:R-:W-:-:S13]  /*a6b0*/  ISETP.NE.AND P0, PT, R0, 0x1d, PT ;  /* 0x0000001d0000780c */ /* 0x000fda0003f05270 */
[----:B------:R-:W-:Y:S05]  /*a6c0*/  @!P0 BRA `(.L_x_727) ;  /* 0x0000026000008947 */ /* 0x000fea0003800000 */
[----:B------:R-:W-:-:S13]  /*a6d0*/  ISETP.NE.AND P0, PT, R0, 0x2c, PT ;  /* 0x0000002c0000780c */ /* 0x000fda0003f05270 */
[----:B------:R-:W-:Y:S05]  /*a6e0*/  @P0 BRA `(.L_x_699) ;  /* 0x0000010000000947 */ /* 0x000fea0003800000 */
[----:B------:R-:W-:Y:S02]  /*a6f0*/  PRMT R26, RZ, 0x5410, R26 ;  /* 0x00005410ff1a7816 */ /* 0x000fe4000000001a */
        /* <DEDUP_REMOVED lines=15> */
.L_x_699:
        /* <DEDUP_REMOVED lines=20> */
.L_x_727:
[----:B------:R-:W-:-:S06]  /*a930*/  PRMT R4, RZ, 0x5410, R26 ;  /* 0x00005410ff047816 */ /* 0x000fcc000000001a */
[----:B------:R-:W0:Y:S02]  /*a940*/  F2I.U64.TRUNC R4, R4 ;  /* 0x0000000400047311 */ /* 0x000e24000020d800 */
[----:B0-----:R0:W-:Y:S01]  /*a950*/  STG.E.64 [R8.64], R4 ;  /* 0x0000000408007986 */ /* 0x0011e2000c101b24 */
[----:B------:R-:W-:Y:S05]  /*a960*/  BRA `(.L_x_700) ;  /* 0x0000003000007947 */ /* 0x000fea0003800000 */
.L_x_726:
[----:B------:R-:W-:-:S04]  /*a970*/  PRMT R26, RZ, 0x5410, R26 ;  /* 0x00005410ff1a7816 */ /* 0x000fc8000000001a */
[----:B------:R-:W0:Y:S02]  /*a980*/  F2I.FTZ.U32.TRUNC.NTZ R3, R26 ;  /* 0x0000001a00037305 */ /* 0x000e24000021f000 */
[----:B0-----:R0:W-:Y:S02]  /*a990*/  STG.E [R8.64], R3 ;  /* 0x0000000308007986 */ /* 0x0011e4000c101924 */
.L_x_700:
[----:B------:R-:W-:-:S04]  /*a9a0*/  IADD3 R23, R23, 0x80, RZ ;  /* 0x0000008017177810 */ /* 0x000fc80007ffe0ff */
[----:B------:R-:W-:-:S13]  /*a9b0*/  ISETP.GE.AND P0, PT, R23, R22, PT ;  /* 0x000000161700720c */ /* 0x000fda0003f06270 */
        /* <DEDUP_REMOVED lines=21> */
.L_x_731:
[----:B------:R-:W-:-:S06]  /*ab10*/  PRMT R3, RZ, 0x5410, R2 ;  /* 0x00005410ff037816 */ /* 0x000fcc0000000002 */
[----:B------:R-:W0:Y:S02]  /*ab20*/  F2I.S64.TRUNC R2, R3 ;  /* 0x0000000300027311 */ /* 0x000e24000020d900 */
[----:B0-----:R0:W-:Y:S01]  /*ab30*/  STG.E.U8 [R8.64], R2 ;  /* 0x0000000208007986 */ /* 0x0011e2000c101124 */
[----:B------:R-:W-:Y:S05]  /*ab40*/  BRA `(.L_x_733) ;  /* 0x00000e4000007947 */ /* 0x000fea0003800000 */
.L_x_730:
        /* <DEDUP_REMOVED lines=10> */
.L_x_735:
[----:B------:R-:W-:-:S04]  /*abf0*/  PRMT R2, RZ, 0x5410, R2 ;  /* 0x00005410ff027816 */ /* 0x000fc80000000002 */
[----:B------:R-:W0:Y:S02]  /*ac00*/  F2I.FTZ.TRUNC.NTZ R3, R2 ;  /* 0x0000000200037305 */ /* 0x000e24000021f100 */
[----:B0-----:R0:W-:Y:S01]  /*ac10*/  STG.E [R8.64], R3 ;  /* 0x0000000308007986 */ /* 0x0011e2000c101924 */
[----:B------:R-:W-:Y:S05]  /*ac20*/  BRA `(.L_x_733) ;  /* 0x00000d6000007947 */ /* 0x000fea0003800000 */
.L_x_734:
[----:B------:R-:W-:-:S04]  /*ac30*/  PRMT R2, RZ, 0x5410, R2 ;  /* 0x00005410ff027816 */ /* 0x000fc80000000002 */
[----:B------:R-:W0:Y:S02]  /*ac40*/  F2I.FTZ.TRUNC.NTZ R3, R2 ;  /* 0x0000000200037305 */ /* 0x000e24000021f100 */
[----:B0-----:R0:W-:Y:S01]  /*ac50*/  STG.E.U16 [R8.64], R3 ;  /* 0x0000000308007986 */ /* 0x0011e2000c101524 */
[----:B------:R-:W-:Y:S05]  /*ac60*/  BRA `(.L_x_733) ;  /* 0x00000d2000007947 */ /* 0x000fea0003800000 */
.L_x_729:
        /* <DEDUP_REMOVED lines=9> */
.L_x_737:
[----:B------:R-:W-:-:S04]  /*ad00*/  PRMT R0, RZ, 0x5410, R2 ;  /* 0x00005410ff007816 */ /* 0x000fc80000000002 */
[----:B------:R-:W-:-:S05]  /*ad10*/  F2FP.PACK_AB R0, RZ, R0 ;  /* 0x00000000ff00723e */ /* 0x000fca00000000ff */
[----:B------:R0:W-:Y:S01]  /*ad20*/  STG.E.U16 [R8.64], R0 ;  /* 0x0000000008007986 */ /* 0x0001e2000c101524 */
[----:B------:R-:W-:Y:S05]  /*ad30*/  BRA `(.L_x_733) ;  /* 0x00000c5000007947 */ /* 0x000fea0003800000 */
.L_x_736:
        /* <DEDUP_REMOVED lines=10> */
.L_x_739:
[----:B------:R-:W-:-:S04]  /*ade0*/  PRMT R2, RZ, 0x5410, R2 ;  /* 0x00005410ff027816 */ /* 0x000fc80000000002 */
[----:B------:R-:W-:-:S04]  /*adf0*/  F2FP.PACK_AB R3, RZ, R2 ;  /* 0x00000002ff03723e */ /* 0x000fc800000000ff */
[----:B------:R-:W-:-:S05]  /*ae00*/  PRMT R3, R3, 0x5410, RZ ;  /* 0x0000541003037816 */ /* 0x000fca00000000ff */
[----:B------:R0:W-:Y:S01]  /*ae10*/  STG.E [R8.64], R3 ;  /* 0x0000000308007986 */ /* 0x0001e2000c101924 */
[----:B------:R-:W-:Y:S05]  /*ae20*/  BRA `(.L_x_733) ;  /* 0x00000b6000007947 */ /* 0x000fea0003800000 */
.L_x_738:
[----:B------:R-:W-:-:S05]  /*ae30*/  PRMT R2, RZ, 0x5410, R2 ;  /* 0x00005410ff027816 */ /* 0x000fca0000000002 */
[----:B------:R-:W-:-:S06]  /*ae40*/  FMUL.FTZ R2, R2, 1 ;  /* 0x3f80000002027820 */ /* 0x000fcc0000410000 */
[----:B------:R-:W0:Y:S02]  /*ae50*/  F2F.F64.F32 R2, R2 ;  /* 0x0000000200027310 */ /* 0x000e240000201800 */
[----:B0-----:R0:W-:Y:S01]  /*ae60*/  STG.E.64 [R8.64], R2 ;  /* 0x0000000208007986 */ /* 0x0011e2000c101b24 */
[----:B------:R-:W-:Y:S05]  /*ae70*/  BRA `(.L_x_733) ;  /* 0x00000b1000007947 */ /* 0x000fea0003800000 */
.L_x_728:
        /* <DEDUP_REMOVED lines=13> */
.L_x_742:
[----:B------:R-:W-:Y:S01]  /*af50*/  PRMT R2, RZ, 0x5410, R2 ;  /* 0x00005410ff027816 */ /* 0x000fe20000000002 */
[----:B------:R-:W-:-:S04]  /*af60*/  CS2R R6, SRZ ;  /* 0x0000000000067805 */ /* 0x000fc8000001ff00 */
[----:B------:R-:W-:-:S04]  /*af70*/  FMUL.FTZ R2, R2, 1 ;  /* 0x3f80000002027820 */ /* 0x000fc80000410000 */
[----:B------:R-:W0:Y:S02]  /*af80*/  F2F.F64.F32 R4, R2 ;  /* 0x0000000200047310 */ /* 0x000e240000201800 */
[----:B0-----:R0:W-:Y:S01]  /*af90*/  STG.E.128 [R8.64], R4 ;  /* 0x0000000408007986 */ /* 0x0011e2000c101d24 */
[----:B------:R-:W-:Y:S05]  /*afa0*/  BRA `(.L_x_733) ;  /* 0x000009e000007947 */ /* 0x000fea0003800000 */
.L_x_741:
        /* <DEDUP_REMOVED lines=21> */
.L_x_746:
[----:B------:R-:W-:Y:S05]  /*b100*/  BSYNC B0 ;  /* 0x0000000000007941 */ /* 0x000fea0003800000 */
.L_x_745:
[----:B------:R-:W-:-:S05]  /*b110*/  LOP3.LUT R3, R0, R3, RZ, 0xfc, !PT ;  /* 0x0000000300037212 */ /* 0x000fca00078efcff */
[----:B------:R0:W-:Y:S01]  /*b120*/  STG.E.U8 [R8.64], R3 ;  /* 0x0000000308007986 */ /* 0x0001e2000c101124 */
[----:B------:R-:W-:Y:S05]  /*b130*/  BRA `(.L_x_733) ;  /* 0x0000085000007947 */ /* 0x000fea0003800000 */
.L_x_744:
        /* <DEDUP_REMOVED lines=13> */
.L_x_748:
[----:B------:R-:W-:Y:S01]  /*b210*/  IMAD.MOV.U32 R0, RZ, RZ, 0x7f ;  /* 0x0000007fff007424 */ /* 0x000fe200078e00ff */
[----:B------:R-:W-:-:S04]  /*b220*/  ISETP.GT.U32.AND P0, PT, R2, 0x7f800000, PT ;  /* 0x7f8000000200780c */ /* 0x000fc80003f04070 */
[----:B------:R-:W-:-:S04]  /*b230*/  SEL R0, R0, 0x7c, P0 ;  /* 0x0000007c00007807 */ /* 0x000fc80000000000 */
.L_x_749:
[----:B------:R-:W-:Y:S05]  /*b240*/  BSYNC B0 ;  /* 0x0000000000007941 */ /* 0x000fea0003800000 */
.L_x_747:
[----:B------:R-:W-:-:S04]  /*b250*/  LOP3.LUT R2, R3, 0x80000000, RZ, 0xc0, !PT ;  /* 0x8000000003027812 */ /* 0x000fc800078ec0ff */
[----:B------:R-:W-:-:S04]  /*b260*/  SHF.R.U32.HI R3, RZ, 0x18, R2 ;  /* 0x00000018ff037819 */ /* 0x000fc80000011602 */
[----:B------:R-:W-:-:S05]  /*b270*/  LOP3.LUT R3, R0, R3, RZ, 0xfc, !PT ;  /* 0x0000000300037212 */ /* 0x000fca00078efcff */
[----:B------:R0:W-:Y:S01]  /*b280*/  STG.E.U8 [R8.64], R3 ;  /* 0x0000000308007986 */ /* 0x0001e2000c101124 */
[----:B------:R-:W-:Y:S05]  /*b290*/  BRA `(.L_x_733) ;  /* 0x000006f000007947 */ /* 0x000fea0003800000 */
.L_x_743:
[----:B------:R0:W-:Y:S01]  /*b2a0*/  STG.E.U16 [R8.64], R2 ;  /* 0x0000000208007986 */ /* 0x0001e2000c101524 */
[----:B------:R-:W-:Y:S05]  /*b2b0*/  BRA `(.L_x_733) ;  /* 0x000006d000007947 */ /* 0x000fea0003800000 */
.L_x_740:
        /* <DEDUP_REMOVED lines=12> */
.L_x_752:
        /* <DEDUP_REMOVED lines=17> */
.L_x_755:
[----:B------:R-:W-:-:S04]  /*b490*/  LOP3.LUT R2, R3, 0x80000000, RZ, 0xc0, !PT ;  /* 0x8000000003027812 */ /* 0x000fc800078ec0ff */
[----:B------:R-:W-:-:S04]  /*b4a0*/  SHF.R.U32.HI R3, RZ, 0x18, R2 ;  /* 0x00000018ff037819 */ /* 0x000fc80000011602 */
[----:B------:R-:W-:-:S04]  /*b4b0*/  LOP3.LUT R0, R0, R3, RZ, 0xfc, !PT ;  /* 0x0000000300007212 */ /* 0x000fc800078efcff */
[----:B------:R-:W-:Y:S02]  /*b4c0*/  PRMT R4, R0, 0x7610, R4 ;  /* 0x0000761000047816 */ /* 0x000fe40000000004 */
.L_x_754:
[----:B------:R-:W-:Y:S05]  /*b4d0*/  BSYNC B0 ;  /* 0x0000000000007941 */ /* 0x000fea0003800000 */
.L_x_753:
[----:B------:R0:W-:Y:S01]  /*b4e0*/  STG.E.U8 [R8.64], R4 ;  /* 0x0000000408007986 */ /* 0x0001e2000c101124 */
[----:B------:R-:W-:Y:S05]  /*b4f0*/  BRA `(.L_x_733) ;  /* 0x0000049000007947 */ /* 0x000fea0003800000 */
.L_x_751:
        /* <DEDUP_REMOVED lines=17> */
.L_x_758:
[----:B------:R-:W-:-:S04]  /*b610*/  LOP3.LUT R2, R3, 0x80000000, RZ, 0xc0, !PT ;  /* 0x8000000003027812 */ /* 0x000fc800078ec0ff */
[----:B------:R-:W-:-:S04]  /*b620*/  SHF.R.U32.HI R3, RZ, 0x18, R2 ;  /* 0x00000018ff037819 */ /* 0x000fc80000011602 */
[----:B------:R-:W-:-:S04]  /*b630*/  LOP3.LUT R0, R0, R3, RZ, 0xfc, !PT ;  /* 0x0000000300007212 */ /* 0x000fc800078efcff */
[----:B------:R-:W-:Y:S02]  /*b640*/  PRMT R4, R0, 0x7610, R4 ;  /* 0x0000761000047816 */ /* 0x000fe40000000004 */
.L_x_757:
[----:B------:R-:W-:Y:S05]  /*b650*/  BSYNC B0 ;  /* 0x0000000000007941 */ /* 0x000fea0003800000 */
.L_x_756:
[----:B------:R0:W-:Y:S01]  /*b660*/  STG.E.U8 [R8.64], R4 ;  /* 0x0000000408007986 */ /* 0x0001e2000c101124 */
[----:B------:R-:W-:Y:S05]  /*b670*/  BRA `(.L_x_733) ;  /* 0x0000031000007947 */ /* 0x000fea0003800000 */
.L_x_750:
        /* <DEDUP_REMOVED lines=22> */
.L_x_732:
        /* <DEDUP_REMOVED lines=20> */
.L_x_760:
[----:B------:R-:W-:-:S06]  /*b920*/  PRMT R2, RZ, 0x5410, R2 ;  /* 0x00005410ff027816 */ /* 0x000fcc0000000002 */
[----:B------:R-:W0:Y:S02]  /*b930*/  F2I.U64.TRUNC R2, R2 ;  /* 0x0000000200027311 */ /* 0x000e24000020d800 */
[----:B0-----:R0:W-:Y:S01]  /*b940*/  STG.E.64 [R8.64], R2 ;  /* 0x0000000208007986 */ /* 0x0011e2000c101b24 */
[----:B------:R-:W-:Y:S05]  /*b950*/  BRA `(.L_x_733) ;  /* 0x0000003000007947 */ /* 0x000fea0003800000 */
.L_x_759:
[----:B------:R-:W-:-:S04]  /*b960*/  PRMT R2, RZ, 0x5410, R2 ;  /* 0x00005410ff027816 */ /* 0x000fc80000000002 */
[----:B------:R-:W0:Y:S02]  /*b970*/  F2I.FTZ.U32.TRUNC.NTZ R3, R2 ;  /* 0x0000000200037305 */ /* 0x000e24000021f000 */
[----:B0-----:R0:W-:Y:S02]  /*b980*/  STG.E [R8.64], R3 ;  /* 0x0000000308007986 */ /* 0x0011e4000c101924 */
.L_x_733:
[----:B------:R-:W-:Y:S02]  /*b990*/  IADD3 R23, R23, 0x80, RZ ;  /* 0x0000008017177810 */ /* 0x000fe40007ffe0ff */
.L_x_694:
[----:B------:R-:W-:Y:S05]  /*b9a0*/  BSYNC B6 ;  /* 0x0000000000067941 */ /* 0x000fea0003800000 */
.L_x_693:
[----:B------:R-:W-:-:S13]  /*b9b0*/  ISETP.GE.AND P0, PT, R23, R22, PT ;  /* 0x000000161700720c */ /* 0x000fda0003f06270 */
[----:B------:R-:W-:Y:S05]  /*b9c0*/  @P0 EXIT ;  /* 0x000000000000094d */ /* 0x000fea0003800000 */
[----:B0-----:R-:W-:Y:S01]  /*b9d0*/  PRMT R0, R17, 0x9910, RZ ;  /* 0x0000991011007816 */ /* 0x001fe200000000ff */
        /* <DEDUP_REMOVED lines=18> */
.L_x_764:
[----:B------:R-:W-:-:S06]  /*bb00*/  PRMT R5, RZ, 0x5410, R29 ;  /* 0x00005410ff057816 */ /* 0x000fcc000000001d */
[----:B------:R-:W0:Y:S02]  /*bb10*/  F2I.S64.TRUNC R4, R5 ;  /* 0x0000000500047311 */ /* 0x000e24000020d900 */
[----:B0-----:R-:W-:Y:S01]  /*bb20*/  STG.E.U8 [R2.64], R4 ;  /* 0x0000000402007986 */ /* 0x001fe2000c101124 */
[----:B------:R-:W-:Y:S05]  /*bb30*/  EXIT ;  /* 0x000000000000794d */ /* 0x000fea0003800000 */
.L_x_763:
        /* <DEDUP_REMOVED lines=10> */
.L_x_767:
[----:B------:R-:W-:-:S06]  /*bbe0*/  PRMT R29, RZ, 0x5410, R29 ;  /* 0x00005410ff1d7816 */ /* 0x000fcc000000001d */
[----:B------:R-:W0:Y:S02]  /*bbf0*/  F2I.FTZ.TRUNC.NTZ R29, R29 ;  /* 0x0000001d001d7305 */ /* 0x000e24000021f100 */
[----:B0-----:R-:W-:Y:S01]  /*bc00*/  STG.E [R2.64], R29 ;  /* 0x0000001d02007986 */ /* 0x001fe2000c101924 */
[----:B------:R-:W-:Y:S05]  /*bc10*/  EXIT ;  /* 0x000000000000794d */ /* 0x000fea0003800000 */
.L_x_766:
[----:B------:R-:W-:-:S06]  /*bc20*/  PRMT R29, RZ, 0x5410, R29 ;  /* 0x00005410ff1d7816 */ /* 0x000fcc000000001d */
[----:B------:R-:W0:Y:S02]  /*bc30*/  F2I.FTZ.TRUNC.NTZ R29, R29 ;  /* 0x0000001d001d7305 */ /* 0x000e24000021f100 */
[----:B0-----:R-:W-:Y:S01]  /*bc40*/  STG.E.U16 [R2.64], R29 ;  /* 0x0000001d02007986 */ /* 0x001fe2000c101524 */
[----:B------:R-:W-:Y:S05]  /*bc50*/  EXIT ;  /* 0x000000000000794d */ /* 0x000fea0003800000 */
.L_x_762:
        /* <DEDUP_REMOVED lines=9> */
.L_x_769:
[----:B------:R-:W-:-:S04]  /*bcf0*/  PRMT R0, RZ, 0x5410, R29 ;  /* 0x00005410ff007816 */ /* 0x000fc8000000001d */
[----:B------:R-:W-:-:S05]  /*bd00*/  F2FP.PACK_AB R0, RZ, R0 ;  /* 0x00000000ff00723e */ /* 0x000fca00000000ff */
[----:B------:R-:W-:Y:S01]  /*bd10*/  STG.E.U16 [R2.64], R0 ;  /* 0x0000000002007986 */ /* 0x000fe2000c101524 */
[----:B------:R-:W-:Y:S05]  /*bd20*/  EXIT ;  /* 0x000000000000794d */ /* 0x000fea0003800000 */
.L_x_768:
        /* <DEDUP_REMOVED lines=10> */
.L_x_771:
[----:B------:R-:W-:-:S04]  /*bdd0*/  PRMT R29, RZ, 0x5410, R29 ;  /* 0x00005410ff1d7816 */ /* 0x000fc8000000001d */
[----:B------:R-:W-:-:S04]  /*bde0*/  F2FP.PACK_AB R5, RZ, R29 ;  /* 0x0000001dff05723e */ /* 0x000fc800000000ff */
[----:B------:R-:W-:-:S05]  /*bdf0*/  PRMT R5, R5, 0x5410, RZ ;  /* 0x0000541005057816 */ /* 0x000fca00000000ff */
[----:B------:R-:W-:Y:S01]  /*be00*/  STG.E [R2.64], R5 ;  /* 0x0000000502007986 */ /* 0x000fe2000c101924 */
[----:B------:R-:W-:Y:S05]  /*be10*/  EXIT ;  /* 0x000000000000794d */ /* 0x000fea0003800000 */
.L_x_770:
[----:B------:R-:W-:-:S05]  /*be20*/  PRMT R4, RZ, 0x5410, R29 ;  /* 0x00005410ff047816 */ /* 0x000fca000000001d */
[----:B------:R-:W-:-:S06]  /*be30*/  FMUL.FTZ R4, R4, 1 ;  /* 0x3f80000004047820 */ /* 0x000fcc0000410000 */
[----:B------:R-:W0:Y:S02]  /*be40*/  F2F.F64.F32 R4, R4 ;  /* 0x0000000400047310 */ /* 0x000e240000201800 */
[----:B0-----:R-:W-:Y:S01]  /*be50*/  STG.E.64 [R2.64], R4 ;  /* 0x0000000402007986 */ /* 0x001fe2000c101b24 */
[----:B------:R-:W-:Y:S05]  /*be60*/  EXIT ;  /* 0x000000000000794d */ /* 0x000fea0003800000 */
.L_x_761:
        /* <DEDUP_REMOVED lines=13> */
.L_x_774:
[----:B------:R-:W-:Y:S01]  /*bf40*/  PRMT R29, RZ, 0x5410, R29 ;  /* 0x00005410ff1d7816 */ /* 0x000fe2000000001d */
[----:B------:R-:W-:-:S04]  /*bf50*/  CS2R R6, SRZ ;  /* 0x0000000000067805 */ /* 0x000fc8000001ff00 */
[----:B------:R-:W-:-:S06]  /*bf60*/  FMUL.FTZ R4, R29, 1 ;  /* 0x3f8000001d047820 */ /* 0x000fcc0000410000 */
[----:B------:R-:W0:Y:S02]  /*bf70*/  F2F.F64.F32 R4, R4 ;  /* 0x0000000400047310 */ /* 0x000e240000201800 */
[----:B0-----:R-:W-:Y:S01]  /*bf80*/  STG.E.128 [R2.64], R4 ;  /* 0x0000000402007986 */ /* 0x001fe2000c101d24 */
[----:B------:R-:W-:Y:S05]  /*bf90*/  EXIT ;  /* 0x000000000000794d */ /* 0x000fea0003800000 */
.L_x_773:
        /* <DEDUP_REMOVED lines=21> */
.L_x_778:
[----:B------:R-:W-:Y:S05]  /*c0f0*/  BSYNC B0 ;  /* 0x0000000000007941 */ /* 0x000fea0003800000 */
.L_x_777:
[----:B------:R-:W-:-:S05]  /*c100*/  LOP3.LUT R5, R0, R5, RZ, 0xfc, !PT ;  /* 0x0000000500057212 */ /* 0x000fca00078efcff */
[----:B------:R-:W-:Y:S01]  /*c110*/  STG.E.U8 [R2.64], R5 ;  /* 0x0000000502007986 */ /* 0x000fe2000c101124 */
[----:B------:R-:W-:Y:S05]  /*c120*/  EXIT ;  /* 0x000000000000794d */ /* 0x000fea0003800000 */
.L_x_776:
        /* <DEDUP_REMOVED lines=13> */
.L_x_780:
[----:B------:R-:W-:Y:S01]  /*c200*/  IMAD.MOV.U32 R0, RZ, RZ, 0x7f ;  /* 0x0000007fff007424 */ /* 0x000fe200078e00ff */
[----:B------:R-:W-:-:S04]  /*c210*/  ISETP.GT.U32.AND P0, PT, R4, 0x7f800000, PT ;  /* 0x7f8000000400780c */ /* 0x000fc80003f04070 */
[----:B------:R-:W-:-:S04]  /*c220*/  SEL R0, R0, 0x7c, P0 ;  /* 0x0000007c00007807 */ /* 0x000fc80000000000 */
.L_x_781:
[----:B------:R-:W-:Y:S05]  /*c230*/  BSYNC B0 ;  /* 0x0000000000007941 */ /* 0x000fea0003800000 */
.L_x_779:
[----:B------:R-:W-:-:S04]  /*c240*/  LOP3.LUT R4, R29, 0x80000000, RZ, 0xc0, !PT ;  /* 0x800000001d047812 */ /* 0x000fc800078ec0ff */
[----:B------:R-:W-:-:S04]  /*c250*/  SHF.R.U32.HI R5, RZ, 0x18, R4 ;  /* 0x00000018ff057819 */ /* 0x000fc80000011604 */
[----:B------:R-:W-:-:S05]  /*c260*/  LOP3.LUT R5, R0, R5, RZ, 0xfc, !PT ;  /* 0x0000000500057212 */ /* 0x000fca00078efcff */
[----:B------:R-:W-:Y:S01]  /*c270*/  STG.E.U8 [R2.64], R5 ;  /* 0x0000000502007986 */ /* 0x000fe2000c101124 */
[----:B------:R-:W-:Y:S05]  /*c280*/  EXIT ;  /* 0x000000000000794d */ /* 0x000fea0003800000 */
.L_x_775:
[----:B------:R-:W-:Y:S01]  /*c290*/  STG.E.U16 [R2.64], R29 ;  /* 0x0000001d02007986 */ /* 0x000fe2000c101524 */
[----:B------:R-:W-:Y:S05]  /*c2a0*/  EXIT ;  /* 0x000000000000794d */ /* 0x000fea0003800000 */
.L_x_772:
        /* <DEDUP_REMOVED lines=12> */
.L_x_784:
        /* <DEDUP_REMOVED lines=13> */
[----:B------:R-:W-:-:S05]  /*c440*/  FADD.FTZ R0, R5, 8192 ;  /* 0x4600000005007421 */ /* 0x000fca0000010000 */
[----:B------:R-:W-:Y:S02]  /*c450*/  LOP3.LUT P0, R4, R0, 0xff, RZ, 0xc0, !PT ;  /* 0x000000ff00047812 */ /* 0x000fe4000780c0ff */
[----:B------:R-:W-:-:S11]  /*c460*/  PRMT R0, RZ, 0x7610, R0 ;  /* 0x00007610ff007816 */ /* 0x000fd60000000000 */
[----:B------:R-:W-:Y:S05]  /*c470*/  @!P0 BRA `(.L_x_786) ;  /* 0x0000004000008947 */ /* 0x000fea0003800000 */
.L_x_787:
[----:B------:R-:W-:-:S04]  /*c480*/  LOP3.LUT R0, R29, 0x80000000, RZ, 0xc0, !PT ;  /* 0x800000001d007812 */ /* 0x000fc800078ec0ff */
[----:B------:R-:W-:-:S04]  /*c490*/  SHF.R.U32.HI R5, RZ, 0x18, R0 ;  /* 0x00000018ff057819 */ /* 0x000fc80000011600 */
[----:B------:R-:W-:-:S04]  /*c4a0*/  LOP3.LUT R4, R4, R5, RZ, 0xfc, !PT ;  /* 0x0000000504047212 */ /* 0x000fc800078efcff */
[----:B------:R-:W-:Y:S02]  /*c4b0*/  PRMT R0, R4, 0x7610, R0 ;  /* 0x0000761004007816 */ /* 0x000fe40000000000 */
.L_x_786:
[----:B------:R-:W-:Y:S05]  /*c4c0*/  BSYNC B0 ;  /* 0x0000000000007941 */ /* 0x000fea0003800000 */
.L_x_785:
[----:B------:R-:W-:Y:S01]  /*c4d0*/  STG.E.U8 [R2.64], R0 ;  /* 0x0000000002007986 */ /* 0x000fe2000c101124 */
[----:B------:R-:W-:Y:S05]  /*c4e0*/  EXIT ;  /* 0x000000000000794d */ /* 0x000fea0003800000 */
.L_x_783:
        /* <DEDUP_REMOVED lines=17> */
.L_x_790:
[----:B------:R-:W-:-:S04]  /*c600*/  LOP3.LUT R0, R29, 0x80000000, RZ, 0xc0, !PT ;  /* 0x800000001d007812 */ /* 0x000fc800078ec0ff */
[----:B------:R-:W-:-:S04]  /*c610*/  SHF.R.U32.HI R5, RZ, 0x18, R0 ;  /* 0x00000018ff057819 */ /* 0x000fc80000011600 */
[----:B------:R-:W-:-:S04]  /*c620*/  LOP3.LUT R4, R4, R5, RZ, 0xfc, !PT ;  /* 0x0000000504047212 */ /* 0x000fc800078efcff */
[----:B------:R-:W-:Y:S02]  /*c630*/  PRMT R0, R4, 0x7610, R0 ;  /* 0x0000761004007816 */ /* 0x000fe40000000000 */
.L_x_789:
[----:B------:R-:W-:Y:S05]  /*c640*/  BSYNC B0 ;  /* 0x0000000000007941 */ /* 0x000fea0003800000 */
.L_x_788:
[----:B------:R-:W-:Y:S01]  /*c650*/  STG.E.U8 [R2.64], R0 ;  /* 0x0000000002007986 */ /* 0x000fe2000c101124 */
[----:B------:R-:W-:Y:S05]  /*c660*/  EXIT ;  /* 0x000000000000794d */ /* 0x000fea0003800000 */
.L_x_782:
        /* <DEDUP_REMOVED lines=22> */
.L_x_765:
        /* <DEDUP_REMOVED lines=20> */
.L_x_792:
[----:B------:R-:W-:-:S06]  /*c910*/  PRMT R4, RZ, 0x5410, R29 ;  /* 0x00005410ff047816 */ /* 0x000fcc000000001d */
[----:B------:R-:W0:Y:S02]  /*c920*/  F2I.U64.TRUNC R4, R4 ;  /* 0x0000000400047311 */ /* 0x000e24000020d800 */
[----:B0-----:R-:W-:Y:S01]  /*c930*/  STG.E.64 [R2.64], R4 ;  /* 0x0000000402007986 */ /* 0x001fe2000c101b24 */
[----:B------:R-:W-:Y:S05]  /*c940*/  EXIT ;  /* 0x000000000000794d */ /* 0x000fea0003800000 */
.L_x_791:
[----:B------:R-:W-:-:S06]  /*c950*/  PRMT R29, RZ, 0x5410, R29 ;  /* 0x00005410ff1d7816 */ /* 0x000fcc000000001d */
[----:B------:R-:W0:Y:S02]  /*c960*/  F2I.FTZ.U32.TRUNC.NTZ R29, R29 ;  /* 0x0000001d001d7305 */ /* 0x000e24000021f000 */
[----:B0-----:R-:W-:Y:S01]  /*c970*/  STG.E [R2.64], R29 ;  /* 0x0000001d02007986 */ /* 0x001fe2000c101924 */
[----:B------:R-:W-:Y:S05]  /*c980*/  EXIT ;  /* 0x000000000000794d */ /* 0x000fea0003800000 */
.L_x_793:
        /* <DEDUP_REMOVED lines=15> */
.L_x_29827:


//--------------------- .text._ZN2at6native18elementwise_kernelILi128ELi4EZNS0_22gpu_kernel_impl_nocastINS0_13BinaryFunctorIN3c108BFloat16ES5_S5_ZZZNS0_21heaviside_kernel_cudaERNS_18TensorIteratorBaseEENKUlvE_clEvENKUlvE8_clEvEUlS5_S5_E_EEEEvS7_RKT_EUliE_EEviT1_ --------------------------
	.section	.text._ZN2at6native18elementwise_kernelILi128ELi4EZNS0_22gpu_kernel_impl_nocastINS0_13BinaryFunctorIN3c108BFloat16ES5_S5_ZZZNS0_21heaviside_kernel_cudaERNS_18TensorIteratorBaseEENKUlvE_clEvENKUlvE8_clEvEUlS5_S5_E_EEEEvS7_RKT_EUliE_EEviT1_,"ax",@progbits
	.sectioninfo	@"SHI_REGISTERS=12"
	.align	128
        .global         _ZN2at6native18elementwise_kernelILi128ELi4EZNS0_22gpu_kernel_impl_nocastINS0_13BinaryFunctorIN3c108BFloat16ES5_S5_ZZZNS0_21heaviside_kernel_cudaERNS_18TensorIteratorBaseEENKUlvE_clEvENKUlvE8_clEvEUlS5_S5_E_EEEEvS7_RKT_EUliE_EEviT1_
        .type           _ZN2at6native18elementwise_kernelILi128ELi4EZNS0_22gpu_kernel_impl_nocastINS0_13BinaryFunctorIN3c108BFloat16ES5_S5_ZZZNS0_21heaviside_kernel_cudaERNS_18TensorIteratorBaseEENKUlvE_clEvENKUlvE8_clEvEUlS5_S5_E_EEEEvS7_RKT_EUliE_EEviT1_,@function
        .size           _ZN2at6native18elementwise_kernelILi128ELi4EZNS0_22gpu_kernel_impl_nocastINS0_13BinaryFunctorIN3c108BFloat16ES5_S5_ZZZNS0_21heaviside_kernel_cudaERNS_18TensorIteratorBaseEENKUlvE_clEvENKUlvE8_clEvEUlS5_S5_E_EEEEvS7_RKT_EUliE_EEviT1_,(.L_x_29828 - _ZN2at6native18elementwise_kernelILi128ELi4EZNS0_22gpu_kernel_impl_nocastINS0_13BinaryFunctorIN3c108BFloat16ES5_S5_ZZZNS0_21heaviside_kernel_cudaERNS_18TensorIteratorBaseEENKUlvE_clEvENKUlvE8_clEvEUlS5_S5_E_EEEEvS7_RKT_EUliE_EEviT1_)
        .other          _ZN2at6native18elementwise_kernelILi128ELi4EZNS0_22gpu_kernel_impl_nocastINS0_13BinaryFunctorIN3c108BFloat16ES5_S5_ZZZNS0_21heaviside_kernel_cudaERNS_18TensorIteratorBaseEENKUlvE_clEvENKUlvE8_clEvEUlS5_S5_E_EEEEvS7_RKT_EUliE_EEviT1_,@"STO_CUDA_ENTRY STV_DEFAULT"
_ZN2at6native18elementwise_kernelILi128ELi4EZNS0_22gpu_kernel_impl_nocastINS0_13BinaryFunctorIN3c108BFloat16ES5_S5_ZZZNS0_21heaviside_kernel_cudaERNS_18TensorIteratorBaseEENKUlvE_clEvENKUlvE8_clEvEUlS5_S5_E_EEEEvS7_RKT_EUliE_EEviT1_:
.text._ZN2at6native18elementwise_kernelILi128ELi4EZNS0_22gpu_kernel_impl_nocastINS0_13BinaryFunctorIN3c108BFloat16ES5_S5_ZZZNS0_21heaviside_kernel_cudaERNS_18TensorIteratorBaseEENKUlvE_clEvENKUlvE8_clEvEUlS5_S5_E_EEEEvS7_RKT_EUliE_EEviT1_:
[----:B------:R-:W-:Y:S02]  /*0000*/  MOV R1, c[0x0][0x28] ;  /* 0x00000a0000017a02 */ /* 0x000fe40000000f00 */
[----:B------:R-:W0:Y:S01]  /*0010*/  S2R R0, SR_CTAID.X ;  /* 0x0000000000007919 */ /* 0x000e220000002500 */
[----:B------:R-:W-:Y:S01]  /*0020*/  ULDC.64 UR4, c[0x0][0x118] ;  /* 0x0000460000047ab9 */ /* 0x000fe20000000a00 */
[----:B------:R-:W-:Y:S02]  /*0030*/  BSSY B0, `(.L_x_794) ;  /* 0x0000111000007945 */ /* 0x000fe40003800000 */
[----:B------:R-:W0:Y:S02]  /*0040*/  S2R R3, SR_TID.X ;  /* 0x0000000000037919 */ /* 0x000e240000002100 */
[----:B0-----:R-:W-:-:S04]  /*0050*/  LEA R0, R0, R3, 0x9 ;  /* 0x0000000300007211 */ /* 0x001fc800078e48ff */
[----:B------:R-:W-:-:S13]  /*0060*/  ISETP.GE.AND P0, PT, R0, c[0x0][0x160], PT ;  /* 0x0000580000007a0c */ /* 0x000fda0003f06270 */
[----:B------:R-:W-:Y:S05]  /*0070*/  @P0 BRA `(.L_x_795) ;  /* 0x000010c000000947 */ /* 0x000fea0003800000 */
[----:B------:R-:W-:Y:S01]  /*0080*/  ISETP.NE.AND P0, PT, RZ, c[0x0][0x168], PT ;  /* 0x00005a00ff007a0c */ /* 0x000fe20003f05270 */
[----:B------:R-:W-:Y:S01]  /*0090*/  HFMA2.MMA R4, -RZ, RZ, 0, 0 ;  /* 0x00000000ff047435 */ /* 0x000fe200000001ff */
[----:B------:R-:W-:-:S11]  /*00a0*/  CS2R R2, SRZ ;  /* 0x0000000000027805 */ /* 0x000fd6000001ff00 */
[----:B------:R-:W-:Y:S05]  /*00b0*/  @!P0 BRA `(.L_x_796) ;  /* 0x00000f9000008947 */ /* 0x000fea0003800000 */
[----:B------:R-:W-:Y:S02]  /*00c0*/  MOV R2, RZ ;  /* 0x000000ff00027202 */ /* 0x000fe40000000f00 */
[----:B------:R-:W-:Y:S02]  /*00d0*/  MOV R3, R0 ;  /* 0x0000000000037202 */ /* 0x000fe40000000f00 */
[----:B------:R-:W-:-:S03]  /*00e0*/  MOV R5, c[0x0][0x168] ;  /* 0x00005a0000057a02 */ /* 0x000fc60000000f00 */
[----:B------:R-:W-:Y:S01]  /*00f0*/  IMAD.HI.U32 R6, R0, c[0x0][0x170], R2 ;  /* 0x00005c0000067a27 */ /* 0x000fe200078e0002 */
[----:B------:R-:W-:-:S04]  /*0100*/  ISETP.NE.AND P0, PT, R5, 0x1, PT ;  /* 0x000000010500780c */ /* 0x000fc80003f05270 */
[----:B------:R-:W-:-:S04]  /*0110*/  SHF.R.U32.HI R7, RZ, c[0x0][0x174], R6 ;  /* 0x00005d00ff077a19 */ /* 0x000fc80000011606 */
[----:B------:R-:W-:-:S05]  /*0120*/  IADD3 R3, -R7, RZ, RZ ;  /* 0x000000ff07037210 */ /* 0x000fca0007ffe1ff */
[----:B------:R-:W-:-:S04]  /*0130*/  IMAD R3, R3, c[0x0][0x16c], R0 ;  /* 0x00005b0003037a24 */ /* 0x000fc800078e0200 */
[C---:B------:R-:W-:Y:S02]  /*0140*/  IMAD R2, R3.reuse, c[0x0][0x298], RZ ;  /* 0x0000a60003027a24 */ /* 0x040fe400078e02ff */
[C---:B------:R-:W-:Y:S02]  /*0150*/  IMAD R4, R3.reuse, c[0x0][0x29c], RZ ;  /* 0x0000a70003047a24 */ /* 0x040fe400078e02ff */
[----:B------:R-:W-:Y:S01]  /*0160*/  IMAD R3, R3, c[0x0][0x2a0], RZ ;  /* 0x0000a80003037a24 */ /* 0x000fe200078e02ff */
[----:B------:R-:W-:Y:S05]  /*0170*/  @!P0 BRA `(.L_x_796) ;  /* 0x00000ed000008947 */ /* 0x000fea0003800000 */
[----:B------:R-:W-:Y:S02]  /*0180*/  MOV R6, RZ ;  /* 0x000000ff00067202 */ /* 0x000fe40000000f00 */
[----:B------:R-:W-:-:S03]  /*0190*/  ISETP.NE.AND P0, PT, R5, 0x2, PT ;  /* 0x000000020500780c */ /* 0x000fc60003f05270 */
[----:B------:R-:W-:-:S05]  /*01a0*/  IMAD.HI.U32 R8, R7, c[0x0][0x17c], R6 ;  /* 0x00005f0007087a27 */ /* 0x000fca00078e0006 */
[----:B------:R-:W-:-:S04]  /*01b0*/  SHF.R.U32.HI R9, RZ, c[0x0][0x180], R8 ;  /* 0x00006000ff097a19 */ /* 0x000fc80000011608 */
[----:B------:R-:W-:-:S05]  /*01c0*/  IADD3 R6, -R9, RZ, RZ ;  /* 0x000000ff09067210 */ /* 0x000fca0007ffe1ff */
[----:B------:R-:W-:-:S04]  /*01d0*/  IMAD R7, R6, c[0x0][0x178], R7 ;  /* 0x00005e0006077a24 */ /* 0x000fc800078e0207 */
[C---:B------:R-:W-:Y:S02]  /*01e0*/  IMAD R2, R7.reuse, c[0x0][0x2a4], R2 ;  /* 0x0000a90007027a24 */ /* 0x040fe400078e0202 */
[C---:B------:R-:W-:Y:S02]  /*01f0*/  IMAD R4, R7.reuse, c[0x0][0x2a8], R4 ;  /* 0x0000aa0007047a24 */ /* 0x040fe400078e0204 */
[----:B------:R-:W-:Y:S01]  /*0200*/  IMAD R3, R7, c[0x0][0x2ac], R3 ;  /* 0x0000ab0007037a24 */ /* 0x000fe200078e0203 */
[----:B------:R-:W-:Y:S05]  /*0210*/  @!P0 BRA `(.L_x_796) ;  /* 0x00000e3000008947 */ /* 0x000fea0003800000 */
[----:B------:R-:W-:Y:S01]  /*0220*/  HFMA2.MMA R8, -RZ, RZ, 0, 0 ;  /* 0x00000000ff087435 */ /* 0x000fe200000001ff */
[----:B------:R-:W-:-:S09]  /*0230*/  ISETP.NE.AND P0, PT, R5, 0x3, PT ;  /* 0x000000030500780c */ /* 0x000fd20003f05270 */
        /* <DEDUP_REMOVED lines=211> */
[----:B------:R-:W-:Y:S02]  /*0f70*/  SHF.R.U32.HI R9, RZ, c[0x0][0x288], R8 ;  /* 0x0000a200ff097a19 */ /* 0x000fe40000011608 */
[----:B------:R-:W-:Y:S02]  /*0f80*/  @P0 MOV R8, RZ ;  /* 0x000000ff00080202 */ /* 0x000fe40000000f00 */
[----:B------:R-:W-:-:S03]  /*0f90*/  IADD3 R6, -R9, RZ, RZ ;  /* 0x000000ff09067210 */ /* 0x000fc60007ffe1ff */
[----:B------:R-:W-:-:S04]  /*0fa0*/  @P0 IMAD.HI.U32 R5, R9, c[0x0][0x290], R8 ;  /* 0x0000a40009050a27 */ /* 0x000fc800078e0008 */
[----:B------:R-:W-:Y:S01]  /*0fb0*/  IMAD R7, R6, c[0x0][0x280], R7 ;  /* 0x0000a00006077a24 */ /* 0x000fe200078e0207 */
[----:B------:R-:W-:-:S03]  /*0fc0*/  @P0 SHF.R.U32.HI R5, RZ, c[0x0][0x294], R5 ;  /* 0x0000a500ff050a19 */ /* 0x000fc60000011605 */
[----:B------:R-:W-:Y:S01]  /*0fd0*/  IMAD R2, R7, c[0x0][0x3ac], R2 ;  /* 0x0000eb0007027a24 */ /* 0x000fe200078e0202 */
[----:B------:R-:W-:Y:S01]  /*0fe0*/  @P0 IADD3 R5, -R5, RZ, RZ ;  /* 0x000000ff05050210 */ /* 0x000fe20007ffe1ff */
[C---:B------:R-:W-:Y:S02]  /*0ff0*/  IMAD R4, R7.reuse, c[0x0][0x3b0], R4 ;  /* 0x0000ec0007047a24 */ /* 0x040fe400078e0204 */
[----:B------:R-:W-:Y:S02]  /*1000*/  IMAD R3, R7, c[0x0][0x3b4], R3 ;  /* 0x0000ed0007037a24 */ /* 0x000fe400078e0203 */
[----:B------:R-:W-:-:S04]  /*1010*/  @P0 IMAD R9, R5, c[0x0][0x28c], R9 ;  /* 0x0000a30005090a24 */ /* 0x000fc800078e0209 */
[C---:B------:R-:W-:Y:S02]  /*1020*/  @P0 IMAD R2, R9.reuse, c[0x0][0x3b8], R2 ;  /* 0x0000ee0009020a24 */ /* 0x040fe400078e0202 */
[C---:B------:R-:W-:Y:S02]  /*1030*/  @P0 IMAD R4, R9.reuse, c[0x0][0x3bc], R4 ;  /* 0x0000ef0009040a24 */ /* 0x040fe400078e0204 */
[----:B------:R-:W-:-:S03]  /*1040*/  @P0 IMAD R3, R9, c[0x0][0x3c0], R3 ;  /* 0x0000f00009030a24 */ /* 0x000fc600078e0203 */
.L_x_796:
[----:B------:R-:W-:-:S04]  /*1050*/  IADD3 R4, P0, R4, c[0x0][0x3d0], RZ ;  /* 0x0000f40004047a10 */ /* 0x000fc80007f1e0ff */
[----:B------:R-:W-:-:S05]  /*1060*/  IADD3.X R5, RZ, c[0x0][0x3d4], RZ, P0, !PT ;  /* 0x0000f500ff057a10 */ /* 0x000fca00007fe4ff */
[----:B------:R-:W2:Y:S01]  /*1070*/  LDG.E.U16 R4, [R4.64] ;  /* 0x0000000404047981 */ /* 0x000ea2000c1e1500 */
[----:B------:R-:W-:-:S04]  /*1080*/  IADD3 R6, P0, R3, c[0x0][0x3d8], RZ ;  /* 0x0000f60003067a10 */ /* 0x000fc80007f1e0ff */
[----:B------:R-:W-:-:S05]  /*1090*/  IADD3.X R7, RZ, c[0x0][0x3dc], RZ, P0, !PT ;  /* 0x0000f700ff077a10 */ /* 0x000fca00007fe4ff */
[----:B------:R-:W3:Y:S01]  /*10a0*/  LDG.E.U16 R9, [R6.64] ;  /* 0x0000000406097981 */ /* 0x000ee2000c1e1500 */
[----:B------:R-:W-:Y:S02]  /*10b0*/  IADD3 R2, P1, R2, c[0x0][0x3c8], RZ ;  /* 0x0000f20002027a10 */ /* 0x000fe40007f3e0ff */
[----:B------:R-:W-:Y:S02]  /*10c0*/  IADD3 R0, R0, 0x80, RZ ;  /* 0x0000008000007810 */ /* 0x000fe40007ffe0ff */
[----:B--2---:R-:W-:-:S04]  /*10d0*/  PRMT R3, RZ, 0x5410, R4 ;  /* 0x00005410ff037816 */ /* 0x004fc80000000004 */
[----:B------:R-:W-:-:S13]  /*10e0*/  FSETP.NEU.FTZ.AND P0, PT, R3, RZ, PT ;  /* 0x000000ff0300720b */ /* 0x000fda0003f1d000 */
[----:B------:R-:W-:-:S04]  /*10f0*/  @P0 FSET.BF.GT.FTZ.AND R3, R3, RZ, PT ;  /* 0x000000ff0303020a */ /* 0x000fc80003814000 */
[----:B------:R-:W-:Y:S02]  /*1100*/  @P0 F2FP.BF16.PACK_AB R5, RZ, R3 ;  /* 0x00000003ff05023e */ /* 0x000fe400000010ff */
[----:B------:R-:W-:Y:S02]  /*1110*/  IADD3.X R3, RZ, c[0x0][0x3cc], RZ, P1, !PT ;  /* 0x0000f300ff037a10 */ /* 0x000fe40000ffe4ff */
[----:B---3--:R-:W-:-:S05]  /*1120*/  @P0 PRMT R9, R5, 0x7610, R9 ;  /* 0x0000761005090816 */ /* 0x008fca0000000009 */
[----:B------:R0:W-:Y:S02]  /*1130*/  STG.E.U16 [R2.64], R9 ;  /* 0x0000000902007986 */ /* 0x0001e4000c101504 */
.L_x_795:
[----:B------:R-:W-:Y:S05]  /*1140*/  BSYNC B0 ;  /* 0x0000000000007941 */ /* 0x000fea0003800000 */
.L_x_794:
[----:B------:R-:W-:Y:S01]  /*1150*/  ISETP.GE.AND P0, PT, R0, c[0x0][0x160], PT ;  /* 0x0000580000007a0c */ /* 0x000fe20003f06270 */
[----:B------:R-:W-:-:S12]  /*1160*/  BSSY B0, `(.L_x_797) ;  /* 0x000021c000007945 */ /* 0x000fd80003800000 */
[----:B------:R-:W-:Y:S05]  /*1170*/  @P0 BRA `(.L_x_798) ;  /* 0x000021a000000947 */ /* 0x000fea0003800000 */
[----:B------:R-:W-:Y:S01]  /*1180*/  ISETP.NE.AND P0, PT, RZ, c[0x0][0x168], PT ;  /* 0x00005a00ff007a0c */ /* 0x000fe20003f05270 */
[----:B------:R-:W-:Y:S01]  /*1190*/  HFMA2.MMA R4, -RZ, RZ, 0, 0 ;  /* 0x00000000ff047435 */ /* 0x000fe200000001ff */
[----:B0-----:R-:W-:-:S11]  /*11a0*/  CS2R R2, SRZ ;  /* 0x0000000000027805 */ /* 0x001fd6000001ff00 */
        /* <DEDUP_REMOVED lines=250> */
.L_x_799:
        /* <DEDUP_REMOVED lines=13> */
[----:B---3--:R-:W-:Y:S02]  /*2220*/  @P0 PRMT R9, R5, 0x7610, R9 ;  /* 0x0000761005090816 */ /* 0x008fe40000000009 */
[----:B------:R-:W-:-:S03]  /*2230*/  ISETP.GE.AND P0, PT, R0, c[0x0][0x160], PT ;  /* 0x0000580000007a0c */ /* 0x000fc60003f06270 */
[----:B------:R0:W-:Y:S10]  /*2240*/  STG.E.U16 [R2.64], R9 ;  /* 0x0000000902007986 */ /* 0x0001f4000c101504 */
        /* <DEDUP_REMOVED lines=254> */
.L_x_800:
        /* <DEDUP_REMOVED lines=15> */
.L_x_798:
[----:B------:R-:W-:Y:S05]  /*3320*/  BSYNC B0 ;  /* 0x0000000000007941 */ /* 0x000fea0003800000 */
.L_x_797:
[----:B------:R-:W-:-:S13]  /*3330*/  ISETP.GE.AND P0, PT, R0, c[0x0][0x160], PT ;  /* 0x0000580000007a0c */ /* 0x000fda0003f06270 */
[----:B------:R-:W-:Y:S05]  /*3340*/  @P0 EXIT ;  /* 0x000000000000094d */ /* 0x000fea0003800000 */
        /* <DEDUP_REMOVED lines=245> */
[C---:B------:R-:W-:Y:S01]  /*42a0*/  IMAD R2, R7.reuse, c[0x0][0x3ac], R2 ;  /* 0x0000eb0007027a24 */ /* 0x040fe200078e0202 */
[----:B------:R-:W-:Y:S01]  /*42b0*/  @P0 IADD3 R5, -R0, RZ, RZ ;  /* 0x000000ff00050210 */ /* 0x000fe20007ffe1ff */
[C---:B------:R-:W-:Y:S02]  /*42c0*/  IMAD R4, R7.reuse, c[0x0][0x3b0], R4 ;  /* 0x0000ec0007047a24 */ /* 0x040fe400078e0204 */
[----:B------:R-:W-:Y:S02]  /*42d0*/  IMAD R3, R7, c[0x0][0x3b4], R3 ;  /* 0x0000ed0007037a24 */ /* 0x000fe400078e0203 */
[----:B------:R-:W-:-:S04]  /*42e0*/  @P0 IMAD R9, R5, c[0x0][0x28c], R9 ;  /* 0x0000a30005090a24 */ /* 0x000fc800078e0209 */
[C---:B------:R-:W-:Y:S02]  /*42f0*/  @P0 IMAD R2, R9.reuse, c[0x0][0x3b8], R2 ;  /* 0x0000ee0009020a24 */ /* 0x040fe400078e0202 */
[C---:B------:R-:W-:Y:S02]  /*4300*/  @P0 IMAD R4, R9.reuse, c[0x0][0x3bc], R4 ;  /* 0x0000ef0009040a24 */ /* 0x040fe400078e0204 */
[----:B------:R-:W-:-:S03]  /*4310*/  @P0 IMAD R3, R9, c[0x0][0x3c0], R3 ;  /* 0x0000f00009030a24 */ /* 0x000fc600078e0203 */
.L_x_801:
[----:B------:R-:W-:-:S04]  /*4320*/  IADD3 R4, P0, R4, c[0x0][0x3d0], RZ ;  /* 0x0000f40004047a10 */ /* 0x000fc80007f1e0ff */
[----:B------:R-:W-:-:S05]  /*4330*/  IADD3.X R5, RZ, c[0x0][0x3d4], RZ, P0, !PT ;  /* 0x0000f500ff057a10 */ /* 0x000fca00007fe4ff */
[----:B------:R-:W2:Y:S01]  /*4340*/  LDG.E.U16 R0, [R4.64] ;  /* 0x0000000404007981 */ /* 0x000ea2000c1e1500 */
[----:B------:R-:W-:-:S04]  /*4350*/  IADD3 R6, P0, R3, c[0x0][0x3d8], RZ ;  /* 0x0000f60003067a10 */ /* 0x000fc80007f1e0ff */
[----:B------:R-:W-:-:S05]  /*4360*/  IADD3.X R7, RZ, c[0x0][0x3dc], RZ, P0, !PT ;  /* 0x0000f700ff077a10 */ /* 0x000fca00007fe4ff */
[----:B------:R-:W3:Y:S01]  /*4370*/  LDG.E.U16 R9, [R6.64] ;  /* 0x0000000406097981 */ /* 0x000ee2000c1e1500 */
[----:B------:R-:W-:-:S04]  /*4380*/  IADD3 R2, P1, R2, c[0x0][0x3c8], RZ ;  /* 0x0000f20002027a10 */ /* 0x000fc80007f3e0ff */
[----:B------:R-:W-:Y:S02]  /*4390*/  IADD3.X R3, RZ, c[0x0][0x3cc], RZ, P1, !PT ;  /* 0x0000f300ff037a10 */ /* 0x000fe40000ffe4ff */
[----:B--2---:R-:W-:-:S04]  /*43a0*/  PRMT R0, RZ, 0x5410, R0 ;  /* 0x00005410ff007816 */ /* 0x004fc80000000000 */
[----:B------:R-:W-:-:S13]  /*43b0*/  FSETP.NEU.FTZ.AND P0, PT, R0, RZ, PT ;  /* 0x000000ff0000720b */ /* 0x000fda0003f1d000 */
[----:B------:R-:W-:-:S04]  /*43c0*/  @P0 FSET.BF.GT.FTZ.AND R0, R0, RZ, PT ;  /* 0x000000ff0000020a */ /* 0x000fc80003814000 */
[----:B------:R-:W-:-:S04]  /*43d0*/  @P0 F2FP.BF16.PACK_AB R0, RZ, R0 ;  /* 0x00000000ff00023e */ /* 0x000fc800000010ff */
[----:B---3--:R-:W-:-:S05]  /*43e0*/  @P0 PRMT R9, R0, 0x7610, R9 ;  /* 0x0000761000090816 */ /* 0x008fca0000000009 */
[----:B------:R-:W-:Y:S01]  /*43f0*/  STG.E.U16 [R2.64], R9 ;  /* 0x0000000902007986 */ /* 0x000fe2000c101504 */
[----:B------:R-:W-:Y:S05]  /*4400*/  EXIT ;  /* 0x000000000000794d */ /* 0x000fea0003800000 */
.L_x_802:
        /* <DEDUP_REMOVED lines=15> */
.L_x_29828:


//--------------------- .text._ZN2at6native27unrolled_elementwise_kernelINS0_13BinaryFunctorIN3c108BFloat16ES4_S4_ZZZNS0_21heaviside_kernel_cudaERNS_18TensorIteratorBaseEENKUlvE_clEvENKUlvE8_clEvEUlS4_S4_E_EESt5arrayIPcLm3EELi4E23TrivialOffsetCalculatorILi2EjESE_ILi1EjENS0_6memory15LoadWithoutCastENSH_16StoreWithoutCastEEEviT_T0_T2_T3_T4_T5_ --------------------------
	.section	.text._ZN2at6native27unrolled_elementwise_kernelINS0_13BinaryFunctorIN3c108BFloat16ES4_S4_ZZZNS0_21heaviside_kernel_cudaERNS_18TensorIteratorBaseEENKUlvE_clEvENKUlvE8_clEvEUlS4_S4_E_EESt5arrayIPcLm3EELi4E23TrivialOffsetCalculatorILi2EjESE_ILi1EjENS0_6memory15LoadWithoutCastENSH_16StoreWithoutCastEEEviT_T0_T2_T3_T4_T5_,"ax",@progbits
	.sectioninfo	@"SHI_REGISTERS=28"
	.align	128
        .global         _ZN2at6native27unrolled_elementwise_kernelINS0_13BinaryFunctorIN3c108BFloat16ES4_S4_ZZZNS0_21heaviside_kernel_cudaERNS_18TensorIteratorBaseEENKUlvE_clEvENKUlvE8_clEvEUlS4_S4_E_EESt5arrayIPcLm3EELi4E23TrivialOffsetCalculatorILi2EjESE_ILi1EjENS0_6memory15LoadWithoutCastENSH_16StoreWithoutCastEEEviT_T0_T2_T3_T4_T5_
        .type           _ZN2at6native27unrolled_elementwise_kernelINS0_13BinaryFunctorIN3c108BFloat16ES4_S4_ZZZNS0_21heaviside_kernel_cudaERNS_18TensorIteratorBaseEENKUlvE_clEvENKUlvE8_clEvEUlS4_S4_E_EESt5arrayIPcLm3EELi4E23TrivialOffsetCalculatorILi2EjESE_ILi1EjENS0_6memory15LoadWithoutCastENSH_16StoreWithoutCastEEEviT_T0_T2_T3_T4_T5_,@function
        .size           _ZN2at6native27unrolled_elementwise_kernelINS0_13BinaryFunctorIN3c108BFloat16ES4_S4_ZZZNS0_21heaviside_kernel_cudaERNS_18TensorIteratorBaseEENKUlvE_clEvENKUlvE8_clEvEUlS4_S4_E_EESt5arrayIPcLm3EELi4E23TrivialOffsetCalculatorILi2EjESE_ILi1EjENS0_6memory15LoadWithoutCastENSH_16StoreWithoutCastEEEviT_T0_T2_T3_T4_T5_,(.L_x_29829 - _ZN2at6native27unrolled_elementwise_kernelINS0_13BinaryFunctorIN3c108BFloat16ES4_S4_ZZZNS0_21heaviside_kernel_cudaERNS_18TensorIteratorBaseEENKUlvE_clEvENKUlvE8_clEvEUlS4_S4_E_EESt5arrayIPcLm3EELi4E23TrivialOffsetCalculatorILi2EjESE_ILi1EjENS0_6memory15LoadWithoutCastENSH_16StoreWithoutCastEEEviT_T0_T2_T3_T4_T5_)
        .other          _ZN2at6native27unrolled_elementwise_kernelINS0_13BinaryFunctorIN3c108BFloat16ES4_S4_ZZZNS0_21heaviside_kernel_cudaERNS_18TensorIteratorBaseEENKUlvE_clEvENKUlvE8_clEvEUlS4_S4_E_EESt5arrayIPcLm3EELi4E23TrivialOffsetCalculatorILi2EjESE_ILi1EjENS0_6memory15LoadWithoutCastENSH_16StoreWithoutCastEEEviT_T0_T2_T3_T4_T5_,@"STO_CUDA_ENTRY STV_DEFAULT"
_ZN2at6native27unrolled_elementwise_kernelINS0_13BinaryFunctorIN3c108BFloat16ES4_S4_ZZZNS0_21heaviside_kernel_cudaERNS_18TensorIteratorBaseEENKUlvE_clEvENKUlvE8_clEvEUlS4_S4_E_EESt5arrayIPcLm3EELi4E23TrivialOffsetCalculatorILi2EjESE_ILi1EjENS0_6memory15LoadWithoutCastENSH_16StoreWithoutCastEEEviT_T0_T2_T3_T4_T5_:
.text._ZN2at6native27unrolled_elementwise_kernelINS0_13BinaryFunctorIN3c108BFloat16ES4_S4_ZZZNS0_21heaviside_kernel_cudaERNS_18TensorIteratorBaseEENKUlvE_clEvENKUlvE8_clEvEUlS4_S4_E_EESt5arrayIPcLm3EELi4E23TrivialOffsetCalculatorILi2EjESE_ILi1EjENS0_6memory15LoadWithoutCastENSH_16StoreWithoutCastEEEviT_T0_T2_T3_T4_T5_:
[----:B------:R-:W-:Y:S02]  /*0000*/  IMAD.MOV.U32 R1, RZ, RZ, c[0x0][0x28] ;  /* 0x00000a00ff017624 */ /* 0x000fe400078e00ff */
[----:B------:R-:W0:Y:S01]  /*0010*/  S2R R0, SR_CTAID.X ;  /* 0x0000000000007919 */ /* 0x000e220000002500 */
[----:B------:R-:W-:Y:S01]  /*0020*/  IMAD.MOV.U32 R5, RZ, RZ, -0x200 ;  /* 0xfffffe00ff057424 */ /* 0x000fe200078e00ff */
[----:B------:R-:W-:Y:S01]  /*0030*/  PRMT R4, RZ, 0x7610, R4 ;  /* 0x00007610ff047816 */ /* 0x000fe20000000004 */
[----:B------:R-:W-:Y:S01]  /*0040*/  ULDC.64 UR4, c[0x0][0x118] ;  /* 0x0000460000047ab9 */ /* 0x000fe20000000a00 */
[----:B------:R-:W1:Y:S01]  /*0050*/  S2R R3, SR_TID.X ;  /* 0x0000000000037919 */ /* 0x000e620000002100 */
[----:B0-----:R-:W-:Y:S02]  /*0060*/  IMAD R2, R0, R5, c[0x0][0x160] ;  /* 0x0000580000027624 */ /* 0x001fe400078e0205 */
[----:B-1----:R-:W-:-:S03]  /*0070*/  IMAD.MOV.U32 R7, RZ, RZ, R3 ;  /* 0x000000ffff077224 */ /* 0x002fc600078e0003 */
[----:B------:R-:W-:-:S13]  /*0080*/  ISETP.GE.AND P3, PT, R3, R2, PT ;  /* 0x000000020300720c */ /* 0x000fda0003f66270 */
[----:B------:R-:W-:Y:S01]  /*0090*/  @!P3 IMAD R16, R0, 0x200, R7 ;  /* 0x000002000010b824 */ /* 0x000fe200078e0207 */
[----:B------:R-:W-:Y:S01]  /*00a0*/  @!P3 IADD3 R7, R7, 0x80, RZ ;  /* 0x000000800707b810 */ /* 0x000fe20007ffe0ff */
[----:B------:R-:W-:-:S03]  /*00b0*/  @!P3 IMAD.MOV.U32 R17, RZ, RZ, 0x2 ;  /* 0x00000002ff11b424 */ /* 0x000fc600078e00ff */
[----:B------:R-:W-:Y:S01]  /*00c0*/  ISETP.GE.AND P0, PT, R7, R2, PT ;  /* 0x000000020700720c */ /* 0x000fe20003f06270 */
[----:B------:R-:W-:Y:S01]  /*00d0*/  @!P3 IMAD.WIDE.U32 R8, R16, R17, c[0x0][0x170] ;  /* 0x00005c001008b625 */ /* 0x000fe200078e0011 */
[----:B------:R-:W-:-:S04]  /*00e0*/  PRMT R5, RZ, 0x7610, R5 ;  /* 0x00007610ff057816 */ /* 0x000fc80000000005 */
[----:B------:R0:W2:Y:S07]  /*00f0*/  @!P3 LDG.E.U16 R4, [R8.64] ;  /* 0x000000040804b981 */ /* 0x0000ae000c1e1500 */
[----:B------:R-:W-:Y:S01]  /*0100*/  @!P0 IMAD R10, R0, 0x200, R7 ;  /* 0x00000200000a8824 */ /* 0x000fe200078e0207 */
[----:B------:R-:W-:-:S04]  /*0110*/  @!P0 IADD3 R7, R7, 0x80, RZ ;  /* 0x0000008007078810 */ /* 0x000fc80007ffe0ff */
[----:B------:R-:W-:Y:S01]  /*0120*/  ISETP.GE.AND P2, PT, R7, R2, PT ;  /* 0x000000020700720c */ /* 0x000fe20003f46270 */
[----:B------:R-:W-:-:S04]  /*0130*/  @!P0 IMAD.MOV.U32 R21, RZ, RZ, 0x2 ;  /* 0x00000002ff158424 */ /* 0x000fc800078e00ff */
[----:B------:R-:W-:-:S05]  /*0140*/  @!P0 IMAD.WIDE.U32 R12, R10, R21, c[0x0][0x170] ;  /* 0x00005c000a0c8625 */ /* 0x000fca00078e0015 */
[----:B------:R1:W3:Y:S03]  /*0150*/  @!P0 LDG.E.U16 R5, [R12.64] ;  /* 0x000000040c058981 */ /* 0x0002e6000c1e1500 */
[----:B------:R-:W-:Y:S01]  /*0160*/  @!P2 IMAD R22, R0, 0x200, R7 ;  /* 0x000002000016a824 */ /* 0x000fe200078e0207 */
[----:B------:R-:W-:-:S04]  /*0170*/  @!P2 IADD3 R7, R7, 0x80, RZ ;  /* 0x000000800707a810 */ /* 0x000fc80007ffe0ff */
[----:B------:R-:W-:Y:S01]  /*0180*/  ISETP.GE.AND P1, PT, R7, R2, PT ;  /* 0x000000020700720c */ /* 0x000fe20003f26270 */
[----:B------:R-:W-:Y:S01]  /*0190*/  @!P2 IMAD.MOV.U32 R23, RZ, RZ, 0x2 ;  /* 0x00000002ff17a424 */ /* 0x000fe200078e00ff */
[----:B------:R-:W-:Y:S01]  /*01a0*/  PRMT R6, RZ, 0x7610, R6 ;  /* 0x00007610ff067816 */ /* 0x000fe20000000006 */
[----:B------:R-:W-:-:S04]  /*01b0*/  @!P3 IMAD.WIDE.U32 R16, R16, R17, c[0x0][0x178] ;  /* 0x00005e001010b625 */ /* 0x000fc800078e0011 */
[----:B------:R-:W-:-:S05]  /*01c0*/  @!P2 IMAD.WIDE.U32 R14, R22, R23, c[0x0][0x170] ;  /* 0x00005c00160ea625 */ /* 0x000fca00078e0017 */
[----:B------:R4:W3:Y:S01]  /*01d0*/  @!P2 LDG.E.U16 R6, [R14.64] ;  /* 0x000000040e06a981 */ /* 0x0008e2000c1e1500 */
[--C-:B------:R-:W-:Y:S01]  /*01e0*/  @!P1 IMAD R20, R0, 0x200, R7.reuse ;  /* 0x0000020000149824 */ /* 0x100fe200078e0207 */
[----:B------:R-:W-:-:S06]  /*01f0*/  PRMT R7, RZ, 0x7610, R7 ;  /* 0x00007610ff077816 */ /* 0x000fcc0000000007 */
[----:B------:R1:W3:Y:S01]  /*0200*/  @!P3 LDG.E.U16 R7, [R16.64] ;  /* 0x000000041007b981 */ /* 0x0002e2000c1e1500 */
[----:B------:R-:W-:Y:S01]  /*0210*/  @!P1 IMAD.MOV.U32 R25, RZ, RZ, 0x2 ;  /* 0x00000002ff199424 */ /* 0x000fe200078e00ff */
[----:B------:R-:W-:-:S03]  /*0220*/  PRMT R11, RZ, 0x7610, R11 ;  /* 0x00007610ff0b7816 */ /* 0x000fc6000000000b */
[----:B------:R-:W-:Y:S01]  /*0230*/  @!P1 IMAD.WIDE.U32 R18, R20, R25, c[0x0][0x170] ;  /* 0x00005c0014129625 */ /* 0x000fe200078e0019 */
[----:B0-----:R-:W-:Y:S02]  /*0240*/  PRMT R8, RZ, 0x7610, R8 ;  /* 0x00007610ff087816 */ /* 0x001fe40000000008 */
[----:B------:R-:W-:Y:S02]  /*0250*/  PRMT R9, RZ, 0x7610, R9 ;  /* 0x00007610ff097816 */ /* 0x000fe40000000009 */
[----:B------:R0:W3:Y:S01]  /*0260*/  @!P1 LDG.E.U16 R11, [R18.64] ;  /* 0x00000004120b9981 */ /* 0x0000e2000c1e1500 */
[----:B----4-:R-:W-:-:S04]  /*0270*/  @!P0 IMAD.WIDE.U32 R14, R10, R21, c[0x0][0x178] ;  /* 0x00005e000a0e8625 */ /* 0x010fc800078e0015 */
[----:B------:R-:W-:Y:S01]  /*0280*/  @!P2 IMAD.WIDE.U32 R22, R22, R23, c[0x0][0x178] ;  /* 0x00005e001616a625 */ /* 0x000fe200078e0017 */
[----:B------:R4:W3:Y:S04]  /*0290*/  @!P0 LDG.E.U16 R8, [R14.64] ;  /* 0x000000040e088981 */ /* 0x0008e8000c1e1500 */
[----:B------:R-:W3:Y:S01]  /*02a0*/  @!P2 LDG.E.U16 R9, [R22.64] ;  /* 0x000000041609a981 */ /* 0x000ee2000c1e1500 */
[----:B------:R-:W-:Y:S01]  /*02b0*/  PRMT R10, RZ, 0x7610, R10 ;  /* 0x00007610ff0a7816 */ /* 0x000fe2000000000a */
[----:B------:R-:W-:-:S04]  /*02c0*/  @!P1 IMAD.WIDE.U32 R20, R20, R25, c[0x0][0x178] ;  /* 0x00005e0014149625 */ /* 0x000fc800078e0019 */
[----:B-1----:R-:W-:Y:S01]  /*02d0*/  IMAD.MOV.U32 R13, RZ, RZ, R3 ;  /* 0x000000ffff0d7224 */ /* 0x002fe200078e0003 */
[----:B------:R1:W5:Y:S04]  /*02e0*/  @!P1 LDG.E.U16 R10, [R20.64] ;  /* 0x00000004140a9981 */ /* 0x000368000c1e1500 */
[C---:B0-----:R-:W-:Y:S02]  /*02f0*/  IADD3 R19, R13.reuse, 0x80, RZ ;  /* 0x000000800d137810 */ /* 0x041fe40007ffe0ff */
[C---:B------:R-:W-:Y:S02]  /*0300*/  IADD3 R17, R13.reuse, 0x100, RZ ;  /* 0x000001000d117810 */ /* 0x040fe40007ffe0ff */
[----:B----4-:R-:W-:Y:S01]  /*0310*/  IADD3 R15, R13, 0x180, RZ ;  /* 0x000001800d0f7810 */ /* 0x010fe20007ffe0ff */
[----:B------:R-:W-:-:S05]  /*0320*/  @!P3 IMAD.MOV.U32 R13, RZ, RZ, R19 ;  /* 0x000000ffff0db224 */ /* 0x000fca00078e0013 */
[----:B------:R-:W-:Y:S01]  /*0330*/  ISETP.GE.AND P4, PT, R13, R2, PT ;  /* 0x000000020d00720c */ /* 0x000fe20003f86270 */
[----:B------:R-:W-:Y:S01]  /*0340*/  BSSY B0, `(.L_x_803) ;  /* 0x0000025000007945 */ /* 0x000fe20003800000 */
[----:B--2---:R-:W-:-:S04]  /*0350*/  PRMT R4, RZ, 0x5410, R4 ;  /* 0x00005410ff047816 */ /* 0x004fc80000000004 */
[----:B------:R-:W-:-:S04]  /*0360*/  FSETP.NEU.FTZ.AND P0, PT, R4, RZ, PT ;  /* 0x000000ff0400720b */ /* 0x000fc80003f1d000 */
[----:B------:R-:W-:Y:S02]  /*0370*/  ISETP.GE.OR P0, PT, R3, R2, !P0 ;  /* 0x000000020300720c */ /* 0x000fe40004706670 */
[----:B---3--:R-:W-:-:S04]  /*0380*/  PRMT R5, RZ, 0x5410, R5 ;  /* 0x00005410ff057816 */ /* 0x008fc80000000005 */
[----:B------:R-:W-:-:S04]  /*0390*/  FSETP.NEU.FTZ.AND P1, PT, R5, RZ, PT ;  /* 0x000000ff0500720b */ /* 0x000fc80003f3d000 */
[----:B------:R-:W-:-:S03]  /*03a0*/  ISETP.GE.OR P1, PT, R19, R2, !P1 ;  /* 0x000000021300720c */ /* 0x000fc60004f26670 */
[----:B------:R-:W-:-:S04]  /*03b0*/  @!P0 FSET.BF.GT.FTZ.AND R4, R4, RZ, PT ;  /* 0x000000ff0404820a */ /* 0x000fc80003814000 */
[----:B------:R-:W-:Y:S02]  /*03c0*/  @!P0 F2FP.BF16.PACK_AB R4, RZ, R4 ;  /* 0x00000004ff04823e */ /* 0x000fe400000010ff */
[----:B------:R-:W-:-:S04]  /*03d0*/  PRMT R6, RZ, 0x5410, R6 ;  /* 0x00005410ff067816 */ /* 0x000fc80000000006 */
[----:B------:R-:W-:Y:S02]  /*03e0*/  @!P1 FSET.BF.GT.FTZ.AND R5, R5, RZ, PT ;  /* 0x000000ff0505920a */ /* 0x000fe40003814000 */
[----:B------:R-:W-:Y:S01]  /*03f0*/  @!P0 PRMT R7, R4, 0x7610, R7 ;  /* 0x0000761004078816 */ /* 0x000fe20000000007 */
[----:B------:R-:W-:Y:S02]  /*0400*/  @!P3 IMAD R4, R0, 0x200, R3 ;  /* 0x000002000004b824 */ /* 0x000fe400078e0203 */
[----:B------:R-:W-:Y:S01]  /*0410*/  @!P3 IMAD.MOV.U32 R3, RZ, RZ, 0x2 ;  /* 0x00000002ff03b424 */ /* 0x000fe200078e00ff */
[----:B------:R-:W-:Y:S02]  /*0420*/  @!P1 F2FP.BF16.PACK_AB R12, RZ, R5 ;  /* 0x00000005ff0c923e */ /* 0x000fe400000010ff */
[----:B------:R-:W-:Y:S01]  /*0430*/  FSETP.NEU.FTZ.AND P2, PT, R6, RZ, PT ;  /* 0x000000ff0600720b */ /* 0x000fe20003f5d000 */
[----:B------:R-:W-:-:S03]  /*0440*/  @!P3 IMAD.WIDE.U32 R4, R4, R3, c[0x0][0x168] ;  /* 0x00005a000404b625 */ /* 0x000fc600078e0003 */
[----:B------:R-:W-:Y:S02]  /*0450*/  ISETP.GE.OR P2, PT, R17, R2, !P2 ;  /* 0x000000021100720c */ /* 0x000fe40005746670 */
[----:B------:R1:W-:Y:S01]  /*0460*/  @!P3 STG.E.U16 [R4.64], R7 ;  /* 0x000000070400b986 */ /* 0x0003e2000c101504 */
[----:B------:R-:W-:-:S04]  /*0470*/  PRMT R11, RZ, 0x5410, R11 ;  /* 0x00005410ff0b7816 */ /* 0x000fc8000000000b */
[----:B------:R-:W-:-:S06]  /*0480*/  FSETP.NEU.FTZ.AND P0, PT, R11, RZ, PT ;  /* 0x000000ff0b00720b */ /* 0x000fcc0003f1d000 */
[----:B------:R-:W-:-:S04]  /*0490*/  @!P2 FSET.BF.GT.FTZ.AND R6, R6, RZ, PT ;  /* 0x000000ff0606a20a */ /* 0x000fc80003814000 */
[----:B------:R-:W-:Y:S02]  /*04a0*/  @!P2 F2FP.BF16.PACK_AB R6, RZ, R6 ;  /* 0x00000006ff06a23e */ /* 0x000fe400000010ff */
[----:B------:R-:W-:Y:S02]  /*04b0*/  ISETP.GE.OR P0, PT, R15, R2, !P0 ;  /* 0x000000020f00720c */ /* 0x000fe40004706670 */
[----:B------:R-:W-:Y:S02]  /*04c0*/  @!P1 PRMT R8, R12, 0x7610, R8 ;  /* 0x000076100c089816 */ /* 0x000fe40000000008 */
[----:B------:R-:W-:Y:S01]  /*04d0*/  @!P2 PRMT R9, R6, 0x7610, R9 ;  /* 0x000076100609a816 */ /* 0x000fe20000000009 */
[----:B------:R-:W-:Y:S05]  /*04e0*/  @P4 BRA `(.L_x_804) ;  /* 0x000000a000004947 */ /* 0x000fea0003800000 */
[----:B-1----:R-:W-:Y:S01]  /*04f0*/  IMAD R4, R0, 0x200, R13 ;  /* 0x0000020000047824 */ /* 0x002fe200078e020d */
[----:B------:R-:W-:Y:S01]  /*0500*/  IADD3 R13, R13, 0x80, RZ ;  /* 0x000000800d0d7810 */ /* 0x000fe20007ffe0ff */
[----:B------:R-:W-:-:S03]  /*0510*/  IMAD.MOV.U32 R7, RZ, RZ, 0x2 ;  /* 0x00000002ff077424 */ /* 0x000fc600078e00ff */
[----:B------:R-:W-:Y:S01]  /*0520*/  ISETP.GE.AND P1, PT, R13, R2, PT ;  /* 0x000000020d00720c */ /* 0x000fe20003f26270 */
[----:B------:R-:W-:-:S05]  /*0530*/  IMAD.WIDE.U32 R4, R4, R7, c[0x0][0x168] ;  /* 0x00005a0004047625 */ /* 0x000fca00078e0007 */
[----:B------:R0:W-:Y:S07]  /*0540*/  STG.E.U16 [R4.64], R8 ;  /* 0x0000000804007986 */ /* 0x0001ee000c101504 */
[----:B------:R-:W-:Y:S01]  /*0550*/  @!P1 IMAD R6, R0, 0x200, R13 ;  /* 0x0000020000069824 */ /* 0x000fe200078e020d */
[----:B------:R-:W-:-:S03]  /*0560*/  @!P1 IADD3 R13, R13, 0x80, RZ ;  /* 0x000000800d0d9810 */ /* 0x000fc60007ffe0ff */
[----:B------:R-:W-:-:S05]  /*0570*/  @!P1 IMAD.WIDE.U32 R6, R6, R7, c[0x0][0x168] ;  /* 0x00005a0006069625 */ /* 0x000fca00078e0007 */
[----:B------:R0:W-:Y:S02]  /*0580*/  @!P1 STG.E.U16 [R6.64], R9 ;  /* 0x0000000906009986 */ /* 0x0001e4000c101504 */
.L_x_804:
[----:B-1----:R-:W-:Y:S05]  /*0590*/  BSYNC B0 ;  /* 0x0000000000007941 */ /* 0x002fea0003800000 */
.L_x_803:
[----:B------:R-:W-:Y:S02]  /*05a0*/  ISETP.GE.AND P1, PT, R13, R2, PT ;  /* 0x000000020d00720c */ /* 0x000fe40003f26270 */
[----:B------:R-:W-:-:S04]  /*05b0*/  @!P0 FSET.BF.GT.FTZ.AND R11, R11, RZ, PT ;  /* 0x000000ff0b0b820a */ /* 0x000fc80003814000 */
[----:B------:R-:W-:-:S07]  /*05c0*/  @!P0 F2FP.BF16.PACK_AB R11, RZ, R11 ;  /* 0x0000000bff0b823e */ /* 0x000fce00000010ff */
[----:B------:R-:W-:Y:S05]  /*05d0*/  @P1 EXIT ;  /* 0x000000000000194d */ /* 0x000fea0003800000 */
[----:B------:R-:W-:Y:S01]  /*05e0*/  IMAD R2, R0, 0x200, R13 ;  /* 0x0000020000027824 */ /* 0x000fe200078e020d */
[----:B-----5:R-:W-:Y:S01]  /*05f0*/  @!P0 PRMT R10, R11, 0x7610, R10 ;  /* 0x000076100b0a8816 */ /* 0x020fe2000000000a */
[----:B------:R-:W-:-:S04]  /*0600*/  IMAD.MOV.U32 R3, RZ, RZ, 0x2 ;  /* 0x00000002ff037424 */ /* 0x000fc800078e00ff */
[----:B------:R-:W-:-:S05]  /*0610*/  IMAD.WIDE.U32 R2, R2, R3, c[0x0][0x168] ;  /* 0x00005a0002027625 */ /* 0x000fca00078e0003 */
[----:B------:R-:W-:Y:S01]  /*0620*/  STG.E.U16 [R2.64], R10 ;  /* 0x0000000a02007986 */ /* 0x000fe2000c101504 */
[----:B------:R-:W-:Y:S05]  /*0630*/  EXIT ;  /* 0x000000000000794d */ /* 0x000fea0003800000 */
.L_x_805:
        /* <DEDUP_REMOVED lines=12> */
.L_x_29829:


//--------------------- .text._ZN2at6native29vectorized_elementwise_kernelILi2ENS0_13BinaryFunctorIN3c108BFloat16ES4_S4_ZZZNS0_21heaviside_kernel_cudaERNS_18TensorIteratorBaseEENKUlvE_clEvENKUlvE8_clEvEUlS4_S4_E_EESt5arrayIPcLm3EEEEviT0_T1_ --------------------------
	.section	.text._ZN2at6native29vectorized_elementwise_kernelILi2ENS0_13BinaryFunctorIN3c108BFloat16ES4_S4_ZZZNS0_21heaviside_kernel_cudaERNS_18TensorIteratorBaseEENKUlvE_clEvENKUlvE8_clEvEUlS4_S4_E_EESt5arrayIPcLm3EEEEviT0_T1_,"ax",@progbits
	.sectioninfo	@"SHI_REGISTERS=32"
	.align	128
        .global         _ZN2at6native29vectorized_elementwise_kernelILi2ENS0_13BinaryFunctorIN3c108BFloat16ES4_S4_ZZZNS0_21heaviside_kernel_cudaERNS_18TensorIteratorBaseEENKUlvE_clEvENKUlvE8_clEvEUlS4_S4_E_EESt5arrayIPcLm3EEEEviT0_T1_
        .type           _ZN2at6native29vectorized_elementwise_kernelILi2ENS0_13BinaryFunctorIN3c108BFloat16ES4_S4_ZZZNS0_21heaviside_kernel_cudaERNS_18TensorIteratorBaseEENKUlvE_clEvENKUlvE8_clEvEUlS4_S4_E_EESt5arrayIPcLm3EEEEviT0_T1_,@function
        .size           _ZN2at6native29vectorized_elementwise_kernelILi2ENS0_13BinaryFunctorIN3c108BFloat16ES4_S4_ZZZNS0_21heaviside_kernel_cudaERNS_18TensorIteratorBaseEENKUlvE_clEvENKUlvE8_clEvEUlS4_S4_E_EESt5arrayIPcLm3EEEEviT0_T1_,(.L_x_29830 - _ZN2at6native29vectorized_elementwise_kernelILi2ENS0_13BinaryFunctorIN3c108BFloat16ES4_S4_ZZZNS0_21heaviside_kernel_cudaERNS_18TensorIteratorBaseEENKUlvE_clEvENKUlvE8_clEvEUlS4_S4_E_EESt5arrayIPcLm3EEEEviT0_T1_)
        .other          _ZN2at6native29vectorized_elementwise_kernelILi2ENS0_13BinaryFunctorIN3c108BFloat16ES4_S4_ZZZNS0_21heaviside_kernel_cudaERNS_18TensorIteratorBaseEENKUlvE_clEvENKUlvE8_clEvEUlS4_S4_E_EESt5arrayIPcLm3EEEEviT0_T1_,@"STO_CUDA_ENTRY STV_DEFAULT"
_ZN2at6native29vectorized_elementwise_kernelILi2ENS0_13BinaryFunctorIN3c108BFloat16ES4_S4_ZZZNS0_21heaviside_kernel_cudaERNS_18TensorIteratorBaseEENKUlvE_clEvENKUlvE8_clEvEUlS4_S4_E_EESt5arrayIPcLm3EEEEviT0_T1_:
.text._ZN2at6native29vectorized_elementwise_kernelILi2ENS0_13BinaryFunctorIN3c108BFloat16ES4_S4_ZZZNS0_21heaviside_kernel_cudaERNS_18TensorIteratorBaseEENKUlvE_clEvENKUlvE8_clEvEUlS4_S4_E_EESt5arrayIPcLm3EEEEviT0_T1_:
[----:B------:R-:W-:Y:S02]  /*0000*/  IMAD.MOV.U32 R1, RZ, RZ, c[0x0][0x28] ;  /* 0x00000a00ff017624 */ /* 0x000fe400078e00ff */
[----:B------:R-:W0:Y:S01]  /*0010*/  S2R R3, SR_CTAID.X ;  /* 0x0000000000037919 */ /* 0x000e220000002500 */
[----:B------:R-:W-:Y:S01]  /*0020*/  ULDC.64 UR4, c[0x0][0x118] ;  /* 0x0000460000047ab9 */ /* 0x000fe20000000a00 */
[----:B0-----:R-:W-:-:S05]  /*0030*/  IMAD.SHL.U32 R3, R3, 0x400, RZ ;  /* 0x0000040003037824 */ /* 0x001fca00078e00ff */
[----:B------:R-:W-:-:S04]  /*0040*/  IADD3 R4, -R3, c[0x0][0x160], RZ ;  /* 0x0000580003047a10 */ /* 0x000fc80007ffe1ff */
[----:B------:R-:W-:-:S13]  /*0050*/  ISETP.GE.U32.AND P0, PT, R4, 0x400, PT ;  /* 0x000004000400780c */ /* 0x000fda0003f06070 */
[----:B------:R-:W-:Y:S05]  /*0060*/  @!P0 BRA `(.L_x_806) ;  /* 0x000003f000008947 */ /* 0x000fea0003800000 */
[----:B------:R-:W0:Y:S01]  /*0070*/  S2R R17, SR_TID.X ;  /* 0x0000000000117919 */ /* 0x000e220000002100 */
[----:B------:R-:W-:-:S04]  /*0080*/  IMAD.MOV.U32 R12, RZ, RZ, 0x2 ;  /* 0x00000002ff0c7424 */ /* 0x000fc800078e00ff */
[----:B------:R-:W-:-:S06]  /*0090*/  IMAD.WIDE R4, R3, R12, c[0x0][0x170] ;  /* 0x00005c0003047625 */ /* 0x000fcc00078e020c */
[----:B0-----:R-:W-:-:S05]  /*00a0*/  IMAD.WIDE.U32 R8, R17, 0x4, R4 ;  /* 0x0000000411087825 */ /* 0x001fca00078e0004 */
[----:B------:R-:W2:Y:S01]  /*00b0*/  LDG.E R2, [R8.64] ;  /* 0x0000000408027981 */ /* 0x000ea2000c1e1900 */
[----:B------:R-:W-:-:S03]  /*00c0*/  IMAD.WIDE R4, R3, R12, c[0x0][0x178] ;  /* 0x00005e0003047625 */ /* 0x000fc600078e020c */
[----:B------:R0:W3:Y:S03]  /*00d0*/  LDG.E R13, [R8.64+0x200] ;  /* 0x00020004080d7981 */ /* 0x0000e6000c1e1900 */
[----:B------:R-:W-:Y:S01]  /*00e0*/  IMAD.WIDE.U32 R10, R17, 0x4, R4 ;  /* 0x00000004110a7825 */ /* 0x000fe200078e0004 */
[----:B------:R0:W4:Y:S04]  /*00f0*/  LDG.E R6, [R8.64+0x600] ;  /* 0x0006000408067981 */ /* 0x000128000c1e1900 */
[----:B------:R3:W5:Y:S04]  /*0100*/  LDG.E R14, [R10.64] ;  /* 0x000000040a0e7981 */ /* 0x000768000c1e1900 */
[----:B------:R3:W4:Y:S04]  /*0110*/  LDG.E R15, [R10.64+0x200] ;  /* 0x000200040a0f7981 */ /* 0x000728000c1e1900 */
[----:B------:R0:W4:Y:S04]  /*0120*/  LDG.E R5, [R8.64+0x400] ;  /* 0x0004000408057981 */ /* 0x000128000c1e1900 */
[----:B------:R3:W4:Y:S04]  /*0130*/  LDG.E R0, [R10.64+0x400] ;  /* 0x000400040a007981 */ /* 0x000728000c1e1900 */
[----:B------:R3:W4:Y:S01]  /*0140*/  LDG.E R4, [R10.64+0x600] ;  /* 0x000600040a047981 */ /* 0x000722000c1e1900 */
[----:B--2---:R-:W-:-:S02]  /*0150*/  PRMT R7, RZ, 0x5410, R2 ;  /* 0x00005410ff077816 */ /* 0x004fc40000000002 */
[----:B0-----:R-:W-:Y:S02]  /*0160*/  PRMT R8, RZ, 0x7610, R2 ;  /* 0x00007610ff087816 */ /* 0x001fe40000000002 */
[----:B------:R-:W-:Y:S02]  /*0170*/  FSETP.NEU.FTZ.AND P0, PT, R7, RZ, PT ;  /* 0x000000ff0700720b */ /* 0x000fe40003f1d000 */
[----:B------:R-:W-:Y:S01]  /*0180*/  FSETP.NEU.FTZ.AND P1, PT, R8, RZ, PT ;  /* 0x000000ff0800720b */ /* 0x000fe20003f3d000 */
[----:B------:R-:W-:Y:S01]  /*0190*/  IMAD.WIDE.U32 R2, R3, R12, c[0x0][0x168] ;  /* 0x00005a0003027625 */ /* 0x000fe200078e000c */
[----:B---3--:R-:W-:Y:S02]  /*01a0*/  PRMT R11, RZ, 0x5410, R13 ;  /* 0x00005410ff0b7816 */ /* 0x008fe4000000000d */
[----:B-----5:R-:W-:-:S07]  /*01b0*/  PRMT R9, R14, 0x7610, R9 ;  /* 0x000076100e097816 */ /* 0x020fce0000000009 */
[----:B------:R-:W-:Y:S02]  /*01c0*/  @P0 FSET.BF.GT.FTZ.AND R12, R7, RZ, PT ;  /* 0x000000ff070c020a */ /* 0x000fe40003814000 */
[----:B------:R-:W-:Y:S02]  /*01d0*/  @P1 FSET.BF.GT.FTZ.AND R8, R8, RZ, PT ;  /* 0x000000ff0808120a */ /* 0x000fe40003814000 */
[----:B------:R-:W-:Y:S02]  /*01e0*/  PRMT R7, R14, 0x7632, R7 ;  /* 0x000076320e077816 */ /* 0x000fe40000000007 */
[----:B------:R-:W-:Y:S02]  /*01f0*/  @P0 F2FP.BF16.PACK_AB R9, RZ, R12 ;  /* 0x0000000cff09023e */ /* 0x000fe400000010ff */
[----:B------:R-:W-:Y:S02]  /*0200*/  @P1 F2FP.BF16.PACK_AB R7, RZ, R8 ;  /* 0x00000008ff07123e */ /* 0x000fe400000010ff */
[----:B------:R-:W-:-:S02]  /*0210*/  PRMT R12, RZ, 0x7610, R13 ;  /* 0x00007610ff0c7816 */ /* 0x000fc4000000000d */
[C---:B----4-:R-:W-:Y:S02]  /*0220*/  PRMT R8, R15.reuse, 0x7610, R8 ;  /* 0x000076100f087816 */ /* 0x050fe40000000008 */
[----:B------:R-:W-:Y:S02]  /*0230*/  PRMT R10, R15, 0x7632, R10 ;  /* 0x000076320f0a7816 */ /* 0x000fe4000000000a */
[--C-:B------:R-:W-:Y:S02]  /*0240*/  PRMT R13, RZ, 0x5410, R5.reuse ;  /* 0x00005410ff0d7816 */ /* 0x100fe40000000005 */
[----:B------:R-:W-:Y:S02]  /*0250*/  PRMT R14, RZ, 0x7610, R5 ;  /* 0x00007610ff0e7816 */ /* 0x000fe40000000005 */
[--C-:B------:R-:W-:Y:S02]  /*0260*/  PRMT R15, RZ, 0x5410, R6.reuse ;  /* 0x00005410ff0f7816 */ /* 0x100fe40000000006 */
[----:B------:R-:W-:-:S02]  /*0270*/  PRMT R16, RZ, 0x7610, R6 ;  /* 0x00007610ff107816 */ /* 0x000fc40000000006 */
[----:B------:R-:W-:Y:S02]  /*0280*/  FSETP.NEU.FTZ.AND P0, PT, R11, RZ, PT ;  /* 0x000000ff0b00720b */ /* 0x000fe40003f1d000 */
[----:B------:R-:W-:Y:S02]  /*0290*/  FSETP.NEU.FTZ.AND P2, PT, R12, RZ, PT ;  /* 0x000000ff0c00720b */ /* 0x000fe40003f5d000 */
[----:B------:R-:W-:Y:S02]  /*02a0*/  FSETP.NEU.FTZ.AND P1, PT, R13, RZ, PT ;  /* 0x000000ff0d00720b */ /* 0x000fe40003f3d000 */
[----:B------:R-:W-:Y:S02]  /*02b0*/  FSETP.NEU.FTZ.AND P3, PT, R14, RZ, PT ;  /* 0x000000ff0e00720b */ /* 0x000fe40003f7d000 */
[----:B------:R-:W-:Y:S02]  /*02c0*/  FSETP.NEU.FTZ.AND P5, PT, R16, RZ, PT ;  /* 0x000000ff1000720b */ /* 0x000fe40003fbd000 */
[----:B------:R-:W-:-:S03]  /*02d0*/  FSETP.NEU.FTZ.AND P4, PT, R15, RZ, PT ;  /* 0x000000ff0f00720b */ /* 0x000fc60003f9d000 */
[----:B------:R-:W-:Y:S02]  /*02e0*/  @P0 FSET.BF.GT.FTZ.AND R11, R11, RZ, PT ;  /* 0x000000ff0b0b020a */ /* 0x000fe40003814000 */
[----:B------:R-:W-:Y:S02]  /*02f0*/  @P2 FSET.BF.GT.FTZ.AND R12, R12, RZ, PT ;  /* 0x000000ff0c0c220a */ /* 0x000fe40003814000 */
[----:B------:R-:W-:Y:S02]  /*0300*/  @P1 FSET.BF.GT.FTZ.AND R13, R13, RZ, PT ;  /* 0x000000ff0d0d120a */ /* 0x000fe40003814000 */
[----:B------:R-:W-:Y:S02]  /*0310*/  @P3 FSET.BF.GT.FTZ.AND R14, R14, RZ, PT ;  /* 0x000000ff0e0e320a */ /* 0x000fe40003814000 */
[----:B------:R-:W-:Y:S02]  /*0320*/  @P5 FSET.BF.GT.FTZ.AND R16, R16, RZ, PT ;  /* 0x000000ff1010520a */ /* 0x000fe40003814000 */
[----:B------:R-:W-:-:S02]  /*0330*/  @P4 FSET.BF.GT.FTZ.AND R15, R15, RZ, PT ;  /* 0x000000ff0f0f420a */ /* 0x000fc40003814000 */
[----:B------:R-:W-:Y:S02]  /*0340*/  PRMT R5, R0, 0x7632, R5 ;  /* 0x0000763200057816 */ /* 0x000fe40000000005 */
[----:B------:R-:W-:Y:S02]  /*0350*/  PRMT R6, R4, 0x7632, R6 ;  /* 0x0000763204067816 */ /* 0x000fe40000000006 */
[----:B------:R-:W-:Y:S02]  /*0360*/  @P0 F2FP.BF16.PACK_AB R8, RZ, R11 ;  /* 0x0000000bff08023e */ /* 0x000fe400000010ff */
[----:B------:R-:W-:Y:S02]  /*0370*/  @P2 F2FP.BF16.PACK_AB R10, RZ, R12 ;  /* 0x0000000cff0a223e */ /* 0x000fe400000010ff */
[----:B------:R-:W-:Y:S02]  /*0380*/  @P1 F2FP.BF16.PACK_AB R0, RZ, R13 ;  /* 0x0000000dff00123e */ /* 0x000fe400000010ff */
[----:B------:R-:W-:-:S02]  /*0390*/  @P3 F2FP.BF16.PACK_AB R5, RZ, R14 ;  /* 0x0000000eff05323e */ /* 0x000fc400000010ff */
[----:B------:R-:W-:Y:S02]  /*03a0*/  @P5 F2FP.BF16.PACK_AB R6, RZ, R16 ;  /* 0x00000010ff06523e */ /* 0x000fe400000010ff */
[----:B------:R-:W-:Y:S01]  /*03b0*/  @P4 F2FP.BF16.PACK_AB R4, RZ, R15 ;  /* 0x0000000fff04423e */ /* 0x000fe200000010ff */
[----:B------:R-:W-:Y:S01]  /*03c0*/  IMAD.WIDE R2, R17, 0x4, R2 ;  /* 0x0000000411027825 */ /* 0x000fe200078e0202 */
[----:B------:R-:W-:Y:S02]  /*03d0*/  PRMT R9, R9, 0x5410, R7 ;  /* 0x0000541009097816 */ /* 0x000fe40000000007 */
[----:B------:R-:W-:Y:S02]  /*03e0*/  PRMT R8, R8, 0x5410, R10 ;  /* 0x0000541008087816 */ /* 0x000fe4000000000a */
[----:B------:R-:W-:Y:S02]  /*03f0*/  PRMT R0, R0, 0x5410, R5 ;  /* 0x0000541000007816 */ /* 0x000fe40000000005 */
[----:B------:R-:W-:Y:S01]  /*0400*/  PRMT R4, R4, 0x5410, R6 ;  /* 0x0000541004047816 */ /* 0x000fe20000000006 */
[----:B------:R-:W-:Y:S04]  /*0410*/  STG.E [R2.64], R9 ;  /* 0x0000000902007986 */ /* 0x000fe8000c101904 */
[----:B------:R-:W-:Y:S04]  /*0420*/  STG.E [R2.64+0x200], R8 ;  /* 0x0002000802007986 */ /* 0x000fe8000c101904 */
[----:B------:R-:W-:Y:S04]  /*0430*/  STG.E [R2.64+0x400], R0 ;  /* 0x0004000002007986 */ /* 0x000fe8000c101904 */
[----:B------:R-:W-:Y:S01]  /*0440*/  STG.E [R2.64+0x600], R4 ;  /* 0x0006000402007986 */ /* 0x000fe2000c101904 */
[----:B------:R-:W-:Y:S05]  /*0450*/  EXIT ;  /* 0x000000000000794d */ /* 0x000fea0003800000 */
.L_x_806:
[----:B------:R-:W0:Y:S01]  /*0460*/  S2R R25, SR_TID.X ;  /* 0x0000000000197919 */ /* 0x000e220000002100 */
[----:B------:R-:W-:-:S02]  /*0470*/  PRMT R10, RZ, 0x7610, R10 ;  /* 0x00007610ff0a7816 */ /* 0x000fc4000000000a */
[----:B------:R-:W-:Y:S02]  /*0480*/  PRMT R13, RZ, 0x7610, R13 ;  /* 0x00007610ff0d7816 */ /* 0x000fe4000000000d */
[----:B0-----:R-:W-:Y:S01]  /*0490*/  ISETP.GE.AND P6, PT, R25, R4, PT ;  /* 0x000000041900720c */ /* 0x001fe20003fc6270 */
[----:B------:R-:W-:-:S12]  /*04a0*/  IMAD.MOV.U32 R29, RZ, RZ, R25 ;  /* 0x000000ffff1d7224 */ /* 0x000fd800078e0019 */
[----:B------:R-:W-:Y:S01]  /*04b0*/  @!P6 IMAD.IADD R18, R3, 0x1, R29 ;  /* 0x000000010312e824 */ /* 0x000fe200078e021d */
[----:B------:R-:W-:Y:S01]  /*04c0*/  @!P6 IADD3 R29, R29, 0x80, RZ ;  /* 0x000000801d1de810 */ /* 0x000fe20007ffe0ff */
[----:B------:R-:W-:-:S03]  /*04d0*/  @!P6 IMAD.MOV.U32 R19, RZ, RZ, 0x2 ;  /* 0x00000002ff13e424 */ /* 0x000fc600078e00ff */
[----:B------:R-:W-:Y:S01]  /*04e0*/  ISETP.GE.AND P4, PT, R29, R4, PT ;  /* 0x000000041d00720c */ /* 0x000fe20003f86270 */
[----:B------:R-:W-:-:S05]  /*04f0*/  @!P6 IMAD.WIDE.U32 R8, R18, R19, c[0x0][0x170] ;  /* 0x00005c001208e625 */ /* 0x000fca00078e0013 */
[----:B------:R0:W2:Y:S07]  /*0500*/  @!P6 LDG.E.U16 R10, [R8.64] ;  /* 0x00000004080ae981 */ /* 0x0000ae000c1e1500 */
[----:B------:R-:W-:Y:S01]  /*0510*/  @!P4 IMAD.IADD R6, R3, 0x1, R29 ;  /* 0x000000010306c824 */ /* 0x000fe200078e021d */
[----:B------:R-:W-:Y:S01]  /*0520*/  @!P4 IADD3 R29, R29, 0x80, RZ ;  /* 0x000000801d1dc810 */ /* 0x000fe20007ffe0ff */
[----:B------:R-:W-:-:S03]  /*0530*/  @!P4 IMAD.MOV.U32 R11, RZ, RZ, 0x2 ;  /* 0x00000002ff0bc424 */ /* 0x000fc600078e00ff */
[----:B------:R-:W-:Y:S01]  /*0540*/  ISETP.GE.AND P5, PT, R29, R4, PT ;  /* 0x000000041d00720c */ /* 0x000fe20003fa6270 */
[----:B------:R-:W-:-:S05]  /*0550*/  @!P4 IMAD.WIDE.U32 R14, R6, R11, c[0x0][0x170] ;  /* 0x00005c00060ec625 */ /* 0x000fca00078e000b */
[----:B------:R1:W3:Y:S07]  /*0560*/  @!P4 LDG.E.U16 R13, [R14.64] ;  /* 0x000000040e0dc981 */ /* 0x0002ee000c1e1500 */
[----:B------:R-:W-:Y:S01]  /*0570*/  @!P5 IMAD.IADD R16, R3, 0x1, R29 ;  /* 0x000000010310d824 */ /* 0x000fe200078e021d */
[----:B------:R-:W-:-:S04]  /*0580*/  @!P5 IADD3 R29, R29, 0x80, RZ ;  /* 0x000000801d1dd810 */ /* 0x000fc80007ffe0ff */
[----:B------:R-:W-:-:S13]  /*0590*/  ISETP.GE.AND P0, PT, R29, R4, PT ;  /* 0x000000041d00720c */ /* 0x000fda0003f06270 */
        /* <DEDUP_REMOVED lines=8> */
[-C--:B------:R-:W-:Y:S01]  /*0620*/  ISETP.GE.AND P3, PT, R29, R4.reuse, PT ;  /* 0x000000041d00720c */ /* 0x080fe20003f66270 */
[----:B0-----:R-:W-:Y:S01]  /*0630*/  @!P4 IMAD.WIDE.U32 R8, R6, R11, c[0x0][0x178] ;  /* 0x00005e000608c625 */ /* 0x001fe200078e000b */
[----:B------:R-:W-:Y:S02]  /*0640*/  PRMT R0, RZ, 0x7610, R0 ;  /* 0x00007610ff007816 */ /* 0x000fe40000000000 */
[----:B------:R-:W-:Y:S01]  /*0650*/  PRMT R2, RZ, 0x7610, R2 ;  /* 0x00007610ff027816 */ /* 0x000fe20000000002 */
[----:B------:R-:W-:Y:S02]  /*0660*/  @!P5 IMAD.MOV.U32 R17, RZ, RZ, 0x2 ;  /* 0x00000002ff11d424 */ /* 0x000fe400078e00ff */
[----:B------:R-:W-:Y:S01]  /*0670*/  @!P6 IMAD.WIDE.U32 R18, R18, R19, c[0x0][0x178] ;  /* 0x00005e001212e625 */ /* 0x000fe200078e0013 */
[----:B------:R0:W4:Y:S05]  /*0680*/  @!P4 LDG.E.U16 R0, [R8.64] ;  /* 0x000000040800c981 */ /* 0x00012a000c1e1500 */
[----:B------:R-:W-:Y:S01]  /*0690*/  @!P3 IMAD.IADD R24, R3, 0x1, R29 ;  /* 0x000000010318b824 */ /* 0x000fe200078e021d */
[----:B------:R-:W-:Y:S01]  /*06a0*/  @!P3 IADD3 R29, R29, 0x80, RZ ;  /* 0x000000801d1db810 */ /* 0x000fe20007ffe0ff */
[----:B------:R-:W-:Y:S01]  /*06b0*/  @!P0 IMAD.MOV.U32 R21, RZ, RZ, 0x2 ;  /* 0x00000002ff158424 */ /* 0x000fe200078e00ff */
[----:B------:R-:W-:Y:S01]  /*06c0*/  PRMT R5, RZ, 0x7610, R5 ;  /* 0x00007610ff057816 */ /* 0x000fe20000000005 */
[CC--:B-1----:R-:W-:Y:S01]  /*06d0*/  @!P5 IMAD.WIDE.U32 R14, R16.reuse, R17.reuse, c[0x0][0x170] ;  /* 0x00005c00100ed625 */ /* 0x0c2fe200078e0011 */
[----:B------:R-:W-:Y:S01]  /*06e0*/  ISETP.GE.AND P4, PT, R29, R4, PT ;  /* 0x000000041d00720c */ /* 0x000fe20003f86270 */
[----:B------:R1:W5:Y:S01]  /*06f0*/  @!P6 LDG.E.U16 R2, [R18.64] ;  /* 0x000000041202e981 */ /* 0x000362000c1e1500 */
[----:B------:R-:W-:Y:S01]  /*0700*/  PRMT R12, RZ, 0x7610, R12 ;  /* 0x00007610ff0c7816 */ /* 0x000fe2000000000c */
[----:B------:R-:W-:Y:S01]  /*0710*/  @!P5 IMAD.WIDE.U32 R16, R16, R17, c[0x0][0x178] ;  /* 0x00005e001010d625 */ /* 0x000fe200078e0011 */
[----:B------:R-:W-:-:S03]  /*0720*/  PRMT R22, RZ, 0x7610, R22 ;  /* 0x00007610ff167816 */ /* 0x000fc60000000016 */
[----:B0-----:R-:W-:Y:S01]  /*0730*/  @!P2 IMAD.MOV.U32 R8, RZ, RZ, 0x2 ;  /* 0x00000002ff08a424 */ /* 0x001fe200078e00ff */
[----:B------:R0:W4:Y:S01]  /*0740*/  @!P5 LDG.E.U16 R5, [R16.64] ;  /* 0x000000041005d981 */ /* 0x000122000c1e1500 */
[----:B-1----:R-:W-:Y:S01]  /*0750*/  @!P0 IMAD.WIDE.U32 R18, R20, R21, c[0x0][0x170] ;  /* 0x00005c0014128625 */ /* 0x002fe200078e0015 */
[----:B------:R-:W-:Y:S02]  /*0760*/  PRMT R11, RZ, 0x7610, R11 ;  /* 0x00007610ff0b7816 */ /* 0x000fe4000000000b */
[----:B------:R1:W4:Y:S01]  /*0770*/  @!P5 LDG.E.U16 R22, [R14.64] ;  /* 0x000000040e16d981 */ /* 0x000322000c1e1500 */
[----:B------:R-:W-:-:S03]  /*0780*/  @!P1 IMAD.MOV.U32 R26, RZ, RZ, 0x2 ;  /* 0x00000002ff1a9424 */ /* 0x000fc600078e00ff */
[----:B------:R1:W4:Y:S01]  /*0790*/  @!P0 LDG.E.U16 R12, [R18.64] ;  /* 0x00000004120c8981 */ /* 0x000322000c1e1500 */
[----:B0-----:R-:W-:Y:S01]  /*07a0*/  @!P2 IMAD.WIDE.U32 R16, R7, R8, c[0x0][0x170] ;  /* 0x00005c000710a625 */ /* 0x001fe200078e0008 */
[----:B------:R-:W-:Y:S02]  /*07b0*/  PRMT R6, RZ, 0x7610, R6 ;  /* 0x00007610ff067816 */ /* 0x000fe40000000006 */
[----:B------:R-:W-:Y:S01]  /*07c0*/  PRMT R23, RZ, 0x7610, R23 ;  /* 0x00007610ff177816 */ /* 0x000fe20000000017 */
[----:B------:R-:W-:Y:S01]  /*07d0*/  @!P0 IMAD.WIDE.U32 R20, R20, R21, c[0x0][0x178] ;  /* 0x00005e0014148625 */ /* 0x000fe200078e0015 */
[----:B------:R0:W4:Y:S03]  /*07e0*/  @!P2 LDG.E.U16 R11, [R16.64] ;  /* 0x00000004100ba981 */ /* 0x000126000c1e1500 */
[----:B-1----:R-:W-:Y:S01]  /*07f0*/  @!P1 IMAD.WIDE.U32 R14, R27, R26, c[0x0][0x170] ;  /* 0x00005c001b0e9625 */ /* 0x002fe200078e001a */
[----:B------:R1:W4:Y:S03]  /*0800*/  @!P0 LDG.E.U16 R6, [R20.64] ;  /* 0x0000000414068981 */ /* 0x000326000c1e1500 */
[----:B------:R-:W-:Y:S01]  /*0810*/  @!P3 IMAD.MOV.U32 R9, RZ, RZ, 0x2 ;  /* 0x00000002ff09b424 */ /* 0x000fe200078e00ff */
[----:B------:R-:W-:Y:S01]  /*0820*/  PRMT R28, RZ, 0x7610, R28 ;  /* 0x00007610ff1c7816 */ /* 0x000fe2000000001c */
[----:B------:R1:W4:Y:S01]  /*0830*/  @!P1 LDG.E.U16 R23, [R14.64] ;  /* 0x000000040e179981 */ /* 0x000322000c1e1500 */
[----:B0-----:R-:W-:-:S02]  /*0840*/  @!P4 IMAD.IADD R16, R3, 0x1, R29 ;  /* 0x000000010310c824 */ /* 0x001fc400078e021d */
[----:B------:R-:W-:Y:S01]  /*0850*/  @!P4 IMAD.MOV.U32 R29, RZ, RZ, 0x2 ;  /* 0x00000002ff1dc424 */ /* 0x000fe200078e00ff */
[----:B------:R-:W-:Y:S01]  /*0860*/  PRMT R17, RZ, 0x7610, R17 ;  /* 0x00007610ff117816 */ /* 0x000fe20000000011 */
[----:B------:R-:W-:-:S04]  /*0870*/  @!P3 IMAD.WIDE.U32 R18, R24, R9, c[0x0][0x170] ;  /* 0x00005c001812b625 */ /* 0x000fc800078e0009 */
[----:B-1----:R-:W-:Y:S01]  /*0880*/  @!P4 IMAD.WIDE.U32 R20, R16, R29, c[0x0][0x170] ;  /* 0x00005c001014c625 */ /* 0x002fe200078e001d */
[----:B------:R0:W4:Y:S04]  /*0890*/  @!P3 LDG.E.U16 R28, [R18.64] ;  /* 0x00000004121cb981 */ /* 0x000128000c1e1500 */
[----:B------:R1:W4:Y:S01]  /*08a0*/  @!P4 LDG.E.U16 R17, [R20.64] ;  /* 0x000000041411c981 */ /* 0x000322000c1e1500 */
[----:B------:R-:W-:Y:S01]  /*08b0*/  @!P1 IMAD.WIDE.U32 R14, R27, R26, c[0x0][0x178] ;  /* 0x00005e001b0e9625 */ /* 0x000fe200078e001a */
[----:B0-----:R-:W-:-:S03]  /*08c0*/  PRMT R18, RZ, 0x7610, R18 ;  /* 0x00007610ff127816 */ /* 0x001fc60000000012 */
[----:B------:R-:W-:Y:S01]  /*08d0*/  @!P2 IMAD.WIDE.U32 R26, R7, R8, c[0x0][0x178] ;  /* 0x00005e00071aa625 */ /* 0x000fe200078e0008 */
[----:B------:R-:W-:Y:S02]  /*08e0*/  PRMT R19, RZ, 0x7610, R19 ;  /* 0x00007610ff137816 */ /* 0x000fe40000000013 */
[----:B------:R-:W-:Y:S01]  /*08f0*/  PRMT R7, RZ, 0x7610, R7 ;  /* 0x00007610ff077816 */ /* 0x000fe20000000007 */
[----:B------:R0:W4:Y:S01]  /*0900*/  @!P1 LDG.E.U16 R18, [R14.64] ;  /* 0x000000040e129981 */ /* 0x000122000c1e1500 */
[----:B------:R-:W-:-:S04]  /*0910*/  @!P3 IMAD.WIDE.U32 R8, R24, R9, c[0x0][0x178] ;  /* 0x00005e001808b625 */ /* 0x000fc800078e0009 */
[----:B-1----:R-:W-:Y:S01]  /*0920*/  @!P4 IMAD.WIDE.U32 R20, R16, R29, c[0x0][0x178] ;  /* 0x00005e001014c625 */ /* 0x002fe200078e001d */
[----:B------:R1:W4:Y:S01]  /*0930*/  @!P3 LDG.E.U16 R19, [R8.64] ;  /* 0x000000040813b981 */ /* 0x000322000c1e1500 */
[----:B0-----:R-:W-:-:S03]  /*0940*/  PRMT R14, RZ, 0x7610, R14 ;  /* 0x00007610ff0e7816 */ /* 0x001fc6000000000e */
[----:B------:R0:W4:Y:S04]  /*0950*/  @!P4 LDG.E.U16 R7, [R20.64] ;  /* 0x000000041407c981 */ /* 0x000128000c1e1500 */
[----:B------:R0:W4:Y:S01]  /*0960*/  @!P2 LDG.E.U16 R14, [R26.64] ;  /* 0x000000041a0ea981 */ /* 0x000122000c1e1500 */
[C---:B------:R-:W-:Y:S02]  /*0970*/  IADD3 R15, R25.reuse, 0x80, RZ ;  /* 0x00000080190f7810 */ /* 0x040fe40007ffe0ff */
[C---:B-1----:R-:W-:Y:S02]  /*0980*/  IADD3 R9, R25.reuse, 0x100, RZ ;  /* 0x0000010019097810 */ /* 0x042fe40007ffe0ff */
[----:B0-----:R-:W-:Y:S01]  /*0990*/  IADD3 R21, R25, 0x200, RZ ;  /* 0x0000020019157810 */ /* 0x001fe20007ffe0ff */
[----:B------:R-:W-:Y:S01]  /*09a0*/  @!P6 IMAD.MOV.U32 R27, RZ, RZ, 0x2 ;  /* 0x00000002ff1be424 */ /* 0x000fe200078e00ff */
[----:B------:R-:W-:Y:S01]  /*09b0*/  BSSY B0, `(.L_x_807) ;  /* 0x0000065000007945 */ /* 0x000fe20003800000 */
        /* <DEDUP_REMOVED lines=8> */
[----:B------:R-:W-:-:S06]  /*0a40*/  @!P1 F2FP.BF16.PACK_AB R10, RZ, R10 ;  /* 0x0000000aff0a923e */ /* 0x000fcc00000010ff */
[----:B------:R-:W-:-:S04]  /*0a50*/  @!P3 FSET.BF.GT.FTZ.AND R13, R13, RZ, PT ;  /* 0x000000ff0d0db20a */ /* 0x000fc80003814000 */
[----:B------:R-:W-:Y:S02]  /*0a60*/  @!P3 F2FP.BF16.PACK_AB R8, RZ, R13 ;  /* 0x0000000dff08b23e */ /* 0x000fe400000010ff */
[----:B------:R-:W-:Y:S02]  /*0a70*/  IADD3 R13, R25, 0x180, RZ ;  /* 0x00000180190d7810 */ /* 0x000fe40007ffe0ff */
[----:B-----5:R-:W-:Y:S02]  /*0a80*/  @!P1 PRMT R2, R10, 0x7610, R2 ;  /* 0x000076100a029816 */ /* 0x020fe40000000002 */
[----:B----4-:R-:W-:Y:S02]  /*0a90*/  PRMT R12, RZ, 0x5410, R12 ;  /* 0x00005410ff0c7816 */ /* 0x010fe4000000000c */
[----:B------:R-:W-:Y:S02]  /*0aa0*/  PRMT R22, RZ, 0x5410, R22 ;  /* 0x00005410ff167816 */ /* 0x000fe40000000016 */
[----:B------:R-:W-:-:S02]  /*0ab0*/  FSETP.NEU.FTZ.AND P1, PT, R12, RZ, PT ;  /* 0x000000ff0c00720b */ /* 0x000fc40003f3d000 */
[----:B------:R-:W-:Y:S02]  /*0ac0*/  FSETP.NEU.FTZ.AND P2, PT, R22, RZ, PT ;  /* 0x000000ff1600720b */ /* 0x000fe40003f5d000 */
[-C--:B------:R-:W-:Y:S02]  /*0ad0*/  ISETP.GE.OR P1, PT, R13, R4.reuse, !P1 ;  /* 0x000000040d00720c */ /* 0x080fe40004f26670 */
[----:B------:R-:W-:Y:S02]  /*0ae0*/  PRMT R11, RZ, 0x5410, R11 ;  /* 0x00005410ff0b7816 */ /* 0x000fe4000000000b */
[----:B------:R-:W-:Y:S02]  /*0af0*/  ISETP.GE.OR P2, PT, R9, R4, !P2 ;  /* 0x000000040900720c */ /* 0x000fe40005746670 */
[----:B------:R-:W-:Y:S02]  /*0b00*/  PRMT R23, RZ, 0x5410, R23 ;  /* 0x00005410ff177816 */ /* 0x000fe40000000017 */
[----:B------:R-:W-:Y:S01]  /*0b10*/  @!P3 PRMT R0, R8, 0x7610, R0 ;  /* 0x000076100800b816 */ /* 0x000fe20000000000 */
[----:B------:R-:W-:Y:S01]  /*0b20*/  @!P6 IMAD.IADD R8, R3, 0x1, R25 ;  /* 0x000000010308e824 */ /* 0x000fe200078e0219 */
[----:B------:R-:W-:-:S02]  /*0b30*/  FSETP.NEU.FTZ.AND P0, PT, R23, RZ, PT ;  /* 0x000000ff1700720b */ /* 0x000fc40003f1d000 */
[----:B------:R-:W-:Y:S02]  /*0b40*/  IADD3 R9, R25, 0x280, RZ ;  /* 0x0000028019097810 */ /* 0x000fe40007ffe0ff */
[----:B------:R-:W-:Y:S02]  /*0b50*/  FSETP.NEU.FTZ.AND P4, PT, R11, RZ, PT ;  /* 0x000000ff0b00720b */ /* 0x000fe40003f9d000 */
[----:B------:R-:W-:Y:S02]  /*0b60*/  PRMT R28, RZ, 0x5410, R28 ;  /* 0x00005410ff1c7816 */ /* 0x000fe4000000001c */
[----:B------:R-:W-:Y:S02]  /*0b70*/  PRMT R17, RZ, 0x5410, R17 ;  /* 0x00005410ff117816 */ /* 0x000fe40000000011 */
[-C--:B------:R-:W-:Y:S02]  /*0b80*/  ISETP.GE.OR P0, PT, R21, R4.reuse, !P0 ;  /* 0x000000041500720c */ /* 0x080fe40004706670 */
[----:B------:R-:W-:Y:S01]  /*0b90*/  ISETP.GE.OR P4, PT, R9, R4, !P4 ;  /* 0x000000040900720c */ /* 0x000fe20006786670 */
[----:B------:R-:W-:Y:S01]  /*0ba0*/  @!P6 IMAD.WIDE.U32 R8, R8, R27, c[0x0][0x168] ;  /* 0x00005a000808e625 */ /* 0x000fe200078e001b */
[----:B------:R-:W-:-:S02]  /*0bb0*/  IADD3 R13, R25, 0x300, RZ ;  /* 0x00000300190d7810 */ /* 0x000fc40007ffe0ff */
[----:B------:R-:W-:Y:S02]  /*0bc0*/  IADD3 R21, R25, 0x380, RZ ;  /* 0x0000038019157810 */ /* 0x000fe40007ffe0ff */
[----:B------:R-:W-:Y:S02]  /*0bd0*/  FSETP.NEU.FTZ.AND P5, PT, R28, RZ, PT ;  /* 0x000000ff1c00720b */ /* 0x000fe40003fbd000 */
[----:B------:R-:W-:Y:S02]  /*0be0*/  FSETP.NEU.FTZ.AND P3, PT, R17, RZ, PT ;  /* 0x000000ff1100720b */ /* 0x000fe40003f7d000 */
[----:B------:R-:W-:Y:S01]  /*0bf0*/  @!P1 FSET.BF.GT.FTZ.AND R12, R12, RZ, PT ;  /* 0x000000ff0c0c920a */ /* 0x000fe20003814000 */
[----:B------:R0:W-:Y:S01]  /*0c00*/  @!P6 STG.E.U16 [R8.64], R2 ;  /* 0x000000020800e986 */ /* 0x0001e2000c101504 */
[-C--:B------:R-:W-:Y:S01]  /*0c10*/  ISETP.GE.OR P5, PT, R13, R4.reuse, !P5 ;  /* 0x000000040d00720c */ /* 0x080fe20006fa6670 */
[----:B------:R-:W-:Y:S01]  /*0c20*/  @!P6 IMAD.MOV.U32 R25, RZ, RZ, R15 ;  /* 0x000000ffff19e224 */ /* 0x000fe200078e000f */
[----:B------:R-:W-:-:S02]  /*0c30*/  ISETP.GE.OR P3, PT, R21, R4, !P3 ;  /* 0x000000041500720c */ /* 0x000fc40005f66670 */
[----:B------:R-:W-:-:S04]  /*0c40*/  @!P1 F2FP.BF16.PACK_AB R12, RZ, R12 ;  /* 0x0000000cff0c923e */ /* 0x000fc800000010ff */
[----:B------:R-:W-:Y:S02]  /*0c50*/  @!P1 PRMT R6, R12, 0x7610, R6 ;  /* 0x000076100c069816 */ /* 0x000fe40000000006 */
[----:B------:R-:W-:Y:S02]  /*0c60*/  ISETP.GE.AND P1, PT, R25, R4, PT ;  /* 0x000000041900720c */ /* 0x000fe40003f26270 */
[----:B------:R-:W-:Y:S02]  /*0c70*/  @!P2 FSET.BF.GT.FTZ.AND R22, R22, RZ, PT ;  /* 0x000000ff1616a20a */ /* 0x000fe40003814000 */
[----:B------:R-:W-:Y:S02]  /*0c80*/  @!P0 FSET.BF.GT.FTZ.AND R23, R23, RZ, PT ;  /* 0x000000ff1717820a */ /* 0x000fe40003814000 */
[----:B------:R-:W-:Y:S02]  /*0c90*/  @!P4 FSET.BF.GT.FTZ.AND R11, R11, RZ, PT ;  /* 0x000000ff0b0bc20a */ /* 0x000fe40003814000 */
[----:B------:R-:W-:-:S02]  /*0ca0*/  @!P5 FSET.BF.GT.FTZ.AND R28, R28, RZ, PT ;  /* 0x000000ff1c1cd20a */ /* 0x000fc40003814000 */
[----:B------:R-:W-:Y:S02]  /*0cb0*/  @!P3 FSET.BF.GT.FTZ.AND R17, R17, RZ, PT ;  /* 0x000000ff1111b20a */ /* 0x000fe40003814000 */
[----:B------:R-:W-:Y:S02]  /*0cc0*/  @!P2 F2FP.BF16.PACK_AB R22, RZ, R22 ;  /* 0x00000016ff16a23e */ /* 0x000fe400000010ff */
[----:B------:R-:W-:Y:S02]  /*0cd0*/  @!P0 F2FP.BF16.PACK_AB R23, RZ, R23 ;  /* 0x00000017ff17823e */ /* 0x000fe400000010ff */
[----:B------:R-:W-:Y:S02]  /*0ce0*/  @!P4 F2FP.BF16.PACK_AB R11, RZ, R11 ;  /* 0x0000000bff0bc23e */ /* 0x000fe400000010ff */
[----:B------:R-:W-:Y:S02]  /*0cf0*/  @!P5 F2FP.BF16.PACK_AB R28, RZ, R28 ;  /* 0x0000001cff1cd23e */ /* 0x000fe400000010ff */
[----:B------:R-:W-:-:S02]  /*0d00*/  @!P3 F2FP.BF16.PACK_AB R17, RZ, R17 ;  /* 0x00000011ff11b23e */ /* 0x000fc400000010ff */
[----:B------:R-:W-:Y:S02]  /*0d10*/  @!P2 PRMT R5, R22, 0x7610, R5 ;  /* 0x000076101605a816 */ /* 0x000fe40000000005 */
[----:B------:R-:W-:Y:S02]  /*0d20*/  @!P0 PRMT R18, R23, 0x7610, R18 ;  /* 0x0000761017128816 */ /* 0x000fe40000000012 */
[----:B------:R-:W-:Y:S02]  /*0d30*/  @!P4 PRMT R14, R11, 0x7610, R14 ;  /* 0x000076100b0ec816 */ /* 0x000fe4000000000e */
[----:B------:R-:W-:Y:S02]  /*0d40*/  @!P5 PRMT R19, R28, 0x7610, R19 ;  /* 0x000076101c13d816 */ /* 0x000fe40000000013 */
[----:B------:R-:W-:Y:S01]  /*0d50*/  @!P3 PRMT R7, R17, 0x7610, R7 ;  /* 0x000076101107b816 */ /* 0x000fe20000000007 */
[----:B------:R-:W-:Y:S05]  /*0d60*/  @P1 BRA `(.L_x_809) ;  /* 0x000000c000001947 */ /* 0x000fea0003800000 */
[----:B0-----:R-:W-:Y:S01]  /*0d70*/  IMAD.IADD R8, R3, 0x1, R25 ;  /* 0x0000000103087824 */ /* 0x001fe200078e0219 */
[----:B------:R-:W-:Y:S01]  /*0d80*/  IADD3 R25, R25, 0x80, RZ ;  /* 0x0000008019197810 */ /* 0x000fe20007ffe0ff */
[----:B------:R-:W-:-:S03]  /*0d90*/  IMAD.MOV.U32 R9, RZ, RZ, 0x2 ;  /* 0x00000002ff097424 */ /* 0x000fc600078e00ff */
[----:B------:R-:W-:Y:S01]  /*0da0*/  ISETP.GE.AND P0, PT, R25, R4, PT ;  /* 0x000000041900720c */ /* 0x000fe20003f06270 */
[----:B------:R-:W-:-:S05]  /*0db0*/  IMAD.WIDE.U32 R8, R8, R9, c[0x0][0x168] ;  /* 0x00005a0008087625 */ /* 0x000fca00078e0009 */
[----:B------:R0:W-:Y:S07]  /*0dc0*/  STG.E.U16 [R8.64], R0 ;  /* 0x0000000008007986 */ /* 0x0001ee000c101504 */
[----:B------:R-:W-:Y:S05]  /*0dd0*/  @P0 BRA `(.L_x_810) ;  /* 0x000000c000000947 */ /* 0x000fea0003800000 */
[----:B0-----:R-:W-:Y:S01]  /*0de0*/  IMAD.IADD R8, R3, 0x1, R25 ;  /* 0x0000000103087824 */ /* 0x001fe200078e0219 */
[----:B------:R-:W-:Y:S01]  /*0df0*/  IADD3 R25, R25, 0x80, RZ ;  /* 0x0000008019197810 */ /* 0x000fe20007ffe0ff */
[----:B------:R-:W-:-:S04]  /*0e00*/  IMAD.MOV.U32 R9, RZ, RZ, 0x2 ;  /* 0x00000002ff097424 */ /* 0x000fc800078e00ff */
[----:B------:R-:W-:-:S05]  /*0e10*/  IMAD.WIDE.U32 R8, R8, R9, c[0x0][0x168] ;  /* 0x00005a0008087625 */ /* 0x000fca00078e0009 */
[----:B------:R0:W-:Y:S02]  /*0e20*/  STG.E.U16 [R8.64], R5 ;  /* 0x0000000508007986 */ /* 0x0001e4000c101504 */
.L_x_809:
[----:B0-----:R-:W-:-:S13]  /*0e30*/  ISETP.GE.AND P0, PT, R25, R4, PT ;  /* 0x000000041900720c */ /* 0x001fda0003f06270 */
[----:B------:R-:W-:Y:S05]  /*0e40*/  @P0 BRA `(.L_x_811) ;  /* 0x000000c000000947 */ /* 0x000fea0003800000 */
[----:B------:R-:W-:Y:S01]  /*0e50*/  IMAD.IADD R8, R3, 0x1, R25 ;  /* 0x0000000103087824 */ /* 0x000fe200078e0219 */
[----:B------:R-:W-:Y:S01]  /*0e60*/  IADD3 R25, R25, 0x80, RZ ;  /* 0x0000008019197810 */ /* 0x000fe20007ffe0ff */
[----:B------:R-:W-:-:S04]  /*0e70*/  IMAD.MOV.U32 R9, RZ, RZ, 0x2 ;  /* 0x00000002ff097424 */ /* 0x000fc800078e00ff */
[----:B------:R-:W-:-:S05]  /*0e80*/  IMAD.WIDE.U32 R8, R8, R9, c[0x0][0x168] ;  /* 0x00005a0008087625 */ /* 0x000fca00078e0009 */
[----:B------:R0:W-:Y:S02]  /*0e90*/  STG.E.U16 [R8.64], R6 ;  /* 0x0000000608007986 */ /* 0x0001e4000c101504 */
.L_x_810:
[----:B------:R-:W-:-:S13]  /*0ea0*/  ISETP.GE.AND P0, PT, R25, R4, PT ;  /* 0x000000041900720c */ /* 0x000fda0003f06270 */
[----:B------:R-:W-:Y:S05]  /*0eb0*/  @P0 BRA `(.L_x_812) ;  /* 0x000000d000000947 */ /* 0x000fea0003800000 */
[----:B0-----:R-:W-:Y:S01]  /*0ec0*/  IMAD.IADD R8, R3, 0x1, R25 ;  /* 0x0000000103087824 */ /* 0x001fe200078e0219 */
[----:B------:R-:W-:Y:S01]  /*0ed0*/  IADD3 R25, R25, 0x80, RZ ;  /* 0x0000008019197810 */ /* 0x000fe20007ffe0ff */
[----:B------:R-:W-:-:S04]  /*0ee0*/  IMAD.MOV.U32 R9, RZ, RZ, 0x2 ;  /* 0x00000002ff097424 */ /* 0x000fc800078e00ff */
[----:B------:R-:W-:-:S05]  /*0ef0*/  IMAD.WIDE.U32 R8, R8, R9, c[0x0][0x168] ;  /* 0x00005a0008087625 */ /* 0x000fca00078e0009 */
[----:B------:R0:W-:Y:S02]  /*0f00*/  STG.E.U16 [R8.64], R18 ;  /* 0x0000001208007986 */ /* 0x0001e4000c101504 */
.L_x_811:
[----:B------:R-:W-:-:S13]  /*0f10*/  ISETP.GE.AND P0, PT, R25, R4, PT ;  /* 0x000000041900720c */ /* 0x000fda0003f06270 */
[----:B------:R-:W-:Y:S01]  /*0f20*/  @P0 BREAK B1 ;  /* 0x0000000000010942 */ /* 0x000fe20003800000 */
[----:B------:R-:W-:Y:S05]  /*0f30*/  @P0 BRA `(.L_x_813) ;  /* 0x000000c000000947 */ /* 0x000fea0003800000 */
[----:B0-----:R-:W-:Y:S01]  /*0f40*/  IMAD.IADD R8, R3, 0x1, R25 ;  /* 0x0000000103087824 */ /* 0x001fe200078e0219 */
[----:B------:R-:W-:Y:S01]  /*0f50*/  IADD3 R25, R25, 0x80, RZ ;  /* 0x0000008019197810 */ /* 0x000fe20007ffe0ff */
[----:B------:R-:W-:-:S04]  /*0f60*/  IMAD.MOV.U32 R9, RZ, RZ, 0x2 ;  /* 0x00000002ff097424 */ /* 0x000fc800078e00ff */
[----:B------:R-:W-:-:S05]  /*0f70*/  IMAD.WIDE.U32 R8, R8, R9, c[0x0][0x168] ;  /* 0x00005a0008087625 */ /* 0x000fca00078e0009 */
[----:B------:R0:W-:Y:S02]  /*0f80*/  STG.E.U16 [R8.64], R14 ;  /* 0x0000000e08007986 */ /* 0x0001e4000c101504 */
.L_x_812:
[----:B------:R-:W-:Y:S05]  /*0f90*/  BSYNC B1 ;  /* 0x0000000000017941 */ /* 0x000fea0003800000 */
.L_x_808:
[----:B------:R-:W-:-:S13]  /*0fa0*/  ISETP.GE.AND P0, PT, R25, R4, PT ;  /* 0x000000041900720c */ /* 0x000fda0003f06270 */
[----:B0-----:R-:W-:Y:S01]  /*0fb0*/  @!P0 IMAD.IADD R8, R3, 0x1, R25 ;  /* 0x0000000103088824 */ /* 0x001fe200078e0219 */
[----:B------:R-:W-:Y:S01]  /*0fc0*/  @!P0 IADD3 R25, R25, 0x80, RZ ;  /* 0x0000008019198810 */ /* 0x000fe20007ffe0ff */
[----:B------:R-:W-:-:S04]  /*0fd0*/  @!P0 IMAD.MOV.U32 R9, RZ, RZ, 0x2 ;  /* 0x00000002ff098424 */ /* 0x000fc800078e00ff */
[----:B------:R-:W-:-:S05]  /*0fe0*/  @!P0 IMAD.WIDE.U32 R8, R8, R9, c[0x0][0x168] ;  /* 0x00005a0008088625 */ /* 0x000fca00078e0009 */
[----:B------:R0:W-:Y:S02]  /*0ff0*/  @!P0 STG.E.U16 [R8.64], R19 ;  /* 0x0000001308008986 */ /* 0x0001e4000c101504 */
.L_x_813:
[----:B------:R-:W-:Y:S05]  /*1000*/  BSYNC B0 ;  /* 0x0000000000007941 */ /* 0x000fea0003800000 */
.L_x_807:
[----:B------:R-:W-:Y:S01]  /*1010*/  WARPSYNC 0xffffffff ;  /* 0xffffffff00007948 */ /* 0x000fe20003800000 */
[----:B------:R-:W-:-:S13]  /*1020*/  ISETP.GE.AND P0, PT, R25, R4, PT ;  /* 0x000000041900720c */ /* 0x000fda0003f06270 */
[----:B------:R-:W-:Y:S05]  /*1030*/  @P0 EXIT ;  /* 0x000000000000094d */ /* 0x000fea0003800000 */
[----:B------:R-:W-:Y:S02]  /*1040*/  IMAD.IADD R3, R3, 0x1, R25 ;  /* 0x0000000103037824 */ /* 0x000fe400078e0219 */
[----:B------:R-:W-:-:S04]  /*1050*/  IMAD.MOV.U32 R2, RZ, RZ, 0x2 ;  /* 0x00000002ff027424 */ /* 0x000fc800078e00ff */
[----:B------:R-:W-:-:S05]  /*1060*/  IMAD.WIDE.U32 R2, R3, R2, c[0x0][0x168] ;  /* 0x00005a0003027625 */ /* 0x000fca00078e0002 */
[----:B------:R-:W-:Y:S01]  /*1070*/  STG.E.U16 [R2.64], R7 ;  /* 0x0000000702007986 */ /* 0x000fe2000c101504 */
[----:B------:R-:W-:Y:S05]  /*1080*/  EXIT ;  /* 0x000000000000794d */ /* 0x000fea0003800000 */
.L_x_814:
        /* <DEDUP_REMOVED lines=15> */
.L_x_29830:


//--------------------- .text._ZN2at6native29vectorized_elementwise_kernelILi4ENS0_13BinaryFunctorIN3c108BFloat16ES4_S4_ZZZNS0_21heaviside_kernel_cudaERNS_18TensorIteratorBaseEENKUlvE_clEvENKUlvE8_clEvEUlS4_S4_E_EESt5arrayIPcLm3EEEEviT0_T1_ --------------------------
	.section	.text._ZN2at6native29vectorized_elementwise_kernelILi4ENS0_13BinaryFunctorIN3c108BFloat16ES4_S4_ZZZNS0_21heaviside_kernel_cudaERNS_18TensorIteratorBaseEENKUlvE_clEvENKUlvE8_clEvEUlS4_S4_E_EESt5arrayIPcLm3EEEEviT0_T1_,"ax",@progbits
	.sectioninfo	@"SHI_REGISTERS=32"
	.align	128
        .global         _ZN2at6native29vectorized_elementwise_kernelILi4ENS0_13BinaryFunctorIN3c108BFloat16ES4_S4_ZZZNS0_21heaviside_kernel_cudaERNS_18TensorIteratorBaseEENKUlvE_clEvENKUlvE8_clEvEUlS4_S4_E_EESt5arrayIPcLm3EEEEviT0_T1_
        .type           _ZN2at6native29vectorized_elementwise_kernelILi4ENS0_13BinaryFunctorIN3c108BFloat16ES4_S4_ZZZNS0_21heaviside_kernel_cudaERNS_18TensorIteratorBaseEENKUlvE_clEvENKUlvE8_clEvEUlS4_S4_E_EESt5arrayIPcLm3EEEEviT0_T1_,@function
        .size           _ZN2at6native29vectorized_elementwise_kernelILi4ENS0_13BinaryFunctorIN3c108BFloat16ES4_S4_ZZZNS0_21heaviside_kernel_cudaERNS_18TensorIteratorBaseEENKUlvE_clEvENKUlvE8_clEvEUlS4_S4_E_EESt5arrayIPcLm3EEEEviT0_T1_,(.L_x_29831 - _ZN2at6native29vectorized_elementwise_kernelILi4ENS0_13BinaryFunctorIN3c108BFloat16ES4_S4_ZZZNS0_21heaviside_kernel_cudaERNS_18TensorIteratorBaseEENKUlvE_clEvENKUlvE8_clEvEUlS4_S4_E_EESt5arrayIPcLm3EEEEviT0_T1_)
        .other          _ZN2at6native29vectorized_elementwise_kernelILi4ENS0_13BinaryFunctorIN3c108BFloat16ES4_S4_ZZZNS0_21heaviside_kernel_cudaERNS_18TensorIteratorBaseEENKUlvE_clEvENKUlvE8_clEvEUlS4_S4_E_EESt5arrayIPcLm3EEEEviT0_T1_,@"STO_CUDA_ENTRY STV_DEFAULT"
_ZN2at6native29vectorized_elementwise_kernelILi4ENS0_13BinaryFunctorIN3c108BFloat16ES4_S4_ZZZNS0_21heaviside_kernel_cudaERNS_18TensorIteratorBaseEENKUlvE_clEvENKUlvE8_clEvEUlS4_S4_E_EESt5arrayIPcLm3EEEEviT0_T1_:
.text._ZN2at6native29vectorized_elementwise_kernelILi4ENS0_13BinaryFunctorIN3c108BFloat16ES4_S4_ZZZNS0_21heaviside_kernel_cudaERNS_18TensorIteratorBaseEENKUlvE_clEvENKUlvE8_clEvEUlS4_S4_E_EESt5arrayIPcLm3EEEEviT0_T1_:
        /* <DEDUP_REMOVED lines=9> */
[----:B------:R-:W-:-:S04]  /*0090*/  IMAD.WIDE R4, R3, R2, c[0x0][0x170] ;  /* 0x00005c0003047625 */ /* 0x000fc800078e0202 */
[----:B------:R-:W-:-:S04]  /*00a0*/  IMAD.WIDE R6, R3, R2, c[0x0][0x178] ;  /* 0x00005e0003067625 */ /* 0x000fc800078e0202 */
[----:B0-----:R-:W-:-:S04]  /*00b0*/  IMAD.WIDE.U32 R14, R0, 0x8, R4 ;  /* 0x00000008000e7825 */ /* 0x001fc800078e0004 */
[----:B------:R-:W-:Y:S01]  /*00c0*/  IMAD.WIDE.U32 R16, R0, 0x8, R6 ;  /* 0x0000000800107825 */ /* 0x000fe200078e0006 */
[----:B------:R-:W2:Y:S04]  /*00d0*/  LDG.E.64 R8, [R14.64] ;  /* 0x000000040e087981 */ /* 0x000ea8000c1e1b00 */
[----:B------:R-:W3:Y:S04]  /*00e0*/  LDG.E.64 R18, [R16.64] ;  /* 0x0000000410127981 */ /* 0x000ee8000c1e1b00 */
[----:B------:R2:W4:Y:S04]  /*00f0*/  LDG.E.64 R6, [R14.64+0x400] ;  /* 0x000400040e067981 */ /* 0x000528000c1e1b00 */
[----:B------:R4:W5:Y:S01]  /*0100*/  LDG.E.64 R4, [R16.64+0x400] ;  /* 0x0004000410047981 */ /* 0x000962000c1e1b00 */
[----:B------:R-:W-:-:S06]  /*0110*/  IMAD.WIDE.U32 R2, R3, R2, c[0x0][0x168] ;  /* 0x00005a0003027625 */ /* 0x000fcc00078e0002 */
[----:B------:R-:W-:Y:S01]  /*0120*/  IMAD.WIDE R2, R0, 0x8, R2 ;  /* 0x0000000800027825 */ /* 0x000fe200078e0202 */
[--C-:B--2---:R-:W-:Y:S02]  /*0130*/  PRMT R14, RZ, 0x5410, R9.reuse ;  /* 0x00005410ff0e7816 */ /* 0x104fe40000000009 */
[----:B------:R-:W-:Y:S02]  /*0140*/  PRMT R13, RZ, 0x5410, R8 ;  /* 0x00005410ff0d7816 */ /* 0x000fe40000000008 */
[----:B------:R-:W-:Y:S02]  /*0150*/  FSETP.NEU.FTZ.AND P3, PT, R14, RZ, PT ;  /* 0x000000ff0e00720b */ /* 0x000fe40003f7d000 */
[----:B---3--:R-:W-:Y:S02]  /*0160*/  PRMT R9, R18, 0x7632, R9 ;  /* 0x0000763212097816 */ /* 0x008fe40000000009 */
[C---:B------:R-:W-:Y:S02]  /*0170*/  PRMT R12, R19.reuse, 0x7610, R12 ;  /* 0x00007610130c7816 */ /* 0x040fe4000000000c */
[----:B------:R-:W-:-:S02]  /*0180*/  PRMT R10, R19, 0x7632, R10 ;  /* 0x00007632130a7816 */ /* 0x000fc4000000000a */
[----:B------:R-:W-:Y:S02]  /*0190*/  PRMT R11, R18, 0x7610, R11 ;  /* 0x00007610120b7816 */ /* 0x000fe4000000000b */
[----:B------:R-:W-:Y:S02]  /*01a0*/  PRMT R15, RZ, 0x7610, R9 ;  /* 0x00007610ff0f7816 */ /* 0x000fe40000000009 */
[----:B------:R-:W-:Y:S02]  /*01b0*/  PRMT R8, RZ, 0x7610, R8 ;  /* 0x00007610ff087816 */ /* 0x000fe40000000008 */
[----:B------:R-:W-:Y:S02]  /*01c0*/  @P3 FSET.BF.GT.FTZ.AND R14, R14, RZ, PT ;  /* 0x000000ff0e0e320a */ /* 0x000fe40003814000 */
[--C-:B----4-:R-:W-:Y:S02]  /*01d0*/  PRMT R16, RZ, 0x5410, R6.reuse ;  /* 0x00005410ff107816 */ /* 0x110fe40000000006 */
[----:B------:R-:W-:-:S02]  /*01e0*/  PRMT R17, RZ, 0x7610, R6 ;  /* 0x00007610ff117816 */ /* 0x000fc40000000006 */
[--C-:B------:R-:W-:Y:S02]  /*01f0*/  PRMT R18, RZ, 0x5410, R7.reuse ;  /* 0x00005410ff127816 */ /* 0x100fe40000000007 */
[----:B------:R-:W-:Y:S02]  /*0200*/  PRMT R19, RZ, 0x7610, R7 ;  /* 0x00007610ff137816 */ /* 0x000fe40000000007 */
[----:B------:R-:W-:Y:S02]  /*0210*/  FSETP.NEU.FTZ.AND P2, PT, R15, RZ, PT ;  /* 0x000000ff0f00720b */ /* 0x000fe40003f5d000 */
[----:B------:R-:W-:Y:S02]  /*0220*/  @P3 F2FP.BF16.PACK_AB R12, RZ, R14 ;  /* 0x0000000eff0c323e */ /* 0x000fe400000010ff */
[----:B------:R-:W-:Y:S02]  /*0230*/  FSETP.NEU.FTZ.AND P1, PT, R8, RZ, PT ;  /* 0x000000ff0800720b */ /* 0x000fe40003f3d000 */
[----:B------:R-:W-:-:S02]  /*0240*/  FSETP.NEU.FTZ.AND P0, PT, R13, RZ, PT ;  /* 0x000000ff0d00720b */ /* 0x000fc40003f1d000 */
[----:B------:R-:W-:Y:S02]  /*0250*/  FSETP.NEU.FTZ.AND P3, PT, R16, RZ, PT ;  /* 0x000000ff1000720b */ /* 0x000fe40003f7d000 */
[----:B------:R-:W-:Y:S02]  /*0260*/  FSETP.NEU.FTZ.AND P4, PT, R17, RZ, PT ;  /* 0x000000ff1100720b */ /* 0x000fe40003f9d000 */
[----:B------:R-:W-:Y:S02]  /*0270*/  FSETP.NEU.FTZ.AND P5, PT, R18, RZ, PT ;  /* 0x000000ff1200720b */ /* 0x000fe40003fbd000 */
[----:B------:R-:W-:Y:S02]  /*0280*/  FSETP.NEU.FTZ.AND P6, PT, R19, RZ, PT ;  /* 0x000000ff1300720b */ /* 0x000fe40003fdd000 */
[----:B------:R-:W-:Y:S02]  /*0290*/  @P2 FSET.BF.GT.FTZ.AND R15, R15, RZ, PT ;  /* 0x000000ff0f0f220a */ /* 0x000fe40003814000 */
[----:B------:R-:W-:-:S02]  /*02a0*/  @P1 FSET.BF.GT.FTZ.AND R8, R8, RZ, PT ;  /* 0x000000ff0808120a */ /* 0x000fc40003814000 */
[----:B------:R-:W-:Y:S02]  /*02b0*/  @P0 FSET.BF.GT.FTZ.AND R13, R13, RZ, PT ;  /* 0x000000ff0d0d020a */ /* 0x000fe40003814000 */
[----:B------:R-:W-:Y:S02]  /*02c0*/  @P3 FSET.BF.GT.FTZ.AND R16, R16, RZ, PT ;  /* 0x000000ff1010320a */ /* 0x000fe40003814000 */
[----:B------:R-:W-:Y:S02]  /*02d0*/  @P4 FSET.BF.GT.FTZ.AND R17, R17, RZ, PT ;  /* 0x000000ff1111420a */ /* 0x000fe40003814000 */
[----:B------:R-:W-:Y:S02]  /*02e0*/  @P5 FSET.BF.GT.FTZ.AND R18, R18, RZ, PT ;  /* 0x000000ff1212520a */ /* 0x000fe40003814000 */
[----:B------:R-:W-:Y:S02]  /*02f0*/  @P6 FSET.BF.GT.FTZ.AND R19, R19, RZ, PT ;  /* 0x000000ff1313620a */ /* 0x000fe40003814000 */
[----:B------:R-:W-:-:S02]  /*0300*/  @P2 F2FP.BF16.PACK_AB R10, RZ, R15 ;  /* 0x0000000fff0a223e */ /* 0x000fc400000010ff */
[----:B-----5:R-:W-:Y:S02]  /*0310*/  PRMT R6, R4, 0x7632, R6 ;  /* 0x0000763204067816 */ /* 0x020fe40000000006 */
[----:B------:R-:W-:Y:S02]  /*0320*/  PRMT R7, R5, 0x7632, R7 ;  /* 0x0000763205077816 */ /* 0x000fe40000000007 */
[----:B------:R-:W-:Y:S02]  /*0330*/  @P1 F2FP.BF16.PACK_AB R9, RZ, R8 ;  /* 0x00000008ff09123e */ /* 0x000fe400000010ff */
[----:B------:R-:W-:Y:S02]  /*0340*/  @P0 F2FP.BF16.PACK_AB R11, RZ, R13 ;  /* 0x0000000dff0b023e */ /* 0x000fe400000010ff */
[----:B------:R-:W-:Y:S02]  /*0350*/  @P3 F2FP.BF16.PACK_AB R4, RZ, R16 ;  /* 0x00000010ff04323e */ /* 0x000fe400000010ff */
[----:B------:R-:W-:-:S02]  /*0360*/  @P4 F2FP.BF16.PACK_AB R6, RZ, R17 ;  /* 0x00000011ff06423e */ /* 0x000fc400000010ff */
[----:B------:R-:W-:Y:S02]  /*0370*/  @P5 F2FP.BF16.PACK_AB R5, RZ, R18 ;  /* 0x00000012ff05523e */ /* 0x000fe400000010ff */
[----:B------:R-:W-:Y:S02]  /*0380*/  @P6 F2FP.BF16.PACK_AB R7, RZ, R19 ;  /* 0x00000013ff07623e */ /* 0x000fe400000010ff */
[----:B------:R-:W-:Y:S02]  /*0390*/  PRMT R13, R12, 0x5410, R10 ;  /* 0x000054100c0d7816 */ /* 0x000fe4000000000a */
[----:B------:R-:W-:Y:S02]  /*03a0*/  PRMT R12, R11, 0x5410, R9 ;  /* 0x000054100b0c7816 */ /* 0x000fe40000000009 */
[----:B------:R-:W-:Y:S02]  /*03b0*/  PRMT R4, R4, 0x5410, R6 ;  /* 0x0000541004047816 */ /* 0x000fe40000000006 */
[----:B------:R-:W-:Y:S01]  /*03c0*/  PRMT R5, R5, 0x5410, R7 ;  /* 0x0000541005057816 */ /* 0x000fe20000000007 */
[----:B------:R-:W-:Y:S04]  /*03d0*/  STG.E.64 [R2.64], R12 ;  /* 0x0000000c02007986 */ /* 0x000fe8000c101b04 */
[----:B------:R-:W-:Y:S01]  /*03e0*/  STG.E.64 [R2.64+0x400], R4 ;  /* 0x0004000402007986 */ /* 0x000fe2000c101b04 */
[----:B------:R-:W-:Y:S05]  /*03f0*/  EXIT ;  /* 0x000000000000794d */ /* 0x000fea0003800000 */
.L_x_815:
        /* <DEDUP_REMOVED lines=157> */
.L_x_818:
[----:B0-----:R-:W-:-:S13]  /*0dd0*/  ISETP.GE.AND P0, PT, R25, R4, PT ;  /* 0x000000041900720c */ /* 0x001fda0003f06270 */
[----:B------:R-:W-:Y:S05]  /*0de0*/  @P0 BRA `(.L_x_820) ;  /* 0x000000c000000947 */ /* 0x000fea0003800000 */
[----:B------:R-:W-:Y:S01]  /*0df0*/  IMAD.IADD R8, R3, 0x1, R25 ;  /* 0x0000000103087824 */ /* 0x000fe200078e0219 */
[----:B------:R-:W-:Y:S01]  /*0e00*/  IADD3 R25, R25, 0x80, RZ ;  /* 0x0000008019197810 */ /* 0x000fe20007ffe0ff */
[----:B------:R-:W-:-:S04]  /*0e10*/  IMAD.MOV.U32 R9, RZ, RZ, 0x2 ;  /* 0x00000002ff097424 */ /* 0x000fc800078e00ff */
[----:B------:R-:W-:-:S05]  /*0e20*/  IMAD.WIDE.U32 R8, R8, R9, c[0x0][0x168] ;  /* 0x00005a0008087625 */ /* 0x000fca00078e0009 */
[----:B------:R0:W-:Y:S02]  /*0e30*/  STG.E.U16 [R8.64], R6 ;  /* 0x0000000608007986 */ /* 0x0001e4000c101504 */
.L_x_819:
[----:B------:R-:W-:-:S13]  /*0e40*/  ISETP.GE.AND P0, PT, R25, R4, PT ;  /* 0x000000041900720c */ /* 0x000fda0003f06270 */
[----:B------:R-:W-:Y:S05]  /*0e50*/  @P0 BRA `(.L_x_821) ;  /* 0x000000d000000947 */ /* 0x000fea0003800000 */
[----:B0-----:R-:W-:Y:S01]  /*0e60*/  IMAD.IADD R8, R3, 0x1, R25 ;  /* 0x0000000103087824 */ /* 0x001fe200078e0219 */
[----:B------:R-:W-:Y:S01]  /*0e70*/  IADD3 R25, R25, 0x80, RZ ;  /* 0x0000008019197810 */ /* 0x000fe20007ffe0ff */
[----:B------:R-:W-:-:S04]  /*0e80*/  IMAD.MOV.U32 R9, RZ, RZ, 0x2 ;  /* 0x00000002ff097424 */ /* 0x000fc800078e00ff */
[----:B------:R-:W-:-:S05]  /*0e90*/  IMAD.WIDE.U32 R8, R8, R9, c[0x0][0x168] ;  /* 0x00005a0008087625 */ /* 0x000fca00078e0009 */
[----:B------:R0:W-:Y:S02]  /*0ea0*/  STG.E.U16 [R8.64], R18 ;  /* 0x0000001208007986 */ /* 0x0001e4000c101504 */
.L_x_820:
        /* <DEDUP_REMOVED lines=8> */
.L_x_821:
[----:B------:R-:W-:Y:S05]  /*0f30*/  BSYNC B1 ;  /* 0x0000000000017941 */ /* 0x000fea0003800000 */
.L_x_817:
[----:B------:R-:W-:-:S13]  /*0f40*/  ISETP.GE.AND P0, PT, R25, R4, PT ;  /* 0x000000041900720c */ /* 0x000fda0003f06270 */
[----:B0-----:R-:W-:Y:S01]  /*0f50*/  @!P0 IMAD.IADD R8, R3, 0x1, R25 ;  /* 0x0000000103088824 */ /* 0x001fe200078e0219 */
[----:B------:R-:W-:Y:S01]  /*0f60*/  @!P0 IADD3 R25, R25, 0x80, RZ ;  /* 0x0000008019198810 */ /* 0x000fe20007ffe0ff */
[----:B------:R-:W-:-:S04]  /*0f70*/  @!P0 IMAD.MOV.U32 R9, RZ, RZ, 0x2 ;  /* 0x00000002ff098424 */ /* 0x000fc800078e00ff */
[----:B------:R-:W-:-:S05]  /*0f80*/  @!P0 IMAD.WIDE.U32 R8, R8, R9, c[0x0][0x168] ;  /* 0x00005a0008088625 */ /* 0x000fca00078e0009 */
[----:B------:R0:W-:Y:S02]  /*0f90*/  @!P0 STG.E.U16 [R8.64], R19 ;  /* 0x0000001308008986 */ /* 0x0001e4000c101504 */
.L_x_822:
[----:B------:R-:W-:Y:S05]  /*0fa0*/  BSYNC B0 ;  /* 0x0000000000007941 */ /* 0x000fea0003800000 */
.L_x_816:
        /* <DEDUP_REMOVED lines=8> */
.L_x_823:
        /* <DEDUP_REMOVED lines=13> */
.L_x_29831:


//--------------------- .text._ZN2at6native29vectorized_elementwise_kernelILi8ENS0_13BinaryFunctorIN3c108BFloat16ES4_S4_ZZZNS0_21heaviside_kernel_cudaERNS_18TensorIteratorBaseEENKUlvE_clEvENKUlvE8_clEvEUlS4_S4_E_EESt5arrayIPcLm3EEEEviT0_T1_ --------------------------
	.section	.text._ZN2at6native29vectorized_elementwise_kernelILi8ENS0_13BinaryFunctorIN3c108BFloat16ES4_S4_ZZZNS0_21heaviside_kernel_cudaERNS_18TensorIteratorBaseEENKUlvE_clEvENKUlvE8_clEvEUlS4_S4_E_EESt5arrayIPcLm3EEEEviT0_T1_,"ax",@progbits
	.sectioninfo	@"SHI_REGISTERS=4"
	.align	128
        .global         _ZN2at6native29vectorized_elementwise_kernelILi8ENS0_13BinaryFunctorIN3c108BFloat16ES4_S4_ZZZNS0_21heaviside_kernel_cudaERNS_18TensorIteratorBaseEENKUlvE_clEvENKUlvE8_clEvEUlS4_S4_E_EESt5arrayIPcLm3EEEEviT0_T1_
        .type           _ZN2at6native29vectorized_elementwise_kernelILi8ENS0_13BinaryFunctorIN3c108BFloat16ES4_S4_ZZZNS0_21heaviside_kernel_cudaERNS_18TensorIteratorBaseEENKUlvE_clEvENKUlvE8_clEvEUlS4_S4_E_EESt5arrayIPcLm3EEEEviT0_T1_,@function
        .size           _ZN2at6native29vectorized_elementwise_kernelILi8ENS0_13BinaryFunctorIN3c108BFloat16ES4_S4_ZZZNS0_21heaviside_kernel_cudaERNS_18TensorIteratorBaseEENKUlvE_clEvENKUlvE8_clEvEUlS4_S4_E_EESt5arrayIPcLm3EEEEviT0_T1_,(.L_x_29832 - _ZN2at6native29vectorized_elementwise_kernelILi8ENS0_13BinaryFunctorIN3c108BFloat16ES4_S4_ZZZNS0_21heaviside_kernel_cudaERNS_18TensorIteratorBaseEENKUlvE_clEvENKUlvE8_clEvEUlS4_S4_E_EESt5arrayIPcLm3EEEEviT0_T1_)
        .other          _ZN2at6native29vectorized_elementwise_kernelILi8ENS0_13BinaryFunctorIN3c108BFloat16ES4_S4_ZZZNS0_21heaviside_kernel_cudaERNS_18TensorIteratorBaseEENKUlvE_clEvENKUlvE8_clEvEUlS4_S4_E_EESt5arrayIPcLm3EEEEviT0_T1_,@"STO_CUDA_ENTRY STV_DEFAULT"
_ZN2at6native29vectorized_elementwise_kernelILi8ENS0_13BinaryFunctorIN3c108BFloat16ES4_S4_ZZZNS0_21heaviside_kernel_cudaERNS_18TensorIteratorBaseEENKUlvE_clEvENKUlvE8_clEvEUlS4_S4_E_EESt5arrayIPcLm3EEEEviT0_T1_:
.text._ZN2at6native29vectorized_elementwise_kernelILi8ENS0_13BinaryFunctorIN3c108BFloat16ES4_S4_ZZZNS0_21heaviside_kernel_cudaERNS_18TensorIteratorBaseEENKUlvE_clEvENKUlvE8_clEvEUlS4_S4_E_EESt5arrayIPcLm3EEEEviT0_T1_:
[----:B------:R-:W-:Y:S02]  /*0000*/  MOV R1, c[0x0][0x28] ;  /* 0x00000a0000017a02 */ /* 0x000fe40000000f00 */
[----:B------:R-:W-:Y:S05]  /*0010*/  EXIT ;  /* 0x000000000000794d */ /* 0x000fea0003800000 */
.L_x_824:
        /* <DEDUP_REMOVED lines=14> */
.L_x_29832:


//--------------------- .text._ZN2at6native18elementwise_kernelILi128ELi4EZNS0_15gpu_kernel_implINS0_13BUnaryFunctorIN3c108BFloat16ES5_S5_ZZZNS0_21heaviside_kernel_cudaERNS_18TensorIteratorBaseEENKUlvE_clEvENKUlvE8_clEvEUlS5_S5_E_EEEEvS7_RKT_EUliE_EEviT1_ --------------------------
	.section	.text._ZN2at6native18elementwise_kernelILi128ELi4EZNS0_15gpu_kernel_implINS0_13BUnaryFunctorIN3c108BFloat16ES5_S5_ZZZNS0_21heaviside_kernel_cudaERNS_18TensorIteratorBaseEENKUlvE_clEvENKUlvE8_clEvEUlS5_S5_E_EEEEvS7_RKT_EUliE_EEviT1_,"ax",@progbits
	.sectioninfo	@"SHI_REGISTERS=26"
	.align	128
        .global         _ZN2at6native18elementwise_kernelILi128ELi4EZNS0_15gpu_kernel_implINS0_13BUnaryFunctorIN3c108BFloat16ES5_S5_ZZZNS0_21heaviside_kernel_cudaERNS_18TensorIteratorBaseEENKUlvE_clEvENKUlvE8_clEvEUlS5_S5_E_EEEEvS7_RKT_EUliE_EEviT1_
        .type           _ZN2at6native18elementwise_kernelILi128ELi4EZNS0_15gpu_kernel_implINS0_13BUnaryFunctorIN3c108BFloat16ES5_S5_ZZZNS0_21heaviside_kernel_cudaERNS_18TensorIteratorBaseEENKUlvE_clEvENKUlvE8_clEvEUlS5_S5_E_EEEEvS7_RKT_EUliE_EEviT1_,@function
        .size           _ZN2at6native18elementwise_kernelILi128ELi4EZNS0_15gpu_kernel_implINS0_13BUnaryFunctorIN3c108BFloat16ES5_S5_ZZZNS0_21heaviside_kernel_cudaERNS_18TensorIteratorBaseEENKUlvE_clEvENKUlvE8_clEvEUlS5_S5_E_EEEEvS7_RKT_EUliE_EEviT1_,(.L_x_29833 - _ZN2at6native18elementwise_kernelILi128ELi4EZNS0_15gpu_kernel_implINS0_13BUnaryFunctorIN3c108BFloat16ES5_S5_ZZZNS0_21heaviside_kernel_cudaERNS_18TensorIteratorBaseEENKUlvE_clEvENKUlvE8_clEvEUlS5_S5_E_EEEEvS7_RKT_EUliE_EEviT1_)
        .other          _ZN2at6native18elementwise_kernelILi128ELi4EZNS0_15gpu_kernel_implINS0_13BUnaryFunctorIN3c108BFloat16ES5_S5_ZZZNS0_21heaviside_kernel_cudaERNS_18TensorIteratorBaseEENKUlvE_clEvENKUlvE8_clEvEUlS5_S5_E_EEEEvS7_RKT_EUliE_EEviT1_,@"STO_CUDA_ENTRY STV_DEFAULT"
_ZN2at6native18elementwise_kernelILi128ELi4EZNS0_15gpu_kernel_implINS0_13BUnaryFunctorIN3c108BFloat16ES5_S5_ZZZNS0_21heaviside_kernel_cudaERNS_18TensorIteratorBaseEENKUlvE_clEvENKUlvE8_clEvEUlS5_S5_E_EEEEvS7_RKT_EUliE_EEviT1_:
.text._ZN2at6native18elementwise_kernelILi128ELi4EZNS0_15gpu_kernel_implINS0_13BUnaryFunctorIN3c108BFloat16ES5_S5_ZZZNS0_21heaviside_kernel_cudaERNS_18TensorIteratorBaseEENKUlvE_clEvENKUlvE8_clEvEUlS5_S5_E_EEEEvS7_RKT_EUliE_EEviT1_:
        /* <DEDUP_REMOVED lines=10> */
[----:B------:R-:W-:-:S10]  /*00a0*/  IMAD.MOV.U32 R16, RZ, RZ, RZ ;  /* 0x000000ffff107224 */ /* 0x000fd400078e00ff */
[----:B------:R-:W-:Y:S05]  /*00b0*/  @!P0 BRA `(.L_x_827) ;  /* 0x00000e0000008947 */ /* 0x000fea0003800000 */
[----:B------:R-:W-:Y:S02]  /*00c0*/  IMAD.MOV.U32 R2, RZ, RZ, RZ ;  /* 0x000000ffff027224 */ /* 0x000fe400078e00ff */
[----:B------:R-:W-:Y:S02]  /*00d0*/  IMAD.MOV.U32 R3, RZ, RZ, R19 ;  /* 0x000000ffff037224 */ /* 0x000fe400078e0013 */
[----:B------:R-:W-:Y:S02]  /*00e0*/  IMAD.MOV.U32 R6, RZ, RZ, c[0x0][0x168] ;  /* 0x00005a00ff067624 */ /* 0x000fe400078e00ff */
[----:B------:R-:W-:-:S03]  /*00f0*/  IMAD.HI.U32 R2, R19, c[0x0][0x170], R2 ;  /* 0x00005c0013027a27 */ /* 0x000fc600078e0002 */
[----:B------:R-:W-:Y:S02]  /*0100*/  ISETP.NE.AND P0, PT, R6, 0x1, PT ;  /* 0x000000010600780c */ /* 0x000fe40003f05270 */
[----:B------:R-:W-:-:S05]  /*0110*/  SHF.R.U32.HI R3, RZ, c[0x0][0x174], R2 ;  /* 0x00005d00ff037a19 */ /* 0x000fca0000011602 */
[----:B------:R-:W-:-:S04]  /*0120*/  IMAD.MOV R0, RZ, RZ, -R3 ;  /* 0x000000ffff007224 */ /* 0x000fc800078e0a03 */
[----:B------:R-:W-:-:S04]  /*0130*/  IMAD R0, R0, c[0x0][0x16c], R19 ;  /* 0x00005b0000007a24 */ /* 0x000fc800078e0213 */
        /* <DEDUP_REMOVED lines=201> */
[----:B------:R-:W-:Y:S01]  /*0dd0*/  ISETP.NE.AND P0, PT, R6, 0x18, PT ;  /* 0x000000180600780c */ /* 0x000fe20003f05270 */
[----:B------:R-:W-:-:S04]  /*0de0*/  IMAD.MOV.U32 R2, RZ, RZ, RZ ;  /* 0x000000ffff027224 */ /* 0x000fc800078e00ff */
[----:B------:R-:W-:-:S05]  /*0df0*/  IMAD.HI.U32 R4, R3, c[0x0][0x284], R2 ;  /* 0x0000a10003047a27 */ /* 0x000fca00078e0002 */
[----:B------:R-:W-:-:S03]  /*0e00*/  SHF.R.U32.HI R5, RZ, c[0x0][0x288], R4 ;  /* 0x0000a200ff057a19 */ /* 0x000fc60000011604 */
[----:B------:R-:W-:Y:S02]  /*0e10*/  @P0 IMAD.MOV.U32 R4, RZ, RZ, RZ ;  /* 0x000000ffff040224 */ /* 0x000fe400078e00ff */
[--C-:B------:R-:W-:Y:S02]  /*0e20*/  IMAD.MOV R7, RZ, RZ, -R5.reuse ;  /* 0x000000ffff077224 */ /* 0x100fe400078e0a05 */
[----:B------:R-:W-:-:S04]  /*0e30*/  @P0 IMAD.HI.U32 R2, R5, c[0x0][0x290], R4 ;  /* 0x0000a40005020a27 */ /* 0x000fc800078e0004 */
[----:B------:R-:W-:Y:S01]  /*0e40*/  IMAD R3, R7, c[0x0][0x280], R3 ;  /* 0x0000a00007037a24 */ /* 0x000fe200078e0203 */
[----:B------:R-:W-:-:S03]  /*0e50*/  @P0 SHF.R.U32.HI R2, RZ, c[0x0][0x294], R2 ;  /* 0x0000a500ff020a19 */ /* 0x000fc60000011602 */
[C---:B------:R-:W-:Y:S02]  /*0e60*/  IMAD R16, R3.reuse, c[0x0][0x350], R16 ;  /* 0x0000d40003107a24 */ /* 0x040fe400078e0210 */
[----:B------:R-:W-:Y:S02]  /*0e70*/  @P0 IMAD.MOV R4, RZ, RZ, -R2 ;  /* 0x000000ffff040224 */ /* 0x000fe400078e0a02 */
[----:B------:R-:W-:Y:S02]  /*0e80*/  IMAD R0, R3, c[0x0][0x354], R0 ;  /* 0x0000d50003007a24 */ /* 0x000fe400078e0200 */
[----:B------:R-:W-:-:S04]  /*0e90*/  @P0 IMAD R5, R4, c[0x0][0x28c], R5 ;  /* 0x0000a30004050a24 */ /* 0x000fc800078e0205 */
[C---:B------:R-:W-:Y:S02]  /*0ea0*/  @P0 IMAD R16, R5.reuse, c[0x0][0x358], R16 ;  /* 0x0000d60005100a24 */ /* 0x040fe400078e0210 */
[----:B------:R-:W-:Y:S02]  /*0eb0*/  @P0 IMAD R0, R5, c[0x0][0x35c], R0 ;  /* 0x0000d70005000a24 */ /* 0x000fe400078e0200 */
.L_x_827:
        /* <DEDUP_REMOVED lines=18> */
[----:B0-----:R-:W-:Y:S01]  /*0fe0*/  F2FP.BF16.PACK_AB R0, RZ, R0 ;  /* 0x00000000ff00723e */ /* 0x001fe200000010ff */
[----:B------:R-:W-:Y:S05]  /*0ff0*/  BRA `(.L_x_833) ;  /* 0x00000e7000007947 */ /* 0x000fea0003800000 */
.L_x_831:
[----:B------:R-:W2:Y:S02]  /*1000*/  LDG.E.U8 R2, [R2.64] ;  /* 0x0000002402027981 */ /* 0x000ea4000c1e1100 */
[----:B--2---:R-:W0:Y:S02]  /*1010*/  I2F.U16 R0, R2 ;  /* 0x0000000200007306 */ /* 0x004e240000101000 */
[----:B0-----:R-:W-:Y:S01]  /*1020*/  F2FP.BF16.PACK_AB R0, RZ, R0 ;  /* 0x00000000ff00723e */ /* 0x001fe200000010ff */
[----:B------:R-:W-:Y:S05]  /*1030*/  BRA `(.L_x_833) ;  /* 0x00000e3000007947 */ /* 0x000fea0003800000 */
.L_x_830:
        /* <DEDUP_REMOVED lines=8> */
[----:B0-----:R-:W-:Y:S01]  /*10c0*/  F2FP.BF16.PACK_AB R0, RZ, R0 ;  /* 0x00000000ff00723e */ /* 0x001fe200000010ff */
[----:B------:R-:W-:Y:S05]  /*10d0*/  BRA `(.L_x_833) ;  /* 0x00000d9000007947 */ /* 0x000fea0003800000 */
.L_x_835:
[----:B------:R-:W2:Y:S02]  /*10e0*/  LDG.E R2, [R2.64] ;  /* 0x0000002402027981 */ /* 0x000ea4000c1e1900 */
[----:B--2---:R-:W0:Y:S02]  /*10f0*/  I2F R0, R2 ;  /* 0x0000000200007306 */ /* 0x004e240000201400 */
[----:B0-----:R-:W-:Y:S01]  /*1100*/  F2FP.BF16.PACK_AB R0, RZ, R0 ;  /* 0x00000000ff00723e */ /* 0x001fe200000010ff */
[----:B------:R-:W-:Y:S05]  /*1110*/  BRA `(.L_x_833) ;  /* 0x00000d5000007947 */ /* 0x000fea0003800000 */
.L_x_834:
[----:B------:R-:W2:Y:S02]  /*1120*/  LDG.E.U16 R2, [R2.64] ;  /* 0x0000002402027981 */ /* 0x000ea4000c1e1500 */
[----:B--2---:R-:W0:Y:S02]  /*1130*/  I2F.S16 R0, R2 ;  /* 0x0000000200007306 */ /* 0x004e240000101400 */
[----:B0-----:R-:W-:Y:S01]  /*1140*/  F2FP.BF16.PACK_AB R0, RZ, R0 ;  /* 0x00000000ff00723e */ /* 0x001fe200000010ff */
[----:B------:R-:W-:Y:S05]  /*1150*/  BRA `(.L_x_833) ;  /* 0x00000d1000007947 */ /* 0x000fea0003800000 */
.L_x_829:
        /* <DEDUP_REMOVED lines=9> */
.L_x_837:
[----:B------:R-:W2:Y:S02]  /*11f0*/  LDG.E.U16 R0, [R2.64] ;  /* 0x0000002402007981 */ /* 0x000ea4000c1e1500 */
[----:B--2---:R-:W-:-:S05]  /*1200*/  HADD2.F32 R0, -RZ, R0.H0_H0 ;  /* 0x20000000ff007230 */ /* 0x004fca0000004100 */
[----:B------:R-:W-:Y:S01]  /*1210*/  F2FP.BF16.PACK_AB R0, RZ, R0 ;  /* 0x00000000ff00723e */ /* 0x000fe200000010ff */
[----:B------:R-:W-:Y:S05]  /*1220*/  BRA `(.L_x_833) ;  /* 0x00000c4000007947 */ /* 0x000fea0003800000 */
.L_x_836:
        /* <DEDUP_REMOVED lines=9> */
.L_x_839:
[----:B------:R-:W2:Y:S02]  /*12c0*/  LDG.E.U16 R2, [R2.64] ;  /* 0x0000002402027981 */ /* 0x000ea4000c1e1500 */
[----:B--2---:R-:W-:-:S05]  /*12d0*/  HADD2.F32 R0, -RZ, R2.H0_H0 ;  /* 0x20000002ff007230 */ /* 0x004fca0000004100 */
[----:B------:R-:W-:Y:S01]  /*12e0*/  F2FP.BF16.PACK_AB R0, RZ, R0 ;  /* 0x00000000ff00723e */ /* 0x000fe200000010ff */
[----:B------:R-:W-:Y:S05]  /*12f0*/  BRA `(.L_x_833) ;  /* 0x00000b7000007947 */ /* 0x000fea0003800000 */
.L_x_838:
[----:B------:R-:W2:Y:S02]  /*1300*/  LDG.E.64 R2, [R2.64] ;  /* 0x0000002402027981 */ /* 0x000ea4000c1e1b00 */
[----:B--2---:R-:W0:Y:S01]  /*1310*/  F2F.F32.F64 R0, R2 ;  /* 0x0000000200007310 */ /* 0x004e220000301000 */
[----:B------:R-:W0:-:S14]  /*1320*/  DSETP.GEU.AND P0, PT, |R2|, c[0x2][0x0], PT ;  /* 0x008000000200762a */ /* 0x000e1c0003f0e200 */
[----:B0-----:R-:W-:-:S05]  /*1330*/  @!P0 FMUL R0, R0, 1.175494350822287508e-38 ;  /* 0x0080000000008820 */ /* 0x001fca0000400000 */
[----:B------:R-:W-:Y:S01]  /*1340*/  F2FP.BF16.PACK_AB R0, RZ, R0 ;  /* 0x00000000ff00723e */ /* 0x000fe200000010ff */
[----:B------:R-:W-:Y:S05]  /*1350*/  BRA `(.L_x_833) ;  /* 0x00000b1000007947 */ /* 0x000fea0003800000 */
.L_x_828:
        /* <DEDUP_REMOVED lines=11> */
[----:B------:R-:W-:Y:S01]  /*1410*/  F2FP.BF16.PACK_AB R0, RZ, R0 ;  /* 0x00000000ff00723e */ /* 0x000fe200000010ff */
[----:B------:R-:W-:Y:S05]  /*1420*/  BRA `(.L_x_833) ;  /* 0x00000a4000007947 */ /* 0x000fea0003800000 */
.L_x_842:
[----:B------:R-:W2:Y:S02]  /*1430*/  LDG.E.64 R2, [R2.64] ;  /* 0x0000002402027981 */ /* 0x000ea4000c1e1b00 */
[----:B--2---:R-:W0:Y:S01]  /*1440*/  F2F.F32.F64 R0, R2 ;  /* 0x0000000200007310 */ /* 0x004e220000301000 */
[----:B------:R-:W0:-:S14]  /*1450*/  DSETP.GEU.AND P0, PT, |R2|, c[0x2][0x0], PT ;  /* 0x008000000200762a */ /* 0x000e1c0003f0e200 */
[----:B0-----:R-:W-:-:S05]  /*1460*/  @!P0 FMUL R0, R0, 1.175494350822287508e-38 ;  /* 0x0080000000008820 */ /* 0x001fca0000400000 */
[----:B------:R-:W-:Y:S01]  /*1470*/  F2FP.BF16.PACK_AB R0, RZ, R0 ;  /* 0x00000000ff00723e */ /* 0x000fe200000010ff */
[----:B------:R-:W-:Y:S05]  /*1480*/  BRA `(.L_x_833) ;  /* 0x000009e000007947 */ /* 0x000fea0003800000 */
.L_x_841:
        /* <DEDUP_REMOVED lines=28> */
.L_x_844:
        /* <DEDUP_REMOVED lines=15> */
.L_x_843:
[----:B------:R0:W5:Y:S01]  /*1740*/  LDG.E.U16 R0, [R2.64] ;  /* 0x0000002402007981 */ /* 0x000162000c1e1500 */
[----:B------:R-:W-:Y:S05]  /*1750*/  BRA `(.L_x_833) ;  /* 0x0000071000007947 */ /* 0x000fea0003800000 */
.L_x_840:
        /* <DEDUP_REMOVED lines=12> */
.L_x_847:
        /* <DEDUP_REMOVED lines=21> */
.L_x_851:
[----:B------:R-:W-:Y:S05]  /*1970*/  BSYNC B1 ;  /* 0x0000000000017941 */ /* 0x000fea0003800000 */
.L_x_850:
[----:B------:R-:W-:Y:S01]  /*1980*/  LEA R3, R0, 0x3b800000, 0x17 ;  /* 0x3b80000000037811 */ /* 0x000fe200078eb8ff */
[----:B------:R-:W-:-:S05]  /*1990*/  IMAD.SHL.U32 R0, R2, 0x100000, RZ ;  /* 0x0010000002007824 */ /* 0x000fca00078e00ff */
[----:B------:R-:W-:Y:S02]  /*19a0*/  LOP3.LUT R0, R3, R0, R4, 0xfe, !PT ;  /* 0x0000000003007212 */ /* 0x000fe400078efe04 */
.L_x_849:
[----:B------:R-:W-:Y:S05]  /*19b0*/  BSYNC B0 ;  /* 0x0000000000007941 */ /* 0x000fea0003800000 */
.L_x_848:
[----:B------:R-:W-:Y:S01]  /*19c0*/  F2FP.BF16.PACK_AB R0, RZ, R0 ;  /* 0x00000000ff00723e */ /* 0x000fe200000010ff */
[----:B------:R-:W-:Y:S05]  /*19d0*/  BRA `(.L_x_833) ;  /* 0x0000049000007947 */ /* 0x000fea0003800000 */
.L_x_846:
        /* <DEDUP_REMOVED lines=21> */
.L_x_855:
[----:B------:R-:W-:Y:S05]  /*1b30*/  BSYNC B1 ;  /* 0x0000000000017941 */ /* 0x000fea0003800000 */
.L_x_854:
[----:B------:R-:W-:Y:S01]  /*1b40*/  LEA R3, R0, 0x37800000, 0x17 ;  /* 0x3780000000037811 */ /* 0x000fe200078eb8ff */
[----:B------:R-:W-:-:S05]  /*1b50*/  IMAD.SHL.U32 R0, R2, 0x200000, RZ ;  /* 0x0020000002007824 */ /* 0x000fca00078e00ff */
[----:B------:R-:W-:Y:S02]  /*1b60*/  LOP3.LUT R0, R3, R0, R4, 0xfe, !PT ;  /* 0x0000000003007212 */ /* 0x000fe400078efe04 */
.L_x_853:
[----:B------:R-:W-:Y:S05]  /*1b70*/  BSYNC B0 ;  /* 0x0000000000007941 */ /* 0x000fea0003800000 */
.L_x_852:
[----:B------:R-:W-:Y:S01]  /*1b80*/  F2FP.BF16.PACK_AB R0, RZ, R0 ;  /* 0x00000000ff00723e */ /* 0x000fe200000010ff */
[----:B------:R-:W-:Y:S05]  /*1b90*/  BRA `(.L_x_833) ;  /* 0x000002d000007947 */ /* 0x000fea0003800000 */
.L_x_845:
        /* <DEDUP_REMOVED lines=14> */
.L_x_859:
[----:B------:R-:W-:Y:S05]  /*1c80*/  BSYNC B0 ;  /* 0x0000000000007941 */ /* 0x000fea0003800000 */
.L_x_858:
[----:B------:R-:W-:Y:S01]  /*1c90*/  F2FP.BF16.PACK_AB R0, RZ, R0 ;  /* 0x00000000ff00723e */ /* 0x000fe200000010ff */
[----:B------:R-:W-:Y:S05]  /*1ca0*/  BRA `(.L_x_833) ;  /* 0x000001c000007947 */ /* 0x000fea0003800000 */
.L_x_832:
[----:B------:R-:W-:Y:S01]  /*1cb0*/  MOV R2, 0x0 ;  /* 0x0000000000027802 */ /* 0x000fe20000000f00 */
[----:B------:R-:W-:Y:S02]  /*1cc0*/  IMAD.MOV.U32 R4, RZ, RZ, c[0x4][0x188] ;  /* 0x01006200ff047624 */ /* 0x000fe400078e00ff */
[----:B------:R-:W-:Y:S02]  /*1cd0*/  IMAD.MOV.U32 R5, RZ, RZ, c[0x4][0x18c] ;  /* 0x01006300ff057624 */ /* 0x000fe400078e00ff */
[----:B------:R-:W-:Y:S01]  /*1ce0*/  IMAD.MOV.U32 R6, RZ, RZ, c[0x4][0x190] ;  /* 0x01006400ff067624 */ /* 0x000fe200078e00ff */
[----:B------:R-:W0:Y:S01]  /*1cf0*/  LDC.64 R2, c[0x4][R2] ;  /* 0x0100000002027b82 */ /* 0x000e220000000a00 */
[----:B------:R-:W-:-:S02]  /*1d00*/  IMAD.MOV.U32 R7, RZ, RZ, c[0x4][0x194] ;  /* 0x01006500ff077624 */ /* 0x000fc400078e00ff */
[----:B------:R-:W-:Y:S02]  /*1d10*/  IMAD.MOV.U32 R8, RZ, RZ, 0x4e ;  /* 0x0000004eff087424 */ /* 0x000fe400078e00ff */
[----:B------:R-:W-:Y:S02]  /*1d20*/  IMAD.MOV.U32 R10, RZ, RZ, c[0x4][0x28] ;  /* 0x01000a00ff0a7624 */ /* 0x000fe400078e00ff */
[----:B------:R-:W-:Y:S02]  /*1d30*/  IMAD.MOV.U32 R11, RZ, RZ, c[0x4][0x2c] ;  /* 0x01000b00ff0b7624 */ /* 0x000fe400078e00ff */
[----:B------:R-:W-:Y:S02]  /*1d40*/  IMAD.MOV.U32 R12, RZ, RZ, 0x1 ;  /* 0x00000001ff0c7424 */ /* 0x000fe400078e00ff */
[----:B------:R-:W-:Y:S02]  /*1d50*/  IMAD.MOV.U32 R13, RZ, RZ, RZ ;  /* 0x000000ffff0d7224 */ /* 0x000fe400078e00ff */
[----:B------:R-:W-:Y:S01]  /*1d60*/  LEPC R14 ;  /* 0x00000000000e734e */ /* 0x000fe20000000000 */
[----:B------:R-:W-:Y:S02]  /*1d70*/  MOV R9, 0x1de0 ;  /* 0x00001de000097802 */ /* 0x000fe40000000f00 */
[----:B------:R-:W-:-:S02]  /*1d80*/  MOV R20, 0x1d60 ;  /* 0x00001d6000147802 */ /* 0x000fc40000000f00 */
[----:B------:R-:W-:Y:S02]  /*1d90*/  MOV R21, 0x0 ;  /* 0x0000000000157802 */ /* 0x000fe40000000f00 */
[----:B------:R-:W-:Y:S02]  /*1da0*/  MOV R0, 0x0 ;  /* 0x0000000000007802 */ /* 0x000fe40000000f00 */
[----:B------:R-:W-:-:S04]  /*1db0*/  IADD3 R20, P0, P1, -R20, R9, R14 ;  /* 0x0000000914147210 */ /* 0x000fc8000791e10e */
[----:B------:R-:W-:-:S04]  /*1dc0*/  IADD3.X R21, ~R0, R21, R15, P0, P1 ;  /* 0x0000001500157210 */ /* 0x000fc800007e250f */
[----:B0-----:R-:W-:Y:S05]  /*1dd0*/  CALL.ABS.NOINC R2 ;  /* 0x0000000002007343 */ /* 0x001fea0003c00000 */
[----:B------:R-:W-:Y:S01]  /*1de0*/  PRMT R0, RZ, 0x7610, R0 ;  /* 0x00007610ff007816 */ /* 0x000fe20000000000 */
[----:B------:R-:W-:Y:S05]  /*1df0*/  BRA `(.L_x_833) ;  /* 0x0000007000007947 */ /* 0x000fea0003800000 */
.L_x_857:
[----:B------:R-:W2:Y:S02]  /*1e00*/  LDG.E.64 R2, [R2.64] ;  /* 0x0000002402027981 */ /* 0x000ea4000c1e1b00 */
[----:B--2---:R-:W0:Y:S02]  /*1e10*/  I2F.U64 R0, R2 ;  /* 0x0000000200007312 */ /* 0x004e240000301000 */
[----:B0-----:R-:W-:Y:S01]  /*1e20*/  F2FP.BF16.PACK_AB R0, RZ, R0 ;  /* 0x00000000ff00723e */ /* 0x001fe200000010ff */
[----:B------:R-:W-:Y:S05]  /*1e30*/  BRA `(.L_x_833) ;  /* 0x0000003000007947 */ /* 0x000fea0003800000 */
.L_x_856:
[----:B------:R-:W2:Y:S02]  /*1e40*/  LDG.E R2, [R2.64] ;  /* 0x0000002402027981 */ /* 0x000ea4000c1e1900 */
[----:B--2---:R-:W0:Y:S02]  /*1e50*/  I2F.U32 R0, R2 ;  /* 0x0000000200007306 */ /* 0x004e240000201000 */
[----:B0-----:R-:W-:-:S06]  /*1e60*/  F2FP.BF16.PACK_AB R0, RZ, R0 ;  /* 0x00000000ff00723e */ /* 0x001fcc00000010ff */
.L_x_833:
[----:B------:R-:W1:Y:S01]  /*1e70*/  LDC.U8 R4, c[0x0][0x374] ;  /* 0x0000dd00ff047b82 */ /* 0x000e620000000000 */
[----:B-----5:R-:W-:Y:S01]  /*1e80*/  PRMT R0, RZ, 0x5410, R0 ;  /* 0x00005410ff007816 */ /* 0x020fe20000000000 */
[----:B------:R-:W-:-:S02]  /*1e90*/  ULDC.U16 UR4, c[0x0][0x372] ;  /* 0x0000dc8000047ab9 */ /* 0x000fc40000000400 */
[----:B0-----:R-:W-:Y:S01]  /*1ea0*/  IMAD.U32 R3, RZ, RZ, UR4 ;  /* 0x00000004ff037e24 */ /* 0x001fe2000f8e00ff */
[----:B------:R-:W-:-:S13]  /*1eb0*/  FSETP.NEU.FTZ.AND P0, PT, R0, RZ, PT ;  /* 0x000000ff0000720b */ /* 0x000fda0003f1d000 */
[----:B------:R-:W-:-:S04]  /*1ec0*/  @P0 FSET.BF.GT.FTZ.AND R0, R0, RZ, PT ;  /* 0x000000ff0000020a */ /* 0x000fc80003814000 */
[----:B------:R-:W-:Y:S02]  /*1ed0*/  @P0 F2FP.BF16.PACK_AB R0, RZ, R0 ;  /* 0x00000000ff00023e */ /* 0x000fe400000010ff */
[----:B-1----:R-:W-:Y:S02]  /*1ee0*/  PRMT R2, R4, 0x9910, RZ ;  /* 0x0000991004027816 */ /* 0x002fe400000000ff */
        /* <DEDUP_REMOVED lines=15> */
.L_x_863:
[----:B------:R-:W-:-:S06]  /*1fe0*/  PRMT R3, RZ, 0x5410, R3 ;  /* 0x00005410ff037816 */ /* 0x000fcc0000000003 */
[----:B------:R-:W0:Y:S02]  /*1ff0*/  F2I.S64.TRUNC R2, R3 ;  /* 0x0000000300027311 */ /* 0x000e24000020d900 */
[----:B0-----:R0:W-:Y:S01]  /*2000*/  STG.E.U8 [R16.64], R2 ;  /* 0x0000000210007986 */ /* 0x0011e2000c101124 */
[----:B------:R-:W-:Y:S05]  /*2010*/  BRA `(.L_x_865) ;  /* 0x00000e4000007947 */ /* 0x000fea0003800000 */
.L_x_862:
        /* <DEDUP_REMOVED lines=10> */
.L_x_867:
[----:B------:R-:W-:-:S06]  /*20c0*/  PRMT R3, RZ, 0x5410, R3 ;  /* 0x00005410ff037816 */ /* 0x000fcc0000000003 */
[----:B------:R-:W0:Y:S02]  /*20d0*/  F2I.FTZ.TRUNC.NTZ R3, R3 ;  /* 0x0000000300037305 */ /* 0x000e24000021f100 */
[----:B0-----:R0:W-:Y:S01]  /*20e0*/  STG.E [R16.64], R3 ;  /* 0x0000000310007986 */ /* 0x0011e2000c101924 */
[----:B------:R-:W-:Y:S05]  /*20f0*/  BRA `(.L_x_865) ;  /* 0x00000d6000007947 */ /* 0x000fea0003800000 */
.L_x_866:
[----:B------:R-:W-:-:S06]  /*2100*/  PRMT R3, RZ, 0x5410, R3 ;  /* 0x00005410ff037816 */ /* 0x000fcc0000000003 */
[----:B------:R-:W0:Y:S02]  /*2110*/  F2I.FTZ.TRUNC.NTZ R3, R3 ;  /* 0x0000000300037305 */ /* 0x000e24000021f100 */
[----:B0-----:R0:W-:Y:S01]  /*2120*/  STG.E.U16 [R16.64], R3 ;  /* 0x0000000310007986 */ /* 0x0011e2000c101524 */
[----:B------:R-:W-:Y:S05]  /*2130*/  BRA `(.L_x_865) ;  /* 0x00000d2000007947 */ /* 0x000fea0003800000 */
.L_x_861:
        /* <DEDUP_REMOVED lines=9> */
.L_x_869:
[----:B------:R-:W-:-:S04]  /*21d0*/  PRMT R0, RZ, 0x5410, R3 ;  /* 0x00005410ff007816 */ /* 0x000fc80000000003 */
[----:B------:R-:W-:-:S05]  /*21e0*/  F2FP.PACK_AB R0, RZ, R0 ;  /* 0x00000000ff00723e */ /* 0x000fca00000000ff */
[----:B------:R0:W-:Y:S01]  /*21f0*/  STG.E.U16 [R16.64], R0 ;  /* 0x0000000010007986 */ /* 0x0001e2000c101524 */
[----:B------:R-:W-:Y:S05]  /*2200*/  BRA `(.L_x_865) ;  /* 0x00000c5000007947 */ /* 0x000fea0003800000 */
.L_x_868:
        /* <DEDUP_REMOVED lines=10> */
.L_x_871:
[----:B------:R-:W-:-:S04]  /*22b0*/  PRMT R3, RZ, 0x5410, R3 ;  /* 0x00005410ff037816 */ /* 0x000fc80000000003 */
[----:B------:R-:W-:-:S04]  /*22c0*/  F2FP.PACK_AB R3, RZ, R3 ;  /* 0x00000003ff03723e */ /* 0x000fc800000000ff */
[----:B------:R-:W-:-:S05]  /*22d0*/  PRMT R3, R3, 0x5410, RZ ;  /* 0x0000541003037816 */ /* 0x000fca00000000ff */
[----:B------:R0:W-:Y:S01]  /*22e0*/  STG.E [R16.64], R3 ;  /* 0x0000000310007986 */ /* 0x0001e2000c101924 */
[----:B------:R-:W-:Y:S05]  /*22f0*/  BRA `(.L_x_865) ;  /* 0x00000b6000007947 */ /* 0x000fea0003800000 */
.L_x_870:
[----:B------:R-:W-:-:S05]  /*2300*/  PRMT R2, RZ, 0x5410, R3 ;  /* 0x00005410ff027816 */ /* 0x000fca0000000003 */
[----:B------:R-:W-:-:S06]  /*2310*/  FMUL.FTZ R2, R2, 1 ;  /* 0x3f80000002027820 */ /* 0x000fcc0000410000 */
[----:B------:R-:W0:Y:S02]  /*2320*/  F2F.F64.F32 R2, R2 ;  /* 0x0000000200027310 */ /* 0x000e240000201800 */
[----:B0-----:R0:W-:Y:S01]  /*2330*/  STG.E.64 [R16.64], R2 ;  /* 0x0000000210007986 */ /* 0x0011e2000c101b24 */
[----:B------:R-:W-:Y:S05]  /*2340*/  BRA `(.L_x_865) ;  /* 0x00000b1000007947 */ /* 0x000fea0003800000 */
.L_x_860:
        /* <DEDUP_REMOVED lines=13> */
.L_x_874:
[----:B------:R-:W-:Y:S01]  /*2420*/  PRMT R3, RZ, 0x5410, R3 ;  /* 0x00005410ff037816 */ /* 0x000fe20000000003 */
[----:B------:R-:W-:-:S04]  /*2430*/  CS2R R6, SRZ ;  /* 0x0000000000067805 */ /* 0x000fc8000001ff00 */
[----:B------:R-:W-:-:S04]  /*2440*/  FMUL.FTZ R3, R3, 1 ;  /* 0x3f80000003037820 */ /* 0x000fc80000410000 */
[----:B------:R-:W0:Y:S02]  /*2450*/  F2F.F64.F32 R4, R3 ;  /* 0x0000000300047310 */ /* 0x000e240000201800 */
[----:B0-----:R0:W-:Y:S01]  /*2460*/  STG.E.128 [R16.64], R4 ;  /* 0x0000000410007986 */ /* 0x0011e2000c101d24 */
[----:B------:R-:W-:Y:S05]  /*2470*/  BRA `(.L_x_865) ;  /* 0x000009e000007947 */ /* 0x000fea0003800000 */
.L_x_873:
        /* <DEDUP_REMOVED lines=21> */
.L_x_878:
[----:B------:R-:W-:Y:S05]  /*25d0*/  BSYNC B0 ;  /* 0x0000000000007941 */ /* 0x000fea0003800000 */
.L_x_877:
[----:B------:R-:W-:-:S05]  /*25e0*/  LOP3.LUT R3, R0, R3, RZ, 0xfc, !PT ;  /* 0x0000000300037212 */ /* 0x000fca00078efcff */
[----:B------:R0:W-:Y:S01]  /*25f0*/  STG.E.U8 [R16.64], R3 ;  /* 0x0000000310007986 */ /* 0x0001e2000c101124 */
[----:B------:R-:W-:Y:S05]  /*2600*/  BRA `(.L_x_865) ;  /* 0x0000085000007947 */ /* 0x000fea0003800000 */
.L_x_876:
        /* <DEDUP_REMOVED lines=13> */
.L_x_880:
[----:B------:R-:W-:Y:S01]  /*26e0*/  IMAD.MOV.U32 R0, RZ, RZ, 0x7f ;  /* 0x0000007fff007424 */ /* 0x000fe200078e00ff */
[----:B------:R-:W-:-:S04]  /*26f0*/  ISETP.GT.U32.AND P0, PT, R2, 0x7f800000, PT ;  /* 0x7f8000000200780c */ /* 0x000fc80003f04070 */
[----:B------:R-:W-:-:S04]  /*2700*/  SEL R0, R0, 0x7c, P0 ;  /* 0x0000007c00007807 */ /* 0x000fc80000000000 */
.L_x_881:
[----:B------:R-:W-:Y:S05]  /*2710*/  BSYNC B0 ;  /* 0x0000000000007941 */ /* 0x000fea0003800000 */
.L_x_879:
[----:B------:R-:W-:-:S04]  /*2720*/  LOP3.LUT R2, R3, 0x80000000, RZ, 0xc0, !PT ;  /* 0x8000000003027812 */ /* 0x000fc800078ec0ff */
[----:B------:R-:W-:-:S04]  /*2730*/  SHF.R.U32.HI R3, RZ, 0x18, R2 ;  /* 0x00000018ff037819 */ /* 0x000fc80000011602 */
[----:B------:R-:W-:-:S05]  /*2740*/  LOP3.LUT R3, R0, R3, RZ, 0xfc, !PT ;  /* 0x0000000300037212 */ /* 0x000fca00078efcff */
[----:B------:R0:W-:Y:S01]  /*2750*/  STG.E.U8 [R16.64], R3 ;  /* 0x0000000310007986 */ /* 0x0001e2000c101124 */
[----:B------:R-:W-:Y:S05]  /*2760*/  BRA `(.L_x_865) ;  /* 0x000006f000007947 */ /* 0x000fea0003800000 */
.L_x_875:
[----:B------:R0:W-:Y:S01]  /*2770*/  STG.E.U16 [R16.64], R3 ;  /* 0x0000000310007986 */ /* 0x0001e2000c101524 */
[----:B------:R-:W-:Y:S05]  /*2780*/  BRA `(.L_x_865) ;  /* 0x000006d000007947 */ /* 0x000fea0003800000 */
.L_x_872:
        /* <DEDUP_REMOVED lines=12> */
.L_x_884:
        /* <DEDUP_REMOVED lines=17> */
.L_x_887:
[----:B------:R-:W-:-:S04]  /*2960*/  LOP3.LUT R2, R3, 0x80000000, RZ, 0xc0, !PT ;  /* 0x8000000003027812 */ /* 0x000fc800078ec0ff */
[----:B------:R-:W-:-:S04]  /*2970*/  SHF.R.U32.HI R3, RZ, 0x18, R2 ;  /* 0x00000018ff037819 */ /* 0x000fc80000011602 */
[----:B------:R-:W-:-:S04]  /*2980*/  LOP3.LUT R0, R0, R3, RZ, 0xfc, !PT ;  /* 0x0000000300007212 */ /* 0x000fc800078efcff */
[----:B------:R-:W-:Y:S02]  /*2990*/  PRMT R8, R0, 0x7610, R8 ;  /* 0x0000761000087816 */ /* 0x000fe40000000008 */
.L_x_886:
[----:B------:R-:W-:Y:S05]  /*29a0*/  BSYNC B0 ;  /* 0x0000000000007941 */ /* 0x000fea0003800000 */
.L_x_885:
[----:B------:R0:W-:Y:S01]  /*29b0*/  STG.E.U8 [R16.64], R8 ;  /* 0x0000000810007986 */ /* 0x0001e2000c101124 */
[----:B------:R-:W-:Y:S05]  /*29c0*/  BRA `(.L_x_865) ;  /* 0x0000049000007947 */ /* 0x000fea0003800000 */
.L_x_883:
        /* <DEDUP_REMOVED lines=17> */
.L_x_890:
[----:B------:R-:W-:-:S04]  /*2ae0*/  LOP3.LUT R2, R3, 0x80000000, RZ, 0xc0, !PT ;  /* 0x8000000003027812 */ /* 0x000fc800078ec0ff */
[----:B------:R-:W-:-:S04]  /*2af0*/  SHF.R.U32.HI R3, RZ, 0x18, R2 ;  /* 0x00000018ff037819 */ /* 0x000fc80000011602 */
[----:B------:R-:W-:-:S04]  /*2b00*/  LOP3.LUT R0, R0, R3, RZ, 0xfc, !PT ;  /* 0x0000000300007212 */ /* 0x000fc800078efcff */
[----:B------:R-:W-:Y:S02]  /*2b10*/  PRMT R8, R0, 0x7610, R8 ;  /* 0x0000761000087816 */ /* 0x000fe40000000008 */
.L_x_889:
[----:B------:R-:W-:Y:S05]  /*2b20*/  BSYNC B0 ;  /* 0x0000000000007941 */ /* 0x000fea0003800000 */
.L_x_888:
[----:B------:R0:W-:Y:S01]  /*2b30*/  STG.E.U8 [R16.64], R8 ;  /* 0x0000000810007986 */ /* 0x0001e2000c101124 */
[----:B------:R-:W-:Y:S05]  /*2b40*/  BRA `(.L_x_865) ;  /* 0x0000031000007947 */ /* 0x000fea0003800000 */
.L_x_882:
        /* <DEDUP_REMOVED lines=22> */
.L_x_864:
        /* <DEDUP_REMOVED lines=20> */
.L_x_892:
[----:B------:R-:W-:-:S06]  /*2df0*/  PRMT R3, RZ, 0x5410, R3 ;  /* 0x00005410ff037816 */ /* 0x000fcc0000000003 */
[----:B------:R-:W0:Y:S02]  /*2e00*/  F2I.U64.TRUNC R2, R3 ;  /* 0x0000000300027311 */ /* 0x000e24000020d800 */
[----:B0-----:R0:W-:Y:S01]  /*2e10*/  STG.E.64 [R16.64], R2 ;  /* 0x0000000210007986 */ /* 0x0011e2000c101b24 */
[----:B------:R-:W-:Y:S05]  /*2e20*/  BRA `(.L_x_865) ;  /* 0x0000003000007947 */ /* 0x000fea0003800000 */
.L_x_891:
[----:B------:R-:W-:-:S06]  /*2e30*/  PRMT R3, RZ, 0x5410, R3 ;  /* 0x00005410ff037816 */ /* 0x000fcc0000000003 */
[----:B------:R-:W0:Y:S02]  /*2e40*/  F2I.FTZ.U32.TRUNC.NTZ R3, R3 ;  /* 0x0000000300037305 */ /* 0x000e24000021f000 */
[----:B0-----:R0:W-:Y:S02]  /*2e50*/  STG.E [R16.64], R3 ;  /* 0x0000000310007986 */ /* 0x0011e4000c101924 */
.L_x_865:
[----:B------:R-:W-:-:S05]  /*2e60*/  IMAD R18, R18, 0x200, R23 ;  /* 0x0000020012127824 */ /* 0x000fca00078e0217 */
[----:B------:R-:W-:Y:S02]  /*2e70*/  IADD3 R19, R18, 0x80, RZ ;  /* 0x0000008012137810 */ /* 0x000fe40007ffe0ff */
.L_x_826:
[----:B------:R-:W-:Y:S05]  /*2e80*/  BSYNC B6 ;  /* 0x0000000000067941 */ /* 0x000fea0003800000 */
.L_x_825:
[----:B------:R-:W-:Y:S01]  /*2e90*/  ISETP.GE.AND P0, PT, R19, c[0x0][0x160], PT ;  /* 0x0000580013007a0c */ /* 0x000fe20003f06270 */
[----:B------:R-:W-:-:S12]  /*2ea0*/  BSSY B6, `(.L_x_893) ;  /* 0x00005c2000067945 */ /* 0x000fd80003800000 */
[----:B------:R-:W-:Y:S05]  /*2eb0*/  @P0 BRA `(.L_x_894) ;  /* 0x00005c0000000947 */ /* 0x000fea0003800000 */
[----:B------:R-:W-:Y:S01]  /*2ec0*/  ISETP.NE.AND P0, PT, RZ, c[0x0][0x168], PT ;  /* 0x00005a00ff007a0c */ /* 0x000fe20003f05270 */
[----:B0-----:R-:W-:Y:S02]  /*2ed0*/  IMAD.MOV.U32 R0, RZ, RZ, RZ ;  /* 0x000000ffff007224 */ /* 0x001fe400078e00ff */
[----:B------:R-:W-:-:S10]  /*2ee0*/  IMAD.MOV.U32 R16, RZ, RZ, RZ ;  /* 0x000000ffff107224 */ /* 0x000fd400078e00ff */
        /* <DEDUP_REMOVED lines=225> */
.L_x_895:
        /* <DEDUP_REMOVED lines=20> */
.L_x_899:
[----:B------:R-:W2:Y:S02]  /*3e40*/  LDG.E.U8 R2, [R2.64] ;  /* 0x0000002402027981 */ /* 0x000ea4000c1e1100 */
[----:B--2---:R-:W0:Y:S02]  /*3e50*/  I2F.U16 R0, R2 ;  /* 0x0000000200007306 */ /* 0x004e240000101000 */
[----:B0-----:R-:W-:Y:S01]  /*3e60*/  F2FP.BF16.PACK_AB R0, RZ, R0 ;  /* 0x00000000ff00723e */ /* 0x001fe200000010ff */
[----:B------:R-:W-:Y:S05]  /*3e70*/  BRA `(.L_x_901) ;  /* 0x00000e3000007947 */ /* 0x000fea0003800000 */
.L_x_898:
        /* <DEDUP_REMOVED lines=10> */
.L_x_903:
[----:B------:R-:W2:Y:S02]  /*3f20*/  LDG.E R2, [R2.64] ;  /* 0x0000002402027981 */ /* 0x000ea4000c1e1900 */
[----:B--2---:R-:W0:Y:S02]  /*3f30*/  I2F R0, R2 ;  /* 0x0000000200007306 */ /* 0x004e240000201400 */
[----:B0-----:R-:W-:Y:S01]  /*3f40*/  F2FP.BF16.PACK_AB R0, RZ, R0 ;  /* 0x00000000ff00723e */ /* 0x001fe200000010ff */
[----:B------:R-:W-:Y:S05]  /*3f50*/  BRA `(.L_x_901) ;  /* 0x00000d5000007947 */ /* 0x000fea0003800000 */
.L_x_902:
[----:B------:R-:W2:Y:S02]  /*3f60*/  LDG.E.U16 R2, [R2.64] ;  /* 0x0000002402027981 */ /* 0x000ea4000c1e1500 */
[----:B--2---:R-:W0:Y:S02]  /*3f70*/  I2F.S16 R0, R2 ;  /* 0x0000000200007306 */ /* 0x004e240000101400 */
[----:B0-----:R-:W-:Y:S01]  /*3f80*/  F2FP.BF16.PACK_AB R0, RZ, R0 ;  /* 0x00000000ff00723e */ /* 0x001fe200000010ff */
[----:B------:R-:W-:Y:S05]  /*3f90*/  BRA `(.L_x_901) ;  /* 0x00000d1000007947 */ /* 0x000fea0003800000 */
.L_x_897:
        /* <DEDUP_REMOVED lines=9> */
.L_x_905:
[----:B------:R-:W2:Y:S02]  /*4030*/  LDG.E.U16 R0, [R2.64] ;  /* 0x0000002402007981 */ /* 0x000ea4000c1e1500 */
[----:B--2---:R-:W-:-:S05]  /*4040*/  HADD2.F32 R0, -RZ, R0.H0_H0 ;  /* 0x20000000ff007230 */ /* 0x004fca0000004100 */
[----:B------:R-:W-:Y:S01]  /*4050*/  F2FP.BF16.PACK_AB R0, RZ, R0 ;  /* 0x00000000ff00723e */ /* 0x000fe200000010ff */
[----:B------:R-:W-:Y:S05]  /*4060*/  BRA `(.L_x_901) ;  /* 0x00000c4000007947 */ /* 0x000fea0003800000 */
.L_x_904:
        /* <DEDUP_REMOVED lines=9> */
.L_x_907:
[----:B------:R-:W2:Y:S02]  /*4100*/  LDG.E.U16 R2, [R2.64] ;  /* 0x0000002402027981 */ /* 0x000ea4000c1e1500 */
[----:B--2---:R-:W-:-:S05]  /*4110*/  HADD2.F32 R0, -RZ, R2.H0_H0 ;  /* 0x20000002ff007230 */ /* 0x004fca0000004100 */
[----:B------:R-:W-:Y:S01]  /*4120*/  F2FP.BF16.PACK_AB R0, RZ, R0 ;  /* 0x00000000ff00723e */ /* 0x000fe200000010ff */
[----:B------:R-:W-:Y:S05]  /*4130*/  BRA `(.L_x_901) ;  /* 0x00000b7000007947 */ /* 0x000fea0003800000 */
.L_x_906:
[----:B------:R-:W2:Y:S02]  /*4140*/  LDG.E.64 R2, [R2.64] ;  /* 0x0000002402027981 */ /* 0x000ea4000c1e1b00 */
[----:B--2---:R-:W0:Y:S01]  /*4150*/  F2F.F32.F64 R0, R2 ;  /* 0x0000000200007310 */ /* 0x004e220000301000 */
[----:B------:R-:W0:-:S14]  /*4160*/  DSETP.GEU.AND P0, PT, |R2|, c[0x2][0x0], PT ;  /* 0x008000000200762a */ /* 0x000e1c0003f0e200 */
[----:B0-----:R-:W-:-:S05]  /*4170*/  @!P0 FMUL R0, R0, 1.175494350822287508e-38 ;  /* 0x0080000000008820 */ /* 0x001fca0000400000 */
[----:B------:R-:W-:Y:S01]  /*4180*/  F2FP.BF16.PACK_AB R0, RZ, R0 ;  /* 0x00000000ff00723e */ /* 0x000fe200000010ff */
[----:B------:R-:W-:Y:S05]  /*4190*/  BRA `(.L_x_901) ;  /* 0x00000b1000007947 */ /* 0x000fea0003800000 */
.L_x_896:
        /* <DEDUP_REMOVED lines=13> */
.L_x_910:
[----:B------:R-:W2:Y:S02]  /*4270*/  LDG.E.64 R2, [R2.64] ;  /* 0x0000002402027981 */ /* 0x000ea4000c1e1b00 */
[----:B--2---:R-:W0:Y:S01]  /*4280*/  F2F.F32.F64 R0, R2 ;  /* 0x0000000200007310 */ /* 0x004e220000301000 */
[----:B------:R-:W0:-:S14]  /*4290*/  DSETP.GEU.AND P0, PT, |R2|, c[0x2][0x0], PT ;  /* 0x008000000200762a */ /* 0x000e1c0003f0e200 */
[----:B0-----:R-:W-:-:S05]  /*42a0*/  @!P0 FMUL R0, R0, 1.175494350822287508e-38 ;  /* 0x0080000000008820 */ /* 0x001fca0000400000 */
[----:B------:R-:W-:Y:S01]  /*42b0*/  F2FP.BF16.PACK_AB R0, RZ, R0 ;  /* 0x00000000ff00723e */ /* 0x000fe200000010ff */
[----:B------:R-:W-:Y:S05]  /*42c0*/  BRA `(.L_x_901) ;  /* 0x000009e000007947 */ /* 0x000fea0003800000 */
.L_x_909:
        /* <DEDUP_REMOVED lines=28> */
.L_x_912:
        /* <DEDUP_REMOVED lines=15> */
.L_x_911:
[----:B------:R0:W5:Y:S01]  /*4580*/  LDG.E.U16 R0, [R2.64] ;  /* 0x0000002402007981 */ /* 0x000162000c1e1500 */
[----:B------:R-:W-:Y:S05]  /*4590*/  BRA `(.L_x_901) ;  /* 0x0000071000007947 */ /* 0x000fea0003800000 */
.L_x_908:
        /* <DEDUP_REMOVED lines=12> */
.L_x_915:
        /* <DEDUP_REMOVED lines=21> */
.L_x_919:
[----:B------:R-:W-:Y:S05]  /*47b0*/  BSYNC B1 ;  /* 0x0000000000017941 */ /* 0x000fea0003800000 */
.L_x_918:
[----:B------:R-:W-:Y:S01]  /*47c0*/  LEA R3, R0, 0x3b800000, 0x17 ;  /* 0x3b80000000037811 */ /* 0x000fe200078eb8ff */
[----:B------:R-:W-:-:S05]  /*47d0*/  IMAD.SHL.U32 R0, R2, 0x100000, RZ ;  /* 0x0010000002007824 */ /* 0x000fca00078e00ff */
[----:B------:R-:W-:Y:S02]  /*47e0*/  LOP3.LUT R0, R3, R0, R4, 0xfe, !PT ;  /* 0x0000000003007212 */ /* 0x000fe400078efe04 */
.L_x_917:
[----:B------:R-:W-:Y:S05]  /*47f0*/  BSYNC B0 ;  /* 0x0000000000007941 */ /* 0x000fea0003800000 */
.L_x_916:
[----:B------:R-:W-:Y:S01]  /*4800*/  F2FP.BF16.PACK_AB R0, RZ, R0 ;  /* 0x00000000ff00723e */ /* 0x000fe200000010ff */
[----:B------:R-:W-:Y:S05]  /*4810*/  BRA `(.L_x_901) ;  /* 0x0000049000007947 */ /* 0x000fea0003800000 */
.L_x_914:
        /* <DEDUP_REMOVED lines=21> */
.L_x_923:
[----:B------:R-:W-:Y:S05]  /*4970*/  BSYNC B1 ;  /* 0x0000000000017941 */ /* 0x000fea0003800000 */
.L_x_922:
[----:B------:R-:W-:Y:S01]  /*4980*/  LEA R3, R0, 0x37800000, 0x17 ;  /* 0x3780000000037811 */ /* 0x000fe200078eb8ff */
[----:B------:R-:W-:-:S05]  /*4990*/  IMAD.SHL.U32 R0, R2, 0x200000, RZ ;  /* 0x0020000002007824 */ /* 0x000fca00078e00ff */
[----:B------:R-:W-:Y:S02]  /*49a0*/  LOP3.LUT R0, R3, R0, R4, 0xfe, !PT ;  /* 0x0000000003007212 */ /* 0x000fe400078efe04 */
.L_x_921:
[----:B------:R-:W-:Y:S05]  /*49b0*/  BSYNC B0 ;  /* 0x0000000000007941 */ /* 0x000fea0003800000 */
.L_x_920:
[----:B------:R-:W-:Y:S01]  /*49c0*/  F2FP.BF16.PACK_AB R0, RZ, R0 ;  /* 0x00000000ff00723e */ /* 0x000fe200000010ff */
[----:B------:R-:W-:Y:S05]  /*49d0*/  BRA `(.L_x_901) ;  /* 0x000002d000007947 */ /* 0x000fea0003800000 */
.L_x_913:
        /* <DEDUP_REMOVED lines=14> */
.L_x_927:
[----:B------:R-:W-:Y:S05]  /*4ac0*/  BSYNC B0 ;  /* 0x0000000000007941 */ /* 0x000fea0003800000 */
.L_x_926:
[----:B------:R-:W-:Y:S01]  /*4ad0*/  F2FP.BF16.PACK_AB R0, RZ, R0 ;  /* 0x00000000ff00723e */ /* 0x000fe200000010ff */
[----:B------:R-:W-:Y:S05]  /*4ae0*/  BRA `(.L_x_901) ;  /* 0x000001c000007947 */ /* 0x000fea0003800000 */
.L_x_900:
        /* <DEDUP_REMOVED lines=21> */
.L_x_925:
[----:B------:R-:W2:Y:S02]  /*4c40*/  LDG.E.64 R2, [R2.64] ;  /* 0x0000002402027981 */ /* 0x000ea4000c1e1b00 */
[----:B--2---:R-:W0:Y:S02]  /*4c50*/  I2F.U64 R0, R2 ;  /* 0x0000000200007312 */ /* 0x004e240000301000 */
[----:B0-----:R-:W-:Y:S01]  /*4c60*/  F2FP.BF16.PACK_AB R0, RZ, R0 ;  /* 0x00000000ff00723e */ /* 0x001fe200000010ff */
[----:B------:R-:W-:Y:S05]  /*4c70*/  BRA `(.L_x_901) ;  /* 0x0000003000007947 */ /* 0x000fea0003800000 */
.L_x_924:
[----:B------:R-:W2:Y:S02]  /*4c80*/  LDG.E R2, [R2.64] ;  /* 0x0000002402027981 */ /* 0x000ea4000c1e1900 */
[----:B--2---:R-:W0:Y:S02]  /*4c90*/  I2F.U32 R0, R2 ;  /* 0x0000000200007306 */ /* 0x004e240000201000 */
[----:B0-----:R-:W-:-:S06]  /*4ca0*/  F2FP.BF16.PACK_AB R0, RZ, R0 ;  /* 0x00000000ff00723e */ /* 0x001fcc00000010ff */
.L_x_901:
        /* <DEDUP_REMOVED lines=23> */
.L_x_931:
[----:B------:R-:W-:-:S06]  /*4e20*/  PRMT R3, RZ, 0x5410, R3 ;  /* 0x00005410ff037816 */ /* 0x000fcc0000000003 */
[----:B------:R-:W0:Y:S02]  /*4e30*/  F2I.S64.TRUNC R2, R3 ;  /* 0x0000000300027311 */ /* 0x000e24000020d900 */
[----:B0-----:R0:W-:Y:S01]  /*4e40*/  STG.E.U8 [R16.64], R2 ;  /* 0x0000000210007986 */ /* 0x0011e2000c101124 */
[----:B------:R-:W-:Y:S05]  /*4e50*/  BRA `(.L_x_933) ;  /* 0x00000e4000007947 */ /* 0x000fea0003800000 */
.L_x_930:
        /* <DEDUP_REMOVED lines=10> */
.L_x_935:
[----:B------:R-:W-:-:S06]  /*4f00*/  PRMT R3, RZ, 0x5410, R3 ;  /* 0x00005410ff037816 */ /* 0x000fcc0000000003 */
[----:B------:R-:W0:Y:S02]  /*4f10*/  F2I.FTZ.TRUNC.NTZ R3, R3 ;  /* 0x0000000300037305 */ /* 0x000e24000021f100 */
[----:B0-----:R0:W-:Y:S01]  /*4f20*/  STG.E [R16.64], R3 ;  /* 0x0000000310007986 */ /* 0x0011e2000c101924 */
[----:B------:R-:W-:Y:S05]  /*4f30*/  BRA `(.L_x_933) ;  /* 0x00000d6000007947 */ /* 0x000fea0003800000 */
.L_x_934:
[----:B------:R-:W-:-:S06]  /*4f40*/  PRMT R3, RZ, 0x5410, R3 ;  /* 0x00005410ff037816 */ /* 0x000fcc0000000003 */
[----:B------:R-:W0:Y:S02]  /*4f50*/  F2I.FTZ.TRUNC.NTZ R3, R3 ;  /* 0x0000000300037305 */ /* 0x000e24000021f100 */
[----:B0-----:R0:W-:Y:S01]  /*4f60*/  STG.E.U16 [R16.64], R3 ;  /* 0x0000000310007986 */ /* 0x0011e2000c101524 */
[----:B------:R-:W-:Y:S05]  /*4f70*/  BRA `(.L_x_933) ;  /* 0x00000d2000007947 */ /* 0x000fea0003800000 */
.L_x_929:
        /* <DEDUP_REMOVED lines=9> */
.L_x_937:
[----:B------:R-:W-:-:S04]  /*5010*/  PRMT R0, RZ, 0x5410, R3 ;  /* 0x00005410ff007816 */ /* 0x000fc80000000003 */
[----:B------:R-:W-:-:S05]  /*5020*/  F2FP.PACK_AB R0, RZ, R0 ;  /* 0x00000000ff00723e */ /* 0x000fca00000000ff */
[----:B------:R0:W-:Y:S01]  /*5030*/  STG.E.U16 [R16.64], R0 ;  /* 0x0000000010007986 */ /* 0x0001e2000c101524 */
[----:B------:R-:W-:Y:S05]  /*5040*/  BRA `(.L_x_933) ;  /* 0x00000c5000007947 */ /* 0x000fea0003800000 */
.L_x_936:
        /* <DEDUP_REMOVED lines=10> */
.L_x_939:
[----:B------:R-:W-:-:S04]  /*50f0*/  PRMT R3, RZ, 0x5410, R3 ;  /* 0x00005410ff037816 */ /* 0x000fc80000000003 */
[----:B------:R-:W-:-:S04]  /*5100*/  F2FP.PACK_AB R3, RZ, R3 ;  /* 0x00000003ff03723e */ /* 0x000fc800000000ff */
[----:B------:R-:W-:-:S05]  /*5110*/  PRMT R3, R3, 0x5410, RZ ;  /* 0x0000541003037816 */ /* 0x000fca00000000ff */
[----:B------:R0:W-:Y:S01]  /*5120*/  STG.E [R16.64], R3 ;  /* 0x0000000310007986 */ /* 0x0001e2000c101924 */
[----:B------:R-:W-:Y:S05]  /*5130*/  BRA `(.L_x_933) ;  /* 0x00000b6000007947 */ /* 0x000fea0003800000 */
.L_x_938:
[----:B------:R-:W-:-:S05]  /*5140*/  PRMT R2, RZ, 0x5410, R3 ;  /* 0x00005410ff027816 */ /* 0x000fca0000000003 */
[----:B------:R-:W-:-:S06]  /*5150*/  FMUL.FTZ R2, R2, 1 ;  /* 0x3f80000002027820 */ /* 0x000fcc0000410000 */
[----:B------:R-:W0:Y:S02]  /*5160*/  F2F.F64.F32 R2, R2 ;  /* 0x0000000200027310 */ /* 0x000e240000201800 */
[----:B0-----:R0:W-:Y:S01]  /*5170*/  STG.E.64 [R16.64], R2 ;  /* 0x0000000210007986 */ /* 0x0011e2000c101b24 */
[----:B------:R-:W-:Y:S05]  /*5180*/  BRA `(.L_x_933) ;  /* 0x00000b1000007947 */ /* 0x000fea0003800000 */
.L_x_928:
        /* <DEDUP_REMOVED lines=13> */
.L_x_942:
[----:B------:R-:W-:Y:S01]  /*5260*/  PRMT R3, RZ, 0x5410, R3 ;  /* 0x00005410ff037816 */ /* 0x000fe20000000003 */
[----:B------:R-:W-:-:S04]  /*5270*/  CS2R R6, SRZ ;  /* 0x0000000000067805 */ /* 0x000fc8000001ff00 */
[----:B------:R-:W-:-:S04]  /*5280*/  FMUL.FTZ R3, R3, 1 ;  /* 0x3f80000003037820 */ /* 0x000fc80000410000 */
[----:B------:R-:W0:Y:S02]  /*5290*/  F2F.F64.F32 R4, R3 ;  /* 0x0000000300047310 */ /* 0x000e240000201800 */
[----:B0-----:R0:W-:Y:S01]  /*52a0*/  STG.E.128 [R16.64], R4 ;  /* 0x0000000410007986 */ /* 0x0011e2000c101d24 */
[----:B------:R-:W-:Y:S05]  /*52b0*/  BRA `(.L_x_933) ;  /* 0x000009e000007947 */ /* 0x000fea0003800000 */
.L_x_941:
        /* <DEDUP_REMOVED lines=21> */
.L_x_946:
[----:B------:R-:W-:Y:S05]  /*5410*/  BSYNC B0 ;  /* 0x0000000000007941 */ /* 0x000fea0003800000 */
.L_x_945:
[----:B------:R-:W-:-:S05]  /*5420*/  LOP3.LUT R3, R0, R3, RZ, 0xfc, !PT ;  /* 0x0000000300037212 */ /* 0x000fca00078efcff */
[----:B------:R0:W-:Y:S01]  /*5430*/  STG.E.U8 [R16.64], R3 ;  /* 0x0000000310007986 */ /* 0x0001e2000c101124 */
[----:B------:R-:W-:Y:S05]  /*5440*/  BRA `(.L_x_933) ;  /* 0x0000085000007947 */ /* 0x000fea0003800000 */
.L_x_944:
        /* <DEDUP_REMOVED lines=13> */
.L_x_948:
[----:B------:R-:W-:Y:S01]  /*5520*/  IMAD.MOV.U32 R0, RZ, RZ, 0x7f ;  /* 0x0000007fff007424 */ /* 0x000fe200078e00ff */
[----:B------:R-:W-:-:S04]  /*5530*/  ISETP.GT.U32.AND P0, PT, R2, 0x7f800000, PT ;  /* 0x7f8000000200780c */ /* 0x000fc80003f04070 */
[----:B------:R-:W-:-:S04]  /*5540*/  SEL R0, R0, 0x7c, P0 ;  /* 0x0000007c00007807 */ /* 0x000fc80000000000 */
.L_x_949:
[----:B------:R-:W-:Y:S05]  /*5550*/  BSYNC B0 ;  /* 0x0000000000007941 */ /* 0x000fea0003800000 */
.L_x_947:
[----:B------:R-:W-:-:S04]  /*5560*/  LOP3.LUT R2, R3, 0x80000000, RZ, 0xc0, !PT ;  /* 0x8000000003027812 */ /* 0x000fc800078ec0ff */
[----:B------:R-:W-:-:S04]  /*5570*/  SHF.R.U32.HI R3, RZ, 0x18, R2 ;  /* 0x00000018ff037819 */ /* 0x000fc80000011602 */
[----:B------:R-:W-:-:S05]  /*5580*/  LOP3.LUT R3, R0, R3, RZ, 0xfc, !PT ;  /* 0x0000000300037212 */ /* 0x000fca00078efcff */
[----:B------:R0:W-:Y:S01]  /*5590*/  STG.E.U8 [R16.64], R3 ;  /* 0x0000000310007986 */ /* 0x0001e2000c101124 */
[----:B------:R-:W-:Y:S05]  /*55a0*/  BRA `(.L_x_933) ;  /* 0x000006f000007947 */ /* 0x000fea0003800000 */
.L_x_943:
[----:B------:R0:W-:Y:S01]  /*55b0*/  STG.E.U16 [R16.64], R3 ;  /* 0x0000000310007986 */ /* 0x0001e2000c101524 */
[----:B------:R-:W-:Y:S05]  /*55c0*/  BRA `(.L_x_933) ;  /* 0x000006d000007947 */ /* 0x000fea0003800000 */
.L_x_940:
        /* <DEDUP_REMOVED lines=12> */
.L_x_952:
        /* <DEDUP_REMOVED lines=17> */
.L_x_955:
[----:B------:R-:W-:-:S04]  /*57a0*/  LOP3.LUT R2, R3, 0x80000000, RZ, 0xc0, !PT ;  /* 0x8000000003027812 */ /* 0x000fc800078ec0ff */
[----:B------:R-:W-:-:S04]  /*57b0*/  SHF.R.U32.HI R3, RZ, 0x18, R2 ;  /* 0x00000018ff037819 */ /* 0x000fc80000011602 */
[----:B------:R-:W-:-:S04]  /*57c0*/  LOP3.LUT R0, R0, R3, RZ, 0xfc, !PT ;  /* 0x0000000300007212 */ /* 0x000fc800078efcff */
[----:B------:R-:W-:Y:S02]  /*57d0*/  PRMT R8, R0, 0x7610, R8 ;  /* 0x0000761000087816 */ /* 0x000fe40000000008 */
.L_x_954:
[----:B------:R-:W-:Y:S05]  /*57e0*/  BSYNC B0 ;  /* 0x0000000000007941 */ /* 0x000fea0003800000 */
.L_x_953:
[----:B------:R0:W-:Y:S01]  /*57f0*/  STG.E.U8 [R16.64], R8 ;  /* 0x0000000810007986 */ /* 0x0001e2000c101124 */
[----:B------:R-:W-:Y:S05]  /*5800*/  BRA `(.L_x_933) ;  /* 0x0000049000007947 */ /* 0x000fea0003800000 */
.L_x_951:
        /* <DEDUP_REMOVED lines=17> */
.L_x_958:
[----:B------:R-:W-:-:S04]  /*5920*/  LOP3.LUT R2, R3, 0x80000000, RZ, 0xc0, !PT ;  /* 0x8000000003027812 */ /* 0x000fc800078ec0ff */
[----:B------:R-:W-:-:S04]  /*5930*/  SHF.R.U32.HI R3, RZ, 0x18, R2 ;  /* 0x00000018ff037819 */ /* 0x000fc80000011602 */
[----:B------:R-:W-:-:S04]  /*5940*/  LOP3.LUT R0, R0, R3, RZ, 0xfc, !PT ;  /* 0x0000000300007212 */ /* 0x000fc800078efcff */
[----:B------:R-:W-:Y:S02]  /*5950*/  PRMT R8, R0, 0x7610, R8 ;  /* 0x0000761000087816 */ /* 0x000fe40000000008 */
.L_x_957:
[----:B------:R-:W-:Y:S05]  /*5960*/  BSYNC B0 ;  /* 0x0000000000007941 */ /* 0x000fea0003800000 */
.L_x_956:
[----:B------:R0:W-:Y:S01]  /*5970*/  STG.E.U8 [R16.64], R8 ;  /* 0x0000000810007986 */ /* 0x0001e2000c101124 */
[----:B------:R-:W-:Y:S05]  /*5980*/  BRA `(.L_x_933) ;  /* 0x0000031000007947 */ /* 0x000fea0003800000 */
.L_x_950:
        /* <DEDUP_REMOVED lines=22> */
.L_x_932:
        /* <DEDUP_REMOVED lines=20> */
.L_x_960:
[----:B------:R-:W-:-:S06]  /*5c30*/  PRMT R3, RZ, 0x5410, R3 ;  /* 0x00005410ff037816 */ /* 0x000fcc0000000003 */
[----:B------:R-:W0:Y:S02]  /*5c40*/  F2I.U64.TRUNC R2, R3 ;  /* 0x0000000300027311 */ /* 0x000e24000020d800 */
[----:B0-----:R0:W-:Y:S01]  /*5c50*/  STG.E.64 [R16.64], R2 ;  /* 0x0000000210007986 */ /* 0x0011e2000c101b24 */
[----:B------:R-:W-:Y:S05]  /*5c60*/  BRA `(.L_x_933) ;  /* 0x0000003000007947 */ /* 0x000fea0003800000 */
.L_x_959:
[----:B------:R-:W-:-:S06]  /*5c70*/  PRMT R3, RZ, 0x5410, R3 ;  /* 0x00005410ff037816 */ /* 0x000fcc0000000003 */
[----:B------:R-:W0:Y:S02]  /*5c80*/  F2I.FTZ.U32.TRUNC.NTZ R3, R3 ;  /* 0x0000000300037305 */ /* 0x000e24000021f000 */
[----:B0-----:R0:W-:Y:S02]  /*5c90*/  STG.E [R16.64], R3 ;  /* 0x0000000310007986 */ /* 0x0011e4000c101924 */
.L_x_933:
[----:B------:R-:W-:-:S04]  /*5ca0*/  IADD3 R19, R19, 0x80, RZ ;  /* 0x0000008013137810 */ /* 0x000fc80007ffe0ff */
[----:B------:R-:W-:-:S13]  /*5cb0*/  ISETP.GE.AND P0, PT, R19, c[0x0][0x160], PT ;  /* 0x0000580013007a0c */ /* 0x000fda0003f06270 */
        /* <DEDUP_REMOVED lines=229> */
.L_x_961:
        /* <DEDUP_REMOVED lines=20> */
.L_x_965:
[----:B------:R-:W2:Y:S02]  /*6c50*/  LDG.E.U8 R2, [R2.64] ;  /* 0x0000002402027981 */ /* 0x000ea4000c1e1100 */
[----:B--2---:R-:W0:Y:S02]  /*6c60*/  I2F.U16 R0, R2 ;  /* 0x0000000200007306 */ /* 0x004e240000101000 */
[----:B0-----:R-:W-:Y:S01]  /*6c70*/  F2FP.BF16.PACK_AB R0, RZ, R0 ;  /* 0x00000000ff00723e */ /* 0x001fe200000010ff */
[----:B------:R-:W-:Y:S05]  /*6c80*/  BRA `(.L_x_967) ;  /* 0x00000e3000007947 */ /* 0x000fea0003800000 */
.L_x_964:
        /* <DEDUP_REMOVED lines=10> */
.L_x_969:
[----:B------:R-:W2:Y:S02]  /*6d30*/  LDG.E R2, [R2.64] ;  /* 0x0000002402027981 */ /* 0x000ea4000c1e1900 */
[----:B--2---:R-:W0:Y:S02]  /*6d40*/  I2F R0, R2 ;  /* 0x0000000200007306 */ /* 0x004e240000201400 */
[----:B0-----:R-:W-:Y:S01]  /*6d50*/  F2FP.BF16.PACK_AB R0, RZ, R0 ;  /* 0x00000000ff00723e */ /* 0x001fe200000010ff */
[----:B------:R-:W-:Y:S05]  /*6d60*/  BRA `(.L_x_967) ;  /* 0x00000d5000007947 */ /* 0x000fea0003800000 */
.L_x_968:
[----:B------:R-:W2:Y:S02]  /*6d70*/  LDG.E.U16 R2, [R2.64] ;  /* 0x0000002402027981 */ /* 0x000ea4000c1e1500 */
[----:B--2---:R-:W0:Y:S02]  /*6d80*/  I2F.S16 R0, R2 ;  /* 0x0000000200007306 */ /* 0x004e240000101400 */
[----:B0-----:R-:W-:Y:S01]  /*6d90*/  F2FP.BF16.PACK_AB R0, RZ, R0 ;  /* 0x00000000ff00723e */ /* 0x001fe200000010ff */
[----:B------:R-:W-:Y:S05]  /*6da0*/  BRA `(.L_x_967) ;  /* 0x00000d1000007947 */ /* 0x000fea0003800000 */
.L_x_963:
        /* <DEDUP_REMOVED lines=9> */
.L_x_971:
[----:B------:R-:W2:Y:S02]  /*6e40*/  LDG.E.U16 R0, [R2.64] ;  /* 0x0000002402007981 */ /* 0x000ea4000c1e1500 */
[----:B--2---:R-:W-:-:S05]  /*6e50*/  HADD2.F32 R0, -RZ, R0.H0_H0 ;  /* 0x20000000ff007230 */ /* 0x004fca0000004100 */
[----:B------:R-:W-:Y:S01]  /*6e60*/  F2FP.BF16.PACK_AB R0, RZ, R0 ;  /* 0x00000000ff00723e */ /* 0x000fe200000010ff */
[----:B------:R-:W-:Y:S05]  /*6e70*/  BRA `(.L_x_967) ;  /* 0x00000c4000007947 */ /* 0x000fea0003800000 */
.L_x_970:
        /* <DEDUP_REMOVED lines=9> */
.L_x_973:
[----:B------:R-:W2:Y:S02]  /*6f10*/  LDG.E.U16 R2, [R2.64] ;  /* 0x0000002402027981 */ /* 0x000ea4000c1e1500 */
[----:B--2---:R-:W-:-:S05]  /*6f20*/  HADD2.F32 R0, -RZ, R2.H0_H0 ;  /* 0x20000002ff007230 */ /* 0x004fca0000004100 */
[----:B------:R-:W-:Y:S01]  /*6f30*/  F2FP.BF16.PACK_AB R0, RZ, R0 ;  /* 0x00000000ff00723e */ /* 0x000fe200000010ff */
[----:B------:R-:W-:Y:S05]  /*6f40*/  BRA `(.L_x_967) ;  /* 0x00000b7000007947 */ /* 0x000fea0003800000 */
.L_x_972:
[----:B------:R-:W2:Y:S02]  /*6f50*/  LDG.E.64 R2, [R2.64] ;  /* 0x0000002402027981 */ /* 0x000ea4000c1e1b00 */
[----:B--2---:R-:W0:Y:S01]  /*6f60*/  F2F.F32.F64 R0, R2 ;  /* 0x0000000200007310 */ /* 0x004e220000301000 */
[----:B------:R-:W0:-:S14]  /*6f70*/  DSETP.GEU.AND P0, PT, |R2|, c[0x2][0x0], PT ;  /* 0x008000000200762a */ /* 0x000e1c0003f0e200 */
[----:B0-----:R-:W-:-:S05]  /*6f80*/  @!P0 FMUL R0, R0, 1.175494350822287508e-38 ;  /* 0x0080000000008820 */ /* 0x001fca0000400000 */
[----:B------:R-:W-:Y:S01]  /*6f90*/  F2FP.BF16.PACK_AB R0, RZ, R0 ;  /* 0x00000000ff00723e */ /* 0x000fe200000010ff */
[----:B------:R-:W-:Y:S05]  /*6fa0*/  BRA `(.L_x_967) ;  /* 0x00000b1000007947 */ /* 0x000fea0003800000 */
.L_x_962:
        /* <DEDUP_REMOVED lines=13> */
.L_x_976:
[----:B------:R-:W2:Y:S02]  /*7080*/  LDG.E.64 R2, [R2.64] ;  /* 0x0000002402027981 */ /* 0x000ea4000c1e1b00 */
[----:B--2---:R-:W0:Y:S01]  /*7090*/  F2F.F32.F64 R0, R2 ;  /* 0x0000000200007310 */ /* 0x004e220000301000 */
[----:B------:R-:W0:-:S14]  /*70a0*/  DSETP.GEU.AND P0, PT, |R2|, c[0x2][0x0], PT ;  /* 0x008000000200762a */ /* 0x000e1c0003f0e200 */
[----:B0-----:R-:W-:-:S05]  /*70b0*/  @!P0 FMUL R0, R0, 1.175494350822287508e-38 ;  /* 0x0080000000008820 */ /* 0x001fca0000400000 */
[----:B------:R-:W-:Y:S01]  /*70c0*/  F2FP.BF16.PACK_AB R0, RZ, R0 ;  /* 0x00000000ff00723e */ /* 0x000fe200000010ff */
[----:B------:R-:W-:Y:S05]  /*70d0*/  BRA `(.L_x_967) ;  /* 0x000009e000007947 */ /* 0x000fea0003800000 */
.L_x_975:
        /* <DEDUP_REMOVED lines=28> */
.L_x_978:
        /* <DEDUP_REMOVED lines=15> */
.L_x_977:
[----:B------:R0:W5:Y:S01]  /*7390*/  LDG.E.U16 R0, [R2.64] ;  /* 0x0000002402007981 */ /* 0x000162000c1e1500 */
[----:B------:R-:W-:Y:S05]  /*73a0*/  BRA `(.L_x_967) ;  /* 0x0000071000007947 */ /* 0x000fea0003800000 */
.L_x_974:
        /* <DEDUP_REMOVED lines=12> */
.L_x_981:
        /* <DEDUP_REMOVED lines=21> */
.L_x_985:
[----:B------:R-:W-:Y:S05]  /*75c0*/  BSYNC B1 ;  /* 0x0000000000017941 */ /* 0x000fea0003800000 */
.L_x_984:
[----:B------:R-:W-:Y:S01]  /*75d0*/  LEA R3, R0, 0x3b800000, 0x17 ;  /* 0x3b80000000037811 */ /* 0x000fe200078eb8ff */
[----:B------:R-:W-:-:S05]  /*75e0*/  IMAD.SHL.U32 R0, R2, 0x100000, RZ ;  /* 0x0010000002007824 */ /* 0x000fca00078e00ff */
[----:B------:R-:W-:Y:S02]  /*75f0*/  LOP3.LUT R0, R3, R0, R4, 0xfe, !PT ;  /* 0x0000000003007212 */ /* 0x000fe400078efe04 */
.L_x_983:
[----:B------:R-:W-:Y:S05]  /*7600*/  BSYNC B0 ;  /* 0x0000000000007941 */ /* 0x000fea0003800000 */
.L_x_982:
[----:B------:R-:W-:Y:S01]  /*7610*/  F2FP.BF16.PACK_AB R0, RZ, R0 ;  /* 0x00000000ff00723e */ /* 0x000fe200000010ff */
[----:B------:R-:W-:Y:S05]  /*7620*/  BRA `(.L_x_967) ;  /* 0x0000049000007947 */ /* 0x000fea0003800000 */
.L_x_980:
        /* <DEDUP_REMOVED lines=21> */
.L_x_989:
[----:B------:R-:W-:Y:S05]  /*7780*/  BSYNC B1 ;  /* 0x0000000000017941 */ /* 0x000fea0003800000 */
.L_x_988:
[----:B------:R-:W-:Y:S01]  /*7790*/  LEA R3, R0, 0x37800000, 0x17 ;  /* 0x3780000000037811 */ /* 0x000fe200078eb8ff */
[----:B------:R-:W-:-:S05]  /*77a0*/  IMAD.SHL.U32 R0, R2, 0x200000, RZ ;  /* 0x0020000002007824 */ /* 0x000fca00078e00ff */
[----:B------:R-:W-:Y:S02]  /*77b0*/  LOP3.LUT R0, R3, R0, R4, 0xfe, !PT ;  /* 0x0000000003007212 */ /* 0x000fe400078efe04 */
.L_x_987:
[----:B------:R-:W-:Y:S05]  /*77c0*/  BSYNC B0 ;  /* 0x0000000000007941 */ /* 0x000fea0003800000 */
.L_x_986:
[----:B------:R-:W-:Y:S01]  /*77d0*/  F2FP.BF16.PACK_AB R0, RZ, R0 ;  /* 0x00000000ff00723e */ /* 0x000fe200000010ff */
[----:B------:R-:W-:Y:S05]  /*77e0*/  BRA `(.L_x_967) ;  /* 0x000002d000007947 */ /* 0x000fea0003800000 */
.L_x_979:
        /* <DEDUP_REMOVED lines=14> */
.L_x_993:
[----:B------:R-:W-:Y:S05]  /*78d0*/  BSYNC B0 ;  /* 0x0000000000007941 */ /* 0x000fea0003800000 */
.L_x_992:
[----:B------:R-:W-:Y:S01]  /*78e0*/  F2FP.BF16.PACK_AB R0, RZ, R0 ;  /* 0x00000000ff00723e */ /* 0x000fe200000010ff */
[----:B------:R-:W-:Y:S05]  /*78f0*/  BRA `(.L_x_967) ;  /* 0x000001c000007947 */ /* 0x000fea0003800000 */
.L_x_966:
        /* <DEDUP_REMOVED lines=21> */
.L_x_991:
[----:B------:R-:W2:Y:S02]  /*7a50*/  LDG.E.64 R2, [R2.64] ;  /* 0x0000002402027981 */ /* 0x000ea4000c1e1b00 */
[----:B--2---:R-:W0:Y:S02]  /*7a60*/  I2F.U64 R0, R2 ;  /* 0x0000000200007312 */ /* 0x004e240000301000 */
[----:B0-----:R-:W-:Y:S01]  /*7a70*/  F2FP.BF16.PACK_AB R0, RZ, R0 ;  /* 0x00000000ff00723e */ /* 0x001fe200000010ff */
[----:B------:R-:W-:Y:S05]  /*7a80*/  BRA `(.L_x_967) ;  /* 0x0000003000007947 */ /* 0x000fea0003800000 */
.L_x_990:
[----:B------:R-:W2:Y:S02]  /*7a90*/  LDG.E R2, [R2.64] ;  /* 0x0000002402027981 */ /* 0x000ea4000c1e1900 */
[----:B--2---:R-:W0:Y:S02]  /*7aa0*/  I2F.U32 R0, R2 ;  /* 0x0000000200007306 */ /* 0x004e240000201000 */
[----:B0-----:R-:W-:-:S06]  /*7ab0*/  F2FP.BF16.PACK_AB R0, RZ, R0 ;  /* 0x00000000ff00723e */ /* 0x001fcc00000010ff */
.L_x_967:
        /* <DEDUP_REMOVED lines=23> */
.L_x_997:
[----:B------:R-:W-:-:S06]  /*7c30*/  PRMT R3, RZ, 0x5410, R3 ;  /* 0x00005410ff037816 */ /* 0x000fcc0000000003 */
[----:B------:R-:W0:Y:S02]  /*7c40*/  F2I.S64.TRUNC R2, R3 ;  /* 0x0000000300027311 */ /* 0x000e24000020d900 */
[----:B0-----:R0:W-:Y:S01]  /*7c50*/  STG.E.U8 [R16.64], R2 ;  /* 0x0000000210007986 */ /* 0x0011e2000c101124 */
[----:B------:R-:W-:Y:S05]  /*7c60*/  BRA `(.L_x_999) ;  /* 0x00000e4000007947 */ /* 0x000fea0003800000 */
.L_x_996:
        /* <DEDUP_REMOVED lines=10> */
.L_x_1001:
[----:B------:R-:W-:-:S06]  /*7d10*/  PRMT R3, RZ, 0x5410, R3 ;  /* 0x00005410ff037816 */ /* 0x000fcc0000000003 */
[----:B------:R-:W0:Y:S02]  /*7d20*/  F2I.FTZ.TRUNC.NTZ R3, R3 ;  /* 0x0000000300037305 */ /* 0x000e24000021f100 */
[----:B0-----:R0:W-:Y:S01]  /*7d30*/  STG.E [R16.64], R3 ;  /* 0x0000000310007986 */ /* 0x0011e2000c101924 */
[----:B------:R-:W-:Y:S05]  /*7d40*/  BRA `(.L_x_999) ;  /* 0x00000d6000007947 */ /* 0x000fea0003800000 */
.L_x_1000:
[----:B------:R-:W-:-:S06]  /*7d50*/  PRMT R3, RZ, 0x5410, R3 ;  /* 0x00005410ff037816 */ /* 0x000fcc0000000003 */
[----:B------:R-:W0:Y:S02]  /*7d60*/  F2I.FTZ.TRUNC.NTZ R3, R3 ;  /* 0x0000000300037305 */ /* 0x000e24000021f100 */
[----:B0-----:R0:W-:Y:S01]  /*7d70*/  STG.E.U16 [R16.64], R3 ;  /* 0x0000000310007986 */ /* 0x0011e2000c101524 */
[----:B------:R-:W-:Y:S05]  /*7d80*/  BRA `(.L_x_999) ;  /* 0x00000d2000007947 */ /* 0x000fea0003800000 */
.L_x_995:
        /* <DEDUP_REMOVED lines=9> */
.L_x_1003:
[----:B------:R-:W-:-:S04]  /*7e20*/  PRMT R0, RZ, 0x5410, R3 ;  /* 0x00005410ff007816 */ /* 0x000fc80000000003 */
[----:B------:R-:W-:-:S05]  /*7e30*/  F2FP.PACK_AB R0, RZ, R0 ;  /* 0x00000000ff00723e */ /* 0x000fca00000000ff */
[----:B------:R0:W-:Y:S01]  /*7e40*/  STG.E.U16 [R16.64], R0 ;  /* 0x0000000010007986 */ /* 0x0001e2000c101524 */
[----:B------:R-:W-:Y:S05]  /*7e50*/  BRA `(.L_x_999) ;  /* 0x00000c5000007947 */ /* 0x000fea0003800000 */
.L_x_1002:
        /* <DEDUP_REMOVED lines=10> */
.L_x_1005:
[----:B------:R-:W-:-:S04]  /*7f00*/  PRMT R3, RZ, 0x5410, R3 ;  /* 0x00005410ff037816 */ /* 0x000fc80000000003 */
[----:B------:R-:W-:-:S04]  /*7f10*/  F2FP.PACK_AB R3, RZ, R3 ;  /* 0x00000003ff03723e */ /* 0x000fc800000000ff */
[----:B------:R-:W-:-:S05]  /*7f20*/  PRMT R3, R3, 0x5410, RZ ;  /* 0x0000541003037816 */ /* 0x000fca00000000ff */
[----:B------:R0:W-:Y:S01]  /*7f30*/  STG.E [R16.64], R3 ;  /* 0x0000000310007986 */ /* 0x0001e2000c101924 */
[----:B------:R-:W-:Y:S05]  /*7f40*/  BRA `(.L_x_999) ;  /* 0x00000b6000007947 */ /* 0x000fea0003800000 */
.L_x_1004:
[----:B------:R-:W-:-:S05]  /*7f50*/  PRMT R2, RZ, 0x5410, R3 ;  /* 0x00005410ff027816 */ /* 0x000fca0000000003 */
[----:B------:R-:W-:-:S06]  /*7f60*/  FMUL.FTZ R2, R2, 1 ;  /* 0x3f80000002027820 */ /* 0x000fcc0000410000 */
[----:B------:R-:W0:Y:S02]  /*7f70*/  F2F.F64.F32 R2, R2 ;  /* 0x0000000200027310 */ /* 0x000e240000201800 */
[----:B0-----:R0:W-:Y:S01]  /*7f80*/  STG.E.64 [R16.64], R2 ;  /* 0x0000000210007986 */ /* 0x0011e2000c101b24 */
[----:B------:R-:W-:Y:S05]  /*7f90*/  BRA `(.L_x_999) ;  /* 0x00000b1000007947 */ /* 0x000fea0003800000 */
.L_x_994:
        /* <DEDUP_REMOVED lines=13> */
.L_x_1008:
[----:B------:R-:W-:Y:S01]  /*8070*/  PRMT R3, RZ, 0x5410, R3 ;  /* 0x00005410ff037816 */ /* 0x000fe20000000003 */
[----:B------:R-:W-:-:S04]  /*8080*/  CS2R R6, SRZ ;  /* 0x0000000000067805 */ /* 0x000fc8000001ff00 */
[----:B------:R-:W-:-:S04]  /*8090*/  FMUL.FTZ R3, R3, 1 ;  /* 0x3f80000003037820 */ /* 0x000fc80000410000 */
[----:B------:R-:W0:Y:S02]  /*80a0*/  F2F.F64.F32 R4, R3 ;  /* 0x0000000300047310 */ /* 0x000e240000201800 */
[----:B0-----:R0:W-:Y:S01]  /*80b0*/  STG.E.128 [R16.64], R4 ;  /* 0x0000000410007986 */ /* 0x0011e2000c101d24 */
[----:B------:R-:W-:Y:S05]  /*80c0*/  BRA `(.L_x_999) ;  /* 0x000009e000007947 */ /* 0x000fea0003800000 */
.L_x_1007:
        /* <DEDUP_REMOVED lines=21> */
.L_x_1012:
[----:B------:R-:W-:Y:S05]  /*8220*/  BSYNC B0 ;  /* 0x0000000000007941 */ /* 0x000fea0003800000 */
.L_x_1011:
[----:B------:R-:W-:-:S05]  /*8230*/  LOP3.LUT R3, R0, R3, RZ, 0xfc, !PT ;  /* 0x0000000300037212 */ /* 0x000fca00078efcff */
[----:B------:R0:W-:Y:S01]  /*8240*/  STG.E.U8 [R16.64], R3 ;  /* 0x0000000310007986 */ /* 0x0001e2000c101124 */
[----:B------:R-:W-:Y:S05]  /*8250*/  BRA `(.L_x_999) ;  /* 0x0000085000007947 */ /* 0x000fea0003800000 */
.L_x_1010:
        /* <DEDUP_REMOVED lines=13> */
.L_x_1014:
[----:B------:R-:W-:Y:S01]  /*8330*/  IMAD.MOV.U32 R0, RZ, RZ, 0x7f ;  /* 0x0000007fff007424 */ /* 0x000fe200078e00ff */
[----:B------:R-:W-:-:S04]  /*8340*/  ISETP.GT.U32.AND P0, PT, R2, 0x7f800000, PT ;  /* 0x7f8000000200780c */ /* 0x000fc80003f04070 */
[----:B------:R-:W-:-:S04]  /*8350*/  SEL R0, R0, 0x7c, P0 ;  /* 0x0000007c00007807 */ /* 0x000fc80000000000 */
.L_x_1015:
[----:B------:R-:W-:Y:S05]  /*8360*/  BSYNC B0 ;  /* 0x0000000000007941 */ /* 0x000fea0003800000 */
.L_x_1013:
[----:B------:R-:W-:-:S04]  /*8370*/  LOP3.LUT R2, R3, 0x80000000, RZ, 0xc0, !PT ;  /* 0x8000000003027812 */ /* 0x000fc800078ec0ff */
[----:B------:R-:W-:-:S04]  /*8380*/  SHF.R.U32.HI R3, RZ, 0x18, R2 ;  /* 0x00000018ff037819 */ /* 0x000fc80000011602 */
[----:B------:R-:W-:-:S05]  /*8390*/  LOP3.LUT R3, R0, R3, RZ, 0xfc, !PT ;  /* 0x0000000300037212 */ /* 0x000fca00078efcff */
[----:B------:R0:W-:Y:S01]  /*83a0*/  STG.E.U8 [R16.64], R3 ;  /* 0x0000000310007986 */ /* 0x0001e2000c101124 */
[----:B------:R-:W-:Y:S05]  /*83b0*/  BRA `(.L_x_999) ;  /* 0x000006f000007947 */ /* 0x000fea0003800000 */
.L_x_1009:
[----:B------:R0:W-:Y:S01]  /*83c0*/  STG.E.U16 [R16.64], R3 ;  /* 0x0000000310007986 */ /* 0x0001e2000c101524 */
[----:B------:R-:W-:Y:S05]  /*83d0*/  BRA `(.L_x_999) ;  /* 0x000006d000007947 */ /* 0x000fea0003800000 */
.L_x_1006:
        /* <DEDUP_REMOVED lines=12> */
.L_x_1018:
        /* <DEDUP_REMOVED lines=17> */
.L_x_1021:
[----:B------:R-:W-:-:S04]  /*85b0*/  LOP3.LUT R2, R3, 0x80000000, RZ, 0xc0, !PT ;  /* 0x8000000003027812 */ /* 0x000fc800078ec0ff */
[----:B------:R-:W-:-:S04]  /*85c0*/  SHF.R.U32.HI R3, RZ, 0x18, R2 ;  /* 0x00000018ff037819 */ /* 0x000fc80000011602 */
[----:B------:R-:W-:-:S04]  /*85d0*/  LOP3.LUT R0, R0, R3, RZ, 0xfc, !PT ;  /* 0x0000000300007212 */ /* 0x000fc800078efcff */
[----:B------:R-:W-:Y:S02]  /*85e0*/  PRMT R8, R0, 0x7610, R8 ;  /* 0x0000761000087816 */ /* 0x000fe40000000008 */
.L_x_1020:
[----:B------:R-:W-:Y:S05]  /*85f0*/  BSYNC B0 ;  /* 0x0000000000007941 */ /* 0x000fea0003800000 */
.L_x_1019:
[----:B------:R0:W-:Y:S01]  /*8600*/  STG.E.U8 [R16.64], R8 ;  /* 0x0000000810007986 */ /* 0x0001e2000c101124 */
[----:B------:R-:W-:Y:S05]  /*8610*/  BRA `(.L_x_999) ;  /* 0x0000049000007947 */ /* 0x000fea0003800000 */
.L_x_1017:
        /* <DEDUP_REMOVED lines=17> */
.L_x_1024:
[----:B------:R-:W-:-:S04]  /*8730*/  LOP3.LUT R2, R3, 0x80000000, RZ, 0xc0, !PT ;  /* 0x8000000003027812 */ /* 0x000fc800078ec0ff */
[----:B------:R-:W-:-:S04]  /*8740*/  SHF.R.U32.HI R3, RZ, 0x18, R2 ;  /* 0x00000018ff037819 */ /* 0x000fc80000011602 */
[----:B------:R-:W-:-:S04]  /*8750*/  LOP3.LUT R0, R0, R3, RZ, 0xfc, !PT ;  /* 0x0000000300007212 */ /* 0x000fc800078efcff */
[----:B------:R-:W-:Y:S02]  /*8760*/  PRMT R8, R0, 0x7610, R8 ;  /* 0x0000761000087816 */ /* 0x000fe40000000008 */
.L_x_1023:
[----:B------:R-:W-:Y:S05]  /*8770*/  BSYNC B0 ;  /* 0x0000000000007941 */ /* 0x000fea0003800000 */
.L_x_1022:
[----:B------:R0:W-:Y:S01]  /*8780*/  STG.E.U8 [R16.64], R8 ;  /* 0x0000000810007986 */ /* 0x0001e2000c101124 */
[----:B------:R-:W-:Y:S05]  /*8790*/  BRA `(.L_x_999) ;  /* 0x0000031000007947 */ /* 0x000fea0003800000 */
.L_x_1016:
        /* <DEDUP_REMOVED lines=22> */
.L_x_998:
        /* <DEDUP_REMOVED lines=20> */
.L_x_1026:
[----:B------:R-:W-:-:S06]  /*8a40*/  PRMT R3, RZ, 0x5410, R3 ;  /* 0x00005410ff037816 */ /* 0x000fcc0000000003 */
[----:B------:R-:W0:Y:S02]  /*8a50*/  F2I.U64.TRUNC R2, R3 ;  /* 0x0000000300027311 */ /* 0x000e24000020d800 */
[----:B0-----:R0:W-:Y:S01]  /*8a60*/  STG.E.64 [R16.64], R2 ;  /* 0x0000000210007986 */ /* 0x0011e2000c101b24 */
[----:B------:R-:W-:Y:S05]  /*8a70*/  BRA `(.L_x_999) ;  /* 0x0000003000007947 */ /* 0x000fea0003800000 */
.L_x_1025:
[----:B------:R-:W-:-:S06]  /*8a80*/  PRMT R3, RZ, 0x5410, R3 ;  /* 0x00005410ff037816 */ /* 0x000fcc0000000003 */
[----:B------:R-:W0:Y:S02]  /*8a90*/  F2I.FTZ.U32.TRUNC.NTZ R3, R3 ;  /* 0x0000000300037305 */ /* 0x000e24000021f000 */
[----:B0-----:R0:W-:Y:S02]  /*8aa0*/  STG.E [R16.64], R3 ;  /* 0x0000000310007986 */ /* 0x0011e4000c101924 */
.L_x_999:
[----:B------:R-:W-:Y:S02]  /*8ab0*/  IADD3 R19, R19, 0x80, RZ ;  /* 0x0000008013137810 */ /* 0x000fe40007ffe0ff */
.L_x_894:
[----:B------:R-:W-:Y:S05]  /*8ac0*/  BSYNC B6 ;  /* 0x0000000000067941 */ /* 0x000fea0003800000 */
.L_x_893:
[----:B------:R-:W-:-:S13]  /*8ad0*/  ISETP.GE.AND P0, PT, R19, c[0x0][0x160], PT ;  /* 0x0000580013007a0c */ /* 0x000fda0003f06270 */
[----:B------:R-:W-:Y:S05]  /*8ae0*/  @P0 EXIT ;  /* 0x000000000000094d */ /* 0x000fea0003800000 */
        /* <DEDUP_REMOVED lines=228> */
.L_x_1027:
        /* <DEDUP_REMOVED lines=20> */
.L_x_1031:
[----:B------:R-:W2:Y:S02]  /*9a70*/  LDG.E.U8 R2, [R2.64] ;  /* 0x0000002402027981 */ /* 0x000ea4000c1e1100 */
[----:B--2---:R-:W0:Y:S02]  /*9a80*/  I2F.U16 R0, R2 ;  /* 0x0000000200007306 */ /* 0x004e240000101000 */
[----:B0-----:R-:W-:Y:S01]  /*9a90*/  F2FP.BF16.PACK_AB R0, RZ, R0 ;  /* 0x00000000ff00723e */ /* 0x001fe200000010ff */
[----:B------:R-:W-:Y:S05]  /*9aa0*/  BRA `(.L_x_1033) ;  /* 0x00000e3000007947 */ /* 0x000fea0003800000 */
.L_x_1030:
        /* <DEDUP_REMOVED lines=10> */
.L_x_1035:
[----:B------:R-:W2:Y:S02]  /*9b50*/  LDG.E R2, [R2.64] ;  /* 0x0000002402027981 */ /* 0x000ea4000c1e1900 */
[----:B--2---:R-:W0:Y:S02]  /*9b60*/  I2F R0, R2 ;  /* 0x0000000200007306 */ /* 0x004e240000201400 */
[----:B0-----:R-:W-:Y:S01]  /*9b70*/  F2FP.BF16.PACK_AB R0, RZ, R0 ;  /* 0x00000000ff00723e */ /* 0x001fe200000010ff */
[----:B------:R-:W-:Y:S05]  /*9b80*/  BRA `(.L_x_1033) ;  /* 0x00000d5000007947 */ /* 0x000fea0003800000 */
.L_x_1034:
[----:B------:R-:W2:Y:S02]  /*9b90*/  LDG.E.U16 R2, [R2.64] ;  /* 0x0000002402027981 */ /* 0x000ea4000c1e1500 */
[----:B--2---:R-:W0:Y:S02]  /*9ba0*/  I2F.S16 R0, R2 ;  /* 0x0000000200007306 */ /* 0x004e240000101400 */
[----:B0-----:R-:W-:Y:S01]  /*9bb0*/  F2FP.BF16.PACK_AB R0, RZ, R0 ;  /* 0x00000000ff00723e */ /* 0x001fe200000010ff */
[----:B------:R-:W-:Y:S05]  /*9bc0*/  BRA `(.L_x_1033) ;  /* 0x00000d1000007947 */ /* 0x000fea0003800000 */
.L_x_1029:
        /* <DEDUP_REMOVED lines=9> */
.L_x_1037:
[----:B------:R-:W2:Y:S02]  /*9c60*/  LDG.E.U16 R0, [R2.64] ;  /* 0x0000002402007981 */ /* 0x000ea4000c1e1500 */
[----:B--2---:R-:W-:-:S05]  /*9c70*/  HADD2.F32 R0, -RZ, R0.H0_H0 ;  /* 0x20000000ff007230 */ /* 0x004fca0000004100 */
[----:B------:R-:W-:Y:S01]  /*9c80*/  F2FP.BF16.PACK_AB R0, RZ, R0 ;  /* 0x00000000ff00723e */ /* 0x000fe200000010ff */
[----:B------:R-:W-:Y:S05]  /*9c90*/  BRA `(.L_x_1033) ;  /* 0x00000c4000007947 */ /* 0x000fea0003800000 */
.L_x_1036:
        /* <DEDUP_REMOVED lines=9> */
.L_x_1039:
[----:B------:R-:W2:Y:S02]  /*9d30*/  LDG.E.U16 R2, [R2.64] ;  /* 0x0000002402027981 */ /* 0x000ea4000c1e1500 */
[----:B--2---:R-:W-:-:S05]  /*9d40*/  HADD2.F32 R0, -RZ, R2.H0_H0 ;  /* 0x20000002ff007230 */ /* 0x004fca0000004100 */
[----:B------:R-:W-:Y:S01]  /*9d50*/  F2FP.BF16.PACK_AB R0, RZ, R0 ;  /* 0x00000000ff00723e */ /* 0x000fe200000010ff */
[----:B------:R-:W-:Y:S05]  /*9d60*/  BRA `(.L_x_1033) ;  /* 0x00000b7000007947 */ /* 0x000fea0003800000 */
.L_x_1038:
[----:B------:R-:W2:Y:S02]  /*9d70*/  LDG.E.64 R2, [R2.64] ;  /* 0x0000002402027981 */ /* 0x000ea4000c1e1b00 */
[----:B--2---:R-:W0:Y:S01]  /*9d80*/  F2F.F32.F64 R0, R2 ;  /* 0x0000000200007310 */ /* 0x004e220000301000 */
[----:B------:R-:W0:-:S14]  /*9d90*/  DSETP.GEU.AND P0, PT, |R2|, c[0x2][0x0], PT ;  /* 0x008000000200762a */ /* 0x000e1c0003f0e200 */
[----:B0-----:R-:W-:-:S05]  /*9da0*/  @!P0 FMUL R0, R0, 1.175494350822287508e-38 ;  /* 0x0080000000008820 */ /* 0x001fca0000400000 */
[----:B------:R-:W-:Y:S01]  /*9db0*/  F2FP.BF16.PACK_AB R0, RZ, R0 ;  /* 0x00000000ff00723e */ /* 0x000fe200000010ff */
[----:B------:R-:W-:Y:S05]  /*9dc0*/  BRA `(.L_x_1033) ;  /* 0x00000b1000007947 */ /* 0x000fea0003800000 */
.L_x_1028:
        /* <DEDUP_REMOVED lines=13> */
.L_x_1042:
[----:B------:R-:W2:Y:S02]  /*9ea0*/  LDG.E.64 R2, [R2.64] ;  /* 0x0000002402027981 */ /* 0x000ea4000c1e1b00 */
[----:B--2---:R-:W0:Y:S01]  /*9eb0*/  F2F.F32.F64 R0, R2 ;  /* 0x0000000200007310 */ /* 0x004e220000301000 */
[----:B------:R-:W0:-:S14]  /*9ec0*/  DSETP.GEU.AND P0, PT, |R2|, c[0x2][0x0], PT ;  /* 0x008000000200762a */ /* 0x000e1c0003f0e200 */
[----:B0-----:R-:W-:-:S05]  /*9ed0*/  @!P0 FMUL R0, R0, 1.175494350822287508e-38 ;  /* 0x0080000000008820 */ /* 0x001fca0000400000 */
[----:B------:R-:W-:Y:S01]  /*9ee0*/  F2FP.BF16.PACK_AB R0, RZ, R0 ;  /* 0x00000000ff00723e */ /* 0x000fe200000010ff */
[----:B------:R-:W-:Y:S05]  /*9ef0*/  BRA `(.L_x_1033) ;  /* 0x000009e000007947 */ /* 0x000fea0003800000 */
.L_x_1041:
        /* <DEDUP_REMOVED lines=28> */
.L_x_1044:
        /* <DEDUP_REMOVED lines=15> */
.L_x_1043:
[----:B------:R0:W5:Y:S01]  /*a1b0*/  LDG.E.U16 R0, [R2.64] ;  /* 0x0000002402007981 */ /* 0x000162000c1e1500 */
[----:B------:R-:W-:Y:S05]  /*a1c0*/  BRA `(.L_x_1033) ;  /* 0x0000071000007947 */ /* 0x000fea0003800000 */
.L_x_1040:
        /* <DEDUP_REMOVED lines=12> */
.L_x_1047:
        /* <DEDUP_REMOVED lines=21> */
.L_x_1051:
[----:B------:R-:W-:Y:S05]  /*a3e0*/  BSYNC B1 ;  /* 0x0000000000017941 */ /* 0x000fea0003800000 */
.L_x_1050:
[----:B------:R-:W-:Y:S01]  /*a3f0*/  LEA R3, R0, 0x3b800000, 0x17 ;  /* 0x3b80000000037811 */ /* 0x000fe200078eb8ff */
[----:B------:R-:W-:-:S05]  /*a400*/  IMAD.SHL.U32 R0, R2, 0x100000, RZ ;  /* 0x0010000002007824 */ /* 0x000fca00078e00ff */
[----:B------:R-:W-:Y:S02]  /*a410*/  LOP3.LUT R0, R3, R0, R4, 0xfe, !PT ;  /* 0x0000000003007212 */ /* 0x000fe400078efe04 */
.L_x_1049:
[----:B------:R-:W-:Y:S05]  /*a420*/  BSYNC B0 ;  /* 0x0000000000007941 */ /* 0x000fea0003800000 */
.L_x_1048:
[----:B------:R-:W-:Y:S01]  /*a430*/  F2FP.BF16.PACK_AB R0, RZ, R0 ;  /* 0x00000000ff00723e */ /* 0x000fe200000010ff */
[----:B------:R-:W-:Y:S05]  /*a440*/  BRA `(.L_x_1033) ;  /* 0x0000049000007947 */ /* 0x000fea0003800000 */
.L_x_1046:
        /* <DEDUP_REMOVED lines=21> */
.L_x_1055:
[----:B------:R-:W-:Y:S05]  /*a5a0*/  BSYNC B1 ;  /* 0x0000000000017941 */ /* 0x000fea0003800000 */
.L_x_1054:
[----:B------:R-:W-:Y:S01]  /*a5b0*/  LEA R3, R0, 0x37800000, 0x17 ;  /* 0x3780000000037811 */ /* 0x000fe200078eb8ff */
[----:B------:R-:W-:-:S05]  /*a5c0*/  IMAD.SHL.U32 R0, R2, 0x200000, RZ ;  /* 0x0020000002007824 */ /* 0x000fca00078e00ff */
[----:B------:R-:W-:Y:S02]  /*a5d0*/  LOP3.LUT R0, R3, R0, R4, 0xfe, !PT ;  /* 0x0000000003007212 */ /* 0x000fe400078efe04 */
.L_x_1053:
[----:B------:R-:W-:Y:S05]  /*a5e0*/  BSYNC B0 ;  /* 0x0000000000007941 */ /* 0x000fea0003800000 */
.L_x_1052:
[----:B------:R-:W-:Y:S01]  /*a5f0*/  F2FP.BF16.PACK_AB R0, RZ, R0 ;  /* 0x00000000ff00723e */ /* 0x000fe200000010ff */
[----:B------:R-:W-:Y:S05]  /*a600*/  BRA `(.L_x_1033) ;  /* 0x000002d000007947 */ /* 0x000fea0003800000 */
.L_x_1045:
        /* <DEDUP_REMOVED lines=14> */
.L_x_1059:
[----:B------:R-:W-:Y:S05]  /*a6f0*/  BSYNC B0 ;  /* 0x0000000000007941 */ /* 0x000fea0003800000 */
.L_x_1058:
[----:B------:R-:W-:Y:S01]  /*a700*/  F2FP.BF16.PACK_AB R0, RZ, R0 ;  /* 0x00000000ff00723e */ /* 0x000fe200000010ff */
[----:B------:R-:W-:Y:S05]  /*a710*/  BRA `(.L_x_1033) ;  /* 0x000001c000007947 */ /* 0x000fea0003800000 */
.L_x_1032:
        /* <DEDUP_REMOVED lines=21> */
.L_x_1057:
[----:B------:R-:W2:Y:S02]  /*a870*/  LDG.E.64 R2, [R2.64] ;  /* 0x0000002402027981 */ /* 0x000ea4000c1e1b00 */
[----:B--2---:R-:W0:Y:S02]  /*a880*/  I2F.U64 R0, R2 ;  /* 0x0000000200007312 */ /* 0x004e240000301000 */
[----:B0-----:R-:W-:Y:S01]  /*a890*/  F2FP.BF16.PACK_AB R0, RZ, R0 ;  /* 0x00000000ff00723e */ /* 0x001fe200000010ff */
[----:B------:R-:W-:Y:S05]  /*a8a0*/  BRA `(.L_x_1033) ;  /* 0x0000003000007947 */ /* 0x000fea0003800000 */
.L_x_1056:
[----:B------:R-:W2:Y:S02]  /*a8b0*/  LDG.E R2, [R2.64] ;  /* 0x0000002402027981 */ /* 0x000ea4000c1e1900 */
[----:B--2---:R-:W0:Y:S02]  /*a8c0*/  I2F.U32 R0, R2 ;  /* 0x0000000200007306 */ /* 0x004e240000201000 */
[----:B0-----:R-:W-:-:S06]  /*a8d0*/  F2FP.BF16.PACK_AB R0, RZ, R0 ;  /* 0x00000000ff00723e */ /* 0x001fcc00000010ff */
.L_x_1033:
        /* <DEDUP_REMOVED lines=23> */
.L_x_1063:
[----:B------:R-:W-:-:S06]  /*aa50*/  PRMT R3, RZ, 0x5410, R3 ;  /* 0x00005410ff037816 */ /* 0x000fcc0000000003 */
[----:B------:R-:W0:Y:S02]  /*aa60*/  F2I.S64.TRUNC R2, R3 ;  /* 0x0000000300027311 */ /* 0x000e24000020d900 */
[----:B0-----:R-:W-:Y:S01]  /*aa70*/  STG.E.U8 [R16.64], R2 ;  /* 0x0000000210007986 */ /* 0x001fe2000c101124 */
[----:B------:R-:W-:Y:S05]  /*aa80*/  EXIT ;  /* 0x000000000000794d */ /* 0x000fea0003800000 */
.L_x_1062:
        /* <DEDUP_REMOVED lines=10> */
.L_x_1066:
[----:B------:R-:W-:-:S06]  /*ab30*/  PRMT R3, RZ, 0x5410, R3 ;  /* 0x00005410ff037816 */ /* 0x000fcc0000000003 */
[----:B------:R-:W0:Y:S02]  /*ab40*/  F2I.FTZ.TRUNC.NTZ R3, R3 ;  /* 0x0000000300037305 */ /* 0x000e24000021f100 */
[----:B0-----:R-:W-:Y:S01]  /*ab50*/  STG.E [R16.64], R3 ;  /* 0x0000000310007986 */ /* 0x001fe2000c101924 */
[----:B------:R-:W-:Y:S05]  /*ab60*/  EXIT ;  /* 0x000000000000794d */ /* 0x000fea0003800000 */
.L_x_1065:
[----:B------:R-:W-:-:S06]  /*ab70*/  PRMT R3, RZ, 0x5410, R3 ;  /* 0x00005410ff037816 */ /* 0x000fcc0000000003 */
[----:B------:R-:W0:Y:S02]  /*ab80*/  F2I.FTZ.TRUNC.NTZ R3, R3 ;  /* 0x0000000300037305 */ /* 0x000e24000021f100 */
[----:B0-----:R-:W-:Y:S01]  /*ab90*/  STG.E.U16 [R16.64], R3 ;  /* 0x0000000310007986 */ /* 0x001fe2000c101524 */
[----:B------:R-:W-:Y:S05]  /*aba0*/  EXIT ;  /* 0x000000000000794d */ /* 0x000fea0003800000 */
.L_x_1061:
        /* <DEDUP_REMOVED lines=9> */
.L_x_1068:
[----:B------:R-:W-:-:S04]  /*ac40*/  PRMT R0, RZ, 0x5410, R3 ;  /* 0x00005410ff007816 */ /* 0x000fc80000000003 */
[----:B------:R-:W-:-:S05]  /*ac50*/  F2FP.PACK_AB R0, RZ, R0 ;  /* 0x00000000ff00723e */ /* 0x000fca00000000ff */
[----:B------:R-:W-:Y:S01]  /*ac60*/  STG.E.U16 [R16.64], R0 ;  /* 0x0000000010007986 */ /* 0x000fe2000c101524 */
[----:B------:R-:W-:Y:S05]  /*ac70*/  EXIT ;  /* 0x000000000000794d */ /* 0x000fea0003800000 */
.L_x_1067:
        /* <DEDUP_REMOVED lines=10> */
.L_x_1070:
[----:B------:R-:W-:-:S04]  /*ad20*/  PRMT R3, RZ, 0x5410, R3 ;  /* 0x00005410ff037816 */ /* 0x000fc80000000003 */
[----:B------:R-:W-:-:S04]  /*ad30*/  F2FP.PACK_AB R3, RZ, R3 ;  /* 0x00000003ff03723e */ /* 0x000fc800000000ff */
[----:B------:R-:W-:-:S05]  /*ad40*/  PRMT R3, R3, 0x5410, RZ ;  /* 0x0000541003037816 */ /* 0x000fca00000000ff */
[----:B------:R-:W-:Y:S01]  /*ad50*/  STG.E [R16.64], R3 ;  /* 0x0000000310007986 */ /* 0x000fe2000c101924 */
[----:B------:R-:W-:Y:S05]  /*ad60*/  EXIT ;  /* 0x000000000000794d */ /* 0x000fea0003800000 */
.L_x_1069:
[----:B------:R-:W-:-:S05]  /*ad70*/  PRMT R2, RZ, 0x5410, R3 ;  /* 0x00005410ff027816 */ /* 0x000fca0000000003 */
[----:B------:R-:W-:-:S06]  /*ad80*/  FMUL.FTZ R2, R2, 1 ;  /* 0x3f80000002027820 */ /* 0x000fcc0000410000 */
[----:B------:R-:W0:Y:S02]  /*ad90*/  F2F.F64.F32 R2, R2 ;  /* 0x0000000200027310 */ /* 0x000e240000201800 */
[----:B0-----:R-:W-:Y:S01]  /*ada0*/  STG.E.64 [R16.64], R2 ;  /* 0x0000000210007986 */ /* 0x001fe2000c101b24 */
[----:B------:R-:W-:Y:S05]  /*adb0*/  EXIT ;  /* 0x000000000000794d */ /* 0x000fea0003800000 */
.L_x_1060:
        /* <DEDUP_REMOVED lines=13> */
.L_x_1073:
[----:B------:R-:W-:Y:S01]  /*ae90*/  PRMT R3, RZ, 0x5410, R3 ;  /* 0x00005410ff037816 */ /* 0x000fe20000000003 */
[----:B------:R-:W-:-:S04]  /*aea0*/  CS2R R6, SRZ ;  /* 0x0000000000067805 */ /* 0x000fc8000001ff00 */
[----:B------:R-:W-:-:S04]  /*aeb0*/  FMUL.FTZ R3, R3, 1 ;  /* 0x3f80000003037820 */ /* 0x000fc80000410000 */
[----:B------:R-:W0:Y:S02]  /*aec0*/  F2F.F64.F32 R4, R3 ;  /* 0x0000000300047310 */ /* 0x000e240000201800 */
[----:B0-----:R-:W-:Y:S01]  /*aed0*/  STG.E.128 [R16.64], R4 ;  /* 0x0000000410007986 */ /* 0x001fe2000c101d24 */
[----:B------:R-:W-:Y:S05]  /*aee0*/  EXIT ;  /* 0x000000000000794d */ /* 0x000fea0003800000 */
.L_x_1072:
        /* <DEDUP_REMOVED lines=21> */
.L_x_1077:
[----:B------:R-:W-:Y:S05]  /*b040*/  BSYNC B0 ;  /* 0x0000000000007941 */ /* 0x000fea0003800000 */
.L_x_1076:
[----:B------:R-:W-:-:S05]  /*b050*/  LOP3.LUT R3, R0, R3, RZ, 0xfc, !PT ;  /* 0x0000000300037212 */ /* 0x000fca00078efcff */
[----:B------:R-:W-:Y:S01]  /*b060*/  STG.E.U8 [R16.64], R3 ;  /* 0x0000000310007986 */ /* 0x000fe2000c101124 */
[----:B------:R-:W-:Y:S05]  /*b070*/  EXIT ;  /* 0x000000000000794d */ /* 0x000fea0003800000 */
.L_x_1075:
        /* <DEDUP_REMOVED lines=13> */
.L_x_1079:
[----:B------:R-:W-:Y:S01]  /*b150*/  IMAD.MOV.U32 R0, RZ, RZ, 0x7f ;  /* 0x0000007fff007424 */ /* 0x000fe200078e00ff */
[----:B------:R-:W-:-:S04]  /*b160*/  ISETP.GT.U32.AND P0, PT, R2, 0x7f800000, PT ;  /* 0x7f8000000200780c */ /* 0x000fc80003f04070 */
[----:B------:R-:W-:-:S04]  /*b170*/  SEL R0, R0, 0x7c, P0 ;  /* 0x0000007c00007807 */ /* 0x000fc80000000000 */
.L_x_1080:
[----:B------:R-:W-:Y:S05]  /*b180*/  BSYNC B0 ;  /* 0x0000000000007941 */ /* 0x000fea0003800000 */
.L_x_1078:
[----:B------:R-:W-:-:S04]  /*b190*/  LOP3.LUT R2, R3, 0x80000000, RZ, 0xc0, !PT ;  /* 0x8000000003027812 */ /* 0x000fc800078ec0ff */
[----:B------:R-:W-:-:S04]  /*b1a0*/  SHF.R.U32.HI R3, RZ, 0x18, R2 ;  /* 0x00000018ff037819 */ /* 0x000fc80000011602 */
[----:B------:R-:W-:-:S05]  /*b1b0*/  LOP3.LUT R3, R0, R3, RZ, 0xfc, !PT ;  /* 0x0000000300037212 */ /* 0x000fca00078efcff */
[----:B------:R-:W-:Y:S01]  /*b1c0*/  STG.E.U8 [R16.64], R3 ;  /* 0x0000000310007986 */ /* 0x000fe2000c101124 */
[----:B------:R-:W-:Y:S05]  /*b1d0*/  EXIT ;  /* 0x000000000000794d */ /* 0x000fea0003800000 */
.L_x_1074:
[----:B------:R-:W-:Y:S01]  /*b1e0*/  STG.E.U16 [R16.64], R3 ;  /* 0x0000000310007986 */ /* 0x000fe2000c101524 */
[----:B------:R-:W-:Y:S05]  /*b1f0*/  EXIT ;  /* 0x000000000000794d */ /* 0x000fea0003800000 */
.L_x_1071:
        /* <DEDUP_REMOVED lines=12> */
.L_x_1083:
        /* <DEDUP_REMOVED lines=17> */
.L_x_1086:
[----:B------:R-:W-:-:S04]  /*b3d0*/  LOP3.LUT R2, R3, 0x80000000, RZ, 0xc0, !PT ;  /* 0x8000000003027812 */ /* 0x000fc800078ec0ff */
[----:B------:R-:W-:-:S04]  /*b3e0*/  SHF.R.U32.HI R3, RZ, 0x18, R2 ;  /* 0x00000018ff037819 */ /* 0x000fc80000011602 */
[----:B------:R-:W-:-:S04]  /*b3f0*/  LOP3.LUT R0, R0, R3, RZ, 0xfc, !PT ;  /* 0x0000000300007212 */ /* 0x000fc800078efcff */
[----:B------:R-:W-:Y:S02]  /*b400*/  PRMT R8, R0, 0x7610, R8 ;  /* 0x0000761000087816 */ /* 0x000fe40000000008 */
.L_x_1085:
[----:B------:R-:W-:Y:S05]  /*b410*/  BSYNC B0 ;  /* 0x0000000000007941 */ /* 0x000fea0003800000 */
.L_x_1084:
[----:B------:R-:W-:Y:S01]  /*b420*/  STG.E.U8 [R16.64], R8 ;  /* 0x0000000810007986 */ /* 0x000fe2000c101124 */
[----:B------:R-:W-:Y:S05]  /*b430*/  EXIT ;  /* 0x000000000000794d */ /* 0x000fea0003800000 */
.L_x_1082:
        /* <DEDUP_REMOVED lines=17> */
.L_x_1089:
[----:B------:R-:W-:-:S04]  /*b550*/  LOP3.LUT R2, R3, 0x80000000, RZ, 0xc0, !PT ;  /* 0x8000000003027812 */ /* 0x000fc800078ec0ff */
[----:B------:R-:W-:-:S04]  /*b560*/  SHF.R.U32.HI R3, RZ, 0x18, R2 ;  /* 0x00000018ff037819 */ /* 0x000fc80000011602 */
[----:B------:R-:W-:-:S04]  /*b570*/  LOP3.LUT R0, R0, R3, RZ, 0xfc, !PT ;  /* 0x0000000300007212 */ /* 0x000fc800078efcff */
[----:B------:R-:W-:Y:S02]  /*b580*/  PRMT R8, R0, 0x7610, R8 ;  /* 0x0000761000087816 */ /* 0x000fe40000000008 */
.L_x_1088:
[----:B------:R-:W-:Y:S05]  /*b590*/  BSYNC B0 ;  /* 0x0000000000007941 */ /* 0x000fea0003800000 */
.L_x_1087:
[----:B------:R-:W-:Y:S01]  /*b5a0*/  STG.E.U8 [R16.64], R8 ;  /* 0x0000000810007986 */ /* 0x000fe2000c101124 */
[----:B------:R-:W-:Y:S05]  /*b5b0*/  EXIT ;  /* 0x000000000000794d */ /* 0x000fea0003800000 */
.L_x_1081:
        /* <DEDUP_REMOVED lines=22> */
.L_x_1064:
        /* <DEDUP_REMOVED lines=20> */
.L_x_1091:
[----:B------:R-:W-:-:S06]  /*b860*/  PRMT R3, RZ, 0x5410, R3 ;  /* 0x00005410ff037816 */ /* 0x000fcc0000000003 */
[----:B------:R-:W0:Y:S02]  /*b870*/  F2I.U64.TRUNC R2, R3 ;  /* 0x0000000300027311 */ /* 0x000e24000020d800 */
[----:B0-----:R-:W-:Y:S01]  /*b880*/  STG.E.64 [R16.64], R2 ;  /* 0x0000000210007986 */ /* 0x001fe2000c101b24 */
[----:B------:R-:W-:Y:S05]  /*b890*/  EXIT ;  /* 0x000000000000794d */ /* 0x000fea0003800000 */
.L_x_1090:
[----:B------:R-:W-:-:S06]  /*b8a0*/  PRMT R3, RZ, 0x5410, R3 ;  /* 0x00005410ff037816 */ /* 0x000fcc0000000003 */
[----:B------:R-:W0:Y:S02]  /*b8b0*/  F2I.FTZ.U32.TRUNC.NTZ R3, R3 ;  /* 0x0000000300037305 */ /* 0x000e24000021f000 */
[----:B0-----:R-:W-:Y:S01]  /*b8c0*/  STG.E [R16.64], R3 ;  /* 0x0000000310007986 */ /* 0x001fe2000c101924 */
[----:B------:R-:W-:Y:S05]  /*b8d0*/  EXIT ;  /* 0x000000000000794d */ /* 0x000fea0003800000 */
.L_x_1092:
        /* <DEDUP_REMOVED lines=10> */
.L_x_29833:


//--------------------- .text._ZN2at6native27unrolled_elementwise_kernelINS0_13BUnaryFunctorIN3c108BFloat16ES4_S4_ZZZNS0_21heaviside_kernel_cudaERNS_18TensorIteratorBaseEENKUlvE_clEvENKUlvE8_clEvEUlS4_S4_E_EESt5arrayIPcLm2EELi4E23TrivialOffsetCalculatorILi1EjESF_NS0_6memory12LoadWithCastILi1EEENSG_13StoreWithCastILi1EEEEEviT_T0_T2_T3_T4_T5_ --------------------------
	.section	.text._ZN2at6native27unrolled_elementwise_kernelINS0_13BUnaryFunctorIN3c108BFloat16ES4_S4_ZZZNS0_21heaviside_kernel_cudaERNS_18TensorIteratorBaseEENKUlvE_clEvENKUlvE8_clEvEUlS4_S4_E_EESt5arrayIPcLm2EELi4E23TrivialOffsetCalculatorILi1EjESF_NS0_6memory12LoadWithCastILi1EEENSG_13StoreWithCastILi1EEEEEviT_T0_T2_T3_T4_T5_,"ax",@progbits
	.sectioninfo	@"SHI_REGISTERS=29"
	.align	128
        .global         _ZN2at6native27unrolled_elementwise_kernelINS0_13BUnaryFunctorIN3c108BFloat16ES4_S4_ZZZNS0_21heaviside_kernel_cudaERNS_18TensorIteratorBaseEENKUlvE_clEvENKUlvE8_clEvEUlS4_S4_E_EESt5arrayIPcLm2EELi4E23TrivialOffsetCalculatorILi1EjESF_NS0_6memory12LoadWithCastILi1EEENSG_13StoreWithCastILi1EEEEEviT_T0_T2_T3_T4_T5_
        .type           _ZN2at6native27unrolled_elementwise_kernelINS0_13BUnaryFunctorIN3c108BFloat16ES4_S4_ZZZNS0_21heaviside_kernel_cudaERNS_18TensorIteratorBaseEENKUlvE_clEvENKUlvE8_clEvEUlS4_S4_E_EESt5arrayIPcLm2EELi4E23TrivialOffsetCalculatorILi1EjESF_NS0_6memory12LoadWithCastILi1EEENSG_13StoreWithCastILi1EEEEEviT_T0_T2_T3_T4_T5_,@function
        .size           _ZN2at6native27unrolled_elementwise_kernelINS0_13BUnaryFunctorIN3c108BFloat16ES4_S4_ZZZNS0_21heaviside_kernel_cudaERNS_18TensorIteratorBaseEENKUlvE_clEvENKUlvE8_clEvEUlS4_S4_E_EESt5arrayIPcLm2EELi4E23TrivialOffsetCalculatorILi1EjESF_NS0_6memory12LoadWithCastILi1EEENSG_13StoreWithCastILi1EEEEEviT_T0_T2_T3_T4_T5_,(.L_x_29834 - _ZN2at6native27unrolled_elementwise_kernelINS0_13BUnaryFunctorIN3c108BFloat16ES4_S4_ZZZNS0_21heaviside_kernel_cudaERNS_18TensorIteratorBaseEENKUlvE_clEvENKUlvE8_clEvEUlS4_S4_E_EESt5arrayIPcLm2EELi4E23TrivialOffsetCalculatorILi1EjESF_NS0_6memory12LoadWithCastILi1EEENSG_13StoreWithCastILi1EEEEEviT_T0_T2_T3_T4_T5_)
        .other          _ZN2at6native27unrolled_elementwise_kernelINS0_13BUnaryFunctorIN3c108BFloat16ES4_S4_ZZZNS0_21heaviside_kernel_cudaERNS_18TensorIteratorBaseEENKUlvE_clEvENKUlvE8_clEvEUlS4_S4_E_EESt5arrayIPcLm2EELi4E23TrivialOffsetCalculatorILi1EjESF_NS0_6memory12LoadWithCastILi1EEENSG_13StoreWithCastILi1EEEEEviT_T0_T2_T3_T4_T5_,@"STO_CUDA_ENTRY STV_DEFAULT"
_ZN2at6native27unrolled_elementwise_kernelINS0_13BUnaryFunctorIN3c108BFloat16ES4_S4_ZZZNS0_21heaviside_kernel_cudaERNS_18TensorIteratorBaseEENKUlvE_clEvENKUlvE8_clEvEUlS4_S4_E_EESt5arrayIPcLm2EELi4E23TrivialOffsetCalculatorILi1EjESF_NS0_6memory12LoadWithCastILi1EEENSG_13StoreWithCastILi1EEEEEviT_T0_T2_T3_T4_T5_:
.text._ZN2at6native27unrolled_elementwise_kernelINS0_13BUnaryFunctorIN3c108BFloat16ES4_S4_ZZZNS0_21heaviside_kernel_cudaERNS_18TensorIteratorBaseEENKUlvE_clEvENKUlvE8_clEvEUlS4_S4_E_EESt5arrayIPcLm2EELi4E23TrivialOffsetCalculatorILi1EjESF_NS0_6memory12LoadWithCastILi1EEENSG_13StoreWithCastILi1EEEEEviT_T0_T2_T3_T4_T5_:
[----:B------:R-:W-:Y:S02]  /*0000*/  IMAD.MOV.U32 R1, RZ, RZ, c[0x0][0x28] ;  /* 0x00000a00ff017624 */ /* 0x000fe400078e00ff */
[----:B------:R-:W0:Y:S01]  /*0010*/  S2R R16, SR_CTAID.X ;  /* 0x0000000000107919 */ /* 0x000e220000002500 */
[----:B------:R-:W-:Y:S01]  /*0020*/  IMAD.MOV.U32 R3, RZ, RZ, -0x200 ;  /* 0xfffffe00ff037424 */ /* 0x000fe200078e00ff */
[----:B------:R-:W1:Y:S01]  /*0030*/  LDC.U8 R18, c[0x0][0x17c] ;  /* 0x00005f00ff127b82 */ /* 0x000e620000000000 */
[----:B------:R-:W-:Y:S01]  /*0040*/  ULDC.U16 UR4, c[0x0][0x166] ;  /* 0x0000598000047ab9 */ /* 0x000fe20000000400 */
[----:B------:R-:W2:Y:S01]  /*0050*/  S2R R17, SR_TID.X ;  /* 0x0000000000117919 */ /* 0x000ea20000002100 */
[----:B------:R-:W-:Y:S01]  /*0060*/  IMAD.U32 R24, RZ, RZ, UR4 ;  /* 0x00000004ff187e24 */ /* 0x000fe2000f8e00ff */
[----:B------:R-:W-:Y:S01]  /*0070*/  ULDC.64 UR36, c[0x0][0x118] ;  /* 0x0000460000247ab9 */ /* 0x000fe20000000a00 */
[----:B------:R-:W-:Y:S01]  /*0080*/  BSSY B6, `(.L_x_1093) ;  /* 0x0000112000067945 */ /* 0x000fe20003800000 */
[----:B------:R-:W-:Y:S02]  /*0090*/  PRMT R19, RZ, 0x7610, R19 ;  /* 0x00007610ff137816 */ /* 0x000fe40000000013 */
[----:B------:R-:W-:Y:S01]  /*00a0*/  PRMT R23, RZ, 0x7610, R23 ;  /* 0x00007610ff177816 */ /* 0x000fe20000000017 */
[----:B0-----:R-:W-:-:S05]  /*00b0*/  IMAD R22, R16, R3, c[0x0][0x160] ;  /* 0x0000580010167624 */ /* 0x001fca00078e0203 */
[----:B--2---:R-:W-:-:S13]  /*00c0*/  ISETP.GE.AND P0, PT, R17, R22, PT ;  /* 0x000000161100720c */ /* 0x004fda0003f06270 */
[----:B------:R-:W-:Y:S05]  /*00d0*/  @P0 BRA `(.L_x_1094) ;  /* 0x000010c000000947 */ /* 0x000fea0003800000 */
[----:B-1----:R-:W-:Y:S01]  /*00e0*/  PRMT R0, R18, 0x9910, RZ ;  /* 0x0000991012007816 */ /* 0x002fe200000000ff */
        /* <DEDUP_REMOVED lines=19> */
.L_x_1098:
[----:B------:R-:W2:Y:S02]  /*0220*/  LDG.E.U8 R2, [R2.64] ;  /* 0x0000002402027981 */ /* 0x000ea4000c1e1100 */
[----:B--2---:R-:W0:Y:S02]  /*0230*/  I2F.U16 R0, R2 ;  /* 0x0000000200007306 */ /* 0x004e240000101000 */
[----:B0-----:R-:W-:-:S04]  /*0240*/  F2FP.BF16.PACK_AB R0, RZ, R0 ;  /* 0x00000000ff00723e */ /* 0x001fc800000010ff */
[----:B------:R-:W-:Y:S01]  /*0250*/  PRMT R23, R0, 0x7610, R23 ;  /* 0x0000761000177816 */ /* 0x000fe20000000017 */
[----:B------:R-:W-:Y:S05]  /*0260*/  BRA `(.L_x_1100) ;  /* 0x00000f1000007947 */ /* 0x000fea0003800000 */
.L_x_1097:
        /* <DEDUP_REMOVED lines=11> */
.L_x_1102:
[----:B------:R-:W2:Y:S02]  /*0320*/  LDG.E R2, [R2.64] ;  /* 0x0000002402027981 */ /* 0x000ea4000c1e1900 */
[----:B--2---:R-:W0:Y:S02]  /*0330*/  I2F R0, R2 ;  /* 0x0000000200007306 */ /* 0x004e240000201400 */
[----:B0-----:R-:W-:-:S04]  /*0340*/  F2FP.BF16.PACK_AB R0, RZ, R0 ;  /* 0x00000000ff00723e */ /* 0x001fc800000010ff */
[----:B------:R-:W-:Y:S01]  /*0350*/  PRMT R23, R0, 0x7610, R23 ;  /* 0x0000761000177816 */ /* 0x000fe20000000017 */
[----:B------:R-:W-:Y:S05]  /*0360*/  BRA `(.L_x_1100) ;  /* 0x00000e1000007947 */ /* 0x000fea0003800000 */
.L_x_1101:
[----:B------:R-:W2:Y:S02]  /*0370*/  LDG.E.U16 R2, [R2.64] ;  /* 0x0000002402027981 */ /* 0x000ea4000c1e1500 */
[----:B--2---:R-:W0:Y:S02]  /*0380*/  I2F.S16 R0, R2 ;  /* 0x0000000200007306 */ /* 0x004e240000101400 */
[----:B0-----:R-:W-:-:S04]  /*0390*/  F2FP.BF16.PACK_AB R0, RZ, R0 ;  /* 0x00000000ff00723e */ /* 0x001fc800000010ff */
[----:B------:R-:W-:Y:S01]  /*03a0*/  PRMT R23, R0, 0x7610, R23 ;  /* 0x0000761000177816 */ /* 0x000fe20000000017 */
[----:B------:R-:W-:Y:S05]  /*03b0*/  BRA `(.L_x_1100) ;  /* 0x00000dc000007947 */ /* 0x000fea0003800000 */
.L_x_1096:
        /* <DEDUP_REMOVED lines=9> */
.L_x_1104:
[----:B------:R-:W2:Y:S02]  /*0450*/  LDG.E.U16 R0, [R2.64] ;  /* 0x0000002402007981 */ /* 0x000ea4000c1e1500 */
[----:B--2---:R-:W-:-:S05]  /*0460*/  HADD2.F32 R0, -RZ, R0.H0_H0 ;  /* 0x20000000ff007230 */ /* 0x004fca0000004100 */
[----:B------:R-:W-:-:S04]  /*0470*/  F2FP.BF16.PACK_AB R0, RZ, R0 ;  /* 0x00000000ff00723e */ /* 0x000fc800000010ff */
[----:B------:R-:W-:Y:S01]  /*0480*/  PRMT R23, R0, 0x7610, R23 ;  /* 0x0000761000177816 */ /* 0x000fe20000000017 */
[----:B------:R-:W-:Y:S05]  /*0490*/  BRA `(.L_x_1100) ;  /* 0x00000ce000007947 */ /* 0x000fea0003800000 */
.L_x_1103:
        /* <DEDUP_REMOVED lines=9> */
.L_x_1106:
[----:B------:R-:W2:Y:S02]  /*0530*/  LDG.E.U16 R2, [R2.64] ;  /* 0x0000002402027981 */ /* 0x000ea4000c1e1500 */
[----:B--2---:R-:W-:-:S05]  /*0540*/  HADD2.F32 R0, -RZ, R2.H0_H0 ;  /* 0x20000002ff007230 */ /* 0x004fca0000004100 */
[----:B------:R-:W-:-:S04]  /*0550*/  F2FP.BF16.PACK_AB R0, RZ, R0 ;  /* 0x00000000ff00723e */ /* 0x000fc800000010ff */
[----:B------:R-:W-:Y:S01]  /*0560*/  PRMT R23, R0, 0x7610, R23 ;  /* 0x0000761000177816 */ /* 0x000fe20000000017 */
[----:B------:R-:W-:Y:S05]  /*0570*/  BRA `(.L_x_1100) ;  /* 0x00000c0000007947 */ /* 0x000fea0003800000 */
.L_x_1105:
[----:B------:R-:W2:Y:S02]  /*0580*/  LDG.E.64 R2, [R2.64] ;  /* 0x0000002402027981 */ /* 0x000ea4000c1e1b00 */
[----:B--2---:R-:W0:Y:S01]  /*0590*/  F2F.F32.F64 R0, R2 ;  /* 0x0000000200007310 */ /* 0x004e220000301000 */
[----:B------:R-:W0:-:S14]  /*05a0*/  DSETP.GEU.AND P0, PT, |R2|, c[0x2][0x0], PT ;  /* 0x008000000200762a */ /* 0x000e1c0003f0e200 */
[----:B0-----:R-:W-:-:S05]  /*05b0*/  @!P0 FMUL R0, R0, 1.175494350822287508e-38 ;  /* 0x0080000000008820 */ /* 0x001fca0000400000 */
[----:B------:R-:W-:-:S04]  /*05c0*/  F2FP.BF16.PACK_AB R0, RZ, R0 ;  /* 0x00000000ff00723e */ /* 0x000fc800000010ff */
[----:B------:R-:W-:Y:S01]  /*05d0*/  PRMT R23, R0, 0x7610, R23 ;  /* 0x0000761000177816 */ /* 0x000fe20000000017 */
[----:B------:R-:W-:Y:S05]  /*05e0*/  BRA `(.L_x_1100) ;  /* 0x00000b9000007947 */ /* 0x000fea0003800000 */
.L_x_1095:
        /* <DEDUP_REMOVED lines=14> */
.L_x_1109:
[----:B------:R-:W2:Y:S02]  /*06d0*/  LDG.E.64 R2, [R2.64] ;  /* 0x0000002402027981 */ /* 0x000ea4000c1e1b00 */
[----:B--2---:R-:W0:Y:S01]  /*06e0*/  F2F.F32.F64 R0, R2 ;  /* 0x0000000200007310 */ /* 0x004e220000301000 */
[----:B------:R-:W0:-:S14]  /*06f0*/  DSETP.GEU.AND P0, PT, |R2|, c[0x2][0x0], PT ;  /* 0x008000000200762a */ /* 0x000e1c0003f0e200 */
[----:B0-----:R-:W-:-:S05]  /*0700*/  @!P0 FMUL R0, R0, 1.175494350822287508e-38 ;  /* 0x0080000000008820 */ /* 0x001fca0000400000 */
[----:B------:R-:W-:-:S04]  /*0710*/  F2FP.BF16.PACK_AB R0, RZ, R0 ;  /* 0x00000000ff00723e */ /* 0x000fc800000010ff */
[----:B------:R-:W-:Y:S01]  /*0720*/  PRMT R23, R0, 0x7610, R23 ;  /* 0x0000761000177816 */ /* 0x000fe20000000017 */
[----:B------:R-:W-:Y:S05]  /*0730*/  BRA `(.L_x_1100) ;  /* 0x00000a4000007947 */ /* 0x000fea0003800000 */
.L_x_1108:
        /* <DEDUP_REMOVED lines=28> */
.L_x_1111:
        /* <DEDUP_REMOVED lines=16> */
.L_x_1110:
[----:B------:R0:W5:Y:S01]  /*0a00*/  LDG.E.U16 R23, [R2.64] ;  /* 0x0000002402177981 */ /* 0x000162000c1e1500 */
[----:B------:R-:W-:Y:S05]  /*0a10*/  BRA `(.L_x_1100) ;  /* 0x0000076000007947 */ /* 0x000fea0003800000 */
.L_x_1107:
        /* <DEDUP_REMOVED lines=12> */
.L_x_1114:
        /* <DEDUP_REMOVED lines=21> */
.L_x_1118:
[----:B------:R-:W-:Y:S05]  /*0c30*/  BSYNC B1 ;  /* 0x0000000000017941 */ /* 0x000fea0003800000 */
.L_x_1117:
[----:B------:R-:W-:Y:S01]  /*0c40*/  LEA R3, R0, 0x3b800000, 0x17 ;  /* 0x3b80000000037811 */ /* 0x000fe200078eb8ff */
[----:B------:R-:W-:-:S05]  /*0c50*/  IMAD.SHL.U32 R0, R2, 0x100000, RZ ;  /* 0x0010000002007824 */ /* 0x000fca00078e00ff */
[----:B------:R-:W-:Y:S02]  /*0c60*/  LOP3.LUT R0, R3, R0, R4, 0xfe, !PT ;  /* 0x0000000003007212 */ /* 0x000fe400078efe04 */
.L_x_1116:
[----:B------:R-:W-:Y:S05]  /*0c70*/  BSYNC B0 ;  /* 0x0000000000007941 */ /* 0x000fea0003800000 */
.L_x_1115:
[----:B------:R-:W-:-:S04]  /*0c80*/  F2FP.BF16.PACK_AB R0, RZ, R0 ;  /* 0x00000000ff00723e */ /* 0x000fc800000010ff */
[----:B------:R-:W-:Y:S01]  /*0c90*/  PRMT R23, R0, 0x7610, R23 ;  /* 0x0000761000177816 */ /* 0x000fe20000000017 */
[----:B------:R-:W-:Y:S05]  /*0ca0*/  BRA `(.L_x_1100) ;  /* 0x000004d000007947 */ /* 0x000fea0003800000 */
.L_x_1113:
        /* <DEDUP_REMOVED lines=21> */
.L_x_1122:
[----:B------:R-:W-:Y:S05]  /*0e00*/  BSYNC B1 ;  /* 0x0000000000017941 */ /* 0x000fea0003800000 */
.L_x_1121:
[----:B------:R-:W-:Y:S01]  /*0e10*/  LEA R3, R0, 0x37800000, 0x17 ;  /* 0x3780000000037811 */ /* 0x000fe200078eb8ff */
[----:B------:R-:W-:-:S05]  /*0e20*/  IMAD.SHL.U32 R0, R2, 0x200000, RZ ;  /* 0x0020000002007824 */ /* 0x000fca00078e00ff */
[----:B------:R-:W-:Y:S02]  /*0e30*/  LOP3.LUT R0, R3, R0, R4, 0xfe, !PT ;  /* 0x0000000003007212 */ /* 0x000fe400078efe04 */
.L_x_1120:
[----:B------:R-:W-:Y:S05]  /*0e40*/  BSYNC B0 ;  /* 0x0000000000007941 */ /* 0x000fea0003800000 */
.L_x_1119:
[----:B------:R-:W-:-:S04]  /*0e50*/  F2FP.BF16.PACK_AB R0, RZ, R0 ;  /* 0x00000000ff00723e */ /* 0x000fc800000010ff */
[----:B------:R-:W-:Y:S01]  /*0e60*/  PRMT R23, R0, 0x7610, R23 ;  /* 0x0000761000177816 */ /* 0x000fe20000000017 */
[----:B------:R-:W-:Y:S05]  /*0e70*/  BRA `(.L_x_1100) ;  /* 0x0000030000007947 */ /* 0x000fea0003800000 */
.L_x_1112:
        /* <DEDUP_REMOVED lines=14> */
.L_x_1126:
[----:B------:R-:W-:Y:S05]  /*0f60*/  BSYNC B0 ;  /* 0x0000000000007941 */ /* 0x000fea0003800000 */
.L_x_1125:
[----:B------:R-:W-:-:S04]  /*0f70*/  F2FP.BF16.PACK_AB R0, RZ, R0 ;  /* 0x00000000ff00723e */ /* 0x000fc800000010ff */
[----:B------:R-:W-:Y:S01]  /*0f80*/  PRMT R23, R0, 0x7610, R23 ;  /* 0x0000761000177816 */ /* 0x000fe20000000017 */
[----:B------:R-:W-:Y:S05]  /*0f90*/  BRA `(.L_x_1100) ;  /* 0x000001e000007947 */ /* 0x000fea0003800000 */
.L_x_1099:
        /* <DEDUP_REMOVED lines=21> */
.L_x_1124:
[----:B------:R-:W2:Y:S02]  /*10f0*/  LDG.E.64 R2, [R2.64] ;  /* 0x0000002402027981 */ /* 0x000ea4000c1e1b00 */
[----:B--2---:R-:W0:Y:S02]  /*1100*/  I2F.U64 R0, R2 ;  /* 0x0000000200007312 */ /* 0x004e240000301000 */
[----:B0-----:R-:W-:-:S04]  /*1110*/  F2FP.BF16.PACK_AB R0, RZ, R0 ;  /* 0x00000000ff00723e */ /* 0x001fc800000010ff */
[----:B------:R-:W-:Y:S01]  /*1120*/  PRMT R23, R0, 0x7610, R23 ;  /* 0x0000761000177816 */ /* 0x000fe20000000017 */
[----:B------:R-:W-:Y:S05]  /*1130*/  BRA `(.L_x_1100) ;  /* 0x0000004000007947 */ /* 0x000fea0003800000 */
.L_x_1123:
[----:B------:R-:W2:Y:S02]  /*1140*/  LDG.E R2, [R2.64] ;  /* 0x0000002402027981 */ /* 0x000ea4000c1e1900 */
[----:B--2---:R-:W0:Y:S02]  /*1150*/  I2F.U32 R0, R2 ;  /* 0x0000000200007306 */ /* 0x004e240000201000 */
[----:B0-----:R-:W-:-:S04]  /*1160*/  F2FP.BF16.PACK_AB R0, RZ, R0 ;  /* 0x00000000ff00723e */ /* 0x001fc800000010ff */
[----:B------:R-:W-:Y:S02]  /*1170*/  PRMT R23, R0, 0x7610, R23 ;  /* 0x0000761000177816 */ /* 0x000fe40000000017 */
.L_x_1100:
[----:B------:R-:W1:Y:S02]  /*1180*/  S2R R17, SR_TID.X ;  /* 0x0000000000117919 */ /* 0x000e640000002100 */
[----:B-1----:R-:W-:-:S03]  /*1190*/  IADD3 R17, R17, 0x80, RZ ;  /* 0x0000008011117810 */ /* 0x002fc60007ffe0ff */
.L_x_1094:
[----:B-1----:R-:W-:Y:S05]  /*11a0*/  BSYNC B6 ;  /* 0x0000000000067941 */ /* 0x002fea0003800000 */
.L_x_1093:
[----:B------:R-:W-:Y:S01]  /*11b0*/  ISETP.GE.AND P0, PT, R17, R22, PT ;  /* 0x000000161100720c */ /* 0x000fe20003f06270 */
[----:B------:R-:W-:-:S12]  /*11c0*/  BSSY B6, `(.L_x_1127) ;  /* 0x000010d000067945 */ /* 0x000fd80003800000 */
[----:B------:R-:W-:Y:S05]  /*11d0*/  @P0 BRA `(.L_x_1128) ;  /* 0x000010b000000947 */ /* 0x000fea0003800000 */
[----:B------:R-:W-:Y:S01]  /*11e0*/  IMAD R0, R16, 0x200, R17 ;  /* 0x0000020010007824 */ /* 0x000fe200078e0211 */
[----:B0-----:R-:W-:-:S03]  /*11f0*/  PRMT R3, R18, 0x9910, RZ ;  /* 0x0000991012037816 */ /* 0x001fc600000000ff */
        /* <DEDUP_REMOVED lines=19> */
.L_x_1132:
[----:B------:R-:W2:Y:S02]  /*1330*/  LDG.E.U8 R2, [R2.64] ;  /* 0x0000002402027981 */ /* 0x000ea4000c1e1100 */
[----:B--2---:R-:W0:Y:S02]  /*1340*/  I2F.U16 R0, R2 ;  /* 0x0000000200007306 */ /* 0x004e240000101000 */
[----:B0-----:R-:W-:-:S04]  /*1350*/  F2FP.BF16.PACK_AB R0, RZ, R0 ;  /* 0x00000000ff00723e */ /* 0x001fc800000010ff */
[----:B------:R-:W-:Y:S01]  /*1360*/  PRMT R19, R0, 0x7610, R19 ;  /* 0x0000761000137816 */ /* 0x000fe20000000013 */
[----:B------:R-:W-:Y:S05]  /*1370*/  BRA `(.L_x_1134) ;  /* 0x00000f0000007947 */ /* 0x000fea0003800000 */
.L_x_1131:
        /* <DEDUP_REMOVED lines=11> */
.L_x_1136:
[----:B------:R-:W2:Y:S02]  /*1430*/  LDG.E R2, [R2.64] ;  /* 0x0000002402027981 */ /* 0x000ea4000c1e1900 */
[----:B--2---:R-:W0:Y:S02]  /*1440*/  I2F R0, R2 ;  /* 0x0000000200007306 */ /* 0x004e240000201400 */
[----:B0-----:R-:W-:-:S04]  /*1450*/  F2FP.BF16.PACK_AB R0, RZ, R0 ;  /* 0x00000000ff00723e */ /* 0x001fc800000010ff */
[----:B------:R-:W-:Y:S01]  /*1460*/  PRMT R19, R0, 0x7610, R19 ;  /* 0x0000761000137816 */ /* 0x000fe20000000013 */
[----:B------:R-:W-:Y:S05]  /*1470*/  BRA `(.L_x_1134) ;  /* 0x00000e0000007947 */ /* 0x000fea0003800000 */
.L_x_1135:
[----:B------:R-:W2:Y:S02]  /*1480*/  LDG.E.U16 R2, [R2.64] ;  /* 0x0000002402027981 */ /* 0x000ea4000c1e1500 */
[----:B--2---:R-:W0:Y:S02]  /*1490*/  I2F.S16 R0, R2 ;  /* 0x0000000200007306 */ /* 0x004e240000101400 */
[----:B0-----:R-:W-:-:S04]  /*14a0*/  F2FP.BF16.PACK_AB R0, RZ, R0 ;  /* 0x00000000ff00723e */ /* 0x001fc800000010ff */
[----:B------:R-:W-:Y:S01]  /*14b0*/  PRMT R19, R0, 0x7610, R19 ;  /* 0x0000761000137816 */ /* 0x000fe20000000013 */
[----:B------:R-:W-:Y:S05]  /*14c0*/  BRA `(.L_x_1134) ;  /* 0x00000db000007947 */ /* 0x000fea0003800000 */
.L_x_1130:
        /* <DEDUP_REMOVED lines=9> */
.L_x_1138:
[----:B------:R-:W2:Y:S02]  /*1560*/  LDG.E.U16 R0, [R2.64] ;  /* 0x0000002402007981 */ /* 0x000ea4000c1e1500 */
[----:B--2---:R-:W-:-:S05]  /*1570*/  HADD2.F32 R0, -RZ, R0.H0_H0 ;  /* 0x20000000ff007230 */ /* 0x004fca0000004100 */
[----:B------:R-:W-:-:S04]  /*1580*/  F2FP.BF16.PACK_AB R0, RZ, R0 ;  /* 0x00000000ff00723e */ /* 0x000fc800000010ff */
[----:B------:R-:W-:Y:S01]  /*1590*/  PRMT R19, R0, 0x7610, R19 ;  /* 0x0000761000137816 */ /* 0x000fe20000000013 */
[----:B------:R-:W-:Y:S05]  /*15a0*/  BRA `(.L_x_1134) ;  /* 0x00000cd000007947 */ /* 0x000fea0003800000 */
.L_x_1137:
        /* <DEDUP_REMOVED lines=9> */
.L_x_1140:
[----:B------:R-:W2:Y:S02]  /*1640*/  LDG.E.U16 R2, [R2.64] ;  /* 0x0000002402027981 */ /* 0x000ea4000c1e1500 */
[----:B--2---:R-:W-:-:S05]  /*1650*/  HADD2.F32 R0, -RZ, R2.H0_H0 ;  /* 0x20000002ff007230 */ /* 0x004fca0000004100 */
[----:B------:R-:W-:-:S04]  /*1660*/  F2FP.BF16.PACK_AB R0, RZ, R0 ;  /* 0x00000000ff00723e */ /* 0x000fc800000010ff */
[----:B------:R-:W-:Y:S01]  /*1670*/  PRMT R19, R0, 0x7610, R19 ;  /* 0x0000761000137816 */ /* 0x000fe20000000013 */
[----:B------:R-:W-:Y:S05]  /*1680*/  BRA `(.L_x_1134) ;  /* 0x00000bf000007947 */ /* 0x000fea0003800000 */
.L_x_1139:
[----:B------:R-:W2:Y:S02]  /*1690*/  LDG.E.64 R2, [R2.64] ;  /* 0x0000002402027981 */ /* 0x000ea4000c1e1b00 */
[----:B--2---:R-:W0:Y:S01]  /*16a0*/  F2F.F32.F64 R0, R2 ;  /* 0x0000000200007310 */ /* 0x004e220000301000 */
[----:B------:R-:W0:-:S14]  /*16b0*/  DSETP.GEU.AND P0, PT, |R2|, c[0x2][0x0], PT ;  /* 0x008000000200762a */ /* 0x000e1c0003f0e200 */
[----:B0-----:R-:W-:-:S05]  /*16c0*/  @!P0 FMUL R0, R0, 1.175494350822287508e-38 ;  /* 0x0080000000008820 */ /* 0x001fca0000400000 */
[----:B------:R-:W-:-:S04]  /*16d0*/  F2FP.BF16.PACK_AB R0, RZ, R0 ;  /* 0x00000000ff00723e */ /* 0x000fc800000010ff */
[----:B------:R-:W-:Y:S01]  /*16e0*/  PRMT R19, R0, 0x7610, R19 ;  /* 0x0000761000137816 */ /* 0x000fe20000000013 */
[----:B------:R-:W-:Y:S05]  /*16f0*/  BRA `(.L_x_1134) ;  /* 0x00000b8000007947 */ /* 0x000fea0003800000 */
.L_x_1129:
        /* <DEDUP_REMOVED lines=14> */
.L_x_1143:
[----:B------:R-:W2:Y:S02]  /*17e0*/  LDG.E.64 R2, [R2.64] ;  /* 0x0000002402027981 */ /* 0x000ea4000c1e1b00 */
[----:B--2---:R-:W0:Y:S01]  /*17f0*/  F2F.F32.F64 R0, R2 ;  /* 0x0000000200007310 */ /* 0x004e220000301000 */
[----:B------:R-:W0:-:S14]  /*1800*/  DSETP.GEU.AND P0, PT, |R2|, c[0x2][0x0], PT ;  /* 0x008000000200762a */ /* 0x000e1c0003f0e200 */
[----:B0-----:R-:W-:-:S05]  /*1810*/  @!P0 FMUL R0, R0, 1.175494350822287508e-38 ;  /* 0x0080000000008820 */ /* 0x001fca0000400000 */
[----:B------:R-:W-:-:S04]  /*1820*/  F2FP.BF16.PACK_AB R0, RZ, R0 ;  /* 0x00000000ff00723e */ /* 0x000fc800000010ff */
[----:B------:R-:W-:Y:S01]  /*1830*/  PRMT R19, R0, 0x7610, R19 ;  /* 0x0000761000137816 */ /* 0x000fe20000000013 */
[----:B------:R-:W-:Y:S05]  /*1840*/  BRA `(.L_x_1134) ;  /* 0x00000a3000007947 */ /* 0x000fea0003800000 */
.L_x_1142:
        /* <DEDUP_REMOVED lines=28> */
.L_x_1145:
        /* <DEDUP_REMOVED lines=15> */
.L_x_1144:
[----:B------:R0:W5:Y:S01]  /*1b00*/  LDG.E.U16 R19, [R2.64] ;  /* 0x0000002402137981 */ /* 0x000162000c1e1500 */
[----:B------:R-:W-:Y:S05]  /*1b10*/  BRA `(.L_x_1134) ;  /* 0x0000076000007947 */ /* 0x000fea0003800000 */
.L_x_1141:
        /* <DEDUP_REMOVED lines=12> */
.L_x_1148:
        /* <DEDUP_REMOVED lines=21> */
.L_x_1152:
[----:B------:R-:W-:Y:S05]  /*1d30*/  BSYNC B1 ;  /* 0x0000000000017941 */ /* 0x000fea0003800000 */
.L_x_1151:
[----:B------:R-:W-:Y:S01]  /*1d40*/  LEA R3, R0, 0x3b800000, 0x17 ;  /* 0x3b80000000037811 */ /* 0x000fe200078eb8ff */
[----:B------:R-:W-:-:S05]  /*1d50*/  IMAD.SHL.U32 R0, R2, 0x100000, RZ ;  /* 0x0010000002007824 */ /* 0x000fca00078e00ff */
[----:B------:R-:W-:Y:S02]  /*1d60*/  LOP3.LUT R0, R3, R0, R4, 0xfe, !PT ;  /* 0x0000000003007212 */ /* 0x000fe400078efe04 */
.L_x_1150:
[----:B------:R-:W-:Y:S05]  /*1d70*/  BSYNC B0 ;  /* 0x0000000000007941 */ /* 0x000fea0003800000 */
.L_x_1149:
[----:B------:R-:W-:-:S04]  /*1d80*/  F2FP.BF16.PACK_AB R0, RZ, R0 ;  /* 0x00000000ff00723e */ /* 0x000fc800000010ff */
[----:B------:R-:W-:Y:S01]  /*1d90*/  PRMT R19, R0, 0x7610, R19 ;  /* 0x0000761000137816 */ /* 0x000fe20000000013 */
[----:B------:R-:W-:Y:S05]  /*1da0*/  BRA `(.L_x_1134) ;  /* 0x000004d000007947 */ /* 0x000fea0003800000 */
.L_x_1147:
        /* <DEDUP_REMOVED lines=21> */
.L_x_1156:
[----:B------:R-:W-:Y:S05]  /*1f00*/  BSYNC B1 ;  /* 0x0000000000017941 */ /* 0x000fea0003800000 */
.L_x_1155:
[----:B------:R-:W-:Y:S01]  /*1f10*/  LEA R3, R0, 0x37800000, 0x17 ;  /* 0x3780000000037811 */ /* 0x000fe200078eb8ff */
[----:B------:R-:W-:-:S05]  /*1f20*/  IMAD.SHL.U32 R0, R2, 0x200000, RZ ;  /* 0x0020000002007824 */ /* 0x000fca00078e00ff */
[----:B------:R-:W-:Y:S02]  /*1f30*/  LOP3.LUT R0, R3, R0, R4, 0xfe, !PT ;  /* 0x0000000003007212 */ /* 0x000fe400078efe04 */
.L_x_1154:
[----:B------:R-:W-:Y:S05]  /*1f40*/  BSYNC B0 ;  /* 0x0000000000007941 */ /* 0x000fea0003800000 */
.L_x_1153:
[----:B------:R-:W-:-:S04]  /*1f50*/  F2FP.BF16.PACK_AB R0, RZ, R0 ;  /* 0x00000000ff00723e */ /* 0x000fc800000010ff */
[----:B------:R-:W-:Y:S01]  /*1f60*/  PRMT R19, R0, 0x7610, R19 ;  /* 0x0000761000137816 */ /* 0x000fe20000000013 */
[----:B------:R-:W-:Y:S05]  /*1f70*/  BRA `(.L_x_1134) ;  /* 0x0000030000007947 */ /* 0x000fea0003800000 */
.L_x_1146:
        /* <DEDUP_REMOVED lines=14> */
.L_x_1160:
[----:B------:R-:W-:Y:S05]  /*2060*/  BSYNC B0 ;  /* 0x0000000000007941 */ /* 0x000fea0003800000 */
.L_x_1159:
[----:B------:R-:W-:-:S04]  /*2070*/  F2FP.BF16.PACK_AB R0, RZ, R0 ;  /* 0x00000000ff00723e */ /* 0x000fc800000010ff */
[----:B------:R-:W-:Y:S01]  /*2080*/  PRMT R19, R0, 0x7610, R19 ;  /* 0x0000761000137816 */ /* 0x000fe20000000013 */
[----:B------:R-:W-:Y:S05]  /*2090*/  BRA `(.L_x_1134) ;  /* 0x000001e000007947 */ /* 0x000fea0003800000 */
.L_x_1133:
        /* <DEDUP_REMOVED lines=21> */
.L_x_1158:
[----:B------:R-:W2:Y:S02]  /*21f0*/  LDG.E.64 R2, [R2.64] ;  /* 0x0000002402027981 */ /* 0x000ea4000c1e1b00 */
[----:B--2---:R-:W0:Y:S02]  /*2200*/  I2F.U64 R0, R2 ;  /* 0x0000000200007312 */ /* 0x004e240000301000 */
[----:B0-----:R-:W-:-:S04]  /*2210*/  F2FP.BF16.PACK_AB R0, RZ, R0 ;  /* 0x00000000ff00723e */ /* 0x001fc800000010ff */
[----:B------:R-:W-:Y:S01]  /*2220*/  PRMT R19, R0, 0x7610, R19 ;  /* 0x0000761000137816 */ /* 0x000fe20000000013 */
[----:B------:R-:W-:Y:S05]  /*2230*/  BRA `(.L_x_1134) ;  /* 0x0000004000007947 */ /* 0x000fea0003800000 */
.L_x_1157:
[----:B------:R-:W2:Y:S02]  /*2240*/  LDG.E R2, [R2.64] ;  /* 0x0000002402027981 */ /* 0x000ea4000c1e1900 */
[----:B--2---:R-:W0:Y:S02]  /*2250*/  I2F.U32 R0, R2 ;  /* 0x0000000200007306 */ /* 0x004e240000201000 */
[----:B0-----:R-:W-:-:S04]  /*2260*/  F2FP.BF16.PACK_AB R0, RZ, R0 ;  /* 0x00000000ff00723e */ /* 0x001fc800000010ff */
[----:B------:R-:W-:Y:S02]  /*2270*/  PRMT R19, R0, 0x7610, R19 ;  /* 0x0000761000137816 */ /* 0x000fe40000000013 */
.L_x_1134:
[----:B------:R-:W-:-:S05]  /*2280*/  IADD3 R17, R17, 0x80, RZ ;  /* 0x0000008011117810 */ /* 0x000fca0007ffe0ff */
.L_x_1128:
[----:B------:R-:W-:Y:S05]  /*2290*/  BSYNC B6 ;  /* 0x0000000000067941 */ /* 0x000fea0003800000 */
.L_x_1127:
[----:B------:R-:W-:Y:S01]  /*22a0*/  ISETP.GE.AND P0, PT, R17, R22, PT ;  /* 0x000000161100720c */ /* 0x000fe20003f06270 */
[----:B------:R-:W-:Y:S01]  /*22b0*/  BSSY B6, `(.L_x_1161) ;  /* 0x000010f000067945 */ /* 0x000fe20003800000 */
[----:B------:R-:W-:Y:S02]  /*22c0*/  PRMT R25, RZ, 0x7610, R25 ;  /* 0x00007610ff197816 */ /* 0x000fe40000000019 */
[----:B------:R-:W-:-:S09]  /*22d0*/  PRMT R26, RZ, 0x7610, R26 ;  /* 0x00007610ff1a7816 */ /* 0x000fd2000000001a */
        /* <DEDUP_REMOVED lines=22> */
.L_x_1166:
[----:B------:R-:W2:Y:S02]  /*2440*/  LDG.E.U8 R2, [R2.64] ;  /* 0x0000002402027981 */ /* 0x000ea4000c1e1100 */
[----:B--2---:R-:W0:Y:S02]  /*2450*/  I2F.U16 R0, R2 ;  /* 0x0000000200007306 */ /* 0x004e240000101000 */
[----:B0-----:R-:W-:-:S04]  /*2460*/  F2FP.BF16.PACK_AB R0, RZ, R0 ;  /* 0x00000000ff00723e */ /* 0x001fc800000010ff */
[----:B------:R-:W-:Y:S01]  /*2470*/  PRMT R26, R0, 0x7610, R26 ;  /* 0x00007610001a7816 */ /* 0x000fe2000000001a */
[----:B------:R-:W-:Y:S05]  /*2480*/  BRA `(.L_x_1168) ;  /* 0x00000f0000007947 */ /* 0x000fea0003800000 */
.L_x_1165:
        /* <DEDUP_REMOVED lines=11> */
.L_x_1170:
[----:B------:R-:W2:Y:S02]  /*2540*/  LDG.E R2, [R2.64] ;  /* 0x0000002402027981 */ /* 0x000ea4000c1e1900 */
[----:B--2---:R-:W0:Y:S02]  /*2550*/  I2F R0, R2 ;  /* 0x0000000200007306 */ /* 0x004e240000201400 */
[----:B0-----:R-:W-:-:S04]  /*2560*/  F2FP.BF16.PACK_AB R0, RZ, R0 ;  /* 0x00000000ff00723e */ /* 0x001fc800000010ff */
[----:B------:R-:W-:Y:S01]  /*2570*/  PRMT R26, R0, 0x7610, R26 ;  /* 0x00007610001a7816 */ /* 0x000fe2000000001a */
[----:B------:R-:W-:Y:S05]  /*2580*/  BRA `(.L_x_1168) ;  /* 0x00000e0000007947 */ /* 0x000fea0003800000 */
.L_x_1169:
[----:B------:R-:W2:Y:S02]  /*2590*/  LDG.E.U16 R2, [R2.64] ;  /* 0x0000002402027981 */ /* 0x000ea4000c1e1500 */
[----:B--2---:R-:W0:Y:S02]  /*25a0*/  I2F.S16 R0, R2 ;  /* 0x0000000200007306 */ /* 0x004e240000101400 */
[----:B0-----:R-:W-:-:S04]  /*25b0*/  F2FP.BF16.PACK_AB R0, RZ, R0 ;  /* 0x00000000ff00723e */ /* 0x001fc800000010ff */
[----:B------:R-:W-:Y:S01]  /*25c0*/  PRMT R26, R0, 0x7610, R26 ;  /* 0x00007610001a7816 */ /* 0x000fe2000000001a */
[----:B------:R-:W-:Y:S05]  /*25d0*/  BRA `(.L_x_1168) ;  /* 0x00000db000007947 */ /* 0x000fea0003800000 */
.L_x_1164:
        /* <DEDUP_REMOVED lines=9> */
.L_x_1172:
[----:B------:R-:W2:Y:S02]  /*2670*/  LDG.E.U16 R0, [R2.64] ;  /* 0x0000002402007981 */ /* 0x000ea4000c1e1500 */
[----:B--2---:R-:W-:-:S05]  /*2680*/  HADD2.F32 R0, -RZ, R0.H0_H0 ;  /* 0x20000000ff007230 */ /* 0x004fca0000004100 */
[----:B------:R-:W-:-:S04]  /*2690*/  F2FP.BF16.PACK_AB R0, RZ, R0 ;  /* 0x00000000ff00723e */ /* 0x000fc800000010ff */
[----:B------:R-:W-:Y:S01]  /*26a0*/  PRMT R26, R0, 0x7610, R26 ;  /* 0x00007610001a7816 */ /* 0x000fe2000000001a */
[----:B------:R-:W-:Y:S05]  /*26b0*/  BRA `(.L_x_1168) ;  /* 0x00000cd000007947 */ /* 0x000fea0003800000 */
.L_x_1171:
        /* <DEDUP_REMOVED lines=9> */
.L_x_1174:
[----:B------:R-:W2:Y:S02]  /*2750*/  LDG.E.U16 R2, [R2.64] ;  /* 0x0000002402027981 */ /* 0x000ea4000c1e1500 */
[----:B--2---:R-:W-:-:S05]  /*2760*/  HADD2.F32 R0, -RZ, R2.H0_H0 ;  /* 0x20000002ff007230 */ /* 0x004fca0000004100 */
[----:B------:R-:W-:-:S04]  /*2770*/  F2FP.BF16.PACK_AB R0, RZ, R0 ;  /* 0x00000000ff00723e */ /* 0x000fc800000010ff */
[----:B------:R-:W-:Y:S01]  /*2780*/  PRMT R26, R0, 0x7610, R26 ;  /* 0x00007610001a7816 */ /* 0x000fe2000000001a */
[----:B------:R-:W-:Y:S05]  /*2790*/  BRA `(.L_x_1168) ;  /* 0x00000bf000007947 */ /* 0x000fea0003800000 */
.L_x_1173:
[----:B------:R-:W2:Y:S02]  /*27a0*/  LDG.E.64 R2, [R2.64] ;  /* 0x0000002402027981 */ /* 0x000ea4000c1e1b00 */
[----:B--2---:R-:W0:Y:S01]  /*27b0*/  F2F.F32.F64 R0, R2 ;  /* 0x0000000200007310 */ /* 0x004e220000301000 */
[----:B------:R-:W0:-:S14]  /*27c0*/  DSETP.GEU.AND P0, PT, |R2|, c[0x2][0x0], PT ;  /* 0x008000000200762a */ /* 0x000e1c0003f0e200 */
[----:B0-----:R-:W-:-:S05]  /*27d0*/  @!P0 FMUL R0, R0, 1.175494350822287508e-38 ;  /* 0x0080000000008820 */ /* 0x001fca0000400000 */
[----:B------:R-:W-:-:S04]  /*27e0*/  F2FP.BF16.PACK_AB R0, RZ, R0 ;  /* 0x00000000ff00723e */ /* 0x000fc800000010ff */
[----:B------:R-:W-:Y:S01]  /*27f0*/  PRMT R26, R0, 0x7610, R26 ;  /* 0x00007610001a7816 */ /* 0x000fe2000000001a */
[----:B------:R-:W-:Y:S05]  /*2800*/  BRA `(.L_x_1168) ;  /* 0x00000b8000007947 */ /* 0x000fea0003800000 */
.L_x_1163:
        /* <DEDUP_REMOVED lines=14> */
.L_x_1177:
[----:B------:R-:W2:Y:S02]  /*28f0*/  LDG.E.64 R2, [R2.64] ;  /* 0x0000002402027981 */ /* 0x000ea4000c1e1b00 */
[----:B--2---:R-:W0:Y:S01]  /*2900*/  F2F.F32.F64 R0, R2 ;  /* 0x0000000200007310 */ /* 0x004e220000301000 */
[----:B------:R-:W0:-:S14]  /*2910*/  DSETP.GEU.AND P0, PT, |R2|, c[0x2][0x0], PT ;  /* 0x008000000200762a */ /* 0x000e1c0003f0e200 */
[----:B0-----:R-:W-:-:S05]  /*2920*/  @!P0 FMUL R0, R0, 1.175494350822287508e-38 ;  /* 0x0080000000008820 */ /* 0x001fca0000400000 */
[----:B------:R-:W-:-:S04]  /*2930*/  F2FP.BF16.PACK_AB R0, RZ, R0 ;  /* 0x00000000ff00723e */ /* 0x000fc800000010ff */
[----:B------:R-:W-:Y:S01]  /*2940*/  PRMT R26, R0, 0x7610, R26 ;  /* 0x00007610001a7816 */ /* 0x000fe2000000001a */
[----:B------:R-:W-:Y:S05]  /*2950*/  BRA `(.L_x_1168) ;  /* 0x00000a3000007947 */ /* 0x000fea0003800000 */
.L_x_1176:
        /* <DEDUP_REMOVED lines=28> */
.L_x_1179:
        /* <DEDUP_REMOVED lines=15> */
.L_x_1178:
[----:B------:R0:W5:Y:S01]  /*2c10*/  LDG.E.U16 R26, [R2.64] ;  /* 0x00000024021a7981 */ /* 0x000162000c1e1500 */
[----:B------:R-:W-:Y:S05]  /*2c20*/  BRA `(.L_x_1168) ;  /* 0x0000076000007947 */ /* 0x000fea0003800000 */
.L_x_1175:
        /* <DEDUP_REMOVED lines=12> */
.L_x_1182:
        /* <DEDUP_REMOVED lines=21> */
.L_x_1186:
[----:B------:R-:W-:Y:S05]  /*2e40*/  BSYNC B1 ;  /* 0x0000000000017941 */ /* 0x000fea0003800000 */
.L_x_1185:
[----:B------:R-:W-:Y:S01]  /*2e50*/  LEA R3, R0, 0x3b800000, 0x17 ;  /* 0x3b80000000037811 */ /* 0x000fe200078eb8ff */
[----:B------:R-:W-:-:S05]  /*2e60*/  IMAD.SHL.U32 R0, R2, 0x100000, RZ ;  /* 0x0010000002007824 */ /* 0x000fca00078e00ff */
[----:B------:R-:W-:Y:S02]  /*2e70*/  LOP3.LUT R0, R3, R0, R4, 0xfe, !PT ;  /* 0x0000000003007212 */ /* 0x000fe400078efe04 */
.L_x_1184:
[----:B------:R-:W-:Y:S05]  /*2e80*/  BSYNC B0 ;  /* 0x0000000000007941 */ /* 0x000fea0003800000 */
.L_x_1183:
[----:B------:R-:W-:-:S04]  /*2e90*/  F2FP.BF16.PACK_AB R0, RZ, R0 ;  /* 0x00000000ff00723e */ /* 0x000fc800000010ff */
[----:B------:R-:W-:Y:S01]  /*2ea0*/  PRMT R26, R0, 0x7610, R26 ;  /* 0x00007610001a7816 */ /* 0x000fe2000000001a */
[----:B------:R-:W-:Y:S05]  /*2eb0*/  BRA `(.L_x_1168) ;  /* 0x000004d000007947 */ /* 0x000fea0003800000 */
.L_x_1181:
        /* <DEDUP_REMOVED lines=21> */
.L_x_1190:
[----:B------:R-:W-:Y:S05]  /*3010*/  BSYNC B1 ;  /* 0x0000000000017941 */ /* 0x000fea0003800000 */
.L_x_1189:
[----:B------:R-:W-:Y:S01]  /*3020*/  LEA R3, R0, 0x37800000, 0x17 ;  /* 0x3780000000037811 */ /* 0x000fe200078eb8ff */
[----:B------:R-:W-:-:S05]  /*3030*/  IMAD.SHL.U32 R0, R2, 0x200000, RZ ;  /* 0x0020000002007824 */ /* 0x000fca00078e00ff */
[----:B------:R-:W-:Y:S02]  /*3040*/  LOP3.LUT R0, R3, R0, R4, 0xfe, !PT ;  /* 0x0000000003007212 */ /* 0x000fe400078efe04 */
.L_x_1188:
[----:B------:R-:W-:Y:S05]  /*3050*/  BSYNC B0 ;  /* 0x0000000000007941 */ /* 0x000fea0003800000 */
.L_x_1187:
[----:B------:R-:W-:-:S04]  /*3060*/  F2FP.BF16.PACK_AB R0, RZ, R0 ;  /* 0x00000000ff00723e */ /* 0x000fc800000010ff */
[----:B------:R-:W-:Y:S01]  /*3070*/  PRMT R26, R0, 0x7610, R26 ;  /* 0x00007610001a7816 */ /* 0x000fe2000000001a */
[----:B------:R-:W-:Y:S05]  /*3080*/  BRA `(.L_x_1168) ;  /* 0x0000030000007947 */ /* 0x000fea0003800000 */
.L_x_1180:
        /* <DEDUP_REMOVED lines=14> */
.L_x_1194:
[----:B------:R-:W-:Y:S05]  /*3170*/  BSYNC B0 ;  /* 0x0000000000007941 */ /* 0x000fea0003800000 */
.L_x_1193:
[----:B------:R-:W-:-:S04]  /*3180*/  F2FP.BF16.PACK_AB R0, RZ, R0 ;  /* 0x00000000ff00723e */ /* 0x000fc800000010ff */
[----:B------:R-:W-:Y:S01]  /*3190*/  PRMT R26, R0, 0x7610, R26 ;  /* 0x00007610001a7816 */ /* 0x000fe2000000001a */
[----:B------:R-:W-:Y:S05]  /*31a0*/  BRA `(.L_x_1168) ;  /* 0x000001e000007947 */ /* 0x000fea0003800000 */
.L_x_1167:
        /* <DEDUP_REMOVED lines=21> */
.L_x_1192:
[----:B------:R-:W2:Y:S02]  /*3300*/  LDG.E.64 R2, [R2.64] ;  /* 0x0000002402027981 */ /* 0x000ea4000c1e1b00 */
[----:B--2---:R-:W0:Y:S02]  /*3310*/  I2F.U64 R0, R2 ;  /* 0x0000000200007312 */ /* 0x004e240000301000 */
[----:B0-----:R-:W-:-:S04]  /*3320*/  F2FP.BF16.PACK_AB R0, RZ, R0 ;  /* 0x00000000ff00723e */ /* 0x001fc800000010ff */
[----:B------:R-:W-:Y:S01]  /*3330*/  PRMT R26, R0, 0x7610, R26 ;  /* 0x00007610001a7816 */ /* 0x000fe2000000001a */
[----:B------:R-:W-:Y:S05]  /*3340*/  BRA `(.L_x_1168) ;  /* 0x0000004000007947 */ /* 0x000fea0003800000 */
.L_x_1191:
[----:B------:R-:W2:Y:S02]  /*3350*/  LDG.E R2, [R2.64] ;  /* 0x0000002402027981 */ /* 0x000ea4000c1e1900 */
[----:B--2---:R-:W0:Y:S02]  /*3360*/  I2F.U32 R0, R2 ;  /* 0x0000000200007306 */ /* 0x004e240000201000 */
[----:B0-----:R-:W-:-:S04]  /*3370*/  F2FP.BF16.PACK_AB R0, RZ, R0 ;  /* 0x00000000ff00723e */ /* 0x001fc800000010ff */
[----:B------:R-:W-:Y:S02]  /*3380*/  PRMT R26, R0, 0x7610, R26 ;  /* 0x00007610001a7816 */ /* 0x000fe4000000001a */
.L_x_1168:
[----:B------:R-:W-:-:S05]  /*3390*/  IADD3 R17, R17, 0x80, RZ ;  /* 0x0000008011117810 */ /* 0x000fca0007ffe0ff */
.L_x_1162:
[----:B------:R-:W-:Y:S05]  /*33a0*/  BSYNC B6 ;  /* 0x0000000000067941 */ /* 0x000fea0003800000 */
.L_x_1161:
[----:B------:R-:W-:Y:S01]  /*33b0*/  ISETP.GE.AND P0, PT, R17, R22, PT ;  /* 0x000000161100720c */ /* 0x000fe20003f06270 */
[----:B------:R-:W-:-:S12]  /*33c0*/  BSSY B6, `(.L_x_1195) ;  /* 0x000010b000067945 */ /* 0x000fd80003800000 */
[----:B------:R-:W-:Y:S05]  /*33d0*/  @P0 BRA `(.L_x_1196) ;  /* 0x0000109000000947 */ /* 0x000fea0003800000 */
[----:B------:R-:W-:Y:S01]  /*33e0*/  PRMT R0, R18, 0x9910, RZ ;  /* 0x0000991012007816 */ /* 0x000fe200000000ff */
[----:B------:R-:W-:-:S03]  /*33f0*/  IMAD R17, R16, 0x200, R17 ;  /* 0x0000020010117824 */ /* 0x000fc600078e0211 */
[----:B------:R-:W-:Y:S01]  /*3400*/  ISETP.GT.AND P1, PT, R0, 0x9, PT ;  /* 0x000000090000780c */ /* 0x000fe20003f24270 */
[----:B------:R-:W-:-:S05]  /*3410*/  IMAD R17, R17, c[0x0][0x180], RZ ;  /* 0x0000600011117a24 */ /* 0x000fca00078e02ff */
[----:B0-----:R-:W-:-:S05]  /*3420*/  IADD3 R2, P0, R17, c[0x0][0x170], RZ ;  /* 0x00005c0011027a10 */ /* 0x001fca0007f1e0ff */
        /* <DEDUP_REMOVED lines=15> */
.L_x_1200:
[----:B------:R-:W2:Y:S02]  /*3520*/  LDG.E.U8 R2, [R2.64] ;  /* 0x0000002402027981 */ /* 0x000ea4000c1e1100 */
[----:B--2---:R-:W0:Y:S02]  /*3530*/  I2F.U16 R0, R2 ;  /* 0x0000000200007306 */ /* 0x004e240000101000 */
[----:B0-----:R-:W-:-:S04]  /*3540*/  F2FP.BF16.PACK_AB R0, RZ, R0 ;  /* 0x00000000ff00723e */ /* 0x001fc800000010ff */
[----:B------:R-:W-:Y:S01]  /*3550*/  PRMT R25, R0, 0x7610, R25 ;  /* 0x0000761000197816 */ /* 0x000fe20000000019 */
[----:B------:R-:W-:Y:S05]  /*3560*/  BRA `(.L_x_1196) ;  /* 0x00000f0000007947 */ /* 0x000fea0003800000 */
.L_x_1199:
        /* <DEDUP_REMOVED lines=11> */
.L_x_1203:
[----:B------:R-:W2:Y:S02]  /*3620*/  LDG.E R2, [R2.64] ;  /* 0x0000002402027981 */ /* 0x000ea4000c1e1900 */
[----:B--2---:R-:W0:Y:S02]  /*3630*/  I2F R0, R2 ;  /* 0x0000000200007306 */ /* 0x004e240000201400 */
[----:B0-----:R-:W-:-:S04]  /*3640*/  F2FP.BF16.PACK_AB R0, RZ, R0 ;  /* 0x00000000ff00723e */ /* 0x001fc800000010ff */
[----:B------:R-:W-:Y:S01]  /*3650*/  PRMT R25, R0, 0x7610, R25 ;  /* 0x0000761000197816 */ /* 0x000fe20000000019 */
[----:B------:R-:W-:Y:S05]  /*3660*/  BRA `(.L_x_1196) ;  /* 0x00000e0000007947 */ /* 0x000fea0003800000 */
.L_x_1202:
[----:B------:R-:W2:Y:S02]  /*3670*/  LDG.E.U16 R2, [R2.64] ;  /* 0x0000002402027981 */ /* 0x000ea4000c1e1500 */
[----:B--2---:R-:W0:Y:S02]  /*3680*/  I2F.S16 R0, R2 ;  /* 0x0000000200007306 */ /* 0x004e240000101400 */
[----:B0-----:R-:W-:-:S04]  /*3690*/  F2FP.BF16.PACK_AB R0, RZ, R0 ;  /* 0x00000000ff00723e */ /* 0x001fc800000010ff */
[----:B------:R-:W-:Y:S01]  /*36a0*/  PRMT R25, R0, 0x7610, R25 ;  /* 0x0000761000197816 */ /* 0x000fe20000000019 */
[----:B------:R-:W-:Y:S05]  /*36b0*/  BRA `(.L_x_1196) ;  /* 0x00000db000007947 */ /* 0x000fea0003800000 */
.L_x_1198:
        /* <DEDUP_REMOVED lines=9> */
.L_x_1205:
[----:B------:R-:W2:Y:S02]  /*3750*/  LDG.E.U16 R0, [R2.64] ;  /* 0x0000002402007981 */ /* 0x000ea4000c1e1500 */
[----:B--2---:R-:W-:-:S05]  /*3760*/  HADD2.F32 R0, -RZ, R0.H0_H0 ;  /* 0x20000000ff007230 */ /* 0x004fca0000004100 */
[----:B------:R-:W-:-:S04]  /*3770*/  F2FP.BF16.PACK_AB R0, RZ, R0 ;  /* 0x00000000ff00723e */ /* 0x000fc800000010ff */
[----:B------:R-:W-:Y:S01]  /*3780*/  PRMT R25, R0, 0x7610, R25 ;  /* 0x0000761000197816 */ /* 0x000fe20000000019 */
[----:B------:R-:W-:Y:S05]  /*3790*/  BRA `(.L_x_1196) ;  /* 0x00000cd000007947 */ /* 0x000fea0003800000 */
.L_x_1204:
        /* <DEDUP_REMOVED lines=9> */
.L_x_1207:
[----:B------:R-:W2:Y:S02]  /*3830*/  LDG.E.U16 R2, [R2.64] ;  /* 0x0000002402027981 */ /* 0x000ea4000c1e1500 */
[----:B--2---:R-:W-:-:S05]  /*3840*/  HADD2.F32 R0, -RZ, R2.H0_H0 ;  /* 0x20000002ff007230 */ /* 0x004fca0000004100 */
[----:B------:R-:W-:-:S04]  /*3850*/  F2FP.BF16.PACK_AB R0, RZ, R0 ;  /* 0x00000000ff00723e */ /* 0x000fc800000010ff */
[----:B------:R-:W-:Y:S01]  /*3860*/  PRMT R25, R0, 0x7610, R25 ;  /* 0x0000761000197816 */ /* 0x000fe20000000019 */
[----:B------:R-:W-:Y:S05]  /*3870*/  BRA `(.L_x_1196) ;  /* 0x00000bf000007947 */ /* 0x000fea0003800000 */
.L_x_1206:
[----:B------:R-:W2:Y:S02]  /*3880*/  LDG.E.64 R2, [R2.64] ;  /* 0x0000002402027981 */ /* 0x000ea4000c1e1b00 */
[----:B--2---:R-:W0:Y:S01]  /*3890*/  F2F.F32.F64 R0, R2 ;  /* 0x0000000200007310 */ /* 0x004e220000301000 */
[----:B------:R-:W0:-:S14]  /*38a0*/  DSETP.GEU.AND P0, PT, |R2|, c[0x2][0x0], PT ;  /* 0x008000000200762a */ /* 0x000e1c0003f0e200 */
[----:B0-----:R-:W-:-:S05]  /*38b0*/  @!P0 FMUL R0, R0, 1.175494350822287508e-38 ;  /* 0x0080000000008820 */ /* 0x001fca0000400000 */
[----:B------:R-:W-:-:S04]  /*38c0*/  F2FP.BF16.PACK_AB R0, RZ, R0 ;  /* 0x00000000ff00723e */ /* 0x000fc800000010ff */
[----:B------:R-:W-:Y:S01]  /*38d0*/  PRMT R25, R0, 0x7610, R25 ;  /* 0x0000761000197816 */ /* 0x000fe20000000019 */
[----:B------:R-:W-:Y:S05]  /*38e0*/  BRA `(.L_x_1196) ;  /* 0x00000b8000007947 */ /* 0x000fea0003800000 */
.L_x_1197:
        /* <DEDUP_REMOVED lines=14> */
.L_x_1210:
[----:B------:R-:W2:Y:S02]  /*39d0*/  LDG.E.64 R2, [R2.64] ;  /* 0x0000002402027981 */ /* 0x000ea4000c1e1b00 */
[----:B--2---:R-:W0:Y:S01]  /*39e0*/  F2F.F32.F64 R0, R2 ;  /* 0x0000000200007310 */ /* 0x004e220000301000 */
[----:B------:R-:W0:-:S14]  /*39f0*/  DSETP.GEU.AND P0, PT, |R2|, c[0x2][0x0], PT ;  /* 0x008000000200762a */ /* 0x000e1c0003f0e200 */
[----:B0-----:R-:W-:-:S05]  /*3a00*/  @!P0 FMUL R0, R0, 1.175494350822287508e-38 ;  /* 0x0080000000008820 */ /* 0x001fca0000400000 */
[----:B------:R-:W-:-:S04]  /*3a10*/  F2FP.BF16.PACK_AB R0, RZ, R0 ;  /* 0x00000000ff00723e */ /* 0x000fc800000010ff */
[----:B------:R-:W-:Y:S01]  /*3a20*/  PRMT R25, R0, 0x7610, R25 ;  /* 0x0000761000197816 */ /* 0x000fe20000000019 */
[----:B------:R-:W-:Y:S05]  /*3a30*/  BRA `(.L_x_1196) ;  /* 0x00000a3000007947 */ /* 0x000fea0003800000 */
.L_x_1209:
        /* <DEDUP_REMOVED lines=28> */
.L_x_1212:
        /* <DEDUP_REMOVED lines=15> */
.L_x_1211:
[----:B------:R0:W5:Y:S01]  /*3cf0*/  LDG.E.U16 R25, [R2.64] ;  /* 0x0000002402197981 */ /* 0x000162000c1e1500 */
[----:B------:R-:W-:Y:S05]  /*3d00*/  BRA `(.L_x_1196) ;  /* 0x0000076000007947 */ /* 0x000fea0003800000 */
.L_x_1208:
        /* <DEDUP_REMOVED lines=12> */
.L_x_1215:
        /* <DEDUP_REMOVED lines=21> */
.L_x_1219:
[----:B------:R-:W-:Y:S05]  /*3f20*/  BSYNC B1 ;  /* 0x0000000000017941 */ /* 0x000fea0003800000 */
.L_x_1218:
[----:B------:R-:W-:Y:S01]  /*3f30*/  LEA R3, R0, 0x3b800000, 0x17 ;  /* 0x3b80000000037811 */ /* 0x000fe200078eb8ff */
[----:B------:R-:W-:-:S05]  /*3f40*/  IMAD.SHL.U32 R0, R2, 0x100000, RZ ;  /* 0x0010000002007824 */ /* 0x000fca00078e00ff */
[----:B------:R-:W-:Y:S02]  /*3f50*/  LOP3.LUT R0, R3, R0, R4, 0xfe, !PT ;  /* 0x0000000003007212 */ /* 0x000fe400078efe04 */
.L_x_1217:
[----:B------:R-:W-:Y:S05]  /*3f60*/  BSYNC B0 ;  /* 0x0000000000007941 */ /* 0x000fea0003800000 */
.L_x_1216:
[----:B------:R-:W-:-:S04]  /*3f70*/  F2FP.BF16.PACK_AB R0, RZ, R0 ;  /* 0x00000000ff00723e */ /* 0x000fc800000010ff */
[----:B------:R-:W-:Y:S01]  /*3f80*/  PRMT R25, R0, 0x7610, R25 ;  /* 0x0000761000197816 */ /* 0x000fe20000000019 */
[----:B------:R-:W-:Y:S05]  /*3f90*/  BRA `(.L_x_1196) ;  /* 0x000004d000007947 */ /* 0x000fea0003800000 */
.L_x_1214:
        /* <DEDUP_REMOVED lines=21> */
.L_x_1223:
[----:B------:R-:W-:Y:S05]  /*40f0*/  BSYNC B1 ;  /* 0x0000000000017941 */ /* 0x000fea0003800000 */
.L_x_1222:
[----:B------:R-:W-:Y:S01]  /*4100*/  LEA R3, R0, 0x37800000, 0x17 ;  /* 0x3780000000037811 */ /* 0x000fe200078eb8ff */
[----:B------:R-:W-:-:S05]  /*4110*/  IMAD.SHL.U32 R0, R2, 0x200000, RZ ;  /* 0x0020000002007824 */ /* 0x000fca00078e00ff */
[----:B------:R-:W-:Y:S02]  /*4120*/  LOP3.LUT R0, R3, R0, R4, 0xfe, !PT ;  /* 0x0000000003007212 */ /* 0x000fe400078efe04 */
.L_x_1221:
[----:B------:R-:W-:Y:S05]  /*4130*/  BSYNC B0 ;  /* 0x0000000000007941 */ /* 0x000fea0003800000 */
.L_x_1220:
[----:B------:R-:W-:-:S04]  /*4140*/  F2FP.BF16.PACK_AB R0, RZ, R0 ;  /* 0x00000000ff00723e */ /* 0x000fc800000010ff */
[----:B------:R-:W-:Y:S01]  /*4150*/  PRMT R25, R0, 0x7610, R25 ;  /* 0x0000761000197816 */ /* 0x000fe20000000019 */
[----:B------:R-:W-:Y:S05]  /*4160*/  BRA `(.L_x_1196) ;  /* 0x0000030000007947 */ /* 0x000fea0003800000 */
.L_x_1213:
        /* <DEDUP_REMOVED lines=14> */
.L_x_1227:
[----:B------:R-:W-:Y:S05]  /*4250*/  BSYNC B0 ;  /* 0x0000000000007941 */ /* 0x000fea0003800000 */
.L_x_1226:
[----:B------:R-:W-:-:S04]  /*4260*/  F2FP.BF16.PACK_AB R0, RZ, R0 ;  /* 0x00000000ff00723e */ /* 0x000fc800000010ff */
[----:B------:R-:W-:Y:S01]  /*4270*/  PRMT R25, R0, 0x7610, R25 ;  /* 0x0000761000197816 */ /* 0x000fe20000000019 */
[----:B------:R-:W-:Y:S05]  /*4280*/  BRA `(.L_x_1196) ;  /* 0x000001e000007947 */ /* 0x000fea0003800000 */
.L_x_1201:
        /* <DEDUP_REMOVED lines=21> */
.L_x_1225:
[----:B------:R-:W2:Y:S02]  /*43e0*/  LDG.E.64 R2, [R2.64] ;  /* 0x0000002402027981 */ /* 0x000ea4000c1e1b00 */
[----:B--2---:R-:W0:Y:S02]  /*43f0*/  I2F.U64 R0, R2 ;  /* 0x0000000200007312 */ /* 0x004e240000301000 */
[----:B0-----:R-:W-:-:S04]  /*4400*/  F2FP.BF16.PACK_AB R0, RZ, R0 ;  /* 0x00000000ff00723e */ /* 0x001fc800000010ff */
[----:B------:R-:W-:Y:S01]  /*4410*/  PRMT R25, R0, 0x7610, R25 ;  /* 0x0000761000197816 */ /* 0x000fe20000000019 */
[----:B------:R-:W-:Y:S05]  /*4420*/  BRA `(.L_x_1196) ;  /* 0x0000004000007947 */ /* 0x000fea0003800000 */
.L_x_1224:
[----:B------:R-:W2:Y:S02]  /*4430*/  LDG.E R2, [R2.64] ;  /* 0x0000002402027981 */ /* 0x000ea4000c1e1900 */
[----:B--2---:R-:W0:Y:S02]  /*4440*/  I2F.U32 R0, R2 ;  /* 0x0000000200007306 */ /* 0x004e240000201000 */
[----:B0-----:R-:W-:-:S04]  /*4450*/  F2FP.BF16.PACK_AB R0, RZ, R0 ;  /* 0x00000000ff00723e */ /* 0x001fc800000010ff */
[----:B------:R-:W-:Y:S02]  /*4460*/  PRMT R25, R0, 0x7610, R25 ;  /* 0x0000761000197816 */ /* 0x000fe40000000019 */
.L_x_1196:
[----:B------:R-:W-:Y:S05]  /*4470*/  BSYNC B6 ;  /* 0x0000000000067941 */ /* 0x000fea0003800000 */
.L_x_1195:
[----:B------:R-:W1:Y:S01]  /*4480*/  S2R R17, SR_TID.X ;  /* 0x0000000000117919 */ /* 0x000e620000002100 */
[----:B-----5:R-:W-:Y:S01]  /*4490*/  PRMT R0, RZ, 0x5410, R25 ;  /* 0x00005410ff007816 */ /* 0x020fe20000000019 */
[----:B0-----:R-:W0:Y:S01]  /*44a0*/  LDC.U8 R2, c[0x0][0x184] ;  /* 0x00006100ff027b82 */ /* 0x001e220000000000 */
[----:B------:R-:W-:Y:S02]  /*44b0*/  BSSY B0, `(.L_x_1228) ;  /* 0x0000013000007945 */ /* 0x000fe40003800000 */
[----:B------:R-:W-:Y:S02]  /*44c0*/  FSETP.NEU.FTZ.AND P0, PT, R0, RZ, PT ;  /* 0x000000ff0000720b */ /* 0x000fe40003f1d000 */
[C---:B-1----:R-:W-:Y:S02]  /*44d0*/  IADD3 R3, R17.reuse, 0x180, RZ ;  /* 0x0000018011037810 */ /* 0x042fe40007ffe0ff */
[-C--:B------:R-:W-:Y:S02]  /*44e0*/  ISETP.GE.AND P2, PT, R17, R22.reuse, PT ;  /* 0x000000161100720c */ /* 0x080fe40003f46270 */
[----:B------:R-:W-:-:S02]  /*44f0*/  ISETP.GE.OR P0, PT, R3, R22, !P0 ;  /* 0x000000160300720c */ /* 0x000fc40004706670 */
[C---:B------:R-:W-:Y:S02]  /*4500*/  IADD3 R3, R17.reuse, 0x100, RZ ;  /* 0x0000010011037810 */ /* 0x040fe40007ffe0ff */
[----:B------:R-:W-:Y:S02]  /*4510*/  IADD3 R25, R17, 0x80, RZ ;  /* 0x0000008011197810 */ /* 0x000fe40007ffe0ff */
[-C--:B------:R-:W-:Y:S02]  /*4520*/  ISETP.GE.AND P1, PT, R3, R22.reuse, PT ;  /* 0x000000160300720c */ /* 0x080fe40003f26270 */
[----:B------:R-:W-:-:S05]  /*4530*/  ISETP.GE.AND P4, PT, R25, R22, PT ;  /* 0x000000161900720c */ /* 0x000fca0003f86270 */
[----:B------:R-:W-:-:S04]  /*4540*/  @!P0 FSET.BF.GT.FTZ.AND R0, R0, RZ, PT ;  /* 0x000000ff0000820a */ /* 0x000fc80003814000 */
[----:B------:R-:W-:Y:S01]  /*4550*/  @!P0 F2FP.BF16.PACK_AB R4, RZ, R0 ;  /* 0x00000000ff04823e */ /* 0x000fe200000010ff */
[----:B------:R-:W-:Y:S05]  /*4560*/  @P2 BRA `(.L_x_1229) ;  /* 0x0000007000002947 */ /* 0x000fea0003800000 */
[----:B0-----:R-:W-:Y:S01]  /*4570*/  PRMT R23, RZ, 0x5410, R23 ;  /* 0x00005410ff177816 */ /* 0x001fe20000000017 */
[----:B------:R-:W-:Y:S02]  /*4580*/  ULDC.U16 UR4, c[0x0][0x166] ;  /* 0x0000598000047ab9 */ /* 0x000fe40000000400 */
[----:B------:R-:W-:Y:S01]  /*4590*/  IMAD.U32 R3, RZ, RZ, UR4 ;  /* 0x00000004ff037e24 */ /* 0x000fe2000f8e00ff */
[----:B------:R-:W-:-:S13]  /*45a0*/  FSETP.NEU.FTZ.AND P3, PT, R23, RZ, PT ;  /* 0x000000ff1700720b */ /* 0x000fda0003f7d000 */
[----:B------:R-:W-:-:S04]  /*45b0*/  @P3 FSET.BF.GT.FTZ.AND R23, R23, RZ, PT ;  /* 0x000000ff1717320a */ /* 0x000fc80003814000 */
[----:B------:R-:W-:-:S04]  /*45c0*/  @P3 F2FP.BF16.PACK_AB R23, RZ, R23 ;  /* 0x00000017ff17323e */ /* 0x000fc800000010ff */
[----:B------:R-:W-:Y:S02]  /*45d0*/  @P3 PRMT R3, R23, 0x7610, R3 ;  /* 0x0000761017033816 */ /* 0x000fe40000000003 */
.L_x_1229:
[----:B0-----:R-:W-:Y:S05]  /*45e0*/  BSYNC B0 ;  /* 0x0000000000007941 */ /* 0x001fea0003800000 */
.L_x_1228:
[----:B------:R-:W-:Y:S01]  /*45f0*/  BSSY B0, `(.L_x_1230) ;  /* 0x0000009000007945 */ /* 0x000fe20003800000 */
[----:B------:R-:W-:Y:S05]  /*4600*/  @P4 BRA `(.L_x_1231) ;  /* 0x0000007000004947 */ /* 0x000fea0003800000 */
[----:B------:R-:W-:Y:S01]  /*4610*/  PRMT R19, RZ, 0x5410, R19 ;  /* 0x00005410ff137816 */ /* 0x000fe20000000013 */
[----:B------:R-:W-:-:S03]  /*4620*/  ULDC.U16 UR4, c[0x0][0x166] ;  /* 0x0000598000047ab9 */ /* 0x000fc60000000400 */
[----:B------:R-:W-:-:S13]  /*4630*/  FSETP.NEU.FTZ.AND P3, PT, R19, RZ, PT ;  /* 0x000000ff1300720b */ /* 0x000fda0003f7d000 */
[----:B------:R-:W-:Y:S01]  /*4640*/  @P3 FSET.BF.GT.FTZ.AND R0, R19, RZ, PT ;  /* 0x000000ff1300320a */ /* 0x000fe20003814000 */
[----:B------:R-:W-:-:S03]  /*4650*/  IMAD.U32 R19, RZ, RZ, UR4 ;  /* 0x00000004ff137e24 */ /* 0x000fc6000f8e00ff */
[----:B------:R-:W-:-:S04]  /*4660*/  @P3 F2FP.BF16.PACK_AB R0, RZ, R0 ;  /* 0x00000000ff00323e */ /* 0x000fc800000010ff */
[----:B------:R-:W-:Y:S02]  /*4670*/  @P3 PRMT R19, R0, 0x7610, R19 ;  /* 0x0000761000133816 */ /* 0x000fe40000000013 */
.L_x_1231:
[----:B------:R-:W-:Y:S05]  /*4680*/  BSYNC B0 ;  /* 0x0000000000007941 */ /* 0x000fea0003800000 */
.L_x_1230:
[----:B------:R-:W-:Y:S01]  /*4690*/  BSSY B0, `(.L_x_1232) ;  /* 0x0000009000007945 */ /* 0x000fe20003800000 */
[----:B------:R-:W-:Y:S05]  /*46a0*/  @P1 BRA `(.L_x_1233) ;  /* 0x0000007000001947 */ /* 0x000fea0003800000 */
[----:B------:R-:W-:Y:S01]  /*46b0*/  PRMT R26, RZ, 0x5410, R26 ;  /* 0x00005410ff1a7816 */ /* 0x000fe2000000001a */
[----:B------:R-:W-:Y:S02]  /*46c0*/  ULDC.U16 UR4, c[0x0][0x166] ;  /* 0x0000598000047ab9 */ /* 0x000fe40000000400 */
[----:B------:R-:W-:Y:S01]  /*46d0*/  IMAD.U32 R18, RZ, RZ, UR4 ;  /* 0x00000004ff127e24 */ /* 0x000fe2000f8e00ff */
[----:B------:R-:W-:-:S13]  /*46e0*/  FSETP.NEU.FTZ.AND P1, PT, R26, RZ, PT ;  /* 0x000000ff1a00720b */ /* 0x000fda0003f3d000 */
[----:B------:R-:W-:-:S04]  /*46f0*/  @P1 FSET.BF.GT.FTZ.AND R26, R26, RZ, PT ;  /* 0x000000ff1a1a120a */ /* 0x000fc80003814000 */
[----:B------:R-:W-:-:S04]  /*4700*/  @P1 F2FP.BF16.PACK_AB R26, RZ, R26 ;  /* 0x0000001aff1a123e */ /* 0x000fc800000010ff */
[----:B------:R-:W-:Y:S02]  /*4710*/  @P1 PRMT R18, R26, 0x7610, R18 ;  /* 0x000076101a121816 */ /* 0x000fe40000000012 */
.L_x_1233:
[----:B------:R-:W-:Y:S05]  /*4720*/  BSYNC B0 ;  /* 0x0000000000007941 */ /* 0x000fea0003800000 */
.L_x_1232:
[----:B------:R-:W-:Y:S01]  /*4730*/  BSSY B6, `(.L_x_1234) ;  /* 0x0000115000067945 */ /* 0x000fe20003800000 */
[----:B------:R-:W-:Y:S01]  /*4740*/  @!P0 PRMT R24, R4, 0x7610, R24 ;  /* 0x0000761004188816 */ /* 0x000fe20000000018 */
[----:B------:R-:W-:Y:S05]  /*4750*/  @P2 BRA `(.L_x_1235) ;  /* 0x0000112000002947 */ /* 0x000fea0003800000 */
[----:B------:R-:W-:Y:S01]  /*4760*/  IMAD R0, R16, 0x200, R17 ;  /* 0x0000020010007824 */ /* 0x000fe200078e0211 */
        /* <DEDUP_REMOVED lines=20> */
.L_x_1239:
[----:B------:R-:W-:Y:S01]  /*48b0*/  PRMT R5, RZ, 0x5410, R3 ;  /* 0x00005410ff057816 */ /* 0x000fe20000000003 */
[----:B------:R-:W-:-:S05]  /*48c0*/  IMAD.MOV.U32 R17, RZ, RZ, R25 ;  /* 0x000000ffff117224 */ /* 0x000fca00078e0019 */
[----:B------:R-:W0:Y:S02]  /*48d0*/  F2I.S64.TRUNC R4, R5 ;  /* 0x0000000500047311 */ /* 0x000e24000020d900 */
[----:B0-----:R0:W-:Y:S01]  /*48e0*/  STG.E.U8 [R8.64], R4 ;  /* 0x0000000408007986 */ /* 0x0011e2000c101124 */
[----:B------:R-:W-:Y:S05]  /*48f0*/  BRA `(.L_x_1235) ;  /* 0x00000f8000007947 */ /* 0x000fea0003800000 */
.L_x_1238:
        /* <DEDUP_REMOVED lines=11> */
.L_x_1242:
[----:B------:R-:W-:Y:S01]  /*49b0*/  PRMT R3, RZ, 0x5410, R3 ;  /* 0x00005410ff037816 */ /* 0x000fe20000000003 */
[----:B------:R-:W-:-:S05]  /*49c0*/  IMAD.MOV.U32 R17, RZ, RZ, R25 ;  /* 0x000000ffff117224 */ /* 0x000fca00078e0019 */
[----:B------:R-:W0:Y:S02]  /*49d0*/  F2I.FTZ.TRUNC.NTZ R3, R3 ;  /* 0x0000000300037305 */ /* 0x000e24000021f100 */
[----:B0-----:R0:W-:Y:S01]  /*49e0*/  STG.E [R8.64], R3 ;  /* 0x0000000308007986 */ /* 0x0011e2000c101924 */
[----:B------:R-:W-:Y:S05]  /*49f0*/  BRA `(.L_x_1235) ;  /* 0x00000e8000007947 */ /* 0x000fea0003800000 */
.L_x_1241:
[----:B------:R-:W-:Y:S01]  /*4a00*/  PRMT R3, RZ, 0x5410, R3 ;  /* 0x00005410ff037816 */ /* 0x000fe20000000003 */
[----:B------:R-:W-:-:S05]  /*4a10*/  IMAD.MOV.U32 R17, RZ, RZ, R25 ;  /* 0x000000ffff117224 */ /* 0x000fca00078e0019 */
[----:B------:R-:W0:Y:S02]  /*4a20*/  F2I.FTZ.TRUNC.NTZ R3, R3 ;  /* 0x0000000300037305 */ /* 0x000e24000021f100 */
[----:B0-----:R0:W-:Y:S01]  /*4a30*/  STG.E.U16 [R8.64], R3 ;  /* 0x0000000308007986 */ /* 0x0011e2000c101524 */
[----:B------:R-:W-:Y:S05]  /*4a40*/  BRA `(.L_x_1235) ;  /* 0x00000e3000007947 */ /* 0x000fea0003800000 */
.L_x_1237:
        /* <DEDUP_REMOVED lines=10> */
.L_x_1244:
[----:B------:R-:W-:Y:S01]  /*4af0*/  PRMT R0, RZ, 0x5410, R3 ;  /* 0x00005410ff007816 */ /* 0x000fe20000000003 */
[----:B------:R-:W-:-:S03]  /*4b00*/  IMAD.MOV.U32 R17, RZ, RZ, R25 ;  /* 0x000000ffff117224 */ /* 0x000fc600078e0019 */
[----:B------:R-:W-:-:S05]  /*4b10*/  F2FP.PACK_AB R0, RZ, R0 ;  /* 0x00000000ff00723e */ /* 0x000fca00000000ff */
[----:B------:R0:W-:Y:S01]  /*4b20*/  STG.E.U16 [R8.64], R0 ;  /* 0x0000000008007986 */ /* 0x0001e2000c101524 */
[----:B------:R-:W-:Y:S05]  /*4b30*/  BRA `(.L_x_1235) ;  /* 0x00000d4000007947 */ /* 0x000fea0003800000 */
.L_x_1243:
        /* <DEDUP_REMOVED lines=11> */
.L_x_1246:
[----:B------:R-:W-:Y:S01]  /*4bf0*/  PRMT R3, RZ, 0x5410, R3 ;  /* 0x00005410ff037816 */ /* 0x000fe20000000003 */
[----:B------:R-:W-:-:S03]  /*4c00*/  IMAD.MOV.U32 R17, RZ, RZ, R25 ;  /* 0x000000ffff117224 */ /* 0x000fc600078e0019 */
[----:B------:R-:W-:-:S04]  /*4c10*/  F2FP.PACK_AB R3, RZ, R3 ;  /* 0x00000003ff03723e */ /* 0x000fc800000000ff */
[----:B------:R-:W-:-:S05]  /*4c20*/  PRMT R3, R3, 0x5410, RZ ;  /* 0x0000541003037816 */ /* 0x000fca00000000ff */
[----:B------:R0:W-:Y:S01]  /*4c30*/  STG.E [R8.64], R3 ;  /* 0x0000000308007986 */ /* 0x0001e2000c101924 */
[----:B------:R-:W-:Y:S05]  /*4c40*/  BRA `(.L_x_1235) ;  /* 0x00000c3000007947 */ /* 0x000fea0003800000 */
.L_x_1245:
[----:B------:R-:W-:Y:S01]  /*4c50*/  PRMT R4, RZ, 0x5410, R3 ;  /* 0x00005410ff047816 */ /* 0x000fe20000000003 */
[----:B------:R-:W-:-:S04]  /*4c60*/  IMAD.MOV.U32 R17, RZ, RZ, R25 ;  /* 0x000000ffff117224 */ /* 0x000fc800078e0019 */
[----:B------:R-:W-:-:S06]  /*4c70*/  FMUL.FTZ R4, R4, 1 ;  /* 0x3f80000004047820 */ /* 0x000fcc0000410000 */
[----:B------:R-:W0:Y:S02]  /*4c80*/  F2F.F64.F32 R4, R4 ;  /* 0x0000000400047310 */ /* 0x000e240000201800 */
[----:B0-----:R0:W-:Y:S01]  /*4c90*/  STG.E.64 [R8.64], R4 ;  /* 0x0000000408007986 */ /* 0x0011e2000c101b24 */
[----:B------:R-:W-:Y:S05]  /*4ca0*/  BRA `(.L_x_1235) ;  /* 0x00000bd000007947 */ /* 0x000fea0003800000 */
.L_x_1236:
        /* <DEDUP_REMOVED lines=14> */
.L_x_1249:
[----:B------:R-:W-:Y:S01]  /*4d90*/  PRMT R3, RZ, 0x5410, R3 ;  /* 0x00005410ff037816 */ /* 0x000fe20000000003 */
[----:B------:R-:W-:Y:S01]  /*4da0*/  CS2R R6, SRZ ;  /* 0x0000000000067805 */ /* 0x000fe2000001ff00 */
[----:B------:R-:W-:-:S03]  /*4db0*/  IMAD.MOV.U32 R17, RZ, RZ, R25 ;  /* 0x000000ffff117224 */ /* 0x000fc600078e0019 */
[----:B------:R-:W-:-:S04]  /*4dc0*/  FMUL.FTZ R3, R3, 1 ;  /* 0x3f80000003037820 */ /* 0x000fc80000410000 */
[----:B------:R-:W0:Y:S02]  /*4dd0*/  F2F.F64.F32 R4, R3 ;  /* 0x0000000300047310 */ /* 0x000e240000201800 */
[----:B0-----:R0:W-:Y:S01]  /*4de0*/  STG.E.128 [R8.64], R4 ;  /* 0x0000000408007986 */ /* 0x0011e2000c101d24 */
[----:B------:R-:W-:Y:S05]  /*4df0*/  BRA `(.L_x_1235) ;  /* 0x00000a8000007947 */ /* 0x000fea0003800000 */
.L_x_1248:
        /* <DEDUP_REMOVED lines=21> */
.L_x_1253:
[----:B------:R-:W-:Y:S05]  /*4f50*/  BSYNC B0 ;  /* 0x0000000000007941 */ /* 0x000fea0003800000 */
.L_x_1252:
[----:B------:R-:W-:Y:S01]  /*4f60*/  LOP3.LUT R5, R0, R5, RZ, 0xfc, !PT ;  /* 0x0000000500057212 */ /* 0x000fe200078efcff */
[----:B------:R-:W-:-:S04]  /*4f70*/  IMAD.MOV.U32 R17, RZ, RZ, R25 ;  /* 0x000000ffff117224 */ /* 0x000fc800078e0019 */
[----:B------:R0:W-:Y:S01]  /*4f80*/  STG.E.U8 [R8.64], R5 ;  /* 0x0000000508007986 */ /* 0x0001e2000c101124 */
[----:B------:R-:W-:Y:S05]  /*4f90*/  BRA `(.L_x_1235) ;  /* 0x000008e000007947 */ /* 0x000fea0003800000 */
.L_x_1251:
        /* <DEDUP_REMOVED lines=13> */
.L_x_1255:
[----:B------:R-:W-:Y:S01]  /*5070*/  IMAD.MOV.U32 R0, RZ, RZ, 0x7f ;  /* 0x0000007fff007424 */ /* 0x000fe200078e00ff */
[----:B------:R-:W-:-:S04]  /*5080*/  ISETP.GT.U32.AND P0, PT, R3, 0x7f800000, PT ;  /* 0x7f8000000300780c */ /* 0x000fc80003f04070 */
[----:B------:R-:W-:-:S04]  /*5090*/  SEL R0, R0, 0x7c, P0 ;  /* 0x0000007c00007807 */ /* 0x000fc80000000000 */
.L_x_1256:
[----:B------:R-:W-:Y:S05]  /*50a0*/  BSYNC B0 ;  /* 0x0000000000007941 */ /* 0x000fea0003800000 */
.L_x_1254:
[----:B------:R-:W-:Y:S01]  /*50b0*/  LOP3.LUT R3, R5, 0x80000000, RZ, 0xc0, !PT ;  /* 0x8000000005037812 */ /* 0x000fe200078ec0ff */
[----:B------:R-:W-:-:S03]  /*50c0*/  IMAD.MOV.U32 R17, RZ, RZ, R25 ;  /* 0x000000ffff117224 */ /* 0x000fc600078e0019 */
[----:B------:R-:W-:-:S04]  /*50d0*/  SHF.R.U32.HI R3, RZ, 0x18, R3 ;  /* 0x00000018ff037819 */ /* 0x000fc80000011603 */
[----:B------:R-:W-:-:S05]  /*50e0*/  LOP3.LUT R3, R0, R3, RZ, 0xfc, !PT ;  /* 0x0000000300037212 */ /* 0x000fca00078efcff */
[----:B------:R0:W-:Y:S01]  /*50f0*/  STG.E.U8 [R8.64], R3 ;  /* 0x0000000308007986 */ /* 0x0001e2000c101124 */
[----:B------:R-:W-:Y:S05]  /*5100*/  BRA `(.L_x_1235) ;  /* 0x0000077000007947 */ /* 0x000fea0003800000 */
.L_x_1250:
[----:B------:R0:W-:Y:S01]  /*5110*/  STG.E.U16 [R8.64], R3 ;  /* 0x0000000308007986 */ /* 0x0001e2000c101524 */
[----:B------:R-:W-:Y:S01]  /*5120*/  IMAD.MOV.U32 R17, RZ, RZ, R25 ;  /* 0x000000ffff117224 */ /* 0x000fe200078e0019 */
[----:B------:R-:W-:Y:S05]  /*5130*/  BRA `(.L_x_1235) ;  /* 0x0000074000007947 */ /* 0x000fea0003800000 */
.L_x_1247:
        /* <DEDUP_REMOVED lines=13> */
.L_x_1259:
        /* <DEDUP_REMOVED lines=17> */
.L_x_1262:
[----:B------:R-:W-:-:S04]  /*5320*/  LOP3.LUT R3, R5, 0x80000000, RZ, 0xc0, !PT ;  /* 0x8000000005037812 */ /* 0x000fc800078ec0ff */
[----:B------:R-:W-:-:S04]  /*5330*/  SHF.R.U32.HI R3, RZ, 0x18, R3 ;  /* 0x00000018ff037819 */ /* 0x000fc80000011603 */
[----:B------:R-:W-:-:S04]  /*5340*/  LOP3.LUT R0, R0, R3, RZ, 0xfc, !PT ;  /* 0x0000000300007212 */ /* 0x000fc800078efcff */
[----:B------:R-:W-:Y:S02]  /*5350*/  PRMT R4, R0, 0x7610, R4 ;  /* 0x0000761000047816 */ /* 0x000fe40000000004 */
.L_x_1261:
[----:B------:R-:W-:Y:S05]  /*5360*/  BSYNC B0 ;  /* 0x0000000000007941 */ /* 0x000fea0003800000 */
.L_x_1260:
[----:B------:R0:W-:Y:S01]  /*5370*/  STG.E.U8 [R8.64], R4 ;  /* 0x0000000408007986 */ /* 0x0001e2000c101124 */
[----:B------:R-:W-:Y:S01]  /*5380*/  IMAD.MOV.U32 R17, RZ, RZ, R25 ;  /* 0x000000ffff117224 */ /* 0x000fe200078e0019 */
[----:B------:R-:W-:Y:S05]  /*5390*/  BRA `(.L_x_1235) ;  /* 0x000004e000007947 */ /* 0x000fea0003800000 */
.L_x_1258:
        /* <DEDUP_REMOVED lines=17> */
.L_x_1265:
[----:B------:R-:W-:-:S04]  /*54b0*/  LOP3.LUT R3, R5, 0x80000000, RZ, 0xc0, !PT ;  /* 0x8000000005037812 */ /* 0x000fc800078ec0ff */
[----:B------:R-:W-:-:S04]  /*54c0*/  SHF.R.U32.HI R3, RZ, 0x18, R3 ;  /* 0x00000018ff037819 */ /* 0x000fc80000011603 */
[----:B------:R-:W-:-:S04]  /*54d0*/  LOP3.LUT R0, R0, R3, RZ, 0xfc, !PT ;  /* 0x0000000300007212 */ /* 0x000fc800078efcff */
[----:B------:R-:W-:Y:S02]  /*54e0*/  PRMT R4, R0, 0x7610, R4 ;  /* 0x0000761000047816 */ /* 0x000fe40000000004 */
.L_x_1264:
[----:B------:R-:W-:Y:S05]  /*54f0*/  BSYNC B0 ;  /* 0x0000000000007941 */ /* 0x000fea0003800000 */
.L_x_1263:
[----:B------:R0:W-:Y:S01]  /*5500*/  STG.E.U8 [R8.64], R4 ;  /* 0x0000000408007986 */ /* 0x0001e2000c101124 */
[----:B------:R-:W-:Y:S01]  /*5510*/  IMAD.MOV.U32 R17, RZ, RZ, R25 ;  /* 0x000000ffff117224 */ /* 0x000fe200078e0019 */
[----:B------:R-:W-:Y:S05]  /*5520*/  BRA `(.L_x_1235) ;  /* 0x0000035000007947 */ /* 0x000fea0003800000 */
.L_x_1257:
        /* <DEDUP_REMOVED lines=23> */
.L_x_1240:
        /* <DEDUP_REMOVED lines=21> */
.L_x_1267:
[----:B------:R-:W-:Y:S01]  /*57f0*/  PRMT R4, RZ, 0x5410, R3 ;  /* 0x00005410ff047816 */ /* 0x000fe20000000003 */
[----:B------:R-:W-:-:S05]  /*5800*/  IMAD.MOV.U32 R17, RZ, RZ, R25 ;  /* 0x000000ffff117224 */ /* 0x000fca00078e0019 */
[----:B------:R-:W0:Y:S02]  /*5810*/  F2I.U64.TRUNC R4, R4 ;  /* 0x0000000400047311 */ /* 0x000e24000020d800 */
[----:B0-----:R0:W-:Y:S01]  /*5820*/  STG.E.64 [R8.64], R4 ;  /* 0x0000000408007986 */ /* 0x0011e2000c101b24 */
[----:B------:R-:W-:Y:S05]  /*5830*/  BRA `(.L_x_1235) ;  /* 0x0000004000007947 */ /* 0x000fea0003800000 */
.L_x_1266:
[----:B------:R-:W-:Y:S01]  /*5840*/  PRMT R3, RZ, 0x5410, R3 ;  /* 0x00005410ff037816 */ /* 0x000fe20000000003 */
[----:B------:R-:W-:-:S05]  /*5850*/  IMAD.MOV.U32 R17, RZ, RZ, R25 ;  /* 0x000000ffff117224 */ /* 0x000fca00078e0019 */
[----:B------:R-:W0:Y:S02]  /*5860*/  F2I.FTZ.U32.TRUNC.NTZ R3, R3 ;  /* 0x0000000300037305 */ /* 0x000e24000021f000 */
[----:B0-----:R0:W-:Y:S02]  /*5870*/  STG.E [R8.64], R3 ;  /* 0x0000000308007986 */ /* 0x0011e4000c101924 */
.L_x_1235:
[----:B------:R-:W-:Y:S05]  /*5880*/  BSYNC B6 ;  /* 0x0000000000067941 */ /* 0x000fea0003800000 */
.L_x_1234:
        /* <DEDUP_REMOVED lines=23> */
.L_x_1273:
[----:B------:R-:W-:-:S06]  /*5a00*/  PRMT R5, RZ, 0x5410, R19 ;  /* 0x00005410ff057816 */ /* 0x000fcc0000000013 */
[----:B------:R-:W0:Y:S02]  /*5a10*/  F2I.S64.TRUNC R4, R5 ;  /* 0x0000000500047311 */ /* 0x000e24000020d900 */
[----:B0-----:R0:W-:Y:S01]  /*5a20*/  STG.E.U8 [R8.64], R4 ;  /* 0x0000000408007986 */ /* 0x0011e2000c101124 */
[----:B------:R-:W-:Y:S05]  /*5a30*/  BRA `(.L_x_1275) ;  /* 0x00000e4000007947 */ /* 0x000fea0003800000 */
.L_x_1272:
        /* <DEDUP_REMOVED lines=10> */
.L_x_1277:
[----:B------:R-:W-:-:S06]  /*5ae0*/  PRMT R19, RZ, 0x5410, R19 ;  /* 0x00005410ff137816 */ /* 0x000fcc0000000013 */
[----:B------:R-:W0:Y:S02]  /*5af0*/  F2I.FTZ.TRUNC.NTZ R19, R19 ;  /* 0x0000001300137305 */ /* 0x000e24000021f100 */
[----:B0-----:R0:W-:Y:S01]  /*5b00*/  STG.E [R8.64], R19 ;  /* 0x0000001308007986 */ /* 0x0011e2000c101924 */
[----:B------:R-:W-:Y:S05]  /*5b10*/  BRA `(.L_x_1275) ;  /* 0x00000d6000007947 */ /* 0x000fea0003800000 */
.L_x_1276:
[----:B------:R-:W-:-:S06]  /*5b20*/  PRMT R19, RZ, 0x5410, R19 ;  /* 0x00005410ff137816 */ /* 0x000fcc0000000013 */
[----:B------:R-:W0:Y:S02]  /*5b30*/  F2I.FTZ.TRUNC.NTZ R19, R19 ;  /* 0x0000001300137305 */ /* 0x000e24000021f100 */
[----:B0-----:R0:W-:Y:S01]  /*5b40*/  STG.E.U16 [R8.64], R19 ;  /* 0x0000001308007986 */ /* 0x0011e2000c101524 */
[----:B------:R-:W-:Y:S05]  /*5b50*/  BRA `(.L_x_1275) ;  /* 0x00000d2000007947 */ /* 0x000fea0003800000 */
.L_x_1271:
        /* <DEDUP_REMOVED lines=9> */
.L_x_1279:
[----:B------:R-:W-:-:S04]  /*5bf0*/  PRMT R0, RZ, 0x5410, R19 ;  /* 0x00005410ff007816 */ /* 0x000fc80000000013 */
[----:B------:R-:W-:-:S05]  /*5c00*/  F2FP.PACK_AB R0, RZ, R0 ;  /* 0x00000000ff00723e */ /* 0x000fca00000000ff */
[----:B------:R0:W-:Y:S01]  /*5c10*/  STG.E.U16 [R8.64], R0 ;  /* 0x0000000008007986 */ /* 0x0001e2000c101524 */
[----:B------:R-:W-:Y:S05]  /*5c20*/  BRA `(.L_x_1275) ;  /* 0x00000c5000007947 */ /* 0x000fea0003800000 */
.L_x_1278:
        /* <DEDUP_REMOVED lines=10> */
.L_x_1281:
[----:B------:R-:W-:-:S04]  /*5cd0*/  PRMT R19, RZ, 0x5410, R19 ;  /* 0x00005410ff137816 */ /* 0x000fc80000000013 */
[----:B------:R-:W-:-:S04]  /*5ce0*/  F2FP.PACK_AB R3, RZ, R19 ;  /* 0x00000013ff03723e */ /* 0x000fc800000000ff */
[----:B------:R-:W-:-:S05]  /*5cf0*/  PRMT R3, R3, 0x5410, RZ ;  /* 0x0000541003037816 */ /* 0x000fca00000000ff */
[----:B------:R0:W-:Y:S01]  /*5d00*/  STG.E [R8.64], R3 ;  /* 0x0000000308007986 */ /* 0x0001e2000c101924 */
[----:B------:R-:W-:Y:S05]  /*5d10*/  BRA `(.L_x_1275) ;  /* 0x00000b6000007947 */ /* 0x000fea0003800000 */
.L_x_1280:
[----:B------:R-:W-:-:S05]  /*5d20*/  PRMT R4, RZ, 0x5410, R19 ;  /* 0x00005410ff047816 */ /* 0x000fca0000000013 */
[----:B------:R-:W-:-:S06]  /*5d30*/  FMUL.FTZ R4, R4, 1 ;  /* 0x3f80000004047820 */ /* 0x000fcc0000410000 */
[----:B------:R-:W0:Y:S02]  /*5d40*/  F2F.F64.F32 R4, R4 ;  /* 0x0000000400047310 */ /* 0x000e240000201800 */
[----:B0-----:R0:W-:Y:S01]  /*5d50*/  STG.E.64 [R8.64], R4 ;  /* 0x0000000408007986 */ /* 0x0011e2000c101b24 */
[----:B------:R-:W-:Y:S05]  /*5d60*/  BRA `(.L_x_1275) ;  /* 0x00000b1000007947 */ /* 0x000fea0003800000 */
.L_x_1270:
        /* <DEDUP_REMOVED lines=13> */
.L_x_1284:
[----:B------:R-:W-:Y:S01]  /*5e40*/  PRMT R19, RZ, 0x5410, R19 ;  /* 0x00005410ff137816 */ /* 0x000fe20000000013 */
[----:B------:R-:W-:-:S04]  /*5e50*/  CS2R R6, SRZ ;  /* 0x0000000000067805 */ /* 0x000fc8000001ff00 */
[----:B------:R-:W-:-:S06]  /*5e60*/  FMUL.FTZ R4, R19, 1 ;  /* 0x3f80000013047820 */ /* 0x000fcc0000410000 */
[----:B------:R-:W0:Y:S02]  /*5e70*/  F2F.F64.F32 R4, R4 ;  /* 0x0000000400047310 */ /* 0x000e240000201800 */
[----:B0-----:R0:W-:Y:S01]  /*5e80*/  STG.E.128 [R8.64], R4 ;  /* 0x0000000408007986 */ /* 0x0011e2000c101d24 */
[----:B------:R-:W-:Y:S05]  /*5e90*/  BRA `(.L_x_1275) ;  /* 0x000009e000007947 */ /* 0x000fea0003800000 */
.L_x_1283:
        /* <DEDUP_REMOVED lines=21> */
.L_x_1288:
[----:B------:R-:W-:Y:S05]  /*5ff0*/  BSYNC B0 ;  /* 0x0000000000007941 */ /* 0x000fea0003800000 */
.L_x_1287:
[----:B------:R-:W-:-:S05]  /*6000*/  LOP3.LUT R5, R0, R5, RZ, 0xfc, !PT ;  /* 0x0000000500057212 */ /* 0x000fca00078efcff */
[----:B------:R0:W-:Y:S01]  /*6010*/  STG.E.U8 [R8.64], R5 ;  /* 0x0000000508007986 */ /* 0x0001e2000c101124 */
[----:B------:R-:W-:Y:S05]  /*6020*/  BRA `(.L_x_1275) ;  /* 0x0000085000007947 */ /* 0x000fea0003800000 */
.L_x_1286:
        /* <DEDUP_REMOVED lines=13> */
.L_x_1290:
[----:B------:R-:W-:Y:S01]  /*6100*/  IMAD.MOV.U32 R0, RZ, RZ, 0x7f ;  /* 0x0000007fff007424 */ /* 0x000fe200078e00ff */
[----:B------:R-:W-:-:S04]  /*6110*/  ISETP.GT.U32.AND P0, PT, R3, 0x7f800000, PT ;  /* 0x7f8000000300780c */ /* 0x000fc80003f04070 */
[----:B------:R-:W-:-:S04]  /*6120*/  SEL R0, R0, 0x7c, P0 ;  /* 0x0000007c00007807 */ /* 0x000fc80000000000 */
.L_x_1291:
[----:B------:R-:W-:Y:S05]  /*6130*/  BSYNC B0 ;  /* 0x0000000000007941 */ /* 0x000fea0003800000 */
.L_x_1289:
[----:B------:R-:W-:-:S04]  /*6140*/  LOP3.LUT R3, R19, 0x80000000, RZ, 0xc0, !PT ;  /* 0x8000000013037812 */ /* 0x000fc800078ec0ff */
[----:B------:R-:W-:-:S04]  /*6150*/  SHF.R.U32.HI R3, RZ, 0x18, R3 ;  /* 0x00000018ff037819 */ /* 0x000fc80000011603 */
[----:B------:R-:W-:-:S05]  /*6160*/  LOP3.LUT R3, R0, R3, RZ, 0xfc, !PT ;  /* 0x0000000300037212 */ /* 0x000fca00078efcff */
[----:B------:R0:W-:Y:S01]  /*6170*/  STG.E.U8 [R8.64], R3 ;  /* 0x0000000308007986 */ /* 0x0001e2000c101124 */
[----:B------:R-:W-:Y:S05]  /*6180*/  BRA `(.L_x_1275) ;  /* 0x000006f000007947 */ /* 0x000fea0003800000 */
.L_x_1285:
[----:B------:R0:W-:Y:S01]  /*6190*/  STG.E.U16 [R8.64], R19 ;  /* 0x0000001308007986 */ /* 0x0001e2000c101524 */
[----:B------:R-:W-:Y:S05]  /*61a0*/  BRA `(.L_x_1275) ;  /* 0x000006d000007947 */ /* 0x000fea0003800000 */
.L_x_1282:
        /* <DEDUP_REMOVED lines=12> */
.L_x_1294:
        /* <DEDUP_REMOVED lines=17> */
.L_x_1297:
[----:B------:R-:W-:-:S04]  /*6380*/  LOP3.LUT R3, R19, 0x80000000, RZ, 0xc0, !PT ;  /* 0x8000000013037812 */ /* 0x000fc800078ec0ff */
[----:B------:R-:W-:-:S04]  /*6390*/  SHF.R.U32.HI R3, RZ, 0x18, R3 ;  /* 0x00000018ff037819 */ /* 0x000fc80000011603 */
[----:B------:R-:W-:-:S04]  /*63a0*/  LOP3.LUT R0, R0, R3, RZ, 0xfc, !PT ;  /* 0x0000000300007212 */ /* 0x000fc800078efcff */
[----:B------:R-:W-:Y:S02]  /*63b0*/  PRMT R4, R0, 0x7610, R4 ;  /* 0x0000761000047816 */ /* 0x000fe40000000004 */
.L_x_1296:
[----:B------:R-:W-:Y:S05]  /*63c0*/  BSYNC B0 ;  /* 0x0000000000007941 */ /* 0x000fea0003800000 */
.L_x_1295:
[----:B------:R0:W-:Y:S01]  /*63d0*/  STG.E.U8 [R8.64], R4 ;  /* 0x0000000408007986 */ /* 0x0001e2000c101124 */
[----:B------:R-:W-:Y:S05]  /*63e0*/  BRA `(.L_x_1275) ;  /* 0x0000049000007947 */ /* 0x000fea0003800000 */
.L_x_1293:
        /* <DEDUP_REMOVED lines=17> */
.L_x_1300:
[----:B------:R-:W-:-:S04]  /*6500*/  LOP3.LUT R3, R19, 0x80000000, RZ, 0xc0, !PT ;  /* 0x8000000013037812 */ /* 0x000fc800078ec0ff */
[----:B------:R-:W-:-:S04]  /*6510*/  SHF.R.U32.HI R3, RZ, 0x18, R3 ;  /* 0x00000018ff037819 */ /* 0x000fc80000011603 */
[----:B------:R-:W-:-:S04]  /*6520*/  LOP3.LUT R0, R0, R3, RZ, 0xfc, !PT ;  /* 0x0000000300007212 */ /* 0x000fc800078efcff */
[----:B------:R-:W-:Y:S02]  /*6530*/  PRMT R4, R0, 0x7610, R4 ;  /* 0x0000761000047816 */ /* 0x000fe40000000004 */
.L_x_1299:
[----:B------:R-:W-:Y:S05]  /*6540*/  BSYNC B0 ;  /* 0x0000000000007941 */ /* 0x000fea0003800000 */
.L_x_1298:
[----:B------:R0:W-:Y:S01]  /*6550*/  STG.E.U8 [R8.64], R4 ;  /* 0x0000000408007986 */ /* 0x0001e2000c101124 */
[----:B------:R-:W-:Y:S05]  /*6560*/  BRA `(.L_x_1275) ;  /* 0x0000031000007947 */ /* 0x000fea0003800000 */
.L_x_1292:
        /* <DEDUP_REMOVED lines=22> */
.L_x_1274:
        /* <DEDUP_REMOVED lines=20> */
.L_x_1302:
[----:B------:R-:W-:-:S06]  /*6810*/  PRMT R4, RZ, 0x5410, R19 ;  /* 0x00005410ff047816 */ /* 0x000fcc0000000013 */
[----:B------:R-:W0:Y:S02]  /*6820*/  F2I.U64.TRUNC R4, R4 ;  /* 0x0000000400047311 */ /* 0x000e24000020d800 */
[----:B0-----:R0:W-:Y:S01]  /*6830*/  STG.E.64 [R8.64], R4 ;  /* 0x0000000408007986 */ /* 0x0011e2000c101b24 */
[----:B------:R-:W-:Y:S05]  /*6840*/  BRA `(.L_x_1275) ;  /* 0x0000003000007947 */ /* 0x000fea0003800000 */
.L_x_1301:
[----:B------:R-:W-:-:S06]  /*6850*/  PRMT R19, RZ, 0x5410, R19 ;  /* 0x00005410ff137816 */ /* 0x000fcc0000000013 */
[----:B------:R-:W0:Y:S02]  /*6860*/  F2I.FTZ.U32.TRUNC.NTZ R19, R19 ;  /* 0x0000001300137305 */ /* 0x000e24000021f000 */
[----:B0-----:R0:W-:Y:S02]  /*6870*/  STG.E [R8.64], R19 ;  /* 0x0000001308007986 */ /* 0x0011e4000c101924 */
.L_x_1275:
        /* <DEDUP_REMOVED lines=23> */
.L_x_1306:
[----:B------:R-:W-:-:S06]  /*69f0*/  PRMT R5, RZ, 0x5410, R18 ;  /* 0x00005410ff057816 */ /* 0x000fcc0000000012 */
[----:B------:R-:W0:Y:S02]  /*6a00*/  F2I.S64.TRUNC R4, R5 ;  /* 0x0000000500047311 */ /* 0x000e24000020d900 */
[----:B0-----:R0:W-:Y:S01]  /*6a10*/  STG.E.U8 [R8.64], R4 ;  /* 0x0000000408007986 */ /* 0x0011e2000c101124 */
[----:B------:R-:W-:Y:S05]  /*6a20*/  BRA `(.L_x_1308) ;  /* 0x00000e4000007947 */ /* 0x000fea0003800000 */
.L_x_1305:
        /* <DEDUP_REMOVED lines=10> */
.L_x_1310:
[----:B------:R-:W-:-:S04]  /*6ad0*/  PRMT R18, RZ, 0x5410, R18 ;  /* 0x00005410ff127816 */ /* 0x000fc80000000012 */
[----:B------:R-:W0:Y:S02]  /*6ae0*/  F2I.FTZ.TRUNC.NTZ R3, R18 ;  /* 0x0000001200037305 */ /* 0x000e24000021f100 */
[----:B0-----:R0:W-:Y:S01]  /*6af0*/  STG.E [R8.64], R3 ;  /* 0x0000000308007986 */ /* 0x0011e2000c101924 */
[----:B------:R-:W-:Y:S05]  /*6b00*/  BRA `(.L_x_1308) ;  /* 0x00000d6000007947 */ /* 0x000fea0003800000 */
.L_x_1309:
[----:B------:R-:W-:-:S04]  /*6b10*/  PRMT R18, RZ, 0x5410, R18 ;  /* 0x00005410ff127816 */ /* 0x000fc80000000012 */
[----:B------:R-:W0:Y:S02]  /*6b20*/  F2I.FTZ.TRUNC.NTZ R3, R18 ;  /* 0x0000001200037305 */ /* 0x000e24000021f100 */
[----:B0-----:R0:W-:Y:S01]  /*6b30*/  STG.E.U16 [R8.64], R3 ;  /* 0x0000000308007986 */ /* 0x0011e2000c101524 */
[----:B------:R-:W-:Y:S05]  /*6b40*/  BRA `(.L_x_1308) ;  /* 0x00000d2000007947 */ /* 0x000fea0003800000 */
.L_x_1304:
        /* <DEDUP_REMOVED lines=9> */
.L_x_1312:
[----:B------:R-:W-:-:S04]  /*6be0*/  PRMT R0, RZ, 0x5410, R18 ;  /* 0x00005410ff007816 */ /* 0x000fc80000000012 */
[----:B------:R-:W-:-:S05]  /*6bf0*/  F2FP.PACK_AB R0, RZ, R0 ;  /* 0x00000000ff00723e */ /* 0x000fca00000000ff */
[----:B------:R0:W-:Y:S01]  /*6c00*/  STG.E.U16 [R8.64], R0 ;  /* 0x0000000008007986 */ /* 0x0001e2000c101524 */
[----:B------:R-:W-:Y:S05]  /*6c10*/  BRA `(.L_x_1308) ;  /* 0x00000c5000007947 */ /* 0x000fea0003800000 */
.L_x_1311:
        /* <DEDUP_REMOVED lines=10> */
.L_x_1314:
[----:B------:R-:W-:-:S04]  /*6cc0*/  PRMT R18, RZ, 0x5410, R18 ;  /* 0x00005410ff127816 */ /* 0x000fc80000000012 */
[----:B------:R-:W-:-:S04]  /*6cd0*/  F2FP.PACK_AB R3, RZ, R18 ;  /* 0x00000012ff03723e */ /* 0x000fc800000000ff */
[----:B------:R-:W-:-:S05]  /*6ce0*/  PRMT R3, R3, 0x5410, RZ ;  /* 0x0000541003037816 */ /* 0x000fca00000000ff */
[----:B------:R0:W-:Y:S01]  /*6cf0*/  STG.E [R8.64], R3 ;  /* 0x0000000308007986 */ /* 0x0001e2000c101924 */
[----:B------:R-:W-:Y:S05]  /*6d00*/  BRA `(.L_x_1308) ;  /* 0x00000b6000007947 */ /* 0x000fea0003800000 */
.L_x_1313:
[----:B------:R-:W-:-:S05]  /*6d10*/  PRMT R4, RZ, 0x5410, R18 ;  /* 0x00005410ff047816 */ /* 0x000fca0000000012 */
[----:B------:R-:W-:-:S06]  /*6d20*/  FMUL.FTZ R4, R4, 1 ;  /* 0x3f80000004047820 */ /* 0x000fcc0000410000 */
[----:B------:R-:W0:Y:S02]  /*6d30*/  F2F.F64.F32 R4, R4 ;  /* 0x0000000400047310 */ /* 0x000e240000201800 */
[----:B0-----:R0:W-:Y:S01]  /*6d40*/  STG.E.64 [R8.64], R4 ;  /* 0x0000000408007986 */ /* 0x0011e2000c101b24 */
[----:B------:R-:W-:Y:S05]  /*6d50*/  BRA `(.L_x_1308) ;  /* 0x00000b1000007947 */ /* 0x000fea0003800000 */
.L_x_1303:
        /* <DEDUP_REMOVED lines=13> */
.L_x_1317:
[----:B------:R-:W-:Y:S01]  /*6e30*/  PRMT R18, RZ, 0x5410, R18 ;  /* 0x00005410ff127816 */ /* 0x000fe20000000012 */
[----:B------:R-:W-:-:S04]  /*6e40*/  CS2R R6, SRZ ;  /* 0x0000000000067805 */ /* 0x000fc8000001ff00 */
[----:B------:R-:W-:-:S06]  /*6e50*/  FMUL.FTZ R4, R18, 1 ;  /* 0x3f80000012047820 */ /* 0x000fcc0000410000 */
[----:B------:R-:W0:Y:S02]  /*6e60*/  F2F.F64.F32 R4, R4 ;  /* 0x0000000400047310 */ /* 0x000e240000201800 */
[----:B0-----:R0:W-:Y:S01]  /*6e70*/  STG.E.128 [R8.64], R4 ;  /* 0x0000000408007986 */ /* 0x0011e2000c101d24 */
[----:B------:R-:W-:Y:S05]  /*6e80*/  BRA `(.L_x_1308) ;  /* 0x000009e000007947 */ /* 0x000fea0003800000 */
.L_x_1316:
        /* <DEDUP_REMOVED lines=21> */
.L_x_1321:
[----:B------:R-:W-:Y:S05]  /*6fe0*/  BSYNC B0 ;  /* 0x0000000000007941 */ /* 0x000fea0003800000 */
.L_x_1320:
[----:B------:R-:W-:-:S05]  /*6ff0*/  LOP3.LUT R5, R0, R5, RZ, 0xfc, !PT ;  /* 0x0000000500057212 */ /* 0x000fca00078efcff */
[----:B------:R0:W-:Y:S01]  /*7000*/  STG.E.U8 [R8.64], R5 ;  /* 0x0000000508007986 */ /* 0x0001e2000c101124 */
[----:B------:R-:W-:Y:S05]  /*7010*/  BRA `(.L_x_1308) ;  /* 0x0000085000007947 */ /* 0x000fea0003800000 */
.L_x_1319:
        /* <DEDUP_REMOVED lines=13> */
.L_x_1323:
[----:B------:R-:W-:Y:S01]  /*70f0*/  IMAD.MOV.U32 R0, RZ, RZ, 0x7f ;  /* 0x0000007fff007424 */ /* 0x000fe200078e00ff */
[----:B------:R-:W-:-:S04]  /*7100*/  ISETP.GT.U32.AND P0, PT, R3, 0x7f800000, PT ;  /* 0x7f8000000300780c */ /* 0x000fc80003f04070 */
[----:B------:R-:W-:-:S04]  /*7110*/  SEL R0, R0, 0x7c, P0 ;  /* 0x0000007c00007807 */ /* 0x000fc80000000000 */
.L_x_1324:
[----:B------:R-:W-:Y:S05]  /*7120*/  BSYNC B0 ;  /* 0x0000000000007941 */ /* 0x000fea0003800000 */
.L_x_1322:
[----:B------:R-:W-:-:S04]  /*7130*/  LOP3.LUT R3, R5, 0x80000000, RZ, 0xc0, !PT ;  /* 0x8000000005037812 */ /* 0x000fc800078ec0ff */
[----:B------:R-:W-:-:S04]  /*7140*/  SHF.R.U32.HI R3, RZ, 0x18, R3 ;  /* 0x00000018ff037819 */ /* 0x000fc80000011603 */
[----:B------:R-:W-:-:S05]  /*7150*/  LOP3.LUT R3, R0, R3, RZ, 0xfc, !PT ;  /* 0x0000000300037212 */ /* 0x000fca00078efcff */
[----:B------:R0:W-:Y:S01]  /*7160*/  STG.E.U8 [R8.64], R3 ;  /* 0x0000000308007986 */ /* 0x0001e2000c101124 */
[----:B------:R-:W-:Y:S05]  /*7170*/  BRA `(.L_x_1308) ;  /* 0x000006f000007947 */ /* 0x000fea0003800000 */
.L_x_1318:
[----:B------:R0:W-:Y:S01]  /*7180*/  STG.E.U16 [R8.64], R18 ;  /* 0x0000001208007986 */ /* 0x0001e2000c101524 */
[----:B------:R-:W-:Y:S05]  /*7190*/  BRA `(.L_x_1308) ;  /* 0x000006d000007947 */ /* 0x000fea0003800000 */
.L_x_1315:
        /* <DEDUP_REMOVED lines=12> */
.L_x_1327:
        /* <DEDUP_REMOVED lines=17> */
.L_x_1330:
[----:B------:R-:W-:-:S04]  /*7370*/  LOP3.LUT R3, R5, 0x80000000, RZ, 0xc0, !PT ;  /* 0x8000000005037812 */ /* 0x000fc800078ec0ff */
[----:B------:R-:W-:-:S04]  /*7380*/  SHF.R.U32.HI R3, RZ, 0x18, R3 ;  /* 0x00000018ff037819 */ /* 0x000fc80000011603 */
[----:B------:R-:W-:-:S04]  /*7390*/  LOP3.LUT R0, R0, R3, RZ, 0xfc, !PT ;  /* 0x0000000300007212 */ /* 0x000fc800078efcff */
[----:B------:R-:W-:Y:S02]  /*73a0*/  PRMT R4, R0, 0x7610, R4 ;  /* 0x0000761000047816 */ /* 0x000fe40000000004 */
.L_x_1329:
[----:B------:R-:W-:Y:S05]  /*73b0*/  BSYNC B0 ;  /* 0x0000000000007941 */ /* 0x000fea0003800000 */
.L_x_1328:
[----:B------:R0:W-:Y:S01]  /*73c0*/  STG.E.U8 [R8.64], R4 ;  /* 0x0000000408007986 */ /* 0x0001e2000c101124 */
[----:B------:R-:W-:Y:S05]  /*73d0*/  BRA `(.L_x_1308) ;  /* 0x0000049000007947 */ /* 0x000fea0003800000 */
.L_x_1326:
        /* <DEDUP_REMOVED lines=17> */
.L_x_1333:
[----:B------:R-:W-:-:S04]  /*74f0*/  LOP3.LUT R3, R5, 0x80000000, RZ, 0xc0, !PT ;  /* 0x8000000005037812 */ /* 0x000fc800078ec0ff */
[----:B------:R-:W-:-:S04]  /*7500*/  SHF.R.U32.HI R3, RZ, 0x18, R3 ;  /* 0x00000018ff037819 */ /* 0x000fc80000011603 */
[----:B------:R-:W-:-:S04]  /*7510*/  LOP3.LUT R0, R0, R3, RZ, 0xfc, !PT ;  /* 0x0000000300007212 */ /* 0x000fc800078efcff */
[----:B------:R-:W-:Y:S02]  /*7520*/  PRMT R4, R0, 0x7610, R4 ;  /* 0x0000761000047816 */ /* 0x000fe40000000004 */
.L_x_1332:
[----:B------:R-:W-:Y:S05]  /*7530*/  BSYNC B0 ;  /* 0x0000000000007941 */ /* 0x000fea0003800000 */
.L_x_1331:
[----:B------:R0:W-:Y:S01]  /*7540*/  STG.E.U8 [R8.64], R4 ;  /* 0x0000000408007986 */ /* 0x0001e2000c101124 */
[----:B------:R-:W-:Y:S05]  /*7550*/  BRA `(.L_x_1308) ;  /* 0x0000031000007947 */ /* 0x000fea0003800000 */
.L_x_1325:
        /* <DEDUP_REMOVED lines=22> */
.L_x_1307:
        /* <DEDUP_REMOVED lines=20> */
.L_x_1335:
[----:B------:R-:W-:-:S06]  /*7800*/  PRMT R4, RZ, 0x5410, R18 ;  /* 0x00005410ff047816 */ /* 0x000fcc0000000012 */
[----:B------:R-:W0:Y:S02]  /*7810*/  F2I.U64.TRUNC R4, R4 ;  /* 0x0000000400047311 */ /* 0x000e24000020d800 */
[----:B0-----:R0:W-:Y:S01]  /*7820*/  STG.E.64 [R8.64], R4 ;  /* 0x0000000408007986 */ /* 0x0011e2000c101b24 */
[----:B------:R-:W-:Y:S05]  /*7830*/  BRA `(.L_x_1308) ;  /* 0x0000003000007947 */ /* 0x000fea0003800000 */
.L_x_1334:
[----:B------:R-:W-:-:S04]  /*7840*/  PRMT R18, RZ, 0x5410, R18 ;  /* 0x00005410ff127816 */ /* 0x000fc80000000012 */
[----:B------:R-:W0:Y:S02]  /*7850*/  F2I.FTZ.U32.TRUNC.NTZ R3, R18 ;  /* 0x0000001200037305 */ /* 0x000e24000021f000 */
[----:B0-----:R0:W-:Y:S02]  /*7860*/  STG.E [R8.64], R3 ;  /* 0x0000000308007986 */ /* 0x0011e4000c101924 */
.L_x_1308:
[----:B------:R-:W-:Y:S02]  /*7870*/  IADD3 R17, R17, 0x80, RZ ;  /* 0x0000008011117810 */ /* 0x000fe40007ffe0ff */
.L_x_1269:
[----:B------:R-:W-:Y:S05]  /*7880*/  BSYNC B6 ;  /* 0x0000000000067941 */ /* 0x000fea0003800000 */
.L_x_1268:
        /* <DEDUP_REMOVED lines=19> */
[----:B0-----:R-:W-:Y:S01]  /*79c0*/  STG.E.U8 [R4.64], R3 ;  /* 0x0000000304007986 */ /* 0x001fe2000c101124 */
[----:B------:R-:W-:Y:S05]  /*79d0*/  EXIT ;  /* 0x000000000000794d */ /* 0x000fea0003800000 */
.L_x_1339:
[----:B------:R-:W-:-:S06]  /*79e0*/  PRMT R3, RZ, 0x5410, R24 ;  /* 0x00005410ff037816 */ /* 0x000fcc0000000018 */
[----:B------:R-:W0:Y:S02]  /*79f0*/  F2I.S64.TRUNC R2, R3 ;  /* 0x0000000300027311 */ /* 0x000e24000020d900 */
[----:B0-----:R-:W-:Y:S01]  /*7a00*/  STG.E.U8 [R4.64], R2 ;  /* 0x0000000204007986 */ /* 0x001fe2000c101124 */
[----:B------:R-:W-:Y:S05]  /*7a10*/  EXIT ;  /* 0x000000000000794d */ /* 0x000fea0003800000 */
.L_x_1338:
        /* <DEDUP_REMOVED lines=10> */
.L_x_1342:
[----:B------:R-:W-:-:S04]  /*7ac0*/  PRMT R24, RZ, 0x5410, R24 ;  /* 0x00005410ff187816 */ /* 0x000fc80000000018 */
[----:B------:R-:W0:Y:S02]  /*7ad0*/  F2I.FTZ.TRUNC.NTZ R3, R24 ;  /* 0x0000001800037305 */ /* 0x000e24000021f100 */
[----:B0-----:R-:W-:Y:S01]  /*7ae0*/  STG.E [R4.64], R3 ;  /* 0x0000000304007986 */ /* 0x001fe2000c101924 */
[----:B------:R-:W-:Y:S05]  /*7af0*/  EXIT ;  /* 0x000000000000794d */ /* 0x000fea0003800000 */
.L_x_1341:
[----:B------:R-:W-:-:S04]  /*7b00*/  PRMT R24, RZ, 0x5410, R24 ;  /* 0x00005410ff187816 */ /* 0x000fc80000000018 */
[----:B------:R-:W0:Y:S02]  /*7b10*/  F2I.FTZ.TRUNC.NTZ R3, R24 ;  /* 0x0000001800037305 */ /* 0x000e24000021f100 */
[----:B0-----:R-:W-:Y:S01]  /*7b20*/  STG.E.U16 [R4.64], R3 ;  /* 0x0000000304007986 */ /* 0x001fe2000c101524 */
[----:B------:R-:W-:Y:S05]  /*7b30*/  EXIT ;  /* 0x000000000000794d */ /* 0x000fea0003800000 */
.L_x_1337:
        /* <DEDUP_REMOVED lines=9> */
.L_x_1344:
[----:B------:R-:W-:-:S04]  /*7bd0*/  PRMT R0, RZ, 0x5410, R24 ;  /* 0x00005410ff007816 */ /* 0x000fc80000000018 */
[----:B------:R-:W-:-:S05]  /*7be0*/  F2FP.PACK_AB R0, RZ, R0 ;  /* 0x00000000ff00723e */ /* 0x000fca00000000ff */
[----:B------:R-:W-:Y:S01]  /*7bf0*/  STG.E.U16 [R4.64], R0 ;  /* 0x0000000004007986 */ /* 0x000fe2000c101524 */
[----:B------:R-:W-:Y:S05]  /*7c00*/  EXIT ;  /* 0x000000000000794d */ /* 0x000fea0003800000 */
.L_x_1343:
        /* <DEDUP_REMOVED lines=10> */
.L_x_1346:
[----:B------:R-:W-:-:S04]  /*7cb0*/  PRMT R24, RZ, 0x5410, R24 ;  /* 0x00005410ff187816 */ /* 0x000fc80000000018 */
[----:B------:R-:W-:-:S04]  /*7cc0*/  F2FP.PACK_AB R3, RZ, R24 ;  /* 0x00000018ff03723e */ /* 0x000fc800000000ff */
[----:B------:R-:W-:-:S05]  /*7cd0*/  PRMT R3, R3, 0x5410, RZ ;  /* 0x0000541003037816 */ /* 0x000fca00000000ff */
[----:B------:R-:W-:Y:S01]  /*7ce0*/  STG.E [R4.64], R3 ;  /* 0x0000000304007986 */ /* 0x000fe2000c101924 */
[----:B------:R-:W-:Y:S05]  /*7cf0*/  EXIT ;  /* 0x000000000000794d */ /* 0x000fea0003800000 */
.L_x_1345:
[----:B------:R-:W-:-:S05]  /*7d00*/  PRMT R2, RZ, 0x5410, R24 ;  /* 0x00005410ff027816 */ /* 0x000fca0000000018 */
[----:B------:R-:W-:-:S06]  /*7d10*/  FMUL.FTZ R2, R2, 1 ;  /* 0x3f80000002027820 */ /* 0x000fcc0000410000 */
[----:B------:R-:W0:Y:S02]  /*7d20*/  F2F.F64.F32 R2, R2 ;  /* 0x0000000200027310 */ /* 0x000e240000201800 */
[----:B0-----:R-:W-:Y:S01]  /*7d30*/  STG.E.64 [R4.64], R2 ;  /* 0x0000000204007986 */ /* 0x001fe2000c101b24 */
[----:B------:R-:W-:Y:S05]  /*7d40*/  EXIT ;  /* 0x000000000000794d */ /* 0x000fea0003800000 */
.L_x_1336:
        /* <DEDUP_REMOVED lines=13> */
.L_x_1349:
[----:B------:R-:W-:Y:S01]  /*7e20*/  PRMT R24, RZ, 0x5410, R24 ;  /* 0x00005410ff187816 */ /* 0x000fe20000000018 */
[----:B------:R-:W-:-:S04]  /*7e30*/  CS2R R10, SRZ ;  /* 0x00000000000a7805 */ /* 0x000fc8000001ff00 */
[----:B------:R-:W-:-:S06]  /*7e40*/  FMUL.FTZ R8, R24, 1 ;  /* 0x3f80000018087820 */ /* 0x000fcc0000410000 */
[----:B------:R-:W0:Y:S02]  /*7e50*/  F2F.F64.F32 R8, R8 ;  /* 0x0000000800087310 */ /* 0x000e240000201800 */
[----:B0-----:R-:W-:Y:S01]  /*7e60*/  STG.E.128 [R4.64], R8 ;  /* 0x0000000804007986 */ /* 0x001fe2000c101d24 */
[----:B------:R-:W-:Y:S05]  /*7e70*/  EXIT ;  /* 0x000000000000794d */ /* 0x000fea0003800000 */
.L_x_1348:
        /* <DEDUP_REMOVED lines=21> */
.L_x_1353:
[----:B------:R-:W-:Y:S05]  /*7fd0*/  BSYNC B0 ;  /* 0x0000000000007941 */ /* 0x000fea0003800000 */
.L_x_1352:
[----:B------:R-:W-:-:S05]  /*7fe0*/  LOP3.LUT R3, R0, R3, RZ, 0xfc, !PT ;  /* 0x0000000300037212 */ /* 0x000fca00078efcff */
[----:B------:R-:W-:Y:S01]  /*7ff0*/  STG.E.U8 [R4.64], R3 ;  /* 0x0000000304007986 */ /* 0x000fe2000c101124 */
[----:B------:R-:W-:Y:S05]  /*8000*/  EXIT ;  /* 0x000000000000794d */ /* 0x000fea0003800000 */
.L_x_1351:
        /* <DEDUP_REMOVED lines=13> */
.L_x_1355:
[----:B------:R-:W-:Y:S01]  /*80e0*/  IMAD.MOV.U32 R0, RZ, RZ, 0x7f ;  /* 0x0000007fff007424 */ /* 0x000fe200078e00ff */
[----:B------:R-:W-:-:S04]  /*80f0*/  ISETP.GT.U32.AND P0, PT, R2, 0x7f800000, PT ;  /* 0x7f8000000200780c */ /* 0x000fc80003f04070 */
[----:B------:R-:W-:-:S04]  /*8100*/  SEL R0, R0, 0x7c, P0 ;  /* 0x0000007c00007807 */ /* 0x000fc80000000000 */
.L_x_1356:
[----:B------:R-:W-:Y:S05]  /*8110*/  BSYNC B0 ;  /* 0x0000000000007941 */ /* 0x000fea0003800000 */
.L_x_1354:
[----:B------:R-:W-:-:S04]  /*8120*/  LOP3.LUT R2, R3, 0x80000000, RZ, 0xc0, !PT ;  /* 0x8000000003027812 */ /* 0x000fc800078ec0ff */
[----:B------:R-:W-:-:S04]  /*8130*/  SHF.R.U32.HI R3, RZ, 0x18, R2 ;  /* 0x00000018ff037819 */ /* 0x000fc80000011602 */
[----:B------:R-:W-:-:S05]  /*8140*/  LOP3.LUT R3, R0, R3, RZ, 0xfc, !PT ;  /* 0x0000000300037212 */ /* 0x000fca00078efcff */
[----:B------:R-:W-:Y:S01]  /*8150*/  STG.E.U8 [R4.64], R3 ;  /* 0x0000000304007986 */ /* 0x000fe2000c101124 */
[----:B------:R-:W-:Y:S05]  /*8160*/  EXIT ;  /* 0x000000000000794d */ /* 0x000fea0003800000 */
.L_x_1350:
[----:B------:R-:W-:Y:S01]  /*8170*/  STG.E.U16 [R4.64], R24 ;  /* 0x0000001804007986 */ /* 0x000fe2000c101524 */
[----:B------:R-:W-:Y:S05]  /*8180*/  EXIT ;  /* 0x000000000000794d */ /* 0x000fea0003800000 */
.L_x_1347:
        /* <DEDUP_REMOVED lines=12> */
.L_x_1359:
        /* <DEDUP_REMOVED lines=17> */
.L_x_1362:
[----:B------:R-:W-:-:S04]  /*8360*/  LOP3.LUT R2, R7, 0x80000000, RZ, 0xc0, !PT ;  /* 0x8000000007027812 */ /* 0x000fc800078ec0ff */
[----:B------:R-:W-:-:S04]  /*8370*/  SHF.R.U32.HI R3, RZ, 0x18, R2 ;  /* 0x00000018ff037819 */ /* 0x000fc80000011602 */
[----:B------:R-:W-:-:S04]  /*8380*/  LOP3.LUT R0, R0, R3, RZ, 0xfc, !PT ;  /* 0x0000000300007212 */ /* 0x000fc800078efcff */
[----:B------:R-:W-:Y:S02]  /*8390*/  PRMT R2, R0, 0x7610, R2 ;  /* 0x0000761000027816 */ /* 0x000fe40000000002 */
.L_x_1361:
[----:B------:R-:W-:Y:S05]  /*83a0*/  BSYNC B0 ;  /* 0x0000000000007941 */ /* 0x000fea0003800000 */
.L_x_1360:
[----:B------:R-:W-:Y:S01]  /*83b0*/  STG.E.U8 [R4.64], R2 ;  /* 0x0000000204007986 */ /* 0x000fe2000c101124 */
[----:B------:R-:W-:Y:S05]  /*83c0*/  EXIT ;  /* 0x000000000000794d */ /* 0x000fea0003800000 */
.L_x_1358:
        /* <DEDUP_REMOVED lines=17> */
.L_x_1365:
[----:B------:R-:W-:-:S04]  /*84e0*/  LOP3.LUT R2, R7, 0x80000000, RZ, 0xc0, !PT ;  /* 0x8000000007027812 */ /* 0x000fc800078ec0ff */
[----:B------:R-:W-:-:S04]  /*84f0*/  SHF.R.U32.HI R3, RZ, 0x18, R2 ;  /* 0x00000018ff037819 */ /* 0x000fc80000011602 */
[----:B------:R-:W-:-:S04]  /*8500*/  LOP3.LUT R0, R0, R3, RZ, 0xfc, !PT ;  /* 0x0000000300007212 */ /* 0x000fc800078efcff */
[----:B------:R-:W-:Y:S02]  /*8510*/  PRMT R2, R0, 0x7610, R2 ;  /* 0x0000761000027816 */ /* 0x000fe40000000002 */
.L_x_1364:
[----:B------:R-:W-:Y:S05]  /*8520*/  BSYNC B0 ;  /* 0x0000000000007941 */ /* 0x000fea0003800000 */
.L_x_1363:
[----:B------:R-:W-:Y:S01]  /*8530*/  STG.E.U8 [R4.64], R2 ;  /* 0x0000000204007986 */ /* 0x000fe2000c101124 */
[----:B------:R-:W-:Y:S05]  /*8540*/  EXIT ;  /* 0x000000000000794d */ /* 0x000fea0003800000 */
.L_x_1357:
        /* <DEDUP_REMOVED lines=22> */
.L_x_1340:
        /* <DEDUP_REMOVED lines=20> */
.L_x_1367:
[----:B------:R-:W-:-:S06]  /*87f0*/  PRMT R2, RZ, 0x5410, R24 ;  /* 0x00005410ff027816 */ /* 0x000fcc0000000018 */
[----:B------:R-:W0:Y:S02]  /*8800*/  F2I.U64.TRUNC R2, R2 ;  /* 0x0000000200027311 */ /* 0x000e24000020d800 */
[----:B0-----:R-:W-:Y:S01]  /*8810*/  STG.E.64 [R4.64], R2 ;  /* 0x0000000204007986 */ /* 0x001fe2000c101b24 */
[----:B------:R-:W-:Y:S05]  /*8820*/  EXIT ;  /* 0x000000000000794d */ /* 0x000fea0003800000 */
.L_x_1366:
[----:B------:R-:W-:-:S04]  /*8830*/  PRMT R24, RZ, 0x5410, R24 ;  /* 0x00005410ff187816 */ /* 0x000fc80000000018 */
[----:B------:R-:W0:Y:S02]  /*8840*/  F2I.FTZ.U32.TRUNC.NTZ R3, R24 ;  /* 0x0000001800037305 */ /* 0x000e24000021f000 */
[----:B0-----:R-:W-:Y:S01]  /*8850*/  STG.E [R4.64], R3 ;  /* 0x0000000304007986 */ /* 0x001fe2000c101924 */
[----:B------:R-:W-:Y:S05]  /*8860*/  EXIT ;  /* 0x000000000000794d */ /* 0x000fea0003800000 */
.L_x_1368:
        /* <DEDUP_REMOVED lines=9> */
.L_x_29834:


//--------------------- .text._ZN2at6native18elementwise_kernelILi128ELi4EZNS0_22gpu_kernel_impl_nocastINS0_13BUnaryFunctorIN3c108BFloat16ES5_S5_ZZZNS0_21heaviside_kernel_cudaERNS_18TensorIteratorBaseEENKUlvE_clEvENKUlvE8_clEvEUlS5_S5_E_EEEEvS7_RKT_EUliE_EEviT1_ --------------------------
	.section	.text._ZN2at6native18elementwise_kernelILi128ELi4EZNS0_22gpu_kernel_impl_nocastINS0_13BUnaryFunctorIN3c108BFloat16ES5_S5_ZZZNS0_21heaviside_kernel_cudaERNS_18TensorIteratorBaseEENKUlvE_clEvENKUlvE8_clEvEUlS5_S5_E_EEEEvS7_RKT_EUliE_EEviT1_,"ax",@progbits
	.sectioninfo	@"SHI_REGISTERS=12"
	.align	128
        .global         _ZN2at6native18elementwise_kernelILi128ELi4EZNS0_22gpu_kernel_impl_nocastINS0_13BUnaryFunctorIN3c108BFloat16ES5_S5_ZZZNS0_21heaviside_kernel_cudaERNS_18TensorIteratorBaseEENKUlvE_clEvENKUlvE8_clEvEUlS5_S5_E_EEEEvS7_RKT_EUliE_EEviT1_
        .type           _ZN2at6native18elementwise_kernelILi128ELi4EZNS0_22gpu_kernel_impl_nocastINS0_13BUnaryFunctorIN3c108BFloat16ES5_S5_ZZZNS0_21heaviside_kernel_cudaERNS_18TensorIteratorBaseEENKUlvE_clEvENKUlvE8_clEvEUlS5_S5_E_EEEEvS7_RKT_EUliE_EEviT1_,@function
        .size           _ZN2at6native18elementwise_kernelILi128ELi4EZNS0_22gpu_kernel_impl_nocastINS0_13BUnaryFunctorIN3c108BFloat16ES5_S5_ZZZNS0_21heaviside_kernel_cudaERNS_18TensorIteratorBaseEENKUlvE_clEvENKUlvE8_clEvEUlS5_S5_E_EEEEvS7_RKT_EUliE_EEviT1_,(.L_x_29835 - _ZN2at6native18elementwise_kernelILi128ELi4EZNS0_22gpu_kernel_impl_nocastINS0_13BUnaryFunctorIN3c108BFloat16ES5_S5_ZZZNS0_21heaviside_kernel_cudaERNS_18TensorIteratorBaseEENKUlvE_clEvENKUlvE8_clEvEUlS5_S5_E_EEEEvS7_RKT_EUliE_EEviT1_)
        .other          _ZN2at6native18elementwise_kernelILi128ELi4EZNS0_22gpu_kernel_impl_nocastINS0_13BUnaryFunctorIN3c108BFloat16ES5_S5_ZZZNS0_21heaviside_kernel_cudaERNS_18TensorIteratorBaseEENKUlvE_clEvENKUlvE8_clEvEUlS5_S5_E_EEEEvS7_RKT_EUliE_EEviT1_,@"STO_CUDA_ENTRY STV_DEFAULT"
_ZN2at6native18elementwise_kernelILi128ELi4EZNS0_22gpu_kernel_impl_nocastINS0_13BUnaryFunctorIN3c108BFloat16ES5_S5_ZZZNS0_21heaviside_kernel_cudaERNS_18TensorIteratorBaseEENKUlvE_clEvENKUlvE8_clEvEUlS5_S5_E_EEEEvS7_RKT_EUliE_EEviT1_:
.text._ZN2at6native18elementwise_kernelILi128ELi4EZNS0_22gpu_kernel_impl_nocastINS0_13BUnaryFunctorIN3c108BFloat16ES5_S5_ZZZNS0_21heaviside_kernel_cudaERNS_18TensorIteratorBaseEENKUlvE_clEvENKUlvE8_clEvEUlS5_S5_E_EEEEvS7_RKT_EUliE_EEviT1_:
[----:B------:R-:W-:Y:S02]  /*0000*/  MOV R1, c[0x0][0x28] ;  /* 0x00000a0000017a02 */ /* 0x000fe40000000f00 */
[----:B------:R-:W0:Y:S01]  /*0010*/  S2R R2, SR_CTAID.X ;  /* 0x0000000000027919 */ /* 0x000e220000002500 */
[----:B------:R-:W-:Y:S01]  /*0020*/  ULDC.U16 UR6, c[0x0][0x372] ;  /* 0x0000dc8000067ab9 */ /* 0x000fe20000000400 */
[----:B------:R-:W-:Y:S01]  /*0030*/  BSSY B0, `(.L_x_1369) ;  /* 0x00000f8000007945 */ /* 0x000fe20003800000 */
[----:B------:R-:W-:Y:S01]  /*0040*/  ULDC.64 UR4, c[0x0][0x118] ;  /* 0x0000460000047ab9 */ /* 0x000fe20000000a00 */
[----:B------:R-:W0:Y:S01]  /*0050*/  S2R R3, SR_TID.X ;  /* 0x0000000000037919 */ /* 0x000e220000002100 */
[----:B------:R-:W-:Y:S02]  /*0060*/  MOV R0, UR6 ;  /* 0x0000000600007c02 */ /* 0x000fe40008000f00 */
[----:B0-----:R-:W-:-:S04]  /*0070*/  LEA R2, R2, R3, 0x9 ;  /* 0x0000000302027211 */ /* 0x001fc800078e48ff */
[----:B------:R-:W-:-:S13]  /*0080*/  ISETP.GE.AND P0, PT, R2, c[0x0][0x160], PT ;  /* 0x0000580002007a0c */ /* 0x000fda0003f06270 */
[----:B------:R-:W-:Y:S05]  /*0090*/  @P0 BRA `(.L_x_1370) ;  /* 0x00000f1000000947 */ /* 0x000fea0003800000 */
[----:B------:R-:W-:Y:S01]  /*00a0*/  ISETP.NE.AND P0, PT, RZ, c[0x0][0x168], PT ;  /* 0x00005a00ff007a0c */ /* 0x000fe20003f05270 */
[----:B------:R-:W-:Y:S01]  /*00b0*/  HFMA2.MMA R4, -RZ, RZ, 0, 0 ;  /* 0x00000000ff047435 */ /* 0x000fe200000001ff */
[----:B------:R-:W-:-:S11]  /*00c0*/  MOV R3, RZ ;  /* 0x000000ff00037202 */ /* 0x000fd60000000f00 */
[----:B------:R-:W-:Y:S05]  /*00d0*/  @!P0 BRA `(.L_x_1371) ;  /* 0x00000e0000008947 */ /* 0x000fea0003800000 */
[----:B------:R-:W-:Y:S01]  /*00e0*/  MOV R4, RZ ;  /* 0x000000ff00047202 */ /* 0x000fe20000000f00 */
[----:B------:R-:W-:-:S04]  /*00f0*/  IMAD.MOV.U32 R5, RZ, RZ, R2 ;  /* 0x000000ffff057224 */ /* 0x000fc800078e0002 */
[----:B------:R-:W-:Y:S01]  /*0100*/  IMAD.HI.U32 R6, R2, c[0x0][0x170], R4 ;  /* 0x00005c0002067a27 */ /* 0x000fe200078e0004 */
[----:B------:R-:W-:-:S04]  /*0110*/  MOV R5, c[0x0][0x168] ;  /* 0x00005a0000057a02 */ /* 0x000fc80000000f00 */
[----:B------:R-:W-:Y:S02]  /*0120*/  ISETP.NE.AND P0, PT, R5, 0x1, PT ;  /* 0x000000010500780c */ /* 0x000fe40003f05270 */
[----:B------:R-:W-:-:S04]  /*0130*/  SHF.R.U32.HI R7, RZ, c[0x0][0x174], R6 ;  /* 0x00005d00ff077a19 */ /* 0x000fc80000011606 */
[----:B------:R-:W-:-:S05]  /*0140*/  IADD3 R3, -R7, RZ, RZ ;  /* 0x000000ff07037210 */ /* 0x000fca0007ffe1ff */
[----:B------:R-:W-:-:S04]  /*0150*/  IMAD R4, R3, c[0x0][0x16c], R2 ;  /* 0x00005b0003047a24 */ /* 0x000fc800078e0202 */
[C---:B------:R-:W-:Y:S02]  /*0160*/  IMAD R3, R4.reuse, c[0x0][0x298], RZ ;  /* 0x0000a60004037a24 */ /* 0x040fe400078e02ff */
[----:B------:R-:W-:Y:S01]  /*0170*/  IMAD R4, R4, c[0x0][0x29c], RZ ;  /* 0x0000a70004047a24 */ /* 0x000fe200078e02ff */
        /* <DEDUP_REMOVED lines=17> */
[----:B------:R-:W-:Y:S01]  /*0290*/  IMAD R4, R8, c[0x0][0x2ac], R4 ;  /* 0x0000ab0008047a24 */ /* 0x000fe200078e0204 */
[----:B------:R-:W-:Y:S05]  /*02a0*/  @!P0 BRA `(.L_x_1371) ;  /* 0x00000c3000008947 */ /* 0x000fea0003800000 */
[----:B------:R-:W-:Y:S01]  /*02b0*/  IMAD.MOV.U32 R6, RZ, RZ, RZ ;  /* 0x000000ffff067224 */ /* 0x000fe200078e00ff */
        /* <DEDUP_REMOVED lines=179> */
[----:B------:R-:W-:Y:S02]  /*0df0*/  ISETP.NE.AND P0, PT, R5, 0x18, PT ;  /* 0x000000180500780c */ /* 0x000fe40003f05270 */
[----:B------:R-:W-:-:S05]  /*0e00*/  MOV R6, RZ ;  /* 0x000000ff00067202 */ /* 0x000fca0000000f00 */
[----:B------:R-:W-:-:S05]  /*0e10*/  IMAD.HI.U32 R8, R7, c[0x0][0x284], R6 ;  /* 0x0000a10007087a27 */ /* 0x000fca00078e0006 */
[----:B------:R-:W-:Y:S02]  /*0e20*/  SHF.R.U32.HI R9, RZ, c[0x0][0x288], R8 ;  /* 0x0000a200ff097a19 */ /* 0x000fe40000011608 */
[----:B------:R-:W-:-:S03]  /*0e30*/  @P0 MOV R8, RZ ;  /* 0x000000ff00080202 */ /* 0x000fc60000000f00 */
[--C-:B------:R-:W-:Y:S02]  /*0e40*/  IMAD.MOV R6, RZ, RZ, -R9.reuse ;  /* 0x000000ffff067224 */ /* 0x100fe400078e0a09 */
[----:B------:R-:W-:-:S04]  /*0e50*/  @P0 IMAD.HI.U32 R5, R9, c[0x0][0x290], R8 ;  /* 0x0000a40009050a27 */ /* 0x000fc800078e0008 */
[----:B------:R-:W-:Y:S01]  /*0e60*/  IMAD R6, R6, c[0x0][0x280], R7 ;  /* 0x0000a00006067a24 */ /* 0x000fe200078e0207 */
[----:B------:R-:W-:-:S03]  /*0e70*/  @P0 SHF.R.U32.HI R5, RZ, c[0x0][0x294], R5 ;  /* 0x0000a500ff050a19 */ /* 0x000fc60000011605 */
[C---:B------:R-:W-:Y:S01]  /*0e80*/  IMAD R3, R6.reuse, c[0x0][0x350], R3 ;  /* 0x0000d40006037a24 */ /* 0x040fe200078e0203 */
[----:B------:R-:W-:Y:S01]  /*0e90*/  @P0 IADD3 R5, -R5, RZ, RZ ;  /* 0x000000ff05050210 */ /* 0x000fe20007ffe1ff */
[----:B------:R-:W-:-:S04]  /*0ea0*/  IMAD R4, R6, c[0x0][0x354], R4 ;  /* 0x0000d50006047a24 */ /* 0x000fc800078e0204 */
[----:B------:R-:W-:-:S04]  /*0eb0*/  @P0 IMAD R8, R5, c[0x0][0x28c], R9 ;  /* 0x0000a30005080a24 */ /* 0x000fc800078e0209 */
[C---:B------:R-:W-:Y:S02]  /*0ec0*/  @P0 IMAD R3, R8.reuse, c[0x0][0x358], R3 ;  /* 0x0000d60008030a24 */ /* 0x040fe400078e0203 */
[----:B------:R-:W-:-:S05]  /*0ed0*/  @P0 IMAD R4, R8, c[0x0][0x35c], R4 ;  /* 0x0000d70008040a24 */ /* 0x000fca00078e0204 */
.L_x_1371:
[----:B------:R-:W-:-:S04]  /*0ee0*/  IADD3 R4, P0, R4, c[0x0][0x368], RZ ;  /* 0x0000da0004047a10 */ /* 0x000fc80007f1e0ff */
[----:B------:R-:W-:-:S05]  /*0ef0*/  IADD3.X R5, RZ, c[0x0][0x36c], RZ, P0, !PT ;  /* 0x0000db00ff057a10 */ /* 0x000fca00007fe4ff */
[----:B------:R-:W2:Y:S01]  /*0f00*/  LDG.E.U16 R4, [R4.64] ;  /* 0x0000000404047981 */ /* 0x000ea2000c1e1500 */
[----:B------:R-:W-:Y:S02]  /*0f10*/  IADD3 R6, P1, R3, c[0x0][0x360], RZ ;  /* 0x0000d80003067a10 */ /* 0x000fe40007f3e0ff */
[----:B------:R-:W-:Y:S02]  /*0f20*/  MOV R3, UR6 ;  /* 0x0000000600037c02 */ /* 0x000fe40008000f00 */
[----:B------:R-:W-:Y:S02]  /*0f30*/  IADD3 R2, R2, 0x80, RZ ;  /* 0x0000008002027810 */ /* 0x000fe40007ffe0ff */
[----:B--2---:R-:W-:-:S04]  /*0f40*/  PRMT R4, RZ, 0x5410, R4 ;  /* 0x00005410ff047816 */ /* 0x004fc80000000004 */
[----:B------:R-:W-:-:S13]  /*0f50*/  FSETP.NEU.FTZ.AND P0, PT, R4, RZ, PT ;  /* 0x000000ff0400720b */ /* 0x000fda0003f1d000 */
[----:B------:R-:W-:-:S04]  /*0f60*/  @P0 FSET.BF.GT.FTZ.AND R7, R4, RZ, PT ;  /* 0x000000ff0407020a */ /* 0x000fc80003814000 */
[----:B------:R-:W-:Y:S02]  /*0f70*/  @P0 F2FP.BF16.PACK_AB R5, RZ, R7 ;  /* 0x00000007ff05023e */ /* 0x000fe400000010ff */
[----:B------:R-:W-:Y:S02]  /*0f80*/  IADD3.X R7, RZ, c[0x0][0x364], RZ, P1, !PT ;  /* 0x0000d900ff077a10 */ /* 0x000fe40000ffe4ff */
[----:B------:R-:W-:-:S05]  /*0f90*/  @P0 PRMT R3, R5, 0x7610, R3 ;  /* 0x0000761005030816 */ /* 0x000fca0000000003 */
[----:B------:R0:W-:Y:S02]  /*0fa0*/  STG.E.U16 [R6.64], R3 ;  /* 0x0000000306007986 */ /* 0x0001e4000c101504 */
.L_x_1370:
[----:B------:R-:W-:Y:S05]  /*0fb0*/  BSYNC B0 ;  /* 0x0000000000007941 */ /* 0x000fea0003800000 */
.L_x_1369:
[----:B------:R-:W-:Y:S01]  /*0fc0*/  ISETP.GE.AND P0, PT, R2, c[0x0][0x160], PT ;  /* 0x0000580002007a0c */ /* 0x000fe20003f06270 */
[----:B------:R-:W-:-:S12]  /*0fd0*/  BSSY B0, `(.L_x_1372) ;  /* 0x00001e6000007945 */ /* 0x000fd80003800000 */
[----:B------:R-:W-:Y:S05]  /*0fe0*/  @P0 BRA `(.L_x_1373) ;  /* 0x00001e4000000947 */ /* 0x000fea0003800000 */
[----:B------:R-:W-:Y:S01]  /*0ff0*/  ISETP.NE.AND P0, PT, RZ, c[0x0][0x168], PT ;  /* 0x00005a00ff007a0c */ /* 0x000fe20003f05270 */
[----:B0-----:R-:W-:Y:S01]  /*1000*/  HFMA2.MMA R3, -RZ, RZ, 0, 0 ;  /* 0x00000000ff037435 */ /* 0x001fe200000001ff */
[----:B------:R-:W-:-:S11]  /*1010*/  MOV R4, RZ ;  /* 0x000000ff00047202 */ /* 0x000fd60000000f00 */
[----:B------:R-:W-:Y:S05]  /*1020*/  @!P0 BRA `(.L_x_1374) ;  /* 0x00000e0000008947 */ /* 0x000fea0003800000 */
[----:B------:R-:W-:Y:S01]  /*1030*/  MOV R5, R2 ;  /* 0x0000000200057202 */ /* 0x000fe20000000f00 */
[----:B------:R-:W-:-:S04]  /*1040*/  IMAD.MOV.U32 R4, RZ, RZ, RZ ;  /* 0x000000ffff047224 */ /* 0x000fc800078e00ff */
        /* <DEDUP_REMOVED lines=210> */
[----:B------:R-:W-:Y:S01]  /*1d70*/  SHF.R.U32.HI R9, RZ, c[0x0][0x288], R8 ;  /* 0x0000a200ff097a19 */ /* 0x000fe20000011608 */
[----:B------:R-:W-:-:S03]  /*1d80*/  @P0 IMAD.MOV.U32 R8, RZ, RZ, RZ ;  /* 0x000000ffff080224 */ /* 0x000fc600078e00ff */
[C---:B------:R-:W-:Y:S01]  /*1d90*/  IADD3 R6, -R9.reuse, RZ, RZ ;  /* 0x000000ff09067210 */ /* 0x040fe20007ffe1ff */
        /* <DEDUP_REMOVED lines=9> */
.L_x_1374:
        /* <DEDUP_REMOVED lines=11> */
[----:B------:R-:W-:Y:S02]  /*1ee0*/  @P0 PRMT R3, R5, 0x7610, R3 ;  /* 0x0000761005030816 */ /* 0x000fe40000000003 */
[----:B------:R-:W-:-:S03]  /*1ef0*/  ISETP.GE.AND P0, PT, R2, c[0x0][0x160], PT ;  /* 0x0000580002007a0c */ /* 0x000fc60003f06270 */
[----:B------:R0:W-:Y:S10]  /*1f00*/  STG.E.U16 [R6.64], R3 ;  /* 0x0000000306007986 */ /* 0x0001f4000c101504 */
[----:B------:R-:W-:Y:S05]  /*1f10*/  @P0 BRA `(.L_x_1373) ;  /* 0x00000f1000000947 */ /* 0x000fea0003800000 */
[----:B------:R-:W-:Y:S01]  /*1f20*/  ISETP.NE.AND P0, PT, RZ, c[0x0][0x168], PT ;  /* 0x00005a00ff007a0c */ /* 0x000fe20003f05270 */
[----:B0-----:R-:W-:Y:S01]  /*1f30*/  IMAD.MOV.U32 R3, RZ, RZ, RZ ;  /* 0x000000ffff037224 */ /* 0x001fe200078e00ff */
[----:B------:R-:W-:-:S11]  /*1f40*/  MOV R4, RZ ;  /* 0x000000ff00047202 */ /* 0x000fd60000000f00 */
[----:B------:R-:W-:Y:S05]  /*1f50*/  @!P0 BRA `(.L_x_1375) ;  /* 0x00000e0000008947 */ /* 0x000fea0003800000 */
[----:B------:R-:W-:Y:S01]  /*1f60*/  HFMA2.MMA R4, -RZ, RZ, 0, 0 ;  /* 0x00000000ff047435 */ /* 0x000fe200000001ff */
[----:B------:R-:W-:-:S09]  /*1f70*/  MOV R5, R2 ;  /* 0x0000000200057202 */ /* 0x000fd20000000f00 */
        /* <DEDUP_REMOVED lines=211> */
[----:B------:R-:W-:Y:S02]  /*2cb0*/  @P0 MOV R8, RZ ;  /* 0x000000ff00080202 */ /* 0x000fe40000000f00 */
[----:B------:R-:W-:-:S03]  /*2cc0*/  IADD3 R6, -R9, RZ, RZ ;  /* 0x000000ff09067210 */ /* 0x000fc60007ffe1ff */
        /* <DEDUP_REMOVED lines=9> */
.L_x_1375:
        /* <DEDUP_REMOVED lines=13> */
.L_x_1373:
[----:B------:R-:W-:Y:S05]  /*2e30*/  BSYNC B0 ;  /* 0x0000000000007941 */ /* 0x000fea0003800000 */
.L_x_1372:
[----:B------:R-:W-:-:S13]  /*2e40*/  ISETP.GE.AND P0, PT, R2, c[0x0][0x160], PT ;  /* 0x0000580002007a0c */ /* 0x000fda0003f06270 */
[----:B------:R-:W-:Y:S05]  /*2e50*/  @P0 EXIT ;  /* 0x000000000000094d */ /* 0x000fea0003800000 */
[----:B------:R-:W-:Y:S01]  /*2e60*/  ISETP.NE.AND P0, PT, RZ, c[0x0][0x168], PT ;  /* 0x00005a00ff007a0c */ /* 0x000fe20003f05270 */
[----:B0-----:R-:W-:Y:S01]  /*2e70*/  HFMA2.MMA R3, -RZ, RZ, 0, 0 ;  /* 0x00000000ff037435 */ /* 0x001fe200000001ff */
[----:B------:R-:W-:-:S11]  /*2e80*/  IMAD.MOV.U32 R4, RZ, RZ, RZ ;  /* 0x000000ffff047224 */ /* 0x000fd600078e00ff */
[----:B------:R-:W-:Y:S05]  /*2e90*/  @!P0 BRA `(.L_x_1376) ;  /* 0x00000e0000008947 */ /* 0x000fea0003800000 */
[----:B------:R-:W-:Y:S02]  /*2ea0*/  MOV R4, RZ ;  /* 0x000000ff00047202 */ /* 0x000fe40000000f00 */
[----:B------:R-:W-:-:S05]  /*2eb0*/  MOV R5, R2 ;  /* 0x0000000200057202 */ /* 0x000fca0000000f00 */
        /* <DEDUP_REMOVED lines=218> */
[----:B------:R-:W-:-:S04]  /*3c60*/  IMAD R4, R6, c[0x0][0x354], R4 ;  /* 0x0000d50006047a24 */ /* 0x000fc800078e0204 */
[----:B------:R-:W-:-:S04]  /*3c70*/  @P0 IMAD R8, R8, c[0x0][0x28c], R9 ;  /* 0x0000a30008080a24 */ /* 0x000fc800078e0209 */
[C---:B------:R-:W-:Y:S02]  /*3c80*/  @P0 IMAD R3, R8.reuse, c[0x0][0x358], R3 ;  /* 0x0000d60008030a24 */ /* 0x040fe400078e0203 */
[----:B------:R-:W-:-:S05]  /*3c90*/  @P0 IMAD R4, R8, c[0x0][0x35c], R4 ;  /* 0x0000d70008040a24 */ /* 0x000fca00078e0204 */
.L_x_1376:
[----:B------:R-:W-:-:S04]  /*3ca0*/  IADD3 R4, P0, R4, c[0x0][0x368], RZ ;  /* 0x0000da0004047a10 */ /* 0x000fc80007f1e0ff */
[----:B------:R-:W-:-:S05]  /*3cb0*/  IADD3.X R5, RZ, c[0x0][0x36c], RZ, P0, !PT ;  /* 0x0000db00ff057a10 */ /* 0x000fca00007fe4ff */
[----:B------:R-:W2:Y:S02]  /*3cc0*/  LDG.E.U16 R2, [R4.64] ;  /* 0x0000000404027981 */ /* 0x000ea4000c1e1500 */
[----:B--2---:R-:W-:-:S04]  /*3cd0*/  PRMT R2, RZ, 0x5410, R2 ;  /* 0x00005410ff027816 */ /* 0x004fc80000000002 */
[----:B------:R-:W-:-:S13]  /*3ce0*/  FSETP.NEU.FTZ.AND P0, PT, R2, RZ, PT ;  /* 0x000000ff0200720b */ /* 0x000fda0003f1d000 */
[----:B------:R-:W-:Y:S02]  /*3cf0*/  @P0 FSET.BF.GT.FTZ.AND R6, R2, RZ, PT ;  /* 0x000000ff0206020a */ /* 0x000fe40003814000 */
[----:B------:R-:W-:Y:S02]  /*3d00*/  IADD3 R2, P1, R3, c[0x0][0x360], RZ ;  /* 0x0000d80003027a10 */ /* 0x000fe40007f3e0ff */
[----:B------:R-:W-:Y:S02]  /*3d10*/  @P0 F2FP.BF16.PACK_AB R6, RZ, R6 ;  /* 0x00000006ff06023e */ /* 0x000fe400000010ff */
[----:B------:R-:W-:Y:S02]  /*3d20*/  IADD3.X R3, RZ, c[0x0][0x364], RZ, P1, !PT ;  /* 0x0000d900ff037a10 */ /* 0x000fe40000ffe4ff */
[----:B------:R-:W-:-:S05]  /*3d30*/  @P0 PRMT R0, R6, 0x7610, R0 ;  /* 0x0000761006000816 */ /* 0x000fca0000000000 */
[----:B------:R-:W-:Y:S01]  /*3d40*/  STG.E.U16 [R2.64], R0 ;  /* 0x0000000002007986 */ /* 0x000fe2000c101504 */
[----:B------:R-:W-:Y:S05]  /*3d50*/  EXIT ;  /* 0x000000000000794d */ /* 0x000fea0003800000 */
.L_x_1377:
        /* <DEDUP_REMOVED lines=10> */
.L_x_29835:


//--------------------- .text._ZN2at6native27unrolled_elementwise_kernelINS0_13BUnaryFunctorIN3c108BFloat16ES4_S4_ZZZNS0_21heaviside_kernel_cudaERNS_18TensorIteratorBaseEENKUlvE_clEvENKUlvE8_clEvEUlS4_S4_E_EESt5arrayIPcLm2EELi4E23TrivialOffsetCalculatorILi1EjESF_NS0_6memory15LoadWithoutCastENSG_16StoreWithoutCastEEEviT_T0_T2_T3_T4_T5_ --------------------------
	.section	.text._ZN2at6native27unrolled_elementwise_kernelINS0_13BUnaryFunctorIN3c108BFloat16ES4_S4_ZZZNS0_21heaviside_kernel_cudaERNS_18TensorIteratorBaseEENKUlvE_clEvENKUlvE8_clEvEUlS4_S4_E_EESt5arrayIPcLm2EELi4E23TrivialOffsetCalculatorILi1EjESF_NS0_6memory15LoadWithoutCastENSG_16StoreWithoutCastEEEviT_T0_T2_T3_T4_T5_,"ax",@progbits
	.sectioninfo	@"SHI_REGISTERS=24"
	.align	128
        .global         _ZN2at6native27unrolled_elementwise_kernelINS0_13BUnaryFunctorIN3c108BFloat16ES4_S4_ZZZNS0_21heaviside_kernel_cudaERNS_18TensorIteratorBaseEENKUlvE_clEvENKUlvE8_clEvEUlS4_S4_E_EESt5arrayIPcLm2EELi4E23TrivialOffsetCalculatorILi1EjESF_NS0_6memory15LoadWithoutCastENSG_16StoreWithoutCastEEEviT_T0_T2_T3_T4_T5_
        .type           _ZN2at6native27unrolled_elementwise_kernelINS0_13BUnaryFunctorIN3c108BFloat16ES4_S4_ZZZNS0_21heaviside_kernel_cudaERNS_18TensorIteratorBaseEENKUlvE_clEvENKUlvE8_clEvEUlS4_S4_E_EESt5arrayIPcLm2EELi4E23TrivialOffsetCalculatorILi1EjESF_NS0_6memory15LoadWithoutCastENSG_16StoreWithoutCastEEEviT_T0_T2_T3_T4_T5_,@function
        .size           _ZN2at6native27unrolled_elementwise_kernelINS0_13BUnaryFunctorIN3c108BFloat16ES4_S4_ZZZNS0_21heaviside_kernel_cudaERNS_18TensorIteratorBaseEENKUlvE_clEvENKUlvE8_clEvEUlS4_S4_E_EESt5arrayIPcLm2EELi4E23TrivialOffsetCalculatorILi1EjESF_NS0_6memory15LoadWithoutCastENSG_16StoreWithoutCastEEEviT_T0_T2_T3_T4_T5_,(.L_x_29836 - _ZN2at6native27unrolled_elementwise_kernelINS0_13BUnaryFunctorIN3c108BFloat16ES4_S4_ZZZNS0_21heaviside_kernel_cudaERNS_18TensorIteratorBaseEENKUlvE_clEvENKUlvE8_clEvEUlS4_S4_E_EESt5arrayIPcLm2EELi4E23TrivialOffsetCalculatorILi1EjESF_NS0_6memory15LoadWithoutCastENSG_16StoreWithoutCastEEEviT_T0_T2_T3_T4_T5_)
        .other          _ZN2at6native27unrolled_elementwise_kernelINS0_13BUnaryFunctorIN3c108BFloat16ES4_S4_ZZZNS0_21heaviside_kernel_cudaERNS_18TensorIteratorBaseEENKUlvE_clEvENKUlvE8_clEvEUlS4_S4_E_EESt5arrayIPcLm2EELi4E23TrivialOffsetCalculatorILi1EjESF_NS0_6memory15LoadWithoutCastENSG_16StoreWithoutCastEEEviT_T0_T2_T3_T4_T5_,@"STO_CUDA_ENTRY STV_DEFAULT"
_ZN2at6native27unrolled_elementwise_kernelINS0_13BUnaryFunctorIN3c108BFloat16ES4_S4_ZZZNS0_21heaviside_kernel_cudaERNS_18TensorIteratorBaseEENKUlvE_clEvENKUlvE8_clEvEUlS4_S4_E_EESt5arrayIPcLm2EELi4E23TrivialOffsetCalculatorILi1EjESF_NS0_6memory15LoadWithoutCastENSG_16StoreWithoutCastEEEviT_T0_T2_T3_T4_T5_:
.text._ZN2at6native27unrolled_elementwise_kernelINS0_13BUnaryFunctorIN3c108BFloat16ES4_S4_ZZZNS0_21heaviside_kernel_cudaERNS_18TensorIteratorBaseEENKUlvE_clEvENKUlvE8_clEvEUlS4_S4_E_EESt5arrayIPcLm2EELi4E23TrivialOffsetCalculatorILi1EjESF_NS0_6memory15LoadWithoutCastENSG_16StoreWithoutCastEEEviT_T0_T2_T3_T4_T5_:
        /* <DEDUP_REMOVED lines=10> */
[----:B------:R-:W-:-:S04]  /*00a0*/  @!P1 IADD3 R3, R3, 0x80, RZ ;  /* 0x0000008003039810 */ /* 0x000fc80007ffe0ff */
[----:B------:R-:W-:-:S13]  /*00b0*/  ISETP.GE.AND P0, PT, R3, R2, PT ;  /* 0x000000020300720c */ /* 0x000fda0003f06270 */
[----:B------:R-:W-:Y:S01]  /*00c0*/  @!P0 IMAD R10, R0, 0x200, R3 ;  /* 0x00000200000a8824 */ /* 0x000fe200078e0203 */
[----:B------:R-:W-:-:S04]  /*00d0*/  @!P0 IADD3 R3, R3, 0x80, RZ ;  /* 0x0000008003038810 */ /* 0x000fc80007ffe0ff */
[----:B------:R-:W-:-:S13]  /*00e0*/  ISETP.GE.AND P3, PT, R3, R2, PT ;  /* 0x000000020300720c */ /* 0x000fda0003f66270 */
[----:B------:R-:W-:Y:S01]  /*00f0*/  @!P3 IMAD R12, R0, 0x200, R3 ;  /* 0x00000200000cb824 */ /* 0x000fe200078e0203 */
[----:B------:R-:W-:-:S04]  /*0100*/  @!P3 IADD3 R3, R3, 0x80, RZ ;  /* 0x000000800303b810 */ /* 0x000fc80007ffe0ff */
[----:B------:R-:W-:-:S13]  /*0110*/  ISETP.GE.AND P2, PT, R3, R2, PT ;  /* 0x000000020300720c */ /* 0x000fda0003f46270 */
[----:B------:R-:W-:Y:S02]  /*0120*/  @!P2 IMAD R8, R0, 0x200, R3 ;  /* 0x000002000008a824 */ /* 0x000fe400078e0203 */
[----:B------:R-:W-:-:S04]  /*0130*/  @!P2 IMAD.MOV.U32 R9, RZ, RZ, 0x2 ;  /* 0x00000002ff09a424 */ /* 0x000fc800078e00ff */
[----:B------:R-:W-:-:S05]  /*0140*/  @!P2 IMAD.WIDE.U32 R8, R8, R9, c[0x0][0x170] ;  /* 0x00005c000808a625 */ /* 0x000fca00078e0009 */
[----:B------:R0:W2:Y:S01]  /*0150*/  @!P2 LDG.E.U16 R15, [R8.64] ;  /* 0x00000004080fa981 */ /* 0x0000a2000c1e1500 */
[----:B------:R-:W-:Y:S01]  /*0160*/  @!P1 IMAD.MOV.U32 R3, RZ, RZ, 0x2 ;  /* 0x00000002ff039424 */ /* 0x000fe200078e00ff */
[----:B------:R-:W-:Y:S01]  /*0170*/  PRMT R4, RZ, 0x7610, R4 ;  /* 0x00007610ff047816 */ /* 0x000fe20000000004 */
[----:B------:R-:W-:Y:S01]  /*0180*/  @!P0 IMAD.MOV.U32 R11, RZ, RZ, 0x2 ;  /* 0x00000002ff0b8424 */ /* 0x000fe200078e00ff */
[----:B------:R-:W-:Y:S01]  /*0190*/  PRMT R7, RZ, 0x7610, R7 ;  /* 0x00007610ff077816 */ /* 0x000fe20000000007 */
[----:B------:R-:W-:Y:S01]  /*01a0*/  @!P3 IMAD.MOV.U32 R13, RZ, RZ, 0x2 ;  /* 0x00000002ff0db424 */ /* 0x000fe200078e00ff */
[----:B------:R-:W-:Y:S01]  /*01b0*/  PRMT R6, RZ, 0x7610, R6 ;  /* 0x00007610ff067816 */ /* 0x000fe20000000006 */
[----:B------:R-:W-:-:S04]  /*01c0*/  @!P0 IMAD.WIDE.U32 R10, R10, R11, c[0x0][0x170] ;  /* 0x00005c000a0a8625 */ /* 0x000fc800078e000b */
[----:B0-----:R-:W-:Y:S01]  /*01d0*/  @!P1 IMAD.WIDE.U32 R8, R14, R3, c[0x0][0x170] ;  /* 0x00005c000e089625 */ /* 0x001fe200078e0003 */
[----:B------:R0:W5:Y:S03]  /*01e0*/  @!P0 LDG.E.U16 R7, [R10.64] ;  /* 0x000000040a078981 */ /* 0x000166000c1e1500 */
[--C-:B------:R-:W-:Y:S01]  /*01f0*/  IMAD.MOV.U32 R3, RZ, RZ, R5.reuse ;  /* 0x000000ffff037224 */ /* 0x100fe200078e0005 */
[----:B------:R2:W5:Y:S01]  /*0200*/  @!P1 LDG.E.U16 R4, [R8.64] ;  /* 0x0000000408049981 */ /* 0x000562000c1e1500 */
[----:B------:R-:W-:Y:S01]  /*0210*/  @!P3 IMAD.WIDE.U32 R12, R12, R13, c[0x0][0x170] ;  /* 0x00005c000c0cb625 */ /* 0x000fe200078e000d */
[----:B------:R-:W-:Y:S02]  /*0220*/  ULDC.U16 UR6, c[0x0][0x166] ;  /* 0x0000598000067ab9 */ /* 0x000fe40000000400 */
[C---:B------:R-:W-:Y:S02]  /*0230*/  IADD3 R17, R3.reuse, 0x80, RZ ;  /* 0x0000008003117810 */ /* 0x040fe40007ffe0ff */
[C---:B------:R-:W-:Y:S01]  /*0240*/  IADD3 R19, R3.reuse, 0x100, RZ ;  /* 0x0000010003137810 */ /* 0x040fe20007ffe0ff */
[----:B------:R-:W-:Y:S01]  /*0250*/  BSSY B0, `(.L_x_1378) ;  /* 0x0000013000007945 */ /* 0x000fe20003800000 */
[----:B------:R-:W-:Y:S01]  /*0260*/  IADD3 R21, R3, 0x180, RZ ;  /* 0x0000018003157810 */ /* 0x000fe20007ffe0ff */
[----:B------:R1:W5:Y:S01]  /*0270*/  @!P3 LDG.E.U16 R6, [R12.64] ;  /* 0x000000040c06b981 */ /* 0x000362000c1e1500 */
[----:B------:R-:W-:Y:S01]  /*0280*/  @!P1 IADD3 R3, R5, 0x80, RZ ;  /* 0x0000008005039810 */ /* 0x000fe20007ffe0ff */
[----:B------:R-:W-:Y:S01]  /*0290*/  @!P1 IMAD R5, R0, 0x200, R5 ;  /* 0x0000020000059824 */ /* 0x000fe200078e0205 */
[-C--:B------:R-:W-:Y:S01]  /*02a0*/  ISETP.GE.AND P2, PT, R17, R2.reuse, PT ;  /* 0x000000021100720c */ /* 0x080fe20003f46270 */
[----:B0-----:R-:W-:Y:S01]  /*02b0*/  @!P1 IMAD.MOV.U32 R10, RZ, RZ, 0x2 ;  /* 0x00000002ff0a9424 */ /* 0x001fe200078e00ff */
[----:B------:R-:W-:-:S02]  /*02c0*/  ISETP.GE.AND P3, PT, R19, R2, PT ;  /* 0x000000021300720c */ /* 0x000fc40003f66270 */
[----:B------:R-:W-:Y:S02]  /*02d0*/  ISETP.GE.AND P4, PT, R3, R2, PT ;  /* 0x000000020300720c */ /* 0x000fe40003f86270 */
[----:B--2---:R-:W-:-:S04]  /*02e0*/  PRMT R8, RZ, 0x5410, R15 ;  /* 0x00005410ff087816 */ /* 0x004fc8000000000f */
[----:B------:R-:W-:-:S04]  /*02f0*/  FSETP.NEU.FTZ.AND P0, PT, R8, RZ, PT ;  /* 0x000000ff0800720b */ /* 0x000fc80003f1d000 */
[----:B------:R-:W-:Y:S01]  /*0300*/  ISETP.GE.OR P0, PT, R21, R2, !P0 ;  /* 0x000000021500720c */ /* 0x000fe20004706670 */
[----:B------:R-:W-:Y:S07]  /*0310*/  @P1 BRA `(.L_x_1379) ;  /* 0x0000006000001947 */ /* 0x000fee0003800000 */
[----:B-1---5:R-:W-:Y:S01]  /*0320*/  PRMT R4, RZ, 0x5410, R4 ;  /* 0x00005410ff047816 */ /* 0x022fe20000000004 */
[----:B------:R-:W-:-:S03]  /*0330*/  IMAD.U32 R11, RZ, RZ, UR6 ;  /* 0x00000006ff0b7e24 */ /* 0x000fc6000f8e00ff */
[----:B------:R-:W-:-:S13]  /*0340*/  FSETP.NEU.FTZ.AND P5, PT, R4, RZ, PT ;  /* 0x000000ff0400720b */ /* 0x000fda0003fbd000 */
[----:B------:R-:W-:-:S04]  /*0350*/  @P5 FSET.BF.GT.FTZ.AND R4, R4, RZ, PT ;  /* 0x000000ff0404520a */ /* 0x000fc80003814000 */
[----:B------:R-:W-:-:S04]  /*0360*/  @P5 F2FP.BF16.PACK_AB R4, RZ, R4 ;  /* 0x00000004ff04523e */ /* 0x000fc800000010ff */
[----:B------:R-:W-:Y:S02]  /*0370*/  @P5 PRMT R11, R4, 0x7610, R11 ;  /* 0x00007610040b5816 */ /* 0x000fe4000000000b */
.L_x_1379:
[----:B-1----:R-:W-:Y:S05]  /*0380*/  BSYNC B0 ;  /* 0x0000000000007941 */ /* 0x002fea0003800000 */
.L_x_1378:
[----:B------:R-:W-:Y:S01]  /*0390*/  BSSY B0, `(.L_x_1380) ;  /* 0x000000a000007945 */ /* 0x000fe20003800000 */
[----:B-----5:R-:W-:-:S04]  /*03a0*/  @!P1 IMAD.WIDE.U32 R4, R5, R10, c[0x0][0x168] ;  /* 0x00005a0005049625 */ /* 0x020fc800078e000a */
[----:B------:R-:W-:Y:S01]  /*03b0*/  IMAD.U32 R9, RZ, RZ, UR6 ;  /* 0x00000006ff097e24 */ /* 0x000fe2000f8e00ff */
[----:B------:R-:W-:Y:S05]  /*03c0*/  @P2 BRA `(.L_x_1381) ;  /* 0x0000006000002947 */ /* 0x000fea0003800000 */
[----:B------:R-:W-:Y:S01]  /*03d0*/  PRMT R7, RZ, 0x5410, R7 ;  /* 0x00005410ff077816 */ /* 0x000fe20000000007 */
[----:B------:R-:W-:-:S03]  /*03e0*/  IMAD.U32 R13, RZ, RZ, UR6 ;  /* 0x00000006ff0d7e24 */ /* 0x000fc6000f8e00ff */
[----:B------:R-:W-:-:S13]  /*03f0*/  FSETP.NEU.FTZ.AND P2, PT, R7, RZ, PT ;  /* 0x000000ff0700720b */ /* 0x000fda0003f5d000 */
[----:B------:R-:W-:-:S04]  /*0400*/  @P2 FSET.BF.GT.FTZ.AND R7, R7, RZ, PT ;  /* 0x000000ff0707220a */ /* 0x000fc80003814000 */
[----:B------:R-:W-:-:S04]  /*0410*/  @P2 F2FP.BF16.PACK_AB R7, RZ, R7 ;  /* 0x00000007ff07223e */ /* 0x000fc800000010ff */
[----:B------:R-:W-:Y:S02]  /*0420*/  @P2 PRMT R13, R7, 0x7610, R13 ;  /* 0x00007610070d2816 */ /* 0x000fe4000000000d */
.L_x_1381:
[----:B------:R-:W-:Y:S05]  /*0430*/  BSYNC B0 ;  /* 0x0000000000007941 */ /* 0x000fea0003800000 */
.L_x_1380:
[----:B------:R-:W-:Y:S01]  /*0440*/  BSSY B0, `(.L_x_1382) ;  /* 0x0000008000007945 */ /* 0x000fe20003800000 */
[----:B------:R-:W-:Y:S05]  /*0450*/  @P3 BRA `(.L_x_1383) ;  /* 0x0000006000003947 */ /* 0x000fea0003800000 */
[----:B------:R-:W-:Y:S01]  /*0460*/  PRMT R6, RZ, 0x5410, R6 ;  /* 0x00005410ff067816 */ /* 0x000fe20000000006 */
[----:B------:R-:W-:-:S03]  /*0470*/  IMAD.U32 R15, RZ, RZ, UR6 ;  /* 0x00000006ff0f7e24 */ /* 0x000fc6000f8e00ff */
[----:B------:R-:W-:-:S13]  /*0480*/  FSETP.NEU.FTZ.AND P2, PT, R6, RZ, PT ;  /* 0x000000ff0600720b */ /* 0x000fda0003f5d000 */
[----:B------:R-:W-:-:S04]  /*0490*/  @P2 FSET.BF.GT.FTZ.AND R6, R6, RZ, PT ;  /* 0x000000ff0606220a */ /* 0x000fc80003814000 */
[----:B------:R-:W-:-:S04]  /*04a0*/  @P2 F2FP.BF16.PACK_AB R6, RZ, R6 ;  /* 0x00000006ff06223e */ /* 0x000fc800000010ff */
[----:B------:R-:W-:Y:S02]  /*04b0*/  @P2 PRMT R15, R6, 0x7610, R15 ;  /* 0x00007610060f2816 */ /* 0x000fe4000000000f */
.L_x_1383:
[----:B------:R-:W-:Y:S05]  /*04c0*/  BSYNC B0 ;  /* 0x0000000000007941 */ /* 0x000fea0003800000 */
.L_x_1382:
[----:B------:R0:W-:Y:S01]  /*04d0*/  @!P1 STG.E.U16 [R4.64], R11 ;  /* 0x0000000b04009986 */ /* 0x0001e2000c101504 */
[----:B------:R-:W-:Y:S01]  /*04e0*/  BSSY B0, `(.L_x_1384) ;  /* 0x000000c000007945 */ /* 0x000fe20003800000 */
[----:B------:R-:W-:Y:S05]  /*04f0*/  @P4 BRA `(.L_x_1385) ;  /* 0x000000a000004947 */ /* 0x000fea0003800000 */
[----:B0-----:R-:W-:Y:S01]  /*0500*/  IMAD R4, R0, 0x200, R3 ;  /* 0x0000020000047824 */ /* 0x001fe200078e0203 */
        /* <DEDUP_REMOVED lines=9> */
.L_x_1385:
[----:B------:R-:W-:Y:S05]  /*05a0*/  BSYNC B0 ;  /* 0x0000000000007941 */ /* 0x000fea0003800000 */
.L_x_1384:
[----:B------:R-:W-:Y:S02]  /*05b0*/  ISETP.GE.AND P1, PT, R3, R2, PT ;  /* 0x000000020300720c */ /* 0x000fe40003f26270 */
[----:B------:R-:W-:-:S04]  /*05c0*/  @!P0 FSET.BF.GT.FTZ.AND R8, R8, RZ, PT ;  /* 0x000000ff0808820a */ /* 0x000fc80003814000 */
[----:B------:R-:W-:-:S07]  /*05d0*/  @!P0 F2FP.BF16.PACK_AB R8, RZ, R8 ;  /* 0x00000008ff08823e */ /* 0x000fce00000010ff */
[----:B------:R-:W-:Y:S05]  /*05e0*/  @P1 EXIT ;  /* 0x000000000000194d */ /* 0x000fea0003800000 */
[----:B------:R-:W-:Y:S01]  /*05f0*/  IMAD R3, R0, 0x200, R3 ;  /* 0x0000020000037824 */ /* 0x000fe200078e0203 */
[----:B------:R-:W-:Y:S01]  /*0600*/  @!P0 PRMT R9, R8, 0x7610, R9 ;  /* 0x0000761008098816 */ /* 0x000fe20000000009 */
[----:B------:R-:W-:-:S04]  /*0610*/  IMAD.MOV.U32 R2, RZ, RZ, 0x2 ;  /* 0x00000002ff027424 */ /* 0x000fc800078e00ff */
[----:B------:R-:W-:-:S05]  /*0620*/  IMAD.WIDE.U32 R2, R3, R2, c[0x0][0x168] ;  /* 0x00005a0003027625 */ /* 0x000fca00078e0002 */
[----:B------:R-:W-:Y:S01]  /*0630*/  STG.E.U16 [R2.64], R9 ;  /* 0x0000000902007986 */ /* 0x000fe2000c101504 */
[----:B------:R-:W-:Y:S05]  /*0640*/  EXIT ;  /* 0x000000000000794d */ /* 0x000fea0003800000 */
.L_x_1386:
        /* <DEDUP_REMOVED lines=11> */
.L_x_29836:


//--------------------- .text._ZN2at6native29vectorized_elementwise_kernelILi2ENS0_13BUnaryFunctorIN3c108BFloat16ES4_S4_ZZZNS0_21heaviside_kernel_cudaERNS_18TensorIteratorBaseEENKUlvE_clEvENKUlvE8_clEvEUlS4_S4_E_EESt5arrayIPcLm2EEEEviT0_T1_ --------------------------
	.section	.text._ZN2at6native29vectorized_elementwise_kernelILi2ENS0_13BUnaryFunctorIN3c108BFloat16ES4_S4_ZZZNS0_21heaviside_kernel_cudaERNS_18TensorIteratorBaseEENKUlvE_clEvENKUlvE8_clEvEUlS4_S4_E_EESt5arrayIPcLm2EEEEviT0_T1_,"ax",@progbits
	.sectioninfo	@"SHI_REGISTERS=28"
	.align	128
        .global         _ZN2at6native29vectorized_elementwise_kernelILi2ENS0_13BUnaryFunctorIN3c108BFloat16ES4_S4_ZZZNS0_21heaviside_kernel_cudaERNS_18TensorIteratorBaseEENKUlvE_clEvENKUlvE8_clEvEUlS4_S4_E_EESt5arrayIPcLm2EEEEviT0_T1_
        .type           _ZN2at6native29vectorized_elementwise_kernelILi2ENS0_13BUnaryFunctorIN3c108BFloat16ES4_S4_ZZZNS0_21heaviside_kernel_cudaERNS_18TensorIteratorBaseEENKUlvE_clEvENKUlvE8_clEvEUlS4_S4_E_EESt5arrayIPcLm2EEEEviT0_T1_,@function
        .size           _ZN2at6native29vectorized_elementwise_kernelILi2ENS0_13BUnaryFunctorIN3c108BFloat16ES4_S4_ZZZNS0_21heaviside_kernel_cudaERNS_18TensorIteratorBaseEENKUlvE_clEvENKUlvE8_clEvEUlS4_S4_E_EESt5arrayIPcLm2EEEEviT0_T1_,(.L_x_29837 - _ZN2at6native29vectorized_elementwise_kernelILi2ENS0_13BUnaryFunctorIN3c108BFloat16ES4_S4_ZZZNS0_21heaviside_kernel_cudaERNS_18TensorIteratorBaseEENKUlvE_clEvENKUlvE8_clEvEUlS4_S4_E_EESt5arrayIPcLm2EEEEviT0_T1_)
        .other          _ZN2at6native29vectorized_elementwise_kernelILi2ENS0_13BUnaryFunctorIN3c108BFloat16ES4_S4_ZZZNS0_21heaviside_kernel_cudaERNS_18TensorIteratorBaseEENKUlvE_clEvENKUlvE8_clEvEUlS4_S4_E_EESt5arrayIPcLm2EEEEviT0_T1_,@"STO_CUDA_ENTRY STV_DEFAULT"
_ZN2at6native29vectorized_elementwise_kernelILi2ENS0_13BUnaryFunctorIN3c108BFloat16ES4_S4_ZZZNS0_21heaviside_kernel_cudaERNS_18TensorIteratorBaseEENKUlvE_clEvENKUlvE8_clEvEUlS4_S4_E_EESt5arrayIPcLm2EEEEviT0_T1_:
.text._ZN2at6native29vectorized_elementwise_kernelILi2ENS0_13BUnaryFunctorIN3c108BFloat16ES4_S4_ZZZNS0_21heaviside_kernel_cudaERNS_18TensorIteratorBaseEENKUlvE_clEvENKUlvE8_clEvEUlS4_S4_E_EESt5arrayIPcLm2EEEEviT0_T1_:
[----:B------:R-:W-:Y:S02]  /*0000*/  IMAD.MOV.U32 R1, RZ, RZ, c[0x0][0x28] ;  /* 0x00000a00ff017624 */ /* 0x000fe400078e00ff */
[----:B------:R-:W0:Y:S01]  /*0010*/  S2R R12, SR_CTAID.X ;  /* 0x00000000000c7919 */ /* 0x000e220000002500 */
[----:B------:R-:W-:Y:S02]  /*0020*/  ULDC.U16 UR6, c[0x0][0x166] ;  /* 0x0000598000067ab9 */ /* 0x000fe40000000400 */
[----:B------:R-:W-:Y:S01]  /*0030*/  ULDC.64 UR4, c[0x0][0x118] ;  /* 0x0000460000047ab9 */ /* 0x000fe20000000a00 */
[----:B------:R-:W-:Y:S02]  /*0040*/  IMAD.U32 R10, RZ, RZ, UR6 ;  /* 0x00000006ff0a7e24 */ /* 0x000fe4000f8e00ff */
        /* <DEDUP_REMOVED lines=8> */
[----:B------:R-:W2:Y:S04]  /*00d0*/  LDG.E R6, [R4.64] ;  /* 0x0000000404067981 */ /* 0x000ea8000c1e1900 */
[----:B------:R0:W3:Y:S04]  /*00e0*/  LDG.E R7, [R4.64+0x200] ;  /* 0x0002000404077981 */ /* 0x0000e8000c1e1900 */
[----:B------:R0:W4:Y:S04]  /*00f0*/  LDG.E R8, [R4.64+0x400] ;  /* 0x0004000404087981 */ /* 0x000128000c1e1900 */
[----:B------:R0:W5:Y:S01]  /*0100*/  LDG.E R11, [R4.64+0x600] ;  /* 0x00060004040b7981 */ /* 0x000162000c1e1900 */
[----:B--2---:R-:W-:-:S02]  /*0110*/  PRMT R2, RZ, 0x5410, R6 ;  /* 0x00005410ff027816 */ /* 0x004fc40000000006 */
[----:B0-----:R-:W-:Y:S02]  /*0120*/  PRMT R4, RZ, 0x7610, R6 ;  /* 0x00007610ff047816 */ /* 0x001fe40000000006 */
[----:B------:R-:W-:Y:S02]  /*0130*/  FSETP.NEU.FTZ.AND P2, PT, R2, RZ, PT ;  /* 0x000000ff0200720b */ /* 0x000fe40003f5d000 */
[----:B------:R-:W-:Y:S02]  /*0140*/  FSETP.NEU.FTZ.AND P1, PT, R4, RZ, PT ;  /* 0x000000ff0400720b */ /* 0x000fe40003f3d000 */
[--C-:B---3--:R-:W-:Y:S02]  /*0150*/  PRMT R5, RZ, 0x5410, R7.reuse ;  /* 0x00005410ff057816 */ /* 0x108fe40000000007 */
[----:B------:R-:W-:Y:S02]  /*0160*/  PRMT R7, RZ, 0x7610, R7 ;  /* 0x00007610ff077816 */ /* 0x000fe40000000007 */
[----:B------:R-:W-:-:S05]  /*0170*/  FSETP.NEU.FTZ.AND P0, PT, R5, RZ, PT ;  /* 0x000000ff0500720b */ /* 0x000fca0003f1d000 */
[----:B------:R-:W-:Y:S02]  /*0180*/  @P2 FSET.BF.GT.FTZ.AND R2, R2, RZ, PT ;  /* 0x000000ff0202220a */ /* 0x000fe40003814000 */
[----:B------:R-:W-:Y:S01]  /*0190*/  @P1 FSET.BF.GT.FTZ.AND R6, R4, RZ, PT ;  /* 0x000000ff0406120a */ /* 0x000fe20003814000 */
[----:B------:R-:W-:Y:S01]  /*01a0*/  IMAD.U32 R4, RZ, RZ, UR6 ;  /* 0x00000006ff047e24 */ /* 0x000fe2000f8e00ff */
[----:B------:R-:W-:Y:S01]  /*01b0*/  @P2 F2FP.BF16.PACK_AB R9, RZ, R2 ;  /* 0x00000002ff09223e */ /* 0x000fe200000010ff */
[----:B------:R-:W-:Y:S01]  /*01c0*/  IMAD.U32 R2, RZ, RZ, UR6 ;  /* 0x00000006ff027e24 */ /* 0x000fe2000f8e00ff */
[----:B------:R-:W-:Y:S02]  /*01d0*/  @P1 F2FP.BF16.PACK_AB R13, RZ, R6 ;  /* 0x00000006ff0d123e */ /* 0x000fe400000010ff */
[--C-:B----4-:R-:W-:Y:S02]  /*01e0*/  PRMT R6, RZ, 0x5410, R8.reuse ;  /* 0x00005410ff067816 */ /* 0x110fe40000000008 */
[----:B------:R-:W-:-:S02]  /*01f0*/  PRMT R8, RZ, 0x7610, R8 ;  /* 0x00007610ff087816 */ /* 0x000fc40000000008 */
[----:B------:R-:W-:Y:S02]  /*0200*/  @P2 PRMT R2, R9, 0x7610, R2 ;  /* 0x0000761009022816 */ /* 0x000fe40000000002 */
[--C-:B-----5:R-:W-:Y:S02]  /*0210*/  PRMT R9, RZ, 0x5410, R11.reuse ;  /* 0x00005410ff097816 */ /* 0x120fe4000000000b */
[----:B------:R-:W-:Y:S02]  /*0220*/  FSETP.NEU.FTZ.AND P2, PT, R7, RZ, PT ;  /* 0x000000ff0700720b */ /* 0x000fe40003f5d000 */
[----:B------:R-:W-:Y:S02]  /*0230*/  FSETP.NEU.FTZ.AND P4, PT, R8, RZ, PT ;  /* 0x000000ff0800720b */ /* 0x000fe40003f9d000 */
[----:B------:R-:W-:Y:S02]  /*0240*/  PRMT R11, RZ, 0x7610, R11 ;  /* 0x00007610ff0b7816 */ /* 0x000fe4000000000b */
[----:B------:R-:W-:-:S02]  /*0250*/  FSETP.NEU.FTZ.AND P3, PT, R6, RZ, PT ;  /* 0x000000ff0600720b */ /* 0x000fc40003f7d000 */
[----:B------:R-:W-:Y:S02]  /*0260*/  FSETP.NEU.FTZ.AND P5, PT, R9, RZ, PT ;  /* 0x000000ff0900720b */ /* 0x000fe40003fbd000 */
[----:B------:R-:W-:Y:S02]  /*0270*/  FSETP.NEU.FTZ.AND P6, PT, R11, RZ, PT ;  /* 0x000000ff0b00720b */ /* 0x000fe40003fdd000 */
[----:B------:R-:W-:Y:S02]  /*0280*/  @P0 FSET.BF.GT.FTZ.AND R5, R5, RZ, PT ;  /* 0x000000ff0505020a */ /* 0x000fe40003814000 */
[----:B------:R-:W-:Y:S02]  /*0290*/  @P2 FSET.BF.GT.FTZ.AND R7, R7, RZ, PT ;  /* 0x000000ff0707220a */ /* 0x000fe40003814000 */
[----:B------:R-:W-:Y:S01]  /*02a0*/  @P0 F2FP.BF16.PACK_AB R14, RZ, R5 ;  /* 0x00000005ff0e023e */ /* 0x000fe200000010ff */
[----:B------:R-:W-:Y:S01]  /*02b0*/  IMAD.U32 R5, RZ, RZ, UR6 ;  /* 0x00000006ff057e24 */ /* 0x000fe2000f8e00ff */
[----:B------:R-:W-:-:S02]  /*02c0*/  @P4 FSET.BF.GT.FTZ.AND R8, R8, RZ, PT ;  /* 0x000000ff0808420a */ /* 0x000fc40003814000 */
[----:B------:R-:W-:Y:S02]  /*02d0*/  @P3 FSET.BF.GT.FTZ.AND R6, R6, RZ, PT ;  /* 0x000000ff0606320a */ /* 0x000fe40003814000 */
[----:B------:R-:W-:Y:S02]  /*02e0*/  @P1 PRMT R5, R13, 0x7610, R5 ;  /* 0x000076100d051816 */ /* 0x000fe40000000005 */
[----:B------:R-:W-:Y:S02]  /*02f0*/  @P5 FSET.BF.GT.FTZ.AND R9, R9, RZ, PT ;  /* 0x000000ff0909520a */ /* 0x000fe40003814000 */
[----:B------:R-:W-:Y:S01]  /*0300*/  @P2 F2FP.BF16.PACK_AB R13, RZ, R7 ;  /* 0x00000007ff0d223e */ /* 0x000fe200000010ff */
[----:B------:R-:W-:Y:S01]  /*0310*/  IMAD.U32 R7, RZ, RZ, UR6 ;  /* 0x00000006ff077e24 */ /* 0x000fe2000f8e00ff */
[----:B------:R-:W-:Y:S02]  /*0320*/  @P4 F2FP.BF16.PACK_AB R15, RZ, R8 ;  /* 0x00000008ff0f423e */ /* 0x000fe400000010ff */
[----:B------:R-:W-:Y:S01]  /*0330*/  @P6 FSET.BF.GT.FTZ.AND R8, R11, RZ, PT ;  /* 0x000000ff0b08620a */ /* 0x000fe20003814000 */
[----:B------:R-:W-:Y:S01]  /*0340*/  IMAD.U32 R11, RZ, RZ, UR6 ;  /* 0x00000006ff0b7e24 */ /* 0x000fe2000f8e00ff */
[----:B------:R-:W-:-:S02]  /*0350*/  @P0 PRMT R4, R14, 0x7610, R4 ;  /* 0x000076100e040816 */ /* 0x000fc40000000004 */
[----:B------:R-:W-:Y:S01]  /*0360*/  @P3 F2FP.BF16.PACK_AB R14, RZ, R6 ;  /* 0x00000006ff0e323e */ /* 0x000fe200000010ff */
[----:B------:R-:W-:Y:S01]  /*0370*/  IMAD.U32 R6, RZ, RZ, UR6 ;  /* 0x00000006ff067e24 */ /* 0x000fe2000f8e00ff */
[----:B------:R-:W-:Y:S01]  /*0380*/  @P5 F2FP.BF16.PACK_AB R16, RZ, R9 ;  /* 0x00000009ff10523e */ /* 0x000fe200000010ff */
[----:B------:R-:W-:Y:S01]  /*0390*/  IMAD.U32 R9, RZ, RZ, UR6 ;  /* 0x00000006ff097e24 */ /* 0x000fe2000f8e00ff */
[----:B------:R-:W-:Y:S02]  /*03a0*/  @P6 F2FP.BF16.PACK_AB R8, RZ, R8 ;  /* 0x00000008ff08623e */ /* 0x000fe400000010ff */
[----:B------:R-:W-:Y:S01]  /*03b0*/  @P2 PRMT R7, R13, 0x7610, R7 ;  /* 0x000076100d072816 */ /* 0x000fe20000000007 */
[----:B------:R-:W-:Y:S01]  /*03c0*/  IMAD.WIDE.U32 R12, R12, R3, c[0x0][0x168] ;  /* 0x00005a000c0c7625 */ /* 0x000fe200078e0003 */
[----:B------:R-:W-:Y:S02]  /*03d0*/  @P3 PRMT R6, R14, 0x7610, R6 ;  /* 0x000076100e063816 */ /* 0x000fe40000000006 */
[----:B------:R-:W-:-:S02]  /*03e0*/  @P4 PRMT R9, R15, 0x7610, R9 ;  /* 0x000076100f094816 */ /* 0x000fc40000000009 */
[----:B------:R-:W-:Y:S01]  /*03f0*/  @P5 PRMT R11, R16, 0x7610, R11 ;  /* 0x00007610100b5816 */ /* 0x000fe2000000000b */
[----:B------:R-:W-:Y:S01]  /*0400*/  IMAD.WIDE R12, R0, 0x4, R12 ;  /* 0x00000004000c7825 */ /* 0x000fe200078e020c */
[----:B------:R-:W-:Y:S02]  /*0410*/  @P6 PRMT R10, R8, 0x7610, R10 ;  /* 0x00007610080a6816 */ /* 0x000fe4000000000a */
[----:B------:R-:W-:Y:S02]  /*0420*/  PRMT R5, R2, 0x5410, R5 ;  /* 0x0000541002057816 */ /* 0x000fe40000000005 */
[----:B------:R-:W-:Y:S02]  /*0430*/  PRMT R7, R4, 0x5410, R7 ;  /* 0x0000541004077816 */ /* 0x000fe40000000007 */
[----:B------:R-:W-:Y:S01]  /*0440*/  PRMT R9, R6, 0x5410, R9 ;  /* 0x0000541006097816 */ /* 0x000fe20000000009 */
[----:B------:R-:W-:Y:S01]  /*0450*/  STG.E [R12.64], R5 ;  /* 0x000000050c007986 */ /* 0x000fe2000c101904 */
[----:B------:R-:W-:-:S03]  /*0460*/  PRMT R11, R11, 0x5410, R10 ;  /* 0x000054100b0b7816 */ /* 0x000fc6000000000a */
[----:B------:R-:W-:Y:S04]  /*0470*/  STG.E [R12.64+0x200], R7 ;  /* 0x000200070c007986 */ /* 0x000fe8000c101904 */
[----:B------:R-:W-:Y:S04]  /*0480*/  STG.E [R12.64+0x400], R9 ;  /* 0x000400090c007986 */ /* 0x000fe8000c101904 */
[----:B------:R-:W-:Y:S01]  /*0490*/  STG.E [R12.64+0x600], R11 ;  /* 0x0006000b0c007986 */ /* 0x000fe2000c101904 */
[----:B------:R-:W-:Y:S05]  /*04a0*/  EXIT ;  /* 0x000000000000794d */ /* 0x000fea0003800000 */
.L_x_1387:
[----:B------:R-:W0:Y:S01]  /*04b0*/  S2R R13, SR_TID.X ;  /* 0x00000000000d7919 */ /* 0x000e220000002100 */
[----:B------:R-:W-:-:S02]  /*04c0*/  PRMT R15, RZ, 0x7610, R15 ;  /* 0x00007610ff0f7816 */ /* 0x000fc4000000000f */
[----:B------:R-:W-:Y:S02]  /*04d0*/  PRMT R9, RZ, 0x7610, R9 ;  /* 0x00007610ff097816 */ /* 0x000fe40000000009 */
[----:B0-----:R-:W-:Y:S01]  /*04e0*/  ISETP.GE.AND P6, PT, R13, R11, PT ;  /* 0x0000000b0d00720c */ /* 0x001fe20003fc6270 */
[----:B------:R-:W-:-:S12]  /*04f0*/  IMAD.MOV.U32 R3, RZ, RZ, R13 ;  /* 0x000000ffff037224 */ /* 0x000fd800078e000d */
[----:B------:R-:W-:Y:S01]  /*0500*/  @!P6 IMAD.IADD R21, R12, 0x1, R3 ;  /* 0x000000010c15e824 */ /* 0x000fe200078e0203 */
[----:B------:R-:W-:-:S04]  /*0510*/  @!P6 IADD3 R3, R3, 0x80, RZ ;  /* 0x000000800303e810 */ /* 0x000fc80007ffe0ff */
[----:B------:R-:W-:-:S13]  /*0520*/  ISETP.GE.AND P5, PT, R3, R11, PT ;  /* 0x0000000b0300720c */ /* 0x000fda0003fa6270 */
[----:B------:R-:W-:Y:S01]  /*0530*/  @!P5 IMAD.IADD R22, R12, 0x1, R3 ;  /* 0x000000010c16d824 */ /* 0x000fe200078e0203 */
[----:B------:R-:W-:Y:S01]  /*0540*/  @!P5 IADD3 R3, R3, 0x80, RZ ;  /* 0x000000800303d810 */ /* 0x000fe20007ffe0ff */
[----:B------:R-:W-:-:S03]  /*0550*/  @!P5 IMAD.MOV.U32 R23, RZ, RZ, 0x2 ;  /* 0x00000002ff17d424 */ /* 0x000fc600078e00ff */
[C---:B------:R-:W-:Y:S01]  /*0560*/  ISETP.GE.AND P4, PT, R3.reuse, R11, PT ;  /* 0x0000000b0300720c */ /* 0x040fe20003f86270 */
[----:B------:R-:W-:Y:S01]  /*0570*/  @!P5 IMAD.WIDE.U32 R22, R22, R23, c[0x0][0x170] ;  /* 0x00005c001616d625 */ /* 0x000fe200078e0017 */
[----:B------:R-:W-:Y:S02]  /*0580*/  PRMT R0, RZ, 0x7610, R0 ;  /* 0x00007610ff007816 */ /* 0x000fe40000000000 */
[----:B------:R-:W-:Y:S02]  /*0590*/  PRMT R8, RZ, 0x7610, R8 ;  /* 0x00007610ff087816 */ /* 0x000fe40000000008 */
[----:B------:R0:W5:Y:S07]  /*05a0*/  @!P5 LDG.E.U16 R15, [R22.64] ;  /* 0x00000004160fd981 */ /* 0x00016e000c1e1500 */
[----:B------:R-:W-:Y:S01]  /*05b0*/  @!P4 IMAD.IADD R6, R12, 0x1, R3 ;  /* 0x000000010c06c824 */ /* 0x000fe200078e0203 */
[----:B------:R-:W-:-:S04]  /*05c0*/  @!P4 IADD3 R3, R3, 0x80, RZ ;  /* 0x000000800303c810 */ /* 0x000fc80007ffe0ff */
[----:B------:R-:W-:-:S13]  /*05d0*/  ISETP.GE.AND P3, PT, R3, R11, PT ;  /* 0x0000000b0300720c */ /* 0x000fda0003f66270 */
[----:B------:R-:W-:Y:S01]  /*05e0*/  @!P3 IMAD.IADD R16, R12, 0x1, R3 ;  /* 0x000000010c10b824 */ /* 0x000fe200078e0203 */
[----:B------:R-:W-:-:S04]  /*05f0*/  @!P3 IADD3 R3, R3, 0x80, RZ ;  /* 0x000000800303b810 */ /* 0x000fc80007ffe0ff */
[----:B------:R-:W-:Y:S01]  /*0600*/  ISETP.GE.AND P2, PT, R3, R11, PT ;  /* 0x0000000b0300720c */ /* 0x000fe20003f46270 */
[----:B------:R-:W-:-:S04]  /*0610*/  @!P3 IMAD.MOV.U32 R17, RZ, RZ, 0x2 ;  /* 0x00000002ff11b424 */ /* 0x000fc800078e00ff */
[----:B------:R-:W-:-:S05]  /*0620*/  @!P3 IMAD.WIDE.U32 R16, R16, R17, c[0x0][0x170] ;  /* 0x00005c001010b625 */ /* 0x000fca00078e0011 */
[----:B------:R1:W5:Y:S03]  /*0630*/  @!P3 LDG.E.U16 R8, [R16.64] ;  /* 0x000000041008b981 */ /* 0x000366000c1e1500 */
[----:B------:R-:W-:Y:S01]  /*0640*/  @!P2 IMAD.IADD R18, R12, 0x1, R3 ;  /* 0x000000010c12a824 */ /* 0x000fe200078e0203 */
[----:B------:R-:W-:Y:S01]  /*0650*/  @!P2 IADD3 R3, R3, 0x80, RZ ;  /* 0x000000800303a810 */ /* 0x000fe20007ffe0ff */
[----:B------:R-:W-:-:S03]  /*0660*/  @!P2 IMAD.MOV.U32 R19, RZ, RZ, 0x2 ;  /* 0x00000002ff13a424 */ /* 0x000fc600078e00ff */
[----:B------:R-:W-:Y:S01]  /*0670*/  ISETP.GE.AND P1, PT, R3, R11, PT ;  /* 0x0000000b0300720c */ /* 0x000fe20003f26270 */
[----:B------:R-:W-:Y:S01]  /*0680*/  @!P2 IMAD.WIDE.U32 R18, R18, R19, c[0x0][0x170] ;  /* 0x00005c001212a625 */ /* 0x000fe200078e0013 */
[----:B-1----:R-:W-:-:S04]  /*0690*/  PRMT R17, RZ, 0x7610, R17 ;  /* 0x00007610ff117816 */ /* 0x002fc80000000011 */
[----:B------:R1:W5:Y:S07]  /*06a0*/  @!P2 LDG.E.U16 R0, [R18.64] ;  /* 0x000000041200a981 */ /* 0x00036e000c1e1500 */
[----:B------:R-:W-:Y:S01]  /*06b0*/  @!P1 IMAD.IADD R2, R12, 0x1, R3 ;  /* 0x000000010c029824 */ /* 0x000fe200078e0203 */
[----:B------:R-:W-:Y:S01]  /*06c0*/  @!P1 IADD3 R3, R3, 0x80, RZ ;  /* 0x0000008003039810 */ /* 0x000fe20007ffe0ff */
[----:B-1----:R-:W-:-:S03]  /*06d0*/  @!P6 IMAD.MOV.U32 R18, RZ, RZ, 0x2 ;  /* 0x00000002ff12e424 */ /* 0x002fc600078e00ff */
[----:B------:R-:W-:Y:S01]  /*06e0*/  ISETP.GE.AND P0, PT, R3, R11, PT ;  /* 0x0000000b0300720c */ /* 0x000fe20003f06270 */
[----:B------:R-:W-:-:S05]  /*06f0*/  @!P6 IMAD.WIDE.U32 R18, R21, R18, c[0x0][0x170] ;  /* 0x00005c001512e625 */ /* 0x000fca00078e0012 */
[----:B------:R1:W5:Y:S07]  /*0700*/  @!P6 LDG.E.U16 R17, [R18.64] ;  /* 0x000000041211e981 */ /* 0x00036e000c1e1500 */
[----:B------:R-:W-:Y:S01]  /*0710*/  @!P0 IMAD.IADD R4, R12, 0x1, R3 ;  /* 0x000000010c048824 */ /* 0x000fe200078e0203 */
[----:B------:R-:W-:-:S04]  /*0720*/  @!P0 IADD3 R3, R3, 0x80, RZ ;  /* 0x0000008003038810 */ /* 0x000fc80007ffe0ff */
[----:B------:R-:W-:Y:S01]  /*0730*/  ISETP.GE.AND P5, PT, R3, R11, PT ;  /* 0x0000000b0300720c */ /* 0x000fe20003fa6270 */
[----:B------:R-:W-:Y:S02]  /*0740*/  @!P4 IMAD.MOV.U32 R7, RZ, RZ, 0x2 ;  /* 0x00000002ff07c424 */ /* 0x000fe400078e00ff */
[----:B------:R-:W-:Y:S02]  /*0750*/  @!P1 IMAD.MOV.U32 R5, RZ, RZ, 0x2 ;  /* 0x00000002ff059424 */ /* 0x000fe400078e00ff */
[----:B------:R-:W-:Y:S01]  /*0760*/  @!P4 IMAD.WIDE.U32 R6, R6, R7, c[0x0][0x170] ;  /* 0x00005c000606c625 */ /* 0x000fe200078e0007 */
[----:B------:R-:W-:-:S03]  /*0770*/  PRMT R20, RZ, 0x7610, R20 ;  /* 0x00007610ff147816 */ /* 0x000fc60000000014 */
[----:B0-----:R-:W-:Y:S01]  /*0780*/  @!P0 IMAD.MOV.U32 R23, RZ, RZ, 0x2 ;  /* 0x00000002ff178424 */ /* 0x001fe200078e00ff */
[----:B------:R0:W5:Y:S03]  /*0790*/  @!P4 LDG.E.U16 R9, [R6.64] ;  /* 0x000000040609c981 */ /* 0x000166000c1e1500 */
[----:B------:R-:W-:Y:S02]  /*07a0*/  @!P5 IMAD.IADD R22, R12, 0x1, R3 ;  /* 0x000000010c16d824 */ /* 0x000fe400078e0203 */
[----:B------:R-:W-:Y:S01]  /*07b0*/  @!P5 IMAD.MOV.U32 R25, RZ, RZ, 0x2 ;  /* 0x00000002ff19d424 */ /* 0x000fe200078e00ff */
[----:B------:R-:W-:Y:S01]  /*07c0*/  PRMT R14, RZ, 0x7610, R14 ;  /* 0x00007610ff0e7816 */ /* 0x000fe2000000000e */
[----:B------:R-:W-:Y:S01]  /*07d0*/  @!P1 IMAD.WIDE.U32 R2, R2, R5, c[0x0][0x170] ;  /* 0x00005c0002029625 */ /* 0x000fe200078e0005 */
[----:B------:R-:W-:-:S03]  /*07e0*/  PRMT R16, RZ, 0x7610, R16 ;  /* 0x00007610ff107816 */ /* 0x000fc60000000010 */
[----:B------:R-:W-:Y:S01]  /*07f0*/  @!P0 IMAD.WIDE.U32 R4, R4, R23, c[0x0][0x170] ;  /* 0x00005c0004048625 */ /* 0x000fe200078e0017 */
[----:B------:R2:W5:Y:S03]  /*0800*/  @!P1 LDG.E.U16 R20, [R2.64] ;  /* 0x0000000402149981 */ /* 0x000566000c1e1500 */
[----:B0-----:R-:W-:Y:S01]  /*0810*/  @!P5 IMAD.WIDE.U32 R6, R22, R25, c[0x0][0x170] ;  /* 0x00005c001606d625 */ /* 0x001fe200078e0019 */
[C---:B------:R-:W-:Y:S01]  /*0820*/  IADD3 R22, R13.reuse, 0x80, RZ ;  /* 0x000000800d167810 */ /* 0x040fe20007ffe0ff */
[----:B------:R0:W5:Y:S01]  /*0830*/  @!P0 LDG.E.U16 R14, [R4.64] ;  /* 0x00000004040e8981 */ /* 0x000162000c1e1500 */
[----:B------:R-:W-:Y:S02]  /*0840*/  BSSY B0, `(.L_x_1388) ;  /* 0x0000012000007945 */ /* 0x000fe40003800000 */
[----:B------:R-:W-:Y:S01]  /*0850*/  ISETP.GE.AND P1, PT, R22, R11, PT ;  /* 0x0000000b1600720c */ /* 0x000fe20003f26270 */
[----:B------:R3:W5:Y:S01]  /*0860*/  @!P5 LDG.E.U16 R16, [R6.64] ;  /* 0x000000040610d981 */ /* 0x000762000c1e1500 */
[----:B------:R-:W-:-:S02]  /*0870*/  IADD3 R22, R13, 0x100, RZ ;  /* 0x000001000d167810 */ /* 0x000fc40007ffe0ff */
[C---:B--2---:R-:W-:Y:S02]  /*0880*/  IADD3 R2, R13.reuse, 0x180, RZ ;  /* 0x000001800d027810 */ /* 0x044fe40007ffe0ff */
[C---:B0-----:R-:W-:Y:S02]  /*0890*/  IADD3 R4, R13.reuse, 0x200, RZ ;  /* 0x000002000d047810 */ /* 0x041fe40007ffe0ff */
[----:B---3--:R-:W-:Y:S02]  /*08a0*/  IADD3 R6, R13, 0x280, RZ ;  /* 0x000002800d067810 */ /* 0x008fe40007ffe0ff */
[-C--:B------:R-:W-:Y:S02]  /*08b0*/  ISETP.GE.AND P5, PT, R22, R11.reuse, PT ;  /* 0x0000000b1600720c */ /* 0x080fe40003fa6270 */
[-C--:B------:R-:W-:Y:S02]  /*08c0*/  ISETP.GE.AND P4, PT, R2, R11.reuse, PT ;  /* 0x0000000b0200720c */ /* 0x080fe40003f86270 */
[----:B------:R-:W-:-:S02]  /*08d0*/  ISETP.GE.AND P3, PT, R4, R11, PT ;  /* 0x0000000b0400720c */ /* 0x000fc40003f66270 */
[----:B------:R-:W-:Y:S01]  /*08e0*/  ISETP.GE.AND P2, PT, R6, R11, PT ;  /* 0x0000000b0600720c */ /* 0x000fe20003f46270 */
[----:B------:R-:W-:Y:S07]  /*08f0*/  @P6 BRA `(.L_x_1389) ;  /* 0x0000006000006947 */ /* 0x000fee0003800000 */
[----:B-1---5:R-:W-:Y:S01]  /*0900*/  PRMT R17, RZ, 0x5410, R17 ;  /* 0x00005410ff117816 */ /* 0x022fe20000000011 */
[----:B------:R-:W-:-:S03]  /*0910*/  IMAD.U32 R5, RZ, RZ, UR6 ;  /* 0x00000006ff057e24 */ /* 0x000fc6000f8e00ff */
[----:B------:R-:W-:-:S13]  /*0920*/  FSETP.NEU.FTZ.AND P0, PT, R17, RZ, PT ;  /* 0x000000ff1100720b */ /* 0x000fda0003f1d000 */
[----:B------:R-:W-:-:S04]  /*0930*/  @P0 FSET.BF.GT.FTZ.AND R17, R17, RZ, PT ;  /* 0x000000ff1111020a */ /* 0x000fc80003814000 */
[----:B------:R-:W-:-:S04]  /*0940*/  @P0 F2FP.BF16.PACK_AB R17, RZ, R17 ;  /* 0x00000011ff11023e */ /* 0x000fc800000010ff */
[----:B------:R-:W-:Y:S02]  /*0950*/  @P0 PRMT R5, R17, 0x7610, R5 ;  /* 0x0000761011050816 */ /* 0x000fe40000000005 */
.L_x_1389:
[----:B-1----:R-:W-:Y:S05]  /*0960*/  BSYNC B0 ;  /* 0x0000000000007941 */ /* 0x002fea0003800000 */
.L_x_1388:
[----:B-----5:R-:W-:Y:S01]  /*0970*/  PRMT R16, RZ, 0x5410, R16 ;  /* 0x00005410ff107816 */ /* 0x020fe20000000010 */
[----:B------:R-:W-:Y:S01]  /*0980*/  BSSY B0, `(.L_x_1390) ;  /* 0x000000b000007945 */ /* 0x000fe20003800000 */
[C---:B------:R-:W-:Y:S02]  /*0990*/  IADD3 R2, R13.reuse, 0x300, RZ ;  /* 0x000003000d027810 */ /* 0x040fe40007ffe0ff */
[----:B------:R-:W-:Y:S02]  /*09a0*/  FSETP.NEU.FTZ.AND P0, PT, R16, RZ, PT ;  /* 0x000000ff1000720b */ /* 0x000fe40003f1d000 */
[----:B------:R-:W-:Y:S01]  /*09b0*/  IADD3 R6, R13, 0x380, RZ ;  /* 0x000003800d067810 */ /* 0x000fe20007ffe0ff */
[----:B------:R-:W-:Y:S05]  /*09c0*/  @P1 BRA `(.L_x_1391) ;  /* 0x0000006000001947 */ /* 0x000fea0003800000 */
[----:B------:R-:W-:Y:S01]  /*09d0*/  PRMT R15, RZ, 0x5410, R15 ;  /* 0x00005410ff0f7816 */ /* 0x000fe2000000000f */
[----:B------:R-:W-:-:S03]  /*09e0*/  IMAD.U32 R4, RZ, RZ, UR6 ;  /* 0x00000006ff047e24 */ /* 0x000fc6000f8e00ff */
[----:B------:R-:W-:-:S13]  /*09f0*/  FSETP.NEU.FTZ.AND P1, PT, R15, RZ, PT ;  /* 0x000000ff0f00720b */ /* 0x000fda0003f3d000 */
[----:B------:R-:W-:-:S04]  /*0a00*/  @P1 FSET.BF.GT.FTZ.AND R15, R15, RZ, PT ;  /* 0x000000ff0f0f120a */ /* 0x000fc80003814000 */
[----:B------:R-:W-:-:S04]  /*0a10*/  @P1 F2FP.BF16.PACK_AB R15, RZ, R15 ;  /* 0x0000000fff0f123e */ /* 0x000fc800000010ff */
[----:B------:R-:W-:Y:S02]  /*0a20*/  @P1 PRMT R4, R15, 0x7610, R4 ;  /* 0x000076100f041816 */ /* 0x000fe40000000004 */
.L_x_1391:
[----:B------:R-:W-:Y:S05]  /*0a30*/  BSYNC B0 ;  /* 0x0000000000007941 */ /* 0x000fea0003800000 */
.L_x_1390:
[-C--:B------:R-:W-:Y:S01]  /*0a40*/  ISETP.GE.AND P1, PT, R2, R11.reuse, PT ;  /* 0x0000000b0200720c */ /* 0x080fe20003f26270 */
[----:B------:R-:W-:Y:S01]  /*0a50*/  @!P6 IMAD.IADD R2, R12, 0x1, R13 ;  /* 0x000000010c02e824 */ /* 0x000fe200078e020d */
[----:B------:R-:W-:Y:S01]  /*0a60*/  BSSY B0, `(.L_x_1392) ;  /* 0x000000b000007945 */ /* 0x000fe20003800000 */
[----:B------:R-:W-:Y:S01]  /*0a70*/  @!P6 IMAD.MOV.U32 R3, RZ, RZ, 0x2 ;  /* 0x00000002ff03e424 */ /* 0x000fe200078e00ff */
[----:B------:R-:W-:-:S03]  /*0a80*/  ISETP.GE.OR P0, PT, R6, R11, !P0 ;  /* 0x0000000b0600720c */ /* 0x000fc60004706670 */
[----:B------:R-:W-:Y:S01]  /*0a90*/  @!P6 IMAD.WIDE.U32 R2, R2, R3, c[0x0][0x168] ;  /* 0x00005a000202e625 */ /* 0x000fe200078e0003 */
[----:B------:R-:W-:Y:S05]  /*0aa0*/  @P5 BRA `(.L_x_1393) ;  /* 0x0000006000005947 */ /* 0x000fea0003800000 */
[----:B------:R-:W-:Y:S01]  /*0ab0*/  PRMT R9, RZ, 0x5410, R9 ;  /* 0x00005410ff097816 */ /* 0x000fe20000000009 */
[----:B------:R-:W-:-:S03]  /*0ac0*/  IMAD.U32 R6, RZ, RZ, UR6 ;  /* 0x00000006ff067e24 */ /* 0x000fc6000f8e00ff */
[----:B------:R-:W-:-:S13]  /*0ad0*/  FSETP.NEU.FTZ.AND P5, PT, R9, RZ, PT ;  /* 0x000000ff0900720b */ /* 0x000fda0003fbd000 */
[----:B------:R-:W-:-:S04]  /*0ae0*/  @P5 FSET.BF.GT.FTZ.AND R9, R9, RZ, PT ;  /* 0x000000ff0909520a */ /* 0x000fc80003814000 */
[----:B------:R-:W-:-:S04]  /*0af0*/  @P5 F2FP.BF16.PACK_AB R9, RZ, R9 ;  /* 0x00000009ff09523e */ /* 0x000fc800000010ff */
[----:B------:R-:W-:Y:S02]  /*0b00*/  @P5 PRMT R6, R9, 0x7610, R6 ;  /* 0x0000761009065816 */ /* 0x000fe40000000006 */
.L_x_1393:
[----:B------:R-:W-:Y:S05]  /*0b10*/  BSYNC B0 ;  /* 0x0000000000007941 */ /* 0x000fea0003800000 */
.L_x_1392:
        /* <DEDUP_REMOVED lines=8> */
.L_x_1395:
[----:B------:R-:W-:Y:S05]  /*0ba0*/  BSYNC B0 ;  /* 0x0000000000007941 */ /* 0x000fea0003800000 */
.L_x_1394:
[----:B------:R-:W-:Y:S01]  /*0bb0*/  BSSY B0, `(.L_x_1396) ;  /* 0x0000008000007945 */ /* 0x000fe20003800000 */
[----:B------:R-:W-:Y:S05]  /*0bc0*/  @P3 BRA `(.L_x_1397) ;  /* 0x0000006000003947 */ /* 0x000fea0003800000 */
[----:B------:R-:W-:-:S04]  /*0bd0*/  PRMT R0, RZ, 0x5410, R0 ;  /* 0x00005410ff007816 */ /* 0x000fc80000000000 */
[----:B------:R-:W-:-:S13]  /*0be0*/  FSETP.NEU.FTZ.AND P3, PT, R0, RZ, PT ;  /* 0x000000ff0000720b */ /* 0x000fda0003f7d000 */
[----:B------:R-:W-:Y:S01]  /*0bf0*/  @P3 FSET.BF.GT.FTZ.AND R8, R0, RZ, PT ;  /* 0x000000ff0008320a */ /* 0x000fe20003814000 */
[----:B------:R-:W-:-:S03]  /*0c00*/  IMAD.U32 R0, RZ, RZ, UR6 ;  /* 0x00000006ff007e24 */ /* 0x000fc6000f8e00ff */
[----:B------:R-:W-:-:S04]  /*0c10*/  @P3 F2FP.BF16.PACK_AB R8, RZ, R8 ;  /* 0x00000008ff08323e */ /* 0x000fc800000010ff */
[----:B------:R-:W-:Y:S02]  /*0c20*/  @P3 PRMT R0, R8, 0x7610, R0 ;  /* 0x0000761008003816 */ /* 0x000fe40000000000 */
.L_x_1397:
[----:B------:R-:W-:Y:S05]  /*0c30*/  BSYNC B0 ;  /* 0x0000000000007941 */ /* 0x000fea0003800000 */
.L_x_1396:
        /* <DEDUP_REMOVED lines=8> */
.L_x_1399:
[----:B------:R-:W-:Y:S05]  /*0cc0*/  BSYNC B0 ;  /* 0x0000000000007941 */ /* 0x000fea0003800000 */
.L_x_1398:
        /* <DEDUP_REMOVED lines=8> */
.L_x_1401:
[----:B------:R-:W-:Y:S05]  /*0d50*/  BSYNC B0 ;  /* 0x0000000000007941 */ /* 0x000fea0003800000 */
.L_x_1400:
[----:B------:R0:W-:Y:S01]  /*0d60*/  @!P6 STG.E.U16 [R2.64], R5 ;  /* 0x000000050200e986 */ /* 0x0001e2000c101504 */
[----:B------:R-:W-:Y:S01]  /*0d70*/  @!P6 IADD3 R13, R13, 0x80, RZ ;  /* 0x000000800d0de810 */ /* 0x000fe20007ffe0ff */
[----:B------:R-:W-:Y:S01]  /*0d80*/  BSSY B0, `(.L_x_1402) ;  /* 0x0000030000007945 */ /* 0x000fe20003800000 */
[----:B------:R-:W-:Y:S01]  /*0d90*/  @!P0 FSET.BF.GT.FTZ.AND R16, R16, RZ, PT ;  /* 0x000000ff1010820a */ /* 0x000fe20003814000 */
[----:B------:R-:W-:Y:S01]  /*0da0*/  BSSY B1, `(.L_x_1403) ;  /* 0x0000027000017945 */ /* 0x000fe20003800000 */
[----:B------:R-:W-:Y:S02]  /*0db0*/  ISETP.GE.AND P1, PT, R13, R11, PT ;  /* 0x0000000b0d00720c */ /* 0x000fe40003f26270 */
[----:B------:R-:W-:-:S04]  /*0dc0*/  @!P0 F2FP.BF16.PACK_AB R16, RZ, R16 ;  /* 0x00000010ff10823e */ /* 0x000fc800000010ff */
[----:B------:R-:W-:-:S07]  /*0dd0*/  @!P0 PRMT R10, R16, 0x7610, R10 ;  /* 0x00007610100a8816 */ /* 0x000fce000000000a */
        /* <DEDUP_REMOVED lines=13> */
.L_x_1404:
[----:B0-----:R-:W-:-:S13]  /*0eb0*/  ISETP.GE.AND P0, PT, R13, R11, PT ;  /* 0x0000000b0d00720c */ /* 0x001fda0003f06270 */
[----:B------:R-:W-:Y:S05]  /*0ec0*/  @P0 BRA `(.L_x_1406) ;  /* 0x000000c000000947 */ /* 0x000fea0003800000 */
[----:B------:R-:W-:Y:S01]  /*0ed0*/  IMAD.IADD R2, R12, 0x1, R13 ;  /* 0x000000010c027824 */ /* 0x000fe200078e020d */
[----:B------:R-:W-:Y:S01]  /*0ee0*/  IADD3 R13, R13, 0x80, RZ ;  /* 0x000000800d0d7810 */ /* 0x000fe20007ffe0ff */
[----:B------:R-:W-:-:S04]  /*0ef0*/  IMAD.MOV.U32 R3, RZ, RZ, 0x2 ;  /* 0x00000002ff037424 */ /* 0x000fc800078e00ff */
[----:B------:R-:W-:-:S05]  /*0f00*/  IMAD.WIDE.U32 R2, R2, R3, c[0x0][0x168] ;  /* 0x00005a0002027625 */ /* 0x000fca00078e0003 */
[----:B------:R0:W-:Y:S02]  /*0f10*/  STG.E.U16 [R2.64], R7 ;  /* 0x0000000702007986 */ /* 0x0001e4000c101504 */
.L_x_1405:
[----:B------:R-:W-:-:S13]  /*0f20*/  ISETP.GE.AND P0, PT, R13, R11, PT ;  /* 0x0000000b0d00720c */ /* 0x000fda0003f06270 */
[----:B------:R-:W-:Y:S05]  /*0f30*/  @P0 BRA `(.L_x_1407) ;  /* 0x000000d000000947 */ /* 0x000fea0003800000 */
[----:B0-----:R-:W-:Y:S01]  /*0f40*/  IMAD.IADD R2, R12, 0x1, R13 ;  /* 0x000000010c027824 */ /* 0x001fe200078e020d */
[----:B------:R-:W-:Y:S01]  /*0f50*/  IADD3 R13, R13, 0x80, RZ ;  /* 0x000000800d0d7810 */ /* 0x000fe20007ffe0ff */
[----:B------:R-:W-:-:S04]  /*0f60*/  IMAD.MOV.U32 R3, RZ, RZ, 0x2 ;  /* 0x00000002ff037424 */ /* 0x000fc800078e00ff */
[----:B------:R-:W-:-:S05]  /*0f70*/  IMAD.WIDE.U32 R2, R2, R3, c[0x0][0x168] ;  /* 0x00005a0002027625 */ /* 0x000fca00078e0003 */
[----:B------:R0:W-:Y:S02]  /*0f80*/  STG.E.U16 [R2.64], R0 ;  /* 0x0000000002007986 */ /* 0x0001e4000c101504 */
.L_x_1406:
        /* <DEDUP_REMOVED lines=8> */
.L_x_1407:
[----:B------:R-:W-:Y:S05]  /*1010*/  BSYNC B1 ;  /* 0x0000000000017941 */ /* 0x000fea0003800000 */
.L_x_1403:
[----:B------:R-:W-:-:S13]  /*1020*/  ISETP.GE.AND P0, PT, R13, R11, PT ;  /* 0x0000000b0d00720c */ /* 0x000fda0003f06270 */
[----:B0-----:R-:W-:Y:S01]  /*1030*/  @!P0 IMAD.IADD R2, R12, 0x1, R13 ;  /* 0x000000010c028824 */ /* 0x001fe200078e020d */
[----:B------:R-:W-:Y:S01]  /*1040*/  @!P0 IADD3 R13, R13, 0x80, RZ ;  /* 0x000000800d0d8810 */ /* 0x000fe20007ffe0ff */
[----:B------:R-:W-:-:S04]  /*1050*/  @!P0 IMAD.MOV.U32 R3, RZ, RZ, 0x2 ;  /* 0x00000002ff038424 */ /* 0x000fc800078e00ff */
[----:B------:R-:W-:-:S05]  /*1060*/  @!P0 IMAD.WIDE.U32 R2, R2, R3, c[0x0][0x168] ;  /* 0x00005a0002028625 */ /* 0x000fca00078e0003 */
[----:B------:R0:W-:Y:S02]  /*1070*/  @!P0 STG.E.U16 [R2.64], R9 ;  /* 0x0000000902008986 */ /* 0x0001e4000c101504 */
.L_x_1408:
[----:B------:R-:W-:Y:S05]  /*1080*/  BSYNC B0 ;  /* 0x0000000000007941 */ /* 0x000fea0003800000 */
.L_x_1402:
[----:B------:R-:W-:Y:S01]  /*1090*/  WARPSYNC 0xffffffff ;  /* 0xffffffff00007948 */ /* 0x000fe20003800000 */
[----:B------:R-:W-:-:S13]  /*10a0*/  ISETP.GE.AND P0, PT, R13, R11, PT ;  /* 0x0000000b0d00720c */ /* 0x000fda0003f06270 */
[----:B------:R-:W-:Y:S05]  /*10b0*/  @P0 EXIT ;  /* 0x000000000000094d */ /* 0x000fea0003800000 */
[----:B0-----:R-:W-:Y:S02]  /*10c0*/  IMAD.IADD R2, R12, 0x1, R13 ;  /* 0x000000010c027824 */ /* 0x001fe400078e020d */
[----:B------:R-:W-:-:S04]  /*10d0*/  IMAD.MOV.U32 R3, RZ, RZ, 0x2 ;  /* 0x00000002ff037424 */ /* 0x000fc800078e00ff */
[----:B------:R-:W-:-:S05]  /*10e0*/  IMAD.WIDE.U32 R2, R2, R3, c[0x0][0x168] ;  /* 0x00005a0002027625 */ /* 0x000fca00078e0003 */
[----:B------:R-:W-:Y:S01]  /*10f0*/  STG.E.U16 [R2.64], R10 ;  /* 0x0000000a02007986 */ /* 0x000fe2000c101504 */
[----:B------:R-:W-:Y:S05]  /*1100*/  EXIT ;  /* 0x000000000000794d */ /* 0x000fea0003800000 */
.L_x_1409:
        /* <DEDUP_REMOVED lines=15> */
.L_x_29837:


//--------------------- .text._ZN2at6native29vectorized_elementwise_kernelILi4ENS0_13BUnaryFunctorIN3c108BFloat16ES4_S4_ZZZNS0_21heaviside_kernel_cudaERNS_18TensorIteratorBaseEENKUlvE_clEvENKUlvE8_clEvEUlS4_S4_E_EESt5arrayIPcLm2EEEEviT0_T1_ --------------------------
	.section	.text._ZN2at6native29vectorized_elementwise_kernelILi4ENS0_13BUnaryFunctorIN3c108BFloat16ES4_S4_ZZZNS0_21heaviside_kernel_cudaERNS_18TensorIteratorBaseEENKUlvE_clEvENKUlvE8_clEvEUlS4_S4_E_EESt5arrayIPcLm2EEEEviT0_T1_,"ax",@progbits
	.sectioninfo	@"SHI_REGISTERS=28"
	.align	128
        .global         _ZN2at6native29vectorized_elementwise_kernelILi4ENS0_13BUnaryFunctorIN3c108BFloat16ES4_S4_ZZZNS0_21heaviside_kernel_cudaERNS_18TensorIteratorBaseEENKUlvE_clEvENKUlvE8_clEvEUlS4_S4_E_EESt5arrayIPcLm2EEEEviT0_T1_
        .type           _ZN2at6native29vectorized_elementwise_kernelILi4ENS0_13BUnaryFunctorIN3c108BFloat16ES4_S4_ZZZNS0_21heaviside_kernel_cudaERNS_18TensorIteratorBaseEENKUlvE_clEvENKUlvE8_clEvEUlS4_S4_E_EESt5arrayIPcLm2EEEEviT0_T1_,@function
        .size           _ZN2at6native29vectorized_elementwise_kernelILi4ENS0_13BUnaryFunctorIN3c108BFloat16ES4_S4_ZZZNS0_21heaviside_kernel_cudaERNS_18TensorIteratorBaseEENKUlvE_clEvENKUlvE8_clEvEUlS4_S4_E_EESt5arrayIPcLm2EEEEviT0_T1_,(.L_x_29838 - _ZN2at6native29vectorized_elementwise_kernelILi4ENS0_13BUnaryFunctorIN3c108BFloat16ES4_S4_ZZZNS0_21heaviside_kernel_cudaERNS_18TensorIteratorBaseEENKUlvE_clEvENKUlvE8_clEvEUlS4_S4_E_EESt5arrayIPcLm2EEEEviT0_T1_)
        .other          _ZN2at6native29vectorized_elementwise_kernelILi4ENS0_13BUnaryFunctorIN3c108BFloat16ES4_S4_ZZZNS0_21heaviside_kernel_cudaERNS_18TensorIteratorBaseEENKUlvE_clEvENKUlvE8_clEvEUlS4_S4_E_EESt5arrayIPcLm2EEEEviT0_T1_,@"STO_CUDA_ENTRY STV_DEFAULT"
_ZN2at6native29vectorized_elementwise_kernelILi4ENS0_13BUnaryFunctorIN3c108BFloat16ES4_S4_ZZZNS0_21heaviside_kernel_cudaERNS_18TensorIteratorBaseEENKUlvE_clEvENKUlvE8_clEvEUlS4_S4_E_EESt5arrayIPcLm2EEEEviT0_T1_:
.text._ZN2at6native29vectorized_elementwise_kernelILi4ENS0_13BUnaryFunctorIN3c108BFloat16ES4_S4_ZZZNS0_21heaviside_kernel_cudaERNS_18TensorIteratorBaseEENKUlvE_clEvENKUlvE8_clEvEUlS4_S4_E_EESt5arrayIPcLm2EEEEviT0_T1_:
        /* <DEDUP_REMOVED lines=13> */
[----:B------:R-:W2:Y:S04]  /*00d0*/  LDG.E.64 R14, [R6.64] ;  /* 0x00000004060e7981 */ /* 0x000ea8000c1e1b00 */
[----:B------:R0:W3:Y:S01]  /*00e0*/  LDG.E.64 R4, [R6.64+0x400] ;  /* 0x0004000406047981 */ /* 0x0000e2000c1e1b00 */
[----:B--2---:R-:W-:Y:S02]  /*00f0*/  PRMT R2, RZ, 0x5410, R14 ;  /* 0x00005410ff027816 */ /* 0x004fe4000000000e */
[----:B0-----:R-:W-:Y:S02]  /*0100*/  PRMT R7, RZ, 0x5410, R15 ;  /* 0x00005410ff077816 */ /* 0x001fe4000000000f */
[----:B------:R-:W-:Y:S02]  /*0110*/  FSETP.NEU.FTZ.AND P2, PT, R2, RZ, PT ;  /* 0x000000ff0200720b */ /* 0x000fe40003f5d000 */
[----:B------:R-:W-:-:S02]  /*0120*/  FSETP.NEU.FTZ.AND P0, PT, R7, RZ, PT ;  /* 0x000000ff0700720b */ /* 0x000fc40003f1d000 */
[----:B------:R-:W-:Y:S02]  /*0130*/  PRMT R6, RZ, 0x7610, R14 ;  /* 0x00007610ff067816 */ /* 0x000fe4000000000e */
[--C-:B---3--:R-:W-:Y:S02]  /*0140*/  PRMT R9, RZ, 0x5410, R4.reuse ;  /* 0x00005410ff097816 */ /* 0x108fe40000000004 */
[----:B------:R-:W-:Y:S02]  /*0150*/  FSETP.NEU.FTZ.AND P1, PT, R6, RZ, PT ;  /* 0x000000ff0600720b */ /* 0x000fe40003f3d000 */
[----:B------:R-:W-:Y:S01]  /*0160*/  PRMT R11, RZ, 0x7610, R4 ;  /* 0x00007610ff0b7816 */ /* 0x000fe20000000004 */
[----:B------:R-:W-:Y:S01]  /*0170*/  IMAD.U32 R4, RZ, RZ, UR6 ;  /* 0x00000006ff047e24 */ /* 0x000fe2000f8e00ff */
[--C-:B------:R-:W-:Y:S02]  /*0180*/  PRMT R13, RZ, 0x5410, R5.reuse ;  /* 0x00005410ff0d7816 */ /* 0x100fe40000000005 */
[----:B------:R-:W-:Y:S01]  /*0190*/  @P2 FSET.BF.GT.FTZ.AND R8, R2, RZ, PT ;  /* 0x000000ff0208220a */ /* 0x000fe20003814000 */
[----:B------:R-:W-:Y:S01]  /*01a0*/  IMAD.U32 R2, RZ, RZ, UR6 ;  /* 0x00000006ff027e24 */ /* 0x000fe2000f8e00ff */
[----:B------:R-:W-:Y:S01]  /*01b0*/  PRMT R14, RZ, 0x7610, R5 ;  /* 0x00007610ff0e7816 */ /* 0x000fe20000000005 */
[----:B------:R-:W-:Y:S01]  /*01c0*/  IMAD.U32 R5, RZ, RZ, UR6 ;  /* 0x00000006ff057e24 */ /* 0x000fe2000f8e00ff */
[----:B------:R-:W-:-:S02]  /*01d0*/  @P2 F2FP.BF16.PACK_AB R8, RZ, R8 ;  /* 0x00000008ff08223e */ /* 0x000fc400000010ff */
[----:B------:R-:W-:Y:S02]  /*01e0*/  FSETP.NEU.FTZ.AND P3, PT, R9, RZ, PT ;  /* 0x000000ff0900720b */ /* 0x000fe40003f7d000 */
[----:B------:R-:W-:Y:S02]  /*01f0*/  @P2 PRMT R2, R8, 0x7610, R2 ;  /* 0x0000761008022816 */ /* 0x000fe40000000002 */
[----:B------:R-:W-:Y:S02]  /*0200*/  PRMT R8, RZ, 0x7610, R15 ;  /* 0x00007610ff087816 */ /* 0x000fe4000000000f */
[----:B------:R-:W-:Y:S02]  /*0210*/  FSETP.NEU.FTZ.AND P4, PT, R11, RZ, PT ;  /* 0x000000ff0b00720b */ /* 0x000fe40003f9d000 */
[----:B------:R-:W-:Y:S02]  /*0220*/  FSETP.NEU.FTZ.AND P2, PT, R8, RZ, PT ;  /* 0x000000ff0800720b */ /* 0x000fe40003f5d000 */
[----:B------:R-:W-:-:S02]  /*0230*/  @P0 FSET.BF.GT.FTZ.AND R7, R7, RZ, PT ;  /* 0x000000ff0707020a */ /* 0x000fc40003814000 */
[----:B------:R-:W-:Y:S02]  /*0240*/  FSETP.NEU.FTZ.AND P5, PT, R13, RZ, PT ;  /* 0x000000ff0d00720b */ /* 0x000fe40003fbd000 */
[----:B------:R-:W-:Y:S02]  /*0250*/  FSETP.NEU.FTZ.AND P6, PT, R14, RZ, PT ;  /* 0x000000ff0e00720b */ /* 0x000fe40003fdd000 */
[----:B------:R-:W-:Y:S02]  /*0260*/  @P0 F2FP.BF16.PACK_AB R7, RZ, R7 ;  /* 0x00000007ff07023e */ /* 0x000fe400000010ff */
[----:B------:R-:W-:Y:S02]  /*0270*/  @P1 FSET.BF.GT.FTZ.AND R6, R6, RZ, PT ;  /* 0x000000ff0606120a */ /* 0x000fe40003814000 */
[----:B------:R-:W-:Y:S01]  /*0280*/  @P0 PRMT R4, R7, 0x7610, R4 ;  /* 0x0000761007040816 */ /* 0x000fe20000000004 */
[----:B------:R-:W-:Y:S01]  /*0290*/  IMAD.U32 R7, RZ, RZ, UR6 ;  /* 0x00000006ff077e24 */ /* 0x000fe2000f8e00ff */
[----:B------:R-:W-:-:S02]  /*02a0*/  @P2 FSET.BF.GT.FTZ.AND R8, R8, RZ, PT ;  /* 0x000000ff0808220a */ /* 0x000fc40003814000 */
[----:B------:R-:W-:Y:S02]  /*02b0*/  @P1 F2FP.BF16.PACK_AB R6, RZ, R6 ;  /* 0x00000006ff06123e */ /* 0x000fe400000010ff */
[----:B------:R-:W-:Y:S02]  /*02c0*/  @P2 F2FP.BF16.PACK_AB R8, RZ, R8 ;  /* 0x00000008ff08223e */ /* 0x000fe400000010ff */
[----:B------:R-:W-:Y:S02]  /*02d0*/  @P3 FSET.BF.GT.FTZ.AND R9, R9, RZ, PT ;  /* 0x000000ff0909320a */ /* 0x000fe40003814000 */
[----:B------:R-:W-:Y:S02]  /*02e0*/  @P4 FSET.BF.GT.FTZ.AND R11, R11, RZ, PT ;  /* 0x000000ff0b0b420a */ /* 0x000fe40003814000 */
[----:B------:R-:W-:Y:S02]  /*02f0*/  @P5 FSET.BF.GT.FTZ.AND R13, R13, RZ, PT ;  /* 0x000000ff0d0d520a */ /* 0x000fe40003814000 */
[----:B------:R-:W-:-:S02]  /*0300*/  @P6 FSET.BF.GT.FTZ.AND R14, R14, RZ, PT ;  /* 0x000000ff0e0e620a */ /* 0x000fc40003814000 */
[----:B------:R-:W-:Y:S02]  /*0310*/  @P2 PRMT R7, R8, 0x7610, R7 ;  /* 0x0000761008072816 */ /* 0x000fe40000000007 */
[----:B------:R-:W-:Y:S01]  /*0320*/  @P1 PRMT R5, R6, 0x7610, R5 ;  /* 0x0000761006051816 */ /* 0x000fe20000000005 */
[----:B------:R-:W-:Y:S01]  /*0330*/  IMAD.U32 R6, RZ, RZ, UR6 ;  /* 0x00000006ff067e24 */ /* 0x000fe2000f8e00ff */
[----:B------:R-:W-:Y:S01]  /*0340*/  @P3 F2FP.BF16.PACK_AB R8, RZ, R9 ;  /* 0x00000009ff08323e */ /* 0x000fe200000010ff */
[----:B------:R-:W-:Y:S01]  /*0350*/  IMAD.U32 R9, RZ, RZ, UR6 ;  /* 0x00000006ff097e24 */ /* 0x000fe2000f8e00ff */
[----:B------:R-:W-:Y:S01]  /*0360*/  @P4 F2FP.BF16.PACK_AB R15, RZ, R11 ;  /* 0x0000000bff0f423e */ /* 0x000fe200000010ff */
[----:B------:R-:W-:Y:S01]  /*0370*/  IMAD.U32 R11, RZ, RZ, UR6 ;  /* 0x00000006ff0b7e24 */ /* 0x000fe2000f8e00ff */
[----:B------:R-:W-:Y:S01]  /*0380*/  @P5 F2FP.BF16.PACK_AB R16, RZ, R13 ;  /* 0x0000000dff10523e */ /* 0x000fe200000010ff */
[----:B------:R-:W-:Y:S01]  /*0390*/  IMAD.WIDE.U32 R12, R12, R3, c[0x0][0x168] ;  /* 0x00005a000c0c7625 */ /* 0x000fe200078e0003 */
[----:B------:R-:W-:-:S02]  /*03a0*/  @P6 F2FP.BF16.PACK_AB R14, RZ, R14 ;  /* 0x0000000eff0e623e */ /* 0x000fc400000010ff */
[----:B------:R-:W-:Y:S02]  /*03b0*/  @P3 PRMT R6, R8, 0x7610, R6 ;  /* 0x0000761008063816 */ /* 0x000fe40000000006 */
[----:B------:R-:W-:Y:S01]  /*03c0*/  @P4 PRMT R9, R15, 0x7610, R9 ;  /* 0x000076100f094816 */ /* 0x000fe20000000009 */
[----:B------:R-:W-:Y:S01]  /*03d0*/  IMAD.WIDE R12, R0, 0x8, R12 ;  /* 0x00000008000c7825 */ /* 0x000fe200078e020c */
[----:B------:R-:W-:Y:S02]  /*03e0*/  @P5 PRMT R11, R16, 0x7610, R11 ;  /* 0x00007610100b5816 */ /* 0x000fe4000000000b */
[----:B------:R-:W-:Y:S02]  /*03f0*/  @P6 PRMT R10, R14, 0x7610, R10 ;  /* 0x000076100e0a6816 */ /* 0x000fe4000000000a */
[----:B------:R-:W-:Y:S02]  /*0400*/  PRMT R3, R4, 0x5410, R7 ;  /* 0x0000541004037816 */ /* 0x000fe40000000007 */
[----:B------:R-:W-:-:S02]  /*0410*/  PRMT R2, R2, 0x5410, R5 ;  /* 0x0000541002027816 */ /* 0x000fc40000000005 */
[----:B------:R-:W-:Y:S02]  /*0420*/  PRMT R6, R6, 0x5410, R9 ;  /* 0x0000541006067816 */ /* 0x000fe40000000009 */
[----:B------:R-:W-:Y:S01]  /*0430*/  PRMT R7, R11, 0x5410, R10 ;  /* 0x000054100b077816 */ /* 0x000fe2000000000a */
[----:B------:R-:W-:Y:S04]  /*0440*/  STG.E.64 [R12.64], R2 ;  /* 0x000000020c007986 */ /* 0x000fe8000c101b04 */
[----:B------:R-:W-:Y:S01]  /*0450*/  STG.E.64 [R12.64+0x400], R6 ;  /* 0x000400060c007986 */ /* 0x000fe2000c101b04 */
[----:B------:R-:W-:Y:S05]  /*0460*/  EXIT ;  /* 0x000000000000794d */ /* 0x000fea0003800000 */
.L_x_1410:
[----:B------:R-:W0:Y:S01]  /*0470*/  S2R R13, SR_TID.X ;  /* 0x00000000000d7919 */ /* 0x000e220000002100 */
[----:B------:R-:W-:Y:S02]  /*0480*/  PRMT R15, RZ, 0x7610, R15 ;  /* 0x00007610ff0f7816 */ /* 0x000fe4000000000f */
[----:B------:R-:W-:-:S02]  /*0490*/  PRMT R9, RZ, 0x7610, R9 ;  /* 0x00007610ff097816 */ /* 0x000fc40000000009 */
        /* <DEDUP_REMOVED lines=72> */
.L_x_1412:
[----:B-1----:R-:W-:Y:S05]  /*0920*/  BSYNC B0 ;  /* 0x0000000000007941 */ /* 0x002fea0003800000 */
.L_x_1411:
        /* <DEDUP_REMOVED lines=12> */
.L_x_1414:
[----:B------:R-:W-:Y:S05]  /*09f0*/  BSYNC B0 ;  /* 0x0000000000007941 */ /* 0x000fea0003800000 */
.L_x_1413:
        /* <DEDUP_REMOVED lines=13> */
.L_x_1416:
[----:B------:R-:W-:Y:S05]  /*0ad0*/  BSYNC B0 ;  /* 0x0000000000007941 */ /* 0x000fea0003800000 */
.L_x_1415:
        /* <DEDUP_REMOVED lines=8> */
.L_x_1418:
[----:B------:R-:W-:Y:S05]  /*0b60*/  BSYNC B0 ;  /* 0x0000000000007941 */ /* 0x000fea0003800000 */
.L_x_1417:
        /* <DEDUP_REMOVED lines=8> */
.L_x_1420:
[----:B------:R-:W-:Y:S05]  /*0bf0*/  BSYNC B0 ;  /* 0x0000000000007941 */ /* 0x000fea0003800000 */
.L_x_1419:
        /* <DEDUP_REMOVED lines=8> */
.L_x_1422:
[----:B------:R-:W-:Y:S05]  /*0c80*/  BSYNC B0 ;  /* 0x0000000000007941 */ /* 0x000fea0003800000 */
.L_x_1421:
        /* <DEDUP_REMOVED lines=8> */
.L_x_1424:
[----:B------:R-:W-:Y:S05]  /*0d10*/  BSYNC B0 ;  /* 0x0000000000007941 */ /* 0x000fea0003800000 */
.L_x_1423:
        /* <DEDUP_REMOVED lines=21> */
.L_x_1427:
[----:B0-----:R-:W-:-:S13]  /*0e70*/  ISETP.GE.AND P0, PT, R13, R11, PT ;  /* 0x0000000b0d00720c */ /* 0x001fda0003f06270 */
[----:B------:R-:W-:Y:S05]  /*0e80*/  @P0 BRA `(.L_x_1429) ;  /* 0x000000c000000947 */ /* 0x000fea0003800000 */
[----:B------:R-:W-:Y:S01]  /*0e90*/  IMAD.IADD R2, R12, 0x1, R13 ;  /* 0x000000010c027824 */ /* 0x000fe200078e020d */
[----:B------:R-:W-:Y:S01]  /*0ea0*/  IADD3 R13, R13, 0x80, RZ ;  /* 0x000000800d0d7810 */ /* 0x000fe20007ffe0ff */
[----:B------:R-:W-:-:S04]  /*0eb0*/  IMAD.MOV.U32 R3, RZ, RZ, 0x2 ;  /* 0x00000002ff037424 */ /* 0x000fc800078e00ff */
[----:B------:R-:W-:-:S05]  /*0ec0*/  IMAD.WIDE.U32 R2, R2, R3, c[0x0][0x168] ;  /* 0x00005a0002027625 */ /* 0x000fca00078e0003 */
[----:B------:R0:W-:Y:S02]  /*0ed0*/  STG.E.U16 [R2.64], R7 ;  /* 0x0000000702007986 */ /* 0x0001e4000c101504 */
.L_x_1428:
[----:B------:R-:W-:-:S13]  /*0ee0*/  ISETP.GE.AND P0, PT, R13, R11, PT ;  /* 0x0000000b0d00720c */ /* 0x000fda0003f06270 */
[----:B------:R-:W-:Y:S05]  /*0ef0*/  @P0 BRA `(.L_x_1430) ;  /* 0x000000d000000947 */ /* 0x000fea0003800000 */
[----:B0-----:R-:W-:Y:S01]  /*0f00*/  IMAD.IADD R2, R12, 0x1, R13 ;  /* 0x000000010c027824 */ /* 0x001fe200078e020d */
[----:B------:R-:W-:Y:S01]  /*0f10*/  IADD3 R13, R13, 0x80, RZ ;  /* 0x000000800d0d7810 */ /* 0x000fe20007ffe0ff */
[----:B------:R-:W-:-:S04]  /*0f20*/  IMAD.MOV.U32 R3, RZ, RZ, 0x2 ;  /* 0x00000002ff037424 */ /* 0x000fc800078e00ff */
[----:B------:R-:W-:-:S05]  /*0f30*/  IMAD.WIDE.U32 R2, R2, R3, c[0x0][0x168] ;  /* 0x00005a0002027625 */ /* 0x000fca00078e0003 */
[----:B------:R0:W-:Y:S02]  /*0f40*/  STG.E.U16 [R2.64], R0 ;  /* 0x0000000002007986 */ /* 0x0001e4000c101504 */
.L_x_1429:
        /* <DEDUP_REMOVED lines=8> */
.L_x_1430:
[----:B------:R-:W-:Y:S05]  /*0fd0*/  BSYNC B1 ;  /* 0x0000000000017941 */ /* 0x000fea0003800000 */
.L_x_1426:
[----:B------:R-:W-:-:S13]  /*0fe0*/  ISETP.GE.AND P0, PT, R13, R11, PT ;  /* 0x0000000b0d00720c */ /* 0x000fda0003f06270 */
[----:B0-----:R-:W-:Y:S01]  /*0ff0*/  @!P0 IMAD.IADD R2, R12, 0x1, R13 ;  /* 0x000000010c028824 */ /* 0x001fe200078e020d */
[----:B------:R-:W-:Y:S01]  /*1000*/  @!P0 IADD3 R13, R13, 0x80, RZ ;  /* 0x000000800d0d8810 */ /* 0x000fe20007ffe0ff */
[----:B------:R-:W-:-:S04]  /*1010*/  @!P0 IMAD.MOV.U32 R3, RZ, RZ, 0x2 ;  /* 0x00000002ff038424 */ /* 0x000fc800078e00ff */
[----:B------:R-:W-:-:S05]  /*1020*/  @!P0 IMAD.WIDE.U32 R2, R2, R3, c[0x0][0x168] ;  /* 0x00005a0002028625 */ /* 0x000fca00078e0003 */
[----:B------:R0:W-:Y:S02]  /*1030*/  @!P0 STG.E.U16 [R2.64], R9 ;  /* 0x0000000902008986 */ /* 0x0001e4000c101504 */
.L_x_1431:
[----:B------:R-:W-:Y:S05]  /*1040*/  BSYNC B0 ;  /* 0x0000000000007941 */ /* 0x000fea0003800000 */
.L_x_1425:
        /* <DEDUP_REMOVED lines=8> */
.L_x_1432:
        /* <DEDUP_REMOVED lines=11> */
.L_x_29838:


//--------------------- .text._ZN2at6native29vectorized_elementwise_kernelILi8ENS0_13BUnaryFunctorIN3c108BFloat16ES4_S4_ZZZNS0_21heaviside_kernel_cudaERNS_18TensorIteratorBaseEENKUlvE_clEvENKUlvE8_clEvEUlS4_S4_E_EESt5arrayIPcLm2EEEEviT0_T1_ --------------------------
	.section	.text._ZN2at6native29vectorized_elementwise_kernelILi8ENS0_13BUnaryFunctorIN3c108BFloat16ES4_S4_ZZZNS0_21heaviside_kernel_cudaERNS_18TensorIteratorBaseEENKUlvE_clEvENKUlvE8_clEvEUlS4_S4_E_EESt5arrayIPcLm2EEEEviT0_T1_,"ax",@progbits
	.sectioninfo	@"SHI_REGISTERS=4"
	.align	128
        .global         _ZN2at6native29vectorized_elementwise_kernelILi8ENS0_13BUnaryFunctorIN3c108BFloat16ES4_S4_ZZZNS0_21heaviside_kernel_cudaERNS_18TensorIteratorBaseEENKUlvE_clEvENKUlvE8_clEvEUlS4_S4_E_EESt5arrayIPcLm2EEEEviT0_T1_
        .type           _ZN2at6native29vectorized_elementwise_kernelILi8ENS0_13BUnaryFunctorIN3c108BFloat16ES4_S4_ZZZNS0_21heaviside_kernel_cudaERNS_18TensorIteratorBaseEENKUlvE_clEvENKUlvE8_clEvEUlS4_S4_E_EESt5arrayIPcLm2EEEEviT0_T1_,@function
        .size           _ZN2at6native29vectorized_elementwise_kernelILi8ENS0_13BUnaryFunctorIN3c108BFloat16ES4_S4_ZZZNS0_21heaviside_kernel_cudaERNS_18TensorIteratorBaseEENKUlvE_clEvENKUlvE8_clEvEUlS4_S4_E_EESt5arrayIPcLm2EEEEviT0_T1_,(.L_x_29839 - _ZN2at6native29vectorized_elementwise_kernelILi8ENS0_13BUnaryFunctorIN3c108BFloat16ES4_S4_ZZZNS0_21heaviside_kernel_cudaERNS_18TensorIteratorBaseEENKUlvE_clEvENKUlvE8_clEvEUlS4_S4_E_EESt5arrayIPcLm2EEEEviT0_T1_)
        .other          _ZN2at6native29vectorized_elementwise_kernelILi8ENS0_13BUnaryFunctorIN3c108BFloat16ES4_S4_ZZZNS0_21heaviside_kernel_cudaERNS_18TensorIteratorBaseEENKUlvE_clEvENKUlvE8_clEvEUlS4_S4_E_EESt5arrayIPcLm2EEEEviT0_T1_,@"STO_CUDA_ENTRY STV_DEFAULT"
_ZN2at6native29vectorized_elementwise_kernelILi8ENS0_13BUnaryFunctorIN3c108BFloat16ES4_S4_ZZZNS0_21heaviside_kernel_cudaERNS_18TensorIteratorBaseEENKUlvE_clEvENKUlvE8_clEvEUlS4_S4_E_EESt5arrayIPcLm2EEEEviT0_T1_:
.text._ZN2at6native29vectorized_elementwise_kernelILi8ENS0_13BUnaryFunctorIN3c108BFloat16ES4_S4_ZZZNS0_21heaviside_kernel_cudaERNS_18TensorIteratorBaseEENKUlvE_clEvENKUlvE8_clEvEUlS4_S4_E_EESt5arrayIPcLm2EEEEviT0_T1_:
[----:B------:R-:W-:Y:S02]  /*0000*/  MOV R1, c[0x0][0x28] ;  /* 0x00000a0000017a02 */ /* 0x000fe40000000f00 */
[----:B------:R-:W-:Y:S05]  /*0010*/  EXIT ;  /* 0x000000000000794d */ /* 0x000fea0003800000 */
.L_x_1433:
        /* <DEDUP_REMOVED lines=14> */
.L_x_29839:


//--------------------- .text._ZN2at6native18elementwise_kernelILi128ELi4EZNS0_15gpu_kernel_implINS0_13AUnaryFunctorIN3c108BFloat16ES5_S5_ZZZNS0_21heaviside_kernel_cudaERNS_18TensorIteratorBaseEENKUlvE_clEvENKUlvE8_clEvEUlS5_S5_E_EEEEvS7_RKT_EUliE_EEviT1_ --------------------------
	.section	.text._ZN2at6native18elementwise_kernelILi128ELi4EZNS0_15gpu_kernel_implINS0_13AUnaryFunctorIN3c108BFloat16ES5_S5_ZZZNS0_21heaviside_kernel_cudaERNS_18TensorIteratorBaseEENKUlvE_clEvENKUlvE8_clEvEUlS5_S5_E_EEEEvS7_RKT_EUliE_EEviT1_,"ax",@progbits
	.sectioninfo	@"SHI_REGISTERS=26"
	.align	128
        .global         _ZN2at6native18elementwise_kernelILi128ELi4EZNS0_15gpu_kernel_implINS0_13AUnaryFunctorIN3c108BFloat16ES5_S5_ZZZNS0_21heaviside_kernel_cudaERNS_18TensorIteratorBaseEENKUlvE_clEvENKUlvE8_clEvEUlS5_S5_E_EEEEvS7_RKT_EUliE_EEviT1_
        .type           _ZN2at6native18elementwise_kernelILi128ELi4EZNS0_15gpu_kernel_implINS0_13AUnaryFunctorIN3c108BFloat16ES5_S5_ZZZNS0_21heaviside_kernel_cudaERNS_18TensorIteratorBaseEENKUlvE_clEvENKUlvE8_clEvEUlS5_S5_E_EEEEvS7_RKT_EUliE_EEviT1_,@function
        .size           _ZN2at6native18elementwise_kernelILi128ELi4EZNS0_15gpu_kernel_implINS0_13AUnaryFunctorIN3c108BFloat16ES5_S5_ZZZNS0_21heaviside_kernel_cudaERNS_18TensorIteratorBaseEENKUlvE_clEvENKUlvE8_clEvEUlS5_S5_E_EEEEvS7_RKT_EUliE_EEviT1_,(.L_x_29840 - _ZN2at6native18elementwise_kernelILi128ELi4EZNS0_15gpu_kernel_implINS0_13AUnaryFunctorIN3c108BFloat16ES5_S5_ZZZNS0_21heaviside_kernel_cudaERNS_18TensorIteratorBaseEENKUlvE_clEvENKUlvE8_clEvEUlS5_S5_E_EEEEvS7_RKT_EUliE_EEviT1_)
        .other          _ZN2at6native18elementwise_kernelILi128ELi4EZNS0_15gpu_kernel_implINS0_13AUnaryFunctorIN3c108BFloat16ES5_S5_ZZZNS0_21heaviside_kernel_cudaERNS_18TensorIteratorBaseEENKUlvE_clEvENKUlvE8_clEvEUlS5_S5_E_EEEEvS7_RKT_EUliE_EEviT1_,@"STO_CUDA_ENTRY STV_DEFAULT"
_ZN2at6native18elementwise_kernelILi128ELi4EZNS0_15gpu_kernel_implINS0_13AUnaryFunctorIN3c108BFloat16ES5_S5_ZZZNS0_21heaviside_kernel_cudaERNS_18TensorIteratorBaseEENKUlvE_clEvENKUlvE8_clEvEUlS5_S5_E_EEEEvS7_RKT_EUliE_EEviT1_:
.text._ZN2at6native18elementwise_kernelILi128ELi4EZNS0_15gpu_kernel_implINS0_13AUnaryFunctorIN3c108BFloat16ES5_S5_ZZZNS0_21heaviside_kernel_cudaERNS_18TensorIteratorBaseEENKUlvE_clEvENKUlvE8_clEvEUlS5_S5_E_EEEEvS7_RKT_EUliE_EEviT1_:
        /* <DEDUP_REMOVED lines=236> */
.L_x_1436:
        /* <DEDUP_REMOVED lines=21> */
.L_x_1440:
[----:B------:R-:W2:Y:S02]  /*1010*/  LDG.E.U8 R2, [R2.64] ;  /* 0x0000002402027981 */ /* 0x000ea4000c1e1100 */
[----:B--2---:R-:W0:Y:S02]  /*1020*/  I2F.U16 R0, R2 ;  /* 0x0000000200007306 */ /* 0x004e240000101000 */
[----:B0-----:R-:W-:-:S04]  /*1030*/  F2FP.BF16.PACK_AB R0, RZ, R0 ;  /* 0x00000000ff00723e */ /* 0x001fc800000010ff */
[----:B------:R-:W-:Y:S01]  /*1040*/  PRMT R5, R0, 0x7610, R5 ;  /* 0x0000761000057816 */ /* 0x000fe20000000005 */
[----:B------:R-:W-:Y:S05]  /*1050*/  BRA `(.L_x_1442) ;  /* 0x00000ef000007947 */ /* 0x000fea0003800000 */
.L_x_1439:
        /* <DEDUP_REMOVED lines=11> */
.L_x_1444:
[----:B------:R-:W2:Y:S02]  /*1110*/  LDG.E R2, [R2.64] ;  /* 0x0000002402027981 */ /* 0x000ea4000c1e1900 */
[----:B--2---:R-:W0:Y:S02]  /*1120*/  I2F R0, R2 ;  /* 0x0000000200007306 */ /* 0x004e240000201400 */
[----:B0-----:R-:W-:-:S04]  /*1130*/  F2FP.BF16.PACK_AB R0, RZ, R0 ;  /* 0x00000000ff00723e */ /* 0x001fc800000010ff */
[----:B------:R-:W-:Y:S01]  /*1140*/  PRMT R5, R0, 0x7610, R5 ;  /* 0x0000761000057816 */ /* 0x000fe20000000005 */
[----:B------:R-:W-:Y:S05]  /*1150*/  BRA `(.L_x_1442) ;  /* 0x00000df000007947 */ /* 0x000fea0003800000 */
.L_x_1443:
[----:B------:R-:W2:Y:S02]  /*1160*/  LDG.E.U16 R2, [R2.64] ;  /* 0x0000002402027981 */ /* 0x000ea4000c1e1500 */
[----:B--2---:R-:W0:Y:S02]  /*1170*/  I2F.S16 R0, R2 ;  /* 0x0000000200007306 */ /* 0x004e240000101400 */
[----:B0-----:R-:W-:-:S04]  /*1180*/  F2FP.BF16.PACK_AB R0, RZ, R0 ;  /* 0x00000000ff00723e */ /* 0x001fc800000010ff */
[----:B------:R-:W-:Y:S01]  /*1190*/  PRMT R5, R0, 0x7610, R5 ;  /* 0x0000761000057816 */ /* 0x000fe20000000005 */
[----:B------:R-:W-:Y:S05]  /*11a0*/  BRA `(.L_x_1442) ;  /* 0x00000da000007947 */ /* 0x000fea0003800000 */
.L_x_1438:
        /* <DEDUP_REMOVED lines=9> */
.L_x_1446:
[----:B------:R-:W2:Y:S02]  /*1240*/  LDG.E.U16 R0, [R2.64] ;  /* 0x0000002402007981 */ /* 0x000ea4000c1e1500 */
[----:B--2---:R-:W-:-:S05]  /*1250*/  HADD2.F32 R0, -RZ, R0.H0_H0 ;  /* 0x20000000ff007230 */ /* 0x004fca0000004100 */
[----:B------:R-:W-:-:S04]  /*1260*/  F2FP.BF16.PACK_AB R0, RZ, R0 ;  /* 0x00000000ff00723e */ /* 0x000fc800000010ff */
[----:B------:R-:W-:Y:S01]  /*1270*/  PRMT R5, R0, 0x7610, R5 ;  /* 0x0000761000057816 */ /* 0x000fe20000000005 */
[----:B------:R-:W-:Y:S05]  /*1280*/  BRA `(.L_x_1442) ;  /* 0x00000cc000007947 */ /* 0x000fea0003800000 */
.L_x_1445:
        /* <DEDUP_REMOVED lines=9> */
.L_x_1448:
[----:B------:R-:W2:Y:S02]  /*1320*/  LDG.E.U16 R2, [R2.64] ;  /* 0x0000002402027981 */ /* 0x000ea4000c1e1500 */
[----:B--2---:R-:W-:-:S05]  /*1330*/  HADD2.F32 R0, -RZ, R2.H0_H0 ;  /* 0x20000002ff007230 */ /* 0x004fca0000004100 */
[----:B------:R-:W-:-:S04]  /*1340*/  F2FP.BF16.PACK_AB R0, RZ, R0 ;  /* 0x00000000ff00723e */ /* 0x000fc800000010ff */
[----:B------:R-:W-:Y:S01]  /*1350*/  PRMT R5, R0, 0x7610, R5 ;  /* 0x0000761000057816 */ /* 0x000fe20000000005 */
[----:B------:R-:W-:Y:S05]  /*1360*/  BRA `(.L_x_1442) ;  /* 0x00000be000007947 */ /* 0x000fea0003800000 */
.L_x_1447:
[----:B------:R-:W2:Y:S02]  /*1370*/  LDG.E.64 R2, [R2.64] ;  /* 0x0000002402027981 */ /* 0x000ea4000c1e1b00 */
[----:B--2---:R-:W0:Y:S01]  /*1380*/  F2F.F32.F64 R0, R2 ;  /* 0x0000000200007310 */ /* 0x004e220000301000 */
[----:B------:R-:W0:-:S14]  /*1390*/  DSETP.GEU.AND P0, PT, |R2|, c[0x2][0x0], PT ;  /* 0x008000000200762a */ /* 0x000e1c0003f0e200 */
[----:B0-----:R-:W-:-:S05]  /*13a0*/  @!P0 FMUL R0, R0, 1.175494350822287508e-38 ;  /* 0x0080000000008820 */ /* 0x001fca0000400000 */
[----:B------:R-:W-:-:S04]  /*13b0*/  F2FP.BF16.PACK_AB R0, RZ, R0 ;  /* 0x00000000ff00723e */ /* 0x000fc800000010ff */
[----:B------:R-:W-:Y:S01]  /*13c0*/  PRMT R5, R0, 0x7610, R5 ;  /* 0x0000761000057816 */ /* 0x000fe20000000005 */
[----:B------:R-:W-:Y:S05]  /*13d0*/  BRA `(.L_x_1442) ;  /* 0x00000b7000007947 */ /* 0x000fea0003800000 */
.L_x_1437:
        /* <DEDUP_REMOVED lines=14> */
.L_x_1451:
[----:B------:R-:W2:Y:S02]  /*14c0*/  LDG.E.64 R2, [R2.64] ;  /* 0x0000002402027981 */ /* 0x000ea4000c1e1b00 */
[----:B--2---:R-:W0:Y:S01]  /*14d0*/  F2F.F32.F64 R0, R2 ;  /* 0x0000000200007310 */ /* 0x004e220000301000 */
[----:B------:R-:W0:-:S14]  /*14e0*/  DSETP.GEU.AND P0, PT, |R2|, c[0x2][0x0], PT ;  /* 0x008000000200762a */ /* 0x000e1c0003f0e200 */
[----:B0-----:R-:W-:-:S05]  /*14f0*/  @!P0 FMUL R0, R0, 1.175494350822287508e-38 ;  /* 0x0080000000008820 */ /* 0x001fca0000400000 */
[----:B------:R-:W-:-:S04]  /*1500*/  F2FP.BF16.PACK_AB R0, RZ, R0 ;  /* 0x00000000ff00723e */ /* 0x000fc800000010ff */
[----:B------:R-:W-:Y:S01]  /*1510*/  PRMT R5, R0, 0x7610, R5 ;  /* 0x0000761000057816 */ /* 0x000fe20000000005 */
[----:B------:R-:W-:Y:S05]  /*1520*/  BRA `(.L_x_1442) ;  /* 0x00000a2000007947 */ /* 0x000fea0003800000 */
.L_x_1450:
        /* <DEDUP_REMOVED lines=27> */
.L_x_1453:
        /* <DEDUP_REMOVED lines=15> */
.L_x_1452:
[----:B------:R0:W5:Y:S01]  /*17d0*/  LDG.E.U16 R5, [R2.64] ;  /* 0x0000002402057981 */ /* 0x000162000c1e1500 */
[----:B------:R-:W-:Y:S05]  /*17e0*/  BRA `(.L_x_1442) ;  /* 0x0000076000007947 */ /* 0x000fea0003800000 */
.L_x_1449:
        /* <DEDUP_REMOVED lines=12> */
.L_x_1456:
        /* <DEDUP_REMOVED lines=21> */
.L_x_1460:
[----:B------:R-:W-:Y:S05]  /*1a00*/  BSYNC B1 ;  /* 0x0000000000017941 */ /* 0x000fea0003800000 */
.L_x_1459:
[----:B------:R-:W-:Y:S01]  /*1a10*/  LEA R3, R0, 0x3b800000, 0x17 ;  /* 0x3b80000000037811 */ /* 0x000fe200078eb8ff */
[----:B------:R-:W-:-:S05]  /*1a20*/  IMAD.SHL.U32 R0, R2, 0x100000, RZ ;  /* 0x0010000002007824 */ /* 0x000fca00078e00ff */
[----:B------:R-:W-:Y:S02]  /*1a30*/  LOP3.LUT R0, R3, R0, R4, 0xfe, !PT ;  /* 0x0000000003007212 */ /* 0x000fe400078efe04 */
.L_x_1458:
[----:B------:R-:W-:Y:S05]  /*1a40*/  BSYNC B0 ;  /* 0x0000000000007941 */ /* 0x000fea0003800000 */
.L_x_1457:
[----:B------:R-:W-:-:S04]  /*1a50*/  F2FP.BF16.PACK_AB R0, RZ, R0 ;  /* 0x00000000ff00723e */ /* 0x000fc800000010ff */
[----:B------:R-:W-:Y:S01]  /*1a60*/  PRMT R5, R0, 0x7610, R5 ;  /* 0x0000761000057816 */ /* 0x000fe20000000005 */
[----:B------:R-:W-:Y:S05]  /*1a70*/  BRA `(.L_x_1442) ;  /* 0x000004d000007947 */ /* 0x000fea0003800000 */
.L_x_1455:
        /* <DEDUP_REMOVED lines=21> */
.L_x_1464:
[----:B------:R-:W-:Y:S05]  /*1bd0*/  BSYNC B1 ;  /* 0x0000000000017941 */ /* 0x000fea0003800000 */
.L_x_1463:
[----:B------:R-:W-:Y:S01]  /*1be0*/  LEA R3, R0, 0x37800000, 0x17 ;  /* 0x3780000000037811 */ /* 0x000fe200078eb8ff */
[----:B------:R-:W-:-:S05]  /*1bf0*/  IMAD.SHL.U32 R0, R2, 0x200000, RZ ;  /* 0x0020000002007824 */ /* 0x000fca00078e00ff */
[----:B------:R-:W-:Y:S02]  /*1c00*/  LOP3.LUT R0, R3, R0, R4, 0xfe, !PT ;  /* 0x0000000003007212 */ /* 0x000fe400078efe04 */
.L_x_1462:
[----:B------:R-:W-:Y:S05]  /*1c10*/  BSYNC B0 ;  /* 0x0000000000007941 */ /* 0x000fea0003800000 */
.L_x_1461:
[----:B------:R-:W-:-:S04]  /*1c20*/  F2FP.BF16.PACK_AB R0, RZ, R0 ;  /* 0x00000000ff00723e */ /* 0x000fc800000010ff */
[----:B------:R-:W-:Y:S01]  /*1c30*/  PRMT R5, R0, 0x7610, R5 ;  /* 0x0000761000057816 */ /* 0x000fe20000000005 */
[----:B------:R-:W-:Y:S05]  /*1c40*/  BRA `(.L_x_1442) ;  /* 0x0000030000007947 */ /* 0x000fea0003800000 */
.L_x_1454:
        /* <DEDUP_REMOVED lines=14> */
.L_x_1468:
[----:B------:R-:W-:Y:S05]  /*1d30*/  BSYNC B0 ;  /* 0x0000000000007941 */ /* 0x000fea0003800000 */
.L_x_1467:
[----:B------:R-:W-:-:S04]  /*1d40*/  F2FP.BF16.PACK_AB R0, RZ, R0 ;  /* 0x00000000ff00723e */ /* 0x000fc800000010ff */
[----:B------:R-:W-:Y:S01]  /*1d50*/  PRMT R5, R0, 0x7610, R5 ;  /* 0x0000761000057816 */ /* 0x000fe20000000005 */
[----:B------:R-:W-:Y:S05]  /*1d60*/  BRA `(.L_x_1442) ;  /* 0x000001e000007947 */ /* 0x000fea0003800000 */
.L_x_1441:
        /* <DEDUP_REMOVED lines=21> */
.L_x_1466:
[----:B------:R-:W2:Y:S02]  /*1ec0*/  LDG.E.64 R2, [R2.64] ;  /* 0x0000002402027981 */ /* 0x000ea4000c1e1b00 */
[----:B--2---:R-:W0:Y:S02]  /*1ed0*/  I2F.U64 R0, R2 ;  /* 0x0000000200007312 */ /* 0x004e240000301000 */
[----:B0-----:R-:W-:-:S04]  /*1ee0*/  F2FP.BF16.PACK_AB R0, RZ, R0 ;  /* 0x00000000ff00723e */ /* 0x001fc800000010ff */
[----:B------:R-:W-:Y:S01]  /*1ef0*/  PRMT R5, R0, 0x7610, R5 ;  /* 0x0000761000057816 */ /* 0x000fe20000000005 */
[----:B------:R-:W-:Y:S05]  /*1f00*/  BRA `(.L_x_1442) ;  /* 0x0000004000007947 */ /* 0x000fea0003800000 */
.L_x_1465:
[----:B------:R-:W2:Y:S02]  /*1f10*/  LDG.E R2, [R2.64] ;  /* 0x0000002402027981 */ /* 0x000ea4000c1e1900 */
[----:B--2---:R-:W0:Y:S02]  /*1f20*/  I2F.U32 R0, R2 ;  /* 0x0000000200007306 */ /* 0x004e240000201000 */
[----:B0-----:R-:W-:-:S04]  /*1f30*/  F2FP.BF16.PACK_AB R0, RZ, R0 ;  /* 0x00000000ff00723e */ /* 0x001fc800000010ff */
[----:B------:R-:W-:Y:S02]  /*1f40*/  PRMT R5, R0, 0x7610, R5 ;  /* 0x0000761000057816 */ /* 0x000fe40000000005 */
.L_x_1442:
[----:B0-----:R-:W0:Y:S01]  /*1f50*/  LDC.U8 R3, c[0x0][0x374] ;  /* 0x0000dd00ff037b82 */ /* 0x001e220000000000 */
[----:B------:R-:W-:Y:S02]  /*1f60*/  ULDC.U16 UR4, c[0x0][0x372] ;  /* 0x0000dc8000047ab9 */ /* 0x000fe40000000400 */
[----:B------:R-:W-:-:S06]  /*1f70*/  UPRMT UR4, URZ, 0x5410, UR4 ;  /* 0x000054103f047896 */ /* 0x000fcc0008000004 */
[----:B------:R-:W-:-:S13]  /*1f80*/  FSETP.NEU.FTZ.AND P0, PT, RZ, UR4, PT ;  /* 0x00000004ff007c0b */ /* 0x000fda000bf1d000 */
[----:B------:R-:W-:Y:S02]  /*1f90*/  @P0 FSET.BF.LT.FTZ.AND R0, RZ, UR4, PT ;  /* 0x00000004ff000c0a */ /* 0x000fe4000b811000 */
[----:B0-----:R-:W-:Y:S02]  /*1fa0*/  PRMT R2, R3, 0x9910, RZ ;  /* 0x0000991003027816 */ /* 0x001fe400000000ff */
[----:B------:R-:W-:Y:S02]  /*1fb0*/  @P0 F2FP.BF16.PACK_AB R0, RZ, R0 ;  /* 0x00000000ff00023e */ /* 0x000fe400000010ff */
[----:B------:R-:W-:Y:S02]  /*1fc0*/  ISETP.GT.AND P1, PT, R2, 0x9, PT ;  /* 0x000000090200780c */ /* 0x000fe40003f24270 */
[----:B-----5:R-:W-:-:S11]  /*1fd0*/  @P0 PRMT R5, R0, 0x7610, R5 ;  /* 0x0000761000050816 */ /* 0x020fd60000000005 */
        /* <DEDUP_REMOVED lines=13> */
.L_x_1472:
[----:B------:R-:W-:-:S06]  /*20b0*/  PRMT R3, RZ, 0x5410, R5 ;  /* 0x00005410ff037816 */ /* 0x000fcc0000000005 */
[----:B------:R-:W0:Y:S02]  /*20c0*/  F2I.S64.TRUNC R2, R3 ;  /* 0x0000000300027311 */ /* 0x000e24000020d900 */
[----:B0-----:R0:W-:Y:S01]  /*20d0*/  STG.E.U8 [R16.64], R2 ;  /* 0x0000000210007986 */ /* 0x0011e2000c101124 */
[----:B------:R-:W-:Y:S05]  /*20e0*/  BRA `(.L_x_1474) ;  /* 0x00000e4000007947 */ /* 0x000fea0003800000 */
.L_x_1471:
        /* <DEDUP_REMOVED lines=10> */
.L_x_1476:
[----:B------:R-:W-:-:S06]  /*2190*/  PRMT R5, RZ, 0x5410, R5 ;  /* 0x00005410ff057816 */ /* 0x000fcc0000000005 */
[----:B------:R-:W0:Y:S02]  /*21a0*/  F2I.FTZ.TRUNC.NTZ R5, R5 ;  /* 0x0000000500057305 */ /* 0x000e24000021f100 */
[----:B0-----:R0:W-:Y:S01]  /*21b0*/  STG.E [R16.64], R5 ;  /* 0x0000000510007986 */ /* 0x0011e2000c101924 */
[----:B------:R-:W-:Y:S05]  /*21c0*/  BRA `(.L_x_1474) ;  /* 0x00000d6000007947 */ /* 0x000fea0003800000 */
.L_x_1475:
[----:B------:R-:W-:-:S06]  /*21d0*/  PRMT R5, RZ, 0x5410, R5 ;  /* 0x00005410ff057816 */ /* 0x000fcc0000000005 */
[----:B------:R-:W0:Y:S02]  /*21e0*/  F2I.FTZ.TRUNC.NTZ R5, R5 ;  /* 0x0000000500057305 */ /* 0x000e24000021f100 */
[----:B0-----:R0:W-:Y:S01]  /*21f0*/  STG.E.U16 [R16.64], R5 ;  /* 0x0000000510007986 */ /* 0x0011e2000c101524 */
[----:B------:R-:W-:Y:S05]  /*2200*/  BRA `(.L_x_1474) ;  /* 0x00000d2000007947 */ /* 0x000fea0003800000 */
.L_x_1470:
        /* <DEDUP_REMOVED lines=9> */
.L_x_1478:
[----:B------:R-:W-:-:S04]  /*22a0*/  PRMT R0, RZ, 0x5410, R5 ;  /* 0x00005410ff007816 */ /* 0x000fc80000000005 */
[----:B------:R-:W-:-:S05]  /*22b0*/  F2FP.PACK_AB R0, RZ, R0 ;  /* 0x00000000ff00723e */ /* 0x000fca00000000ff */
[----:B------:R0:W-:Y:S01]  /*22c0*/  STG.E.U16 [R16.64], R0 ;  /* 0x0000000010007986 */ /* 0x0001e2000c101524 */
[----:B------:R-:W-:Y:S05]  /*22d0*/  BRA `(.L_x_1474) ;  /* 0x00000c5000007947 */ /* 0x000fea0003800000 */
.L_x_1477:
        /* <DEDUP_REMOVED lines=10> */
.L_x_1480:
[----:B------:R-:W-:-:S04]  /*2380*/  PRMT R5, RZ, 0x5410, R5 ;  /* 0x00005410ff057816 */ /* 0x000fc80000000005 */
[----:B------:R-:W-:-:S04]  /*2390*/  F2FP.PACK_AB R3, RZ, R5 ;  /* 0x00000005ff03723e */ /* 0x000fc800000000ff */
[----:B------:R-:W-:-:S05]  /*23a0*/  PRMT R3, R3, 0x5410, RZ ;  /* 0x0000541003037816 */ /* 0x000fca00000000ff */
[----:B------:R0:W-:Y:S01]  /*23b0*/  STG.E [R16.64], R3 ;  /* 0x0000000310007986 */ /* 0x0001e2000c101924 */
[----:B------:R-:W-:Y:S05]  /*23c0*/  BRA `(.L_x_1474) ;  /* 0x00000b6000007947 */ /* 0x000fea0003800000 */
.L_x_1479:
[----:B------:R-:W-:-:S05]  /*23d0*/  PRMT R2, RZ, 0x5410, R5 ;  /* 0x00005410ff027816 */ /* 0x000fca0000000005 */
[----:B------:R-:W-:-:S06]  /*23e0*/  FMUL.FTZ R2, R2, 1 ;  /* 0x3f80000002027820 */ /* 0x000fcc0000410000 */
[----:B------:R-:W0:Y:S02]  /*23f0*/  F2F.F64.F32 R2, R2 ;  /* 0x0000000200027310 */ /* 0x000e240000201800 */
[----:B0-----:R0:W-:Y:S01]  /*2400*/  STG.E.64 [R16.64], R2 ;  /* 0x0000000210007986 */ /* 0x0011e2000c101b24 */
[----:B------:R-:W-:Y:S05]  /*2410*/  BRA `(.L_x_1474) ;  /* 0x00000b1000007947 */ /* 0x000fea0003800000 */
.L_x_1469:
        /* <DEDUP_REMOVED lines=13> */
.L_x_1483:
[----:B------:R-:W-:Y:S01]  /*24f0*/  PRMT R5, RZ, 0x5410, R5 ;  /* 0x00005410ff057816 */ /* 0x000fe20000000005 */
[----:B------:R-:W-:-:S04]  /*2500*/  CS2R R6, SRZ ;  /* 0x0000000000067805 */ /* 0x000fc8000001ff00 */
[----:B------:R-:W-:-:S06]  /*2510*/  FMUL.FTZ R5, R5, 1 ;  /* 0x3f80000005057820 */ /* 0x000fcc0000410000 */
[----:B------:R-:W0:Y:S02]  /*2520*/  F2F.F64.F32 R4, R5 ;  /* 0x0000000500047310 */ /* 0x000e240000201800 */
[----:B0-----:R0:W-:Y:S01]  /*2530*/  STG.E.128 [R16.64], R4 ;  /* 0x0000000410007986 */ /* 0x0011e2000c101d24 */
[----:B------:R-:W-:Y:S05]  /*2540*/  BRA `(.L_x_1474) ;  /* 0x000009e000007947 */ /* 0x000fea0003800000 */
.L_x_1482:
        /* <DEDUP_REMOVED lines=21> */
.L_x_1487:
[----:B------:R-:W-:Y:S05]  /*26a0*/  BSYNC B0 ;  /* 0x0000000000007941 */ /* 0x000fea0003800000 */
.L_x_1486:
[----:B------:R-:W-:-:S05]  /*26b0*/  LOP3.LUT R3, R0, R3, RZ, 0xfc, !PT ;  /* 0x0000000300037212 */ /* 0x000fca00078efcff */
[----:B------:R0:W-:Y:S01]  /*26c0*/  STG.E.U8 [R16.64], R3 ;  /* 0x0000000310007986 */ /* 0x0001e2000c101124 */
[----:B------:R-:W-:Y:S05]  /*26d0*/  BRA `(.L_x_1474) ;  /* 0x0000085000007947 */ /* 0x000fea0003800000 */
.L_x_1485:
        /* <DEDUP_REMOVED lines=13> */
.L_x_1489:
[----:B------:R-:W-:Y:S01]  /*27b0*/  IMAD.MOV.U32 R0, RZ, RZ, 0x7f ;  /* 0x0000007fff007424 */ /* 0x000fe200078e00ff */
[----:B------:R-:W-:-:S04]  /*27c0*/  ISETP.GT.U32.AND P0, PT, R2, 0x7f800000, PT ;  /* 0x7f8000000200780c */ /* 0x000fc80003f04070 */
[----:B------:R-:W-:-:S04]  /*27d0*/  SEL R0, R0, 0x7c, P0 ;  /* 0x0000007c00007807 */ /* 0x000fc80000000000 */
.L_x_1490:
[----:B------:R-:W-:Y:S05]  /*27e0*/  BSYNC B0 ;  /* 0x0000000000007941 */ /* 0x000fea0003800000 */
.L_x_1488:
[----:B------:R-:W-:-:S04]  /*27f0*/  LOP3.LUT R2, R5, 0x80000000, RZ, 0xc0, !PT ;  /* 0x8000000005027812 */ /* 0x000fc800078ec0ff */
[----:B------:R-:W-:-:S04]  /*2800*/  SHF.R.U32.HI R3, RZ, 0x18, R2 ;  /* 0x00000018ff037819 */ /* 0x000fc80000011602 */
[----:B------:R-:W-:-:S05]  /*2810*/  LOP3.LUT R3, R0, R3, RZ, 0xfc, !PT ;  /* 0x0000000300037212 */ /* 0x000fca00078efcff */
[----:B------:R0:W-:Y:S01]  /*2820*/  STG.E.U8 [R16.64], R3 ;  /* 0x0000000310007986 */ /* 0x0001e2000c101124 */
[----:B------:R-:W-:Y:S05]  /*2830*/  BRA `(.L_x_1474) ;  /* 0x000006f000007947 */ /* 0x000fea0003800000 */
.L_x_1484:
[----:B------:R0:W-:Y:S01]  /*2840*/  STG.E.U16 [R16.64], R5 ;  /* 0x0000000510007986 */ /* 0x0001e2000c101524 */
[----:B------:R-:W-:Y:S05]  /*2850*/  BRA `(.L_x_1474) ;  /* 0x000006d000007947 */ /* 0x000fea0003800000 */
.L_x_1481:
        /* <DEDUP_REMOVED lines=12> */
.L_x_1493:
        /* <DEDUP_REMOVED lines=17> */
.L_x_1496:
[----:B------:R-:W-:-:S04]  /*2a30*/  LOP3.LUT R2, R5, 0x80000000, RZ, 0xc0, !PT ;  /* 0x8000000005027812 */ /* 0x000fc800078ec0ff */
[----:B------:R-:W-:-:S04]  /*2a40*/  SHF.R.U32.HI R3, RZ, 0x18, R2 ;  /* 0x00000018ff037819 */ /* 0x000fc80000011602 */
[----:B------:R-:W-:-:S04]  /*2a50*/  LOP3.LUT R0, R0, R3, RZ, 0xfc, !PT ;  /* 0x0000000300007212 */ /* 0x000fc800078efcff */
[----:B------:R-:W-:Y:S02]  /*2a60*/  PRMT R8, R0, 0x7610, R8 ;  /* 0x0000761000087816 */ /* 0x000fe40000000008 */
.L_x_1495:
[----:B------:R-:W-:Y:S05]  /*2a70*/  BSYNC B0 ;  /* 0x0000000000007941 */ /* 0x000fea0003800000 */
.L_x_1494:
[----:B------:R0:W-:Y:S01]  /*2a80*/  STG.E.U8 [R16.64], R8 ;  /* 0x0000000810007986 */ /* 0x0001e2000c101124 */
[----:B------:R-:W-:Y:S05]  /*2a90*/  BRA `(.L_x_1474) ;  /* 0x0000049000007947 */ /* 0x000fea0003800000 */
.L_x_1492:
        /* <DEDUP_REMOVED lines=17> */
.L_x_1499:
[----:B------:R-:W-:-:S04]  /*2bb0*/  LOP3.LUT R2, R5, 0x80000000, RZ, 0xc0, !PT ;  /* 0x8000000005027812 */ /* 0x000fc800078ec0ff */
[----:B------:R-:W-:-:S04]  /*2bc0*/  SHF.R.U32.HI R3, RZ, 0x18, R2 ;  /* 0x00000018ff037819 */ /* 0x000fc80000011602 */
[----:B------:R-:W-:-:S04]  /*2bd0*/  LOP3.LUT R0, R0, R3, RZ, 0xfc, !PT ;  /* 0x0000000300007212 */ /* 0x000fc800078efcff */
[----:B------:R-:W-:Y:S02]  /*2be0*/  PRMT R8, R0, 0x7610, R8 ;  /* 0x0000761000087816 */ /* 0x000fe40000000008 */
.L_x_1498:
[----:B------:R-:W-:Y:S05]  /*2bf0*/  BSYNC B0 ;  /* 0x0000000000007941 */ /* 0x000fea0003800000 */
.L_x_1497:
[----:B------:R0:W-:Y:S01]  /*2c00*/  STG.E.U8 [R16.64], R8 ;  /* 0x0000000810007986 */ /* 0x0001e2000c101124 */
[----:B------:R-:W-:Y:S05]  /*2c10*/  BRA `(.L_x_1474) ;  /* 0x0000031000007947 */ /* 0x000fea0003800000 */
.L_x_1491:
        /* <DEDUP_REMOVED lines=22> */
.L_x_1473:
        /* <DEDUP_REMOVED lines=20> */
.L_x_1501:
[----:B------:R-:W-:-:S06]  /*2ec0*/  PRMT R2, RZ, 0x5410, R5 ;  /* 0x00005410ff027816 */ /* 0x000fcc0000000005 */
[----:B------:R-:W0:Y:S02]  /*2ed0*/  F2I.U64.TRUNC R2, R2 ;  /* 0x0000000200027311 */ /* 0x000e24000020d800 */
[----:B0-----:R0:W-:Y:S01]  /*2ee0*/  STG.E.64 [R16.64], R2 ;  /* 0x0000000210007986 */ /* 0x0011e2000c101b24 */
[----:B------:R-:W-:Y:S05]  /*2ef0*/  BRA `(.L_x_1474) ;  /* 0x0000003000007947 */ /* 0x000fea0003800000 */
.L_x_1500:
[----:B------:R-:W-:-:S06]  /*2f00*/  PRMT R5, RZ, 0x5410, R5 ;  /* 0x00005410ff057816 */ /* 0x000fcc0000000005 */
[----:B------:R-:W0:Y:S02]  /*2f10*/  F2I.FTZ.U32.TRUNC.NTZ R5, R5 ;  /* 0x0000000500057305 */ /* 0x000e24000021f000 */
[----:B0-----:R0:W-:Y:S02]  /*2f20*/  STG.E [R16.64], R5 ;  /* 0x0000000510007986 */ /* 0x0011e4000c101924 */
.L_x_1474:
[----:B------:R-:W-:-:S05]  /*2f30*/  IMAD R18, R18, 0x200, R23 ;  /* 0x0000020012127824 */ /* 0x000fca00078e0217 */
[----:B------:R-:W-:Y:S02]  /*2f40*/  IADD3 R19, R18, 0x80, RZ ;  /* 0x0000008012137810 */ /* 0x000fe40007ffe0ff */
.L_x_1435:
[----:B------:R-:W-:Y:S05]  /*2f50*/  BSYNC B6 ;  /* 0x0000000000067941 */ /* 0x000fea0003800000 */
.L_x_1434:
        /* <DEDUP_REMOVED lines=231> */
.L_x_1504:
        /* <DEDUP_REMOVED lines=21> */
.L_x_1508:
[----:B------:R-:W2:Y:S02]  /*3f20*/  LDG.E.U8 R2, [R2.64] ;  /* 0x0000002402027981 */ /* 0x000ea4000c1e1100 */
[----:B--2---:R-:W0:Y:S02]  /*3f30*/  I2F.U16 R0, R2 ;  /* 0x0000000200007306 */ /* 0x004e240000101000 */
[----:B0-----:R-:W-:-:S04]  /*3f40*/  F2FP.BF16.PACK_AB R0, RZ, R0 ;  /* 0x00000000ff00723e */ /* 0x001fc800000010ff */
[----:B------:R-:W-:Y:S01]  /*3f50*/  PRMT R5, R0, 0x7610, R5 ;  /* 0x0000761000057816 */ /* 0x000fe20000000005 */
[----:B------:R-:W-:Y:S05]  /*3f60*/  BRA `(.L_x_1510) ;  /* 0x00000ef000007947 */ /* 0x000fea0003800000 */
.L_x_1507:
        /* <DEDUP_REMOVED lines=11> */
.L_x_1512:
[----:B------:R-:W2:Y:S02]  /*4020*/  LDG.E R2, [R2.64] ;  /* 0x0000002402027981 */ /* 0x000ea4000c1e1900 */
[----:B--2---:R-:W0:Y:S02]  /*4030*/  I2F R0, R2 ;  /* 0x0000000200007306 */ /* 0x004e240000201400 */
[----:B0-----:R-:W-:-:S04]  /*4040*/  F2FP.BF16.PACK_AB R0, RZ, R0 ;  /* 0x00000000ff00723e */ /* 0x001fc800000010ff */
[----:B------:R-:W-:Y:S01]  /*4050*/  PRMT R5, R0, 0x7610, R5 ;  /* 0x0000761000057816 */ /* 0x000fe20000000005 */
[----:B------:R-:W-:Y:S05]  /*4060*/  BRA `(.L_x_1510) ;  /* 0x00000df000007947 */ /* 0x000fea0003800000 */
.L_x_1511:
[----:B------:R-:W2:Y:S02]  /*4070*/  LDG.E.U16 R2, [R2.64] ;  /* 0x0000002402027981 */ /* 0x000ea4000c1e1500 */
[----:B--2---:R-:W0:Y:S02]  /*4080*/  I2F.S16 R0, R2 ;  /* 0x0000000200007306 */ /* 0x004e240000101400 */
[----:B0-----:R-:W-:-:S04]  /*4090*/  F2FP.BF16.PACK_AB R0, RZ, R0 ;  /* 0x00000000ff00723e */ /* 0x001fc800000010ff */
[----:B------:R-:W-:Y:S01]  /*40a0*/  PRMT R5, R0, 0x7610, R5 ;  /* 0x0000761000057816 */ /* 0x000fe20000000005 */
[----:B------:R-:W-:Y:S05]  /*40b0*/  BRA `(.L_x_1510) ;  /* 0x00000da000007947 */ /* 0x000fea0003800000 */
.L_x_1506:
        /* <DEDUP_REMOVED lines=9> */
.L_x_1514:
[----:B------:R-:W2:Y:S02]  /*4150*/  LDG.E.U16 R0, [R2.64] ;  /* 0x0000002402007981 */ /* 0x000ea4000c1e1500 */
[----:B--2---:R-:W-:-:S05]  /*4160*/  HADD2.F32 R0, -RZ, R0.H0_H0 ;  /* 0x20000000ff007230 */ /* 0x004fca0000004100 */
[----:B------:R-:W-:-:S04]  /*4170*/  F2FP.BF16.PACK_AB R0, RZ, R0 ;  /* 0x00000000ff00723e */ /* 0x000fc800000010ff */
[----:B------:R-:W-:Y:S01]  /*4180*/  PRMT R5, R0, 0x7610, R5 ;  /* 0x0000761000057816 */ /* 0x000fe20000000005 */
[----:B------:R-:W-:Y:S05]  /*4190*/  BRA `(.L_x_1510) ;  /* 0x00000cc000007947 */ /* 0x000fea0003800000 */
.L_x_1513:
        /* <DEDUP_REMOVED lines=9> */
.L_x_1516:
[----:B------:R-:W2:Y:S02]  /*4230*/  LDG.E.U16 R2, [R2.64] ;  /* 0x0000002402027981 */ /* 0x000ea4000c1e1500 */
[----:B--2---:R-:W-:-:S05]  /*4240*/  HADD2.F32 R0, -RZ, R2.H0_H0 ;  /* 0x20000002ff007230 */ /* 0x004fca0000004100 */
[----:B------:R-:W-:-:S04]  /*4250*/  F2FP.BF16.PACK_AB R0, RZ, R0 ;  /* 0x00000000ff00723e */ /* 0x000fc800000010ff */
[----:B------:R-:W-:Y:S01]  /*4260*/  PRMT R5, R0, 0x7610, R5 ;  /* 0x0000761000057816 */ /* 0x000fe20000000005 */
[----:B------:R-:W-:Y:S05]  /*4270*/  BRA `(.L_x_1510) ;  /* 0x00000be000007947 */ /* 0x000fea0003800000 */
.L_x_1515:
[----:B------:R-:W2:Y:S02]  /*4280*/  LDG.E.64 R2, [R2.64] ;  /* 0x0000002402027981 */ /* 0x000ea4000c1e1b00 */
[----:B--2---:R-:W0:Y:S01]  /*4290*/  F2F.F32.F64 R0, R2 ;  /* 0x0000000200007310 */ /* 0x004e220000301000 */
[----:B------:R-:W0:-:S14]  /*42a0*/  DSETP.GEU.AND P0, PT, |R2|, c[0x2][0x0], PT ;  /* 0x008000000200762a */ /* 0x000e1c0003f0e200 */
[----:B0-----:R-:W-:-:S05]  /*42b0*/  @!P0 FMUL R0, R0, 1.175494350822287508e-38 ;  /* 0x0080000000008820 */ /* 0x001fca0000400000 */
[----:B------:R-:W-:-:S04]  /*42c0*/  F2FP.BF16.PACK_AB R0, RZ, R0 ;  /* 0x00000000ff00723e */ /* 0x000fc800000010ff */
[----:B------:R-:W-:Y:S01]  /*42d0*/  PRMT R5, R0, 0x7610, R5 ;  /* 0x0000761000057816 */ /* 0x000fe20000000005 */
[----:B------:R-:W-:Y:S05]  /*42e0*/  BRA `(.L_x_1510) ;  /* 0x00000b7000007947 */ /* 0x000fea0003800000 */
.L_x_1505:
        /* <DEDUP_REMOVED lines=14> */
.L_x_1519:
[----:B------:R-:W2:Y:S02]  /*43d0*/  LDG.E.64 R2, [R2.64] ;  /* 0x0000002402027981 */ /* 0x000ea4000c1e1b00 */
[----:B--2---:R-:W0:Y:S01]  /*43e0*/  F2F.F32.F64 R0, R2 ;  /* 0x0000000200007310 */ /* 0x004e220000301000 */
[----:B------:R-:W0:-:S14]  /*43f0*/  DSETP.GEU.AND P0, PT, |R2|, c[0x2][0x0], PT ;  /* 0x008000000200762a */ /* 0x000e1c0003f0e200 */
[----:B0-----:R-:W-:-:S05]  /*4400*/  @!P0 FMUL R0, R0, 1.175494350822287508e-38 ;  /* 0x0080000000008820 */ /* 0x001fca0000400000 */
[----:B------:R-:W-:-:S04]  /*4410*/  F2FP.BF16.PACK_AB R0, RZ, R0 ;  /* 0x00000000ff00723e */ /* 0x000fc800000010ff */
[----:B------:R-:W-:Y:S01]  /*4420*/  PRMT R5, R0, 0x7610, R5 ;  /* 0x0000761000057816 */ /* 0x000fe20000000005 */
[----:B------:R-:W-:Y:S05]  /*4430*/  BRA `(.L_x_1510) ;  /* 0x00000a2000007947 */ /* 0x000fea0003800000 */
.L_x_1518:
        /* <DEDUP_REMOVED lines=27> */
.L_x_1521:
        /* <DEDUP_REMOVED lines=15> */
.L_x_1520:
[----:B------:R0:W5:Y:S01]  /*46e0*/  LDG.E.U16 R5, [R2.64] ;  /* 0x0000002402057981 */ /* 0x000162000c1e1500 */
[----:B------:R-:W-:Y:S05]  /*46f0*/  BRA `(.L_x_1510) ;  /* 0x0000076000007947 */ /* 0x000fea0003800000 */
.L_x_1517:
        /* <DEDUP_REMOVED lines=12> */
.L_x_1524:
        /* <DEDUP_REMOVED lines=21> */
.L_x_1528:
[----:B------:R-:W-:Y:S05]  /*4910*/  BSYNC B1 ;  /* 0x0000000000017941 */ /* 0x000fea0003800000 */
.L_x_1527:
[----:B------:R-:W-:Y:S01]  /*4920*/  LEA R3, R0, 0x3b800000, 0x17 ;  /* 0x3b80000000037811 */ /* 0x000fe200078eb8ff */
[----:B------:R-:W-:-:S05]  /*4930*/  IMAD.SHL.U32 R0, R2, 0x100000, RZ ;  /* 0x0010000002007824 */ /* 0x000fca00078e00ff */
[----:B------:R-:W-:Y:S02]  /*4940*/  LOP3.LUT R0, R3, R0, R4, 0xfe, !PT ;  /* 0x0000000003007212 */ /* 0x000fe400078efe04 */
.L_x_1526:
[----:B------:R-:W-:Y:S05]  /*4950*/  BSYNC B0 ;  /* 0x0000000000007941 */ /* 0x000fea0003800000 */
.L_x_1525:
[----:B------:R-:W-:-:S04]  /*4960*/  F2FP.BF16.PACK_AB R0, RZ, R0 ;  /* 0x00000000ff00723e */ /* 0x000fc800000010ff */
[----:B------:R-:W-:Y:S01]  /*4970*/  PRMT R5, R0, 0x7610, R5 ;  /* 0x0000761000057816 */ /* 0x000fe20000000005 */
[----:B------:R-:W-:Y:S05]  /*4980*/  BRA `(.L_x_1510) ;  /* 0x000004d000007947 */ /* 0x000fea0003800000 */
.L_x_1523:
        /* <DEDUP_REMOVED lines=21> */
.L_x_1532:
[----:B------:R-:W-:Y:S05]  /*4ae0*/  BSYNC B1 ;  /* 0x0000000000017941 */ /* 0x000fea0003800000 */
.L_x_1531:
[----:B------:R-:W-:Y:S01]  /*4af0*/  LEA R3, R0, 0x37800000, 0x17 ;  /* 0x3780000000037811 */ /* 0x000fe200078eb8ff */
[----:B------:R-:W-:-:S05]  /*4b00*/  IMAD.SHL.U32 R0, R2, 0x200000, RZ ;  /* 0x0020000002007824 */ /* 0x000fca00078e00ff */
[----:B------:R-:W-:Y:S02]  /*4b10*/  LOP3.LUT R0, R3, R0, R4, 0xfe, !PT ;  /* 0x0000000003007212 */ /* 0x000fe400078efe04 */
.L_x_1530:
[----:B------:R-:W-:Y:S05]  /*4b20*/  BSYNC B0 ;  /* 0x0000000000007941 */ /* 0x000fea0003800000 */
.L_x_1529:
[----:B------:R-:W-:-:S04]  /*4b30*/  F2FP.BF16.PACK_AB R0, RZ, R0 ;  /* 0x00000000ff00723e */ /* 0x000fc800000010ff */
[----:B------:R-:W-:Y:S01]  /*4b40*/  PRMT R5, R0, 0x7610, R5 ;  /* 0x0000761000057816 */ /* 0x000fe20000000005 */
[----:B------:R-:W-:Y:S05]  /*4b50*/  BRA `(.L_x_1510) ;  /* 0x0000030000007947 */ /* 0x000fea0003800000 */
.L_x_1522:
        /* <DEDUP_REMOVED lines=14> */
.L_x_1536:
[----:B------:R-:W-:Y:S05]  /*4c40*/  BSYNC B0 ;  /* 0x0000000000007941 */ /* 0x000fea0003800000 */
.L_x_1535:
[----:B------:R-:W-:-:S04]  /*4c50*/  F2FP.BF16.PACK_AB R0, RZ, R0 ;  /* 0x00000000ff00723e */ /* 0x000fc800000010ff */
[----:B------:R-:W-:Y:S01]  /*4c60*/  PRMT R5, R0, 0x7610, R5 ;  /* 0x0000761000057816 */ /* 0x000fe20000000005 */
[----:B------:R-:W-:Y:S05]  /*4c70*/  BRA `(.L_x_1510) ;  /* 0x000001e000007947 */ /* 0x000fea0003800000 */
.L_x_1509:
        /* <DEDUP_REMOVED lines=21> */
.L_x_1534:
[----:B------:R-:W2:Y:S02]  /*4dd0*/  LDG.E.64 R2, [R2.64] ;  /* 0x0000002402027981 */ /* 0x000ea4000c1e1b00 */
[----:B--2---:R-:W0:Y:S02]  /*4de0*/  I2F.U64 R0, R2 ;  /* 0x0000000200007312 */ /* 0x004e240000301000 */
[----:B0-----:R-:W-:-:S04]  /*4df0*/  F2FP.BF16.PACK_AB R0, RZ, R0 ;  /* 0x00000000ff00723e */ /* 0x001fc800000010ff */
[----:B------:R-:W-:Y:S01]  /*4e00*/  PRMT R5, R0, 0x7610, R5 ;  /* 0x0000761000057816 */ /* 0x000fe20000000005 */
[----:B------:R-:W-:Y:S05]  /*4e10*/  BRA `(.L_x_1510) ;  /* 0x0000004000007947 */ /* 0x000fea0003800000 */
.L_x_1533:
[----:B------:R-:W2:Y:S02]  /*4e20*/  LDG.E R2, [R2.64] ;  /* 0x0000002402027981 */ /* 0x000ea4000c1e1900 */
[----:B--2---:R-:W0:Y:S02]  /*4e30*/  I2F.U32 R0, R2 ;  /* 0x0000000200007306 */ /* 0x004e240000201000 */
[----:B0-----:R-:W-:-:S04]  /*4e40*/  F2FP.BF16.PACK_AB R0, RZ, R0 ;  /* 0x00000000ff00723e */ /* 0x001fc800000010ff */
[----:B------:R-:W-:Y:S02]  /*4e50*/  PRMT R5, R0, 0x7610, R5 ;  /* 0x0000761000057816 */ /* 0x000fe40000000005 */
.L_x_1510:
        /* <DEDUP_REMOVED lines=22> */
.L_x_1540:
[----:B------:R-:W-:-:S06]  /*4fc0*/  PRMT R3, RZ, 0x5410, R5 ;  /* 0x00005410ff037816 */ /* 0x000fcc0000000005 */
[----:B------:R-:W0:Y:S02]  /*4fd0*/  F2I.S64.TRUNC R2, R3 ;  /* 0x0000000300027311 */ /* 0x000e24000020d900 */
[----:B0-----:R0:W-:Y:S01]  /*4fe0*/  STG.E.U8 [R16.64], R2 ;  /* 0x0000000210007986 */ /* 0x0011e2000c101124 */
[----:B------:R-:W-:Y:S05]  /*4ff0*/  BRA `(.L_x_1542) ;  /* 0x00000e4000007947 */ /* 0x000fea0003800000 */
.L_x_1539:
        /* <DEDUP_REMOVED lines=10> */
.L_x_1544:
[----:B------:R-:W-:-:S06]  /*50a0*/  PRMT R5, RZ, 0x5410, R5 ;  /* 0x00005410ff057816 */ /* 0x000fcc0000000005 */
[----:B------:R-:W0:Y:S02]  /*50b0*/  F2I.FTZ.TRUNC.NTZ R5, R5 ;  /* 0x0000000500057305 */ /* 0x000e24000021f100 */
[----:B0-----:R0:W-:Y:S01]  /*50c0*/  STG.E [R16.64], R5 ;  /* 0x0000000510007986 */ /* 0x0011e2000c101924 */
[----:B------:R-:W-:Y:S05]  /*50d0*/  BRA `(.L_x_1542) ;  /* 0x00000d6000007947 */ /* 0x000fea0003800000 */
.L_x_1543:
[----:B------:R-:W-:-:S06]  /*50e0*/  PRMT R5, RZ, 0x5410, R5 ;  /* 0x00005410ff057816 */ /* 0x000fcc0000000005 */
[----:B------:R-:W0:Y:S02]  /*50f0*/  F2I.FTZ.TRUNC.NTZ R5, R5 ;  /* 0x0000000500057305 */ /* 0x000e24000021f100 */
[----:B0-----:R0:W-:Y:S01]  /*5100*/  STG.E.U16 [R16.64], R5 ;  /* 0x0000000510007986 */ /* 0x0011e2000c101524 */
[----:B------:R-:W-:Y:S05]  /*5110*/  BRA `(.L_x_1542) ;  /* 0x00000d2000007947 */ /* 0x000fea0003800000 */
.L_x_1538:
        /* <DEDUP_REMOVED lines=9> */
.L_x_1546:
[----:B------:R-:W-:-:S04]  /*51b0*/  PRMT R0, RZ, 0x5410, R5 ;  /* 0x00005410ff007816 */ /* 0x000fc80000000005 */
[----:B------:R-:W-:-:S05]  /*51c0*/  F2FP.PACK_AB R0, RZ, R0 ;  /* 0x00000000ff00723e */ /* 0x000fca00000000ff */
[----:B------:R0:W-:Y:S01]  /*51d0*/  STG.E.U16 [R16.64], R0 ;  /* 0x0000000010007986 */ /* 0x0001e2000c101524 */
[----:B------:R-:W-:Y:S05]  /*51e0*/  BRA `(.L_x_1542) ;  /* 0x00000c5000007947 */ /* 0x000fea0003800000 */
.L_x_1545:
        /* <DEDUP_REMOVED lines=10> */
.L_x_1548:
[----:B------:R-:W-:-:S04]  /*5290*/  PRMT R5, RZ, 0x5410, R5 ;  /* 0x00005410ff057816 */ /* 0x000fc80000000005 */
[----:B------:R-:W-:-:S04]  /*52a0*/  F2FP.PACK_AB R3, RZ, R5 ;  /* 0x00000005ff03723e */ /* 0x000fc800000000ff */
[----:B------:R-:W-:-:S05]  /*52b0*/  PRMT R3, R3, 0x5410, RZ ;  /* 0x0000541003037816 */ /* 0x000fca00000000ff */
[----:B------:R0:W-:Y:S01]  /*52c0*/  STG.E [R16.64], R3 ;  /* 0x0000000310007986 */ /* 0x0001e2000c101924 */
[----:B------:R-:W-:Y:S05]  /*52d0*/  BRA `(.L_x_1542) ;  /* 0x00000b6000007947 */ /* 0x000fea0003800000 */
.L_x_1547:
[----:B------:R-:W-:-:S05]  /*52e0*/  PRMT R2, RZ, 0x5410, R5 ;  /* 0x00005410ff027816 */ /* 0x000fca0000000005 */
[----:B------:R-:W-:-:S06]  /*52f0*/  FMUL.FTZ R2, R2, 1 ;  /* 0x3f80000002027820 */ /* 0x000fcc0000410000 */
[----:B------:R-:W0:Y:S02]  /*5300*/  F2F.F64.F32 R2, R2 ;  /* 0x0000000200027310 */ /* 0x000e240000201800 */
[----:B0-----:R0:W-:Y:S01]  /*5310*/  STG.E.64 [R16.64], R2 ;  /* 0x0000000210007986 */ /* 0x0011e2000c101b24 */
[----:B------:R-:W-:Y:S05]  /*5320*/  BRA `(.L_x_1542) ;  /* 0x00000b1000007947 */ /* 0x000fea0003800000 */
.L_x_1537:
        /* <DEDUP_REMOVED lines=13> */
.L_x_1551:
[----:B------:R-:W-:Y:S01]  /*5400*/  PRMT R5, RZ, 0x5410, R5 ;  /* 0x00005410ff057816 */ /* 0x000fe20000000005 */
[----:B------:R-:W-:-:S04]  /*5410*/  CS2R R6, SRZ ;  /* 0x0000000000067805 */ /* 0x000fc8000001ff00 */
[----:B------:R-:W-:-:S06]  /*5420*/  FMUL.FTZ R5, R5, 1 ;  /* 0x3f80000005057820 */ /* 0x000fcc0000410000 */
[----:B------:R-:W0:Y:S02]  /*5430*/  F2F.F64.F32 R4, R5 ;  /* 0x0000000500047310 */ /* 0x000e240000201800 */
[----:B0-----:R0:W-:Y:S01]  /*5440*/  STG.E.128 [R16.64], R4 ;  /* 0x0000000410007986 */ /* 0x0011e2000c101d24 */
[----:B------:R-:W-:Y:S05]  /*5450*/  BRA `(.L_x_1542) ;  /* 0x000009e000007947 */ /* 0x000fea0003800000 */
.L_x_1550:
        /* <DEDUP_REMOVED lines=21> */
.L_x_1555:
[----:B------:R-:W-:Y:S05]  /*55b0*/  BSYNC B0 ;  /* 0x0000000000007941 */ /* 0x000fea0003800000 */
.L_x_1554:
[----:B------:R-:W-:-:S05]  /*55c0*/  LOP3.LUT R3, R0, R3, RZ, 0xfc, !PT ;  /* 0x0000000300037212 */ /* 0x000fca00078efcff */
[----:B------:R0:W-:Y:S01]  /*55d0*/  STG.E.U8 [R16.64], R3 ;  /* 0x0000000310007986 */ /* 0x0001e2000c101124 */
[----:B------:R-:W-:Y:S05]  /*55e0*/  BRA `(.L_x_1542) ;  /* 0x0000085000007947 */ /* 0x000fea0003800000 */
.L_x_1553:
        /* <DEDUP_REMOVED lines=13> */
.L_x_1557:
[----:B------:R-:W-:Y:S01]  /*56c0*/  IMAD.MOV.U32 R0, RZ, RZ, 0x7f ;  /* 0x0000007fff007424 */ /* 0x000fe200078e00ff */
[----:B------:R-:W-:-:S04]  /*56d0*/  ISETP.GT.U32.AND P0, PT, R2, 0x7f800000, PT ;  /* 0x7f8000000200780c */ /* 0x000fc80003f04070 */
[----:B------:R-:W-:-:S04]  /*56e0*/  SEL R0, R0, 0x7c, P0 ;  /* 0x0000007c00007807 */ /* 0x000fc80000000000 */
.L_x_1558:
[----:B------:R-:W-:Y:S05]  /*56f0*/  BSYNC B0 ;  /* 0x0000000000007941 */ /* 0x000fea0003800000 */
.L_x_1556:
[----:B------:R-:W-:-:S04]  /*5700*/  LOP3.LUT R2, R5, 0x80000000, RZ, 0xc0, !PT ;  /* 0x8000000005027812 */ /* 0x000fc800078ec0ff */
[----:B------:R-:W-:-:S04]  /*5710*/  SHF.R.U32.HI R3, RZ, 0x18, R2 ;  /* 0x00000018ff037819 */ /* 0x000fc80000011602 */
[----:B------:R-:W-:-:S05]  /*5720*/  LOP3.LUT R3, R0, R3, RZ, 0xfc, !PT ;  /* 0x0000000300037212 */ /* 0x000fca00078efcff */
[----:B------:R0:W-:Y:S01]  /*5730*/  STG.E.U8 [R16.64], R3 ;  /* 0x0000000310007986 */ /* 0x0001e2000c101124 */
[----:B------:R-:W-:Y:S05]  /*5740*/  BRA `(.L_x_1542) ;  /* 0x000006f000007947 */ /* 0x000fea0003800000 */
.L_x_1552:
[----:B------:R0:W-:Y:S01]  /*5750*/  STG.E.U16 [R16.64], R5 ;  /* 0x0000000510007986 */ /* 0x0001e2000c101524 */
[----:B------:R-:W-:Y:S05]  /*5760*/  BRA `(.L_x_1542) ;  /* 0x000006d000007947 */ /* 0x000fea0003800000 */
.L_x_1549:
        /* <DEDUP_REMOVED lines=12> */
.L_x_1561:
        /* <DEDUP_REMOVED lines=17> */
.L_x_1564:
[----:B------:R-:W-:-:S04]  /*5940*/  LOP3.LUT R2, R5, 0x80000000, RZ, 0xc0, !PT ;  /* 0x8000000005027812 */ /* 0x000fc800078ec0ff */
[----:B------:R-:W-:-:S04]  /*5950*/  SHF.R.U32.HI R3, RZ, 0x18, R2 ;  /* 0x00000018ff037819 */ /* 0x000fc80000011602 */
[----:B------:R-:W-:-:S04]  /*5960*/  LOP3.LUT R0, R0, R3, RZ, 0xfc, !PT ;  /* 0x0000000300007212 */ /* 0x000fc800078efcff */
[----:B------:R-:W-:Y:S02]  /*5970*/  PRMT R8, R0, 0x7610, R8 ;  /* 0x0000761000087816 */ /* 0x000fe40000000008 */
.L_x_1563:
[----:B------:R-:W-:Y:S05]  /*5980*/  BSYNC B0 ;  /* 0x0000000000007941 */ /* 0x000fea0003800000 */
.L_x_1562:
[----:B------:R0:W-:Y:S01]  /*5990*/  STG.E.U8 [R16.64], R8 ;  /* 0x0000000810007986 */ /* 0x0001e2000c101124 */
[----:B------:R-:W-:Y:S05]  /*59a0*/  BRA `(.L_x_1542) ;  /* 0x0000049000007947 */ /* 0x000fea0003800000 */
.L_x_1560:
        /* <DEDUP_REMOVED lines=17> */
.L_x_1567:
[----:B------:R-:W-:-:S04]  /*5ac0*/  LOP3.LUT R2, R5, 0x80000000, RZ, 0xc0, !PT ;  /* 0x8000000005027812 */ /* 0x000fc800078ec0ff */
[----:B------:R-:W-:-:S04]  /*5ad0*/  SHF.R.U32.HI R3, RZ, 0x18, R2 ;  /* 0x00000018ff037819 */ /* 0x000fc80000011602 */
[----:B------:R-:W-:-:S04]  /*5ae0*/  LOP3.LUT R0, R0, R3, RZ, 0xfc, !PT ;  /* 0x0000000300007212 */ /* 0x000fc800078efcff */
[----:B------:R-:W-:Y:S02]  /*5af0*/  PRMT R8, R0, 0x7610, R8 ;  /* 0x0000761000087816 */ /* 0x000fe40000000008 */
.L_x_1566:
[----:B------:R-:W-:Y:S05]  /*5b00*/  BSYNC B0 ;  /* 0x0000000000007941 */ /* 0x000fea0003800000 */
.L_x_1565:
[----:B------:R0:W-:Y:S01]  /*5b10*/  STG.E.U8 [R16.64], R8 ;  /* 0x0000000810007986 */ /* 0x0001e2000c101124 */
[----:B------:R-:W-:Y:S05]  /*5b20*/  BRA `(.L_x_1542) ;  /* 0x0000031000007947 */ /* 0x000fea0003800000 */
.L_x_1559:
        /* <DEDUP_REMOVED lines=22> */
.L_x_1541:
        /* <DEDUP_REMOVED lines=20> */
.L_x_1569:
[----:B------:R-:W-:-:S06]  /*5dd0*/  PRMT R2, RZ, 0x5410, R5 ;  /* 0x00005410ff027816 */ /* 0x000fcc0000000005 */
[----:B------:R-:W0:Y:S02]  /*5de0*/  F2I.U64.TRUNC R2, R2 ;  /* 0x0000000200027311 */ /* 0x000e24000020d800 */
[----:B0-----:R0:W-:Y:S01]  /*5df0*/  STG.E.64 [R16.64], R2 ;  /* 0x0000000210007986 */ /* 0x0011e2000c101b24 */
[----:B------:R-:W-:Y:S05]  /*5e00*/  BRA `(.L_x_1542) ;  /* 0x0000003000007947 */ /* 0x000fea0003800000 */
.L_x_1568:
[----:B------:R-:W-:-:S06]  /*5e10*/  PRMT R5, RZ, 0x5410, R5 ;  /* 0x00005410ff057816 */ /* 0x000fcc0000000005 */
[----:B------:R-:W0:Y:S02]  /*5e20*/  F2I.FTZ.U32.TRUNC.NTZ R5, R5 ;  /* 0x0000000500057305 */ /* 0x000e24000021f000 */
[----:B0-----:R0:W-:Y:S02]  /*5e30*/  STG.E [R16.64], R5 ;  /* 0x0000000510007986 */ /* 0x0011e4000c101924 */
.L_x_1542:
        /* <DEDUP_REMOVED lines=231> */
.L_x_1570:
        /* <DEDUP_REMOVED lines=21> */
.L_x_1574:
[----:B------:R-:W2:Y:S02]  /*6e00*/  LDG.E.U8 R2, [R2.64] ;  /* 0x0000002402027981 */ /* 0x000ea4000c1e1100 */
[----:B--2---:R-:W0:Y:S02]  /*6e10*/  I2F.U16 R0, R2 ;  /* 0x0000000200007306 */ /* 0x004e240000101000 */
[----:B0-----:R-:W-:-:S04]  /*6e20*/  F2FP.BF16.PACK_AB R0, RZ, R0 ;  /* 0x00000000ff00723e */ /* 0x001fc800000010ff */
[----:B------:R-:W-:Y:S01]  /*6e30*/  PRMT R5, R0, 0x7610, R5 ;  /* 0x0000761000057816 */ /* 0x000fe20000000005 */
[----:B------:R-:W-:Y:S05]  /*6e40*/  BRA `(.L_x_1576) ;  /* 0x00000ef000007947 */ /* 0x000fea0003800000 */
.L_x_1573:
        /* <DEDUP_REMOVED lines=11> */
.L_x_1578:
[----:B------:R-:W2:Y:S02]  /*6f00*/  LDG.E R2, [R2.64] ;  /* 0x0000002402027981 */ /* 0x000ea4000c1e1900 */
[----:B--2---:R-:W0:Y:S02]  /*6f10*/  I2F R0, R2 ;  /* 0x0000000200007306 */ /* 0x004e240000201400 */
[----:B0-----:R-:W-:-:S04]  /*6f20*/  F2FP.BF16.PACK_AB R0, RZ, R0 ;  /* 0x00000000ff00723e */ /* 0x001fc800000010ff */
[----:B------:R-:W-:Y:S01]  /*6f30*/  PRMT R5, R0, 0x7610, R5 ;  /* 0x0000761000057816 */ /* 0x000fe20000000005 */
[----:B------:R-:W-:Y:S05]  /*6f40*/  BRA `(.L_x_1576) ;  /* 0x00000df000007947 */ /* 0x000fea0003800000 */
.L_x_1577:
[----:B------:R-:W2:Y:S02]  /*6f50*/  LDG.E.U16 R2, [R2.64] ;  /* 0x0000002402027981 */ /* 0x000ea4000c1e1500 */
[----:B--2---:R-:W0:Y:S02]  /*6f60*/  I2F.S16 R0, R2 ;  /* 0x0000000200007306 */ /* 0x004e240000101400 */
[----:B0-----:R-:W-:-:S04]  /*6f70*/  F2FP.BF16.PACK_AB R0, RZ, R0 ;  /* 0x00000000ff00723e */ /* 0x001fc800000010ff */
[----:B------:R-:W-:Y:S01]  /*6f80*/  PRMT R5, R0, 0x7610, R5 ;  /* 0x0000761000057816 */ /* 0x000fe20000000005 */
[----:B------:R-:W-:Y:S05]  /*6f90*/  BRA `(.L_x_1576) ;  /* 0x00000da000007947 */ /* 0x000fea0003800000 */
.L_x_1572:
        /* <DEDUP_REMOVED lines=9> */
.L_x_1580:
[----:B------:R-:W2:Y:S02]  /*7030*/  LDG.E.U16 R0, [R2.64] ;  /* 0x0000002402007981 */ /* 0x000ea4000c1e1500 */
[----:B--2---:R-:W-:-:S05]  /*7040*/  HADD2.F32 R0, -RZ, R0.H0_H0 ;  /* 0x20000000ff007230 */ /* 0x004fca0000004100 */
[----:B------:R-:W-:-:S04]  /*7050*/  F2FP.BF16.PACK_AB R0, RZ, R0 ;  /* 0x00000000ff00723e */ /* 0x000fc800000010ff */
[----:B------:R-:W-:Y:S01]  /*7060*/  PRMT R5, R0, 0x7610, R5 ;  /* 0x0000761000057816 */ /* 0x000fe20000000005 */
[----:B------:R-:W-:Y:S05]  /*7070*/  BRA `(.L_x_1576) ;  /* 0x00000cc000007947 */ /* 0x000fea0003800000 */
.L_x_1579:
        /* <DEDUP_REMOVED lines=9> */
.L_x_1582:
[----:B------:R-:W2:Y:S02]  /*7110*/  LDG.E.U16 R2, [R2.64] ;  /* 0x0000002402027981 */ /* 0x000ea4000c1e1500 */
[----:B--2---:R-:W-:-:S05]  /*7120*/  HADD2.F32 R0, -RZ, R2.H0_H0 ;  /* 0x20000002ff007230 */ /* 0x004fca0000004100 */
[----:B------:R-:W-:-:S04]  /*7130*/  F2FP.BF16.PACK_AB R0, RZ, R0 ;  /* 0x00000000ff00723e */ /* 0x000fc800000010ff */
[----:B------:R-:W-:Y:S01]  /*7140*/  PRMT R5, R0, 0x7610, R5 ;  /* 0x0000761000057816 */ /* 0x000fe20000000005 */
[----:B------:R-:W-:Y:S05]  /*7150*/  BRA `(.L_x_1576) ;  /* 0x00000be000007947 */ /* 0x000fea0003800000 */
.L_x_1581:
[----:B------:R-:W2:Y:S02]  /*7160*/  LDG.E.64 R2, [R2.64] ;  /* 0x0000002402027981 */ /* 0x000ea4000c1e1b00 */
[----:B--2---:R-:W0:Y:S01]  /*7170*/  F2F.F32.F64 R0, R2 ;  /* 0x0000000200007310 */ /* 0x004e220000301000 */
[----:B------:R-:W0:-:S14]  /*7180*/  DSETP.GEU.AND P0, PT, |R2|, c[0x2][0x0], PT ;  /* 0x008000000200762a */ /* 0x000e1c0003f0e200 */
[----:B0-----:R-:W-:-:S05]  /*7190*/  @!P0 FMUL R0, R0, 1.175494350822287508e-38 ;  /* 0x0080000000008820 */ /* 0x001fca0000400000 */
[----:B------:R-:W-:-:S04]  /*71a0*/  F2FP.BF16.PACK_AB R0, RZ, R0 ;  /* 0x00000000ff00723e */ /* 0x000fc800000010ff */
[----:B------:R-:W-:Y:S01]  /*71b0*/  PRMT R5, R0, 0x7610, R5 ;  /* 0x0000761000057816 */ /* 0x000fe20000000005 */
[----:B------:R-:W-:Y:S05]  /*71c0*/  BRA `(.L_x_1576) ;  /* 0x00000b7000007947 */ /* 0x000fea0003800000 */
.L_x_1571:
        /* <DEDUP_REMOVED lines=14> */
.L_x_1585:
[----:B------:R-:W2:Y:S02]  /*72b0*/  LDG.E.64 R2, [R2.64] ;  /* 0x0000002402027981 */ /* 0x000ea4000c1e1b00 */
[----:B--2---:R-:W0:Y:S01]  /*72c0*/  F2F.F32.F64 R0, R2 ;  /* 0x0000000200007310 */ /* 0x004e220000301000 */
[----:B------:R-:W0:-:S14]  /*72d0*/  DSETP.GEU.AND P0, PT, |R2|, c[0x2][0x0], PT ;  /* 0x008000000200762a */ /* 0x000e1c0003f0e200 */
[----:B0-----:R-:W-:-:S05]  /*72e0*/  @!P0 FMUL R0, R0, 1.175494350822287508e-38 ;  /* 0x0080000000008820 */ /* 0x001fca0000400000 */
[----:B------:R-:W-:-:S04]  /*72f0*/  F2FP.BF16.PACK_AB R0, RZ, R0 ;  /* 0x00000000ff00723e */ /* 0x000fc800000010ff */
[----:B------:R-:W-:Y:S01]  /*7300*/  PRMT R5, R0, 0x7610, R5 ;  /* 0x0000761000057816 */ /* 0x000fe20000000005 */
[----:B------:R-:W-:Y:S05]  /*7310*/  BRA `(.L_x_1576) ;  /* 0x00000a2000007947 */ /* 0x000fea0003800000 */
.L_x_1584:
        /* <DEDUP_REMOVED lines=27> */
.L_x_1587:
        /* <DEDUP_REMOVED lines=15> */
.L_x_1586:
[----:B------:R0:W5:Y:S01]  /*75c0*/  LDG.E.U16 R5, [R2.64] ;  /* 0x0000002402057981 */ /* 0x000162000c1e1500 */
[----:B------:R-:W-:Y:S05]  /*75d0*/  BRA `(.L_x_1576) ;  /* 0x0000076000007947 */ /* 0x000fea0003800000 */
.L_x_1583:
        /* <DEDUP_REMOVED lines=12> */
.L_x_1590:
        /* <DEDUP_REMOVED lines=21> */
.L_x_1594:
[----:B------:R-:W-:Y:S05]  /*77f0*/  BSYNC B1 ;  /* 0x0000000000017941 */ /* 0x000fea0003800000 */
.L_x_1593:
[----:B------:R-:W-:Y:S01]  /*7800*/  LEA R3, R0, 0x3b800000, 0x17 ;  /* 0x3b80000000037811 */ /* 0x000fe200078eb8ff */
[----:B------:R-:W-:-:S05]  /*7810*/  IMAD.SHL.U32 R0, R2, 0x100000, RZ ;  /* 0x0010000002007824 */ /* 0x000fca00078e00ff */
[----:B------:R-:W-:Y:S02]  /*7820*/  LOP3.LUT R0, R3, R0, R4, 0xfe, !PT ;  /* 0x0000000003007212 */ /* 0x000fe400078efe04 */
.L_x_1592:
[----:B------:R-:W-:Y:S05]  /*7830*/  BSYNC B0 ;  /* 0x0000000000007941 */ /* 0x000fea0003800000 */
.L_x_1591:
[----:B------:R-:W-:-:S04]  /*7840*/  F2FP.BF16.PACK_AB R0, RZ, R0 ;  /* 0x00000000ff00723e */ /* 0x000fc800000010ff */
[----:B------:R-:W-:Y:S01]  /*7850*/  PRMT R5, R0, 0x7610, R5 ;  /* 0x0000761000057816 */ /* 0x000fe20000000005 */
[----:B------:R-:W-:Y:S05]  /*7860*/  BRA `(.L_x_1576) ;  /* 0x000004d000007947 */ /* 0x000fea0003800000 */
.L_x_1589:
        /* <DEDUP_REMOVED lines=21> */
.L_x_1598:
[----:B------:R-:W-:Y:S05]  /*79c0*/  BSYNC B1 ;  /* 0x0000000000017941 */ /* 0x000fea0003800000 */
.L_x_1597:
[----:B------:R-:W-:Y:S01]  /*79d0*/  LEA R3, R0, 0x37800000, 0x17 ;  /* 0x3780000000037811 */ /* 0x000fe200078eb8ff */
[----:B------:R-:W-:-:S05]  /*79e0*/  IMAD.SHL.U32 R0, R2, 0x200000, RZ ;  /* 0x0020000002007824 */ /* 0x000fca00078e00ff */
[----:B------:R-:W-:Y:S02]  /*79f0*/  LOP3.LUT R0, R3, R0, R4, 0xfe, !PT ;  /* 0x0000000003007212 */ /* 0x000fe400078efe04 */
.L_x_1596:
[----:B------:R-:W-:Y:S05]  /*7a00*/  BSYNC B0 ;  /* 0x0000000000007941 */ /* 0x000fea0003800000 */
.L_x_1595:
[----:B------:R-:W-:-:S04]  /*7a10*/  F2FP.BF16.PACK_AB R0, RZ, R0 ;  /* 0x00000000ff00723e */ /* 0x000fc800000010ff */
[----:B------:R-:W-:Y:S01]  /*7a20*/  PRMT R5, R0, 0x7610, R5 ;  /* 0x0000761000057816 */ /* 0x000fe20000000005 */
[----:B------:R-:W-:Y:S05]  /*7a30*/  BRA `(.L_x_1576) ;  /* 0x0000030000007947 */ /* 0x000fea0003800000 */
.L_x_1588:
        /* <DEDUP_REMOVED lines=14> */
.L_x_1602:
[----:B------:R-:W-:Y:S05]  /*7b20*/  BSYNC B0 ;  /* 0x0000000000007941 */ /* 0x000fea0003800000 */
.L_x_1601:
[----:B------:R-:W-:-:S04]  /*7b30*/  F2FP.BF16.PACK_AB R0, RZ, R0 ;  /* 0x00000000ff00723e */ /* 0x000fc800000010ff */
[----:B------:R-:W-:Y:S01]  /*7b40*/  PRMT R5, R0, 0x7610, R5 ;  /* 0x0000761000057816 */ /* 0x000fe20000000005 */
[----:B------:R-:W-:Y:S05]  /*7b50*/  BRA `(.L_x_1576) ;  /* 0x000001e000007947 */ /* 0x000fea0003800000 */
.L_x_1575:
        /* <DEDUP_REMOVED lines=21> */
.L_x_1600:
[----:B------:R-:W2:Y:S02]  /*7cb0*/  LDG.E.64 R2, [R2.64] ;  /* 0x0000002402027981 */ /* 0x000ea4000c1e1b00 */
[----:B--2---:R-:W0:Y:S02]  /*7cc0*/  I2F.U64 R0, R2 ;  /* 0x0000000200007312 */ /* 0x004e240000301000 */
[----:B0-----:R-:W-:-:S04]  /*7cd0*/  F2FP.BF16.PACK_AB R0, RZ, R0 ;  /* 0x00000000ff00723e */ /* 0x001fc800000010ff */
[----:B------:R-:W-:Y:S01]  /*7ce0*/  PRMT R5, R0, 0x7610, R5 ;  /* 0x0000761000057816 */ /* 0x000fe20000000005 */
[----:B------:R-:W-:Y:S05]  /*7cf0*/  BRA `(.L_x_1576) ;  /* 0x0000004000007947 */ /* 0x000fea0003800000 */
.L_x_1599:
[----:B------:R-:W2:Y:S02]  /*7d00*/  LDG.E R2, [R2.64] ;  /* 0x0000002402027981 */ /* 0x000ea4000c1e1900 */
[----:B--2---:R-:W0:Y:S02]  /*7d10*/  I2F.U32 R0, R2 ;  /* 0x0000000200007306 */ /* 0x004e240000201000 */
[----:B0-----:R-:W-:-:S04]  /*7d20*/  F2FP.BF16.PACK_AB R0, RZ, R0 ;  /* 0x00000000ff00723e */ /* 0x001fc800000010ff */
[----:B------:R-:W-:Y:S02]  /*7d30*/  PRMT R5, R0, 0x7610, R5 ;  /* 0x0000761000057816 */ /* 0x000fe40000000005 */
.L_x_1576:
        /* <DEDUP_REMOVED lines=22> */
.L_x_1606:
[----:B------:R-:W-:-:S06]  /*7ea0*/  PRMT R3, RZ, 0x5410, R5 ;  /* 0x00005410ff037816 */ /* 0x000fcc0000000005 */
[----:B------:R-:W0:Y:S02]  /*7eb0*/  F2I.S64.TRUNC R2, R3 ;  /* 0x0000000300027311 */ /* 0x000e24000020d900 */
[----:B0-----:R0:W-:Y:S01]  /*7ec0*/  STG.E.U8 [R16.64], R2 ;  /* 0x0000000210007986 */ /* 0x0011e2000c101124 */
[----:B------:R-:W-:Y:S05]  /*7ed0*/  BRA `(.L_x_1608) ;  /* 0x00000e4000007947 */ /* 0x000fea0003800000 */
.L_x_1605:
        /* <DEDUP_REMOVED lines=10> */
.L_x_1610:
[----:B------:R-:W-:-:S06]  /*7f80*/  PRMT R5, RZ, 0x5410, R5 ;  /* 0x00005410ff057816 */ /* 0x000fcc0000000005 */
[----:B------:R-:W0:Y:S02]  /*7f90*/  F2I.FTZ.TRUNC.NTZ R5, R5 ;  /* 0x0000000500057305 */ /* 0x000e24000021f100 */
[----:B0-----:R0:W-:Y:S01]  /*7fa0*/  STG.E [R16.64], R5 ;  /* 0x0000000510007986 */ /* 0x0011e2000c101924 */
[----:B------:R-:W-:Y:S05]  /*7fb0*/  BRA `(.L_x_1608) ;  /* 0x00000d6000007947 */ /* 0x000fea0003800000 */
.L_x_1609:
[----:B------:R-:W-:-:S06]  /*7fc0*/  PRMT R5, RZ, 0x5410, R5 ;  /* 0x00005410ff057816 */ /* 0x000fcc0000000005 */
[----:B------:R-:W0:Y:S02]  /*7fd0*/  F2I.FTZ.TRUNC.NTZ R5, R5 ;  /* 0x0000000500057305 */ /* 0x000e24000021f100 */
[----:B0-----:R0:W-:Y:S01]  /*7fe0*/  STG.E.U16 [R16.64], R5 ;  /* 0x0000000510007986 */ /* 0x0011e2000c101524 */
[----:B------:R-:W-:Y:S05]  /*7ff0*/  BRA `(.L_x_1608) ;  /* 0x00000d2000007947 */ /* 0x000fea0003800000 */
.L_x_1604:
        /* <DEDUP_REMOVED lines=9> */
.L_x_1612:
[----:B------:R-:W-:-:S04]  /*8090*/  PRMT R0, RZ, 0x5410, R5 ;  /* 0x00005410ff007816 */ /* 0x000fc80000000005 */
[----:B------:R-:W-:-:S05]  /*80a0*/  F2FP.PACK_AB R0, RZ, R0 ;  /* 0x00000000ff00723e */ /* 0x000fca00000000ff */
[----:B------:R0:W-:Y:S01]  /*80b0*/  STG.E.U16 [R16.64], R0 ;  /* 0x0000000010007986 */ /* 0x0001e2000c101524 */
[----:B------:R-:W-:Y:S05]  /*80c0*/  BRA `(.L_x_1608) ;  /* 0x00000c5000007947 */ /* 0x000fea0003800000 */
.L_x_1611:
        /* <DEDUP_REMOVED lines=10> */
.L_x_1614:
[----:B------:R-:W-:-:S04]  /*8170*/  PRMT R5, RZ, 0x5410, R5 ;  /* 0x00005410ff057816 */ /* 0x000fc80000000005 */
[----:B------:R-:W-:-:S04]  /*8180*/  F2FP.PACK_AB R3, RZ, R5 ;  /* 0x00000005ff03723e */ /* 0x000fc800000000ff */
[----:B------:R-:W-:-:S05]  /*8190*/  PRMT R3, R3, 0x5410, RZ ;  /* 0x0000541003037816 */ /* 0x000fca00000000ff */
[----:B------:R0:W-:Y:S01]  /*81a0*/  STG.E [R16.64], R3 ;  /* 0x0000000310007986 */ /* 0x0001e2000c101924 */
[----:B------:R-:W-:Y:S05]  /*81b0*/  BRA `(.L_x_1608) ;  /* 0x00000b6000007947 */ /* 0x000fea0003800000 */
.L_x_1613:
[----:B------:R-:W-:-:S05]  /*81c0*/  PRMT R2, RZ, 0x5410, R5 ;  /* 0x00005410ff027816 */ /* 0x000fca0000000005 */
[----:B------:R-:W-:-:S06]  /*81d0*/  FMUL.FTZ R2, R2, 1 ;  /* 0x3f80000002027820 */ /* 0x000fcc0000410000 */
[----:B------:R-:W0:Y:S02]  /*81e0*/  F2F.F64.F32 R2, R2 ;  /* 0x0000000200027310 */ /* 0x000e240000201800 */
[----:B0-----:R0:W-:Y:S01]  /*81f0*/  STG.E.64 [R16.64], R2 ;  /* 0x0000000210007986 */ /* 0x0011e2000c101b24 */
[----:B------:R-:W-:Y:S05]  /*8200*/  BRA `(.L_x_1608) ;  /* 0x00000b1000007947 */ /* 0x000fea0003800000 */
.L_x_1603:
        /* <DEDUP_REMOVED lines=13> */
.L_x_1617:
[----:B------:R-:W-:Y:S01]  /*82e0*/  PRMT R5, RZ, 0x5410, R5 ;  /* 0x00005410ff057816 */ /* 0x000fe20000000005 */
[----:B------:R-:W-:-:S04]  /*82f0*/  CS2R R6, SRZ ;  /* 0x0000000000067805 */ /* 0x000fc8000001ff00 */
[----:B------:R-:W-:-:S06]  /*8300*/  FMUL.FTZ R5, R5, 1 ;  /* 0x3f80000005057820 */ /* 0x000fcc0000410000 */
[----:B------:R-:W0:Y:S02]  /*8310*/  F2F.F64.F32 R4, R5 ;  /* 0x0000000500047310 */ /* 0x000e240000201800 */
[----:B0-----:R0:W-:Y:S01]  /*8320*/  STG.E.128 [R16.64], R4 ;  /* 0x0000000410007986 */ /* 0x0011e2000c101d24 */
[----:B------:R-:W-:Y:S05]  /*8330*/  BRA `(.L_x_1608) ;  /* 0x000009e000007947 */ /* 0x000fea0003800000 */
.L_x_1616:
        /* <DEDUP_REMOVED lines=21> */
.L_x_1621:
[----:B------:R-:W-:Y:S05]  /*8490*/  BSYNC B0 ;  /* 0x0000000000007941 */ /* 0x000fea0003800000 */
.L_x_1620:
[----:B------:R-:W-:-:S05]  /*84a0*/  LOP3.LUT R3, R0, R3, RZ, 0xfc, !PT ;  /* 0x0000000300037212 */ /* 0x000fca00078efcff */
[----:B------:R0:W-:Y:S01]  /*84b0*/  STG.E.U8 [R16.64], R3 ;  /* 0x0000000310007986 */ /* 0x0001e2000c101124 */
[----:B------:R-:W-:Y:S05]  /*84c0*/  BRA `(.L_x_1608) ;  /* 0x0000085000007947 */ /* 0x000fea0003800000 */
.L_x_1619:
        /* <DEDUP_REMOVED lines=13> */
.L_x_1623:
[----:B------:R-:W-:Y:S01]  /*85a0*/  IMAD.MOV.U32 R0, RZ, RZ, 0x7f ;  /* 0x0000007fff007424 */ /* 0x000fe200078e00ff */
[----:B------:R-:W-:-:S04]  /*85b0*/  ISETP.GT.U32.AND P0, PT, R2, 0x7f800000, PT ;  /* 0x7f8000000200780c */ /* 0x000fc80003f04070 */
[----:B------:R-:W-:-:S04]  /*85c0*/  SEL R0, R0, 0x7c, P0 ;  /* 0x0000007c00007807 */ /* 0x000fc80000000000 */
.L_x_1624:
[----:B------:R-:W-:Y:S05]  /*85d0*/  BSYNC B0 ;  /* 0x0000000000007941 */ /* 0x000fea0003800000 */
.L_x_1622:
[----:B------:R-:W-:-:S04]  /*85e0*/  LOP3.LUT R2, R5, 0x80000000, RZ, 0xc0, !PT ;  /* 0x8000000005027812 */ /* 0x000fc800078ec0ff */
[----:B------:R-:W-:-:S04]  /*85f0*/  SHF.R.U32.HI R3, RZ, 0x18, R2 ;  /* 0x00000018ff037819 */ /* 0x000fc80000011602 */
[----:B------:R-:W-:-:S05]  /*8600*/  LOP3.LUT R3, R0, R3, RZ, 0xfc, !PT ;  /* 0x0000000300037212 */ /* 0x000fca00078efcff */
[----:B------:R0:W-:Y:S01]  /*8610*/  STG.E.U8 [R16.64], R3 ;  /* 0x0000000310007986 */ /* 0x0001e2000c101124 */
[----:B------:R-:W-:Y:S05]  /*8620*/  BRA `(.L_x_1608) ;  /* 0x000006f000007947 */ /* 0x000fea0003800000 */
.L_x_1618:
[----:B------:R0:W-:Y:S01]  /*8630*/  STG.E.U16 [R16.64], R5 ;  /* 0x0000000510007986 */ /* 0x0001e2000c101524 */
[----:B------:R-:W-:Y:S05]  /*8640*/  BRA `(.L_x_1608) ;  /* 0x000006d000007947 */ /* 0x000fea0003800000 */
.L_x_1615:
        /* <DEDUP_REMOVED lines=12> */
.L_x_1627:
        /* <DEDUP_REMOVED lines=17> */
.L_x_1630:
[----:B------:R-:W-:-:S04]  /*8820*/  LOP3.LUT R2, R5, 0x80000000, RZ, 0xc0, !PT ;  /* 0x8000000005027812 */ /* 0x000fc800078ec0ff */
[----:B------:R-:W-:-:S04]  /*8830*/  SHF.R.U32.HI R3, RZ, 0x18, R2 ;  /* 0x00000018ff037819 */ /* 0x000fc80000011602 */
[----:B------:R-:W-:-:S04]  /*8840*/  LOP3.LUT R0, R0, R3, RZ, 0xfc, !PT ;  /* 0x0000000300007212 */ /* 0x000fc800078efcff */
[----:B------:R-:W-:Y:S02]  /*8850*/  PRMT R8, R0, 0x7610, R8 ;  /* 0x0000761000087816 */ /* 0x000fe40000000008 */
.L_x_1629:
[----:B------:R-:W-:Y:S05]  /*8860*/  BSYNC B0 ;  /* 0x0000000000007941 */ /* 0x000fea0003800000 */
.L_x_1628:
[----:B------:R0:W-:Y:S01]  /*8870*/  STG.E.U8 [R16.64], R8 ;  /* 0x0000000810007986 */ /* 0x0001e2000c101124 */
[----:B------:R-:W-:Y:S05]  /*8880*/  BRA `(.L_x_1608) ;  /* 0x0000049000007947 */ /* 0x000fea0003800000 */
.L_x_1626:
        /* <DEDUP_REMOVED lines=17> */
.L_x_1633:
[----:B------:R-:W-:-:S04]  /*89a0*/  LOP3.LUT R2, R5, 0x80000000, RZ, 0xc0, !PT ;  /* 0x8000000005027812 */ /* 0x000fc800078ec0ff */
[----:B------:R-:W-:-:S04]  /*89b0*/  SHF.R.U32.HI R3, RZ, 0x18, R2 ;  /* 0x00000018ff037819 */ /* 0x000fc80000011602 */
[----:B------:R-:W-:-:S04]  /*89c0*/  LOP3.LUT R0, R0, R3, RZ, 0xfc, !PT ;  /* 0x0000000300007212 */ /* 0x000fc800078efcff */
[----:B------:R-:W-:Y:S02]  /*89d0*/  PRMT R8, R0, 0x7610, R8 ;  /* 0x0000761000087816 */ /* 0x000fe40000000008 */
.L_x_1632:
[----:B------:R-:W-:Y:S05]  /*89e0*/  BSYNC B0 ;  /* 0x0000000000007941 */ /* 0x000fea0003800000 */
.L_x_1631:
[----:B------:R0:W-:Y:S01]  /*89f0*/  STG.E.U8 [R16.64], R8 ;  /* 0x0000000810007986 */ /* 0x0001e2000c101124 */
[----:B------:R-:W-:Y:S05]  /*8a00*/  BRA `(.L_x_1608) ;  /* 0x0000031000007947 */ /* 0x000fea0003800000 */
.L_x_1625:
        /* <DEDUP_REMOVED lines=22> */
.L_x_1607:
        /* <DEDUP_REMOVED lines=20> */
.L_x_1635:
[----:B------:R-:W-:-:S06]  /*8cb0*/  PRMT R2, RZ, 0x5410, R5 ;  /* 0x00005410ff027816 */ /* 0x000fcc0000000005 */
[----:B------:R-:W0:Y:S02]  /*8cc0*/  F2I.U64.TRUNC R2, R2 ;  /* 0x0000000200027311 */ /* 0x000e24000020d800 */
[----:B0-----:R0:W-:Y:S01]  /*8cd0*/  STG.E.64 [R16.64], R2 ;  /* 0x0000000210007986 */ /* 0x0011e2000c101b24 */
[----:B------:R-:W-:Y:S05]  /*8ce0*/  BRA `(.L_x_1608) ;  /* 0x0000003000007947 */ /* 0x000fea0003800000 */
.L_x_1634:
[----:B------:R-:W-:-:S06]  /*8cf0*/  PRMT R5, RZ, 0x5410, R5 ;  /* 0x00005410ff057816 */ /* 0x000fcc0000000005 */
[----:B------:R-:W0:Y:S02]  /*8d00*/  F2I.FTZ.U32.TRUNC.NTZ R5, R5 ;  /* 0x0000000500057305 */ /* 0x000e24000021f000 */
[----:B0-----:R0:W-:Y:S02]  /*8d10*/  STG.E [R16.64], R5 ;  /* 0x0000000510007986 */ /* 0x0011e4000c101924 */
.L_x_1608:
[----:B------:R-:W-:Y:S02]  /*8d20*/  IADD3 R19, R19, 0x80, RZ ;  /* 0x0000008013137810 */ /* 0x000fe40007ffe0ff */
.L_x_1503:
[----:B------:R-:W-:Y:S05]  /*8d30*/  BSYNC B6 ;  /* 0x0000000000067941 */ /* 0x000fea0003800000 */
.L_x_1502:
        /* <DEDUP_REMOVED lines=230> */
.L_x_1636:
        /* <DEDUP_REMOVED lines=21> */
.L_x_1640:
[----:B------:R-:W2:Y:S02]  /*9cf0*/  LDG.E.U8 R2, [R2.64] ;  /* 0x0000002402027981 */ /* 0x000ea4000c1e1100 */
[----:B--2---:R-:W0:Y:S02]  /*9d00*/  I2F.U16 R0, R2 ;  /* 0x0000000200007306 */ /* 0x004e240000101000 */
[----:B0-----:R-:W-:-:S04]  /*9d10*/  F2FP.BF16.PACK_AB R0, RZ, R0 ;  /* 0x00000000ff00723e */ /* 0x001fc800000010ff */
[----:B------:R-:W-:Y:S01]  /*9d20*/  PRMT R5, R0, 0x7610, R5 ;  /* 0x0000761000057816 */ /* 0x000fe20000000005 */
[----:B------:R-:W-:Y:S05]  /*9d30*/  BRA `(.L_x_1642) ;  /* 0x00000ef000007947 */ /* 0x000fea0003800000 */
.L_x_1639:
        /* <DEDUP_REMOVED lines=11> */
.L_x_1644:
[----:B------:R-:W2:Y:S02]  /*9df0*/  LDG.E R2, [R2.64] ;  /* 0x0000002402027981 */ /* 0x000ea4000c1e1900 */
[----:B--2---:R-:W0:Y:S02]  /*9e00*/  I2F R0, R2 ;  /* 0x0000000200007306 */ /* 0x004e240000201400 */
[----:B0-----:R-:W-:-:S04]  /*9e10*/  F2FP.BF16.PACK_AB R0, RZ, R0 ;  /* 0x00000000ff00723e */ /* 0x001fc800000010ff */
[----:B------:R-:W-:Y:S01]  /*9e20*/  PRMT R5, R0, 0x7610, R5 ;  /* 0x0000761000057816 */ /* 0x000fe20000000005 */
[----:B------:R-:W-:Y:S05]  /*9e30*/  BRA `(.L_x_1642) ;  /* 0x00000df000007947 */ /* 0x000fea0003800000 */
.L_x_1643:
[----:B------:R-:W2:Y:S02]  /*9e40*/  LDG.E.U16 R2, [R2.64] ;  /* 0x0000002402027981 */ /* 0x000ea4000c1e1500 */
[----:B--2---:R-:W0:Y:S02]  /*9e50*/  I2F.S16 R0, R2 ;  /* 0x0000000200007306 */ /* 0x004e240000101400 */
[----:B0-----:R-:W-:-:S04]  /*9e60*/  F2FP.BF16.PACK_AB R0, RZ, R0 ;  /* 0x00000000ff00723e */ /* 0x001fc800000010ff */
[----:B------:R-:W-:Y:S01]  /*9e70*/  PRMT R5, R0, 0x7610, R5 ;  /* 0x0000761000057816 */ /* 0x000fe20000000005 */
[----:B------:R-:W-:Y:S05]  /*9e80*/  BRA `(.L_x_1642) ;  /* 0x00000da000007947 */ /* 0x000fea0003800000 */
.L_x_1638:
        /* <DEDUP_REMOVED lines=9> */
.L_x_1646:
[----:B------:R-:W2:Y:S02]  /*9f20*/  LDG.E.U16 R0, [R2.64] ;  /* 0x0000002402007981 */ /* 0x000ea4000c1e1500 */
[----:B--2---:R-:W-:-:S05]  /*9f30*/  HADD2.F32 R0, -RZ, R0.H0_H0 ;  /* 0x20000000ff007230 */ /* 0x004fca0000004100 */
[----:B------:R-:W-:-:S04]  /*9f40*/  F2FP.BF16.PACK_AB R0, RZ, R0 ;  /* 0x00000000ff00723e */ /* 0x000fc800000010ff */
[----:B------:R-:W-:Y:S01]  /*9f50*/  PRMT R5, R0, 0x7610, R5 ;  /* 0x0000761000057816 */ /* 0x000fe20000000005 */
[----:B------:R-:W-:Y:S05]  /*9f60*/  BRA `(.L_x_1642) ;  /* 0x00000cc000007947 */ /* 0x000fea0003800000 */
.L_x_1645:
        /* <DEDUP_REMOVED lines=9> */
.L_x_1648:
[----:B------:R-:W2:Y:S02]  /*a000*/  LDG.E.U16 R2, [R2.64] ;  /* 0x0000002402027981 */ /* 0x000ea4000c1e1500 */
[----:B--2---:R-:W-:-:S05]  /*a010*/  HADD2.F32 R0, -RZ, R2.H0_H0 ;  /* 0x20000002ff007230 */ /* 0x004fca0000004100 */
[----:B------:R-:W-:-:S04]  /*a020*/  F2FP.BF16.PACK_AB R0, RZ, R0 ;  /* 0x00000000ff00723e */ /* 0x000fc800000010ff */
[----:B------:R-:W-:Y:S01]  /*a030*/  PRMT R5, R0, 0x7610, R5 ;  /* 0x0000761000057816 */ /* 0x000fe20000000005 */
[----:B------:R-:W-:Y:S05]  /*a040*/  BRA `(.L_x_1642) ;  /* 0x00000be000007947 */ /* 0x000fea0003800000 */
.L_x_1647:
[----:B------:R-:W2:Y:S02]  /*a050*/  LDG.E.64 R2, [R2.64] ;  /* 0x0000002402027981 */ /* 0x000ea4000c1e1b00 */
[----:B--2---:R-:W0:Y:S01]  /*a060*/  F2F.F32.F64 R0, R2 ;  /* 0x0000000200007310 */ /* 0x004e220000301000 */
[----:B------:R-:W0:-:S14]  /*a070*/  DSETP.GEU.AND P0, PT, |R2|, c[0x2][0x0], PT ;  /* 0x008000000200762a */ /* 0x000e1c0003f0e200 */
[----:B0-----:R-:W-:-:S05]  /*a080*/  @!P0 FMUL R0, R0, 1.175494350822287508e-38 ;  /* 0x0080000000008820 */ /* 0x001fca0000400000 */
[----:B------:R-:W-:-:S04]  /*a090*/  F2FP.BF16.PACK_AB R0, RZ, R0 ;  /* 0x00000000ff00723e */ /* 0x000fc800000010ff */
[----:B------:R-:W-:Y:S01]  /*a0a0*/  PRMT R5, R0, 0x7610, R5 ;  /* 0x0000761000057816 */ /* 0x000fe20000000005 */
[----:B------:R-:W-:Y:S05]  /*a0b0*/  BRA `(.L_x_1642) ;  /* 0x00000b7000007947 */ /* 0x000fea0003800000 */
.L_x_1637:
        /* <DEDUP_REMOVED lines=14> */
.L_x_1651:
[----:B------:R-:W2:Y:S02]  /*a1a0*/  LDG.E.64 R2, [R2.64] ;  /* 0x0000002402027981 */ /* 0x000ea4000c1e1b00 */
[----:B--2---:R-:W0:Y:S01]  /*a1b0*/  F2F.F32.F64 R0, R2 ;  /* 0x0000000200007310 */ /* 0x004e220000301000 */
[----:B------:R-:W0:-:S14]  /*a1c0*/  DSETP.GEU.AND P0, PT, |R2|, c[0x2][0x0], PT ;  /* 0x008000000200762a */ /* 0x000e1c0003f0e200 */
[----:B0-----:R-:W-:-:S05]  /*a1d0*/  @!P0 FMUL R0, R0, 1.175494350822287508e-38 ;  /* 0x0080000000008820 */ /* 0x001fca0000400000 */
[----:B------:R-:W-:-:S04]  /*a1e0*/  F2FP.BF16.PACK_AB R0, RZ, R0 ;  /* 0x00000000ff00723e */ /* 0x000fc800000010ff */
[----:B------:R-:W-:Y:S01]  /*a1f0*/  PRMT R5, R0, 0x7610, R5 ;  /* 0x0000761000057816 */ /* 0x000fe20000000005 */
[----:B------:R-:W-:Y:S05]  /*a200*/  BRA `(.L_x_1642) ;  /* 0x00000a2000007947 */ /* 0x000fea0003800000 */
.L_x_1650:
        /* <DEDUP_REMOVED lines=27> */
.L_x_1653:
        /* <DEDUP_REMOVED lines=15> */
.L_x_1652:
[----:B------:R0:W5:Y:S01]  /*a4b0*/  LDG.E.U16 R5, [R2.64] ;  /* 0x0000002402057981 */ /* 0x000162000c1e1500 */
[----:B------:R-:W-:Y:S05]  /*a4c0*/  BRA `(.L_x_1642) ;  /* 0x0000076000007947 */ /* 0x000fea0003800000 */
.L_x_1649:
        /* <DEDUP_REMOVED lines=12> */
.L_x_1656:
        /* <DEDUP_REMOVED lines=21> */
.L_x_1660:
[----:B------:R-:W-:Y:S05]  /*a6e0*/  BSYNC B1 ;  /* 0x0000000000017941 */ /* 0x000fea0003800000 */
.L_x_1659:
[----:B------:R-:W-:Y:S01]  /*a6f0*/  LEA R3, R0, 0x3b800000, 0x17 ;  /* 0x3b80000000037811 */ /* 0x000fe200078eb8ff */
[----:B------:R-:W-:-:S05]  /*a700*/  IMAD.SHL.U32 R0, R2, 0x100000, RZ ;  /* 0x0010000002007824 */ /* 0x000fca00078e00ff */
[----:B------:R-:W-:Y:S02]  /*a710*/  LOP3.LUT R0, R3, R0, R4, 0xfe, !PT ;  /* 0x0000000003007212 */ /* 0x000fe400078efe04 */
.L_x_1658:
[----:B------:R-:W-:Y:S05]  /*a720*/  BSYNC B0 ;  /* 0x0000000000007941 */ /* 0x000fea0003800000 */
.L_x_1657:
[----:B------:R-:W-:-:S04]  /*a730*/  F2FP.BF16.PACK_AB R0, RZ, R0 ;  /* 0x00000000ff00723e */ /* 0x000fc800000010ff */
[----:B------:R-:W-:Y:S01]  /*a740*/  PRMT R5, R0, 0x7610, R5 ;  /* 0x0000761000057816 */ /* 0x000fe20000000005 */
[----:B------:R-:W-:Y:S05]  /*a750*/  BRA `(.L_x_1642) ;  /* 0x000004d000007947 */ /* 0x000fea0003800000 */
.L_x_1655:
        /* <DEDUP_REMOVED lines=21> */
.L_x_1664:
[----:B------:R-:W-:Y:S05]  /*a8b0*/  BSYNC B1 ;  /* 0x0000000000017941 */ /* 0x000fea0003800000 */
.L_x_1663:
[----:B------:R-:W-:Y:S01]  /*a8c0*/  LEA R3, R0, 0x37800000, 0x17 ;  /* 0x3780000000037811 */ /* 0x000fe200078eb8ff */
[----:B------:R-:W-:-:S05]  /*a8d0*/  IMAD.SHL.U32 R0, R2, 0x200000, RZ ;  /* 0x0020000002007824 */ /* 0x000fca00078e00ff */
[----:B------:R-:W-:Y:S02]  /*a8e0*/  LOP3.LUT R0, R3, R0, R4, 0xfe, !PT ;  /* 0x0000000003007212 */ /* 0x000fe400078efe04 */
.L_x_1662:
[----:B------:R-:W-:Y:S05]  /*a8f0*/  BSYNC B0 ;  /* 0x0000000000007941 */ /* 0x000fea0003800000 */
.L_x_1661:
[----:B------:R-:W-:-:S04]  /*a900*/  F2FP.BF16.PACK_AB R0, RZ, R0 ;  /* 0x00000000ff00723e */ /* 0x000fc800000010ff */
[----:B------:R-:W-:Y:S01]  /*a910*/  PRMT R5, R0, 0x7610, R5 ;  /* 0x0000761000057816 */ /* 0x000fe20000000005 */
[----:B------:R-:W-:Y:S05]  /*a920*/  BRA `(.L_x_1642) ;  /* 0x0000030000007947 */ /* 0x000fea0003800000 */
.L_x_1654:
        /* <DEDUP_REMOVED lines=14> */
.L_x_1668:
[----:B------:R-:W-:Y:S05]  /*aa10*/  BSYNC B0 ;  /* 0x0000000000007941 */ /* 0x000fea0003800000 */
.L_x_1667:
[----:B------:R-:W-:-:S04]  /*aa20*/  F2FP.BF16.PACK_AB R0, RZ, R0 ;  /* 0x00000000ff00723e */ /* 0x000fc800000010ff */
[----:B------:R-:W-:Y:S01]  /*aa30*/  PRMT R5, R0, 0x7610, R5 ;  /* 0x0000761000057816 */ /* 0x000fe20000000005 */
[----:B------:R-:W-:Y:S05]  /*aa40*/  BRA `(.L_x_1642) ;  /* 0x000001e000007947 */ /* 0x000fea0003800000 */
.L_x_1641:
        /* <DEDUP_REMOVED lines=21> */
.L_x_1666:
[----:B------:R-:W2:Y:S02]  /*aba0*/  LDG.E.64 R2, [R2.64] ;  /* 0x0000002402027981 */ /* 0x000ea4000c1e1b00 */
[----:B--2---:R-:W0:Y:S02]  /*abb0*/  I2F.U64 R0, R2 ;  /* 0x0000000200007312 */ /* 0x004e240000301000 */
[----:B0-----:R-:W-:-:S04]  /*abc0*/  F2FP.BF16.PACK_AB R0, RZ, R0 ;  /* 0x00000000ff00723e */ /* 0x001fc800000010ff */
[----:B------:R-:W-:Y:S01]  /*abd0*/  PRMT R5, R0, 0x7610, R5 ;  /* 0x0000761000057816 */ /* 0x000fe20000000005 */
[----:B------:R-:W-:Y:S05]  /*abe0*/  BRA `(.L_x_1642) ;  /* 0x0000004000007947 */ /* 0x000fea0003800000 */
.L_x_1665:
[----:B------:R-:W2:Y:S02]  /*abf0*/  LDG.E R2, [R2.64] ;  /* 0x0000002402027981 */ /* 0x000ea4000c1e1900 */
[----:B--2---:R-:W0:Y:S02]  /*ac00*/  I2F.U32 R0, R2 ;  /* 0x0000000200007306 */ /* 0x004e240000201000 */
[----:B0-----:R-:W-:-:S04]  /*ac10*/  F2FP.BF16.PACK_AB R0, RZ, R0 ;  /* 0x00000000ff00723e */ /* 0x001fc800000010ff */
[----:B------:R-:W-:Y:S02]  /*ac20*/  PRMT R5, R0, 0x7610, R5 ;  /* 0x0000761000057816 */ /* 0x000fe40000000005 */
.L_x_1642:
        /* <DEDUP_REMOVED lines=22> */
.L_x_1672:
[----:B------:R-:W-:-:S06]  /*ad90*/  PRMT R3, RZ, 0x5410, R5 ;  /* 0x00005410ff037816 */ /* 0x000fcc0000000005 */
[----:B------:R-:W0:Y:S02]  /*ada0*/  F2I.S64.TRUNC R2, R3 ;  /* 0x0000000300027311 */ /* 0x000e24000020d900 */
[----:B0-----:R-:W-:Y:S01]  /*adb0*/  STG.E.U8 [R16.64], R2 ;  /* 0x0000000210007986 */ /* 0x001fe2000c101124 */
[----:B------:R-:W-:Y:S05]  /*adc0*/  EXIT ;  /* 0x000000000000794d */ /* 0x000fea0003800000 */
.L_x_1671:
        /* <DEDUP_REMOVED lines=10> */
.L_x_1675:
[----:B------:R-:W-:-:S06]  /*ae70*/  PRMT R5, RZ, 0x5410, R5 ;  /* 0x00005410ff057816 */ /* 0x000fcc0000000005 */
[----:B------:R-:W0:Y:S02]  /*ae80*/  F2I.FTZ.TRUNC.NTZ R5, R5 ;  /* 0x0000000500057305 */ /* 0x000e24000021f100 */
[----:B0-----:R-:W-:Y:S01]  /*ae90*/  STG.E [R16.64], R5 ;  /* 0x0000000510007986 */ /* 0x001fe2000c101924 */
[----:B------:R-:W-:Y:S05]  /*aea0*/  EXIT ;  /* 0x000000000000794d */ /* 0x000fea0003800000 */
.L_x_1674:
[----:B------:R-:W-:-:S06]  /*aeb0*/  PRMT R5, RZ, 0x5410, R5 ;  /* 0x00005410ff057816 */ /* 0x000fcc0000000005 */
[----:B------:R-:W0:Y:S02]  /*aec0*/  F2I.FTZ.TRUNC.NTZ R5, R5 ;  /* 0x0000000500057305 */ /* 0x000e24000021f100 */
[----:B0-----:R-:W-:Y:S01]  /*aed0*/  STG.E.U16 [R16.64], R5 ;  /* 0x0000000510007986 */ /* 0x001fe2000c101524 */
[----:B------:R-:W-:Y:S05]  /*aee0*/  EXIT ;  /* 0x000000000000794d */ /* 0x000fea0003800000 */
.L_x_1670:
        /* <DEDUP_REMOVED lines=9> */
.L_x_1677:
[----:B------:R-:W-:-:S04]  /*af80*/  PRMT R0, RZ, 0x5410, R5 ;  /* 0x00005410ff007816 */ /* 0x000fc80000000005 */
[----:B------:R-:W-:-:S05]  /*af90*/  F2FP.PACK_AB R0, RZ, R0 ;  /* 0x00000000ff00723e */ /* 0x000fca00000000ff */
[----:B------:R-:W-:Y:S01]  /*afa0*/  STG.E.U16 [R16.64], R0 ;  /* 0x0000000010007986 */ /* 0x000fe2000c101524 */
[----:B------:R-:W-:Y:S05]  /*afb0*/  EXIT ;  /* 0x000000000000794d */ /* 0x000fea0003800000 */
.L_x_1676:
        /* <DEDUP_REMOVED lines=10> */
.L_x_1679:
[----:B------:R-:W-:-:S04]  /*b060*/  PRMT R5, RZ, 0x5410, R5 ;  /* 0x00005410ff057816 */ /* 0x000fc80000000005 */
[----:B------:R-:W-:-:S04]  /*b070*/  F2FP.PACK_AB R3, RZ, R5 ;  /* 0x00000005ff03723e */ /* 0x000fc800000000ff */
[----:B------:R-:W-:-:S05]  /*b080*/  PRMT R3, R3, 0x5410, RZ ;  /* 0x0000541003037816 */ /* 0x000fca00000000ff */
[----:B------:R-:W-:Y:S01]  /*b090*/  STG.E [R16.64], R3 ;  /* 0x0000000310007986 */ /* 0x000fe2000c101924 */
[----:B------:R-:W-:Y:S05]  /*b0a0*/  EXIT ;  /* 0x000000000000794d */ /* 0x000fea0003800000 */
.L_x_1678:
[----:B------:R-:W-:-:S05]  /*b0b0*/  PRMT R2, RZ, 0x5410, R5 ;  /* 0x00005410ff027816 */ /* 0x000fca0000000005 */
[----:B------:R-:W-:-:S06]  /*b0c0*/  FMUL.FTZ R2, R2, 1 ;  /* 0x3f80000002027820 */ /* 0x000fcc0000410000 */
[----:B------:R-:W0:Y:S02]  /*b0d0*/  F2F.F64.F32 R2, R2 ;  /* 0x0000000200027310 */ /* 0x000e240000201800 */
[----:B0-----:R-:W-:Y:S01]  /*b0e0*/  STG.E.64 [R16.64], R2 ;  /* 0x0000000210007986 */ /* 0x001fe2000c101b24 */
[----:B------:R-:W-:Y:S05]  /*b0f0*/  EXIT ;  /* 0x000000000000794d */ /* 0x000fea0003800000 */
.L_x_1669:
        /* <DEDUP_REMOVED lines=13> */
.L_x_1682:
[----:B------:R-:W-:Y:S01]  /*b1d0*/  PRMT R5, RZ, 0x5410, R5 ;  /* 0x00005410ff057816 */ /* 0x000fe20000000005 */
[----:B------:R-:W-:-:S04]  /*b1e0*/  CS2R R6, SRZ ;  /* 0x0000000000067805 */ /* 0x000fc8000001ff00 */
[----:B------:R-:W-:-:S06]  /*b1f0*/  FMUL.FTZ R5, R5, 1 ;  /* 0x3f80000005057820 */ /* 0x000fcc0000410000 */
[----:B------:R-:W0:Y:S02]  /*b200*/  F2F.F64.F32 R4, R5 ;  /* 0x0000000500047310 */ /* 0x000e240000201800 */
[----:B0-----:R-:W-:Y:S01]  /*b210*/  STG.E.128 [R16.64], R4 ;  /* 0x0000000410007986 */ /* 0x001fe2000c101d24 */
[----:B------:R-:W-:Y:S05]  /*b220*/  EXIT ;  /* 0x000000000000794d */ /* 0x000fea0003800000 */
.L_x_1681:
        /* <DEDUP_REMOVED lines=21> */
.L_x_1686:
[----:B------:R-:W-:Y:S05]  /*b380*/  BSYNC B0 ;  /* 0x0000000000007941 */ /* 0x000fea0003800000 */
.L_x_1685:
[----:B------:R-:W-:-:S05]  /*b390*/  LOP3.LUT R3, R0, R3, RZ, 0xfc, !PT ;  /* 0x0000000300037212 */ /* 0x000fca00078efcff */
[----:B------:R-:W-:Y:S01]  /*b3a0*/  STG.E.U8 [R16.64], R3 ;  /* 0x0000000310007986 */ /* 0x000fe2000c101124 */
[----:B------:R-:W-:Y:S05]  /*b3b0*/  EXIT ;  /* 0x000000000000794d */ /* 0x000fea0003800000 */
.L_x_1684:
        /* <DEDUP_REMOVED lines=13> */
.L_x_1688:
[----:B------:R-:W-:Y:S01]  /*b490*/  IMAD.MOV.U32 R0, RZ, RZ, 0x7f ;  /* 0x0000007fff007424 */ /* 0x000fe200078e00ff */
[----:B------:R-:W-:-:S04]  /*b4a0*/  ISETP.GT.U32.AND P0, PT, R2, 0x7f800000, PT ;  /* 0x7f8000000200780c */ /* 0x000fc80003f04070 */
[----:B------:R-:W-:-:S04]  /*b4b0*/  SEL R0, R0, 0x7c, P0 ;  /* 0x0000007c00007807 */ /* 0x000fc80000000000 */
.L_x_1689:
[----:B------:R-:W-:Y:S05]  /*b4c0*/  BSYNC B0 ;  /* 0x0000000000007941 */ /* 0x000fea0003800000 */
.L_x_1687:
[----:B------:R-:W-:-:S04]  /*b4d0*/  LOP3.LUT R2, R5, 0x80000000, RZ, 0xc0, !PT ;  /* 0x8000000005027812 */ /* 0x000fc800078ec0ff */
[----:B------:R-:W-:-:S04]  /*b4e0*/  SHF.R.U32.HI R3, RZ, 0x18, R2 ;  /* 0x00000018ff037819 */ /* 0x000fc80000011602 */
[----:B------:R-:W-:-:S05]  /*b4f0*/  LOP3.LUT R3, R0, R3, RZ, 0xfc, !PT ;  /* 0x0000000300037212 */ /* 0x000fca00078efcff */
[----:B------:R-:W-:Y:S01]  /*b500*/  STG.E.U8 [R16.64], R3 ;  /* 0x0000000310007986 */ /* 0x000fe2000c101124 */
[----:B------:R-:W-:Y:S05]  /*b510*/  EXIT ;  /* 0x000000000000794d */ /* 0x000fea0003800000 */
.L_x_1683:
[----:B------:R-:W-:Y:S01]  /*b520*/  STG.E.U16 [R16.64], R5 ;  /* 0x0000000510007986 */ /* 0x000fe2000c101524 */
[----:B------:R-:W-:Y:S05]  /*b530*/  EXIT ;  /* 0x000000000000794d */ /* 0x000fea0003800000 */
.L_x_1680:
        /* <DEDUP_REMOVED lines=12> */
.L_x_1692:
        /* <DEDUP_REMOVED lines=17> */
.L_x_1695:
[----:B------:R-:W-:-:S04]  /*b710*/  LOP3.LUT R2, R5, 0x80000000, RZ, 0xc0, !PT ;  /* 0x8000000005027812 */ /* 0x000fc800078ec0ff */
[----:B------:R-:W-:-:S04]  /*b720*/  SHF.R.U32.HI R3, RZ, 0x18, R2 ;  /* 0x00000018ff037819 */ /* 0x000fc80000011602 */
[----:B------:R-:W-:-:S04]  /*b730*/  LOP3.LUT R0, R0, R3, RZ, 0xfc, !PT ;  /* 0x0000000300007212 */ /* 0x000fc800078efcff */
[----:B------:R-:W-:Y:S02]  /*b740*/  PRMT R8, R0, 0x7610, R8 ;  /* 0x0000761000087816 */ /* 0x000fe40000000008 */
.L_x_1694:
[----:B------:R-:W-:Y:S05]  /*b750*/  BSYNC B0 ;  /* 0x0000000000007941 */ /* 0x000fea0003800000 */
.L_x_1693:
[----:B------:R-:W-:Y:S01]  /*b760*/  STG.E.U8 [R16.64], R8 ;  /* 0x0000000810007986 */ /* 0x000fe2000c101124 */
[----:B------:R-:W-:Y:S05]  /*b770*/  EXIT ;  /* 0x000000000000794d */ /* 0x000fea0003800000 */
.L_x_1691:
        /* <DEDUP_REMOVED lines=17> */
.L_x_1698:
[----:B------:R-:W-:-:S04]  /*b890*/  LOP3.LUT R2, R5, 0x80000000, RZ, 0xc0, !PT ;  /* 0x8000000005027812 */ /* 0x000fc800078ec0ff */
[----:B------:R-:W-:-:S04]  /*b8a0*/  SHF.R.U32.HI R3, RZ, 0x18, R2 ;  /* 0x00000018ff037819 */ /* 0x000fc80000011602 */
[----:B------:R-:W-:-:S04]  /*b8b0*/  LOP3.LUT R0, R0, R3, RZ, 0xfc, !PT ;  /* 0x0000000300007212 */ /* 0x000fc800078efcff */
[----:B------:R-:W-:Y:S02]  /*b8c0*/  PRMT R8, R0, 0x7610, R8 ;  /* 0x0000761000087816 */ /* 0x000fe40000000008 */
.L_x_1697:
[----:B------:R-:W-:Y:S05]  /*b8d0*/  BSYNC B0 ;  /* 0x0000000000007941 */ /* 0x000fea0003800000 */
.L_x_1696:
[----:B------:R-:W-:Y:S01]  /*b8e0*/  STG.E.U8 [R16.64], R8 ;  /* 0x0000000810007986 */ /* 0x000fe2000c101124 */
[----:B------:R-:W-:Y:S05]  /*b8f0*/  EXIT ;  /* 0x000000000000794d */ /* 0x000fea0003800000 */
.L_x_1690:
        /* <DEDUP_REMOVED lines=22> */
.L_x_1673:
        /* <DEDUP_REMOVED lines=20> */
.L_x_1700:
[----:B------:R-:W-:-:S06]  /*bba0*/  PRMT R2, RZ, 0x5410, R5 ;  /* 0x00005410ff027816 */ /* 0x000fcc0000000005 */
[----:B------:R-:W0:Y:S02]  /*bbb0*/  F2I.U64.TRUNC R2, R2 ;  /* 0x0000000200027311 */ /* 0x000e24000020d800 */
[----:B0-----:R-:W-:Y:S01]  /*bbc0*/  STG.E.64 [R16.64], R2 ;  /* 0x0000000210007986 */ /* 0x001fe2000c101b24 */
[----:B------:R-:W-:Y:S05]  /*bbd0*/  EXIT ;  /* 0x000000000000794d */ /* 0x000fea0003800000 */
.L_x_1699:
[----:B------:R-:W-:-:S06]  /*bbe0*/  PRMT R5, RZ, 0x5410, R5 ;  /* 0x00005410ff057816 */ /* 0x000fcc0000000005 */
[----:B------:R-:W0:Y:S02]  /*bbf0*/  F2I.FTZ.U32.TRUNC.NTZ R5, R5 ;  /* 0x0000000500057305 */ /* 0x000e24000021f000 */
[----:B0-----:R-:W-:Y:S01]  /*bc00*/  STG.E [R16.64], R5 ;  /* 0x0000000510007986 */ /* 0x001fe2000c101924 */
[----:B------:R-:W-:Y:S05]  /*bc10*/  EXIT ;  /* 0x000000000000794d */ /* 0x000fea0003800000 */
.L_x_1701:
        /* <DEDUP_REMOVED lines=14> */
.L_x_29840:


//--------------------- .text._ZN2at6native27unrolled_elementwise_kernelINS0_13AUnaryFunctorIN3c108BFloat16ES4_S4_ZZZNS0_21heaviside_kernel_cudaERNS_18TensorIteratorBaseEENKUlvE_clEvENKUlvE8_clEvEUlS4_S4_E_EESt5arrayIPcLm2EELi4E23TrivialOffsetCalculatorILi1EjESF_NS0_6memory12LoadWithCastILi1EEENSG_13StoreWithCastILi1EEEEEviT_T0_T2_T3_T4_T5_ --------------------------
	.section	.text._ZN2at6native27unrolled_elementwise_kernelINS0_13AUnaryFunctorIN3c108BFloat16ES4_S4_ZZZNS0_21heaviside_kernel_cudaERNS_18TensorIteratorBaseEENKUlvE_clEvENKUlvE8_clEvEUlS4_S4_E_EESt5arrayIPcLm2EELi4E23TrivialOffsetCalculatorILi1EjESF_NS0_6memory12LoadWithCastILi1EEENSG_13StoreWithCastILi1EEEEEviT_T0_T2_T3_T4_T5_,"ax",@progbits
	.sectioninfo	@"SHI_REGISTERS=28"
	.align	128
        .global         _ZN2at6native27unrolled_elementwise_kernelINS0_13AUnaryFunctorIN3c108BFloat16ES4_S4_ZZZNS0_21heaviside_kernel_cudaERNS_18TensorIteratorBaseEENKUlvE_clEvENKUlvE8_clEvEUlS4_S4_E_EESt5arrayIPcLm2EELi4E23TrivialOffsetCalculatorILi1EjESF_NS0_6memory12LoadWithCastILi1EEENSG_13StoreWithCastILi1EEEEEviT_T0_T2_T3_T4_T5_
        .type           _ZN2at6native27unrolled_elementwise_kernelINS0_13AUnaryFunctorIN3c108BFloat16ES4_S4_ZZZNS0_21heaviside_kernel_cudaERNS_18TensorIteratorBaseEENKUlvE_clEvENKUlvE8_clEvEUlS4_S4_E_EESt5arrayIPcLm2EELi4E23TrivialOffsetCalculatorILi1EjESF_NS0_6memory12LoadWithCastILi1EEENSG_13StoreWithCastILi1EEEEEviT_T0_T2_T3_T4_T5_,@function
        .size           _ZN2at6native27unrolled_elementwise_kernelINS0_13AUnaryFunctorIN3c108BFloat16ES4_S4_ZZZNS0_21heaviside_kernel_cudaERNS_18TensorIteratorBaseEENKUlvE_clEvENKUlvE8_clEvEUlS4_S4_E_EESt5arrayIPcLm2EELi4E23TrivialOffsetCalculatorILi1EjESF_NS0_6memory12LoadWithCastILi1EEENSG_13StoreWithCastILi1EEEEEviT_T0_T2_T3_T4_T5_,(.L_x_29841 - _ZN2at6native27unrolled_elementwise_kernelINS0_13AUnaryFunctorIN3c108BFloat16ES4_S4_ZZZNS0_21heaviside_kernel_cudaERNS_18TensorIteratorBaseEENKUlvE_clEvENKUlvE8_clEvEUlS4_S4_E_EESt5arrayIPcLm2EELi4E23TrivialOffsetCalculatorILi1EjESF_NS0_6memory12LoadWithCastILi1EEENSG_13StoreWithCastILi1EEEEEviT_T0_T2_T3_T4_T5_)
        .other          _ZN2at6native27unrolled_elementwise_kernelINS0_13AUnaryFunctorIN3c108BFloat16ES4_S4_ZZZNS0_21heaviside_kernel_cudaERNS_18TensorIteratorBaseEENKUlvE_clEvENKUlvE8_clEvEUlS4_S4_E_EESt5arrayIPcLm2EELi4E23TrivialOffsetCalculatorILi1EjESF_NS0_6memory12LoadWithCastILi1EEENSG_13StoreWithCastILi1EEEEEviT_T0_T2_T3_T4_T5_,@"STO_CUDA_ENTRY STV_DEFAULT"
_ZN2at6native27unrolled_elementwise_kernelINS0_13AUnaryFunctorIN3c108BFloat16ES4_S4_ZZZNS0_21heaviside_kernel_cudaERNS_18TensorIteratorBaseEENKUlvE_clEvENKUlvE8_clEvEUlS4_S4_E_EESt5arrayIPcLm2EELi4E23TrivialOffsetCalculatorILi1EjESF_NS0_6memory12LoadWithCastILi1EEENSG_13StoreWithCastILi1EEEEEviT_T0_T2_T3_T4_T5_:
.text._ZN2at6native27unrolled_elementwise_kernelINS0_13AUnaryFunctorIN3c108BFloat16ES4_S4_ZZZNS0_21heaviside_kernel_cudaERNS_18TensorIteratorBaseEENKUlvE_clEvENKUlvE8_clEvEUlS4_S4_E_EESt5arrayIPcLm2EELi4E23TrivialOffsetCalculatorILi1EjESF_NS0_6memory12LoadWithCastILi1EEENSG_13StoreWithCastILi1EEEEEviT_T0_T2_T3_T4_T5_:
        /* <DEDUP_REMOVED lines=32> */
.L_x_1707:
[----:B------:R-:W2:Y:S02]  /*0200*/  LDG.E.U8 R2, [R2.64] ;  /* 0x0000002402027981 */ /* 0x000ea4000c1e1100 */
[----:B--2---:R-:W0:Y:S02]  /*0210*/  I2F.U16 R0, R2 ;  /* 0x0000000200007306 */ /* 0x004e240000101000 */
[----:B0-----:R-:W-:-:S04]  /*0220*/  F2FP.BF16.PACK_AB R0, RZ, R0 ;  /* 0x00000000ff00723e */ /* 0x001fc800000010ff */
[----:B------:R-:W-:Y:S01]  /*0230*/  PRMT R25, R0, 0x7610, R25 ;  /* 0x0000761000197816 */ /* 0x000fe20000000019 */
[----:B------:R-:W-:Y:S05]  /*0240*/  BRA `(.L_x_1709) ;  /* 0x00000f1000007947 */ /* 0x000fea0003800000 */
.L_x_1706:
        /* <DEDUP_REMOVED lines=11> */
.L_x_1711:
[----:B------:R-:W2:Y:S02]  /*0300*/  LDG.E R2, [R2.64] ;  /* 0x0000002402027981 */ /* 0x000ea4000c1e1900 */
[----:B--2---:R-:W0:Y:S02]  /*0310*/  I2F R0, R2 ;  /* 0x0000000200007306 */ /* 0x004e240000201400 */
[----:B0-----:R-:W-:-:S04]  /*0320*/  F2FP.BF16.PACK_AB R0, RZ, R0 ;  /* 0x00000000ff00723e */ /* 0x001fc800000010ff */
[----:B------:R-:W-:Y:S01]  /*0330*/  PRMT R25, R0, 0x7610, R25 ;  /* 0x0000761000197816 */ /* 0x000fe20000000019 */
[----:B------:R-:W-:Y:S05]  /*0340*/  BRA `(.L_x_1709) ;  /* 0x00000e1000007947 */ /* 0x000fea0003800000 */
.L_x_1710:
[----:B------:R-:W2:Y:S02]  /*0350*/  LDG.E.U16 R2, [R2.64] ;  /* 0x0000002402027981 */ /* 0x000ea4000c1e1500 */
[----:B--2---:R-:W0:Y:S02]  /*0360*/  I2F.S16 R0, R2 ;  /* 0x0000000200007306 */ /* 0x004e240000101400 */
[----:B0-----:R-:W-:-:S04]  /*0370*/  F2FP.BF16.PACK_AB R0, RZ, R0 ;  /* 0x00000000ff00723e */ /* 0x001fc800000010ff */
[----:B------:R-:W-:Y:S01]  /*0380*/  PRMT R25, R0, 0x7610, R25 ;  /* 0x0000761000197816 */ /* 0x000fe20000000019 */
[----:B------:R-:W-:Y:S05]  /*0390*/  BRA `(.L_x_1709) ;  /* 0x00000dc000007947 */ /* 0x000fea0003800000 */
.L_x_1705:
        /* <DEDUP_REMOVED lines=9> */
.L_x_1713:
[----:B------:R-:W2:Y:S02]  /*0430*/  LDG.E.U16 R0, [R2.64] ;  /* 0x0000002402007981 */ /* 0x000ea4000c1e1500 */
[----:B--2---:R-:W-:-:S05]  /*0440*/  HADD2.F32 R0, -RZ, R0.H0_H0 ;  /* 0x20000000ff007230 */ /* 0x004fca0000004100 */
[----:B------:R-:W-:-:S04]  /*0450*/  F2FP.BF16.PACK_AB R0, RZ, R0 ;  /* 0x00000000ff00723e */ /* 0x000fc800000010ff */
[----:B------:R-:W-:Y:S01]  /*0460*/  PRMT R25, R0, 0x7610, R25 ;  /* 0x0000761000197816 */ /* 0x000fe20000000019 */
[----:B------:R-:W-:Y:S05]  /*0470*/  BRA `(.L_x_1709) ;  /* 0x00000ce000007947 */ /* 0x000fea0003800000 */
.L_x_1712:
        /* <DEDUP_REMOVED lines=9> */
.L_x_1715:
[----:B------:R-:W2:Y:S02]  /*0510*/  LDG.E.U16 R2, [R2.64] ;  /* 0x0000002402027981 */ /* 0x000ea4000c1e1500 */
[----:B--2---:R-:W-:-:S05]  /*0520*/  HADD2.F32 R0, -RZ, R2.H0_H0 ;  /* 0x20000002ff007230 */ /* 0x004fca0000004100 */
[----:B------:R-:W-:-:S04]  /*0530*/  F2FP.BF16.PACK_AB R0, RZ, R0 ;  /* 0x00000000ff00723e */ /* 0x000fc800000010ff */
[----:B------:R-:W-:Y:S01]  /*0540*/  PRMT R25, R0, 0x7610, R25 ;  /* 0x0000761000197816 */ /* 0x000fe20000000019 */
[----:B------:R-:W-:Y:S05]  /*0550*/  BRA `(.L_x_1709) ;  /* 0x00000c0000007947 */ /* 0x000fea0003800000 */
.L_x_1714:
[----:B------:R-:W2:Y:S02]  /*0560*/  LDG.E.64 R2, [R2.64] ;  /* 0x0000002402027981 */ /* 0x000ea4000c1e1b00 */
[----:B--2---:R-:W0:Y:S01]  /*0570*/  F2F.F32.F64 R0, R2 ;  /* 0x0000000200007310 */ /* 0x004e220000301000 */
[----:B------:R-:W0:-:S14]  /*0580*/  DSETP.GEU.AND P0, PT, |R2|, c[0x2][0x0], PT ;  /* 0x008000000200762a */ /* 0x000e1c0003f0e200 */
[----:B0-----:R-:W-:-:S05]  /*0590*/  @!P0 FMUL R0, R0, 1.175494350822287508e-38 ;  /* 0x0080000000008820 */ /* 0x001fca0000400000 */
[----:B------:R-:W-:-:S04]  /*05a0*/  F2FP.BF16.PACK_AB R0, RZ, R0 ;  /* 0x00000000ff00723e */ /* 0x000fc800000010ff */
[----:B------:R-:W-:Y:S01]  /*05b0*/  PRMT R25, R0, 0x7610, R25 ;  /* 0x0000761000197816 */ /* 0x000fe20000000019 */
[----:B------:R-:W-:Y:S05]  /*05c0*/  BRA `(.L_x_1709) ;  /* 0x00000b9000007947 */ /* 0x000fea0003800000 */
.L_x_1704:
        /* <DEDUP_REMOVED lines=14> */
.L_x_1718:
[----:B------:R-:W2:Y:S02]  /*06b0*/  LDG.E.64 R2, [R2.64] ;  /* 0x0000002402027981 */ /* 0x000ea4000c1e1b00 */
[----:B--2---:R-:W0:Y:S01]  /*06c0*/  F2F.F32.F64 R0, R2 ;  /* 0x0000000200007310 */ /* 0x004e220000301000 */
[----:B------:R-:W0:-:S14]  /*06d0*/  DSETP.GEU.AND P0, PT, |R2|, c[0x2][0x0], PT ;  /* 0x008000000200762a */ /* 0x000e1c0003f0e200 */
[----:B0-----:R-:W-:-:S05]  /*06e0*/  @!P0 FMUL R0, R0, 1.175494350822287508e-38 ;  /* 0x0080000000008820 */ /* 0x001fca0000400000 */
[----:B------:R-:W-:-:S04]  /*06f0*/  F2FP.BF16.PACK_AB R0, RZ, R0 ;  /* 0x00000000ff00723e */ /* 0x000fc800000010ff */
[----:B------:R-:W-:Y:S01]  /*0700*/  PRMT R25, R0, 0x7610, R25 ;  /* 0x0000761000197816 */ /* 0x000fe20000000019 */
[----:B------:R-:W-:Y:S05]  /*0710*/  BRA `(.L_x_1709) ;  /* 0x00000a4000007947 */ /* 0x000fea0003800000 */
.L_x_1717:
        /* <DEDUP_REMOVED lines=28> */
.L_x_1720:
        /* <DEDUP_REMOVED lines=16> */
.L_x_1719:
[----:B------:R0:W5:Y:S01]  /*09e0*/  LDG.E.U16 R25, [R2.64] ;  /* 0x0000002402197981 */ /* 0x000162000c1e1500 */
[----:B------:R-:W-:Y:S05]  /*09f0*/  BRA `(.L_x_1709) ;  /* 0x0000076000007947 */ /* 0x000fea0003800000 */
.L_x_1716:
        /* <DEDUP_REMOVED lines=12> */
.L_x_1723:
        /* <DEDUP_REMOVED lines=21> */
.L_x_1727:
[----:B------:R-:W-:Y:S05]  /*0c10*/  BSYNC B1 ;  /* 0x0000000000017941 */ /* 0x000fea0003800000 */
.L_x_1726:
[----:B------:R-:W-:Y:S01]  /*0c20*/  LEA R3, R0, 0x3b800000, 0x17 ;  /* 0x3b80000000037811 */ /* 0x000fe200078eb8ff */
[----:B------:R-:W-:-:S05]  /*0c30*/  IMAD.SHL.U32 R0, R2, 0x100000, RZ ;  /* 0x0010000002007824 */ /* 0x000fca00078e00ff */
[----:B------:R-:W-:Y:S02]  /*0c40*/  LOP3.LUT R0, R3, R0, R4, 0xfe, !PT ;  /* 0x0000000003007212 */ /* 0x000fe400078efe04 */
.L_x_1725:
[----:B------:R-:W-:Y:S05]  /*0c50*/  BSYNC B0 ;  /* 0x0000000000007941 */ /* 0x000fea0003800000 */
.L_x_1724:
[----:B------:R-:W-:-:S04]  /*0c60*/  F2FP.BF16.PACK_AB R0, RZ, R0 ;  /* 0x00000000ff00723e */ /* 0x000fc800000010ff */
[----:B------:R-:W-:Y:S01]  /*0c70*/  PRMT R25, R0, 0x7610, R25 ;  /* 0x0000761000197816 */ /* 0x000fe20000000019 */
[----:B------:R-:W-:Y:S05]  /*0c80*/  BRA `(.L_x_1709) ;  /* 0x000004d000007947 */ /* 0x000fea0003800000 */
.L_x_1722:
        /* <DEDUP_REMOVED lines=21> */
.L_x_1731:
[----:B------:R-:W-:Y:S05]  /*0de0*/  BSYNC B1 ;  /* 0x0000000000017941 */ /* 0x000fea0003800000 */
.L_x_1730:
[----:B------:R-:W-:Y:S01]  /*0df0*/  LEA R3, R0, 0x37800000, 0x17 ;  /* 0x3780000000037811 */ /* 0x000fe200078eb8ff */
[----:B------:R-:W-:-:S05]  /*0e00*/  IMAD.SHL.U32 R0, R2, 0x200000, RZ ;  /* 0x0020000002007824 */ /* 0x000fca00078e00ff */
[----:B------:R-:W-:Y:S02]  /*0e10*/  LOP3.LUT R0, R3, R0, R4, 0xfe, !PT ;  /* 0x0000000003007212 */ /* 0x000fe400078efe04 */
.L_x_1729:
[----:B------:R-:W-:Y:S05]  /*0e20*/  BSYNC B0 ;  /* 0x0000000000007941 */ /* 0x000fea0003800000 */
.L_x_1728:
[----:B------:R-:W-:-:S04]  /*0e30*/  F2FP.BF16.PACK_AB R0, RZ, R0 ;  /* 0x00000000ff00723e */ /* 0x000fc800000010ff */
[----:B------:R-:W-:Y:S01]  /*0e40*/  PRMT R25, R0, 0x7610, R25 ;  /* 0x0000761000197816 */ /* 0x000fe20000000019 */
[----:B------:R-:W-:Y:S05]  /*0e50*/  BRA `(.L_x_1709) ;  /* 0x0000030000007947 */ /* 0x000fea0003800000 */
.L_x_1721:
        /* <DEDUP_REMOVED lines=14> */
.L_x_1735:
[----:B------:R-:W-:Y:S05]  /*0f40*/  BSYNC B0 ;  /* 0x0000000000007941 */ /* 0x000fea0003800000 */
.L_x_1734:
[----:B------:R-:W-:-:S04]  /*0f50*/  F2FP.BF16.PACK_AB R0, RZ, R0 ;  /* 0x00000000ff00723e */ /* 0x000fc800000010ff */
[----:B------:R-:W-:Y:S01]  /*0f60*/  PRMT R25, R0, 0x7610, R25 ;  /* 0x0000761000197816 */ /* 0x000fe20000000019 */
[----:B------:R-:W-:Y:S05]  /*0f70*/  BRA `(.L_x_1709) ;  /* 0x000001e000007947 */ /* 0x000fea0003800000 */
.L_x_1708:
        /* <DEDUP_REMOVED lines=21> */
.L_x_1733:
[----:B------:R-:W2:Y:S02]  /*10d0*/  LDG.E.64 R2, [R2.64] ;  /* 0x0000002402027981 */ /* 0x000ea4000c1e1b00 */
[----:B--2---:R-:W0:Y:S02]  /*10e0*/  I2F.U64 R0, R2 ;  /* 0x0000000200007312 */ /* 0x004e240000301000 */
[----:B0-----:R-:W-:-:S04]  /*10f0*/  F2FP.BF16.PACK_AB R0, RZ, R0 ;  /* 0x00000000ff00723e */ /* 0x001fc800000010ff */
[----:B------:R-:W-:Y:S01]  /*1100*/  PRMT R25, R0, 0x7610, R25 ;  /* 0x0000761000197816 */ /* 0x000fe20000000019 */
[----:B------:R-:W-:Y:S05]  /*1110*/  BRA `(.L_x_1709) ;  /* 0x0000004000007947 */ /* 0x000fea0003800000 */
.L_x_1732:
[----:B------:R-:W2:Y:S02]  /*1120*/  LDG.E R2, [R2.64] ;  /* 0x0000002402027981 */ /* 0x000ea4000c1e1900 */
[----:B--2---:R-:W0:Y:S02]  /*1130*/  I2F.U32 R0, R2 ;  /* 0x0000000200007306 */ /* 0x004e240000201000 */
[----:B0-----:R-:W-:-:S04]  /*1140*/  F2FP.BF16.PACK_AB R0, RZ, R0 ;  /* 0x00000000ff00723e */ /* 0x001fc800000010ff */
[----:B------:R-:W-:Y:S02]  /*1150*/  PRMT R25, R0, 0x7610, R25 ;  /* 0x0000761000197816 */ /* 0x000fe40000000019 */
.L_x_1709:
[----:B------:R-:W1:Y:S02]  /*1160*/  S2R R23, SR_TID.X ;  /* 0x0000000000177919 */ /* 0x000e640000002100 */
[----:B-1----:R-:W-:-:S03]  /*1170*/  IADD3 R23, R23, 0x80, RZ ;  /* 0x0000008017177810 */ /* 0x002fc60007ffe0ff */
.L_x_1703:
[----:B-1----:R-:W-:Y:S05]  /*1180*/  BSYNC B6 ;  /* 0x0000000000067941 */ /* 0x002fea0003800000 */
.L_x_1702:
        /* <DEDUP_REMOVED lines=24> */
.L_x_1741:
[----:B------:R-:W2:Y:S02]  /*1310*/  LDG.E.U8 R2, [R2.64] ;  /* 0x0000002402027981 */ /* 0x000ea4000c1e1100 */
[----:B--2---:R-:W0:Y:S02]  /*1320*/  I2F.U16 R0, R2 ;  /* 0x0000000200007306 */ /* 0x004e240000101000 */
[----:B0-----:R-:W-:-:S04]  /*1330*/  F2FP.BF16.PACK_AB R0, RZ, R0 ;  /* 0x00000000ff00723e */ /* 0x001fc800000010ff */
[----:B------:R-:W-:Y:S01]  /*1340*/  PRMT R18, R0, 0x7610, R18 ;  /* 0x0000761000127816 */ /* 0x000fe20000000012 */
[----:B------:R-:W-:Y:S05]  /*1350*/  BRA `(.L_x_1743) ;  /* 0x00000f0000007947 */ /* 0x000fea0003800000 */
.L_x_1740:
        /* <DEDUP_REMOVED lines=11> */
.L_x_1745:
[----:B------:R-:W2:Y:S02]  /*1410*/  LDG.E R2, [R2.64] ;  /* 0x0000002402027981 */ /* 0x000ea4000c1e1900 */
[----:B--2---:R-:W0:Y:S02]  /*1420*/  I2F R0, R2 ;  /* 0x0000000200007306 */ /* 0x004e240000201400 */
[----:B0-----:R-:W-:-:S04]  /*1430*/  F2FP.BF16.PACK_AB R0, RZ, R0 ;  /* 0x00000000ff00723e */ /* 0x001fc800000010ff */
[----:B------:R-:W-:Y:S01]  /*1440*/  PRMT R18, R0, 0x7610, R18 ;  /* 0x0000761000127816 */ /* 0x000fe20000000012 */
[----:B------:R-:W-:Y:S05]  /*1450*/  BRA `(.L_x_1743) ;  /* 0x00000e0000007947 */ /* 0x000fea0003800000 */
.L_x_1744:
[----:B------:R-:W2:Y:S02]  /*1460*/  LDG.E.U16 R2, [R2.64] ;  /* 0x0000002402027981 */ /* 0x000ea4000c1e1500 */
[----:B--2---:R-:W0:Y:S02]  /*1470*/  I2F.S16 R0, R2 ;  /* 0x0000000200007306 */ /* 0x004e240000101400 */
[----:B0-----:R-:W-:-:S04]  /*1480*/  F2FP.BF16.PACK_AB R0, RZ, R0 ;  /* 0x00000000ff00723e */ /* 0x001fc800000010ff */
[----:B------:R-:W-:Y:S01]  /*1490*/  PRMT R18, R0, 0x7610, R18 ;  /* 0x0000761000127816 */ /* 0x000fe20000000012 */
[----:B------:R-:W-:Y:S05]  /*14a0*/  BRA `(.L_x_1743) ;  /* 0x00000db000007947 */ /* 0x000fea0003800000 */
.L_x_1739:
        /* <DEDUP_REMOVED lines=9> */
.L_x_1747:
[----:B------:R-:W2:Y:S02]  /*1540*/  LDG.E.U16 R0, [R2.64] ;  /* 0x0000002402007981 */ /* 0x000ea4000c1e1500 */
[----:B--2---:R-:W-:-:S05]  /*1550*/  HADD2.F32 R0, -RZ, R0.H0_H0 ;  /* 0x20000000ff007230 */ /* 0x004fca0000004100 */
[----:B------:R-:W-:-:S04]  /*1560*/  F2FP.BF16.PACK_AB R0, RZ, R0 ;  /* 0x00000000ff00723e */ /* 0x000fc800000010ff */
[----:B------:R-:W-:Y:S01]  /*1570*/  PRMT R18, R0, 0x7610, R18 ;  /* 0x0000761000127816 */ /* 0x000fe20000000012 */
[----:B------:R-:W-:Y:S05]  /*1580*/  BRA `(.L_x_1743) ;  /* 0x00000cd000007947 */ /* 0x000fea0003800000 */
.L_x_1746:
        /* <DEDUP_REMOVED lines=9> */
.L_x_1749:
[----:B------:R-:W2:Y:S02]  /*1620*/  LDG.E.U16 R2, [R2.64] ;  /* 0x0000002402027981 */ /* 0x000ea4000c1e1500 */
[----:B--2---:R-:W-:-:S05]  /*1630*/  HADD2.F32 R0, -RZ, R2.H0_H0 ;  /* 0x20000002ff007230 */ /* 0x004fca0000004100 */
[----:B------:R-:W-:-:S04]  /*1640*/  F2FP.BF16.PACK_AB R0, RZ, R0 ;  /* 0x00000000ff00723e */ /* 0x000fc800000010ff */
[----:B------:R-:W-:Y:S01]  /*1650*/  PRMT R18, R0, 0x7610, R18 ;  /* 0x0000761000127816 */ /* 0x000fe20000000012 */
[----:B------:R-:W-:Y:S05]  /*1660*/  BRA `(.L_x_1743) ;  /* 0x00000bf000007947 */ /* 0x000fea0003800000 */
.L_x_1748:
[----:B------:R-:W2:Y:S02]  /*1670*/  LDG.E.64 R2, [R2.64] ;  /* 0x0000002402027981 */ /* 0x000ea4000c1e1b00 */
[----:B--2---:R-:W0:Y:S01]  /*1680*/  F2F.F32.F64 R0, R2 ;  /* 0x0000000200007310 */ /* 0x004e220000301000 */
[----:B------:R-:W0:-:S14]  /*1690*/  DSETP.GEU.AND P0, PT, |R2|, c[0x2][0x0], PT ;  /* 0x008000000200762a */ /* 0x000e1c0003f0e200 */
[----:B0-----:R-:W-:-:S05]  /*16a0*/  @!P0 FMUL R0, R0, 1.175494350822287508e-38 ;  /* 0x0080000000008820 */ /* 0x001fca0000400000 */
[----:B------:R-:W-:-:S04]  /*16b0*/  F2FP.BF16.PACK_AB R0, RZ, R0 ;  /* 0x00000000ff00723e */ /* 0x000fc800000010ff */
[----:B------:R-:W-:Y:S01]  /*16c0*/  PRMT R18, R0, 0x7610, R18 ;  /* 0x0000761000127816 */ /* 0x000fe20000000012 */
[----:B------:R-:W-:Y:S05]  /*16d0*/  BRA `(.L_x_1743) ;  /* 0x00000b8000007947 */ /* 0x000fea0003800000 */
.L_x_1738:
        /* <DEDUP_REMOVED lines=14> */
.L_x_1752:
[----:B------:R-:W2:Y:S02]  /*17c0*/  LDG.E.64 R2, [R2.64] ;  /* 0x0000002402027981 */ /* 0x000ea4000c1e1b00 */
[----:B--2---:R-:W0:Y:S01]  /*17d0*/  F2F.F32.F64 R0, R2 ;  /* 0x0000000200007310 */ /* 0x004e220000301000 */
[----:B------:R-:W0:-:S14]  /*17e0*/  DSETP.GEU.AND P0, PT, |R2|, c[0x2][0x0], PT ;  /* 0x008000000200762a */ /* 0x000e1c0003f0e200 */
[----:B0-----:R-:W-:-:S05]  /*17f0*/  @!P0 FMUL R0, R0, 1.175494350822287508e-38 ;  /* 0x0080000000008820 */ /* 0x001fca0000400000 */
[----:B------:R-:W-:-:S04]  /*1800*/  F2FP.BF16.PACK_AB R0, RZ, R0 ;  /* 0x00000000ff00723e */ /* 0x000fc800000010ff */
[----:B------:R-:W-:Y:S01]  /*1810*/  PRMT R18, R0, 0x7610, R18 ;  /* 0x0000761000127816 */ /* 0x000fe20000000012 */
[----:B------:R-:W-:Y:S05]  /*1820*/  BRA `(.L_x_1743) ;  /* 0x00000a3000007947 */ /* 0x000fea0003800000 */
.L_x_1751:
        /* <DEDUP_REMOVED lines=28> */
.L_x_1754:
        /* <DEDUP_REMOVED lines=15> */
.L_x_1753:
[----:B------:R0:W5:Y:S01]  /*1ae0*/  LDG.E.U16 R18, [R2.64] ;  /* 0x0000002402127981 */ /* 0x000162000c1e1500 */
[----:B------:R-:W-:Y:S05]  /*1af0*/  BRA `(.L_x_1743) ;  /* 0x0000076000007947 */ /* 0x000fea0003800000 */
.L_x_1750:
        /* <DEDUP_REMOVED lines=12> */
.L_x_1757:
        /* <DEDUP_REMOVED lines=21> */
.L_x_1761:
[----:B------:R-:W-:Y:S05]  /*1d10*/  BSYNC B1 ;  /* 0x0000000000017941 */ /* 0x000fea0003800000 */
.L_x_1760:
[----:B------:R-:W-:Y:S01]  /*1d20*/  LEA R3, R0, 0x3b800000, 0x17 ;  /* 0x3b80000000037811 */ /* 0x000fe200078eb8ff */
[----:B------:R-:W-:-:S05]  /*1d30*/  IMAD.SHL.U32 R0, R2, 0x100000, RZ ;  /* 0x0010000002007824 */ /* 0x000fca00078e00ff */
[----:B------:R-:W-:Y:S02]  /*1d40*/  LOP3.LUT R0, R3, R0, R4, 0xfe, !PT ;  /* 0x0000000003007212 */ /* 0x000fe400078efe04 */
.L_x_1759:
[----:B------:R-:W-:Y:S05]  /*1d50*/  BSYNC B0 ;  /* 0x0000000000007941 */ /* 0x000fea0003800000 */
.L_x_1758:
[----:B------:R-:W-:-:S04]  /*1d60*/  F2FP.BF16.PACK_AB R0, RZ, R0 ;  /* 0x00000000ff00723e */ /* 0x000fc800000010ff */
[----:B------:R-:W-:Y:S01]  /*1d70*/  PRMT R18, R0, 0x7610, R18 ;  /* 0x0000761000127816 */ /* 0x000fe20000000012 */
[----:B------:R-:W-:Y:S05]  /*1d80*/  BRA `(.L_x_1743) ;  /* 0x000004d000007947 */ /* 0x000fea0003800000 */
.L_x_1756:
        /* <DEDUP_REMOVED lines=21> */
.L_x_1765:
[----:B------:R-:W-:Y:S05]  /*1ee0*/  BSYNC B1 ;  /* 0x0000000000017941 */ /* 0x000fea0003800000 */
.L_x_1764:
[----:B------:R-:W-:Y:S01]  /*1ef0*/  LEA R3, R0, 0x37800000, 0x17 ;  /* 0x3780000000037811 */ /* 0x000fe200078eb8ff */
[----:B------:R-:W-:-:S05]  /*1f00*/  IMAD.SHL.U32 R0, R2, 0x200000, RZ ;  /* 0x0020000002007824 */ /* 0x000fca00078e00ff */
[----:B------:R-:W-:Y:S02]  /*1f10*/  LOP3.LUT R0, R3, R0, R4, 0xfe, !PT ;  /* 0x0000000003007212 */ /* 0x000fe400078efe04 */
.L_x_1763:
[----:B------:R-:W-:Y:S05]  /*1f20*/  BSYNC B0 ;  /* 0x0000000000007941 */ /* 0x000fea0003800000 */
.L_x_1762:
[----:B------:R-:W-:-:S04]  /*1f30*/  F2FP.BF16.PACK_AB R0, RZ, R0 ;  /* 0x00000000ff00723e */ /* 0x000fc800000010ff */
[----:B------:R-:W-:Y:S01]  /*1f40*/  PRMT R18, R0, 0x7610, R18 ;  /* 0x0000761000127816 */ /* 0x000fe20000000012 */
[----:B------:R-:W-:Y:S05]  /*1f50*/  BRA `(.L_x_1743) ;  /* 0x0000030000007947 */ /* 0x000fea0003800000 */
.L_x_1755:
        /* <DEDUP_REMOVED lines=14> */
.L_x_1769:
[----:B------:R-:W-:Y:S05]  /*2040*/  BSYNC B0 ;  /* 0x0000000000007941 */ /* 0x000fea0003800000 */
.L_x_1768:
[----:B------:R-:W-:-:S04]  /*2050*/  F2FP.BF16.PACK_AB R0, RZ, R0 ;  /* 0x00000000ff00723e */ /* 0x000fc800000010ff */
[----:B------:R-:W-:Y:S01]  /*2060*/  PRMT R18, R0, 0x7610, R18 ;  /* 0x0000761000127816 */ /* 0x000fe20000000012 */
[----:B------:R-:W-:Y:S05]  /*2070*/  BRA `(.L_x_1743) ;  /* 0x000001e000007947 */ /* 0x000fea0003800000 */
.L_x_1742:
        /* <DEDUP_REMOVED lines=21> */
.L_x_1767:
[----:B------:R-:W2:Y:S02]  /*21d0*/  LDG.E.64 R2, [R2.64] ;  /* 0x0000002402027981 */ /* 0x000ea4000c1e1b00 */
[----:B--2---:R-:W0:Y:S02]  /*21e0*/  I2F.U64 R0, R2 ;  /* 0x0000000200007312 */ /* 0x004e240000301000 */
[----:B0-----:R-:W-:-:S04]  /*21f0*/  F2FP.BF16.PACK_AB R0, RZ, R0 ;  /* 0x00000000ff00723e */ /* 0x001fc800000010ff */
[----:B------:R-:W-:Y:S01]  /*2200*/  PRMT R18, R0, 0x7610, R18 ;  /* 0x0000761000127816 */ /* 0x000fe20000000012 */
[----:B------:R-:W-:Y:S05]  /*2210*/  BRA `(.L_x_1743) ;  /* 0x0000004000007947 */ /* 0x000fea0003800000 */
.L_x_1766:
[----:B------:R-:W2:Y:S02]  /*2220*/  LDG.E R2, [R2.64] ;  /* 0x0000002402027981 */ /* 0x000ea4000c1e1900 */
[----:B--2---:R-:W0:Y:S02]  /*2230*/  I2F.U32 R0, R2 ;  /* 0x0000000200007306 */ /* 0x004e240000201000 */
[----:B0-----:R-:W-:-:S04]  /*2240*/  F2FP.BF16.PACK_AB R0, RZ, R0 ;  /* 0x00000000ff00723e */ /* 0x001fc800000010ff */
[----:B------:R-:W-:Y:S02]  /*2250*/  PRMT R18, R0, 0x7610, R18 ;  /* 0x0000761000127816 */ /* 0x000fe40000000012 */
.L_x_1743:
[----:B------:R-:W-:-:S05]  /*2260*/  IADD3 R23, R23, 0x80, RZ ;  /* 0x0000008017177810 */ /* 0x000fca0007ffe0ff */
.L_x_1737:
[----:B------:R-:W-:Y:S05]  /*2270*/  BSYNC B6 ;  /* 0x0000000000067941 */ /* 0x000fea0003800000 */
.L_x_1736:
        /* <DEDUP_REMOVED lines=26> */
.L_x_1775:
[----:B------:R-:W2:Y:S02]  /*2420*/  LDG.E.U8 R2, [R2.64] ;  /* 0x0000002402027981 */ /* 0x000ea4000c1e1100 */
[----:B--2---:R-:W0:Y:S02]  /*2430*/  I2F.U16 R0, R2 ;  /* 0x0000000200007306 */ /* 0x004e240000101000 */
[----:B0-----:R-:W-:-:S04]  /*2440*/  F2FP.BF16.PACK_AB R0, RZ, R0 ;  /* 0x00000000ff00723e */ /* 0x001fc800000010ff */
[----:B------:R-:W-:Y:S01]  /*2450*/  PRMT R22, R0, 0x7610, R22 ;  /* 0x0000761000167816 */ /* 0x000fe20000000016 */
[----:B------:R-:W-:Y:S05]  /*2460*/  BRA `(.L_x_1777) ;  /* 0x00000f0000007947 */ /* 0x000fea0003800000 */
.L_x_1774:
        /* <DEDUP_REMOVED lines=11> */
.L_x_1779:
[----:B------:R-:W2:Y:S02]  /*2520*/  LDG.E R2, [R2.64] ;  /* 0x0000002402027981 */ /* 0x000ea4000c1e1900 */
[----:B--2---:R-:W0:Y:S02]  /*2530*/  I2F R0, R2 ;  /* 0x0000000200007306 */ /* 0x004e240000201400 */
[----:B0-----:R-:W-:-:S04]  /*2540*/  F2FP.BF16.PACK_AB R0, RZ, R0 ;  /* 0x00000000ff00723e */ /* 0x001fc800000010ff */
[----:B------:R-:W-:Y:S01]  /*2550*/  PRMT R22, R0, 0x7610, R22 ;  /* 0x0000761000167816 */ /* 0x000fe20000000016 */
[----:B------:R-:W-:Y:S05]  /*2560*/  BRA `(.L_x_1777) ;  /* 0x00000e0000007947 */ /* 0x000fea0003800000 */
.L_x_1778:
[----:B------:R-:W2:Y:S02]  /*2570*/  LDG.E.U16 R2, [R2.64] ;  /* 0x0000002402027981 */ /* 0x000ea4000c1e1500 */
[----:B--2---:R-:W0:Y:S02]  /*2580*/  I2F.S16 R0, R2 ;  /* 0x0000000200007306 */ /* 0x004e240000101400 */
[----:B0-----:R-:W-:-:S04]  /*2590*/  F2FP.BF16.PACK_AB R0, RZ, R0 ;  /* 0x00000000ff00723e */ /* 0x001fc800000010ff */
[----:B------:R-:W-:Y:S01]  /*25a0*/  PRMT R22, R0, 0x7610, R22 ;  /* 0x0000761000167816 */ /* 0x000fe20000000016 */
[----:B------:R-:W-:Y:S05]  /*25b0*/  BRA `(.L_x_1777) ;  /* 0x00000db000007947 */ /* 0x000fea0003800000 */
.L_x_1773:
        /* <DEDUP_REMOVED lines=9> */
.L_x_1781:
[----:B------:R-:W2:Y:S02]  /*2650*/  LDG.E.U16 R0, [R2.64] ;  /* 0x0000002402007981 */ /* 0x000ea4000c1e1500 */
[----:B--2---:R-:W-:-:S05]  /*2660*/  HADD2.F32 R0, -RZ, R0.H0_H0 ;  /* 0x20000000ff007230 */ /* 0x004fca0000004100 */
[----:B------:R-:W-:-:S04]  /*2670*/  F2FP.BF16.PACK_AB R0, RZ, R0 ;  /* 0x00000000ff00723e */ /* 0x000fc800000010ff */
[----:B------:R-:W-:Y:S01]  /*2680*/  PRMT R22, R0, 0x7610, R22 ;  /* 0x0000761000167816 */ /* 0x000fe20000000016 */
[----:B------:R-:W-:Y:S05]  /*2690*/  BRA `(.L_x_1777) ;  /* 0x00000cd000007947 */ /* 0x000fea0003800000 */
.L_x_1780:
        /* <DEDUP_REMOVED lines=9> */
.L_x_1783:
[----:B------:R-:W2:Y:S02]  /*2730*/  LDG.E.U16 R2, [R2.64] ;  /* 0x0000002402027981 */ /* 0x000ea4000c1e1500 */
[----:B--2---:R-:W-:-:S05]  /*2740*/  HADD2.F32 R0, -RZ, R2.H0_H0 ;  /* 0x20000002ff007230 */ /* 0x004fca0000004100 */
[----:B------:R-:W-:-:S04]  /*2750*/  F2FP.BF16.PACK_AB R0, RZ, R0 ;  /* 0x00000000ff00723e */ /* 0x000fc800000010ff */
[----:B------:R-:W-:Y:S01]  /*2760*/  PRMT R22, R0, 0x7610, R22 ;  /* 0x0000761000167816 */ /* 0x000fe20000000016 */
[----:B------:R-:W-:Y:S05]  /*2770*/  BRA `(.L_x_1777) ;  /* 0x00000bf000007947 */ /* 0x000fea0003800000 */
.L_x_1782:
[----:B------:R-:W2:Y:S02]  /*2780*/  LDG.E.64 R2, [R2.64] ;  /* 0x0000002402027981 */ /* 0x000ea4000c1e1b00 */
[----:B--2---:R-:W0:Y:S01]  /*2790*/  F2F.F32.F64 R0, R2 ;  /* 0x0000000200007310 */ /* 0x004e220000301000 */
[----:B------:R-:W0:-:S14]  /*27a0*/  DSETP.GEU.AND P0, PT, |R2|, c[0x2][0x0], PT ;  /* 0x008000000200762a */ /* 0x000e1c0003f0e200 */
[----:B0-----:R-:W-:-:S05]  /*27b0*/  @!P0 FMUL R0, R0, 1.175494350822287508e-38 ;  /* 0x0080000000008820 */ /* 0x001fca0000400000 */
[----:B------:R-:W-:-:S04]  /*27c0*/  F2FP.BF16.PACK_AB R0, RZ, R0 ;  /* 0x00000000ff00723e */ /* 0x000fc800000010ff */
[----:B------:R-:W-:Y:S01]  /*27d0*/  PRMT R22, R0, 0x7610, R22 ;  /* 0x0000761000167816 */ /* 0x000fe20000000016 */
[----:B------:R-:W-:Y:S05]  /*27e0*/  BRA `(.L_x_1777) ;  /* 0x00000b8000007947 */ /* 0x000fea0003800000 */
.L_x_1772:
        /* <DEDUP_REMOVED lines=14> */
.L_x_1786:
[----:B------:R-:W2:Y:S02]  /*28d0*/  LDG.E.64 R2, [R2.64] ;  /* 0x0000002402027981 */ /* 0x000ea4000c1e1b00 */
[----:B--2---:R-:W0:Y:S01]  /*28e0*/  F2F.F32.F64 R0, R2 ;  /* 0x0000000200007310 */ /* 0x004e220000301000 */
[----:B------:R-:W0:-:S14]  /*28f0*/  DSETP.GEU.AND P0, PT, |R2|, c[0x2][0x0], PT ;  /* 0x008000000200762a */ /* 0x000e1c0003f0e200 */
[----:B0-----:R-:W-:-:S05]  /*2900*/  @!P0 FMUL R0, R0, 1.175494350822287508e-38 ;  /* 0x0080000000008820 */ /* 0x001fca0000400000 */
[----:B------:R-:W-:-:S04]  /*2910*/  F2FP.BF16.PACK_AB R0, RZ, R0 ;  /* 0x00000000ff00723e */ /* 0x000fc800000010ff */
[----:B------:R-:W-:Y:S01]  /*2920*/  PRMT R22, R0, 0x7610, R22 ;  /* 0x0000761000167816 */ /* 0x000fe20000000016 */
[----:B------:R-:W-:Y:S05]  /*2930*/  BRA `(.L_x_1777) ;  /* 0x00000a3000007947 */ /* 0x000fea0003800000 */
.L_x_1785:
        /* <DEDUP_REMOVED lines=28> */
.L_x_1788:
        /* <DEDUP_REMOVED lines=15> */
.L_x_1787:
[----:B------:R0:W5:Y:S01]  /*2bf0*/  LDG.E.U16 R22, [R2.64] ;  /* 0x0000002402167981 */ /* 0x000162000c1e1500 */
[----:B------:R-:W-:Y:S05]  /*2c00*/  BRA `(.L_x_1777) ;  /* 0x0000076000007947 */ /* 0x000fea0003800000 */
.L_x_1784:
        /* <DEDUP_REMOVED lines=12> */
.L_x_1791:
        /* <DEDUP_REMOVED lines=21> */
.L_x_1795:
[----:B------:R-:W-:Y:S05]  /*2e20*/  BSYNC B1 ;  /* 0x0000000000017941 */ /* 0x000fea0003800000 */
.L_x_1794:
[----:B------:R-:W-:Y:S01]  /*2e30*/  LEA R3, R0, 0x3b800000, 0x17 ;  /* 0x3b80000000037811 */ /* 0x000fe200078eb8ff */
[----:B------:R-:W-:-:S05]  /*2e40*/  IMAD.SHL.U32 R0, R2, 0x100000, RZ ;  /* 0x0010000002007824 */ /* 0x000fca00078e00ff */
[----:B------:R-:W-:Y:S02]  /*2e50*/  LOP3.LUT R0, R3, R0, R4, 0xfe, !PT ;  /* 0x0000000003007212 */ /* 0x000fe400078efe04 */
.L_x_1793:
[----:B------:R-:W-:Y:S05]  /*2e60*/  BSYNC B0 ;  /* 0x0000000000007941 */ /* 0x000fea0003800000 */
.L_x_1792:
[----:B------:R-:W-:-:S04]  /*2e70*/  F2FP.BF16.PACK_AB R0, RZ, R0 ;  /* 0x00000000ff00723e */ /* 0x000fc800000010ff */
[----:B------:R-:W-:Y:S01]  /*2e80*/  PRMT R22, R0, 0x7610, R22 ;  /* 0x0000761000167816 */ /* 0x000fe20000000016 */
[----:B------:R-:W-:Y:S05]  /*2e90*/  BRA `(.L_x_1777) ;  /* 0x000004d000007947 */ /* 0x000fea0003800000 */
.L_x_1790:
        /* <DEDUP_REMOVED lines=21> */
.L_x_1799:
[----:B------:R-:W-:Y:S05]  /*2ff0*/  BSYNC B1 ;  /* 0x0000000000017941 */ /* 0x000fea0003800000 */
.L_x_1798:
[----:B------:R-:W-:Y:S01]  /*3000*/  LEA R3, R0, 0x37800000, 0x17 ;  /* 0x3780000000037811 */ /* 0x000fe200078eb8ff */
[----:B------:R-:W-:-:S05]  /*3010*/  IMAD.SHL.U32 R0, R2, 0x200000, RZ ;  /* 0x0020000002007824 */ /* 0x000fca00078e00ff */
[----:B------:R-:W-:Y:S02]  /*3020*/  LOP3.LUT R0, R3, R0, R4, 0xfe, !PT ;  /* 0x0000000003007212 */ /* 0x000fe400078efe04 */
.L_x_1797:
[----:B------:R-:W-:Y:S05]  /*3030*/  BSYNC B0 ;  /* 0x0000000000007941 */ /* 0x000fea0003800000 */
.L_x_1796:
[----:B------:R-:W-:-:S04]  /*3040*/  F2FP.BF16.PACK_AB R0, RZ, R0 ;  /* 0x00000000ff00723e */ /* 0x000fc800000010ff */
[----:B------:R-:W-:Y:S01]  /*3050*/  PRMT R22, R0, 0x7610, R22 ;  /* 0x0000761000167816 */ /* 0x000fe20000000016 */
[----:B------:R-:W-:Y:S05]  /*3060*/  BRA `(.L_x_1777) ;  /* 0x0000030000007947 */ /* 0x000fea0003800000 */
.L_x_1789:
        /* <DEDUP_REMOVED lines=14> */
.L_x_1803:
[----:B------:R-:W-:Y:S05]  /*3150*/  BSYNC B0 ;  /* 0x0000000000007941 */ /* 0x000fea0003800000 */
.L_x_1802:
[----:B------:R-:W-:-:S04]  /*3160*/  F2FP.BF16.PACK_AB R0, RZ, R0 ;  /* 0x00000000ff00723e */ /* 0x000fc800000010ff */
[----:B------:R-:W-:Y:S01]  /*3170*/  PRMT R22, R0, 0x7610, R22 ;  /* 0x0000761000167816 */ /* 0x000fe20000000016 */
[----:B------:R-:W-:Y:S05]  /*3180*/  BRA `(.L_x_1777) ;  /* 0x000001e000007947 */ /* 0x000fea0003800000 */
.L_x_1776:
        /* <DEDUP_REMOVED lines=21> */
.L_x_1801:
[----:B------:R-:W2:Y:S02]  /*32e0*/  LDG.E.64 R2, [R2.64] ;  /* 0x0000002402027981 */ /* 0x000ea4000c1e1b00 */
[----:B--2---:R-:W0:Y:S02]  /*32f0*/  I2F.U64 R0, R2 ;  /* 0x0000000200007312 */ /* 0x004e240000301000 */
[----:B0-----:R-:W-:-:S04]  /*3300*/  F2FP.BF16.PACK_AB R0, RZ, R0 ;  /* 0x00000000ff00723e */ /* 0x001fc800000010ff */
[----:B------:R-:W-:Y:S01]  /*3310*/  PRMT R22, R0, 0x7610, R22 ;  /* 0x0000761000167816 */ /* 0x000fe20000000016 */
[----:B------:R-:W-:Y:S05]  /*3320*/  BRA `(.L_x_1777) ;  /* 0x0000004000007947 */ /* 0x000fea0003800000 */
.L_x_1800:
[----:B------:R-:W2:Y:S02]  /*3330*/  LDG.E R2, [R2.64] ;  /* 0x0000002402027981 */ /* 0x000ea4000c1e1900 */
[----:B--2---:R-:W0:Y:S02]  /*3340*/  I2F.U32 R0, R2 ;  /* 0x0000000200007306 */ /* 0x004e240000201000 */
[----:B0-----:R-:W-:-:S04]  /*3350*/  F2FP.BF16.PACK_AB R0, RZ, R0 ;  /* 0x00000000ff00723e */ /* 0x001fc800000010ff */
[----:B------:R-:W-:Y:S02]  /*3360*/  PRMT R22, R0, 0x7610, R22 ;  /* 0x0000761000167816 */ /* 0x000fe40000000016 */
.L_x_1777:
[----:B------:R-:W-:-:S05]  /*3370*/  IADD3 R23, R23, 0x80, RZ ;  /* 0x0000008017177810 */ /* 0x000fca0007ffe0ff */
.L_x_1771:
[----:B------:R-:W-:Y:S05]  /*3380*/  BSYNC B6 ;  /* 0x0000000000067941 */ /* 0x000fea0003800000 */
.L_x_1770:
        /* <DEDUP_REMOVED lines=23> */
.L_x_1809:
[----:B------:R-:W2:Y:S02]  /*3500*/  LDG.E.U8 R2, [R2.64] ;  /* 0x0000002402027981 */ /* 0x000ea4000c1e1100 */
[----:B--2---:R-:W0:Y:S02]  /*3510*/  I2F.U16 R0, R2 ;  /* 0x0000000200007306 */ /* 0x004e240000101000 */
[----:B0-----:R-:W-:-:S04]  /*3520*/  F2FP.BF16.PACK_AB R0, RZ, R0 ;  /* 0x00000000ff00723e */ /* 0x001fc800000010ff */
[----:B------:R-:W-:Y:S01]  /*3530*/  PRMT R19, R0, 0x7610, R19 ;  /* 0x0000761000137816 */ /* 0x000fe20000000013 */
[----:B------:R-:W-:Y:S05]  /*3540*/  BRA `(.L_x_1805) ;  /* 0x00000f0000007947 */ /* 0x000fea0003800000 */
.L_x_1808:
        /* <DEDUP_REMOVED lines=11> */
.L_x_1812:
[----:B------:R-:W2:Y:S02]  /*3600*/  LDG.E R2, [R2.64] ;  /* 0x0000002402027981 */ /* 0x000ea4000c1e1900 */
[----:B--2---:R-:W0:Y:S02]  /*3610*/  I2F R0, R2 ;  /* 0x0000000200007306 */ /* 0x004e240000201400 */
[----:B0-----:R-:W-:-:S04]  /*3620*/  F2FP.BF16.PACK_AB R0, RZ, R0 ;  /* 0x00000000ff00723e */ /* 0x001fc800000010ff */
[----:B------:R-:W-:Y:S01]  /*3630*/  PRMT R19, R0, 0x7610, R19 ;  /* 0x0000761000137816 */ /* 0x000fe20000000013 */
[----:B------:R-:W-:Y:S05]  /*3640*/  BRA `(.L_x_1805) ;  /* 0x00000e0000007947 */ /* 0x000fea0003800000 */
.L_x_1811:
[----:B------:R-:W2:Y:S02]  /*3650*/  LDG.E.U16 R2, [R2.64] ;  /* 0x0000002402027981 */ /* 0x000ea4000c1e1500 */
[----:B--2---:R-:W0:Y:S02]  /*3660*/  I2F.S16 R0, R2 ;  /* 0x0000000200007306 */ /* 0x004e240000101400 */
[----:B0-----:R-:W-:-:S04]  /*3670*/  F2FP.BF16.PACK_AB R0, RZ, R0 ;  /* 0x00000000ff00723e */ /* 0x001fc800000010ff */
[----:B------:R-:W-:Y:S01]  /*3680*/  PRMT R19, R0, 0x7610, R19 ;  /* 0x0000761000137816 */ /* 0x000fe20000000013 */
[----:B------:R-:W-:Y:S05]  /*3690*/  BRA `(.L_x_1805) ;  /* 0x00000db000007947 */ /* 0x000fea0003800000 */
.L_x_1807:
        /* <DEDUP_REMOVED lines=9> */
.L_x_1814:
[----:B------:R-:W2:Y:S02]  /*3730*/  LDG.E.U16 R0, [R2.64] ;  /* 0x0000002402007981 */ /* 0x000ea4000c1e1500 */
[----:B--2---:R-:W-:-:S05]  /*3740*/  HADD2.F32 R0, -RZ, R0.H0_H0 ;  /* 0x20000000ff007230 */ /* 0x004fca0000004100 */
[----:B------:R-:W-:-:S04]  /*3750*/  F2FP.BF16.PACK_AB R0, RZ, R0 ;  /* 0x00000000ff00723e */ /* 0x000fc800000010ff */
[----:B------:R-:W-:Y:S01]  /*3760*/  PRMT R19, R0, 0x7610, R19 ;  /* 0x0000761000137816 */ /* 0x000fe20000000013 */
[----:B------:R-:W-:Y:S05]  /*3770*/  BRA `(.L_x_1805) ;  /* 0x00000cd000007947 */ /* 0x000fea0003800000 */
.L_x_1813:
        /* <DEDUP_REMOVED lines=9> */
.L_x_1816:
[----:B------:R-:W2:Y:S02]  /*3810*/  LDG.E.U16 R2, [R2.64] ;  /* 0x0000002402027981 */ /* 0x000ea4000c1e1500 */
[----:B--2---:R-:W-:-:S05]  /*3820*/  HADD2.F32 R0, -RZ, R2.H0_H0 ;  /* 0x20000002ff007230 */ /* 0x004fca0000004100 */
[----:B------:R-:W-:-:S04]  /*3830*/  F2FP.BF16.PACK_AB R0, RZ, R0 ;  /* 0x00000000ff00723e */ /* 0x000fc800000010ff */
[----:B------:R-:W-:Y:S01]  /*3840*/  PRMT R19, R0, 0x7610, R19 ;  /* 0x0000761000137816 */ /* 0x000fe20000000013 */
[----:B------:R-:W-:Y:S05]  /*3850*/  BRA `(.L_x_1805) ;  /* 0x00000bf000007947 */ /* 0x000fea0003800000 */
.L_x_1815:
[----:B------:R-:W2:Y:S02]  /*3860*/  LDG.E.64 R2, [R2.64] ;  /* 0x0000002402027981 */ /* 0x000ea4000c1e1b00 */
[----:B--2---:R-:W0:Y:S01]  /*3870*/  F2F.F32.F64 R0, R2 ;  /* 0x0000000200007310 */ /* 0x004e220000301000 */
[----:B------:R-:W0:-:S14]  /*3880*/  DSETP.GEU.AND P0, PT, |R2|, c[0x2][0x0], PT ;  /* 0x008000000200762a */ /* 0x000e1c0003f0e200 */
[----:B0-----:R-:W-:-:S05]  /*3890*/  @!P0 FMUL R0, R0, 1.175494350822287508e-38 ;  /* 0x0080000000008820 */ /* 0x001fca0000400000 */
[----:B------:R-:W-:-:S04]  /*38a0*/  F2FP.BF16.PACK_AB R0, RZ, R0 ;  /* 0x00000000ff00723e */ /* 0x000fc800000010ff */
[----:B------:R-:W-:Y:S01]  /*38b0*/  PRMT R19, R0, 0x7610, R19 ;  /* 0x0000761000137816 */ /* 0x000fe20000000013 */
[----:B------:R-:W-:Y:S05]  /*38c0*/  BRA `(.L_x_1805) ;  /* 0x00000b8000007947 */ /* 0x000fea0003800000 */
.L_x_1806:
        /* <DEDUP_REMOVED lines=14> */
.L_x_1819:
[----:B------:R-:W2:Y:S02]  /*39b0*/  LDG.E.64 R2, [R2.64] ;  /* 0x0000002402027981 */ /* 0x000ea4000c1e1b00 */
[----:B--2---:R-:W0:Y:S01]  /*39c0*/  F2F.F32.F64 R0, R2 ;  /* 0x0000000200007310 */ /* 0x004e220000301000 */
[----:B------:R-:W0:-:S14]  /*39d0*/  DSETP.GEU.AND P0, PT, |R2|, c[0x2][0x0], PT ;  /* 0x008000000200762a */ /* 0x000e1c0003f0e200 */
[----:B0-----:R-:W-:-:S05]  /*39e0*/  @!P0 FMUL R0, R0, 1.175494350822287508e-38 ;  /* 0x0080000000008820 */ /* 0x001fca0000400000 */
[----:B------:R-:W-:-:S04]  /*39f0*/  F2FP.BF16.PACK_AB R0, RZ, R0 ;  /* 0x00000000ff00723e */ /* 0x000fc800000010ff */
[----:B------:R-:W-:Y:S01]  /*3a00*/  PRMT R19, R0, 0x7610, R19 ;  /* 0x0000761000137816 */ /* 0x000fe20000000013 */
[----:B------:R-:W-:Y:S05]  /*3a10*/  BRA `(.L_x_1805) ;  /* 0x00000a3000007947 */ /* 0x000fea0003800000 */
.L_x_1818:
        /* <DEDUP_REMOVED lines=28> */
.L_x_1821:
        /* <DEDUP_REMOVED lines=15> */
.L_x_1820:
[----:B------:R0:W5:Y:S01]  /*3cd0*/  LDG.E.U16 R19, [R2.64] ;  /* 0x0000002402137981 */ /* 0x000162000c1e1500 */
[----:B------:R-:W-:Y:S05]  /*3ce0*/  BRA `(.L_x_1805) ;  /* 0x0000076000007947 */ /* 0x000fea0003800000 */
.L_x_1817:
        /* <DEDUP_REMOVED lines=12> */
.L_x_1824:
        /* <DEDUP_REMOVED lines=21> */
.L_x_1828:
[----:B------:R-:W-:Y:S05]  /*3f00*/  BSYNC B1 ;  /* 0x0000000000017941 */ /* 0x000fea0003800000 */
.L_x_1827:
[----:B------:R-:W-:Y:S01]  /*3f10*/  LEA R3, R0, 0x3b800000, 0x17 ;  /* 0x3b80000000037811 */ /* 0x000fe200078eb8ff */
[----:B------:R-:W-:-:S05]  /*3f20*/  IMAD.SHL.U32 R0, R2, 0x100000, RZ ;  /* 0x0010000002007824 */ /* 0x000fca00078e00ff */
[----:B------:R-:W-:Y:S02]  /*3f30*/  LOP3.LUT R0, R3, R0, R4, 0xfe, !PT ;  /* 0x0000000003007212 */ /* 0x000fe400078efe04 */
.L_x_1826:
[----:B------:R-:W-:Y:S05]  /*3f40*/  BSYNC B0 ;  /* 0x0000000000007941 */ /* 0x000fea0003800000 */
.L_x_1825:
[----:B------:R-:W-:-:S04]  /*3f50*/  F2FP.BF16.PACK_AB R0, RZ, R0 ;  /* 0x00000000ff00723e */ /* 0x000fc800000010ff */
[----:B------:R-:W-:Y:S01]  /*3f60*/  PRMT R19, R0, 0x7610, R19 ;  /* 0x0000761000137816 */ /* 0x000fe20000000013 */
[----:B------:R-:W-:Y:S05]  /*3f70*/  BRA `(.L_x_1805) ;  /* 0x000004d000007947 */ /* 0x000fea0003800000 */
.L_x_1823:
        /* <DEDUP_REMOVED lines=21> */
.L_x_1832:
[----:B------:R-:W-:Y:S05]  /*40d0*/  BSYNC B1 ;  /* 0x0000000000017941 */ /* 0x000fea0003800000 */
.L_x_1831:
[----:B------:R-:W-:Y:S01]  /*40e0*/  LEA R3, R0, 0x37800000, 0x17 ;  /* 0x3780000000037811 */ /* 0x000fe200078eb8ff */
[----:B------:R-:W-:-:S05]  /*40f0*/  IMAD.SHL.U32 R0, R2, 0x200000, RZ ;  /* 0x0020000002007824 */ /* 0x000fca00078e00ff */
[----:B------:R-:W-:Y:S02]  /*4100*/  LOP3.LUT R0, R3, R0, R4, 0xfe, !PT ;  /* 0x0000000003007212 */ /* 0x000fe400078efe04 */
.L_x_1830:
[----:B------:R-:W-:Y:S05]  /*4110*/  BSYNC B0 ;  /* 0x0000000000007941 */ /* 0x000fea0003800000 */
.L_x_1829:
[----:B------:R-:W-:-:S04]  /*4120*/  F2FP.BF16.PACK_AB R0, RZ, R0 ;  /* 0x00000000ff00723e */ /* 0x000fc800000010ff */
[----:B------:R-:W-:Y:S01]  /*4130*/  PRMT R19, R0, 0x7610, R19 ;  /* 0x0000761000137816 */ /* 0x000fe20000000013 */
[----:B------:R-:W-:Y:S05]  /*4140*/  BRA `(.L_x_1805) ;  /* 0x0000030000007947 */ /* 0x000fea0003800000 */
.L_x_1822:
        /* <DEDUP_REMOVED lines=14> */
.L_x_1836:
[----:B------:R-:W-:Y:S05]  /*4230*/  BSYNC B0 ;  /* 0x0000000000007941 */ /* 0x000fea0003800000 */
.L_x_1835:
[----:B------:R-:W-:-:S04]  /*4240*/  F2FP.BF16.PACK_AB R0, RZ, R0 ;  /* 0x00000000ff00723e */ /* 0x000fc800000010ff */
[----:B------:R-:W-:Y:S01]  /*4250*/  PRMT R19, R0, 0x7610, R19 ;  /* 0x0000761000137816 */ /* 0x000fe20000000013 */
[----:B------:R-:W-:Y:S05]  /*4260*/  BRA `(.L_x_1805) ;  /* 0x000001e000007947 */ /* 0x000fea0003800000 */
.L_x_1810:
        /* <DEDUP_REMOVED lines=21> */
.L_x_1834:
[----:B------:R-:W2:Y:S02]  /*43c0*/  LDG.E.64 R2, [R2.64] ;  /* 0x0000002402027981 */ /* 0x000ea4000c1e1b00 */
[----:B--2---:R-:W0:Y:S02]  /*43d0*/  I2F.U64 R0, R2 ;  /* 0x0000000200007312 */ /* 0x004e240000301000 */
[----:B0-----:R-:W-:-:S04]  /*43e0*/  F2FP.BF16.PACK_AB R0, RZ, R0 ;  /* 0x00000000ff00723e */ /* 0x001fc800000010ff */
[----:B------:R-:W-:Y:S01]  /*43f0*/  PRMT R19, R0, 0x7610, R19 ;  /* 0x0000761000137816 */ /* 0x000fe20000000013 */
[----:B------:R-:W-:Y:S05]  /*4400*/  BRA `(.L_x_1805) ;  /* 0x0000004000007947 */ /* 0x000fea0003800000 */
.L_x_1833:
[----:B------:R-:W2:Y:S02]  /*4410*/  LDG.E R2, [R2.64] ;  /* 0x0000002402027981 */ /* 0x000ea4000c1e1900 */
[----:B--2---:R-:W0:Y:S02]  /*4420*/  I2F.U32 R0, R2 ;  /* 0x0000000200007306 */ /* 0x004e240000201000 */
[----:B0-----:R-:W-:-:S04]  /*4430*/  F2FP.BF16.PACK_AB R0, RZ, R0 ;  /* 0x00000000ff00723e */ /* 0x001fc800000010ff */
[----:B------:R-:W-:Y:S02]  /*4440*/  PRMT R19, R0, 0x7610, R19 ;  /* 0x0000761000137816 */ /* 0x000fe40000000013 */
.L_x_1805:
[----:B------:R-:W-:Y:S05]  /*4450*/  BSYNC B6 ;  /* 0x0000000000067941 */ /* 0x000fea0003800000 */
.L_x_1804:
[----:B0-----:R-:W0:Y:S01]  /*4460*/  S2R R2, SR_TID.X ;  /* 0x0000000000027919 */ /* 0x001e220000002100 */
[----:B------:R-:W-:Y:S01]  /*4470*/  ULDC.U16 UR4, c[0x0][0x166] ;  /* 0x0000598000047ab9 */ /* 0x000fe20000000400 */
[----:B------:R-:W1:Y:S01]  /*4480*/  LDC.U8 R23, c[0x0][0x184] ;  /* 0x00006100ff177b82 */ /* 0x000e620000000000 */
[----:B------:R-:W-:Y:S01]  /*4490*/  UPRMT UR4, URZ, 0x5410, UR4 ;  /* 0x000054103f047896 */ /* 0x000fe20008000004 */
[----:B------:R-:W-:Y:S05]  /*44a0*/  BSSY B6, `(.L_x_1837) ;  /* 0x000012a000067945 */ /* 0x000fea0003800000 */
[----:B------:R-:W-:Y:S02]  /*44b0*/  FSETP.NEU.FTZ.AND P0, PT, RZ, UR4, PT ;  /* 0x00000004ff007c0b */ /* 0x000fe4000bf1d000 */
[----:B0-----:R-:W-:-:S02]  /*44c0*/  IADD3 R24, R2, 0x80, RZ ;  /* 0x0000008002187810 */ /* 0x001fc40007ffe0ff */
[CC--:B------:R-:W-:Y:S02]  /*44d0*/  ISETP.GE.OR P3, PT, R2.reuse, R17.reuse, !P0 ;  /* 0x000000110200720c */ /* 0x0c0fe40004766670 */
[C---:B------:R-:W-:Y:S02]  /*44e0*/  IADD3 R0, R2.reuse, 0x100, RZ ;  /* 0x0000010002007810 */ /* 0x040fe40007ffe0ff */
[----:B------:R-:W-:Y:S02]  /*44f0*/  IADD3 R4, R2, 0x180, RZ ;  /* 0x0000018002047810 */ /* 0x000fe40007ffe0ff */
[-C--:B------:R-:W-:Y:S02]  /*4500*/  ISETP.GE.OR P2, PT, R24, R17.reuse, !P0 ;  /* 0x000000111800720c */ /* 0x080fe40004746670 */
[-C--:B------:R-:W-:Y:S02]  /*4510*/  ISETP.GE.OR P1, PT, R0, R17.reuse, !P0 ;  /* 0x000000110000720c */ /* 0x080fe40004726670 */
[----:B------:R-:W-:-:S02]  /*4520*/  ISETP.GE.OR P0, PT, R4, R17, !P0 ;  /* 0x000000110400720c */ /* 0x000fc40004706670 */
[----:B------:R-:W-:Y:S02]  /*4530*/  ISETP.GE.AND P4, PT, R2, R17, PT ;  /* 0x000000110200720c */ /* 0x000fe40003f86270 */
[----:B------:R-:W-:-:S04]  /*4540*/  @!P3 FSET.BF.LT.FTZ.AND R0, RZ, UR4, PT ;  /* 0x00000004ff00bc0a */ /* 0x000fc8000b811000 */
[----:B------:R-:W-:Y:S02]  /*4550*/  @!P3 F2FP.BF16.PACK_AB R5, RZ, R0 ;  /* 0x00000000ff05b23e */ /* 0x000fe400000010ff */
[----:B------:R-:W-:Y:S02]  /*4560*/  @!P2 FSET.BF.LT.FTZ.AND R3, RZ, UR4, PT ;  /* 0x00000004ff03ac0a */ /* 0x000fe4000b811000 */
[----:B------:R-:W-:Y:S02]  /*4570*/  @!P1 FSET.BF.LT.FTZ.AND R0, RZ, UR4, PT ;  /* 0x00000004ff009c0a */ /* 0x000fe4000b811000 */
[----:B------:R-:W-:Y:S02]  /*4580*/  @!P0 FSET.BF.LT.FTZ.AND R4, RZ, UR4, PT ;  /* 0x00000004ff048c0a */ /* 0x000fe4000b811000 */
[----:B------:R-:W-:Y:S02]  /*4590*/  @!P2 F2FP.BF16.PACK_AB R3, RZ, R3 ;  /* 0x00000003ff03a23e */ /* 0x000fe400000010ff */
[----:B------:R-:W-:-:S02]  /*45a0*/  @!P1 F2FP.BF16.PACK_AB R0, RZ, R0 ;  /* 0x00000000ff00923e */ /* 0x000fc400000010ff */
[----:B------:R-:W-:Y:S02]  /*45b0*/  @!P0 F2FP.BF16.PACK_AB R4, RZ, R4 ;  /* 0x00000004ff04823e */ /* 0x000fe400000010ff */
[----:B-----5:R-:W-:Y:S02]  /*45c0*/  @!P3 PRMT R25, R5, 0x7610, R25 ;  /* 0x000076100519b816 */ /* 0x020fe40000000019 */
[----:B------:R-:W-:Y:S02]  /*45d0*/  @!P2 PRMT R18, R3, 0x7610, R18 ;  /* 0x000076100312a816 */ /* 0x000fe40000000012 */
[----:B------:R-:W-:Y:S02]  /*45e0*/  @!P1 PRMT R22, R0, 0x7610, R22 ;  /* 0x0000761000169816 */ /* 0x000fe40000000016 */
[----:B------:R-:W-:Y:S01]  /*45f0*/  @!P0 PRMT R19, R4, 0x7610, R19 ;  /* 0x0000761004138816 */ /* 0x000fe20000000013 */
[----:B------:R-:W-:Y:S05]  /*4600*/  @P4 BRA `(.L_x_1838) ;  /* 0x0000113000004947 */ /* 0x000fea0003800000 */
[----:B-1----:R-:W-:Y:S01]  /*4610*/  IMAD R0, R16, 0x200, R2 ;  /* 0x0000020010007824 */ /* 0x002fe200078e0202 */
        /* <DEDUP_REMOVED lines=20> */
.L_x_1842:
[----:B------:R-:W-:-:S06]  /*4760*/  PRMT R3, RZ, 0x5410, R25 ;  /* 0x00005410ff037816 */ /* 0x000fcc0000000019 */
[----:B------:R-:W0:Y:S02]  /*4770*/  F2I.S64.TRUNC R2, R3 ;  /* 0x0000000300027311 */ /* 0x000e24000020d900 */
[----:B0-----:R-:W-:Y:S02]  /*4780*/  IMAD.MOV.U32 R5, RZ, RZ, R2 ;  /* 0x000000ffff057224 */ /* 0x001fe400078e0002 */
[----:B------:R-:W-:-:S03]  /*4790*/  IMAD.MOV.U32 R2, RZ, RZ, R24 ;  /* 0x000000ffff027224 */ /* 0x000fc600078e0018 */
[----:B------:R0:W-:Y:S01]  /*47a0*/  STG.E.U8 [R8.64], R5 ;  /* 0x0000000508007986 */ /* 0x0001e2000c101124 */
[----:B------:R-:W-:Y:S05]  /*47b0*/  BRA `(.L_x_1838) ;  /* 0x00000f8000007947 */ /* 0x000fea0003800000 */
.L_x_1841:
        /* <DEDUP_REMOVED lines=11> */
.L_x_1845:
[----:B------:R-:W-:Y:S01]  /*4870*/  PRMT R25, RZ, 0x5410, R25 ;  /* 0x00005410ff197816 */ /* 0x000fe20000000019 */
[----:B------:R-:W-:-:S05]  /*4880*/  IMAD.MOV.U32 R2, RZ, RZ, R24 ;  /* 0x000000ffff027224 */ /* 0x000fca00078e0018 */
[----:B------:R-:W0:Y:S02]  /*4890*/  F2I.FTZ.TRUNC.NTZ R25, R25 ;  /* 0x0000001900197305 */ /* 0x000e24000021f100 */
[----:B0-----:R0:W-:Y:S01]  /*48a0*/  STG.E [R8.64], R25 ;  /* 0x0000001908007986 */ /* 0x0011e2000c101924 */
[----:B------:R-:W-:Y:S05]  /*48b0*/  BRA `(.L_x_1838) ;  /* 0x00000e8000007947 */ /* 0x000fea0003800000 */
.L_x_1844:
[----:B------:R-:W-:Y:S01]  /*48c0*/  PRMT R25, RZ, 0x5410, R25 ;  /* 0x00005410ff197816 */ /* 0x000fe20000000019 */
[----:B------:R-:W-:-:S05]  /*48d0*/  IMAD.MOV.U32 R2, RZ, RZ, R24 ;  /* 0x000000ffff027224 */ /* 0x000fca00078e0018 */
[----:B------:R-:W0:Y:S02]  /*48e0*/  F2I.FTZ.TRUNC.NTZ R25, R25 ;  /* 0x0000001900197305 */ /* 0x000e24000021f100 */
[----:B0-----:R0:W-:Y:S01]  /*48f0*/  STG.E.U16 [R8.64], R25 ;  /* 0x0000001908007986 */ /* 0x0011e2000c101524 */
[----:B------:R-:W-:Y:S05]  /*4900*/  BRA `(.L_x_1838) ;  /* 0x00000e3000007947 */ /* 0x000fea0003800000 */
.L_x_1840:
        /* <DEDUP_REMOVED lines=10> */
.L_x_1847:
[----:B------:R-:W-:Y:S01]  /*49b0*/  PRMT R0, RZ, 0x5410, R25 ;  /* 0x00005410ff007816 */ /* 0x000fe20000000019 */
[----:B------:R-:W-:-:S03]  /*49c0*/  IMAD.MOV.U32 R2, RZ, RZ, R24 ;  /* 0x000000ffff027224 */ /* 0x000fc600078e0018 */
[----:B------:R-:W-:-:S05]  /*49d0*/  F2FP.PACK_AB R0, RZ, R0 ;  /* 0x00000000ff00723e */ /* 0x000fca00000000ff */
[----:B------:R0:W-:Y:S01]  /*49e0*/  STG.E.U16 [R8.64], R0 ;  /* 0x0000000008007986 */ /* 0x0001e2000c101524 */
[----:B------:R-:W-:Y:S05]  /*49f0*/  BRA `(.L_x_1838) ;  /* 0x00000d4000007947 */ /* 0x000fea0003800000 */
.L_x_1846:
        /* <DEDUP_REMOVED lines=11> */
.L_x_1849:
[----:B------:R-:W-:Y:S01]  /*4ab0*/  PRMT R25, RZ, 0x5410, R25 ;  /* 0x00005410ff197816 */ /* 0x000fe20000000019 */
[----:B------:R-:W-:-:S03]  /*4ac0*/  IMAD.MOV.U32 R2, RZ, RZ, R24 ;  /* 0x000000ffff027224 */ /* 0x000fc600078e0018 */
[----:B------:R-:W-:-:S04]  /*4ad0*/  F2FP.PACK_AB R3, RZ, R25 ;  /* 0x00000019ff03723e */ /* 0x000fc800000000ff */
[----:B------:R-:W-:-:S05]  /*4ae0*/  PRMT R3, R3, 0x5410, RZ ;  /* 0x0000541003037816 */ /* 0x000fca00000000ff */
[----:B------:R0:W-:Y:S01]  /*4af0*/  STG.E [R8.64], R3 ;  /* 0x0000000308007986 */ /* 0x0001e2000c101924 */
[----:B------:R-:W-:Y:S05]  /*4b00*/  BRA `(.L_x_1838) ;  /* 0x00000c3000007947 */ /* 0x000fea0003800000 */
.L_x_1848:
[----:B------:R-:W-:Y:S01]  /*4b10*/  PRMT R4, RZ, 0x5410, R25 ;  /* 0x00005410ff047816 */ /* 0x000fe20000000019 */
[----:B------:R-:W-:-:S04]  /*4b20*/  IMAD.MOV.U32 R2, RZ, RZ, R24 ;  /* 0x000000ffff027224 */ /* 0x000fc800078e0018 */
[----:B------:R-:W-:-:S06]  /*4b30*/  FMUL.FTZ R4, R4, 1 ;  /* 0x3f80000004047820 */ /* 0x000fcc0000410000 */
[----:B------:R-:W0:Y:S02]  /*4b40*/  F2F.F64.F32 R4, R4 ;  /* 0x0000000400047310 */ /* 0x000e240000201800 */
[----:B0-----:R0:W-:Y:S01]  /*4b50*/  STG.E.64 [R8.64], R4 ;  /* 0x0000000408007986 */ /* 0x0011e2000c101b24 */
[----:B------:R-:W-:Y:S05]  /*4b60*/  BRA `(.L_x_1838) ;  /* 0x00000bd000007947 */ /* 0x000fea0003800000 */
.L_x_1839:
        /* <DEDUP_REMOVED lines=14> */
.L_x_1852:
[----:B------:R-:W-:Y:S01]  /*4c50*/  PRMT R25, RZ, 0x5410, R25 ;  /* 0x00005410ff197816 */ /* 0x000fe20000000019 */
[----:B------:R-:W-:Y:S01]  /*4c60*/  CS2R R6, SRZ ;  /* 0x0000000000067805 */ /* 0x000fe2000001ff00 */
[----:B------:R-:W-:-:S03]  /*4c70*/  IMAD.MOV.U32 R2, RZ, RZ, R24 ;  /* 0x000000ffff027224 */ /* 0x000fc600078e0018 */
[----:B------:R-:W-:-:S06]  /*4c80*/  FMUL.FTZ R4, R25, 1 ;  /* 0x3f80000019047820 */ /* 0x000fcc0000410000 */
[----:B------:R-:W0:Y:S02]  /*4c90*/  F2F.F64.F32 R4, R4 ;  /* 0x0000000400047310 */ /* 0x000e240000201800 */
[----:B0-----:R0:W-:Y:S01]  /*4ca0*/  STG.E.128 [R8.64], R4 ;  /* 0x0000000408007986 */ /* 0x0011e2000c101d24 */
[----:B------:R-:W-:Y:S05]  /*4cb0*/  BRA `(.L_x_1838) ;  /* 0x00000a8000007947 */ /* 0x000fea0003800000 */
.L_x_1851:
        /* <DEDUP_REMOVED lines=21> */
.L_x_1856:
[----:B------:R-:W-:Y:S05]  /*4e10*/  BSYNC B0 ;  /* 0x0000000000007941 */ /* 0x000fea0003800000 */
.L_x_1855:
[----:B------:R-:W-:Y:S01]  /*4e20*/  LOP3.LUT R3, R0, R3, RZ, 0xfc, !PT ;  /* 0x0000000300037212 */ /* 0x000fe200078efcff */
[----:B------:R-:W-:-:S04]  /*4e30*/  IMAD.MOV.U32 R2, RZ, RZ, R24 ;  /* 0x000000ffff027224 */ /* 0x000fc800078e0018 */
[----:B------:R0:W-:Y:S01]  /*4e40*/  STG.E.U8 [R8.64], R3 ;  /* 0x0000000308007986 */ /* 0x0001e2000c101124 */
[----:B------:R-:W-:Y:S05]  /*4e50*/  BRA `(.L_x_1838) ;  /* 0x000008e000007947 */ /* 0x000fea0003800000 */
.L_x_1854:
        /* <DEDUP_REMOVED lines=13> */
.L_x_1858:
[----:B------:R-:W-:Y:S01]  /*4f30*/  IMAD.MOV.U32 R0, RZ, RZ, 0x7f ;  /* 0x0000007fff007424 */ /* 0x000fe200078e00ff */
[----:B------:R-:W-:-:S04]  /*4f40*/  ISETP.GT.U32.AND P0, PT, R2, 0x7f800000, PT ;  /* 0x7f8000000200780c */ /* 0x000fc80003f04070 */
[----:B------:R-:W-:-:S04]  /*4f50*/  SEL R0, R0, 0x7c, P0 ;  /* 0x0000007c00007807 */ /* 0x000fc80000000000 */
.L_x_1859:
[----:B------:R-:W-:Y:S05]  /*4f60*/  BSYNC B0 ;  /* 0x0000000000007941 */ /* 0x000fea0003800000 */
.L_x_1857:
[----:B------:R-:W-:-:S04]  /*4f70*/  LOP3.LUT R2, R25, 0x80000000, RZ, 0xc0, !PT ;  /* 0x8000000019027812 */ /* 0x000fc800078ec0ff */
[----:B------:R-:W-:Y:S01]  /*4f80*/  SHF.R.U32.HI R3, RZ, 0x18, R2 ;  /* 0x00000018ff037819 */ /* 0x000fe20000011602 */
[----:B------:R-:W-:-:S03]  /*4f90*/  IMAD.MOV.U32 R2, RZ, RZ, R24 ;  /* 0x000000ffff027224 */ /* 0x000fc600078e0018 */
[----:B------:R-:W-:-:S05]  /*4fa0*/  LOP3.LUT R3, R0, R3, RZ, 0xfc, !PT ;  /* 0x0000000300037212 */ /* 0x000fca00078efcff */
[----:B------:R0:W-:Y:S01]  /*4fb0*/  STG.E.U8 [R8.64], R3 ;  /* 0x0000000308007986 */ /* 0x0001e2000c101124 */
[----:B------:R-:W-:Y:S05]  /*4fc0*/  BRA `(.L_x_1838) ;  /* 0x0000077000007947 */ /* 0x000fea0003800000 */
.L_x_1853:
[----:B------:R0:W-:Y:S01]  /*4fd0*/  STG.E.U16 [R8.64], R25 ;  /* 0x0000001908007986 */ /* 0x0001e2000c101524 */
[----:B------:R-:W-:Y:S01]  /*4fe0*/  IMAD.MOV.U32 R2, RZ, RZ, R24 ;  /* 0x000000ffff027224 */ /* 0x000fe200078e0018 */
[----:B------:R-:W-:Y:S05]  /*4ff0*/  BRA `(.L_x_1838) ;  /* 0x0000074000007947 */ /* 0x000fea0003800000 */
.L_x_1850:
        /* <DEDUP_REMOVED lines=13> */
.L_x_1862:
        /* <DEDUP_REMOVED lines=17> */
.L_x_1865:
[----:B------:R-:W-:-:S04]  /*51e0*/  LOP3.LUT R2, R25, 0x80000000, RZ, 0xc0, !PT ;  /* 0x8000000019027812 */ /* 0x000fc800078ec0ff */
[----:B------:R-:W-:-:S04]  /*51f0*/  SHF.R.U32.HI R3, RZ, 0x18, R2 ;  /* 0x00000018ff037819 */ /* 0x000fc80000011602 */
[----:B------:R-:W-:-:S04]  /*5200*/  LOP3.LUT R0, R0, R3, RZ, 0xfc, !PT ;  /* 0x0000000300007212 */ /* 0x000fc800078efcff */
[----:B------:R-:W-:Y:S02]  /*5210*/  PRMT R4, R0, 0x7610, R4 ;  /* 0x0000761000047816 */ /* 0x000fe40000000004 */
.L_x_1864:
[----:B------:R-:W-:Y:S05]  /*5220*/  BSYNC B0 ;  /* 0x0000000000007941 */ /* 0x000fea0003800000 */
.L_x_1863:
[----:B------:R0:W-:Y:S01]  /*5230*/  STG.E.U8 [R8.64], R4 ;  /* 0x0000000408007986 */ /* 0x0001e2000c101124 */
[----:B------:R-:W-:Y:S01]  /*5240*/  IMAD.MOV.U32 R2, RZ, RZ, R24 ;  /* 0x000000ffff027224 */ /* 0x000fe200078e0018 */
[----:B------:R-:W-:Y:S05]  /*5250*/  BRA `(.L_x_1838) ;  /* 0x000004e000007947 */ /* 0x000fea0003800000 */
.L_x_1861:
        /* <DEDUP_REMOVED lines=17> */
.L_x_1868:
[----:B------:R-:W-:-:S04]  /*5370*/  LOP3.LUT R2, R25, 0x80000000, RZ, 0xc0, !PT ;  /* 0x8000000019027812 */ /* 0x000fc800078ec0ff */
[----:B------:R-:W-:-:S04]  /*5380*/  SHF.R.U32.HI R3, RZ, 0x18, R2 ;  /* 0x00000018ff037819 */ /* 0x000fc80000011602 */
[----:B------:R-:W-:-:S04]  /*5390*/  LOP3.LUT R0, R0, R3, RZ, 0xfc, !PT ;  /* 0x0000000300007212 */ /* 0x000fc800078efcff */
[----:B------:R-:W-:Y:S02]  /*53a0*/  PRMT R4, R0, 0x7610, R4 ;  /* 0x0000761000047816 */ /* 0x000fe40000000004 */
.L_x_1867:
[----:B------:R-:W-:Y:S05]  /*53b0*/  BSYNC B0 ;  /* 0x0000000000007941 */ /* 0x000fea0003800000 */
.L_x_1866:
[----:B------:R0:W-:Y:S01]  /*53c0*/  STG.E.U8 [R8.64], R4 ;  /* 0x0000000408007986 */ /* 0x0001e2000c101124 */
[----:B------:R-:W-:Y:S01]  /*53d0*/  IMAD.MOV.U32 R2, RZ, RZ, R24 ;  /* 0x000000ffff027224 */ /* 0x000fe200078e0018 */
[----:B------:R-:W-:Y:S05]  /*53e0*/  BRA `(.L_x_1838) ;  /* 0x0000035000007947 */ /* 0x000fea0003800000 */
.L_x_1860:
        /* <DEDUP_REMOVED lines=13> */
[----:B------:R-:W-:Y:S01]  /*54c0*/  @P2 LOP3.LUT P1, RZ, R2, 0x3fffff, R25, 0xf8, !PT ;  /* 0x003fffff02ff2812 */ /* 0x000fe2000782f819 */
[----:B------:R-:W-:Y:S01]  /*54d0*/  IMAD.MOV.U32 R2, RZ, RZ, R24 ;  /* 0x000000ffff027224 */ /* 0x000fe200078e0018 */
        /* <DEDUP_REMOVED lines=8> */
.L_x_1843:
        /* <DEDUP_REMOVED lines=21> */
.L_x_1870:
[----:B------:R-:W-:Y:S01]  /*56b0*/  PRMT R4, RZ, 0x5410, R25 ;  /* 0x00005410ff047816 */ /* 0x000fe20000000019 */
[----:B------:R-:W-:-:S05]  /*56c0*/  IMAD.MOV.U32 R2, RZ, RZ, R24 ;  /* 0x000000ffff027224 */ /* 0x000fca00078e0018 */
[----:B------:R-:W0:Y:S02]  /*56d0*/  F2I.U64.TRUNC R4, R4 ;  /* 0x0000000400047311 */ /* 0x000e24000020d800 */
[----:B0-----:R0:W-:Y:S01]  /*56e0*/  STG.E.64 [R8.64], R4 ;  /* 0x0000000408007986 */ /* 0x0011e2000c101b24 */
[----:B------:R-:W-:Y:S05]  /*56f0*/  BRA `(.L_x_1838) ;  /* 0x0000004000007947 */ /* 0x000fea0003800000 */
.L_x_1869:
[----:B------:R-:W-:Y:S01]  /*5700*/  PRMT R25, RZ, 0x5410, R25 ;  /* 0x00005410ff197816 */ /* 0x000fe20000000019 */
[----:B------:R-:W-:-:S05]  /*5710*/  IMAD.MOV.U32 R2, RZ, RZ, R24 ;  /* 0x000000ffff027224 */ /* 0x000fca00078e0018 */
[----:B------:R-:W0:Y:S02]  /*5720*/  F2I.FTZ.U32.TRUNC.NTZ R25, R25 ;  /* 0x0000001900197305 */ /* 0x000e24000021f000 */
[----:B0-----:R0:W-:Y:S02]  /*5730*/  STG.E [R8.64], R25 ;  /* 0x0000001908007986 */ /* 0x0011e4000c101924 */
.L_x_1838:
[----:B-1----:R-:W-:Y:S05]  /*5740*/  BSYNC B6 ;  /* 0x0000000000067941 */ /* 0x002fea0003800000 */
.L_x_1837:
        /* <DEDUP_REMOVED lines=23> */
.L_x_1876:
[----:B------:R-:W-:-:S06]  /*58c0*/  PRMT R5, RZ, 0x5410, R18 ;  /* 0x00005410ff057816 */ /* 0x000fcc0000000012 */
[----:B------:R-:W0:Y:S02]  /*58d0*/  F2I.S64.TRUNC R4, R5 ;  /* 0x0000000500047311 */ /* 0x000e24000020d900 */
[----:B0-----:R0:W-:Y:S01]  /*58e0*/  STG.E.U8 [R8.64], R4 ;  /* 0x0000000408007986 */ /* 0x0011e2000c101124 */
[----:B------:R-:W-:Y:S05]  /*58f0*/  BRA `(.L_x_1878) ;  /* 0x00000e4000007947 */ /* 0x000fea0003800000 */
.L_x_1875:
        /* <DEDUP_REMOVED lines=10> */
.L_x_1880:
[----:B------:R-:W-:-:S04]  /*59a0*/  PRMT R18, RZ, 0x5410, R18 ;  /* 0x00005410ff127816 */ /* 0x000fc80000000012 */
[----:B------:R-:W0:Y:S02]  /*59b0*/  F2I.FTZ.TRUNC.NTZ R3, R18 ;  /* 0x0000001200037305 */ /* 0x000e24000021f100 */
[----:B0-----:R0:W-:Y:S01]  /*59c0*/  STG.E [R8.64], R3 ;  /* 0x0000000308007986 */ /* 0x0011e2000c101924 */
[----:B------:R-:W-:Y:S05]  /*59d0*/  BRA `(.L_x_1878) ;  /* 0x00000d6000007947 */ /* 0x000fea0003800000 */
.L_x_1879:
[----:B------:R-:W-:-:S04]  /*59e0*/  PRMT R18, RZ, 0x5410, R18 ;  /* 0x00005410ff127816 */ /* 0x000fc80000000012 */
[----:B------:R-:W0:Y:S02]  /*59f0*/  F2I.FTZ.TRUNC.NTZ R3, R18 ;  /* 0x0000001200037305 */ /* 0x000e24000021f100 */
[----:B0-----:R0:W-:Y:S01]  /*5a00*/  STG.E.U16 [R8.64], R3 ;  /* 0x0000000308007986 */ /* 0x0011e2000c101524 */
[----:B------:R-:W-:Y:S05]  /*5a10*/  BRA `(.L_x_1878) ;  /* 0x00000d2000007947 */ /* 0x000fea0003800000 */
.L_x_1874:
        /* <DEDUP_REMOVED lines=9> */
.L_x_1882:
[----:B------:R-:W-:-:S04]  /*5ab0*/  PRMT R0, RZ, 0x5410, R18 ;  /* 0x00005410ff007816 */ /* 0x000fc80000000012 */
[----:B------:R-:W-:-:S05]  /*5ac0*/  F2FP.PACK_AB R0, RZ, R0 ;  /* 0x00000000ff00723e */ /* 0x000fca00000000ff */
[----:B------:R0:W-:Y:S01]  /*5ad0*/  STG.E.U16 [R8.64], R0 ;  /* 0x0000000008007986 */ /* 0x0001e2000c101524 */
[----:B------:R-:W-:Y:S05]  /*5ae0*/  BRA `(.L_x_1878) ;  /* 0x00000c5000007947 */ /* 0x000fea0003800000 */
.L_x_1881:
        /* <DEDUP_REMOVED lines=10> */
.L_x_1884:
[----:B------:R-:W-:-:S04]  /*5b90*/  PRMT R18, RZ, 0x5410, R18 ;  /* 0x00005410ff127816 */ /* 0x000fc80000000012 */
[----:B------:R-:W-:-:S04]  /*5ba0*/  F2FP.PACK_AB R3, RZ, R18 ;  /* 0x00000012ff03723e */ /* 0x000fc800000000ff */
[----:B------:R-:W-:-:S05]  /*5bb0*/  PRMT R3, R3, 0x5410, RZ ;  /* 0x0000541003037816 */ /* 0x000fca00000000ff */
[----:B------:R0:W-:Y:S01]  /*5bc0*/  STG.E [R8.64], R3 ;  /* 0x0000000308007986 */ /* 0x0001e2000c101924 */
[----:B------:R-:W-:Y:S05]  /*5bd0*/  BRA `(.L_x_1878) ;  /* 0x00000b6000007947 */ /* 0x000fea0003800000 */
.L_x_1883:
[----:B------:R-:W-:-:S05]  /*5be0*/  PRMT R4, RZ, 0x5410, R18 ;  /* 0x00005410ff047816 */ /* 0x000fca0000000012 */
[----:B------:R-:W-:-:S06]  /*5bf0*/  FMUL.FTZ R4, R4, 1 ;  /* 0x3f80000004047820 */ /* 0x000fcc0000410000 */
[----:B------:R-:W0:Y:S02]  /*5c00*/  F2F.F64.F32 R4, R4 ;  /* 0x0000000400047310 */ /* 0x000e240000201800 */
[----:B0-----:R0:W-:Y:S01]  /*5c10*/  STG.E.64 [R8.64], R4 ;  /* 0x0000000408007986 */ /* 0x0011e2000c101b24 */
[----:B------:R-:W-:Y:S05]  /*5c20*/  BRA `(.L_x_1878) ;  /* 0x00000b1000007947 */ /* 0x000fea0003800000 */
.L_x_1873:
        /* <DEDUP_REMOVED lines=13> */
.L_x_1887:
[----:B------:R-:W-:Y:S01]  /*5d00*/  PRMT R18, RZ, 0x5410, R18 ;  /* 0x00005410ff127816 */ /* 0x000fe20000000012 */
[----:B------:R-:W-:-:S04]  /*5d10*/  CS2R R6, SRZ ;  /* 0x0000000000067805 */ /* 0x000fc8000001ff00 */
[----:B------:R-:W-:-:S06]  /*5d20*/  FMUL.FTZ R4, R18, 1 ;  /* 0x3f80000012047820 */ /* 0x000fcc0000410000 */
[----:B------:R-:W0:Y:S02]  /*5d30*/  F2F.F64.F32 R4, R4 ;  /* 0x0000000400047310 */ /* 0x000e240000201800 */
[----:B0-----:R0:W-:Y:S01]  /*5d40*/  STG.E.128 [R8.64], R4 ;  /* 0x0000000408007986 */ /* 0x0011e2000c101d24 */
[----:B------:R-:W-:Y:S05]  /*5d50*/  BRA `(.L_x_1878) ;  /* 0x000009e000007947 */ /* 0x000fea0003800000 */
.L_x_1886:
        /* <DEDUP_REMOVED lines=21> */
.L_x_1891:
[----:B------:R-:W-:Y:S05]  /*5eb0*/  BSYNC B0 ;  /* 0x0000000000007941 */ /* 0x000fea0003800000 */
.L_x_1890:
[----:B------:R-:W-:-:S05]  /*5ec0*/  LOP3.LUT R5, R0, R5, RZ, 0xfc, !PT ;  /* 0x0000000500057212 */ /* 0x000fca00078efcff */
[----:B------:R0:W-:Y:S01]  /*5ed0*/  STG.E.U8 [R8.64], R5 ;  /* 0x0000000508007986 */ /* 0x0001e2000c101124 */
[----:B------:R-:W-:Y:S05]  /*5ee0*/  BRA `(.L_x_1878) ;  /* 0x0000085000007947 */ /* 0x000fea0003800000 */
.L_x_1889:
        /* <DEDUP_REMOVED lines=13> */
.L_x_1893:
[----:B------:R-:W-:Y:S01]  /*5fc0*/  IMAD.MOV.U32 R0, RZ, RZ, 0x7f ;  /* 0x0000007fff007424 */ /* 0x000fe200078e00ff */
[----:B------:R-:W-:-:S04]  /*5fd0*/  ISETP.GT.U32.AND P0, PT, R3, 0x7f800000, PT ;  /* 0x7f8000000300780c */ /* 0x000fc80003f04070 */
[----:B------:R-:W-:-:S04]  /*5fe0*/  SEL R0, R0, 0x7c, P0 ;  /* 0x0000007c00007807 */ /* 0x000fc80000000000 */
.L_x_1894:
[----:B------:R-:W-:Y:S05]  /*5ff0*/  BSYNC B0 ;  /* 0x0000000000007941 */ /* 0x000fea0003800000 */
.L_x_1892:
[----:B------:R-:W-:-:S04]  /*6000*/  LOP3.LUT R3, R5, 0x80000000, RZ, 0xc0, !PT ;  /* 0x8000000005037812 */ /* 0x000fc800078ec0ff */
[----:B------:R-:W-:-:S04]  /*6010*/  SHF.R.U32.HI R3, RZ, 0x18, R3 ;  /* 0x00000018ff037819 */ /* 0x000fc80000011603 */
[----:B------:R-:W-:-:S05]  /*6020*/  LOP3.LUT R3, R0, R3, RZ, 0xfc, !PT ;  /* 0x0000000300037212 */ /* 0x000fca00078efcff */
[----:B------:R0:W-:Y:S01]  /*6030*/  STG.E.U8 [R8.64], R3 ;  /* 0x0000000308007986 */ /* 0x0001e2000c101124 */
[----:B------:R-:W-:Y:S05]  /*6040*/  BRA `(.L_x_1878) ;  /* 0x000006f000007947 */ /* 0x000fea0003800000 */
.L_x_1888:
[----:B------:R0:W-:Y:S01]  /*6050*/  STG.E.U16 [R8.64], R18 ;  /* 0x0000001208007986 */ /* 0x0001e2000c101524 */
[----:B------:R-:W-:Y:S05]  /*6060*/  BRA `(.L_x_1878) ;  /* 0x000006d000007947 */ /* 0x000fea0003800000 */
.L_x_1885:
        /* <DEDUP_REMOVED lines=12> */
.L_x_1897:
        /* <DEDUP_REMOVED lines=17> */
.L_x_1900:
[----:B------:R-:W-:-:S04]  /*6240*/  LOP3.LUT R3, R5, 0x80000000, RZ, 0xc0, !PT ;  /* 0x8000000005037812 */ /* 0x000fc800078ec0ff */
[----:B------:R-:W-:-:S04]  /*6250*/  SHF.R.U32.HI R3, RZ, 0x18, R3 ;  /* 0x00000018ff037819 */ /* 0x000fc80000011603 */
[----:B------:R-:W-:-:S04]  /*6260*/  LOP3.LUT R0, R0, R3, RZ, 0xfc, !PT ;  /* 0x0000000300007212 */ /* 0x000fc800078efcff */
[----:B------:R-:W-:Y:S02]  /*6270*/  PRMT R4, R0, 0x7610, R4 ;  /* 0x0000761000047816 */ /* 0x000fe40000000004 */
.L_x_1899:
[----:B------:R-:W-:Y:S05]  /*6280*/  BSYNC B0 ;  /* 0x0000000000007941 */ /* 0x000fea0003800000 */
.L_x_1898:
[----:B------:R0:W-:Y:S01]  /*6290*/  STG.E.U8 [R8.64], R4 ;  /* 0x0000000408007986 */ /* 0x0001e2000c101124 */
[----:B------:R-:W-:Y:S05]  /*62a0*/  BRA `(.L_x_1878) ;  /* 0x0000049000007947 */ /* 0x000fea0003800000 */
.L_x_1896:
        /* <DEDUP_REMOVED lines=17> */
.L_x_1903:
[----:B------:R-:W-:-:S04]  /*63c0*/  LOP3.LUT R3, R5, 0x80000000, RZ, 0xc0, !PT ;  /* 0x8000000005037812 */ /* 0x000fc800078ec0ff */
[----:B------:R-:W-:-:S04]  /*63d0*/  SHF.R.U32.HI R3, RZ, 0x18, R3 ;  /* 0x00000018ff037819 */ /* 0x000fc80000011603 */
[----:B------:R-:W-:-:S04]  /*63e0*/  LOP3.LUT R0, R0, R3, RZ, 0xfc, !PT ;  /* 0x0000000300007212 */ /* 0x000fc800078efcff */
[----:B------:R-:W-:Y:S02]  /*63f0*/  PRMT R4, R0, 0x7610, R4 ;  /* 0x0000761000047816 */ /* 0x000fe40000000004 */
.L_x_1902:
[----:B------:R-:W-:Y:S05]  /*6400*/  BSYNC B0 ;  /* 0x0000000000007941 */ /* 0x000fea0003800000 */
.L_x_1901:
[----:B------:R0:W-:Y:S01]  /*6410*/  STG.E.U8 [R8.64], R4 ;  /* 0x0000000408007986 */ /* 0x0001e2000c101124 */
[----:B------:R-:W-:Y:S05]  /*6420*/  BRA `(.L_x_1878) ;  /* 0x0000031000007947 */ /* 0x000fea0003800000 */
.L_x_1895:
        /* <DEDUP_REMOVED lines=22> */
.L_x_1877:
        /* <DEDUP_REMOVED lines=20> */
.L_x_1905:
[----:B------:R-:W-:-:S06]  /*66d0*/  PRMT R4, RZ, 0x5410, R18 ;  /* 0x00005410ff047816 */ /* 0x000fcc0000000012 */
[----:B------:R-:W0:Y:S02]  /*66e0*/  F2I.U64.TRUNC R4, R4 ;  /* 0x0000000400047311 */ /* 0x000e24000020d800 */
[----:B0-----:R0:W-:Y:S01]  /*66f0*/  STG.E.64 [R8.64], R4 ;  /* 0x0000000408007986 */ /* 0x0011e2000c101b24 */
[----:B------:R-:W-:Y:S05]  /*6700*/  BRA `(.L_x_1878) ;  /* 0x0000003000007947 */ /* 0x000fea0003800000 */
.L_x_1904:
[----:B------:R-:W-:-:S04]  /*6710*/  PRMT R18, RZ, 0x5410, R18 ;  /* 0x00005410ff127816 */ /* 0x000fc80000000012 */
[----:B------:R-:W0:Y:S02]  /*6720*/  F2I.FTZ.U32.TRUNC.NTZ R3, R18 ;  /* 0x0000001200037305 */ /* 0x000e24000021f000 */
[----:B0-----:R0:W-:Y:S02]  /*6730*/  STG.E [R8.64], R3 ;  /* 0x0000000308007986 */ /* 0x0011e4000c101924 */
.L_x_1878:
        /* <DEDUP_REMOVED lines=23> */
.L_x_1909:
[----:B------:R-:W-:-:S06]  /*68b0*/  PRMT R5, RZ, 0x5410, R22 ;  /* 0x00005410ff057816 */ /* 0x000fcc0000000016 */
[----:B------:R-:W0:Y:S02]  /*68c0*/  F2I.S64.TRUNC R4, R5 ;  /* 0x0000000500047311 */ /* 0x000e24000020d900 */
[----:B0-----:R0:W-:Y:S01]  /*68d0*/  STG.E.U8 [R8.64], R4 ;  /* 0x0000000408007986 */ /* 0x0011e2000c101124 */
[----:B------:R-:W-:Y:S05]  /*68e0*/  BRA `(.L_x_1911) ;  /* 0x00000e4000007947 */ /* 0x000fea0003800000 */
.L_x_1908:
        /* <DEDUP_REMOVED lines=10> */
.L_x_1913:
[----:B------:R-:W-:-:S04]  /*6990*/  PRMT R22, RZ, 0x5410, R22 ;  /* 0x00005410ff167816 */ /* 0x000fc80000000016 */
[----:B------:R-:W0:Y:S02]  /*69a0*/  F2I.FTZ.TRUNC.NTZ R3, R22 ;  /* 0x0000001600037305 */ /* 0x000e24000021f100 */
[----:B0-----:R0:W-:Y:S01]  /*69b0*/  STG.E [R8.64], R3 ;  /* 0x0000000308007986 */ /* 0x0011e2000c101924 */
[----:B------:R-:W-:Y:S05]  /*69c0*/  BRA `(.L_x_1911) ;  /* 0x00000d6000007947 */ /* 0x000fea0003800000 */
.L_x_1912:
[----:B------:R-:W-:-:S04]  /*69d0*/  PRMT R22, RZ, 0x5410, R22 ;  /* 0x00005410ff167816 */ /* 0x000fc80000000016 */
[----:B------:R-:W0:Y:S02]  /*69e0*/  F2I.FTZ.TRUNC.NTZ R3, R22 ;  /* 0x0000001600037305 */ /* 0x000e24000021f100 */
[----:B0-----:R0:W-:Y:S01]  /*69f0*/  STG.E.U16 [R8.64], R3 ;  /* 0x0000000308007986 */ /* 0x0011e2000c101524 */
[----:B------:R-:W-:Y:S05]  /*6a00*/  BRA `(.L_x_1911) ;  /* 0x00000d2000007947 */ /* 0x000fea0003800000 */
.L_x_1907:
        /* <DEDUP_REMOVED lines=9> */
.L_x_1915:
[----:B------:R-:W-:-:S04]  /*6aa0*/  PRMT R0, RZ, 0x5410, R22 ;  /* 0x00005410ff007816 */ /* 0x000fc80000000016 */
[----:B------:R-:W-:-:S05]  /*6ab0*/  F2FP.PACK_AB R0, RZ, R0 ;  /* 0x00000000ff00723e */ /* 0x000fca00000000ff */
[----:B------:R0:W-:Y:S01]  /*6ac0*/  STG.E.U16 [R8.64], R0 ;  /* 0x0000000008007986 */ /* 0x0001e2000c101524 */
[----:B------:R-:W-:Y:S05]  /*6ad0*/  BRA `(.L_x_1911) ;  /* 0x00000c5000007947 */ /* 0x000fea0003800000 */
.L_x_1914:
        /* <DEDUP_REMOVED lines=10> */
.L_x_1917:
[----:B------:R-:W-:-:S04]  /*6b80*/  PRMT R22, RZ, 0x5410, R22 ;  /* 0x00005410ff167816 */ /* 0x000fc80000000016 */
[----:B------:R-:W-:-:S04]  /*6b90*/  F2FP.PACK_AB R3, RZ, R22 ;  /* 0x00000016ff03723e */ /* 0x000fc800000000ff */
[----:B------:R-:W-:-:S05]  /*6ba0*/  PRMT R3, R3, 0x5410, RZ ;  /* 0x0000541003037816 */ /* 0x000fca00000000ff */
[----:B------:R0:W-:Y:S01]  /*6bb0*/  STG.E [R8.64], R3 ;  /* 0x0000000308007986 */ /* 0x0001e2000c101924 */
[----:B------:R-:W-:Y:S05]  /*6bc0*/  BRA `(.L_x_1911) ;  /* 0x00000b6000007947 */ /* 0x000fea0003800000 */
.L_x_1916:
[----:B------:R-:W-:-:S05]  /*6bd0*/  PRMT R4, RZ, 0x5410, R22 ;  /* 0x00005410ff047816 */ /* 0x000fca0000000016 */
[----:B------:R-:W-:-:S06]  /*6be0*/  FMUL.FTZ R4, R4, 1 ;  /* 0x3f80000004047820 */ /* 0x000fcc0000410000 */
[----:B------:R-:W0:Y:S02]  /*6bf0*/  F2F.F64.F32 R4, R4 ;  /* 0x0000000400047310 */ /* 0x000e240000201800 */
[----:B0-----:R0:W-:Y:S01]  /*6c00*/  STG.E.64 [R8.64], R4 ;  /* 0x0000000408007986 */ /* 0x0011e2000c101b24 */
[----:B------:R-:W-:Y:S05]  /*6c10*/  BRA `(.L_x_1911) ;  /* 0x00000b1000007947 */ /* 0x000fea0003800000 */
.L_x_1906:
        /* <DEDUP_REMOVED lines=13> */
.L_x_1920:
[----:B------:R-:W-:Y:S01]  /*6cf0*/  PRMT R22, RZ, 0x5410, R22 ;  /* 0x00005410ff167816 */ /* 0x000fe20000000016 */
[----:B------:R-:W-:-:S04]  /*6d00*/  CS2R R6, SRZ ;  /* 0x0000000000067805 */ /* 0x000fc8000001ff00 */
[----:B------:R-:W-:-:S06]  /*6d10*/  FMUL.FTZ R4, R22, 1 ;  /* 0x3f80000016047820 */ /* 0x000fcc0000410000 */
[----:B------:R-:W0:Y:S02]  /*6d20*/  F2F.F64.F32 R4, R4 ;  /* 0x0000000400047310 */ /* 0x000e240000201800 */
[----:B0-----:R0:W-:Y:S01]  /*6d30*/  STG.E.128 [R8.64], R4 ;  /* 0x0000000408007986 */ /* 0x0011e2000c101d24 */
[----:B------:R-:W-:Y:S05]  /*6d40*/  BRA `(.L_x_1911) ;  /* 0x000009e000007947 */ /* 0x000fea0003800000 */
.L_x_1919:
        /* <DEDUP_REMOVED lines=21> */
.L_x_1924:
[----:B------:R-:W-:Y:S05]  /*6ea0*/  BSYNC B0 ;  /* 0x0000000000007941 */ /* 0x000fea0003800000 */
.L_x_1923:
[----:B------:R-:W-:-:S05]  /*6eb0*/  LOP3.LUT R5, R0, R5, RZ, 0xfc, !PT ;  /* 0x0000000500057212 */ /* 0x000fca00078efcff */
[----:B------:R0:W-:Y:S01]  /*6ec0*/  STG.E.U8 [R8.64], R5 ;  /* 0x0000000508007986 */ /* 0x0001e2000c101124 */
[----:B------:R-:W-:Y:S05]  /*6ed0*/  BRA `(.L_x_1911) ;  /* 0x0000085000007947 */ /* 0x000fea0003800000 */
.L_x_1922:
        /* <DEDUP_REMOVED lines=13> */
.L_x_1926:
[----:B------:R-:W-:Y:S01]  /*6fb0*/  IMAD.MOV.U32 R0, RZ, RZ, 0x7f ;  /* 0x0000007fff007424 */ /* 0x000fe200078e00ff */
[----:B------:R-:W-:-:S04]  /*6fc0*/  ISETP.GT.U32.AND P0, PT, R3, 0x7f800000, PT ;  /* 0x7f8000000300780c */ /* 0x000fc80003f04070 */
[----:B------:R-:W-:-:S04]  /*6fd0*/  SEL R0, R0, 0x7c, P0 ;  /* 0x0000007c00007807 */ /* 0x000fc80000000000 */
.L_x_1927:
[----:B------:R-:W-:Y:S05]  /*6fe0*/  BSYNC B0 ;  /* 0x0000000000007941 */ /* 0x000fea0003800000 */
.L_x_1925:
[----:B------:R-:W-:-:S04]  /*6ff0*/  LOP3.LUT R3, R5, 0x80000000, RZ, 0xc0, !PT ;  /* 0x8000000005037812 */ /* 0x000fc800078ec0ff */
[----:B------:R-:W-:-:S04]  /*7000*/  SHF.R.U32.HI R3, RZ, 0x18, R3 ;  /* 0x00000018ff037819 */ /* 0x000fc80000011603 */
[----:B------:R-:W-:-:S05]  /*7010*/  LOP3.LUT R3, R0, R3, RZ, 0xfc, !PT ;  /* 0x0000000300037212 */ /* 0x000fca00078efcff */
[----:B------:R0:W-:Y:S01]  /*7020*/  STG.E.U8 [R8.64], R3 ;  /* 0x0000000308007986 */ /* 0x0001e2000c101124 */
[----:B------:R-:W-:Y:S05]  /*7030*/  BRA `(.L_x_1911) ;  /* 0x000006f000007947 */ /* 0x000fea0003800000 */
.L_x_1921:
[----:B------:R0:W-:Y:S01]  /*7040*/  STG.E.U16 [R8.64], R22 ;  /* 0x0000001608007986 */ /* 0x0001e2000c101524 */
[----:B------:R-:W-:Y:S05]  /*7050*/  BRA `(.L_x_1911) ;  /* 0x000006d000007947 */ /* 0x000fea0003800000 */
.L_x_1918:
        /* <DEDUP_REMOVED lines=12> */
.L_x_1930:
        /* <DEDUP_REMOVED lines=17> */
.L_x_1933:
[----:B------:R-:W-:-:S04]  /*7230*/  LOP3.LUT R3, R5, 0x80000000, RZ, 0xc0, !PT ;  /* 0x8000000005037812 */ /* 0x000fc800078ec0ff */
[----:B------:R-:W-:-:S04]  /*7240*/  SHF.R.U32.HI R3, RZ, 0x18, R3 ;  /* 0x00000018ff037819 */ /* 0x000fc80000011603 */
[----:B------:R-:W-:-:S04]  /*7250*/  LOP3.LUT R0, R0, R3, RZ, 0xfc, !PT ;  /* 0x0000000300007212 */ /* 0x000fc800078efcff */
[----:B------:R-:W-:Y:S02]  /*7260*/  PRMT R4, R0, 0x7610, R4 ;  /* 0x0000761000047816 */ /* 0x000fe40000000004 */
.L_x_1932:
[----:B------:R-:W-:Y:S05]  /*7270*/  BSYNC B0 ;  /* 0x0000000000007941 */ /* 0x000fea0003800000 */
.L_x_1931:
[----:B------:R0:W-:Y:S01]  /*7280*/  STG.E.U8 [R8.64], R4 ;  /* 0x0000000408007986 */ /* 0x0001e2000c101124 */
[----:B------:R-:W-:Y:S05]  /*7290*/  BRA `(.L_x_1911) ;  /* 0x0000049000007947 */ /* 0x000fea0003800000 */
.L_x_1929:
        /* <DEDUP_REMOVED lines=17> */
.L_x_1936:
[----:B------:R-:W-:-:S04]  /*73b0*/  LOP3.LUT R3, R5, 0x80000000, RZ, 0xc0, !PT ;  /* 0x8000000005037812 */ /* 0x000fc800078ec0ff */
[----:B------:R-:W-:-:S04]  /*73c0*/  SHF.R.U32.HI R3, RZ, 0x18, R3 ;  /* 0x00000018ff037819 */ /* 0x000fc80000011603 */
[----:B------:R-:W-:-:S04]  /*73d0*/  LOP3.LUT R0, R0, R3, RZ, 0xfc, !PT ;  /* 0x0000000300007212 */ /* 0x000fc800078efcff */
[----:B------:R-:W-:Y:S02]  /*73e0*/  PRMT R4, R0, 0x7610, R4 ;  /* 0x0000761000047816 */ /* 0x000fe40000000004 */
.L_x_1935:
[----:B------:R-:W-:Y:S05]  /*73f0*/  BSYNC B0 ;  /* 0x0000000000007941 */ /* 0x000fea0003800000 */
.L_x_1934:
[----:B------:R0:W-:Y:S01]  /*7400*/  STG.E.U8 [R8.64], R4 ;  /* 0x0000000408007986 */ /* 0x0001e2000c101124 */
[----:B------:R-:W-:Y:S05]  /*7410*/  BRA `(.L_x_1911) ;  /* 0x0000031000007947 */ /* 0x000fea0003800000 */
.L_x_1928:
        /* <DEDUP_REMOVED lines=22> */
.L_x_1910:
        /* <DEDUP_REMOVED lines=20> */
.L_x_1938:
[----:B------:R-:W-:-:S06]  /*76c0*/  PRMT R4, RZ, 0x5410, R22 ;  /* 0x00005410ff047816 */ /* 0x000fcc0000000016 */
[----:B------:R-:W0:Y:S02]  /*76d0*/  F2I.U64.TRUNC R4, R4 ;  /* 0x0000000400047311 */ /* 0x000e24000020d800 */
[----:B0-----:R0:W-:Y:S01]  /*76e0*/  STG.E.64 [R8.64], R4 ;  /* 0x0000000408007986 */ /* 0x0011e2000c101b24 */
[----:B------:R-:W-:Y:S05]  /*76f0*/  BRA `(.L_x_1911) ;  /* 0x0000003000007947 */ /* 0x000fea0003800000 */
.L_x_1937:
[----:B------:R-:W-:-:S04]  /*7700*/  PRMT R22, RZ, 0x5410, R22 ;  /* 0x00005410ff167816 */ /* 0x000fc80000000016 */
[----:B------:R-:W0:Y:S02]  /*7710*/  F2I.FTZ.U32.TRUNC.NTZ R3, R22 ;  /* 0x0000001600037305 */ /* 0x000e24000021f000 */
[----:B0-----:R0:W-:Y:S02]  /*7720*/  STG.E [R8.64], R3 ;  /* 0x0000000308007986 */ /* 0x0011e4000c101924 */
.L_x_1911:
[----:B------:R-:W-:Y:S02]  /*7730*/  IADD3 R2, R2, 0x80, RZ ;  /* 0x0000008002027810 */ /* 0x000fe40007ffe0ff */
.L_x_1872:
[----:B------:R-:W-:Y:S05]  /*7740*/  BSYNC B6 ;  /* 0x0000000000067941 */ /* 0x000fea0003800000 */
.L_x_1871:
        /* <DEDUP_REMOVED lines=21> */
.L_x_1942:
[----:B------:R-:W-:-:S06]  /*78a0*/  PRMT R5, RZ, 0x5410, R19 ;  /* 0x00005410ff057816 */ /* 0x000fcc0000000013 */
[----:B------:R-:W0:Y:S02]  /*78b0*/  F2I.S64.TRUNC R4, R5 ;  /* 0x0000000500047311 */ /* 0x000e24000020d900 */
[----:B0-----:R-:W-:Y:S01]  /*78c0*/  STG.E.U8 [R2.64], R4 ;  /* 0x0000000402007986 */ /* 0x001fe2000c101124 */
[----:B------:R-:W-:Y:S05]  /*78d0*/  EXIT ;  /* 0x000000000000794d */ /* 0x000fea0003800000 */
.L_x_1941:
        /* <DEDUP_REMOVED lines=10> */
.L_x_1945:
[----:B------:R-:W-:-:S06]  /*7980*/  PRMT R19, RZ, 0x5410, R19 ;  /* 0x00005410ff137816 */ /* 0x000fcc0000000013 */
[----:B------:R-:W0:Y:S02]  /*7990*/  F2I.FTZ.TRUNC.NTZ R19, R19 ;  /* 0x0000001300137305 */ /* 0x000e24000021f100 */
[----:B0-----:R-:W-:Y:S01]  /*79a0*/  STG.E [R2.64], R19 ;  /* 0x0000001302007986 */ /* 0x001fe2000c101924 */
[----:B------:R-:W-:Y:S05]  /*79b0*/  EXIT ;  /* 0x000000000000794d */ /* 0x000fea0003800000 */
.L_x_1944:
[----:B------:R-:W-:-:S06]  /*79c0*/  PRMT R19, RZ, 0x5410, R19 ;  /* 0x00005410ff137816 */ /* 0x000fcc0000000013 */
[----:B------:R-:W0:Y:S02]  /*79d0*/  F2I.FTZ.TRUNC.NTZ R19, R19 ;  /* 0x0000001300137305 */ /* 0x000e24000021f100 */
[----:B0-----:R-:W-:Y:S01]  /*79e0*/  STG.E.U16 [R2.64], R19 ;  /* 0x0000001302007986 */ /* 0x001fe2000c101524 */
[----:B------:R-:W-:Y:S05]  /*79f0*/  EXIT ;  /* 0x000000000000794d */ /* 0x000fea0003800000 */
.L_x_1940:
        /* <DEDUP_REMOVED lines=9> */
.L_x_1947:
[----:B------:R-:W-:-:S04]  /*7a90*/  PRMT R0, RZ, 0x5410, R19 ;  /* 0x00005410ff007816 */ /* 0x000fc80000000013 */
[----:B------:R-:W-:-:S05]  /*7aa0*/  F2FP.PACK_AB R0, RZ, R0 ;  /* 0x00000000ff00723e */ /* 0x000fca00000000ff */
[----:B------:R-:W-:Y:S01]  /*7ab0*/  STG.E.U16 [R2.64], R0 ;  /* 0x0000000002007986 */ /* 0x000fe2000c101524 */
[----:B------:R-:W-:Y:S05]  /*7ac0*/  EXIT ;  /* 0x000000000000794d */ /* 0x000fea0003800000 */
.L_x_1946:
        /* <DEDUP_REMOVED lines=10> */
.L_x_1949:
[----:B------:R-:W-:-:S04]  /*7b70*/  PRMT R19, RZ, 0x5410, R19 ;  /* 0x00005410ff137816 */ /* 0x000fc80000000013 */
[----:B------:R-:W-:-:S04]  /*7b80*/  F2FP.PACK_AB R5, RZ, R19 ;  /* 0x00000013ff05723e */ /* 0x000fc800000000ff */
[----:B------:R-:W-:-:S05]  /*7b90*/  PRMT R5, R5, 0x5410, RZ ;  /* 0x0000541005057816 */ /* 0x000fca00000000ff */
[----:B------:R-:W-:Y:S01]  /*7ba0*/  STG.E [R2.64], R5 ;  /* 0x0000000502007986 */ /* 0x000fe2000c101924 */
[----:B------:R-:W-:Y:S05]  /*7bb0*/  EXIT ;  /* 0x000000000000794d */ /* 0x000fea0003800000 */
.L_x_1948:
[----:B------:R-:W-:-:S05]  /*7bc0*/  PRMT R4, RZ, 0x5410, R19 ;  /* 0x00005410ff047816 */ /* 0x000fca0000000013 */
[----:B------:R-:W-:-:S06]  /*7bd0*/  FMUL.FTZ R4, R4, 1 ;  /* 0x3f80000004047820 */ /* 0x000fcc0000410000 */
[----:B------:R-:W0:Y:S02]  /*7be0*/  F2F.F64.F32 R4, R4 ;  /* 0x0000000400047310 */ /* 0x000e240000201800 */
[----:B0-----:R-:W-:Y:S01]  /*7bf0*/  STG.E.64 [R2.64], R4 ;  /* 0x0000000402007986 */ /* 0x001fe2000c101b24 */
[----:B------:R-:W-:Y:S05]  /*7c00*/  EXIT ;  /* 0x000000000000794d */ /* 0x000fea0003800000 */
.L_x_1939:
        /* <DEDUP_REMOVED lines=13> */
.L_x_1952:
[----:B------:R-:W-:Y:S01]  /*7ce0*/  PRMT R19, RZ, 0x5410, R19 ;  /* 0x00005410ff137816 */ /* 0x000fe20000000013 */
[----:B------:R-:W-:-:S04]  /*7cf0*/  CS2R R6, SRZ ;  /* 0x0000000000067805 */ /* 0x000fc8000001ff00 */
[----:B------:R-:W-:-:S06]  /*7d00*/  FMUL.FTZ R4, R19, 1 ;  /* 0x3f80000013047820 */ /* 0x000fcc0000410000 */
[----:B------:R-:W0:Y:S02]  /*7d10*/  F2F.F64.F32 R4, R4 ;  /* 0x0000000400047310 */ /* 0x000e240000201800 */
[----:B0-----:R-:W-:Y:S01]  /*7d20*/  STG.E.128 [R2.64], R4 ;  /* 0x0000000402007986 */ /* 0x001fe2000c101d24 */
[----:B------:R-:W-:Y:S05]  /*7d30*/  EXIT ;  /* 0x000000000000794d */ /* 0x000fea0003800000 */
.L_x_1951:
        /* <DEDUP_REMOVED lines=21> */
.L_x_1956:
[----:B------:R-:W-:Y:S05]  /*7e90*/  BSYNC B0 ;  /* 0x0000000000007941 */ /* 0x000fea0003800000 */
.L_x_1955:
[----:B------:R-:W-:-:S05]  /*7ea0*/  LOP3.LUT R5, R0, R5, RZ, 0xfc, !PT ;  /* 0x0000000500057212 */ /* 0x000fca00078efcff */
[----:B------:R-:W-:Y:S01]  /*7eb0*/  STG.E.U8 [R2.64], R5 ;  /* 0x0000000502007986 */ /* 0x000fe2000c101124 */
[----:B------:R-:W-:Y:S05]  /*7ec0*/  EXIT ;  /* 0x000000000000794d */ /* 0x000fea0003800000 */
.L_x_1954:
        /* <DEDUP_REMOVED lines=13> */
.L_x_1958:
[----:B------:R-:W-:Y:S01]  /*7fa0*/  IMAD.MOV.U32 R0, RZ, RZ, 0x7f ;  /* 0x0000007fff007424 */ /* 0x000fe200078e00ff */
[----:B------:R-:W-:-:S04]  /*7fb0*/  ISETP.GT.U32.AND P0, PT, R4, 0x7f800000, PT ;  /* 0x7f8000000400780c */ /* 0x000fc80003f04070 */
[----:B------:R-:W-:-:S04]  /*7fc0*/  SEL R0, R0, 0x7c, P0 ;  /* 0x0000007c00007807 */ /* 0x000fc80000000000 */
.L_x_1959:
[----:B------:R-:W-:Y:S05]  /*7fd0*/  BSYNC B0 ;  /* 0x0000000000007941 */ /* 0x000fea0003800000 */
.L_x_1957:
[----:B------:R-:W-:-:S04]  /*7fe0*/  LOP3.LUT R4, R19, 0x80000000, RZ, 0xc0, !PT ;  /* 0x8000000013047812 */ /* 0x000fc800078ec0ff */
[----:B------:R-:W-:-:S04]  /*7ff0*/  SHF.R.U32.HI R5, RZ, 0x18, R4 ;  /* 0x00000018ff057819 */ /* 0x000fc80000011604 */
[----:B------:R-:W-:-:S05]  /*8000*/  LOP3.LUT R5, R0, R5, RZ, 0xfc, !PT ;  /* 0x0000000500057212 */ /* 0x000fca00078efcff */
[----:B------:R-:W-:Y:S01]  /*8010*/  STG.E.U8 [R2.64], R5 ;  /* 0x0000000502007986 */ /* 0x000fe2000c101124 */
[----:B------:R-:W-:Y:S05]  /*8020*/  EXIT ;  /* 0x000000000000794d */ /* 0x000fea0003800000 */
.L_x_1953:
[----:B------:R-:W-:Y:S01]  /*8030*/  STG.E.U16 [R2.64], R19 ;  /* 0x0000001302007986 */ /* 0x000fe2000c101524 */
[----:B------:R-:W-:Y:S05]  /*8040*/  EXIT ;  /* 0x000000000000794d */ /* 0x000fea0003800000 */
.L_x_1950:
        /* <DEDUP_REMOVED lines=12> */
.L_x_1962:
        /* <DEDUP_REMOVED lines=17> */
.L_x_1965:
[----:B------:R-:W-:-:S04]  /*8220*/  LOP3.LUT R0, R19, 0x80000000, RZ, 0xc0, !PT ;  /* 0x8000000013007812 */ /* 0x000fc800078ec0ff */
[----:B------:R-:W-:-:S04]  /*8230*/  SHF.R.U32.HI R5, RZ, 0x18, R0 ;  /* 0x00000018ff057819 */ /* 0x000fc80000011600 */
[----:B------:R-:W-:-:S04]  /*8240*/  LOP3.LUT R4, R4, R5, RZ, 0xfc, !PT ;  /* 0x0000000504047212 */ /* 0x000fc800078efcff */
[----:B------:R-:W-:Y:S02]  /*8250*/  PRMT R0, R4, 0x7610, R0 ;  /* 0x0000761004007816 */ /* 0x000fe40000000000 */
.L_x_1964:
[----:B------:R-:W-:Y:S05]  /*8260*/  BSYNC B0 ;  /* 0x0000000000007941 */ /* 0x000fea0003800000 */
.L_x_1963:
[----:B------:R-:W-:Y:S01]  /*8270*/  STG.E.U8 [R2.64], R0 ;  /* 0x0000000002007986 */ /* 0x000fe2000c101124 */
[----:B------:R-:W-:Y:S05]  /*8280*/  EXIT ;  /* 0x000000000000794d */ /* 0x000fea0003800000 */
.L_x_1961:
        /* <DEDUP_REMOVED lines=17> */
.L_x_1968:
[----:B------:R-:W-:-:S04]  /*83a0*/  LOP3.LUT R0, R19, 0x80000000, RZ, 0xc0, !PT ;  /* 0x8000000013007812 */ /* 0x000fc800078ec0ff */
[----:B------:R-:W-:-:S04]  /*83b0*/  SHF.R.U32.HI R5, RZ, 0x18, R0 ;  /* 0x00000018ff057819 */ /* 0x000fc80000011600 */
[----:B------:R-:W-:-:S04]  /*83c0*/  LOP3.LUT R4, R4, R5, RZ, 0xfc, !PT ;  /* 0x0000000504047212 */ /* 0x000fc800078efcff */
[----:B------:R-:W-:Y:S02]  /*83d0*/  PRMT R0, R4, 0x7610, R0 ;  /* 0x0000761004007816 */ /* 0x000fe40000000000 */
.L_x_1967:
[----:B------:R-:W-:Y:S05]  /*83e0*/  BSYNC B0 ;  /* 0x0000000000007941 */ /* 0x000fea0003800000 */
.L_x_1966:
[----:B------:R-:W-:Y:S01]  /*83f0*/  STG.E.U8 [R2.64], R0 ;  /* 0x0000000002007986 */ /* 0x000fe2000c101124 */
[----:B------:R-:W-:Y:S05]  /*8400*/  EXIT ;  /* 0x000000000000794d */ /* 0x000fea0003800000 */
.L_x_1960:
        /* <DEDUP_REMOVED lines=22> */
.L_x_1943:
        /* <DEDUP_REMOVED lines=20> */
.L_x_1970:
[----:B------:R-:W-:-:S06]  /*86b0*/  PRMT R4, RZ, 0x5410, R19 ;  /* 0x00005410ff047816 */ /* 0x000fcc0000000013 */
[----:B------:R-:W0:Y:S02]  /*86c0*/  F2I.U64.TRUNC R4, R4 ;  /* 0x0000000400047311 */ /* 0x000e24000020d800 */
[----:B0-----:R-:W-:Y:S01]  /*86d0*/  STG.E.64 [R2.64], R4 ;  /* 0x0000000402007986 */ /* 0x001fe2000c101b24 */
[----:B------:R-:W-:Y:S05]  /*86e0*/  EXIT ;  /* 0x000000000000794d */ /* 0x000fea0003800000 */
.L_x_1969:
[----:B------:R-:W-:-:S06]  /*86f0*/  PRMT R19, RZ, 0x5410, R19 ;  /* 0x00005410ff137816 */ /* 0x000fcc0000000013 */
[----:B------:R-:W0:Y:S02]  /*8700*/  F2I.FTZ.U32.TRUNC.NTZ R19, R19 ;  /* 0x0000001300137305 */ /* 0x000e24000021f000 */
[----:B0-----:R-:W-:Y:S01]  /*8710*/  STG.E [R2.64], R19 ;  /* 0x0000001302007986 */ /* 0x001fe2000c101924 */
[----:B------:R-:W-:Y:S05]  /*8720*/  EXIT ;  /* 0x000000000000794d */ /* 0x000fea0003800000 */
.L_x_1971:
        /* <DEDUP_REMOVED lines=13> */
.L_x_29841:


//--------------------- .text._ZN2at6native18elementwise_kernelILi128ELi4EZNS0_22gpu_kernel_impl_nocastINS0_13AUnaryFunctorIN3c108BFloat16ES5_S5_ZZZNS0_21heaviside_kernel_cudaERNS_18TensorIteratorBaseEENKUlvE_clEvENKUlvE8_clEvEUlS5_S5_E_EEEEvS7_RKT_EUliE_EEviT1_ --------------------------
	.section	.text._ZN2at6native18elementwise_kernelILi128ELi4EZNS0_22gpu_kernel_impl_nocastINS0_13AUnaryFunctorIN3c108BFloat16ES5_S5_ZZZNS0_21heaviside_kernel_cudaERNS_18TensorIteratorBaseEENKUlvE_clEvENKUlvE8_clEvEUlS5_S5_E_EEEEvS7_RKT_EUliE_EEviT1_,"ax",@progbits
	.sectioninfo	@"SHI_REGISTERS=12"
	.align	128
        .global         _ZN2at6native18elementwise_kernelILi128ELi4EZNS0_22gpu_kernel_impl_nocastINS0_13AUnaryFunctorIN3c108BFloat16ES5_S5_ZZZNS0_21heaviside_kernel_cudaERNS_18TensorIteratorBaseEENKUlvE_clEvENKUlvE8_clEvEUlS5_S5_E_EEEEvS7_RKT_EUliE_EEviT1_
        .type           _ZN2at6native18elementwise_kernelILi128ELi4EZNS0_22gpu_kernel_impl_nocastINS0_13AUnaryFunctorIN3c108BFloat16ES5_S5_ZZZNS0_21heaviside_kernel_cudaERNS_18TensorIteratorBaseEENKUlvE_clEvENKUlvE8_clEvEUlS5_S5_E_EEEEvS7_RKT_EUliE_EEviT1_,@function
        .size           _ZN2at6native18elementwise_kernelILi128ELi4EZNS0_22gpu_kernel_impl_nocastINS0_13AUnaryFunctorIN3c108BFloat16ES5_S5_ZZZNS0_21heaviside_kernel_cudaERNS_18TensorIteratorBaseEENKUlvE_clEvENKUlvE8_clEvEUlS5_S5_E_EEEEvS7_RKT_EUliE_EEviT1_,(.L_x_29842 - _ZN2at6native18elementwise_kernelILi128ELi4EZNS0_22gpu_kernel_impl_nocastINS0_13AUnaryFunctorIN3c108BFloat16ES5_S5_ZZZNS0_21heaviside_kernel_cudaERNS_18TensorIteratorBaseEENKUlvE_clEvENKUlvE8_clEvEUlS5_S5_E_EEEEvS7_RKT_EUliE_EEviT1_)
        .other          _ZN2at6native18elementwise_kernelILi128ELi4EZNS0_22gpu_kernel_impl_nocastINS0_13AUnaryFunctorIN3c108BFloat16ES5_S5_ZZZNS0_21heaviside_kernel_cudaERNS_18TensorIteratorBaseEENKUlvE_clEvENKUlvE8_clEvEUlS5_S5_E_EEEEvS7_RKT_EUliE_EEviT1_,@"STO_CUDA_ENTRY STV_DEFAULT"
_ZN2at6native18elementwise_kernelILi128ELi4EZNS0_22gpu_kernel_impl_nocastINS0_13AUnaryFunctorIN3c108BFloat16ES5_S5_ZZZNS0_21heaviside_kernel_cudaERNS_18TensorIteratorBaseEENKUlvE_clEvENKUlvE8_clEvEUlS5_S5_E_EEEEvS7_RKT_EUliE_EEviT1_:
.text._ZN2at6native18elementwise_kernelILi128ELi4EZNS0_22gpu_kernel_impl_nocastINS0_13AUnaryFunctorIN3c108BFloat16ES5_S5_ZZZNS0_21heaviside_kernel_cudaERNS_18TensorIteratorBaseEENKUlvE_clEvENKUlvE8_clEvEUlS5_S5_E_EEEEvS7_RKT_EUliE_EEviT1_:
        /* <DEDUP_REMOVED lines=9> */
[----:B------:R-:W-:-:S12]  /*0090*/  CS2R R2, SRZ ;  /* 0x0000000000027805 */ /* 0x000fd8000001ff00 */
[----:B------:R-:W-:Y:S05]  /*00a0*/  @!P0 BRA `(.L_x_1974) ;  /* 0x00000e0000008947 */ /* 0x000fea0003800000 */
[----:B------:R-:W-:Y:S01]  /*00b0*/  HFMA2.MMA R2, -RZ, RZ, 0, 0 ;  /* 0x00000000ff027435 */ /* 0x000fe200000001ff */
[----:B------:R-:W-:Y:S02]  /*00c0*/  MOV R3, R0 ;  /* 0x0000000000037202 */ /* 0x000fe40000000f00 */
[----:B------:R-:W-:-:S04]  /*00d0*/  MOV R8, c[0x0][0x168] ;  /* 0x00005a0000087a02 */ /* 0x000fc80000000f00 */
[----:B------:R-:W-:-:S03]  /*00e0*/  ISETP.NE.AND P0, PT, R8, 0x1, PT ;  /* 0x000000010800780c */ /* 0x000fc60003f05270 */
[----:B------:R-:W-:-:S05]  /*00f0*/  IMAD.HI.U32 R4, R0, c[0x0][0x170], R2 ;  /* 0x00005c0000047a27 */ /* 0x000fca00078e0002 */
        /* <DEDUP_REMOVED lines=210> */
[----:B------:R-:W-:-:S05]  /*0e20*/  @P0 IMAD.HI.U32 R4, R7, c[0x0][0x290], R6 ;  /* 0x0000a40007040a27 */ /* 0x000fca00078e0006 */
[----:B------:R-:W-:Y:S01]  /*0e30*/  @P0 SHF.R.U32.HI R6, RZ, c[0x0][0x294], R4 ;  /* 0x0000a500ff060a19 */ /* 0x000fe20000011604 */
[----:B------:R-:W-:-:S03]  /*0e40*/  IMAD R4, R9, c[0x0][0x280], R5 ;  /* 0x0000a00009047a24 */ /* 0x000fc600078e0205 */
[----:B------:R-:W-:Y:S01]  /*0e50*/  @P0 IADD3 R6, -R6, RZ, RZ ;  /* 0x000000ff06060210 */ /* 0x000fe20007ffe1ff */
[C---:B------:R-:W-:Y:S02]  /*0e60*/  IMAD R2, R4.reuse, c[0x0][0x350], R2 ;  /* 0x0000d40004027a24 */ /* 0x040fe400078e0202 */
[----:B------:R-:W-:Y:S02]  /*0e70*/  IMAD R3, R4, c[0x0][0x354], R3 ;  /* 0x0000d50004037a24 */ /* 0x000fe400078e0203 */
[----:B------:R-:W-:-:S04]  /*0e80*/  @P0 IMAD R6, R6, c[0x0][0x28c], R7 ;  /* 0x0000a30006060a24 */ /* 0x000fc800078e0207 */
[C---:B------:R-:W-:Y:S02]  /*0e90*/  @P0 IMAD R2, R6.reuse, c[0x0][0x358], R2 ;  /* 0x0000d60006020a24 */ /* 0x040fe400078e0202 */
[----:B------:R-:W-:-:S05]  /*0ea0*/  @P0 IMAD R3, R6, c[0x0][0x35c], R3 ;  /* 0x0000d70006030a24 */ /* 0x000fca00078e0203 */
.L_x_1974:
[----:B------:R-:W-:-:S04]  /*0eb0*/  IADD3 R4, P0, R3, c[0x0][0x368], RZ ;  /* 0x0000da0003047a10 */ /* 0x000fc80007f1e0ff */
[----:B------:R-:W-:-:S05]  /*0ec0*/  IADD3.X R5, RZ, c[0x0][0x36c], RZ, P0, !PT ;  /* 0x0000db00ff057a10 */ /* 0x000fca00007fe4ff */
[----:B------:R0:W2:Y:S01]  /*0ed0*/  LDG.E.U16 R7, [R4.64] ;  /* 0x0000000604077981 */ /* 0x0000a2000c1e1500 */
[----:B------:R-:W-:Y:S01]  /*0ee0*/  ULDC.U16 UR4, c[0x0][0x372] ;  /* 0x0000dc8000047ab9 */ /* 0x000fe20000000400 */
[----:B------:R-:W-:Y:S01]  /*0ef0*/  IADD3 R2, P1, R2, c[0x0][0x360], RZ ;  /* 0x0000d80002027a10 */ /* 0x000fe20007f3e0ff */
[----:B------:R-:W-:Y:S01]  /*0f00*/  UPRMT UR4, URZ, 0x5410, UR4 ;  /* 0x000054103f047896 */ /* 0x000fe20008000004 */
[----:B------:R-:W-:-:S05]  /*0f10*/  IADD3 R0, R0, 0x80, RZ ;  /* 0x0000008000007810 */ /* 0x000fca0007ffe0ff */
[----:B------:R-:W-:-:S13]  /*0f20*/  FSETP.NEU.FTZ.AND P0, PT, RZ, UR4, PT ;  /* 0x00000004ff007c0b */ /* 0x000fda000bf1d000 */
[----:B------:R-:W-:-:S04]  /*0f30*/  @P0 FSET.BF.LT.FTZ.AND R3, RZ, UR4, PT ;  /* 0x00000004ff030c0a */ /* 0x000fc8000b811000 */
[----:B0-----:R-:W-:Y:S02]  /*0f40*/  @P0 F2FP.BF16.PACK_AB R5, RZ, R3 ;  /* 0x00000003ff05023e */ /* 0x001fe400000010ff */
[----:B------:R-:W-:Y:S02]  /*0f50*/  IADD3.X R3, RZ, c[0x0][0x364], RZ, P1, !PT ;  /* 0x0000d900ff037a10 */ /* 0x000fe40000ffe4ff */
[----:B--2---:R-:W-:-:S05]  /*0f60*/  @P0 PRMT R7, R5, 0x7610, R7 ;  /* 0x0000761005070816 */ /* 0x004fca0000000007 */
[----:B------:R0:W-:Y:S02]  /*0f70*/  STG.E.U16 [R2.64], R7 ;  /* 0x0000000702007986 */ /* 0x0001e4000c101506 */
.L_x_1973:
[----:B------:R-:W-:Y:S05]  /*0f80*/  BSYNC B0 ;  /* 0x0000000000007941 */ /* 0x000fea0003800000 */
.L_x_1972:
[----:B------:R-:W-:Y:S01]  /*0f90*/  ISETP.GE.AND P0, PT, R0, c[0x0][0x160], PT ;  /* 0x0000580000007a0c */ /* 0x000fe20003f06270 */
[----:B------:R-:W-:-:S12]  /*0fa0*/  BSSY B0, `(.L_x_1975) ;  /* 0x00001e4000007945 */ /* 0x000fd80003800000 */
[----:B------:R-:W-:Y:S05]  /*0fb0*/  @P0 BRA `(.L_x_1976) ;  /* 0x00001e2000000947 */ /* 0x000fea0003800000 */
[----:B------:R-:W-:Y:S01]  /*0fc0*/  ISETP.NE.AND P0, PT, RZ, c[0x0][0x168], PT ;  /* 0x00005a00ff007a0c */ /* 0x000fe20003f05270 */
[----:B0-----:R-:W-:-:S12]  /*0fd0*/  CS2R R2, SRZ ;  /* 0x0000000000027805 */ /* 0x001fd8000001ff00 */
[----:B------:R-:W-:Y:S05]  /*0fe0*/  @!P0 BRA `(.L_x_1977) ;  /* 0x00000e0000008947 */ /* 0x000fea0003800000 */
[----:B------:R-:W-:Y:S01]  /*0ff0*/  MOV R3, R0 ;  /* 0x0000000000037202 */ /* 0x000fe20000000f00 */
[----:B------:R-:W-:Y:S01]  /*1000*/  IMAD.MOV.U32 R2, RZ, RZ, RZ ;  /* 0x000000ffff027224 */ /* 0x000fe200078e00ff */
[----:B------:R-:W-:-:S03]  /*1010*/  MOV R8, c[0x0][0x168] ;  /* 0x00005a0000087a02 */ /* 0x000fc60000000f00 */
[----:B------:R-:W-:Y:S01]  /*1020*/  IMAD.HI.U32 R4, R0, c[0x0][0x170], R2 ;  /* 0x00005c0000047a27 */ /* 0x000fe200078e0002 */
[----:B------:R-:W-:-:S04]  /*1030*/  ISETP.NE.AND P0, PT, R8, 0x1, PT ;  /* 0x000000010800780c */ /* 0x000fc80003f05270 */
        /* <DEDUP_REMOVED lines=219> */
.L_x_1977:
        /* <DEDUP_REMOVED lines=11> */
[----:B------:R-:W-:Y:S02]  /*1ea0*/  ISETP.GE.AND P0, PT, R0, c[0x0][0x160], PT ;  /* 0x0000580000007a0c */ /* 0x000fe40003f06270 */
[----:B--2---:R-:W-:-:S05]  /*1eb0*/  @P1 PRMT R7, R5, 0x7610, R7 ;  /* 0x0000761005071816 */ /* 0x004fca0000000007 */
[----:B------:R0:W-:Y:S06]  /*1ec0*/  STG.E.U16 [R2.64], R7 ;  /* 0x0000000702007986 */ /* 0x0001ec000c101506 */
        /* <DEDUP_REMOVED lines=228> */
.L_x_1978:
        /* <DEDUP_REMOVED lines=13> */
.L_x_1976:
[----:B------:R-:W-:Y:S05]  /*2de0*/  BSYNC B0 ;  /* 0x0000000000007941 */ /* 0x000fea0003800000 */
.L_x_1975:
[----:B------:R-:W-:-:S13]  /*2df0*/  ISETP.GE.AND P0, PT, R0, c[0x0][0x160], PT ;  /* 0x0000580000007a0c */ /* 0x000fda0003f06270 */
[----:B------:R-:W-:Y:S05]  /*2e00*/  @P0 EXIT ;  /* 0x000000000000094d */ /* 0x000fea0003800000 */
        /* <DEDUP_REMOVED lines=227> */
.L_x_1979:
[----:B------:R-:W-:-:S04]  /*3c40*/  IADD3 R4, P0, R3, c[0x0][0x368], RZ ;  /* 0x0000da0003047a10 */ /* 0x000fc80007f1e0ff */
[----:B------:R-:W-:-:S05]  /*3c50*/  IADD3.X R5, RZ, c[0x0][0x36c], RZ, P0, !PT ;  /* 0x0000db00ff057a10 */ /* 0x000fca00007fe4ff */
[----:B------:R-:W2:Y:S01]  /*3c60*/  LDG.E.U16 R7, [R4.64] ;  /* 0x0000000604077981 */ /* 0x000ea2000c1e1500 */
[----:B------:R-:W-:Y:S01]  /*3c70*/  ULDC.U16 UR4, c[0x0][0x372] ;  /* 0x0000dc8000047ab9 */ /* 0x000fe20000000400 */
[----:B------:R-:W-:Y:S01]  /*3c80*/  IADD3 R2, P0, R2, c[0x0][0x360], RZ ;  /* 0x0000d80002027a10 */ /* 0x000fe20007f1e0ff */
[----:B------:R-:W-:-:S03]  /*3c90*/  UPRMT UR4, URZ, 0x5410, UR4 ;  /* 0x000054103f047896 */ /* 0x000fc60008000004 */
[----:B------:R-:W-:-:S03]  /*3ca0*/  IADD3.X R3, RZ, c[0x0][0x364], RZ, P0, !PT ;  /* 0x0000d900ff037a10 */ /* 0x000fc600007fe4ff */
[----:B------:R-:W-:-:S13]  /*3cb0*/  FSETP.NEU.FTZ.AND P1, PT, RZ, UR4, PT ;  /* 0x00000004ff007c0b */ /* 0x000fda000bf3d000 */
[----:B------:R-:W-:-:S04]  /*3cc0*/  @P1 FSET.BF.LT.FTZ.AND R0, RZ, UR4, PT ;  /* 0x00000004ff001c0a */ /* 0x000fc8000b811000 */
[----:B------:R-:W-:-:S04]  /*3cd0*/  @P1 F2FP.BF16.PACK_AB R0, RZ, R0 ;  /* 0x00000000ff00123e */ /* 0x000fc800000010ff */
[----:B--2---:R-:W-:-:S05]  /*3ce0*/  @P1 PRMT R7, R0, 0x7610, R7 ;  /* 0x0000761000071816 */ /* 0x004fca0000000007 */
[----:B------:R-:W-:Y:S01]  /*3cf0*/  STG.E.U16 [R2.64], R7 ;  /* 0x0000000702007986 */ /* 0x000fe2000c101506 */
[----:B------:R-:W-:Y:S05]  /*3d00*/  EXIT ;  /* 0x000000000000794d */ /* 0x000fea0003800000 */
.L_x_1980:
        /* <DEDUP_REMOVED lines=15> */
.L_x_29842:


//--------------------- .text._ZN2at6native27unrolled_elementwise_kernelINS0_13AUnaryFunctorIN3c108BFloat16ES4_S4_ZZZNS0_21heaviside_kernel_cudaERNS_18TensorIteratorBaseEENKUlvE_clEvENKUlvE8_clEvEUlS4_S4_E_EESt5arrayIPcLm2EELi4E23TrivialOffsetCalculatorILi1EjESF_NS0_6memory15LoadWithoutCastENSG_16StoreWithoutCastEEEviT_T0_T2_T3_T4_T5_ --------------------------
	.section	.text._ZN2at6native27unrolled_elementwise_kernelINS0_13AUnaryFunctorIN3c108BFloat16ES4_S4_ZZZNS0_21heaviside_kernel_cudaERNS_18TensorIteratorBaseEENKUlvE_clEvENKUlvE8_clEvEUlS4_S4_E_EESt5arrayIPcLm2EELi4E23TrivialOffsetCalculatorILi1EjESF_NS0_6memory15LoadWithoutCastENSG_16StoreWithoutCastEEEviT_T0_T2_T3_T4_T5_,"ax",@progbits
	.sectioninfo	@"SHI_REGISTERS=18"
	.align	128
        .global         _ZN2at6native27unrolled_elementwise_kernelINS0_13AUnaryFunctorIN3c108BFloat16ES4_S4_ZZZNS0_21heaviside_kernel_cudaERNS_18TensorIteratorBaseEENKUlvE_clEvENKUlvE8_clEvEUlS4_S4_E_EESt5arrayIPcLm2EELi4E23TrivialOffsetCalculatorILi1EjESF_NS0_6memory15LoadWithoutCastENSG_16StoreWithoutCastEEEviT_T0_T2_T3_T4_T5_
        .type           _ZN2at6native27unrolled_elementwise_kernelINS0_13AUnaryFunctorIN3c108BFloat16ES4_S4_ZZZNS0_21heaviside_kernel_cudaERNS_18TensorIteratorBaseEENKUlvE_clEvENKUlvE8_clEvEUlS4_S4_E_EESt5arrayIPcLm2EELi4E23TrivialOffsetCalculatorILi1EjESF_NS0_6memory15LoadWithoutCastENSG_16StoreWithoutCastEEEviT_T0_T2_T3_T4_T5_,@function
        .size           _ZN2at6native27unrolled_elementwise_kernelINS0_13AUnaryFunctorIN3c108BFloat16ES4_S4_ZZZNS0_21heaviside_kernel_cudaERNS_18TensorIteratorBaseEENKUlvE_clEvENKUlvE8_clEvEUlS4_S4_E_EESt5arrayIPcLm2EELi4E23TrivialOffsetCalculatorILi1EjESF_NS0_6memory15LoadWithoutCastENSG_16StoreWithoutCastEEEviT_T0_T2_T3_T4_T5_,(.L_x_29843 - _ZN2at6native27unrolled_elementwise_kernelINS0_13AUnaryFunctorIN3c108BFloat16ES4_S4_ZZZNS0_21heaviside_kernel_cudaERNS_18TensorIteratorBaseEENKUlvE_clEvENKUlvE8_clEvEUlS4_S4_E_EESt5arrayIPcLm2EELi4E23TrivialOffsetCalculatorILi1EjESF_NS0_6memory15LoadWithoutCastENSG_16StoreWithoutCastEEEviT_T0_T2_T3_T4_T5_)
        .other          _ZN2at6native27unrolled_elementwise_kernelINS0_13AUnaryFunctorIN3c108BFloat16ES4_S4_ZZZNS0_21heaviside_kernel_cudaERNS_18TensorIteratorBaseEENKUlvE_clEvENKUlvE8_clEvEUlS4_S4_E_EESt5arrayIPcLm2EELi4E23TrivialOffsetCalculatorILi1EjESF_NS0_6memory15LoadWithoutCastENSG_16StoreWithoutCastEEEviT_T0_T2_T3_T4_T5_,@"STO_CUDA_ENTRY STV_DEFAULT"
_ZN2at6native27unrolled_elementwise_kernelINS0_13AUnaryFunctorIN3c108BFloat16ES4_S4_ZZZNS0_21heaviside_kernel_cudaERNS_18TensorIteratorBaseEENKUlvE_clEvENKUlvE8_clEvEUlS4_S4_E_EESt5arrayIPcLm2EELi4E23TrivialOffsetCalculatorILi1EjESF_NS0_6memory15LoadWithoutCastENSG_16StoreWithoutCastEEEviT_T0_T2_T3_T4_T5_:
.text._ZN2at6native27unrolled_elementwise_kernelINS0_13AUnaryFunctorIN3c108BFloat16ES4_S4_ZZZNS0_21heaviside_kernel_cudaERNS_18TensorIteratorBaseEENKUlvE_clEvENKUlvE8_clEvEUlS4_S4_E_EESt5arrayIPcLm2EELi4E23TrivialOffsetCalculatorILi1EjESF_NS0_6memory15LoadWithoutCastENSG_16StoreWithoutCastEEEviT_T0_T2_T3_T4_T5_:
        /* <DEDUP_REMOVED lines=13> */
[----:B------:R-:W-:-:S05]  /*00d0*/  @!P1 IMAD.WIDE.U32 R8, R8, R9, c[0x0][0x170] ;  /* 0x00005c0008089625 */ /* 0x000fca00078e0009 */
[----:B------:R0:W2:Y:S07]  /*00e0*/  @!P1 LDG.E.U16 R5, [R8.64] ;  /* 0x0000000608059981 */ /* 0x0000ae000c1e1500 */
[----:B------:R-:W-:Y:S01]  /*00f0*/  @!P0 IMAD R12, R0, 0x200, R11 ;  /* 0x00000200000c8824 */ /* 0x000fe200078e020b */
[----:B------:R-:W-:Y:S01]  /*0100*/  @!P0 IADD3 R11, R11, 0x80, RZ ;  /* 0x000000800b0b8810 */ /* 0x000fe20007ffe0ff */
[----:B------:R-:W-:-:S03]  /*0110*/  @!P0 IMAD.MOV.U32 R13, RZ, RZ, 0x2 ;  /* 0x00000002ff0d8424 */ /* 0x000fc600078e00ff */
[----:B------:R-:W-:Y:S01]  /*0120*/  ISETP.GE.AND P2, PT, R11, R2, PT ;  /* 0x000000020b00720c */ /* 0x000fe20003f46270 */
[----:B------:R-:W-:Y:S01]  /*0130*/  @!P0 IMAD.WIDE.U32 R12, R12, R13, c[0x0][0x170] ;  /* 0x00005c000c0c8625 */ /* 0x000fe200078e000d */
[----:B------:R-:W-:Y:S02]  /*0140*/  PRMT R4, RZ, 0x7610, R4 ;  /* 0x00007610ff047816 */ /* 0x000fe40000000004 */
[----:B------:R-:W-:-:S04]  /*0150*/  PRMT R3, RZ, 0x7610, R3 ;  /* 0x00007610ff037816 */ /* 0x000fc80000000003 */
[----:B------:R1:W3:Y:S05]  /*0160*/  @!P0 LDG.E.U16 R4, [R12.64] ;  /* 0x000000060c048981 */ /* 0x0002ea000c1e1500 */
[----:B------:R-:W-:Y:S02]  /*0170*/  @!P2 IMAD R14, R0, 0x200, R11 ;  /* 0x00000200000ea824 */ /* 0x000fe400078e020b */
[----:B------:R-:W-:-:S04]  /*0180*/  @!P2 IMAD.MOV.U32 R15, RZ, RZ, 0x2 ;  /* 0x00000002ff0fa424 */ /* 0x000fc800078e00ff */
[----:B------:R-:W-:-:S05]  /*0190*/  @!P2 IMAD.WIDE.U32 R14, R14, R15, c[0x0][0x170] ;  /* 0x00005c000e0ea625 */ /* 0x000fca00078e000f */
[----:B------:R4:W3:Y:S01]  /*01a0*/  @!P2 LDG.E.U16 R3, [R14.64] ;  /* 0x000000060e03a981 */ /* 0x0008e2000c1e1500 */
[----:B------:R-:W-:-:S04]  /*01b0*/  @!P2 IADD3 R11, R11, 0x80, RZ ;  /* 0x000000800b0ba810 */ /* 0x000fc80007ffe0ff */
[----:B------:R-:W-:Y:S01]  /*01c0*/  ISETP.GE.AND P0, PT, R11, R2, PT ;  /* 0x000000020b00720c */ /* 0x000fe20003f06270 */
[----:B------:R-:W-:Y:S01]  /*01d0*/  ULDC.U16 UR4, c[0x0][0x166] ;  /* 0x0000598000047ab9 */ /* 0x000fe20000000400 */
[----:B------:R-:W-:Y:S01]  /*01e0*/  PRMT R6, RZ, 0x7610, R6 ;  /* 0x00007610ff067816 */ /* 0x000fe20000000006 */
[----:B------:R-:W-:-:S10]  /*01f0*/  UPRMT UR4, URZ, 0x5410, UR4 ;  /* 0x000054103f047896 */ /* 0x000fd40008000004 */
[----:B------:R-:W-:Y:S02]  /*0200*/  @!P0 IMAD R10, R0, 0x200, R11 ;  /* 0x00000200000a8824 */ /* 0x000fe400078e020b */
[----:B------:R-:W-:-:S04]  /*0210*/  @!P0 IMAD.MOV.U32 R11, RZ, RZ, 0x2 ;  /* 0x00000002ff0b8424 */ /* 0x000fc800078e00ff */
[----:B------:R-:W-:-:S05]  /*0220*/  @!P0 IMAD.WIDE.U32 R10, R10, R11, c[0x0][0x170] ;  /* 0x00005c000a0a8625 */ /* 0x000fca00078e000b */
[----:B------:R1:W5:Y:S01]  /*0230*/  @!P0 LDG.E.U16 R6, [R10.64] ;  /* 0x000000060a068981 */ /* 0x000362000c1e1500 */
[----:B------:R-:W-:-:S04]  /*0240*/  FSETP.NEU.FTZ.AND P0, PT, RZ, UR4, PT ;  /* 0x00000004ff007c0b */ /* 0x000fc8000bf1d000 */
[----:B------:R-:W-:Y:S01]  /*0250*/  ISETP.GE.OR P2, PT, R7, R2, !P0 ;  /* 0x000000020700720c */ /* 0x000fe20004746670 */
[--C-:B0-----:R-:W-:Y:S02]  /*0260*/  IMAD.MOV.U32 R9, RZ, RZ, R7.reuse ;  /* 0x000000ffff097224 */ /* 0x101fe400078e0007 */
[----:B-1----:R-:W-:-:S03]  /*0270*/  @!P1 IMAD R10, R0, 0x200, R7 ;  /* 0x00000200000a9824 */ /* 0x002fc600078e0207 */
[----:B------:R-:W-:Y:S01]  /*0280*/  IADD3 R13, R9, 0x80, RZ ;  /* 0x00000080090d7810 */ /* 0x000fe20007ffe0ff */
[----:B------:R-:W-:-:S06]  /*0290*/  @!P1 IMAD.MOV.U32 R11, RZ, RZ, 0x2 ;  /* 0x00000002ff0b9424 */ /* 0x000fcc00078e00ff */
[----:B------:R-:W-:-:S04]  /*02a0*/  @!P2 FSET.BF.LT.FTZ.AND R8, RZ, UR4, PT ;  /* 0x00000004ff08ac0a */ /* 0x000fc8000b811000 */
[----:B------:R-:W-:Y:S01]  /*02b0*/  @!P2 F2FP.BF16.PACK_AB R12, RZ, R8 ;  /* 0x00000008ff0ca23e */ /* 0x000fe200000010ff */
[----:B------:R-:W-:Y:S01]  /*02c0*/  @!P1 IMAD.WIDE.U32 R10, R10, R11, c[0x0][0x168] ;  /* 0x00005a000a0a9625 */ /* 0x000fe200078e000b */
[----:B----4-:R-:W-:Y:S02]  /*02d0*/  IADD3 R15, R9, 0x100, RZ ;  /* 0x00000100090f7810 */ /* 0x010fe40007ffe0ff */
[-C--:B------:R-:W-:Y:S02]  /*02e0*/  ISETP.GE.OR P3, PT, R13, R2.reuse, !P0 ;  /* 0x000000020d00720c */ /* 0x080fe40004766670 */
[----:B------:R-:W-:Y:S02]  /*02f0*/  ISETP.GE.OR P4, PT, R15, R2, !P0 ;  /* 0x000000020f00720c */ /* 0x000fe40004786670 */
[----:B------:R-:W-:Y:S02]  /*0300*/  IADD3 R13, R9, 0x180, RZ ;  /* 0x00000180090d7810 */ /* 0x000fe40007ffe0ff */
[----:B------:R-:W-:-:S02]  /*0310*/  @!P1 IADD3 R9, R7, 0x80, RZ ;  /* 0x0000008007099810 */ /* 0x000fc40007ffe0ff */
[----:B------:R-:W-:-:S05]  /*0320*/  ISETP.GE.OR P0, PT, R13, R2, !P0 ;  /* 0x000000020d00720c */ /* 0x000fca0004706670 */
[----:B------:R-:W-:Y:S02]  /*0330*/  @!P3 FSET.BF.LT.FTZ.AND R7, RZ, UR4, PT ;  /* 0x00000004ff07bc0a */ /* 0x000fe4000b811000 */
[----:B------:R-:W-:Y:S02]  /*0340*/  @!P4 FSET.BF.LT.FTZ.AND R8, RZ, UR4, PT ;  /* 0x00000004ff08cc0a */ /* 0x000fe4000b811000 */
[----:B------:R-:W-:Y:S01]  /*0350*/  @!P3 F2FP.BF16.PACK_AB R7, RZ, R7 ;  /* 0x00000007ff07b23e */ /* 0x000fe200000010ff */
[----:B------:R-:W-:Y:S01]  /*0360*/  BSSY B0, `(.L_x_1981) ;  /* 0x0000013000007945 */ /* 0x000fe20003800000 */
[----:B------:R-:W-:Y:S02]  /*0370*/  @!P4 F2FP.BF16.PACK_AB R8, RZ, R8 ;  /* 0x00000008ff08c23e */ /* 0x000fe400000010ff */
[----:B--2---:R-:W-:-:S05]  /*0380*/  @!P2 PRMT R5, R12, 0x7610, R5 ;  /* 0x000076100c05a816 */ /* 0x004fca0000000005 */
[----:B------:R0:W-:Y:S01]  /*0390*/  @!P1 STG.E.U16 [R10.64], R5 ;  /* 0x000000050a009986 */ /* 0x0001e2000c101506 */
[----:B------:R-:W-:Y:S02]  /*03a0*/  ISETP.GE.AND P2, PT, R9, R2, PT ;  /* 0x000000020900720c */ /* 0x000fe40003f46270 */
[----:B---3--:R-:W-:Y:S02]  /*03b0*/  @!P3 PRMT R4, R7, 0x7610, R4 ;  /* 0x000076100704b816 */ /* 0x008fe40000000004 */
[----:B------:R-:W-:Y:S02]  /*03c0*/  @!P0 FSET.BF.LT.FTZ.AND R7, RZ, UR4, PT ;  /* 0x00000004ff078c0a */ /* 0x000fe4000b811000 */
[----:B------:R-:W-:-:S07]  /*03d0*/  @!P4 PRMT R3, R8, 0x7610, R3 ;  /* 0x000076100803c816 */ /* 0x000fce0000000003 */
        /* <DEDUP_REMOVED lines=11> */
.L_x_1982:
[----:B0-----:R-:W-:Y:S05]  /*0490*/  BSYNC B0 ;  /* 0x0000000000007941 */ /* 0x001fea0003800000 */
.L_x_1981:
[----:B------:R-:W-:Y:S02]  /*04a0*/  ISETP.GE.AND P1, PT, R9, R2, PT ;  /* 0x000000020900720c */ /* 0x000fe40003f26270 */
[----:B------:R-:W-:-:S11]  /*04b0*/  @!P0 F2FP.BF16.PACK_AB R7, RZ, R7 ;  /* 0x00000007ff07823e */ /* 0x000fd600000010ff */
[----:B------:R-:W-:Y:S05]  /*04c0*/  @P1 EXIT ;  /* 0x000000000000194d */ /* 0x000fea0003800000 */
[----:B------:R-:W-:Y:S01]  /*04d0*/  IMAD R2, R0, 0x200, R9 ;  /* 0x0000020000027824 */ /* 0x000fe200078e0209 */
[----:B-----5:R-:W-:Y:S01]  /*04e0*/  @!P0 PRMT R6, R7, 0x7610, R6 ;  /* 0x0000761007068816 */ /* 0x020fe20000000006 */
[----:B------:R-:W-:-:S04]  /*04f0*/  IMAD.MOV.U32 R3, RZ, RZ, 0x2 ;  /* 0x00000002ff037424 */ /* 0x000fc800078e00ff */
[----:B------:R-:W-:-:S05]  /*0500*/  IMAD.WIDE.U32 R2, R2, R3, c[0x0][0x168] ;  /* 0x00005a0002027625 */ /* 0x000fca00078e0003 */
[----:B------:R-:W-:Y:S01]  /*0510*/  STG.E.U16 [R2.64], R6 ;  /* 0x0000000602007986 */ /* 0x000fe2000c101506 */
[----:B------:R-:W-:Y:S05]  /*0520*/  EXIT ;  /* 0x000000000000794d */ /* 0x000fea0003800000 */
.L_x_1983:
        /* <DEDUP_REMOVED lines=13> */
.L_x_29843:


//--------------------- .text._ZN2at6native29vectorized_elementwise_kernelILi2ENS0_13AUnaryFunctorIN3c108BFloat16ES4_S4_ZZZNS0_21heaviside_kernel_cudaERNS_18TensorIteratorBaseEENKUlvE_clEvENKUlvE8_clEvEUlS4_S4_E_EESt5arrayIPcLm2EEEEviT0_T1_ --------------------------
	.section	.text._ZN2at6native29vectorized_elementwise_kernelILi2ENS0_13AUnaryFunctorIN3c108BFloat16ES4_S4_ZZZNS0_21heaviside_kernel_cudaERNS_18TensorIteratorBaseEENKUlvE_clEvENKUlvE8_clEvEUlS4_S4_E_EESt5arrayIPcLm2EEEEviT0_T1_,"ax",@progbits
	.sectioninfo	@"SHI_REGISTERS=22"
	.align	128
        .global         _ZN2at6native29vectorized_elementwise_kernelILi2ENS0_13AUnaryFunctorIN3c108BFloat16ES4_S4_ZZZNS0_21heaviside_kernel_cudaERNS_18TensorIteratorBaseEENKUlvE_clEvENKUlvE8_clEvEUlS4_S4_E_EESt5arrayIPcLm2EEEEviT0_T1_
        .type           _ZN2at6native29vectorized_elementwise_kernelILi2ENS0_13AUnaryFunctorIN3c108BFloat16ES4_S4_ZZZNS0_21heaviside_kernel_cudaERNS_18TensorIteratorBaseEENKUlvE_clEvENKUlvE8_clEvEUlS4_S4_E_EESt5arrayIPcLm2EEEEviT0_T1_,@function
        .size           _ZN2at6native29vectorized_elementwise_kernelILi2ENS0_13AUnaryFunctorIN3c108BFloat16ES4_S4_ZZZNS0_21heaviside_kernel_cudaERNS_18TensorIteratorBaseEENKUlvE_clEvENKUlvE8_clEvEUlS4_S4_E_EESt5arrayIPcLm2EEEEviT0_T1_,(.L_x_29844 - _ZN2at6native29vectorized_elementwise_kernelILi2ENS0_13AUnaryFunctorIN3c108BFloat16ES4_S4_ZZZNS0_21heaviside_kernel_cudaERNS_18TensorIteratorBaseEENKUlvE_clEvENKUlvE8_clEvEUlS4_S4_E_EESt5arrayIPcLm2EEEEviT0_T1_)
        .other          _ZN2at6native29vectorized_elementwise_kernelILi2ENS0_13AUnaryFunctorIN3c108BFloat16ES4_S4_ZZZNS0_21heaviside_kernel_cudaERNS_18TensorIteratorBaseEENKUlvE_clEvENKUlvE8_clEvEUlS4_S4_E_EESt5arrayIPcLm2EEEEviT0_T1_,@"STO_CUDA_ENTRY STV_DEFAULT"
_ZN2at6native29vectorized_elementwise_kernelILi2ENS0_13AUnaryFunctorIN3c108BFloat16ES4_S4_ZZZNS0_21heaviside_kernel_cudaERNS_18TensorIteratorBaseEENKUlvE_clEvENKUlvE8_clEvEUlS4_S4_E_EESt5arrayIPcLm2EEEEviT0_T1_:
.text._ZN2at6native29vectorized_elementwise_kernelILi2ENS0_13AUnaryFunctorIN3c108BFloat16ES4_S4_ZZZNS0_21heaviside_kernel_cudaERNS_18TensorIteratorBaseEENKUlvE_clEvENKUlvE8_clEvEUlS4_S4_E_EESt5arrayIPcLm2EEEEviT0_T1_:
        /* <DEDUP_REMOVED lines=15> */
[----:B------:R-:W-:Y:S01]  /*00f0*/  ULDC.U16 UR4, c[0x0][0x166] ;  /* 0x0000598000047ab9 */ /* 0x000fe20000000400 */
[----:B------:R-:W-:Y:S01]  /*0100*/  IMAD.WIDE.U32 R2, R0, R13, c[0x0][0x168] ;  /* 0x00005a0000027625 */ /* 0x000fe200078e000d */
[----:B------:R-:W-:-:S05]  /*0110*/  UPRMT UR4, URZ, 0x5410, UR4 ;  /* 0x000054103f047896 */ /* 0x000fca0008000004 */
[----:B------:R-:W-:Y:S01]  /*0120*/  IMAD.WIDE R2, R11, 0x4, R2 ;  /* 0x000000040b027825 */ /* 0x000fe200078e0202 */
[----:B------:R-:W-:-:S13]  /*0130*/  FSETP.NEU.FTZ.AND P0, PT, RZ, UR4, PT ;  /* 0x00000004ff007c0b */ /* 0x000fda000bf1d000 */
[----:B------:R-:W-:Y:S02]  /*0140*/  @P0 FSET.BF.LT.FTZ.AND R10, RZ, UR4, PT ;  /* 0x00000004ff0a0c0a */ /* 0x000fe4000b811000 */
[----:B------:R-:W-:Y:S02]  /*0150*/  @P0 FSET.BF.LT.FTZ.AND R12, RZ, UR4, PT ;  /* 0x00000004ff0c0c0a */ /* 0x000fe4000b811000 */
[----:B------:R-:W-:Y:S02]  /*0160*/  @P0 FSET.BF.LT.FTZ.AND R13, RZ, UR4, PT ;  /* 0x00000004ff0d0c0a */ /* 0x000fe4000b811000 */
[C---:B--2---:R-:W-:Y:S02]  /*0170*/  PRMT R0, R6.reuse, 0x7610, R0 ;  /* 0x0000761006007816 */ /* 0x044fe40000000000 */
[----:B0-----:R-:W-:Y:S02]  /*0180*/  PRMT R5, R6, 0x7632, R5 ;  /* 0x0000763206057816 */ /* 0x001fe40000000005 */
[----:B------:R-:W-:-:S02]  /*0190*/  @P0 FSET.BF.LT.FTZ.AND R6, RZ, UR4, PT ;  /* 0x00000004ff060c0a */ /* 0x000fc4000b811000 */
[----:B------:R-:W-:Y:S02]  /*01a0*/  @P0 F2FP.BF16.PACK_AB R5, RZ, R10 ;  /* 0x0000000aff05023e */ /* 0x000fe400000010ff */
[----:B------:R-:W-:Y:S02]  /*01b0*/  @P0 F2FP.BF16.PACK_AB R0, RZ, R6 ;  /* 0x00000006ff00023e */ /* 0x000fe400000010ff */
[C---:B---3--:R-:W-:Y:S02]  /*01c0*/  PRMT R4, R7.reuse, 0x7610, R4 ;  /* 0x0000761007047816 */ /* 0x048fe40000000004 */
[----:B------:R-:W-:Y:S02]  /*01d0*/  PRMT R6, R7, 0x7632, R6 ;  /* 0x0000763207067816 */ /* 0x000fe40000000006 */
[----:B------:R-:W-:Y:S02]  /*01e0*/  @P0 FSET.BF.LT.FTZ.AND R7, RZ, UR4, PT ;  /* 0x00000004ff070c0a */ /* 0x000fe4000b811000 */
[----:B------:R-:W-:-:S02]  /*01f0*/  PRMT R11, R0, 0x5410, R5 ;  /* 0x00005410000b7816 */ /* 0x000fc40000000005 */
[----:B------:R-:W-:Y:S02]  /*0200*/  @P0 F2FP.BF16.PACK_AB R4, RZ, R7 ;  /* 0x00000007ff04023e */ /* 0x000fe400000010ff */
[C---:B----4-:R-:W-:Y:S01]  /*0210*/  PRMT R0, R8.reuse, 0x7610, R0 ;  /* 0x0000761008007816 */ /* 0x050fe20000000000 */
[----:B------:R-:W-:Y:S01]  /*0220*/  STG.E [R2.64], R11 ;  /* 0x0000000b02007986 */ /* 0x000fe2000c101906 */
[----:B------:R-:W-:Y:S02]  /*0230*/  PRMT R5, R8, 0x7632, R5 ;  /* 0x0000763208057816 */ /* 0x000fe40000000005 */
[C---:B-----5:R-:W-:Y:S02]  /*0240*/  PRMT R7, R9.reuse, 0x7610, R7 ;  /* 0x0000761009077816 */ /* 0x060fe40000000007 */
[----:B------:R-:W-:Y:S02]  /*0250*/  PRMT R8, R9, 0x7632, R8 ;  /* 0x0000763209087816 */ /* 0x000fe40000000008 */
[----:B------:R-:W-:-:S02]  /*0260*/  @P0 FSET.BF.LT.FTZ.AND R9, RZ, UR4, PT ;  /* 0x00000004ff090c0a */ /* 0x000fc4000b811000 */
[-C--:B------:R-:W-:Y:S02]  /*0270*/  @P0 F2FP.BF16.PACK_AB R6, RZ, R10.reuse ;  /* 0x0000000aff06023e */ /* 0x080fe400000010ff */
[----:B------:R-:W-:Y:S02]  /*0280*/  @P0 F2FP.BF16.PACK_AB R0, RZ, R9 ;  /* 0x00000009ff00023e */ /* 0x000fe400000010ff */
[----:B------:R-:W-:Y:S02]  /*0290*/  @P0 F2FP.BF16.PACK_AB R5, RZ, R10 ;  /* 0x0000000aff05023e */ /* 0x000fe400000010ff */
[----:B------:R-:W-:Y:S02]  /*02a0*/  @P0 F2FP.BF16.PACK_AB R7, RZ, R12 ;  /* 0x0000000cff07023e */ /* 0x000fe400000010ff */
[----:B------:R-:W-:Y:S02]  /*02b0*/  @P0 F2FP.BF16.PACK_AB R8, RZ, R13 ;  /* 0x0000000dff08023e */ /* 0x000fe400000010ff */
[----:B------:R-:W-:-:S02]  /*02c0*/  PRMT R4, R4, 0x5410, R6 ;  /* 0x0000541004047816 */ /* 0x000fc40000000006 */
[----:B------:R-:W-:Y:S02]  /*02d0*/  PRMT R0, R0, 0x5410, R5 ;  /* 0x0000541000007816 */ /* 0x000fe40000000005 */
[----:B------:R-:W-:Y:S01]  /*02e0*/  PRMT R7, R7, 0x5410, R8 ;  /* 0x0000541007077816 */ /* 0x000fe20000000008 */
[----:B------:R-:W-:Y:S04]  /*02f0*/  STG.E [R2.64+0x200], R4 ;  /* 0x0002000402007986 */ /* 0x000fe8000c101906 */
[----:B------:R-:W-:Y:S04]  /*0300*/  STG.E [R2.64+0x400], R0 ;  /* 0x0004000002007986 */ /* 0x000fe8000c101906 */
[----:B------:R-:W-:Y:S01]  /*0310*/  STG.E [R2.64+0x600], R7 ;  /* 0x0006000702007986 */ /* 0x000fe2000c101906 */
[----:B------:R-:W-:Y:S05]  /*0320*/  EXIT ;  /* 0x000000000000794d */ /* 0x000fea0003800000 */
.L_x_1984:
[----:B------:R-:W0:Y:S01]  /*0330*/  S2R R5, SR_TID.X ;  /* 0x0000000000057919 */ /* 0x000e220000002100 */
[----:B------:R-:W-:Y:S01]  /*0340*/  BSSY B0, `(.L_x_1985) ;  /* 0x0000016000007945 */ /* 0x000fe20003800000 */
        /* <DEDUP_REMOVED lines=8> */
[----:B------:R-:W-:-:S04]  /*03d0*/  @!P0 IADD3 R9, R9, 0x80, RZ ;  /* 0x0000008009098810 */ /* 0x000fc80007ffe0ff */
[----:B------:R-:W-:-:S13]  /*03e0*/  ISETP.GE.AND P1, PT, R9, R2, PT ;  /* 0x000000020900720c */ /* 0x000fda0003f26270 */
[----:B------:R-:W-:Y:S05]  /*03f0*/  @P1 BRA `(.L_x_1986) ;  /* 0x000000a000001947 */ /* 0x000fea0003800000 */
[----:B------:R-:W-:Y:S01]  /*0400*/  IMAD.IADD R6, R0, 0x1, R9 ;  /* 0x0000000100067824 */ /* 0x000fe200078e0209 */
[----:B------:R-:W-:Y:S01]  /*0410*/  IADD3 R9, R9, 0x80, RZ ;  /* 0x0000008009097810 */ /* 0x000fe20007ffe0ff */
[----:B------:R-:W-:-:S03]  /*0420*/  IMAD.MOV.U32 R13, RZ, RZ, 0x2 ;  /* 0x00000002ff0d7424 */ /* 0x000fc600078e00ff */
[----:B------:R-:W-:Y:S01]  /*0430*/  ISETP.GE.AND P1, PT, R9, R2, PT ;  /* 0x000000020900720c */ /* 0x000fe20003f26270 */
[----:B------:R-:W-:-:S05]  /*0440*/  IMAD.WIDE.U32 R6, R6, R13, c[0x0][0x170] ;  /* 0x00005c0006067625 */ /* 0x000fca00078e000d */
[----:B------:R0:W5:Y:S07]  /*0450*/  LDG.E.U16 R4, [R6.64] ;  /* 0x0000000606047981 */ /* 0x00016e000c1e1500 */
[----:B------:R-:W-:-:S04]  /*0460*/  @!P1 IMAD.IADD R12, R0, 0x1, R9 ;  /* 0x00000001000c9824 */ /* 0x000fc800078e0209 */
[----:B------:R-:W-:-:S05]  /*0470*/  @!P1 IMAD.WIDE.U32 R12, R12, R13, c[0x0][0x170] ;  /* 0x00005c000c0c9625 */ /* 0x000fca00078e000d */
[----:B------:R0:W5:Y:S01]  /*0480*/  @!P1 LDG.E.U16 R3, [R12.64] ;  /* 0x000000060c039981 */ /* 0x000162000c1e1500 */
[----:B------:R-:W-:-:S03]  /*0490*/  @!P1 IADD3 R9, R9, 0x80, RZ ;  /* 0x0000008009099810 */ /* 0x000fc60007ffe0ff */
.L_x_1986:
[----:B------:R-:W-:Y:S05]  /*04a0*/  BSYNC B0 ;  /* 0x0000000000007941 */ /* 0x000fea0003800000 */
.L_x_1985:
[----:B------:R-:W-:Y:S01]  /*04b0*/  ISETP.GE.AND P1, PT, R9, R2, PT ;  /* 0x000000020900720c */ /* 0x000fe20003f26270 */
[----:B------:R-:W-:Y:S01]  /*04c0*/  BSSY B0, `(.L_x_1987) ;  /* 0x000000f000007945 */ /* 0x000fe20003800000 */
[----:B0-----:R-:W-:Y:S01]  /*04d0*/  PRMT R6, RZ, 0x7610, R6 ;  /* 0x00007610ff067816 */ /* 0x001fe20000000006 */
[----:B------:R-:W-:Y:S01]  /*04e0*/  @!P6 IMAD.MOV.U32 R11, RZ, RZ, 0x2 ;  /* 0x00000002ff0be424 */ /* 0x000fe200078e00ff */
[----:B------:R-:W-:-:S09]  /*04f0*/  PRMT R7, RZ, 0x7610, R7 ;  /* 0x00007610ff077816 */ /* 0x000fd20000000007 */
        /* <DEDUP_REMOVED lines=11> */
.L_x_1988:
[----:B------:R-:W-:Y:S05]  /*05b0*/  BSYNC B0 ;  /* 0x0000000000007941 */ /* 0x000fea0003800000 */
.L_x_1987:
[----:B------:R-:W-:Y:S01]  /*05c0*/  ISETP.GE.AND P2, PT, R9, R2, PT ;  /* 0x000000020900720c */ /* 0x000fe20003f46270 */
[----:B0-----:R-:W-:Y:S01]  /*05d0*/  @!P6 IMAD.WIDE.U32 R12, R8, R11, c[0x0][0x170] ;  /* 0x00005c00080ce625 */ /* 0x001fe200078e000b */
[----:B------:R-:W-:-:S06]  /*05e0*/  PRMT R14, RZ, 0x7610, R14 ;  /* 0x00007610ff0e7816 */ /* 0x000fcc000000000e */
[----:B------:R0:W2:Y:S01]  /*05f0*/  @!P6 LDG.E.U16 R14, [R12.64] ;  /* 0x000000060c0ee981 */ /* 0x0000a2000c1e1500 */
[----:B------:R-:W-:Y:S01]  /*0600*/  @!P0 IMAD.MOV.U32 R11, RZ, RZ, 0x2 ;  /* 0x00000002ff0b8424 */ /* 0x000fe200078e00ff */
[----:B------:R-:W-:Y:S02]  /*0610*/  PRMT R15, RZ, 0x7610, R15 ;  /* 0x00007610ff0f7816 */ /* 0x000fe4000000000f */
[----:B------:R-:W-:Y:S01]  /*0620*/  PRMT R8, RZ, 0x7610, R8 ;  /* 0x00007610ff087816 */ /* 0x000fe20000000008 */
[----:B------:R-:W-:Y:S01]  /*0630*/  @!P2 IMAD.IADD R17, R0, 0x1, R9 ;  /* 0x000000010011a824 */ /* 0x000fe200078e0209 */
[----:B------:R-:W-:Y:S01]  /*0640*/  @!P2 IADD3 R9, R9, 0x80, RZ ;  /* 0x000000800909a810 */ /* 0x000fe20007ffe0ff */
[----:B------:R-:W-:Y:S02]  /*0650*/  @!P2 IMAD.MOV.U32 R18, RZ, RZ, 0x2 ;  /* 0x00000002ff12a424 */ /* 0x000fe400078e00ff */
[----:B------:R-:W-:Y:S01]  /*0660*/  @!P0 IMAD.WIDE.U32 R10, R10, R11, c[0x0][0x170] ;  /* 0x00005c000a0a8625 */ /* 0x000fe200078e000b */
[----:B------:R-:W-:-:S03]  /*0670*/  ISETP.GE.AND P1, PT, R9, R2, PT ;  /* 0x000000020900720c */ /* 0x000fc60003f26270 */
[----:B0-----:R-:W-:Y:S01]  /*0680*/  @!P2 IMAD.WIDE.U32 R12, R17, R18, c[0x0][0x170] ;  /* 0x00005c00110ca625 */ /* 0x001fe200078e0012 */
[----:B------:R0:W3:Y:S09]  /*0690*/  @!P0 LDG.E.U16 R15, [R10.64] ;  /* 0x000000060a0f8981 */ /* 0x0000f2000c1e1500 */
[--C-:B------:R-:W-:Y:S01]  /*06a0*/  @!P1 IMAD.IADD R16, R0, 0x1, R9.reuse ;  /* 0x0000000100109824 */ /* 0x100fe200078e0209 */
[----:B------:R-:W-:Y:S01]  /*06b0*/  PRMT R9, RZ, 0x7610, R9 ;  /* 0x00007610ff097816 */ /* 0x000fe20000000009 */
[----:B------:R-:W-:-:S04]  /*06c0*/  @!P1 IMAD.MOV.U32 R19, RZ, RZ, 0x2 ;  /* 0x00000002ff139424 */ /* 0x000fc800078e00ff */
[----:B------:R-:W-:Y:S01]  /*06d0*/  @!P1 IMAD.WIDE.U32 R16, R16, R19, c[0x0][0x170] ;  /* 0x00005c0010109625 */ /* 0x000fe200078e0013 */
[----:B------:R1:W4:Y:S04]  /*06e0*/  @!P2 LDG.E.U16 R9, [R12.64] ;  /* 0x000000060c09a981 */ /* 0x000328000c1e1500 */
[----:B------:R0:W3:Y:S01]  /*06f0*/  @!P1 LDG.E.U16 R8, [R16.64] ;  /* 0x0000000610089981 */ /* 0x0000e2000c1e1500 */
[----:B------:R-:W-:Y:S02]  /*0700*/  ULDC.U16 UR4, c[0x0][0x166] ;  /* 0x0000598000047ab9 */ /* 0x000fe40000000400 */
[----:B------:R-:W-:Y:S01]  /*0710*/  UPRMT UR4, URZ, 0x5410, UR4 ;  /* 0x000054103f047896 */ /* 0x000fe20008000004 */
[----:B------:R-:W-:-:S05]  /*0720*/  IADD3 R19, R5, 0x100, RZ ;  /* 0x0000010005137810 */ /* 0x000fca0007ffe0ff */
[----:B------:R-:W-:-:S04]  /*0730*/  FSETP.NEU.FTZ.AND P0, PT, RZ, UR4, PT ;  /* 0x00000004ff007c0b */ /* 0x000fc8000bf1d000 */
[-C--:B------:R-:W-:Y:S02]  /*0740*/  ISETP.GE.OR P1, PT, R5, R2.reuse, !P0 ;  /* 0x000000020500720c */ /* 0x080fe40004726670 */
[-C--:B------:R-:W-:Y:S02]  /*0750*/  ISETP.GE.OR P2, PT, R19, R2.reuse, !P0 ;  /* 0x000000021300720c */ /* 0x080fe40004746670 */
[C---:B-1----:R-:W-:Y:S02]  /*0760*/  IADD3 R13, R5.reuse, 0x200, RZ ;  /* 0x00000200050d7810 */ /* 0x042fe40007ffe0ff */
[----:B0-----:R-:W-:Y:S02]  /*0770*/  IADD3 R11, R5, 0x180, RZ ;  /* 0x00000180050b7810 */ /* 0x001fe40007ffe0ff */
[----:B------:R-:W-:-:S05]  /*0780*/  ISETP.GE.OR P4, PT, R13, R2, !P0 ;  /* 0x000000020d00720c */ /* 0x000fca0004786670 */
[----:B------:R-:W-:-:S04]  /*0790*/  @!P1 FSET.BF.LT.FTZ.AND R10, RZ, UR4, PT ;  /* 0x00000004ff0a9c0a */ /* 0x000fc8000b811000 */
[----:B------:R-:W-:Y:S02]  /*07a0*/  @!P1 F2FP.BF16.PACK_AB R12, RZ, R10 ;  /* 0x0000000aff0c923e */ /* 0x000fe400000010ff */
[----:B------:R-:W-:Y:S02]  /*07b0*/  @!P2 FSET.BF.LT.FTZ.AND R10, RZ, UR4, PT ;  /* 0x00000004ff0aac0a */ /* 0x000fe4000b811000 */
[-C--:B------:R-:W-:Y:S02]  /*07c0*/  ISETP.GE.OR P5, PT, R11, R2.reuse, !P0 ;  /* 0x000000020b00720c */ /* 0x080fe400047a6670 */
[C---:B------:R-:W-:Y:S02]  /*07d0*/  IADD3 R19, R5.reuse, 0x80, RZ ;  /* 0x0000008005137810 */ /* 0x040fe40007ffe0ff */
[----:B------:R-:W-:Y:S02]  /*07e0*/  IADD3 R13, R5, 0x300, RZ ;  /* 0x00000300050d7810 */ /* 0x000fe40007ffe0ff */
[----:B------:R-:W-:-:S02]  /*07f0*/  ISETP.GE.OR P3, PT, R19, R2, !P0 ;  /* 0x000000021300720c */ /* 0x000fc40004766670 */
[C---:B------:R-:W-:Y:S01]  /*0800*/  IADD3 R11, R5.reuse, 0x280, RZ ;  /* 0x00000280050b7810 */ /* 0x040fe20007ffe0ff */
[----:B------:R-:W-:Y:S01]  /*0810*/  @!P6 IMAD.MOV.U32 R19, RZ, RZ, 0x2 ;  /* 0x00000002ff13e424 */ /* 0x000fe200078e00ff */
[----:B------:R-:W-:Y:S01]  /*0820*/  IADD3 R17, R5, 0x380, RZ ;  /* 0x0000038005117810 */ /* 0x000fe20007ffe0ff */
[----:B------:R-:W-:Y:S01]  /*0830*/  BSSY B0, `(.L_x_1989) ;  /* 0x0000049000007945 */ /* 0x000fe20003800000 */
[----:B------:R-:W-:Y:S01]  /*0840*/  BSSY B1, `(.L_x_1990) ;  /* 0x0000041000017945 */ /* 0x000fe20003800000 */
[----:B--2---:R-:W-:Y:S02]  /*0850*/  @!P1 PRMT R14, R12, 0x7610, R14 ;  /* 0x000076100c0e9816 */ /* 0x004fe4000000000e */
[----:B------:R-:W-:Y:S01]  /*0860*/  @!P2 F2FP.BF16.PACK_AB R12, RZ, R10 ;  /* 0x0000000aff0ca23e */ /* 0x000fe200000010ff */
[----:B------:R-:W-:-:S03]  /*0870*/  @!P6 IMAD.IADD R10, R0, 0x1, R5 ;  /* 0x00000001000ae824 */ /* 0x000fc600078e0205 */
[----:B-----5:R-:W-:Y:S02]  /*0880*/  @!P2 PRMT R4, R12, 0x7610, R4 ;  /* 0x000076100c04a816 */ /* 0x020fe40000000004 */
[-C--:B------:R-:W-:Y:S02]  /*0890*/  ISETP.GE.OR P2, PT, R13, R2.reuse, !P0 ;  /* 0x000000020d00720c */ /* 0x080fe40004746670 */
[----:B------:R-:W-:Y:S02]  /*08a0*/  @!P4 FSET.BF.LT.FTZ.AND R13, RZ, UR4, PT ;  /* 0x00000004ff0dcc0a */ /* 0x000fe4000b811000 */
[-C--:B------:R-:W-:Y:S01]  /*08b0*/  ISETP.GE.OR P1, PT, R11, R2.reuse, !P0 ;  /* 0x000000020b00720c */ /* 0x080fe20004726670 */
[----:B------:R-:W-:Y:S01]  /*08c0*/  @!P6 IMAD.WIDE.U32 R10, R10, R19, c[0x0][0x168] ;  /* 0x00005a000a0ae625 */ /* 0x000fe200078e0013 */
[----:B------:R-:W-:Y:S02]  /*08d0*/  ISETP.GE.OR P0, PT, R17, R2, !P0 ;  /* 0x000000021100720c */ /* 0x000fe40004706670 */
[----:B------:R-:W-:-:S02]  /*08e0*/  @!P4 F2FP.BF16.PACK_AB R13, RZ, R13 ;  /* 0x0000000dff0dc23e */ /* 0x000fc400000010ff */
[----:B------:R-:W-:Y:S02]  /*08f0*/  @!P6 IADD3 R5, R5, 0x80, RZ ;  /* 0x000000800505e810 */ /* 0x000fe40007ffe0ff */
[----:B------:R-:W-:Y:S01]  /*0900*/  @!P5 FSET.BF.LT.FTZ.AND R12, RZ, UR4, PT ;  /* 0x00000004ff0cdc0a */ /* 0x000fe2000b811000 */
[----:B------:R0:W-:Y:S01]  /*0910*/  @!P6 STG.E.U16 [R10.64], R14 ;  /* 0x0000000e0a00e986 */ /* 0x0001e2000c101506 */
[----:B------:R-:W-:Y:S02]  /*0920*/  @!P4 PRMT R7, R13, 0x7610, R7 ;  /* 0x000076100d07c816 */ /* 0x000fe40000000007 */
[----:B------:R-:W-:Y:S02]  /*0930*/  ISETP.GE.AND P4, PT, R5, R2, PT ;  /* 0x000000020500720c */ /* 0x000fe40003f86270 */
[----:B------:R-:W-:Y:S02]  /*0940*/  @!P1 FSET.BF.LT.FTZ.AND R13, RZ, UR4, PT ;  /* 0x00000004ff0d9c0a */ /* 0x000fe4000b811000 */
[----:B0-----:R-:W-:-:S02]  /*0950*/  @!P5 F2FP.BF16.PACK_AB R11, RZ, R12 ;  /* 0x0000000cff0bd23e */ /* 0x001fc400000010ff */
[----:B------:R-:W-:Y:S02]  /*0960*/  @!P3 FSET.BF.LT.FTZ.AND R12, RZ, UR4, PT ;  /* 0x00000004ff0cbc0a */ /* 0x000fe4000b811000 */
[----:B------:R-:W-:Y:S02]  /*0970*/  @!P5 PRMT R3, R11, 0x7610, R3 ;  /* 0x000076100b03d816 */ /* 0x000fe40000000003 */
[----:B------:R-:W-:Y:S02]  /*0980*/  @!P3 F2FP.BF16.PACK_AB R11, RZ, R12 ;  /* 0x0000000cff0bb23e */ /* 0x000fe400000010ff */
[----:B------:R-:W-:Y:S02]  /*0990*/  @!P2 FSET.BF.LT.FTZ.AND R12, RZ, UR4, PT ;  /* 0x00000004ff0cac0a */ /* 0x000fe4000b811000 */
[----:B------:R-:W-:Y:S02]  /*09a0*/  @!P0 FSET.BF.LT.FTZ.AND R16, RZ, UR4, PT ;  /* 0x00000004ff108c0a */ /* 0x000fe4000b811000 */
[----:B------:R-:W-:-:S02]  /*09b0*/  @!P1 F2FP.BF16.PACK_AB R13, RZ, R13 ;  /* 0x0000000dff0d923e */ /* 0x000fc400000010ff */
[----:B------:R-:W-:Y:S02]  /*09c0*/  @!P2 F2FP.BF16.PACK_AB R12, RZ, R12 ;  /* 0x0000000cff0ca23e */ /* 0x000fe400000010ff */
[----:B------:R-:W-:Y:S02]  /*09d0*/  @!P0 F2FP.BF16.PACK_AB R16, RZ, R16 ;  /* 0x00000010ff10823e */ /* 0x000fe400000010ff */
[----:B------:R-:W-:Y:S02]  /*09e0*/  @!P1 PRMT R6, R13, 0x7610, R6 ;  /* 0x000076100d069816 */ /* 0x000fe40000000006 */
[----:B---3--:R-:W-:Y:S02]  /*09f0*/  @!P3 PRMT R15, R11, 0x7610, R15 ;  /* 0x000076100b0fb816 */ /* 0x008fe4000000000f */
[----:B----4-:R-:W-:Y:S02]  /*0a00*/  @!P2 PRMT R9, R12, 0x7610, R9 ;  /* 0x000076100c09a816 */ /* 0x010fe40000000009 */
[----:B------:R-:W-:Y:S01]  /*0a10*/  @!P0 PRMT R8, R16, 0x7610, R8 ;  /* 0x0000761010088816 */ /* 0x000fe20000000008 */
[----:B------:R-:W-:Y:S05]  /*0a20*/  @P4 BRA `(.L_x_1991) ;  /* 0x000000c000004947 */ /* 0x000fea0003800000 */
[----:B------:R-:W-:Y:S01]  /*0a30*/  IMAD.IADD R10, R0, 0x1, R5 ;  /* 0x00000001000a7824 */ /* 0x000fe200078e0205 */
        /* <DEDUP_REMOVED lines=11> */
.L_x_1991:
[----:B------:R-:W-:-:S13]  /*0af0*/  ISETP.GE.AND P0, PT, R5, R2, PT ;  /* 0x000000020500720c */ /* 0x000fda0003f06270 */
[----:B------:R-:W-:Y:S05]  /*0b00*/  @P0 BRA `(.L_x_1993) ;  /* 0x000000c000000947 */ /* 0x000fea0003800000 */
[----:B0-----:R-:W-:Y:S01]  /*0b10*/  IMAD.IADD R10, R0, 0x1, R5 ;  /* 0x00000001000a7824 */ /* 0x001fe200078e0205 */
[----:B------:R-:W-:Y:S01]  /*0b20*/  IADD3 R5, R5, 0x80, RZ ;  /* 0x0000008005057810 */ /* 0x000fe20007ffe0ff */
[----:B------:R-:W-:-:S04]  /*0b30*/  IMAD.MOV.U32 R11, RZ, RZ, 0x2 ;  /* 0x00000002ff0b7424 */ /* 0x000fc800078e00ff */
[----:B------:R-:W-:-:S05]  /*0b40*/  IMAD.WIDE.U32 R10, R10, R11, c[0x0][0x168] ;  /* 0x00005a000a0a7625 */ /* 0x000fca00078e000b */
[----:B------:R0:W-:Y:S02]  /*0b50*/  STG.E.U16 [R10.64], R3 ;  /* 0x000000030a007986 */ /* 0x0001e4000c101506 */
.L_x_1992:
[----:B------:R-:W-:-:S13]  /*0b60*/  ISETP.GE.AND P0, PT, R5, R2, PT ;  /* 0x000000020500720c */ /* 0x000fda0003f06270 */
[----:B------:R-:W-:Y:S05]  /*0b70*/  @P0 BRA `(.L_x_1994) ;  /* 0x000000d000000947 */ /* 0x000fea0003800000 */
[----:B0-----:R-:W-:Y:S01]  /*0b80*/  IMAD.IADD R10, R0, 0x1, R5 ;  /* 0x00000001000a7824 */ /* 0x001fe200078e0205 */
[----:B------:R-:W-:Y:S01]  /*0b90*/  IADD3 R5, R5, 0x80, RZ ;  /* 0x0000008005057810 */ /* 0x000fe20007ffe0ff */
[----:B------:R-:W-:-:S04]  /*0ba0*/  IMAD.MOV.U32 R11, RZ, RZ, 0x2 ;  /* 0x00000002ff0b7424 */ /* 0x000fc800078e00ff */
[----:B------:R-:W-:-:S05]  /*0bb0*/  IMAD.WIDE.U32 R10, R10, R11, c[0x0][0x168] ;  /* 0x00005a000a0a7625 */ /* 0x000fca00078e000b */
[----:B------:R0:W-:Y:S02]  /*0bc0*/  STG.E.U16 [R10.64], R7 ;  /* 0x000000070a007986 */ /* 0x0001e4000c101506 */
.L_x_1993:
        /* <DEDUP_REMOVED lines=8> */
.L_x_1994:
[----:B------:R-:W-:Y:S05]  /*0c50*/  BSYNC B1 ;  /* 0x0000000000017941 */ /* 0x000fea0003800000 */
.L_x_1990:
[----:B------:R-:W-:-:S13]  /*0c60*/  ISETP.GE.AND P0, PT, R5, R2, PT ;  /* 0x000000020500720c */ /* 0x000fda0003f06270 */
[----:B0-----:R-:W-:Y:S01]  /*0c70*/  @!P0 IMAD.IADD R6, R0, 0x1, R5 ;  /* 0x0000000100068824 */ /* 0x001fe200078e0205 */
[----:B------:R-:W-:Y:S01]  /*0c80*/  @!P0 IADD3 R5, R5, 0x80, RZ ;  /* 0x0000008005058810 */ /* 0x000fe20007ffe0ff */
[----:B------:R-:W-:-:S04]  /*0c90*/  @!P0 IMAD.MOV.U32 R7, RZ, RZ, 0x2 ;  /* 0x00000002ff078424 */ /* 0x000fc800078e00ff */
[----:B------:R-:W-:-:S05]  /*0ca0*/  @!P0 IMAD.WIDE.U32 R6, R6, R7, c[0x0][0x168] ;  /* 0x00005a0006068625 */ /* 0x000fca00078e0007 */
[----:B------:R0:W-:Y:S02]  /*0cb0*/  @!P0 STG.E.U16 [R6.64], R9 ;  /* 0x0000000906008986 */ /* 0x0001e4000c101506 */
.L_x_1995:
[----:B------:R-:W-:Y:S05]  /*0cc0*/  BSYNC B0 ;  /* 0x0000000000007941 */ /* 0x000fea0003800000 */
.L_x_1989:
        /* <DEDUP_REMOVED lines=8> */
.L_x_1996:
        /* <DEDUP_REMOVED lines=11> */
.L_x_29844:


//--------------------- .text._ZN2at6native29vectorized_elementwise_kernelILi4ENS0_13AUnaryFunctorIN3c108BFloat16ES4_S4_ZZZNS0_21heaviside_kernel_cudaERNS_18TensorIteratorBaseEENKUlvE_clEvENKUlvE8_clEvEUlS4_S4_E_EESt5arrayIPcLm2EEEEviT0_T1_ --------------------------
	.section	.text._ZN2at6native29vectorized_elementwise_kernelILi4ENS0_13AUnaryFunctorIN3c108BFloat16ES4_S4_ZZZNS0_21heaviside_kernel_cudaERNS_18TensorIteratorBaseEENKUlvE_clEvENKUlvE8_clEvEUlS4_S4_E_EESt5arrayIPcLm2EEEEviT0_T1_,"ax",@progbits
	.sectioninfo	@"SHI_REGISTERS=22"
	.align	128
        .global         _ZN2at6native29vectorized_elementwise_kernelILi4ENS0_13AUnaryFunctorIN3c108BFloat16ES4_S4_ZZZNS0_21heaviside_kernel_cudaERNS_18TensorIteratorBaseEENKUlvE_clEvENKUlvE8_clEvEUlS4_S4_E_EESt5arrayIPcLm2EEEEviT0_T1_
        .type           _ZN2at6native29vectorized_elementwise_kernelILi4ENS0_13AUnaryFunctorIN3c108BFloat16ES4_S4_ZZZNS0_21heaviside_kernel_cudaERNS_18TensorIteratorBaseEENKUlvE_clEvENKUlvE8_clEvEUlS4_S4_E_EESt5arrayIPcLm2EEEEviT0_T1_,@function
        .size           _ZN2at6native29vectorized_elementwise_kernelILi4ENS0_13AUnaryFunctorIN3c108BFloat16ES4_S4_ZZZNS0_21heaviside_kernel_cudaERNS_18TensorIteratorBaseEENKUlvE_clEvENKUlvE8_clEvEUlS4_S4_E_EESt5arrayIPcLm2EEEEviT0_T1_,(.L_x_29845 - _ZN2at6native29vectorized_elementwise_kernelILi4ENS0_13AUnaryFunctorIN3c108BFloat16ES4_S4_ZZZNS0_21heaviside_kernel_cudaERNS_18TensorIteratorBaseEENKUlvE_clEvENKUlvE8_clEvEUlS4_S4_E_EESt5arrayIPcLm2EEEEviT0_T1_)
        .other          _ZN2at6native29vectorized_elementwise_kernelILi4ENS0_13AUnaryFunctorIN3c108BFloat16ES4_S4_ZZZNS0_21heaviside_kernel_cudaERNS_18TensorIteratorBaseEENKUlvE_clEvENKUlvE8_clEvEUlS4_S4_E_EESt5arrayIPcLm2EEEEviT0_T1_,@"STO_CUDA_ENTRY STV_DEFAULT"
_ZN2at6native29vectorized_elementwise_kernelILi4ENS0_13AUnaryFunctorIN3c108BFloat16ES4_S4_ZZZNS0_21heaviside_kernel_cudaERNS_18TensorIteratorBaseEENKUlvE_clEvENKUlvE8_clEvEUlS4_S4_E_EESt5arrayIPcLm2EEEEviT0_T1_:
.text._ZN2at6native29vectorized_elementwise_kernelILi4ENS0_13AUnaryFunctorIN3c108BFloat16ES4_S4_ZZZNS0_21heaviside_kernel_cudaERNS_18TensorIteratorBaseEENKUlvE_clEvENKUlvE8_clEvEUlS4_S4_E_EESt5arrayIPcLm2EEEEviT0_T1_:
        /* <DEDUP_REMOVED lines=11> */
[----:B------:R0:W2:Y:S04]  /*00b0*/  LDG.E.64 R6, [R4.64] ;  /* 0x0000000604067981 */ /* 0x0000a8000c1e1b00 */
[----:B------:R0:W3:Y:S01]  /*00c0*/  LDG.E.64 R2, [R4.64+0x400] ;  /* 0x0004000604027981 */ /* 0x0000e2000c1e1b00 */
[----:B------:R-:W-:Y:S02]  /*00d0*/  ULDC.U16 UR4, c[0x0][0x166] ;  /* 0x0000598000047ab9 */ /* 0x000fe40000000400 */
[----:B------:R-:W-:-:S06]  /*00e0*/  UPRMT UR4, URZ, 0x5410, UR4 ;  /* 0x000054103f047896 */ /* 0x000fcc0008000004 */
[----:B------:R-:W-:-:S13]  /*00f0*/  FSETP.NEU.FTZ.AND P0, PT, RZ, UR4, PT ;  /* 0x00000004ff007c0b */ /* 0x000fda000bf1d000 */
[----:B------:R-:W-:Y:S02]  /*0100*/  @P0 FSET.BF.LT.FTZ.AND R9, RZ, UR4, PT ;  /* 0x00000004ff090c0a */ /* 0x000fe4000b811000 */
[----:B------:R-:W-:Y:S02]  /*0110*/  @P0 FSET.BF.LT.FTZ.AND R10, RZ, UR4, PT ;  /* 0x00000004ff0a0c0a */ /* 0x000fe4000b811000 */
[----:B------:R-:W-:Y:S02]  /*0120*/  @P0 FSET.BF.LT.FTZ.AND R11, RZ, UR4, PT ;  /* 0x00000004ff0b0c0a */ /* 0x000fe4000b811000 */
[----:B0-----:R-:W-:Y:S02]  /*0130*/  @P0 FSET.BF.LT.FTZ.AND R4, RZ, UR4, PT ;  /* 0x00000004ff040c0a */ /* 0x001fe4000b811000 */
[----:B------:R-:W-:Y:S02]  /*0140*/  @P0 FSET.BF.LT.FTZ.AND R12, RZ, UR4, PT ;  /* 0x00000004ff0c0c0a */ /* 0x000fe4000b811000 */
[----:B------:R-:W-:-:S02]  /*0150*/  @P0 FSET.BF.LT.FTZ.AND R14, RZ, UR4, PT ;  /* 0x00000004ff0e0c0a */ /* 0x000fc4000b811000 */
[C---:B--2---:R-:W-:Y:S02]  /*0160*/  PRMT R5, R6.reuse, 0x7610, R5 ;  /* 0x0000761006057816 */ /* 0x044fe40000000005 */
[----:B------:R-:W-:Y:S02]  /*0170*/  PRMT R6, R6, 0x7632, R6 ;  /* 0x0000763206067816 */ /* 0x000fe40000000006 */
[----:B------:R-:W-:Y:S02]  /*0180*/  PRMT R8, R7, 0x7632, R8 ;  /* 0x0000763207087816 */ /* 0x000fe40000000008 */
[----:B------:R-:W-:Y:S02]  /*0190*/  @P0 F2FP.BF16.PACK_AB R5, RZ, R9 ;  /* 0x00000009ff05023e */ /* 0x000fe400000010ff */
[----:B------:R-:W-:Y:S02]  /*01a0*/  @P0 F2FP.BF16.PACK_AB R6, RZ, R10 ;  /* 0x0000000aff06023e */ /* 0x000fe400000010ff */
[----:B------:R-:W-:-:S02]  /*01b0*/  @P0 F2FP.BF16.PACK_AB R7, RZ, R11 ;  /* 0x0000000bff07023e */ /* 0x000fc400000010ff */
[----:B------:R-:W-:Y:S02]  /*01c0*/  @P0 F2FP.BF16.PACK_AB R8, RZ, R4 ;  /* 0x00000004ff08023e */ /* 0x000fe400000010ff */
[C---:B---3--:R-:W-:Y:S02]  /*01d0*/  PRMT R4, R2.reuse, 0x7610, R4 ;  /* 0x0000761002047816 */ /* 0x048fe40000000004 */
[----:B------:R-:W-:Y:S02]  /*01e0*/  PRMT R9, R2, 0x7632, R9 ;  /* 0x0000763202097816 */ /* 0x000fe40000000009 */
[C---:B------:R-:W-:Y:S02]  /*01f0*/  PRMT R10, R3.reuse, 0x7610, R10 ;  /* 0x00007610030a7816 */ /* 0x040fe4000000000a */
[----:B------:R-:W-:Y:S01]  /*0200*/  PRMT R11, R3, 0x7632, R11 ;  /* 0x00007632030b7816 */ /* 0x000fe2000000000b */
[----:B------:R-:W-:Y:S01]  /*0210*/  IMAD.WIDE.U32 R2, R0, R15, c[0x0][0x168] ;  /* 0x00005a0000027625 */ /* 0x000fe200078e000f */
[----:B------:R-:W-:-:S02]  /*0220*/  @P0 FSET.BF.LT.FTZ.AND R0, RZ, UR4, PT ;  /* 0x00000004ff000c0a */ /* 0x000fc4000b811000 */
[----:B------:R-:W-:Y:S02]  /*0230*/  @P0 FSET.BF.LT.FTZ.AND R15, RZ, UR4, PT ;  /* 0x00000004ff0f0c0a */ /* 0x000fe4000b811000 */
[----:B------:R-:W-:Y:S01]  /*0240*/  @P0 F2FP.BF16.PACK_AB R4, RZ, R0 ;  /* 0x00000000ff04023e */ /* 0x000fe200000010ff */
[----:B------:R-:W-:Y:S01]  /*0250*/  IMAD.WIDE R2, R13, 0x8, R2 ;  /* 0x000000080d027825 */ /* 0x000fe200078e0202 */
[----:B------:R-:W-:Y:S02]  /*0260*/  @P0 F2FP.BF16.PACK_AB R9, RZ, R12 ;  /* 0x0000000cff09023e */ /* 0x000fe400000010ff */
[----:B------:R-:W-:Y:S02]  /*0270*/  @P0 F2FP.BF16.PACK_AB R10, RZ, R14 ;  /* 0x0000000eff0a023e */ /* 0x000fe400000010ff */
[----:B------:R-:W-:Y:S02]  /*0280*/  @P0 F2FP.BF16.PACK_AB R11, RZ, R15 ;  /* 0x0000000fff0b023e */ /* 0x000fe400000010ff */
[----:B------:R-:W-:-:S02]  /*0290*/  PRMT R6, R5, 0x5410, R6 ;  /* 0x0000541005067816 */ /* 0x000fc40000000006 */
[----:B------:R-:W-:Y:S02]  /*02a0*/  PRMT R7, R7, 0x5410, R8 ;  /* 0x0000541007077816 */ /* 0x000fe40000000008 */
[----:B------:R-:W-:Y:S02]  /*02b0*/  PRMT R4, R4, 0x5410, R9 ;  /* 0x0000541004047816 */ /* 0x000fe40000000009 */
[----:B------:R-:W-:Y:S01]  /*02c0*/  PRMT R5, R10, 0x5410, R11 ;  /* 0x000054100a057816 */ /* 0x000fe2000000000b */
[----:B------:R-:W-:Y:S04]  /*02d0*/  STG.E.64 [R2.64], R6 ;  /* 0x0000000602007986 */ /* 0x000fe8000c101b06 */
[----:B------:R-:W-:Y:S01]  /*02e0*/  STG.E.64 [R2.64+0x400], R4 ;  /* 0x0004000402007986 */ /* 0x000fe2000c101b06 */
[----:B------:R-:W-:Y:S05]  /*02f0*/  EXIT ;  /* 0x000000000000794d */ /* 0x000fea0003800000 */
.L_x_1997:
        /* <DEDUP_REMOVED lines=23> */
.L_x_1999:
[----:B------:R-:W-:Y:S05]  /*0470*/  BSYNC B0 ;  /* 0x0000000000007941 */ /* 0x000fea0003800000 */
.L_x_1998:
        /* <DEDUP_REMOVED lines=16> */
.L_x_2001:
[----:B------:R-:W-:Y:S05]  /*0580*/  BSYNC B0 ;  /* 0x0000000000007941 */ /* 0x000fea0003800000 */
.L_x_2000:
        /* <DEDUP_REMOVED lines=83> */
.L_x_2004:
[----:B------:R-:W-:-:S13]  /*0ac0*/  ISETP.GE.AND P0, PT, R5, R2, PT ;  /* 0x000000020500720c */ /* 0x000fda0003f06270 */
[----:B------:R-:W-:Y:S05]  /*0ad0*/  @P0 BRA `(.L_x_2006) ;  /* 0x000000c000000947 */ /* 0x000fea0003800000 */
[----:B0-----:R-:W-:Y:S01]  /*0ae0*/  IMAD.IADD R10, R0, 0x1, R5 ;  /* 0x00000001000a7824 */ /* 0x001fe200078e0205 */
[----:B------:R-:W-:Y:S01]  /*0af0*/  IADD3 R5, R5, 0x80, RZ ;  /* 0x0000008005057810 */ /* 0x000fe20007ffe0ff */
[----:B------:R-:W-:-:S04]  /*0b00*/  IMAD.MOV.U32 R11, RZ, RZ, 0x2 ;  /* 0x00000002ff0b7424 */ /* 0x000fc800078e00ff */
[----:B------:R-:W-:-:S05]  /*0b10*/  IMAD.WIDE.U32 R10, R10, R11, c[0x0][0x168] ;  /* 0x00005a000a0a7625 */ /* 0x000fca00078e000b */
[----:B------:R0:W-:Y:S02]  /*0b20*/  STG.E.U16 [R10.64], R3 ;  /* 0x000000030a007986 */ /* 0x0001e4000c101506 */
.L_x_2005:
[----:B------:R-:W-:-:S13]  /*0b30*/  ISETP.GE.AND P0, PT, R5, R2, PT ;  /* 0x000000020500720c */ /* 0x000fda0003f06270 */
[----:B------:R-:W-:Y:S05]  /*0b40*/  @P0 BRA `(.L_x_2007) ;  /* 0x000000d000000947 */ /* 0x000fea0003800000 */
[----:B0-----:R-:W-:Y:S01]  /*0b50*/  IMAD.IADD R10, R0, 0x1, R5 ;  /* 0x00000001000a7824 */ /* 0x001fe200078e0205 */
[----:B------:R-:W-:Y:S01]  /*0b60*/  IADD3 R5, R5, 0x80, RZ ;  /* 0x0000008005057810 */ /* 0x000fe20007ffe0ff */
[----:B------:R-:W-:-:S04]  /*0b70*/  IMAD.MOV.U32 R11, RZ, RZ, 0x2 ;  /* 0x00000002ff0b7424 */ /* 0x000fc800078e00ff */
[----:B------:R-:W-:-:S05]  /*0b80*/  IMAD.WIDE.U32 R10, R10, R11, c[0x0][0x168] ;  /* 0x00005a000a0a7625 */ /* 0x000fca00078e000b */
[----:B------:R0:W-:Y:S02]  /*0b90*/  STG.E.U16 [R10.64], R7 ;  /* 0x000000070a007986 */ /* 0x0001e4000c101506 */
.L_x_2006:
        /* <DEDUP_REMOVED lines=8> */
.L_x_2007:
[----:B------:R-:W-:Y:S05]  /*0c20*/  BSYNC B1 ;  /* 0x0000000000017941 */ /* 0x000fea0003800000 */
.L_x_2003:
[----:B------:R-:W-:-:S13]  /*0c30*/  ISETP.GE.AND P0, PT, R5, R2, PT ;  /* 0x000000020500720c */ /* 0x000fda0003f06270 */
[----:B0-----:R-:W-:Y:S01]  /*0c40*/  @!P0 IMAD.IADD R6, R0, 0x1, R5 ;  /* 0x0000000100068824 */ /* 0x001fe200078e0205 */
[----:B------:R-:W-:Y:S01]  /*0c50*/  @!P0 IADD3 R5, R5, 0x80, RZ ;  /* 0x0000008005058810 */ /* 0x000fe20007ffe0ff */
[----:B------:R-:W-:-:S04]  /*0c60*/  @!P0 IMAD.MOV.U32 R7, RZ, RZ, 0x2 ;  /* 0x00000002ff078424 */ /* 0x000fc800078e00ff */
[----:B------:R-:W-:-:S05]  /*0c70*/  @!P0 IMAD.WIDE.U32 R6, R6, R7, c[0x0][0x168] ;  /* 0x00005a0006068625 */ /* 0x000fca00078e0007 */
[----:B------:R0:W-:Y:S02]  /*0c80*/  @!P0 STG.E.U16 [R6.64], R9 ;  /* 0x0000000906008986 */ /* 0x0001e4000c101506 */
.L_x_2008:
[----:B------:R-:W-:Y:S05]  /*0c90*/  BSYNC B0 ;  /* 0x0000000000007941 */ /* 0x000fea0003800000 */
.L_x_2002:
        /* <DEDUP_REMOVED lines=8> */
.L_x_2009:
        /* <DEDUP_REMOVED lines=14> */
.L_x_29845:


//--------------------- .text._ZN2at6native29vectorized_elementwise_kernelILi8ENS0_13AUnaryFunctorIN3c108BFloat16ES4_S4_ZZZNS0_21heaviside_kernel_cudaERNS_18TensorIteratorBaseEENKUlvE_clEvENKUlvE8_clEvEUlS4_S4_E_EESt5arrayIPcLm2EEEEviT0_T1_ --------------------------
	.section	.text._ZN2at6native29vectorized_elementwise_kernelILi8ENS0_13AUnaryFunctorIN3c108BFloat16ES4_S4_ZZZNS0_21heaviside_kernel_cudaERNS_18TensorIteratorBaseEENKUlvE_clEvENKUlvE8_clEvEUlS4_S4_E_EESt5arrayIPcLm2EEEEviT0_T1_,"ax",@progbits
	.sectioninfo	@"SHI_REGISTERS=4"
	.align	128
        .global         _ZN2at6native29vectorized_elementwise_kernelILi8ENS0_13AUnaryFunctorIN3c108BFloat16ES4_S4_ZZZNS0_21heaviside_kernel_cudaERNS_18TensorIteratorBaseEENKUlvE_clEvENKUlvE8_clEvEUlS4_S4_E_EESt5arrayIPcLm2EEEEviT0_T1_
        .type           _ZN2at6native29vectorized_elementwise_kernelILi8ENS0_13AUnaryFunctorIN3c108BFloat16ES4_S4_ZZZNS0_21heaviside_kernel_cudaERNS_18TensorIteratorBaseEENKUlvE_clEvENKUlvE8_clEvEUlS4_S4_E_EESt5arrayIPcLm2EEEEviT0_T1_,@function
        .size           _ZN2at6native29vectorized_elementwise_kernelILi8ENS0_13AUnaryFunctorIN3c108BFloat16ES4_S4_ZZZNS0_21heaviside_kernel_cudaERNS_18TensorIteratorBaseEENKUlvE_clEvENKUlvE8_clEvEUlS4_S4_E_EESt5arrayIPcLm2EEEEviT0_T1_,(.L_x_29846 - _ZN2at6native29vectorized_elementwise_kernelILi8ENS0_13AUnaryFunctorIN3c108BFloat16ES4_S4_ZZZNS0_21heaviside_kernel_cudaERNS_18TensorIteratorBaseEENKUlvE_clEvENKUlvE8_clEvEUlS4_S4_E_EESt5arrayIPcLm2EEEEviT0_T1_)
        .other          _ZN2at6native29vectorized_elementwise_kernelILi8ENS0_13AUnaryFunctorIN3c108BFloat16ES4_S4_ZZZNS0_21heaviside_kernel_cudaERNS_18TensorIteratorBaseEENKUlvE_clEvENKUlvE8_clEvEUlS4_S4_E_EESt5arrayIPcLm2EEEEviT0_T1_,@"STO_CUDA_ENTRY STV_DEFAULT"
_ZN2at6native29vectorized_elementwise_kernelILi8ENS0_13AUnaryFunctorIN3c108BFloat16ES4_S4_ZZZNS0_21heaviside_kernel_cudaERNS_18TensorIteratorBaseEENKUlvE_clEvENKUlvE8_clEvEUlS4_S4_E_EESt5arrayIPcLm2EEEEviT0_T1_:
.text._ZN2at6native29vectorized_elementwise_kernelILi8ENS0_13AUnaryFunctorIN3c108BFloat16ES4_S4_ZZZNS0_21heaviside_kernel_cudaERNS_18TensorIteratorBaseEENKUlvE_clEvENKUlvE8_clEvEUlS4_S4_E_EESt5arrayIPcLm2EEEEviT0_T1_:
[----:B------:R-:W-:Y:S02]  /*0000*/  MOV R1, c[0x0][0x28] ;  /* 0x00000a0000017a02 */ /* 0x000fe40000000f00 */
[----:B------:R-:W-:Y:S05]  /*0010*/  EXIT ;  /* 0x000000000000794d */ /* 0x000fea0003800000 */
.L_x_2010:
        /* <DEDUP_REMOVED lines=14> */
.L_x_29846:


//--------------------- .text._ZN2at6native18elementwise_kernelILi128ELi4EZNS0_15gpu_kernel_implINS0_13BinaryFunctorIbbbZZZNS0_21heaviside_kernel_cudaERNS_18TensorIteratorBaseEENKUlvE_clEvENKUlvE7_clEvEUlbbE_EEEEvS5_RKT_EUliE_EEviT1_ --------------------------
	.section	.text._ZN2at6native18elementwise_kernelILi128ELi4EZNS0_15gpu_kernel_implINS0_13BinaryFunctorIbbbZZZNS0_21heaviside_kernel_cudaERNS_18TensorIteratorBaseEENKUlvE_clEvENKUlvE7_clEvEUlbbE_EEEEvS5_RKT_EUliE_EEviT1_,"ax",@progbits
	.sectioninfo	@"SHI_REGISTERS=26"
	.align	128
        .global         _ZN2at6native18elementwise_kernelILi128ELi4EZNS0_15gpu_kernel_implINS0_13BinaryFunctorIbbbZZZNS0_21heaviside_kernel_cudaERNS_18TensorIteratorBaseEENKUlvE_clEvENKUlvE7_clEvEUlbbE_EEEEvS5_RKT_EUliE_EEviT1_
        .type           _ZN2at6native18elementwise_kernelILi128ELi4EZNS0_15gpu_kernel_implINS0_13BinaryFunctorIbbbZZZNS0_21heaviside_kernel_cudaERNS_18TensorIteratorBaseEENKUlvE_clEvENKUlvE7_clEvEUlbbE_EEEEvS5_RKT_EUliE_EEviT1_,@function
        .size           _ZN2at6native18elementwise_kernelILi128ELi4EZNS0_15gpu_kernel_implINS0_13BinaryFunctorIbbbZZZNS0_21heaviside_kernel_cudaERNS_18TensorIteratorBaseEENKUlvE_clEvENKUlvE7_clEvEUlbbE_EEEEvS5_RKT_EUliE_EEviT1_,(.L_x_29847 - _ZN2at6native18elementwise_kernelILi128ELi4EZNS0_15gpu_kernel_implINS0_13BinaryFunctorIbbbZZZNS0_21heaviside_kernel_cudaERNS_18TensorIteratorBaseEENKUlvE_clEvENKUlvE7_clEvEUlbbE_EEEEvS5_RKT_EUliE_EEviT1_)
        .other          _ZN2at6native18elementwise_kernelILi128ELi4EZNS0_15gpu_kernel_implINS0_13BinaryFunctorIbbbZZZNS0_21heaviside_kernel_cudaERNS_18TensorIteratorBaseEENKUlvE_clEvENKUlvE7_clEvEUlbbE_EEEEvS5_RKT_EUliE_EEviT1_,@"STO_CUDA_ENTRY STV_DEFAULT"
_ZN2at6native18elementwise_kernelILi128ELi4EZNS0_15gpu_kernel_implINS0_13BinaryFunctorIbbbZZZNS0_21heaviside_kernel_cudaERNS_18TensorIteratorBaseEENKUlvE_clEvENKUlvE7_clEvEUlbbE_EEEEvS5_RKT_EUliE_EEviT1_:
.text._ZN2at6native18elementwise_kernelILi128ELi4EZNS0_15gpu_kernel_implINS0_13BinaryFunctorIbbbZZZNS0_21heaviside_kernel_cudaERNS_18TensorIteratorBaseEENKUlvE_clEvENKUlvE7_clEvEUlbbE_EEEEvS5_RKT_EUliE_EEviT1_:
        /* <DEDUP_REMOVED lines=263> */
.L_x_2013:
        /* <DEDUP_REMOVED lines=16> */
[----:B------:R-:W2:Y:S02]  /*1170*/  LDG.E.U8 R2, [R2.64] ;  /* 0x0000002402027981 */ /* 0x000ea4000c1e1100 */
[----:B--2---:R-:W-:-:S04]  /*1180*/  ISETP.NE.AND P0, PT, R2, RZ, PT ;  /* 0x000000ff0200720c */ /* 0x004fc80003f05270 */
[----:B------:R-:W-:Y:S01]  /*1190*/  P2R R23, PR, RZ, 0x1 ;  /* 0x00000001ff177803 */ /* 0x000fe20000000000 */
[----:B------:R-:W-:Y:S05]  /*11a0*/  BRA `(.L_x_2019) ;  /* 0x00000f8000007947 */ /* 0x000fea0003800000 */
.L_x_2017:
[----:B------:R-:W2:Y:S02]  /*11b0*/  LDG.E.U8 R2, [R2.64] ;  /* 0x0000002402027981 */ /* 0x000ea4000c1e1100 */
[----:B--2---:R-:W-:-:S04]  /*11c0*/  ISETP.NE.AND P0, PT, R2, RZ, PT ;  /* 0x000000ff0200720c */ /* 0x004fc80003f05270 */
[----:B------:R-:W-:Y:S01]  /*11d0*/  P2R R23, PR, RZ, 0x1 ;  /* 0x00000001ff177803 */ /* 0x000fe20000000000 */
[----:B------:R-:W-:Y:S05]  /*11e0*/  BRA `(.L_x_2019) ;  /* 0x00000f4000007947 */ /* 0x000fea0003800000 */
.L_x_2016:
[----:B------:R-:W-:-:S13]  /*11f0*/  ISETP.NE.AND P0, PT, R4, 0x2, PT ;  /* 0x000000020400780c */ /* 0x000fda0003f05270 */
[----:B------:R-:W-:Y:S05]  /*1200*/  @!P0 BRA `(.L_x_2020) ;  /* 0x000000d000008947 */ /* 0x000fea0003800000 */
[----:B------:R-:W-:-:S13]  /*1210*/  ISETP.NE.AND P0, PT, R4, 0x3, PT ;  /* 0x000000030400780c */ /* 0x000fda0003f05270 */
[----:B------:R-:W-:Y:S05]  /*1220*/  @!P0 BRA `(.L_x_2021) ;  /* 0x0000007000008947 */ /* 0x000fea0003800000 */
[----:B------:R-:W-:-:S13]  /*1230*/  ISETP.NE.AND P0, PT, R4, 0x4, PT ;  /* 0x000000040400780c */ /* 0x000fda0003f05270 */
[----:B------:R-:W-:Y:S05]  /*1240*/  @P0 BRA `(.L_x_2018) ;  /* 0x00000d0000000947 */ /* 0x000fea0003800000 */
[----:B------:R-:W2:Y:S02]  /*1250*/  LDG.E.64 R2, [R2.64] ;  /* 0x0000002402027981 */ /* 0x000ea4000c1e1b00 */
[----:B--2---:R-:W-:-:S04]  /*1260*/  ISETP.NE.U32.AND P0, PT, R2, RZ, PT ;  /* 0x000000ff0200720c */ /* 0x004fc80003f05070 */
[----:B------:R-:W-:-:S04]  /*1270*/  ISETP.NE.AND.EX P0, PT, R3, RZ, PT, P0 ;  /* 0x000000ff0300720c */ /* 0x000fc80003f05300 */
[----:B------:R-:W-:Y:S01]  /*1280*/  P2R R23, PR, RZ, 0x1 ;  /* 0x00000001ff177803 */ /* 0x000fe20000000000 */
[----:B------:R-:W-:Y:S05]  /*1290*/  BRA `(.L_x_2019) ;  /* 0x00000e9000007947 */ /* 0x000fea0003800000 */
.L_x_2021:
[----:B------:R-:W2:Y:S02]  /*12a0*/  LDG.E R2, [R2.64] ;  /* 0x0000002402027981 */ /* 0x000ea4000c1e1900 */
[----:B--2---:R-:W-:-:S04]  /*12b0*/  ISETP.NE.AND P0, PT, R2, RZ, PT ;  /* 0x000000ff0200720c */ /* 0x004fc80003f05270 */
[----:B------:R-:W-:Y:S01]  /*12c0*/  P2R R23, PR, RZ, 0x1 ;  /* 0x00000001ff177803 */ /* 0x000fe20000000000 */
[----:B------:R-:W-:Y:S05]  /*12d0*/  BRA `(.L_x_2019) ;  /* 0x00000e5000007947 */ /* 0x000fea0003800000 */
.L_x_2020:
[----:B------:R-:W2:Y:S02]  /*12e0*/  LDG.E.U16 R2, [R2.64] ;  /* 0x0000002402027981 */ /* 0x000ea4000c1e1500 */
[----:B--2---:R-:W-:-:S04]  /*12f0*/  ISETP.NE.AND P0, PT, R2, RZ, PT ;  /* 0x000000ff0200720c */ /* 0x004fc80003f05270 */
[----:B------:R-:W-:Y:S01]  /*1300*/  P2R R23, PR, RZ, 0x1 ;  /* 0x00000001ff177803 */ /* 0x000fe20000000000 */
[----:B------:R-:W-:Y:S05]  /*1310*/  BRA `(.L_x_2019) ;  /* 0x00000e1000007947 */ /* 0x000fea0003800000 */
.L_x_2015:
[----:B------:R-:W-:-:S13]  /*1320*/  ISETP.GT.AND P0, PT, R4, 0x6, PT ;  /* 0x000000060400780c */ /* 0x000fda0003f04270 */
[----:B------:R-:W-:Y:S05]  /*1330*/  @P0 BRA `(.L_x_2022) ;  /* 0x000000d000000947 */ /* 0x000fea0003800000 */
[----:B------:R-:W-:-:S13]  /*1340*/  ISETP.NE.AND P0, PT, R4, 0x5, PT ;  /* 0x000000050400780c */ /* 0x000fda0003f05270 */
[----:B------:R-:W-:Y:S05]  /*1350*/  @!P0 BRA `(.L_x_2023) ;  /* 0x0000006000008947 */ /* 0x000fea0003800000 */
[----:B------:R-:W-:-:S13]  /*1360*/  ISETP.NE.AND P0, PT, R4, 0x6, PT ;  /* 0x000000060400780c */ /* 0x000fda0003f05270 */
[----:B------:R-:W-:Y:S05]  /*1370*/  @P0 BRA `(.L_x_2018) ;  /* 0x00000bd000000947 */ /* 0x000fea0003800000 */
[----:B------:R-:W2:Y:S02]  /*1380*/  LDG.E R2, [R2.64] ;  /* 0x0000002402027981 */ /* 0x000ea4000c1e1900 */
[----:B--2---:R-:W-:-:S04]  /*1390*/  FSETP.NEU.FTZ.AND P0, PT, R2, RZ, PT ;  /* 0x000000ff0200720b */ /* 0x004fc80003f1d000 */
[----:B------:R-:W-:Y:S01]  /*13a0*/  P2R R23, PR, RZ, 0x1 ;  /* 0x00000001ff177803 */ /* 0x000fe20000000000 */
[----:B------:R-:W-:Y:S05]  /*13b0*/  BRA `(.L_x_2019) ;  /* 0x00000d7000007947 */ /* 0x000fea0003800000 */
.L_x_2023:
[----:B------:R-:W2:Y:S02]  /*13c0*/  LDG.E.U16 R0, [R2.64] ;  /* 0x0000002402007981 */ /* 0x000ea4000c1e1500 */
[----:B--2---:R-:W-:-:S05]  /*13d0*/  HADD2.F32 R0, -RZ, R0.H0_H0 ;  /* 0x20000000ff007230 */ /* 0x004fca0000004100 */
[----:B------:R-:W-:-:S04]  /*13e0*/  FSETP.NEU.FTZ.AND P0, PT, R0, RZ, PT ;  /* 0x000000ff0000720b */ /* 0x000fc80003f1d000 */
[----:B------:R-:W-:Y:S01]  /*13f0*/  P2R R23, PR, RZ, 0x1 ;  /* 0x00000001ff177803 */ /* 0x000fe20000000000 */
[----:B------:R-:W-:Y:S05]  /*1400*/  BRA `(.L_x_2019) ;  /* 0x00000d2000007947 */ /* 0x000fea0003800000 */
.L_x_2022:
[----:B------:R-:W-:-:S13]  /*1410*/  ISETP.NE.AND P0, PT, R4, 0x7, PT ;  /* 0x000000070400780c */ /* 0x000fda0003f05270 */
[----:B------:R-:W-:Y:S05]  /*1420*/  @!P0 BRA `(.L_x_2024) ;  /* 0x0000015000008947 */ /* 0x000fea0003800000 */
[----:B------:R-:W-:-:S13]  /*1430*/  ISETP.NE.AND P0, PT, R4, 0x8, PT ;  /* 0x000000080400780c */ /* 0x000fda0003f05270 */
[----:B------:R-:W-:Y:S05]  /*1440*/  @!P0 BRA `(.L_x_2025) ;  /* 0x0000008000008947 */ /* 0x000fea0003800000 */
[----:B------:R-:W-:-:S13]  /*1450*/  ISETP.NE.AND P0, PT, R4, 0x9, PT ;  /* 0x000000090400780c */ /* 0x000fda0003f05270 */
[----:B------:R-:W-:Y:S05]  /*1460*/  @P0 BRA `(.L_x_2018) ;  /* 0x00000ae000000947 */ /* 0x000fea0003800000 */
[----:B------:R-:W2:Y:S02]  /*1470*/  LDG.E.64 R2, [R2.64] ;  /* 0x0000002402027981 */ /* 0x000ea4000c1e1b00 */
[----:B--2---:R-:W-:Y:S02]  /*1480*/  FSETP.NEU.FTZ.AND P0, PT, R2, RZ, PT ;  /* 0x000000ff0200720b */ /* 0x004fe40003f1d000 */
[----:B------:R-:W-:-:S04]  /*1490*/  FSETP.NEU.FTZ.AND P1, PT, R3, RZ, PT ;  /* 0x000000ff0300720b */ /* 0x000fc80003f3d000 */
[----:B------:R-:W-:-:S04]  /*14a0*/  PLOP3.LUT P0, PT, P0, P1, PT, 0xa8, 0x0 ;  /* 0x000000000000781c */ /* 0x000fc80000703570 */
[----:B------:R-:W-:Y:S01]  /*14b0*/  P2R R23, PR, RZ, 0x1 ;  /* 0x00000001ff177803 */ /* 0x000fe20000000000 */
[----:B------:R-:W-:Y:S05]  /*14c0*/  BRA `(.L_x_2019) ;  /* 0x00000c6000007947 */ /* 0x000fea0003800000 */
.L_x_2025:
[----:B------:R-:W2:Y:S02]  /*14d0*/  LDG.E R2, [R2.64] ;  /* 0x0000002402027981 */ /* 0x000ea4000c1e1900 */
[----:B--2---:R-:W-:-:S05]  /*14e0*/  HADD2.F32 R0, -RZ, R2.H0_H0 ;  /* 0x20000002ff007230 */ /* 0x004fca0000004100 */
[----:B------:R-:W-:Y:S01]  /*14f0*/  FSETP.NEU.FTZ.AND P0, PT, R0, RZ, PT ;  /* 0x000000ff0000720b */ /* 0x000fe20003f1d000 */
[----:B------:R-:W-:-:S12]  /*1500*/  IMAD.MOV.U32 R0, RZ, RZ, 0x1 ;  /* 0x00000001ff007424 */ /* 0x000fd800078e00ff */
[----:B------:R-:W-:-:S05]  /*1510*/  @!P0 HADD2.F32 R4, -RZ, R2.H1_H1 ;  /* 0x30000002ff048230 */ /* 0x000fca0000004100 */
[----:B------:R-:W-:-:S04]  /*1520*/  @!P0 FSETP.NEU.FTZ.AND P1, PT, R4, RZ, PT ;  /* 0x000000ff0400820b */ /* 0x000fc80003f3d000 */
[----:B------:R-:W-:-:S04]  /*1530*/  @!P0 SEL R0, RZ, 0x1, !P1 ;  /* 0x00000001ff008807 */ /* 0x000fc80004800000 */
[----:B------:R-:W-:-:S04]  /*1540*/  PRMT R0, R0, 0x9910, RZ ;  /* 0x0000991000007816 */ /* 0x000fc800000000ff */
[----:B------:R-:W-:-:S04]  /*1550*/  ISETP.NE.AND P0, PT, R0, RZ, PT ;  /* 0x000000ff0000720c */ /* 0x000fc80003f05270 */
[----:B------:R-:W-:Y:S01]  /*1560*/  P2R R23, PR, RZ, 0x1 ;  /* 0x00000001ff177803 */ /* 0x000fe20000000000 */
[----:B------:R-:W-:Y:S05]  /*1570*/  BRA `(.L_x_2019) ;  /* 0x00000bb000007947 */ /* 0x000fea0003800000 */
.L_x_2024:
[----:B------:R-:W2:Y:S02]  /*1580*/  LDG.E.64 R2, [R2.64] ;  /* 0x0000002402027981 */ /* 0x000ea4000c1e1b00 */
[----:B--2---:R-:W0:-:S06]  /*1590*/  DSETP.NEU.AND P0, PT, R2, RZ, PT ;  /* 0x000000ff0200722a */ /* 0x004e0c0003f0d000 */
[----:B0-----:R-:W-:Y:S01]  /*15a0*/  P2R R23, PR, RZ, 0x1 ;  /* 0x00000001ff177803 */ /* 0x001fe20000000000 */
[----:B------:R-:W-:Y:S05]  /*15b0*/  BRA `(.L_x_2019) ;  /* 0x00000b7000007947 */ /* 0x000fea0003800000 */
.L_x_2014:
        /* <DEDUP_REMOVED lines=10> */
[----:B------:R-:W-:Y:S01]  /*1660*/  P2R R23, PR, RZ, 0x1 ;  /* 0x00000001ff177803 */ /* 0x000fe20000000000 */
[----:B------:R-:W-:Y:S05]  /*1670*/  BRA `(.L_x_2019) ;  /* 0x00000ab000007947 */ /* 0x000fea0003800000 */
.L_x_2028:
[----:B------:R-:W2:Y:S02]  /*1680*/  LDG.E.128 R4, [R2.64] ;  /* 0x0000002402047981 */ /* 0x000ea4000c1e1d00 */
[----:B--2---:R-:W0:-:S06]  /*1690*/  DSETP.NEU.AND P0, PT, R6, RZ, PT ;  /* 0x000000ff0600722a */ /* 0x004e0c0003f0d000 */
[----:B0-----:R-:W0:-:S06]  /*16a0*/  DSETP.NEU.OR P0, PT, R4, RZ, P0 ;  /* 0x000000ff0400722a */ /* 0x001e0c000070d400 */
[----:B0-----:R-:W-:Y:S01]  /*16b0*/  P2R R23, PR, RZ, 0x1 ;  /* 0x00000001ff177803 */ /* 0x001fe20000000000 */
[----:B------:R-:W-:Y:S05]  /*16c0*/  BRA `(.L_x_2019) ;  /* 0x00000a6000007947 */ /* 0x000fea0003800000 */
.L_x_2027:
        /* <DEDUP_REMOVED lines=25> */
[----:B------:R-:W-:-:S04]  /*1860*/  FSETP.NEU.FTZ.AND P0, PT, R5, RZ, PT ;  /* 0x000000ff0500720b */ /* 0x000fc80003f1d000 */
[----:B------:R-:W-:Y:S01]  /*1870*/  P2R R23, PR, RZ, 0x1 ;  /* 0x00000001ff177803 */ /* 0x000fe20000000000 */
[----:B------:R-:W-:Y:S05]  /*1880*/  BRA `(.L_x_2019) ;  /* 0x000008a000007947 */ /* 0x000fea0003800000 */
.L_x_2030:
        /* <DEDUP_REMOVED lines=12> */
[----:B------:R-:W-:-:S04]  /*1950*/  FSETP.NEU.FTZ.AND P0, PT, R4, RZ, PT ;  /* 0x000000ff0400720b */ /* 0x000fc80003f1d000 */
[----:B------:R-:W-:Y:S01]  /*1960*/  P2R R23, PR, RZ, 0x1 ;  /* 0x00000001ff177803 */ /* 0x000fe20000000000 */
[----:B------:R-:W-:Y:S05]  /*1970*/  BRA `(.L_x_2019) ;  /* 0x000007b000007947 */ /* 0x000fea0003800000 */
.L_x_2029:
[----:B------:R-:W2:Y:S02]  /*1980*/  LDG.E.U16 R0, [R2.64] ;  /* 0x0000002402007981 */ /* 0x000ea4000c1e1500 */
[----:B--2---:R-:W-:-:S04]  /*1990*/  PRMT R0, RZ, 0x5410, R0 ;  /* 0x00005410ff007816 */ /* 0x004fc80000000000 */
[----:B------:R-:W-:-:S04]  /*19a0*/  FSETP.NEU.FTZ.AND P0, PT, R0, RZ, PT ;  /* 0x000000ff0000720b */ /* 0x000fc80003f1d000 */
[----:B------:R-:W-:Y:S01]  /*19b0*/  P2R R23, PR, RZ, 0x1 ;  /* 0x00000001ff177803 */ /* 0x000fe20000000000 */
[----:B------:R-:W-:Y:S05]  /*19c0*/  BRA `(.L_x_2019) ;  /* 0x0000076000007947 */ /* 0x000fea0003800000 */
.L_x_2026:
        /* <DEDUP_REMOVED lines=9> */
[----:B--2---:R-:W-:-:S04]  /*1a60*/  ISETP.NE.AND P0, PT, R2, RZ, PT ;  /* 0x000000ff0200720c */ /* 0x004fc80003f05270 */
[----:B------:R-:W-:Y:S01]  /*1a70*/  P2R R23, PR, RZ, 0x1 ;  /* 0x00000001ff177803 */ /* 0x000fe20000000000 */
[----:B------:R-:W-:Y:S05]  /*1a80*/  BRA `(.L_x_2019) ;  /* 0x000006a000007947 */ /* 0x000fea0003800000 */
.L_x_2033:
        /* <DEDUP_REMOVED lines=21> */
.L_x_2037:
[----:B------:R-:W-:Y:S05]  /*1be0*/  BSYNC B1 ;  /* 0x0000000000017941 */ /* 0x000fea0003800000 */
.L_x_2036:
[----:B------:R-:W-:Y:S01]  /*1bf0*/  LEA R3, R0, 0x3b800000, 0x17 ;  /* 0x3b80000000037811 */ /* 0x000fe200078eb8ff */
[----:B------:R-:W-:-:S05]  /*1c00*/  IMAD.SHL.U32 R0, R2, 0x100000, RZ ;  /* 0x0010000002007824 */ /* 0x000fca00078e00ff */
[----:B------:R-:W-:Y:S02]  /*1c10*/  LOP3.LUT R0, R3, R0, R4, 0xfe, !PT ;  /* 0x0000000003007212 */ /* 0x000fe400078efe04 */
.L_x_2035:
[----:B------:R-:W-:Y:S05]  /*1c20*/  BSYNC B0 ;  /* 0x0000000000007941 */ /* 0x000fea0003800000 */
.L_x_2034:
[----:B------:R-:W-:-:S04]  /*1c30*/  FSETP.NEU.FTZ.AND P0, PT, R0, RZ, PT ;  /* 0x000000ff0000720b */ /* 0x000fc80003f1d000 */
[----:B------:R-:W-:Y:S01]  /*1c40*/  P2R R23, PR, RZ, 0x1 ;  /* 0x00000001ff177803 */ /* 0x000fe20000000000 */
[----:B------:R-:W-:Y:S05]  /*1c50*/  BRA `(.L_x_2019) ;  /* 0x000004d000007947 */ /* 0x000fea0003800000 */
.L_x_2032:
        /* <DEDUP_REMOVED lines=21> */
.L_x_2041:
[----:B------:R-:W-:Y:S05]  /*1db0*/  BSYNC B1 ;  /* 0x0000000000017941 */ /* 0x000fea0003800000 */
.L_x_2040:
[----:B------:R-:W-:Y:S01]  /*1dc0*/  LEA R3, R0, 0x37800000, 0x17 ;  /* 0x3780000000037811 */ /* 0x000fe200078eb8ff */
[----:B------:R-:W-:-:S05]  /*1dd0*/  IMAD.SHL.U32 R0, R2, 0x200000, RZ ;  /* 0x0020000002007824 */ /* 0x000fca00078e00ff */
[----:B------:R-:W-:Y:S02]  /*1de0*/  LOP3.LUT R0, R3, R0, R4, 0xfe, !PT ;  /* 0x0000000003007212 */ /* 0x000fe400078efe04 */
.L_x_2039:
[----:B------:R-:W-:Y:S05]  /*1df0*/  BSYNC B0 ;  /* 0x0000000000007941 */ /* 0x000fea0003800000 */
.L_x_2038:
[----:B------:R-:W-:-:S04]  /*1e00*/  FSETP.NEU.FTZ.AND P0, PT, R0, RZ, PT ;  /* 0x000000ff0000720b */ /* 0x000fc80003f1d000 */
[----:B------:R-:W-:Y:S01]  /*1e10*/  P2R R23, PR, RZ, 0x1 ;  /* 0x00000001ff177803 */ /* 0x000fe20000000000 */
[----:B------:R-:W-:Y:S05]  /*1e20*/  BRA `(.L_x_2019) ;  /* 0x0000030000007947 */ /* 0x000fea0003800000 */
.L_x_2031:
        /* <DEDUP_REMOVED lines=14> */
.L_x_2045:
[----:B------:R-:W-:Y:S05]  /*1f10*/  BSYNC B0 ;  /* 0x0000000000007941 */ /* 0x000fea0003800000 */
.L_x_2044:
[----:B------:R-:W-:-:S04]  /*1f20*/  FSETP.NEU.FTZ.AND P0, PT, R0, RZ, PT ;  /* 0x000000ff0000720b */ /* 0x000fc80003f1d000 */
[----:B------:R-:W-:Y:S01]  /*1f30*/  P2R R23, PR, RZ, 0x1 ;  /* 0x00000001ff177803 */ /* 0x000fe20000000000 */
[----:B------:R-:W-:Y:S05]  /*1f40*/  BRA `(.L_x_2019) ;  /* 0x000001e000007947 */ /* 0x000fea0003800000 */
.L_x_2018:
        /* <DEDUP_REMOVED lines=19> */
[----:B------:R-:W-:-:S04]  /*2080*/  PLOP3.LUT P0, PT, PT, PT, PT, 0x8, 0x0 ;  /* 0x000000000000781c */ /* 0x000fc80003f0e170 */
[----:B------:R-:W-:Y:S01]  /*2090*/  P2R R23, PR, RZ, 0x1 ;  /* 0x00000001ff177803 */ /* 0x000fe20000000000 */
[----:B------:R-:W-:Y:S05]  /*20a0*/  BRA `(.L_x_2019) ;  /* 0x0000008000007947 */ /* 0x000fea0003800000 */
.L_x_2043:
[----:B------:R-:W2:Y:S02]  /*20b0*/  LDG.E.64 R2, [R2.64] ;  /* 0x0000002402027981 */ /* 0x000ea4000c1e1b00 */
[----:B--2---:R-:W-:-:S04]  /*20c0*/  ISETP.NE.U32.AND P0, PT, R2, RZ, PT ;  /* 0x000000ff0200720c */ /* 0x004fc80003f05070 */
[----:B------:R-:W-:-:S04]  /*20d0*/  ISETP.NE.AND.EX P0, PT, R3, RZ, PT, P0 ;  /* 0x000000ff0300720c */ /* 0x000fc80003f05300 */
[----:B------:R-:W-:Y:S01]  /*20e0*/  P2R R23, PR, RZ, 0x1 ;  /* 0x00000001ff177803 */ /* 0x000fe20000000000 */
[----:B------:R-:W-:Y:S05]  /*20f0*/  BRA `(.L_x_2019) ;  /* 0x0000003000007947 */ /* 0x000fea0003800000 */
.L_x_2042:
[----:B------:R-:W2:Y:S02]  /*2100*/  LDG.E R2, [R2.64] ;  /* 0x0000002402027981 */ /* 0x000ea4000c1e1900 */
[----:B--2---:R-:W-:-:S04]  /*2110*/  ISETP.NE.AND P0, PT, R2, RZ, PT ;  /* 0x000000ff0200720c */ /* 0x004fc80003f05270 */
[----:B------:R-:W-:Y:S02]  /*2120*/  P2R R23, PR, RZ, 0x1 ;  /* 0x00000001ff177803 */ /* 0x000fe40000000000 */
.L_x_2019:
[----:B------:R-:W0:Y:S01]  /*2130*/  LDC.U8 R4, c[0x0][0x3e3] ;  /* 0x0000f8c0ff047b82 */ /* 0x000e220000000000 */
[----:B------:R-:W-:-:S05]  /*2140*/  IADD3 R2, P1, R22, c[0x0][0x3d8], RZ ;  /* 0x0000f60016027a10 */ /* 0x000fca0007f3e0ff */
        /* <DEDUP_REMOVED lines=13> */
[----:B--2---:R-:W-:Y:S01]  /*2220*/  ISETP.NE.AND P0, PT, R2, RZ, PT ;  /* 0x000000ff0200720c */ /* 0x004fe20003f05270 */
[----:B------:R-:W-:Y:S05]  /*2230*/  BRA `(.L_x_2051) ;  /* 0x00000e3000007947 */ /* 0x000fea0003800000 */
.L_x_2049:
[----:B------:R-:W2:Y:S02]  /*2240*/  LDG.E.U8 R2, [R2.64] ;  /* 0x0000002402027981 */ /* 0x000ea4000c1e1100 */
[----:B--2---:R-:W-:Y:S01]  /*2250*/  ISETP.NE.AND P0, PT, R2, RZ, PT ;  /* 0x000000ff0200720c */ /* 0x004fe20003f05270 */
[----:B------:R-:W-:Y:S05]  /*2260*/  BRA `(.L_x_2051) ;  /* 0x00000e0000007947 */ /* 0x000fea0003800000 */
.L_x_2048:
        /* <DEDUP_REMOVED lines=8> */
[----:B------:R-:W-:Y:S01]  /*22f0*/  ISETP.NE.AND.EX P0, PT, R3, RZ, PT, P0 ;  /* 0x000000ff0300720c */ /* 0x000fe20003f05300 */
[----:B------:R-:W-:Y:S05]  /*2300*/  BRA `(.L_x_2051) ;  /* 0x00000d6000007947 */ /* 0x000fea0003800000 */
.L_x_2053:
[----:B------:R-:W2:Y:S02]  /*2310*/  LDG.E R2, [R2.64] ;  /* 0x0000002402027981 */ /* 0x000ea4000c1e1900 */
[----:B--2---:R-:W-:Y:S01]  /*2320*/  ISETP.NE.AND P0, PT, R2, RZ, PT ;  /* 0x000000ff0200720c */ /* 0x004fe20003f05270 */
[----:B------:R-:W-:Y:S05]  /*2330*/  BRA `(.L_x_2051) ;  /* 0x00000d3000007947 */ /* 0x000fea0003800000 */
.L_x_2052:
[----:B------:R-:W2:Y:S02]  /*2340*/  LDG.E.U16 R2, [R2.64] ;  /* 0x0000002402027981 */ /* 0x000ea4000c1e1500 */
[----:B--2---:R-:W-:Y:S01]  /*2350*/  ISETP.NE.AND P0, PT, R2, RZ, PT ;  /* 0x000000ff0200720c */ /* 0x004fe20003f05270 */
[----:B------:R-:W-:Y:S05]  /*2360*/  BRA `(.L_x_2051) ;  /* 0x00000d0000007947 */ /* 0x000fea0003800000 */
.L_x_2047:
[----:B------:R-:W-:-:S13]  /*2370*/  ISETP.GT.AND P0, PT, R0, 0x6, PT ;  /* 0x000000060000780c */ /* 0x000fda0003f04270 */
[----:B------:R-:W-:Y:S05]  /*2380*/  @P0 BRA `(.L_x_2054) ;  /* 0x000000b000000947 */ /* 0x000fea0003800000 */
[----:B------:R-:W-:-:S13]  /*2390*/  ISETP.NE.AND P0, PT, R0, 0x5, PT ;  /* 0x000000050000780c */ /* 0x000fda0003f05270 */
[----:B------:R-:W-:Y:S05]  /*23a0*/  @!P0 BRA `(.L_x_2055) ;  /* 0x0000005000008947 */ /* 0x000fea0003800000 */
[----:B------:R-:W-:-:S13]  /*23b0*/  ISETP.NE.AND P0, PT, R0, 0x6, PT ;  /* 0x000000060000780c */ /* 0x000fda0003f05270 */
[----:B------:R-:W-:Y:S05]  /*23c0*/  @P0 BRA `(.L_x_2050) ;  /* 0x00000af000000947 */ /* 0x000fea0003800000 */
[----:B------:R-:W2:Y:S02]  /*23d0*/  LDG.E R2, [R2.64] ;  /* 0x0000002402027981 */ /* 0x000ea4000c1e1900 */
[----:B--2---:R-:W-:Y:S01]  /*23e0*/  FSETP.NEU.FTZ.AND P0, PT, R2, RZ, PT ;  /* 0x000000ff0200720b */ /* 0x004fe20003f1d000 */
[----:B------:R-:W-:Y:S05]  /*23f0*/  BRA `(.L_x_2051) ;  /* 0x00000c7000007947 */ /* 0x000fea0003800000 */
.L_x_2055:
[----:B------:R-:W2:Y:S02]  /*2400*/  LDG.E.U16 R0, [R2.64] ;  /* 0x0000002402007981 */ /* 0x000ea4000c1e1500 */
[----:B--2---:R-:W-:-:S05]  /*2410*/  HADD2.F32 R0, -RZ, R0.H0_H0 ;  /* 0x20000000ff007230 */ /* 0x004fca0000004100 */
[----:B------:R-:W-:Y:S01]  /*2420*/  FSETP.NEU.FTZ.AND P0, PT, R0, RZ, PT ;  /* 0x000000ff0000720b */ /* 0x000fe20003f1d000 */
[----:B------:R-:W-:Y:S05]  /*2430*/  BRA `(.L_x_2051) ;  /* 0x00000c3000007947 */ /* 0x000fea0003800000 */
.L_x_2054:
        /* <DEDUP_REMOVED lines=9> */
[----:B------:R-:W-:Y:S01]  /*24d0*/  PLOP3.LUT P0, PT, P0, P1, PT, 0xa8, 0x0 ;  /* 0x000000000000781c */ /* 0x000fe20000703570 */
[----:B------:R-:W-:Y:S05]  /*24e0*/  BRA `(.L_x_2051) ;  /* 0x00000b8000007947 */ /* 0x000fea0003800000 */
.L_x_2057:
        /* <DEDUP_REMOVED lines=8> */
[----:B------:R-:W-:Y:S01]  /*2570*/  ISETP.NE.AND P0, PT, R0, RZ, PT ;  /* 0x000000ff0000720c */ /* 0x000fe20003f05270 */
[----:B------:R-:W-:Y:S05]  /*2580*/  BRA `(.L_x_2051) ;  /* 0x00000ae000007947 */ /* 0x000fea0003800000 */
.L_x_2056:
[----:B------:R-:W2:Y:S02]  /*2590*/  LDG.E.64 R2, [R2.64] ;  /* 0x0000002402027981 */ /* 0x000ea4000c1e1b00 */
[----:B--2---:R0:W1:Y:S01]  /*25a0*/  DSETP.NEU.AND P0, PT, R2, RZ, PT ;  /* 0x000000ff0200722a */ /* 0x0040620003f0d000 */
[----:B------:R-:W-:Y:S05]  /*25b0*/  BRA `(.L_x_2051) ;  /* 0x00000ab000007947 */ /* 0x000fea0003800000 */
.L_x_2046:
        /* <DEDUP_REMOVED lines=9> */
[----:B--2---:R-:W-:Y:S01]  /*2650*/  ISETP.NE.AND P0, PT, R2, RZ, PT ;  /* 0x000000ff0200720c */ /* 0x004fe20003f05270 */
[----:B------:R-:W-:Y:S05]  /*2660*/  BRA `(.L_x_2051) ;  /* 0x00000a0000007947 */ /* 0x000fea0003800000 */
.L_x_2060:
[----:B------:R-:W2:Y:S02]  /*2670*/  LDG.E.128 R4, [R2.64] ;  /* 0x0000002402047981 */ /* 0x000ea4000c1e1d00 */
[----:B--2---:R-:W0:-:S06]  /*2680*/  DSETP.NEU.AND P0, PT, R6, RZ, PT ;  /* 0x000000ff0600722a */ /* 0x004e0c0003f0d000 */
[----:B0-----:R0:W1:Y:S01]  /*2690*/  DSETP.NEU.OR P0, PT, R4, RZ, P0 ;  /* 0x000000ff0400722a */ /* 0x001062000070d400 */
[----:B------:R-:W-:Y:S05]  /*26a0*/  BRA `(.L_x_2051) ;  /* 0x000009c000007947 */ /* 0x000fea0003800000 */
.L_x_2059:
        /* <DEDUP_REMOVED lines=25> */
[----:B------:R-:W-:Y:S01]  /*2840*/  FSETP.NEU.FTZ.AND P0, PT, R5, RZ, PT ;  /* 0x000000ff0500720b */ /* 0x000fe20003f1d000 */
[----:B------:R-:W-:Y:S05]  /*2850*/  BRA `(.L_x_2051) ;  /* 0x0000081000007947 */ /* 0x000fea0003800000 */
.L_x_2062:
        /* <DEDUP_REMOVED lines=12> */
[----:B------:R-:W-:Y:S01]  /*2920*/  FSETP.NEU.FTZ.AND P0, PT, R4, RZ, PT ;  /* 0x000000ff0400720b */ /* 0x000fe20003f1d000 */
[----:B------:R-:W-:Y:S05]  /*2930*/  BRA `(.L_x_2051) ;  /* 0x0000073000007947 */ /* 0x000fea0003800000 */
.L_x_2061:
[----:B------:R-:W2:Y:S02]  /*2940*/  LDG.E.U16 R0, [R2.64] ;  /* 0x0000002402007981 */ /* 0x000ea4000c1e1500 */
[----:B--2---:R-:W-:-:S04]  /*2950*/  PRMT R0, RZ, 0x5410, R0 ;  /* 0x00005410ff007816 */ /* 0x004fc80000000000 */
[----:B------:R-:W-:Y:S01]  /*2960*/  FSETP.NEU.FTZ.AND P0, PT, R0, RZ, PT ;  /* 0x000000ff0000720b */ /* 0x000fe20003f1d000 */
[----:B------:R-:W-:Y:S05]  /*2970*/  BRA `(.L_x_2051) ;  /* 0x000006f000007947 */ /* 0x000fea0003800000 */
.L_x_2058:
        /* <DEDUP_REMOVED lines=9> */
[----:B--2---:R-:W-:Y:S01]  /*2a10*/  ISETP.NE.AND P0, PT, R2, RZ, PT ;  /* 0x000000ff0200720c */ /* 0x004fe20003f05270 */
[----:B------:R-:W-:Y:S05]  /*2a20*/  BRA `(.L_x_2051) ;  /* 0x0000064000007947 */ /* 0x000fea0003800000 */
.L_x_2065:
        /* <DEDUP_REMOVED lines=21> */
.L_x_2069:
[----:B------:R-:W-:Y:S05]  /*2b80*/  BSYNC B1 ;  /* 0x0000000000017941 */ /* 0x000fea0003800000 */
.L_x_2068:
[----:B------:R-:W-:Y:S01]  /*2b90*/  LEA R3, R0, 0x3b800000, 0x17 ;  /* 0x3b80000000037811 */ /* 0x000fe200078eb8ff */
[----:B------:R-:W-:-:S05]  /*2ba0*/  IMAD.SHL.U32 R0, R2, 0x100000, RZ ;  /* 0x0010000002007824 */ /* 0x000fca00078e00ff */
[----:B------:R-:W-:Y:S02]  /*2bb0*/  LOP3.LUT R0, R3, R0, R4, 0xfe, !PT ;  /* 0x0000000003007212 */ /* 0x000fe400078efe04 */
.L_x_2067:
[----:B------:R-:W-:Y:S05]  /*2bc0*/  BSYNC B0 ;  /* 0x0000000000007941 */ /* 0x000fea0003800000 */
.L_x_2066:
[----:B------:R-:W-:Y:S01]  /*2bd0*/  FSETP.NEU.FTZ.AND P0, PT, R0, RZ, PT ;  /* 0x000000ff0000720b */ /* 0x000fe20003f1d000 */
[----:B------:R-:W-:Y:S05]  /*2be0*/  BRA `(.L_x_2051) ;  /* 0x0000048000007947 */ /* 0x000fea0003800000 */
.L_x_2064:
        /* <DEDUP_REMOVED lines=21> */
.L_x_2073:
[----:B------:R-:W-:Y:S05]  /*2d40*/  BSYNC B1 ;  /* 0x0000000000017941 */ /* 0x000fea0003800000 */
.L_x_2072:
[----:B------:R-:W-:Y:S01]  /*2d50*/  LEA R3, R0, 0x37800000, 0x17 ;  /* 0x3780000000037811 */ /* 0x000fe200078eb8ff */
[----:B------:R-:W-:-:S05]  /*2d60*/  IMAD.SHL.U32 R0, R2, 0x200000, RZ ;  /* 0x0020000002007824 */ /* 0x000fca00078e00ff */
[----:B------:R-:W-:Y:S02]  /*2d70*/  LOP3.LUT R0, R3, R0, R4, 0xfe, !PT ;  /* 0x0000000003007212 */ /* 0x000fe400078efe04 */
.L_x_2071:
[----:B------:R-:W-:Y:S05]  /*2d80*/  BSYNC B0 ;  /* 0x0000000000007941 */ /* 0x000fea0003800000 */
.L_x_2070:
[----:B------:R-:W-:Y:S01]  /*2d90*/  FSETP.NEU.FTZ.AND P0, PT, R0, RZ, PT ;  /* 0x000000ff0000720b */ /* 0x000fe20003f1d000 */
[----:B------:R-:W-:Y:S05]  /*2da0*/  BRA `(.L_x_2051) ;  /* 0x000002c000007947 */ /* 0x000fea0003800000 */
.L_x_2063:
        /* <DEDUP_REMOVED lines=14> */
.L_x_2077:
[----:B------:R-:W-:Y:S05]  /*2e90*/  BSYNC B0 ;  /* 0x0000000000007941 */ /* 0x000fea0003800000 */
.L_x_2076:
[----:B------:R-:W-:Y:S01]  /*2ea0*/  FSETP.NEU.FTZ.AND P0, PT, R0, RZ, PT ;  /* 0x000000ff0000720b */ /* 0x000fe20003f1d000 */
[----:B------:R-:W-:Y:S05]  /*2eb0*/  BRA `(.L_x_2051) ;  /* 0x000001b000007947 */ /* 0x000fea0003800000 */
.L_x_2050:
        /* <DEDUP_REMOVED lines=19> */
[----:B------:R-:W-:Y:S01]  /*2ff0*/  PLOP3.LUT P0, PT, PT, PT, PT, 0x8, 0x0 ;  /* 0x000000000000781c */ /* 0x000fe20003f0e170 */
[----:B------:R-:W-:Y:S05]  /*3000*/  BRA `(.L_x_2051) ;  /* 0x0000006000007947 */ /* 0x000fea0003800000 */
.L_x_2075:
[----:B------:R-:W2:Y:S02]  /*3010*/  LDG.E.64 R2, [R2.64] ;  /* 0x0000002402027981 */ /* 0x000ea4000c1e1b00 */
[----:B--2---:R-:W-:-:S04]  /*3020*/  ISETP.NE.U32.AND P0, PT, R2, RZ, PT ;  /* 0x000000ff0200720c */ /* 0x004fc80003f05070 */
[----:B------:R-:W-:Y:S01]  /*3030*/  ISETP.NE.AND.EX P0, PT, R3, RZ, PT, P0 ;  /* 0x000000ff0300720c */ /* 0x000fe20003f05300 */
[----:B------:R-:W-:Y:S05]  /*3040*/  BRA `(.L_x_2051) ;  /* 0x0000002000007947 */ /* 0x000fea0003800000 */
.L_x_2074:
[----:B------:R-:W2:Y:S02]  /*3050*/  LDG.E R2, [R2.64] ;  /* 0x0000002402027981 */ /* 0x000ea4000c1e1900 */
[----:B--2---:R-:W-:Y:S02]  /*3060*/  ISETP.NE.AND P0, PT, R2, RZ, PT ;  /* 0x000000ff0200720c */ /* 0x004fe40003f05270 */
.L_x_2051:
[----:B0-----:R-:W0:Y:S01]  /*3070*/  LDC.U8 R3, c[0x0][0x3e1] ;  /* 0x0000f840ff037b82 */ /* 0x001e220000000000 */
[----:B------:R-:W-:-:S04]  /*3080*/  ISETP.NE.AND P1, PT, R23, RZ, PT ;  /* 0x000000ff1700720c */ /* 0x000fc80003f25270 */
[----:B-1----:R-:W-:-:S04]  /*3090*/  PLOP3.LUT P0, PT, P1, P0, PT, 0xa8, 0x0 ;  /* 0x000000000000781c */ /* 0x002fc80000f01570 */
[----:B------:R-:W-:Y:S02]  /*30a0*/  SEL R2, RZ, 0x1, !P0 ;  /* 0x00000001ff027807 */ /* 0x000fe40004000000 */
        /* <DEDUP_REMOVED lines=11> */
[----:B------:R0:W-:Y:S01]  /*3160*/  STG.E.U8 [R16.64], R2 ;  /* 0x0000000210007986 */ /* 0x0001e2000c101124 */
[----:B------:R-:W-:Y:S05]  /*3170*/  BRA `(.L_x_2083) ;  /* 0x00000d7000007947 */ /* 0x000fea0003800000 */
.L_x_2081:
[----:B------:R0:W-:Y:S01]  /*3180*/  STG.E.U8 [R16.64], R2 ;  /* 0x0000000210007986 */ /* 0x0001e2000c101124 */
[----:B------:R-:W-:Y:S05]  /*3190*/  BRA `(.L_x_2083) ;  /* 0x00000d5000007947 */ /* 0x000fea0003800000 */
.L_x_2080:
[----:B------:R-:W-:-:S13]  /*31a0*/  ISETP.NE.AND P0, PT, R0, 0x2, PT ;  /* 0x000000020000780c */ /* 0x000fda0003f05270 */
[----:B------:R-:W-:Y:S05]  /*31b0*/  @!P0 BRA `(.L_x_2084) ;  /* 0x0000009000008947 */ /* 0x000fea0003800000 */
[----:B------:R-:W-:-:S13]  /*31c0*/  ISETP.NE.AND P0, PT, R0, 0x3, PT ;  /* 0x000000030000780c */ /* 0x000fda0003f05270 */
[----:B------:R-:W-:Y:S05]  /*31d0*/  @!P0 BRA `(.L_x_2085) ;  /* 0x0000005000008947 */ /* 0x000fea0003800000 */
[----:B------:R-:W-:-:S13]  /*31e0*/  ISETP.NE.AND P0, PT, R0, 0x4, PT ;  /* 0x000000040000780c */ /* 0x000fda0003f05270 */
[----:B------:R-:W-:Y:S05]  /*31f0*/  @P0 BRA `(.L_x_2082) ;  /* 0x00000b7000000947 */ /* 0x000fea0003800000 */
[----:B------:R-:W-:-:S05]  /*3200*/  IMAD.MOV.U32 R3, RZ, RZ, RZ ;  /* 0x000000ffff037224 */ /* 0x000fca00078e00ff */
[----:B------:R0:W-:Y:S01]  /*3210*/  STG.E.64 [R16.64], R2 ;  /* 0x0000000210007986 */ /* 0x0001e2000c101b24 */
[----:B------:R-:W-:Y:S05]  /*3220*/  BRA `(.L_x_2083) ;  /* 0x00000cc000007947 */ /* 0x000fea0003800000 */
.L_x_2085:
[----:B------:R0:W-:Y:S01]  /*3230*/  STG.E [R16.64], R2 ;  /* 0x0000000210007986 */ /* 0x0001e2000c101924 */
[----:B------:R-:W-:Y:S05]  /*3240*/  BRA `(.L_x_2083) ;  /* 0x00000ca000007947 */ /* 0x000fea0003800000 */
.L_x_2084:
[----:B------:R0:W-:Y:S01]  /*3250*/  STG.E.U16 [R16.64], R2 ;  /* 0x0000000210007986 */ /* 0x0001e2000c101524 */
[----:B------:R-:W-:Y:S05]  /*3260*/  BRA `(.L_x_2083) ;  /* 0x00000c8000007947 */ /* 0x000fea0003800000 */
.L_x_2079:
[----:B------:R-:W-:-:S13]  /*3270*/  ISETP.GT.AND P0, PT, R0, 0x6, PT ;  /* 0x000000060000780c */ /* 0x000fda0003f04270 */
[----:B------:R-:W-:Y:S05]  /*3280*/  @P0 BRA `(.L_x_2086) ;  /* 0x000000b000000947 */ /* 0x000fea0003800000 */
[----:B------:R-:W-:-:S13]  /*3290*/  ISETP.NE.AND P0, PT, R0, 0x5, PT ;  /* 0x000000050000780c */ /* 0x000fda0003f05270 */
[----:B------:R-:W-:Y:S05]  /*32a0*/  @!P0 BRA `(.L_x_2087) ;  /* 0x0000005000008947 */ /* 0x000fea0003800000 */
[----:B------:R-:W-:-:S13]  /*32b0*/  ISETP.NE.AND P0, PT, R0, 0x6, PT ;  /* 0x000000060000780c */ /* 0x000fda0003f05270 */
[----:B------:R-:W-:Y:S05]  /*32c0*/  @P0 BRA `(.L_x_2082) ;  /* 0x00000aa000000947 */ /* 0x000fea0003800000 */
[----:B------:R-:W0:Y:S02]  /*32d0*/  I2F.U32 R3, R2 ;  /* 0x0000000200037306 */ /* 0x000e240000201000 */
[----:B0-----:R0:W-:Y:S01]  /*32e0*/  STG.E [R16.64], R3 ;  /* 0x0000000310007986 */ /* 0x0011e2000c101924 */
[----:B------:R-:W-:Y:S05]  /*32f0*/  BRA `(.L_x_2083) ;  /* 0x00000bf000007947 */ /* 0x000fea0003800000 */
.L_x_2087:
[----:B------:R-:W0:Y:S02]  /*3300*/  I2F.U32 R0, R2 ;  /* 0x0000000200007306 */ /* 0x000e240000201000 */
[----:B0-----:R-:W-:-:S05]  /*3310*/  F2FP.PACK_AB R0, RZ, R0 ;  /* 0x00000000ff00723e */ /* 0x001fca00000000ff */
[----:B------:R0:W-:Y:S01]  /*3320*/  STG.E.U16 [R16.64], R0 ;  /* 0x0000000010007986 */ /* 0x0001e2000c101524 */
[----:B------:R-:W-:Y:S05]  /*3330*/  BRA `(.L_x_2083) ;  /* 0x00000bb000007947 */ /* 0x000fea0003800000 */
.L_x_2086:
[----:B------:R-:W-:-:S13]  /*3340*/  ISETP.NE.AND P0, PT, R0, 0x7, PT ;  /* 0x000000070000780c */ /* 0x000fda0003f05270 */
[----:B------:R-:W-:Y:S05]  /*3350*/  @!P0 BRA `(.L_x_2088) ;  /* 0x000000d000008947 */ /* 0x000fea0003800000 */
[----:B------:R-:W-:-:S13]  /*3360*/  ISETP.NE.AND P0, PT, R0, 0x8, PT ;  /* 0x000000080000780c */ /* 0x000fda0003f05270 */
[----:B------:R-:W-:Y:S05]  /*3370*/  @!P0 BRA `(.L_x_2089) ;  /* 0x0000006000008947 */ /* 0x000fea0003800000 */
[----:B------:R-:W-:-:S13]  /*3380*/  ISETP.NE.AND P0, PT, R0, 0x9, PT ;  /* 0x000000090000780c */ /* 0x000fda0003f05270 */
[----:B------:R-:W-:Y:S05]  /*3390*/  @P0 BRA `(.L_x_2082) ;  /* 0x000009d000000947 */ /* 0x000fea0003800000 */
[----:B------:R-:W0:Y:S01]  /*33a0*/  I2F.U32 R2, R2 ;  /* 0x0000000200027306 */ /* 0x000e220000201000 */
[----:B------:R-:W-:-:S05]  /*33b0*/  IMAD.MOV.U32 R3, RZ, RZ, RZ ;  /* 0x000000ffff037224 */ /* 0x000fca00078e00ff */
[----:B0-----:R0:W-:Y:S01]  /*33c0*/  STG.E.64 [R16.64], R2 ;  /* 0x0000000210007986 */ /* 0x0011e2000c101b24 */
[----:B------:R-:W-:Y:S05]  /*33d0*/  BRA `(.L_x_2083) ;  /* 0x00000b1000007947 */ /* 0x000fea0003800000 */
.L_x_2089:
[----:B------:R-:W0:Y:S02]  /*33e0*/  I2F.U32 R2, R2 ;  /* 0x0000000200027306 */ /* 0x000e240000201000 */
[----:B0-----:R-:W-:-:S04]  /*33f0*/  F2FP.PACK_AB R3, RZ, R2 ;  /* 0x00000002ff03723e */ /* 0x001fc800000000ff */
[----:B------:R-:W-:-:S05]  /*3400*/  PRMT R3, R3, 0x5410, RZ ;  /* 0x0000541003037816 */ /* 0x000fca00000000ff */
[----:B------:R0:W-:Y:S01]  /*3410*/  STG.E [R16.64], R3 ;  /* 0x0000000310007986 */ /* 0x0001e2000c101924 */
[----:B------:R-:W-:Y:S05]  /*3420*/  BRA `(.L_x_2083) ;  /* 0x00000ac000007947 */ /* 0x000fea0003800000 */
.L_x_2088:
[----:B------:R-:W0:Y:S02]  /*3430*/  I2F.F64.U32 R2, R2 ;  /* 0x0000000200027312 */ /* 0x000e240000201800 */
[----:B0-----:R0:W-:Y:S01]  /*3440*/  STG.E.64 [R16.64], R2 ;  /* 0x0000000210007986 */ /* 0x0011e2000c101b24 */
[----:B------:R-:W-:Y:S05]  /*3450*/  BRA `(.L_x_2083) ;  /* 0x00000a9000007947 */ /* 0x000fea0003800000 */
.L_x_2078:
        /* <DEDUP_REMOVED lines=8> */
[----:B------:R0:W-:Y:S01]  /*34e0*/  STG.E.U8 [R16.64], R2 ;  /* 0x0000000210007986 */ /* 0x0001e2000c101124 */
[----:B------:R-:W-:Y:S05]  /*34f0*/  BRA `(.L_x_2083) ;  /* 0x000009f000007947 */ /* 0x000fea0003800000 */
.L_x_2092:
[----:B------:R-:W0:Y:S01]  /*3500*/  I2F.F64.U32 R4, R2 ;  /* 0x0000000200047312 */ /* 0x000e220000201800 */
[----:B------:R-:W-:-:S05]  /*3510*/  CS2R R6, SRZ ;  /* 0x0000000000067805 */ /* 0x000fca000001ff00 */
[----:B0-----:R0:W-:Y:S01]  /*3520*/  STG.E.128 [R16.64], R4 ;  /* 0x0000000410007986 */ /* 0x0011e2000c101d24 */
[----:B------:R-:W-:Y:S05]  /*3530*/  BRA `(.L_x_2083) ;  /* 0x000009b000007947 */ /* 0x000fea0003800000 */
.L_x_2091:
[----:B------:R-:W-:-:S13]  /*3540*/  ISETP.NE.AND P0, PT, R0, 0xf, PT ;  /* 0x0000000f0000780c */ /* 0x000fda0003f05270 */
[----:B------:R-:W-:Y:S05]  /*3550*/  @!P0 BRA `(.L_x_2093) ;  /* 0x000002d000008947 */ /* 0x000fea0003800000 */
[----:B------:R-:W-:-:S13]  /*3560*/  ISETP.NE.AND P0, PT, R0, 0x17, PT ;  /* 0x000000170000780c */ /* 0x000fda0003f05270 */
[----:B------:R-:W-:Y:S05]  /*3570*/  @!P0 BRA `(.L_x_2094) ;  /* 0x0000015000008947 */ /* 0x000fea0003800000 */
[----:B------:R-:W-:-:S13]  /*3580*/  ISETP.NE.AND P0, PT, R0, 0x18, PT ;  /* 0x000000180000780c */ /* 0x000fda0003f05270 */
[----:B------:R-:W-:Y:S05]  /*3590*/  @P0 BRA `(.L_x_2082) ;  /* 0x000007d000000947 */ /* 0x000fea0003800000 */
[----:B------:R-:W0:Y:S01]  /*35a0*/  I2F.U32 R5, R2 ;  /* 0x0000000200057306 */ /* 0x000e220000201000 */
[----:B------:R-:W-:Y:S01]  /*35b0*/  BSSY B0, `(.L_x_2095) ;  /* 0x000000e000007945 */ /* 0x000fe20003800000 */
[C---:B0-----:R-:W-:Y:S02]  /*35c0*/  LOP3.LUT R4, R5.reuse, 0x7fffffff, RZ, 0xc0, !PT ;  /* 0x7fffffff05047812 */ /* 0x041fe400078ec0ff */
        /* <DEDUP_REMOVED lines=12> */
.L_x_2096:
[----:B------:R-:W-:Y:S05]  /*3690*/  BSYNC B0 ;  /* 0x0000000000007941 */ /* 0x000fea0003800000 */
.L_x_2095:
[----:B------:R-:W-:-:S05]  /*36a0*/  LOP3.LUT R3, R0, R3, RZ, 0xfc, !PT ;  /* 0x0000000300037212 */ /* 0x000fca00078efcff */
[----:B------:R0:W-:Y:S01]  /*36b0*/  STG.E.U8 [R16.64], R3 ;  /* 0x0000000310007986 */ /* 0x0001e2000c101124 */
[----:B------:R-:W-:Y:S05]  /*36c0*/  BRA `(.L_x_2083) ;  /* 0x0000082000007947 */ /* 0x000fea0003800000 */
.L_x_2094:
[----:B------:R-:W0:Y:S01]  /*36d0*/  I2F.U32 R5, R2 ;  /* 0x0000000200057306 */ /* 0x000e220000201000 */
[----:B------:R-:W-:Y:S01]  /*36e0*/  BSSY B0, `(.L_x_2097) ;  /* 0x000000f000007945 */ /* 0x000fe20003800000 */
[----:B0-----:R-:W-:-:S04]  /*36f0*/  LOP3.LUT R3, R5, 0x7fffffff, RZ, 0xc0, !PT ;  /* 0x7fffffff05037812 */ /* 0x001fc800078ec0ff */
        /* <DEDUP_REMOVED lines=10> */
.L_x_2098:
[----:B------:R-:W-:Y:S01]  /*37a0*/  IMAD.MOV.U32 R0, RZ, RZ, 0x7f ;  /* 0x0000007fff007424 */ /* 0x000fe200078e00ff */
[----:B------:R-:W-:-:S04]  /*37b0*/  ISETP.GT.U32.AND P0, PT, R3, 0x7f800000, PT ;  /* 0x7f8000000300780c */ /* 0x000fc80003f04070 */
[----:B------:R-:W-:-:S04]  /*37c0*/  SEL R0, R0, 0x7c, P0 ;  /* 0x0000007c00007807 */ /* 0x000fc80000000000 */
.L_x_2099:
[----:B------:R-:W-:Y:S05]  /*37d0*/  BSYNC B0 ;  /* 0x0000000000007941 */ /* 0x000fea0003800000 */
.L_x_2097:
[----:B------:R-:W-:-:S04]  /*37e0*/  LOP3.LUT R2, R5, 0x80000000, RZ, 0xc0, !PT ;  /* 0x8000000005027812 */ /* 0x000fc800078ec0ff */
[----:B------:R-:W-:-:S04]  /*37f0*/  SHF.R.U32.HI R3, RZ, 0x18, R2 ;  /* 0x00000018ff037819 */ /* 0x000fc80000011602 */
[----:B------:R-:W-:-:S05]  /*3800*/  LOP3.LUT R3, R0, R3, RZ, 0xfc, !PT ;  /* 0x0000000300037212 */ /* 0x000fca00078efcff */
[----:B------:R0:W-:Y:S01]  /*3810*/  STG.E.U8 [R16.64], R3 ;  /* 0x0000000310007986 */ /* 0x0001e2000c101124 */
[----:B------:R-:W-:Y:S05]  /*3820*/  BRA `(.L_x_2083) ;  /* 0x000006c000007947 */ /* 0x000fea0003800000 */
.L_x_2093:
[----:B------:R-:W0:Y:S02]  /*3830*/  I2F.U32 R0, R2 ;  /* 0x0000000200007306 */ /* 0x000e240000201000 */
[----:B0-----:R-:W-:-:S05]  /*3840*/  F2FP.BF16.PACK_AB R0, RZ, R0 ;  /* 0x00000000ff00723e */ /* 0x001fca00000010ff */
[----:B------:R0:W-:Y:S01]  /*3850*/  STG.E.U16 [R16.64], R0 ;  /* 0x0000000010007986 */ /* 0x0001e2000c101524 */
[----:B------:R-:W-:Y:S05]  /*3860*/  BRA `(.L_x_2083) ;  /* 0x0000068000007947 */ /* 0x000fea0003800000 */
.L_x_2090:
        /* <DEDUP_REMOVED lines=8> */
[----:B------:R0:W-:Y:S01]  /*38f0*/  STG.E.U16 [R16.64], R2 ;  /* 0x0000000210007986 */ /* 0x0001e2000c101524 */
[----:B------:R-:W-:Y:S05]  /*3900*/  BRA `(.L_x_2083) ;  /* 0x000005e000007947 */ /* 0x000fea0003800000 */
.L_x_2102:
[----:B------:R-:W0:Y:S01]  /*3910*/  I2F.U32 R5, R2 ;  /* 0x0000000200057306 */ /* 0x000e220000201000 */
[----:B------:R-:W-:Y:S01]  /*3920*/  BSSY B0, `(.L_x_2103) ;  /* 0x0000014000007945 */ /* 0x000fe20003800000 */
[----:B------:R-:W-:Y:S01]  /*3930*/  IMAD.MOV.U32 R8, RZ, RZ, 0x80 ;  /* 0x00000080ff087424 */ /* 0x000fe200078e00ff */
[----:B0-----:R-:W-:-:S04]  /*3940*/  LOP3.LUT R3, R5, 0x7fffffff, RZ, 0xc0, !PT ;  /* 0x7fffffff05037812 */ /* 0x001fc800078ec0ff */
        /* <DEDUP_REMOVED lines=13> */
.L_x_2105:
[----:B------:R-:W-:-:S04]  /*3a20*/  LOP3.LUT R2, R5, 0x80000000, RZ, 0xc0, !PT ;  /* 0x8000000005027812 */ /* 0x000fc800078ec0ff */
[----:B------:R-:W-:-:S04]  /*3a30*/  SHF.R.U32.HI R3, RZ, 0x18, R2 ;  /* 0x00000018ff037819 */ /* 0x000fc80000011602 */
[----:B------:R-:W-:-:S04]  /*3a40*/  LOP3.LUT R0, R0, R3, RZ, 0xfc, !PT ;  /* 0x0000000300007212 */ /* 0x000fc800078efcff */
[----:B------:R-:W-:Y:S02]  /*3a50*/  PRMT R8, R0, 0x7610, R8 ;  /* 0x0000761000087816 */ /* 0x000fe40000000008 */
.L_x_2104:
[----:B------:R-:W-:Y:S05]  /*3a60*/  BSYNC B0 ;  /* 0x0000000000007941 */ /* 0x000fea0003800000 */
.L_x_2103:
[----:B------:R0:W-:Y:S01]  /*3a70*/  STG.E.U8 [R16.64], R8 ;  /* 0x0000000810007986 */ /* 0x0001e2000c101124 */
[----:B------:R-:W-:Y:S05]  /*3a80*/  BRA `(.L_x_2083) ;  /* 0x0000046000007947 */ /* 0x000fea0003800000 */
.L_x_2101:
        /* <DEDUP_REMOVED lines=17> */
.L_x_2108:
[----:B------:R-:W-:-:S04]  /*3ba0*/  LOP3.LUT R2, R5, 0x80000000, RZ, 0xc0, !PT ;  /* 0x8000000005027812 */ /* 0x000fc800078ec0ff */
[----:B------:R-:W-:-:S04]  /*3bb0*/  SHF.R.U32.HI R3, RZ, 0x18, R2 ;  /* 0x00000018ff037819 */ /* 0x000fc80000011602 */
[----:B------:R-:W-:-:S04]  /*3bc0*/  LOP3.LUT R0, R0, R3, RZ, 0xfc, !PT ;  /* 0x0000000300007212 */ /* 0x000fc800078efcff */
[----:B------:R-:W-:Y:S02]  /*3bd0*/  PRMT R8, R0, 0x7610, R8 ;  /* 0x0000761000087816 */ /* 0x000fe40000000008 */
.L_x_2107:
[----:B------:R-:W-:Y:S05]  /*3be0*/  BSYNC B0 ;  /* 0x0000000000007941 */ /* 0x000fea0003800000 */
.L_x_2106:
[----:B------:R0:W-:Y:S01]  /*3bf0*/  STG.E.U8 [R16.64], R8 ;  /* 0x0000000810007986 */ /* 0x0001e2000c101124 */
[----:B------:R-:W-:Y:S05]  /*3c00*/  BRA `(.L_x_2083) ;  /* 0x000002e000007947 */ /* 0x000fea0003800000 */
.L_x_2100:
[----:B------:R-:W-:-:S13]  /*3c10*/  ISETP.NE.AND P0, PT, R0, 0x1c, PT ;  /* 0x0000001c0000780c */ /* 0x000fda0003f05270 */
[----:B------:R-:W-:Y:S05]  /*3c20*/  @!P0 BRA `(.L_x_2109) ;  /* 0x000002b000008947 */ /* 0x000fea0003800000 */
[----:B------:R-:W-:-:S13]  /*3c30*/  ISETP.NE.AND P0, PT, R0, 0x1d, PT ;  /* 0x0000001d0000780c */ /* 0x000fda0003f05270 */
[----:B------:R-:W-:Y:S05]  /*3c40*/  @!P0 BRA `(.L_x_2110) ;  /* 0x0000026000008947 */ /* 0x000fea0003800000 */
[----:B------:R-:W-:-:S13]  /*3c50*/  ISETP.NE.AND P0, PT, R0, 0x2c, PT ;  /* 0x0000002c0000780c */ /* 0x000fda0003f05270 */
[----:B------:R-:W-:Y:S05]  /*3c60*/  @P0 BRA `(.L_x_2082) ;  /* 0x0000010000000947 */ /* 0x000fea0003800000 */
[----:B------:R-:W0:Y:S01]  /*3c70*/  I2F.U32 R2, R2 ;  /* 0x0000000200027306 */ /* 0x000e220000201000 */
[----:B------:R-:W-:Y:S02]  /*3c80*/  PLOP3.LUT P0, PT, PT, PT, PT, 0x80, 0x0 ;  /* 0x000000000000781c */ /* 0x000fe40003f0f070 */
[----:B0-----:R-:W-:-:S04]  /*3c90*/  SHF.R.U32.HI R4, RZ, 0x17, R2 ;  /* 0x00000017ff047819 */ /* 0x001fc80000011602 */
        /* <DEDUP_REMOVED lines=13> */
.L_x_2082:
        /* <DEDUP_REMOVED lines=20> */
.L_x_2110:
[----:B------:R-:W-:-:S05]  /*3eb0*/  IMAD.MOV.U32 R3, RZ, RZ, RZ ;  /* 0x000000ffff037224 */ /* 0x000fca00078e00ff */
[----:B------:R0:W-:Y:S01]  /*3ec0*/  STG.E.64 [R16.64], R2 ;  /* 0x0000000210007986 */ /* 0x0001e2000c101b24 */
[----:B------:R-:W-:Y:S05]  /*3ed0*/  BRA `(.L_x_2083) ;  /* 0x0000001000007947 */ /* 0x000fea0003800000 */
.L_x_2109:
[----:B------:R0:W-:Y:S02]  /*3ee0*/  STG.E [R16.64], R2 ;  /* 0x0000000210007986 */ /* 0x0001e4000c101924 */
.L_x_2083:
[----:B------:R-:W-:-:S05]  /*3ef0*/  IMAD R18, R19, 0x200, R18 ;  /* 0x0000020013127824 */ /* 0x000fca00078e0212 */
[----:B------:R-:W-:Y:S02]  /*3f00*/  IADD3 R23, R18, 0x80, RZ ;  /* 0x0000008012177810 */ /* 0x000fe40007ffe0ff */
.L_x_2012:
[----:B------:R-:W-:Y:S05]  /*3f10*/  BSYNC B6 ;  /* 0x0000000000067941 */ /* 0x000fea0003800000 */
.L_x_2011:
        /* <DEDUP_REMOVED lines=258> */
.L_x_2113:
        /* <DEDUP_REMOVED lines=20> */
.L_x_2117:
[----:B------:R-:W2:Y:S02]  /*5080*/  LDG.E.U8 R2, [R2.64] ;  /* 0x0000002402027981 */ /* 0x000ea4000c1e1100 */
[----:B--2---:R-:W-:-:S04]  /*5090*/  ISETP.NE.AND P0, PT, R2, RZ, PT ;  /* 0x000000ff0200720c */ /* 0x004fc80003f05270 */
[----:B------:R-:W-:Y:S01]  /*50a0*/  P2R R19, PR, RZ, 0x1 ;  /* 0x00000001ff137803 */ /* 0x000fe20000000000 */
[----:B------:R-:W-:Y:S05]  /*50b0*/  BRA `(.L_x_2119) ;  /* 0x00000f4000007947 */ /* 0x000fea0003800000 */
.L_x_2116:
        /* <DEDUP_REMOVED lines=11> */
.L_x_2121:
[----:B------:R-:W2:Y:S02]  /*5170*/  LDG.E R2, [R2.64] ;  /* 0x0000002402027981 */ /* 0x000ea4000c1e1900 */
[----:B--2---:R-:W-:-:S04]  /*5180*/  ISETP.NE.AND P0, PT, R2, RZ, PT ;  /* 0x000000ff0200720c */ /* 0x004fc80003f05270 */
[----:B------:R-:W-:Y:S01]  /*5190*/  P2R R19, PR, RZ, 0x1 ;  /* 0x00000001ff137803 */ /* 0x000fe20000000000 */
[----:B------:R-:W-:Y:S05]  /*51a0*/  BRA `(.L_x_2119) ;  /* 0x00000e5000007947 */ /* 0x000fea0003800000 */
.L_x_2120:
[----:B------:R-:W2:Y:S02]  /*51b0*/  LDG.E.U16 R2, [R2.64] ;  /* 0x0000002402027981 */ /* 0x000ea4000c1e1500 */
[----:B--2---:R-:W-:-:S04]  /*51c0*/  ISETP.NE.AND P0, PT, R2, RZ, PT ;  /* 0x000000ff0200720c */ /* 0x004fc80003f05270 */
[----:B------:R-:W-:Y:S01]  /*51d0*/  P2R R19, PR, RZ, 0x1 ;  /* 0x00000001ff137803 */ /* 0x000fe20000000000 */
[----:B------:R-:W-:Y:S05]  /*51e0*/  BRA `(.L_x_2119) ;  /* 0x00000e1000007947 */ /* 0x000fea0003800000 */
.L_x_2115:
        /* <DEDUP_REMOVED lines=10> */
.L_x_2123:
[----:B------:R-:W2:Y:S02]  /*5290*/  LDG.E.U16 R0, [R2.64] ;  /* 0x0000002402007981 */ /* 0x000ea4000c1e1500 */
[----:B--2---:R-:W-:-:S05]  /*52a0*/  HADD2.F32 R0, -RZ, R0.H0_H0 ;  /* 0x20000000ff007230 */ /* 0x004fca0000004100 */
[----:B------:R-:W-:-:S04]  /*52b0*/  FSETP.NEU.FTZ.AND P0, PT, R0, RZ, PT ;  /* 0x000000ff0000720b */ /* 0x000fc80003f1d000 */
[----:B------:R-:W-:Y:S01]  /*52c0*/  P2R R19, PR, RZ, 0x1 ;  /* 0x00000001ff137803 */ /* 0x000fe20000000000 */
[----:B------:R-:W-:Y:S05]  /*52d0*/  BRA `(.L_x_2119) ;  /* 0x00000d2000007947 */ /* 0x000fea0003800000 */
.L_x_2122:
        /* <DEDUP_REMOVED lines=12> */
.L_x_2125:
        /* <DEDUP_REMOVED lines=11> */
.L_x_2124:
[----:B------:R-:W2:Y:S02]  /*5450*/  LDG.E.64 R2, [R2.64] ;  /* 0x0000002402027981 */ /* 0x000ea4000c1e1b00 */
[----:B--2---:R-:W0:-:S06]  /*5460*/  DSETP.NEU.AND P0, PT, R2, RZ, PT ;  /* 0x000000ff0200722a */ /* 0x004e0c0003f0d000 */
[----:B0-----:R-:W-:Y:S01]  /*5470*/  P2R R19, PR, RZ, 0x1 ;  /* 0x00000001ff137803 */ /* 0x001fe20000000000 */
[----:B------:R-:W-:Y:S05]  /*5480*/  BRA `(.L_x_2119) ;  /* 0x00000b7000007947 */ /* 0x000fea0003800000 */
.L_x_2114:
        /* <DEDUP_REMOVED lines=12> */
.L_x_2128:
[----:B------:R-:W2:Y:S02]  /*5550*/  LDG.E.128 R4, [R2.64] ;  /* 0x0000002402047981 */ /* 0x000ea4000c1e1d00 */
[----:B--2---:R-:W0:-:S06]  /*5560*/  DSETP.NEU.AND P0, PT, R6, RZ, PT ;  /* 0x000000ff0600722a */ /* 0x004e0c0003f0d000 */
[----:B0-----:R-:W0:-:S06]  /*5570*/  DSETP.NEU.OR P0, PT, R4, RZ, P0 ;  /* 0x000000ff0400722a */ /* 0x001e0c000070d400 */
[----:B0-----:R-:W-:Y:S01]  /*5580*/  P2R R19, PR, RZ, 0x1 ;  /* 0x00000001ff137803 */ /* 0x001fe20000000000 */
[----:B------:R-:W-:Y:S05]  /*5590*/  BRA `(.L_x_2119) ;  /* 0x00000a6000007947 */ /* 0x000fea0003800000 */
.L_x_2127:
        /* <DEDUP_REMOVED lines=28> */
.L_x_2130:
        /* <DEDUP_REMOVED lines=15> */
.L_x_2129:
[----:B------:R-:W2:Y:S02]  /*5850*/  LDG.E.U16 R0, [R2.64] ;  /* 0x0000002402007981 */ /* 0x000ea4000c1e1500 */
[----:B--2---:R-:W-:-:S04]  /*5860*/  PRMT R0, RZ, 0x5410, R0 ;  /* 0x00005410ff007816 */ /* 0x004fc80000000000 */
[----:B------:R-:W-:-:S04]  /*5870*/  FSETP.NEU.FTZ.AND P0, PT, R0, RZ, PT ;  /* 0x000000ff0000720b */ /* 0x000fc80003f1d000 */
[----:B------:R-:W-:Y:S01]  /*5880*/  P2R R19, PR, RZ, 0x1 ;  /* 0x00000001ff137803 */ /* 0x000fe20000000000 */
[----:B------:R-:W-:Y:S05]  /*5890*/  BRA `(.L_x_2119) ;  /* 0x0000076000007947 */ /* 0x000fea0003800000 */
.L_x_2126:
        /* <DEDUP_REMOVED lines=12> */
.L_x_2133:
        /* <DEDUP_REMOVED lines=21> */
.L_x_2137:
[----:B------:R-:W-:Y:S05]  /*5ab0*/  BSYNC B1 ;  /* 0x0000000000017941 */ /* 0x000fea0003800000 */
.L_x_2136:
[----:B------:R-:W-:Y:S01]  /*5ac0*/  LEA R3, R0, 0x3b800000, 0x17 ;  /* 0x3b80000000037811 */ /* 0x000fe200078eb8ff */
[----:B------:R-:W-:-:S05]  /*5ad0*/  IMAD.SHL.U32 R0, R2, 0x100000, RZ ;  /* 0x0010000002007824 */ /* 0x000fca00078e00ff */
[----:B------:R-:W-:Y:S02]  /*5ae0*/  LOP3.LUT R0, R3, R0, R4, 0xfe, !PT ;  /* 0x0000000003007212 */ /* 0x000fe400078efe04 */
.L_x_2135:
[----:B------:R-:W-:Y:S05]  /*5af0*/  BSYNC B0 ;  /* 0x0000000000007941 */ /* 0x000fea0003800000 */
.L_x_2134:
[----:B------:R-:W-:-:S04]  /*5b00*/  FSETP.NEU.FTZ.AND P0, PT, R0, RZ, PT ;  /* 0x000000ff0000720b */ /* 0x000fc80003f1d000 */
[----:B------:R-:W-:Y:S01]  /*5b10*/  P2R R19, PR, RZ, 0x1 ;  /* 0x00000001ff137803 */ /* 0x000fe20000000000 */
[----:B------:R-:W-:Y:S05]  /*5b20*/  BRA `(.L_x_2119) ;  /* 0x000004d000007947 */ /* 0x000fea0003800000 */
.L_x_2132:
        /* <DEDUP_REMOVED lines=21> */
.L_x_2141:
[----:B------:R-:W-:Y:S05]  /*5c80*/  BSYNC B1 ;  /* 0x0000000000017941 */ /* 0x000fea0003800000 */
.L_x_2140:
[----:B------:R-:W-:Y:S01]  /*5c90*/  LEA R3, R0, 0x37800000, 0x17 ;  /* 0x3780000000037811 */ /* 0x000fe200078eb8ff */
[----:B------:R-:W-:-:S05]  /*5ca0*/  IMAD.SHL.U32 R0, R2, 0x200000, RZ ;  /* 0x0020000002007824 */ /* 0x000fca00078e00ff */
[----:B------:R-:W-:Y:S02]  /*5cb0*/  LOP3.LUT R0, R3, R0, R4, 0xfe, !PT ;  /* 0x0000000003007212 */ /* 0x000fe400078efe04 */
.L_x_2139:
[----:B------:R-:W-:Y:S05]  /*5cc0*/  BSYNC B0 ;  /* 0x0000000000007941 */ /* 0x000fea0003800000 */
.L_x_2138:
[----:B------:R-:W-:-:S04]  /*5cd0*/  FSETP.NEU.FTZ.AND P0, PT, R0, RZ, PT ;  /* 0x000000ff0000720b */ /* 0x000fc80003f1d000 */
[----:B------:R-:W-:Y:S01]  /*5ce0*/  P2R R19, PR, RZ, 0x1 ;  /* 0x00000001ff137803 */ /* 0x000fe20000000000 */
[----:B------:R-:W-:Y:S05]  /*5cf0*/  BRA `(.L_x_2119) ;  /* 0x0000030000007947 */ /* 0x000fea0003800000 */
.L_x_2131:
        /* <DEDUP_REMOVED lines=14> */
.L_x_2145:
[----:B------:R-:W-:Y:S05]  /*5de0*/  BSYNC B0 ;  /* 0x0000000000007941 */ /* 0x000fea0003800000 */
.L_x_2144:
[----:B------:R-:W-:-:S04]  /*5df0*/  FSETP.NEU.FTZ.AND P0, PT, R0, RZ, PT ;  /* 0x000000ff0000720b */ /* 0x000fc80003f1d000 */
[----:B------:R-:W-:Y:S01]  /*5e00*/  P2R R19, PR, RZ, 0x1 ;  /* 0x00000001ff137803 */ /* 0x000fe20000000000 */
[----:B------:R-:W-:Y:S05]  /*5e10*/  BRA `(.L_x_2119) ;  /* 0x000001e000007947 */ /* 0x000fea0003800000 */
.L_x_2118:
        /* <DEDUP_REMOVED lines=22> */
.L_x_2143:
[----:B------:R-:W2:Y:S02]  /*5f80*/  LDG.E.64 R2, [R2.64] ;  /* 0x0000002402027981 */ /* 0x000ea4000c1e1b00 */
[----:B--2---:R-:W-:-:S04]  /*5f90*/  ISETP.NE.U32.AND P0, PT, R2, RZ, PT ;  /* 0x000000ff0200720c */ /* 0x004fc80003f05070 */
[----:B------:R-:W-:-:S04]  /*5fa0*/  ISETP.NE.AND.EX P0, PT, R3, RZ, PT, P0 ;  /* 0x000000ff0300720c */ /* 0x000fc80003f05300 */
[----:B------:R-:W-:Y:S01]  /*5fb0*/  P2R R19, PR, RZ, 0x1 ;  /* 0x00000001ff137803 */ /* 0x000fe20000000000 */
[----:B------:R-:W-:Y:S05]  /*5fc0*/  BRA `(.L_x_2119) ;  /* 0x0000003000007947 */ /* 0x000fea0003800000 */
.L_x_2142:
[----:B------:R-:W2:Y:S02]  /*5fd0*/  LDG.E R2, [R2.64] ;  /* 0x0000002402027981 */ /* 0x000ea4000c1e1900 */
[----:B--2---:R-:W-:-:S04]  /*5fe0*/  ISETP.NE.AND P0, PT, R2, RZ, PT ;  /* 0x000000ff0200720c */ /* 0x004fc80003f05270 */
[----:B------:R-:W-:Y:S02]  /*5ff0*/  P2R R19, PR, RZ, 0x1 ;  /* 0x00000001ff137803 */ /* 0x000fe40000000000 */
.L_x_2119:
        /* <DEDUP_REMOVED lines=17> */
.L_x_2149:
[----:B------:R-:W2:Y:S02]  /*6110*/  LDG.E.U8 R2, [R2.64] ;  /* 0x0000002402027981 */ /* 0x000ea4000c1e1100 */
[----:B--2---:R-:W-:Y:S01]  /*6120*/  ISETP.NE.AND P0, PT, R2, RZ, PT ;  /* 0x000000ff0200720c */ /* 0x004fe20003f05270 */
[----:B------:R-:W-:Y:S05]  /*6130*/  BRA `(.L_x_2151) ;  /* 0x00000e0000007947 */ /* 0x000fea0003800000 */
.L_x_2148:
        /* <DEDUP_REMOVED lines=10> */
.L_x_2153:
[----:B------:R-:W2:Y:S02]  /*61e0*/  LDG.E R2, [R2.64] ;  /* 0x0000002402027981 */ /* 0x000ea4000c1e1900 */
[----:B--2---:R-:W-:Y:S01]  /*61f0*/  ISETP.NE.AND P0, PT, R2, RZ, PT ;  /* 0x000000ff0200720c */ /* 0x004fe20003f05270 */
[----:B------:R-:W-:Y:S05]  /*6200*/  BRA `(.L_x_2151) ;  /* 0x00000d3000007947 */ /* 0x000fea0003800000 */
.L_x_2152:
[----:B------:R-:W2:Y:S02]  /*6210*/  LDG.E.U16 R2, [R2.64] ;  /* 0x0000002402027981 */ /* 0x000ea4000c1e1500 */
[----:B--2---:R-:W-:Y:S01]  /*6220*/  ISETP.NE.AND P0, PT, R2, RZ, PT ;  /* 0x000000ff0200720c */ /* 0x004fe20003f05270 */
[----:B------:R-:W-:Y:S05]  /*6230*/  BRA `(.L_x_2151) ;  /* 0x00000d0000007947 */ /* 0x000fea0003800000 */
.L_x_2147:
        /* <DEDUP_REMOVED lines=9> */
.L_x_2155:
[----:B------:R-:W2:Y:S02]  /*62d0*/  LDG.E.U16 R0, [R2.64] ;  /* 0x0000002402007981 */ /* 0x000ea4000c1e1500 */
[----:B--2---:R-:W-:-:S05]  /*62e0*/  HADD2.F32 R0, -RZ, R0.H0_H0 ;  /* 0x20000000ff007230 */ /* 0x004fca0000004100 */
[----:B------:R-:W-:Y:S01]  /*62f0*/  FSETP.NEU.FTZ.AND P0, PT, R0, RZ, PT ;  /* 0x000000ff0000720b */ /* 0x000fe20003f1d000 */
[----:B------:R-:W-:Y:S05]  /*6300*/  BRA `(.L_x_2151) ;  /* 0x00000c3000007947 */ /* 0x000fea0003800000 */
.L_x_2154:
        /* <DEDUP_REMOVED lines=11> */
.L_x_2157:
        /* <DEDUP_REMOVED lines=10> */
.L_x_2156:
[----:B------:R-:W2:Y:S02]  /*6460*/  LDG.E.64 R2, [R2.64] ;  /* 0x0000002402027981 */ /* 0x000ea4000c1e1b00 */
[----:B--2---:R0:W1:Y:S01]  /*6470*/  DSETP.NEU.AND P0, PT, R2, RZ, PT ;  /* 0x000000ff0200722a */ /* 0x0040620003f0d000 */
[----:B------:R-:W-:Y:S05]  /*6480*/  BRA `(.L_x_2151) ;  /* 0x00000ab000007947 */ /* 0x000fea0003800000 */
.L_x_2146:
        /* <DEDUP_REMOVED lines=11> */
.L_x_2160:
[----:B------:R-:W2:Y:S02]  /*6540*/  LDG.E.128 R4, [R2.64] ;  /* 0x0000002402047981 */ /* 0x000ea4000c1e1d00 */
[----:B--2---:R-:W0:-:S06]  /*6550*/  DSETP.NEU.AND P0, PT, R6, RZ, PT ;  /* 0x000000ff0600722a */ /* 0x004e0c0003f0d000 */
[----:B0-----:R0:W1:Y:S01]  /*6560*/  DSETP.NEU.OR P0, PT, R4, RZ, P0 ;  /* 0x000000ff0400722a */ /* 0x001062000070d400 */
[----:B------:R-:W-:Y:S05]  /*6570*/  BRA `(.L_x_2151) ;  /* 0x000009c000007947 */ /* 0x000fea0003800000 */
.L_x_2159:
        /* <DEDUP_REMOVED lines=27> */
.L_x_2162:
        /* <DEDUP_REMOVED lines=14> */
.L_x_2161:
[----:B------:R-:W2:Y:S02]  /*6810*/  LDG.E.U16 R0, [R2.64] ;  /* 0x0000002402007981 */ /* 0x000ea4000c1e1500 */
[----:B--2---:R-:W-:-:S04]  /*6820*/  PRMT R0, RZ, 0x5410, R0 ;  /* 0x00005410ff007816 */ /* 0x004fc80000000000 */
[----:B------:R-:W-:Y:S01]  /*6830*/  FSETP.NEU.FTZ.AND P0, PT, R0, RZ, PT ;  /* 0x000000ff0000720b */ /* 0x000fe20003f1d000 */
[----:B------:R-:W-:Y:S05]  /*6840*/  BRA `(.L_x_2151) ;  /* 0x000006f000007947 */ /* 0x000fea0003800000 */
.L_x_2158:
        /* <DEDUP_REMOVED lines=11> */
.L_x_2165:
        /* <DEDUP_REMOVED lines=21> */
.L_x_2169:
[----:B------:R-:W-:Y:S05]  /*6a50*/  BSYNC B1 ;  /* 0x0000000000017941 */ /* 0x000fea0003800000 */
.L_x_2168:
[----:B------:R-:W-:Y:S01]  /*6a60*/  LEA R3, R0, 0x3b800000, 0x17 ;  /* 0x3b80000000037811 */ /* 0x000fe200078eb8ff */
[----:B------:R-:W-:-:S05]  /*6a70*/  IMAD.SHL.U32 R0, R2, 0x100000, RZ ;  /* 0x0010000002007824 */ /* 0x000fca00078e00ff */
[----:B------:R-:W-:Y:S02]  /*6a80*/  LOP3.LUT R0, R3, R0, R4, 0xfe, !PT ;  /* 0x0000000003007212 */ /* 0x000fe400078efe04 */
.L_x_2167:
[----:B------:R-:W-:Y:S05]  /*6a90*/  BSYNC B0 ;  /* 0x0000000000007941 */ /* 0x000fea0003800000 */
.L_x_2166:
[----:B------:R-:W-:Y:S01]  /*6aa0*/  FSETP.NEU.FTZ.AND P0, PT, R0, RZ, PT ;  /* 0x000000ff0000720b */ /* 0x000fe20003f1d000 */
[----:B------:R-:W-:Y:S05]  /*6ab0*/  BRA `(.L_x_2151) ;  /* 0x0000048000007947 */ /* 0x000fea0003800000 */
.L_x_2164:
        /* <DEDUP_REMOVED lines=21> */
.L_x_2173:
[----:B------:R-:W-:Y:S05]  /*6c10*/  BSYNC B1 ;  /* 0x0000000000017941 */ /* 0x000fea0003800000 */
.L_x_2172:
[----:B------:R-:W-:Y:S01]  /*6c20*/  LEA R3, R0, 0x37800000, 0x17 ;  /* 0x3780000000037811 */ /* 0x000fe200078eb8ff */
[----:B------:R-:W-:-:S05]  /*6c30*/  IMAD.SHL.U32 R0, R2, 0x200000, RZ ;  /* 0x0020000002007824 */ /* 0x000fca00078e00ff */
[----:B------:R-:W-:Y:S02]  /*6c40*/  LOP3.LUT R0, R3, R0, R4, 0xfe, !PT ;  /* 0x0000000003007212 */ /* 0x000fe400078efe04 */
.L_x_2171:
[----:B------:R-:W-:Y:S05]  /*6c50*/  BSYNC B0 ;  /* 0x0000000000007941 */ /* 0x000fea0003800000 */
.L_x_2170:
[----:B------:R-:W-:Y:S01]  /*6c60*/  FSETP.NEU.FTZ.AND P0, PT, R0, RZ, PT ;  /* 0x000000ff0000720b */ /* 0x000fe20003f1d000 */
[----:B------:R-:W-:Y:S05]  /*6c70*/  BRA `(.L_x_2151) ;  /* 0x000002c000007947 */ /* 0x000fea0003800000 */
.L_x_2163:
        /* <DEDUP_REMOVED lines=14> */
.L_x_2177:
[----:B------:R-:W-:Y:S05]  /*6d60*/  BSYNC B0 ;  /* 0x0000000000007941 */ /* 0x000fea0003800000 */
.L_x_2176:
[----:B------:R-:W-:Y:S01]  /*6d70*/  FSETP.NEU.FTZ.AND P0, PT, R0, RZ, PT ;  /* 0x000000ff0000720b */ /* 0x000fe20003f1d000 */
[----:B------:R-:W-:Y:S05]  /*6d80*/  BRA `(.L_x_2151) ;  /* 0x000001b000007947 */ /* 0x000fea0003800000 */
.L_x_2150:
        /* <DEDUP_REMOVED lines=21> */
.L_x_2175:
[----:B------:R-:W2:Y:S02]  /*6ee0*/  LDG.E.64 R2, [R2.64] ;  /* 0x0000002402027981 */ /* 0x000ea4000c1e1b00 */
[----:B--2---:R-:W-:-:S04]  /*6ef0*/  ISETP.NE.U32.AND P0, PT, R2, RZ, PT ;  /* 0x000000ff0200720c */ /* 0x004fc80003f05070 */
[----:B------:R-:W-:Y:S01]  /*6f00*/  ISETP.NE.AND.EX P0, PT, R3, RZ, PT, P0 ;  /* 0x000000ff0300720c */ /* 0x000fe20003f05300 */
[----:B------:R-:W-:Y:S05]  /*6f10*/  BRA `(.L_x_2151) ;  /* 0x0000002000007947 */ /* 0x000fea0003800000 */
.L_x_2174:
[----:B------:R-:W2:Y:S02]  /*6f20*/  LDG.E R2, [R2.64] ;  /* 0x0000002402027981 */ /* 0x000ea4000c1e1900 */
[----:B--2---:R-:W-:Y:S02]  /*6f30*/  ISETP.NE.AND P0, PT, R2, RZ, PT ;  /* 0x000000ff0200720c */ /* 0x004fe40003f05270 */
.L_x_2151:
        /* <DEDUP_REMOVED lines=17> */
.L_x_2181:
[----:B------:R0:W-:Y:S01]  /*7050*/  STG.E.U8 [R16.64], R2 ;  /* 0x0000000210007986 */ /* 0x0001e2000c101124 */
[----:B------:R-:W-:Y:S05]  /*7060*/  BRA `(.L_x_2183) ;  /* 0x00000d5000007947 */ /* 0x000fea0003800000 */
.L_x_2180:
        /* <DEDUP_REMOVED lines=9> */
.L_x_2185:
[----:B------:R0:W-:Y:S01]  /*7100*/  STG.E [R16.64], R2 ;  /* 0x0000000210007986 */ /* 0x0001e2000c101924 */
[----:B------:R-:W-:Y:S05]  /*7110*/  BRA `(.L_x_2183) ;  /* 0x00000ca000007947 */ /* 0x000fea0003800000 */
.L_x_2184:
[----:B------:R0:W-:Y:S01]  /*7120*/  STG.E.U16 [R16.64], R2 ;  /* 0x0000000210007986 */ /* 0x0001e2000c101524 */
[----:B------:R-:W-:Y:S05]  /*7130*/  BRA `(.L_x_2183) ;  /* 0x00000c8000007947 */ /* 0x000fea0003800000 */
.L_x_2179:
        /* <DEDUP_REMOVED lines=9> */
.L_x_2187:
[----:B------:R-:W0:Y:S02]  /*71d0*/  I2F.U32 R0, R2 ;  /* 0x0000000200007306 */ /* 0x000e240000201000 */
[----:B0-----:R-:W-:-:S05]  /*71e0*/  F2FP.PACK_AB R0, RZ, R0 ;  /* 0x00000000ff00723e */ /* 0x001fca00000000ff */
[----:B------:R0:W-:Y:S01]  /*71f0*/  STG.E.U16 [R16.64], R0 ;  /* 0x0000000010007986 */ /* 0x0001e2000c101524 */
[----:B------:R-:W-:Y:S05]  /*7200*/  BRA `(.L_x_2183) ;  /* 0x00000bb000007947 */ /* 0x000fea0003800000 */
.L_x_2186:
        /* <DEDUP_REMOVED lines=10> */
.L_x_2189:
[----:B------:R-:W0:Y:S02]  /*72b0*/  I2F.U32 R2, R2 ;  /* 0x0000000200027306 */ /* 0x000e240000201000 */
[----:B0-----:R-:W-:-:S04]  /*72c0*/  F2FP.PACK_AB R3, RZ, R2 ;  /* 0x00000002ff03723e */ /* 0x001fc800000000ff */
[----:B------:R-:W-:-:S05]  /*72d0*/  PRMT R3, R3, 0x5410, RZ ;  /* 0x0000541003037816 */ /* 0x000fca00000000ff */
[----:B------:R0:W-:Y:S01]  /*72e0*/  STG.E [R16.64], R3 ;  /* 0x0000000310007986 */ /* 0x0001e2000c101924 */
[----:B------:R-:W-:Y:S05]  /*72f0*/  BRA `(.L_x_2183) ;  /* 0x00000ac000007947 */ /* 0x000fea0003800000 */
.L_x_2188:
[----:B------:R-:W0:Y:S02]  /*7300*/  I2F.F64.U32 R2, R2 ;  /* 0x0000000200027312 */ /* 0x000e240000201800 */
[----:B0-----:R0:W-:Y:S01]  /*7310*/  STG.E.64 [R16.64], R2 ;  /* 0x0000000210007986 */ /* 0x0011e2000c101b24 */
[----:B------:R-:W-:Y:S05]  /*7320*/  BRA `(.L_x_2183) ;  /* 0x00000a9000007947 */ /* 0x000fea0003800000 */
.L_x_2178:
        /* <DEDUP_REMOVED lines=10> */
.L_x_2192:
[----:B------:R-:W0:Y:S01]  /*73d0*/  I2F.F64.U32 R4, R2 ;  /* 0x0000000200047312 */ /* 0x000e220000201800 */
[----:B------:R-:W-:-:S05]  /*73e0*/  CS2R R6, SRZ ;  /* 0x0000000000067805 */ /* 0x000fca000001ff00 */
[----:B0-----:R0:W-:Y:S01]  /*73f0*/  STG.E.128 [R16.64], R4 ;  /* 0x0000000410007986 */ /* 0x0011e2000c101d24 */
[----:B------:R-:W-:Y:S05]  /*7400*/  BRA `(.L_x_2183) ;  /* 0x000009b000007947 */ /* 0x000fea0003800000 */
.L_x_2191:
        /* <DEDUP_REMOVED lines=21> */
.L_x_2196:
[----:B------:R-:W-:Y:S05]  /*7560*/  BSYNC B0 ;  /* 0x0000000000007941 */ /* 0x000fea0003800000 */
.L_x_2195:
[----:B------:R-:W-:-:S05]  /*7570*/  LOP3.LUT R3, R0, R3, RZ, 0xfc, !PT ;  /* 0x0000000300037212 */ /* 0x000fca00078efcff */
[----:B------:R0:W-:Y:S01]  /*7580*/  STG.E.U8 [R16.64], R3 ;  /* 0x0000000310007986 */ /* 0x0001e2000c101124 */
[----:B------:R-:W-:Y:S05]  /*7590*/  BRA `(.L_x_2183) ;  /* 0x0000082000007947 */ /* 0x000fea0003800000 */
.L_x_2194:
        /* <DEDUP_REMOVED lines=13> */
.L_x_2198:
[----:B------:R-:W-:Y:S01]  /*7670*/  IMAD.MOV.U32 R0, RZ, RZ, 0x7f ;  /* 0x0000007fff007424 */ /* 0x000fe200078e00ff */
[----:B------:R-:W-:-:S04]  /*7680*/  ISETP.GT.U32.AND P0, PT, R3, 0x7f800000, PT ;  /* 0x7f8000000300780c */ /* 0x000fc80003f04070 */
[----:B------:R-:W-:-:S04]  /*7690*/  SEL R0, R0, 0x7c, P0 ;  /* 0x0000007c00007807 */ /* 0x000fc80000000000 */
.L_x_2199:
[----:B------:R-:W-:Y:S05]  /*76a0*/  BSYNC B0 ;  /* 0x0000000000007941 */ /* 0x000fea0003800000 */
.L_x_2197:
[----:B------:R-:W-:-:S04]  /*76b0*/  LOP3.LUT R2, R5, 0x80000000, RZ, 0xc0, !PT ;  /* 0x8000000005027812 */ /* 0x000fc800078ec0ff */
[----:B------:R-:W-:-:S04]  /*76c0*/  SHF.R.U32.HI R3, RZ, 0x18, R2 ;  /* 0x00000018ff037819 */ /* 0x000fc80000011602 */
[----:B------:R-:W-:-:S05]  /*76d0*/  LOP3.LUT R3, R0, R3, RZ, 0xfc, !PT ;  /* 0x0000000300037212 */ /* 0x000fca00078efcff */
[----:B------:R0:W-:Y:S01]  /*76e0*/  STG.E.U8 [R16.64], R3 ;  /* 0x0000000310007986 */ /* 0x0001e2000c101124 */
[----:B------:R-:W-:Y:S05]  /*76f0*/  BRA `(.L_x_2183) ;  /* 0x000006c000007947 */ /* 0x000fea0003800000 */
.L_x_2193:
[----:B------:R-:W0:Y:S02]  /*7700*/  I2F.U32 R0, R2 ;  /* 0x0000000200007306 */ /* 0x000e240000201000 */
[----:B0-----:R-:W-:-:S05]  /*7710*/  F2FP.BF16.PACK_AB R0, RZ, R0 ;  /* 0x00000000ff00723e */ /* 0x001fca00000010ff */
[----:B------:R0:W-:Y:S01]  /*7720*/  STG.E.U16 [R16.64], R0 ;  /* 0x0000000010007986 */ /* 0x0001e2000c101524 */
[----:B------:R-:W-:Y:S05]  /*7730*/  BRA `(.L_x_2183) ;  /* 0x0000068000007947 */ /* 0x000fea0003800000 */
.L_x_2190:
        /* <DEDUP_REMOVED lines=10> */
.L_x_2202:
        /* <DEDUP_REMOVED lines=17> */
.L_x_2205:
[----:B------:R-:W-:-:S04]  /*78f0*/  LOP3.LUT R2, R5, 0x80000000, RZ, 0xc0, !PT ;  /* 0x8000000005027812 */ /* 0x000fc800078ec0ff */
[----:B------:R-:W-:-:S04]  /*7900*/  SHF.R.U32.HI R3, RZ, 0x18, R2 ;  /* 0x00000018ff037819 */ /* 0x000fc80000011602 */
[----:B------:R-:W-:-:S04]  /*7910*/  LOP3.LUT R0, R0, R3, RZ, 0xfc, !PT ;  /* 0x0000000300007212 */ /* 0x000fc800078efcff */
[----:B------:R-:W-:Y:S02]  /*7920*/  PRMT R8, R0, 0x7610, R8 ;  /* 0x0000761000087816 */ /* 0x000fe40000000008 */
.L_x_2204:
[----:B------:R-:W-:Y:S05]  /*7930*/  BSYNC B0 ;  /* 0x0000000000007941 */ /* 0x000fea0003800000 */
.L_x_2203:
[----:B------:R0:W-:Y:S01]  /*7940*/  STG.E.U8 [R16.64], R8 ;  /* 0x0000000810007986 */ /* 0x0001e2000c101124 */
[----:B------:R-:W-:Y:S05]  /*7950*/  BRA `(.L_x_2183) ;  /* 0x0000046000007947 */ /* 0x000fea0003800000 */
.L_x_2201:
        /* <DEDUP_REMOVED lines=17> */
.L_x_2208:
[----:B------:R-:W-:-:S04]  /*7a70*/  LOP3.LUT R2, R5, 0x80000000, RZ, 0xc0, !PT ;  /* 0x8000000005027812 */ /* 0x000fc800078ec0ff */
[----:B------:R-:W-:-:S04]  /*7a80*/  SHF.R.U32.HI R3, RZ, 0x18, R2 ;  /* 0x00000018ff037819 */ /* 0x000fc80000011602 */
[----:B------:R-:W-:-:S04]  /*7a90*/  LOP3.LUT R0, R0, R3, RZ, 0xfc, !PT ;  /* 0x0000000300007212 */ /* 0x000fc800078efcff */
[----:B------:R-:W-:Y:S02]  /*7aa0*/  PRMT R8, R0, 0x7610, R8 ;  /* 0x0000761000087816 */ /* 0x000fe40000000008 */
.L_x_2207:
[----:B------:R-:W-:Y:S05]  /*7ab0*/  BSYNC B0 ;  /* 0x0000000000007941 */ /* 0x000fea0003800000 */
.L_x_2206:
[----:B------:R0:W-:Y:S01]  /*7ac0*/  STG.E.U8 [R16.64], R8 ;  /* 0x0000000810007986 */ /* 0x0001e2000c101124 */
[----:B------:R-:W-:Y:S05]  /*7ad0*/  BRA `(.L_x_2183) ;  /* 0x000002e000007947 */ /* 0x000fea0003800000 */
.L_x_2200:
        /* <DEDUP_REMOVED lines=22> */
.L_x_2182:
        /* <DEDUP_REMOVED lines=20> */
.L_x_2210:
[----:B------:R-:W-:-:S05]  /*7d80*/  IMAD.MOV.U32 R3, RZ, RZ, RZ ;  /* 0x000000ffff037224 */ /* 0x000fca00078e00ff */
[----:B------:R0:W-:Y:S01]  /*7d90*/  STG.E.64 [R16.64], R2 ;  /* 0x0000000210007986 */ /* 0x0001e2000c101b24 */
[----:B------:R-:W-:Y:S05]  /*7da0*/  BRA `(.L_x_2183) ;  /* 0x0000001000007947 */ /* 0x000fea0003800000 */
.L_x_2209:
[----:B------:R0:W-:Y:S02]  /*7db0*/  STG.E [R16.64], R2 ;  /* 0x0000000210007986 */ /* 0x0001e4000c101924 */
.L_x_2183:
        /* <DEDUP_REMOVED lines=258> */
.L_x_2211:
        /* <DEDUP_REMOVED lines=20> */
.L_x_2215:
[----:B------:R-:W2:Y:S02]  /*8f20*/  LDG.E.U8 R2, [R2.64] ;  /* 0x0000002402027981 */ /* 0x000ea4000c1e1100 */
[----:B--2---:R-:W-:-:S04]  /*8f30*/  ISETP.NE.AND P0, PT, R2, RZ, PT ;  /* 0x000000ff0200720c */ /* 0x004fc80003f05270 */
[----:B------:R-:W-:Y:S01]  /*8f40*/  P2R R19, PR, RZ, 0x1 ;  /* 0x00000001ff137803 */ /* 0x000fe20000000000 */
[----:B------:R-:W-:Y:S05]  /*8f50*/  BRA `(.L_x_2217) ;  /* 0x00000f4000007947 */ /* 0x000fea0003800000 */
.L_x_2214:
        /* <DEDUP_REMOVED lines=11> */
.L_x_2219:
[----:B------:R-:W2:Y:S02]  /*9010*/  LDG.E R2, [R2.64] ;  /* 0x0000002402027981 */ /* 0x000ea4000c1e1900 */
[----:B--2---:R-:W-:-:S04]  /*9020*/  ISETP.NE.AND P0, PT, R2, RZ, PT ;  /* 0x000000ff0200720c */ /* 0x004fc80003f05270 */
[----:B------:R-:W-:Y:S01]  /*9030*/  P2R R19, PR, RZ, 0x1 ;  /* 0x00000001ff137803 */ /* 0x000fe20000000000 */
[----:B------:R-:W-:Y:S05]  /*9040*/  BRA `(.L_x_2217) ;  /* 0x00000e5000007947 */ /* 0x000fea0003800000 */
.L_x_2218:
[----:B------:R-:W2:Y:S02]  /*9050*/  LDG.E.U16 R2, [R2.64] ;  /* 0x0000002402027981 */ /* 0x000ea4000c1e1500 */
[----:B--2---:R-:W-:-:S04]  /*9060*/  ISETP.NE.AND P0, PT, R2, RZ, PT ;  /* 0x000000ff0200720c */ /* 0x004fc80003f05270 */
[----:B------:R-:W-:Y:S01]  /*9070*/  P2R R19, PR, RZ, 0x1 ;  /* 0x00000001ff137803 */ /* 0x000fe20000000000 */
[----:B------:R-:W-:Y:S05]  /*9080*/  BRA `(.L_x_2217) ;  /* 0x00000e1000007947 */ /* 0x000fea0003800000 */
.L_x_2213:
        /* <DEDUP_REMOVED lines=10> */
.L_x_2221:
[----:B------:R-:W2:Y:S02]  /*9130*/  LDG.E.U16 R0, [R2.64] ;  /* 0x0000002402007981 */ /* 0x000ea4000c1e1500 */
[----:B--2---:R-:W-:-:S05]  /*9140*/  HADD2.F32 R0, -RZ, R0.H0_H0 ;  /* 0x20000000ff007230 */ /* 0x004fca0000004100 */
[----:B------:R-:W-:-:S04]  /*9150*/  FSETP.NEU.FTZ.AND P0, PT, R0, RZ, PT ;  /* 0x000000ff0000720b */ /* 0x000fc80003f1d000 */
[----:B------:R-:W-:Y:S01]  /*9160*/  P2R R19, PR, RZ, 0x1 ;  /* 0x00000001ff137803 */ /* 0x000fe20000000000 */
[----:B------:R-:W-:Y:S05]  /*9170*/  BRA `(.L_x_2217) ;  /* 0x00000d2000007947 */ /* 0x000fea0003800000 */
.L_x_2220:
        /* <DEDUP_REMOVED lines=12> */
.L_x_2223:
        /* <DEDUP_REMOVED lines=11> */
.L_x_2222:
[----:B------:R-:W2:Y:S02]  /*92f0*/  LDG.E.64 R2, [R2.64] ;  /* 0x0000002402027981 */ /* 0x000ea4000c1e1b00 */
[----:B--2---:R-:W0:-:S06]  /*9300*/  DSETP.NEU.AND P0, PT, R2, RZ, PT ;  /* 0x000000ff0200722a */ /* 0x004e0c0003f0d000 */
[----:B0-----:R-:W-:Y:S01]  /*9310*/  P2R R19, PR, RZ, 0x1 ;  /* 0x00000001ff137803 */ /* 0x001fe20000000000 */
[----:B------:R-:W-:Y:S05]  /*9320*/  BRA `(.L_x_2217) ;  /* 0x00000b7000007947 */ /* 0x000fea0003800000 */
.L_x_2212:
        /* <DEDUP_REMOVED lines=12> */
.L_x_2226:
[----:B------:R-:W2:Y:S02]  /*93f0*/  LDG.E.128 R4, [R2.64] ;  /* 0x0000002402047981 */ /* 0x000ea4000c1e1d00 */
[----:B--2---:R-:W0:-:S06]  /*9400*/  DSETP.NEU.AND P0, PT, R6, RZ, PT ;  /* 0x000000ff0600722a */ /* 0x004e0c0003f0d000 */
[----:B0-----:R-:W0:-:S06]  /*9410*/  DSETP.NEU.OR P0, PT, R4, RZ, P0 ;  /* 0x000000ff0400722a */ /* 0x001e0c000070d400 */
[----:B0-----:R-:W-:Y:S01]  /*9420*/  P2R R19, PR, RZ, 0x1 ;  /* 0x00000001ff137803 */ /* 0x001fe20000000000 */
[----:B------:R-:W-:Y:S05]  /*9430*/  BRA `(.L_x_2217) ;  /* 0x00000a6000007947 */ /* 0x000fea0003800000 */
.L_x_2225:
        /* <DEDUP_REMOVED lines=28> */
.L_x_2228:
        /* <DEDUP_REMOVED lines=15> */
.L_x_2227:
[----:B------:R-:W2:Y:S02]  /*96f0*/  LDG.E.U16 R0, [R2.64] ;  /* 0x0000002402007981 */ /* 0x000ea4000c1e1500 */
[----:B--2---:R-:W-:-:S04]  /*9700*/  PRMT R0, RZ, 0x5410, R0 ;  /* 0x00005410ff007816 */ /* 0x004fc80000000000 */
[----:B------:R-:W-:-:S04]  /*9710*/  FSETP.NEU.FTZ.AND P0, PT, R0, RZ, PT ;  /* 0x000000ff0000720b */ /* 0x000fc80003f1d000 */
[----:B------:R-:W-:Y:S01]  /*9720*/  P2R R19, PR, RZ, 0x1 ;  /* 0x00000001ff137803 */ /* 0x000fe20000000000 */
[----:B------:R-:W-:Y:S05]  /*9730*/  BRA `(.L_x_2217) ;  /* 0x0000076000007947 */ /* 0x000fea0003800000 */
.L_x_2224:
        /* <DEDUP_REMOVED lines=12> */
.L_x_2231:
        /* <DEDUP_REMOVED lines=21> */
.L_x_2235:
[----:B------:R-:W-:Y:S05]  /*9950*/  BSYNC B1 ;  /* 0x0000000000017941 */ /* 0x000fea0003800000 */
.L_x_2234:
[----:B------:R-:W-:Y:S01]  /*9960*/  LEA R3, R0, 0x3b800000, 0x17 ;  /* 0x3b80000000037811 */ /* 0x000fe200078eb8ff */
[----:B------:R-:W-:-:S05]  /*9970*/  IMAD.SHL.U32 R0, R2, 0x100000, RZ ;  /* 0x0010000002007824 */ /* 0x000fca00078e00ff */
[----:B------:R-:W-:Y:S02]  /*9980*/  LOP3.LUT R0, R3, R0, R4, 0xfe, !PT ;  /* 0x0000000003007212 */ /* 0x000fe400078efe04 */
.L_x_2233:
[----:B------:R-:W-:Y:S05]  /*9990*/  BSYNC B0 ;  /* 0x0000000000007941 */ /* 0x000fea0003800000 */
.L_x_2232:
[----:B------:R-:W-:-:S04]  /*99a0*/  FSETP.NEU.FTZ.AND P0, PT, R0, RZ, PT ;  /* 0x000000ff0000720b */ /* 0x000fc80003f1d000 */
[----:B------:R-:W-:Y:S01]  /*99b0*/  P2R R19, PR, RZ, 0x1 ;  /* 0x00000001ff137803 */ /* 0x000fe20000000000 */
[----:B------:R-:W-:Y:S05]  /*99c0*/  BRA `(.L_x_2217) ;  /* 0x000004d000007947 */ /* 0x000fea0003800000 */
.L_x_2230:
        /* <DEDUP_REMOVED lines=21> */
.L_x_2239:
[----:B------:R-:W-:Y:S05]  /*9b20*/  BSYNC B1 ;  /* 0x0000000000017941 */ /* 0x000fea0003800000 */
.L_x_2238:
[----:B------:R-:W-:Y:S01]  /*9b30*/  LEA R3, R0, 0x37800000, 0x17 ;  /* 0x3780000000037811 */ /* 0x000fe200078eb8ff */
[----:B------:R-:W-:-:S05]  /*9b40*/  IMAD.SHL.U32 R0, R2, 0x200000, RZ ;  /* 0x0020000002007824 */ /* 0x000fca00078e00ff */
[----:B------:R-:W-:Y:S02]  /*9b50*/  LOP3.LUT R0, R3, R0, R4, 0xfe, !PT ;  /* 0x0000000003007212 */ /* 0x000fe400078efe04 */
.L_x_2237:
[----:B------:R-:W-:Y:S05]  /*9b60*/  BSYNC B0 ;  /* 0x0000000000007941 */ /* 0x000fea0003800000 */
.L_x_2236:
[----:B------:R-:W-:-:S04]  /*9b70*/  FSETP.NEU.FTZ.AND P0, PT, R0, RZ, PT ;  /* 0x000000ff0000720b */ /* 0x000fc80003f1d000 */
[----:B------:R-:W-:Y:S01]  /*9b80*/  P2R R19, PR, RZ, 0x1 ;  /* 0x00000001ff137803 */ /* 0x000fe20000000000 */
[----:B------:R-:W-:Y:S05]  /*9b90*/  BRA `(.L_x_2217) ;  /* 0x0000030000007947 */ /* 0x000fea0003800000 */
.L_x_2229:
        /* <DEDUP_REMOVED lines=14> */
.L_x_2243:
[----:B------:R-:W-:Y:S05]  /*9c80*/  BSYNC B0 ;  /* 0x0000000000007941 */ /* 0x000fea0003800000 */
.L_x_2242:
[----:B------:R-:W-:-:S04]  /*9c90*/  FSETP.NEU.FTZ.AND P0, PT, R0, RZ, PT ;  /* 0x000000ff0000720b */ /* 0x000fc80003f1d000 */
[----:B------:R-:W-:Y:S01]  /*9ca0*/  P2R R19, PR, RZ, 0x1 ;  /* 0x00000001ff137803 */ /* 0x000fe20000000000 */
[----:B------:R-:W-:Y:S05]  /*9cb0*/  BRA `(.L_x_2217) ;  /* 0x000001e000007947 */ /* 0x000fea0003800000 */
.L_x_2216:
        /* <DEDUP_REMOVED lines=22> */
.L_x_2241:
[----:B------:R-:W2:Y:S02]  /*9e20*/  LDG.E.64 R2, [R2.64] ;  /* 0x0000002402027981 */ /* 0x000ea4000c1e1b00 */
[----:B--2---:R-:W-:-:S04]  /*9e30*/  ISETP.NE.U32.AND P0, PT, R2, RZ, PT ;  /* 0x000000ff0200720c */ /* 0x004fc80003f05070 */
[----:B------:R-:W-:-:S04]  /*9e40*/  ISETP.NE.AND.EX P0, PT, R3, RZ, PT, P0 ;  /* 0x000000ff0300720c */ /* 0x000fc80003f05300 */
[----:B------:R-:W-:Y:S01]  /*9e50*/  P2R R19, PR, RZ, 0x1 ;  /* 0x00000001ff137803 */ /* 0x000fe20000000000 */
[----:B------:R-:W-:Y:S05]  /*9e60*/  BRA `(.L_x_2217) ;  /* 0x0000003000007947 */ /* 0x000fea0003800000 */
.L_x_2240:
[----:B------:R-:W2:Y:S02]  /*9e70*/  LDG.E R2, [R2.64] ;  /* 0x0000002402027981 */ /* 0x000ea4000c1e1900 */
[----:B--2---:R-:W-:-:S04]  /*9e80*/  ISETP.NE.AND P0, PT, R2, RZ, PT ;  /* 0x000000ff0200720c */ /* 0x004fc80003f05270 */
[----:B------:R-:W-:Y:S02]  /*9e90*/  P2R R19, PR, RZ, 0x1 ;  /* 0x00000001ff137803 */ /* 0x000fe40000000000 */
.L_x_2217:
        /* <DEDUP_REMOVED lines=17> */
.L_x_2247:
[----:B------:R-:W2:Y:S02]  /*9fb0*/  LDG.E.U8 R2, [R2.64] ;  /* 0x0000002402027981 */ /* 0x000ea4000c1e1100 */
[----:B--2---:R-:W-:Y:S01]  /*9fc0*/  ISETP.NE.AND P0, PT, R2, RZ, PT ;  /* 0x000000ff0200720c */ /* 0x004fe20003f05270 */
[----:B------:R-:W-:Y:S05]  /*9fd0*/  BRA `(.L_x_2249) ;  /* 0x00000e0000007947 */ /* 0x000fea0003800000 */
.L_x_2246:
        /* <DEDUP_REMOVED lines=10> */
.L_x_2251:
[----:B------:R-:W2:Y:S02]  /*a080*/  LDG.E R2, [R2.64] ;  /* 0x0000002402027981 */ /* 0x000ea4000c1e1900 */
[----:B--2---:R-:W-:Y:S01]  /*a090*/  ISETP.NE.AND P0, PT, R2, RZ, PT ;  /* 0x000000ff0200720c */ /* 0x004fe20003f05270 */
[----:B------:R-:W-:Y:S05]  /*a0a0*/  BRA `(.L_x_2249) ;  /* 0x00000d3000007947 */ /* 0x000fea0003800000 */
.L_x_2250:
[----:B------:R-:W2:Y:S02]  /*a0b0*/  LDG.E.U16 R2, [R2.64] ;  /* 0x0000002402027981 */ /* 0x000ea4000c1e1500 */
[----:B--2---:R-:W-:Y:S01]  /*a0c0*/  ISETP.NE.AND P0, PT, R2, RZ, PT ;  /* 0x000000ff0200720c */ /* 0x004fe20003f05270 */
[----:B------:R-:W-:Y:S05]  /*a0d0*/  BRA `(.L_x_2249) ;  /* 0x00000d0000007947 */ /* 0x000fea0003800000 */
.L_x_2245:
        /* <DEDUP_REMOVED lines=9> */
.L_x_2253:
[----:B------:R-:W2:Y:S02]  /*a170*/  LDG.E.U16 R0, [R2.64] ;  /* 0x0000002402007981 */ /* 0x000ea4000c1e1500 */
[----:B--2---:R-:W-:-:S05]  /*a180*/  HADD2.F32 R0, -RZ, R0.H0_H0 ;  /* 0x20000000ff007230 */ /* 0x004fca0000004100 */
[----:B------:R-:W-:Y:S01]  /*a190*/  FSETP.NEU.FTZ.AND P0, PT, R0, RZ, PT ;  /* 0x000000ff0000720b */ /* 0x000fe20003f1d000 */
[----:B------:R-:W-:Y:S05]  /*a1a0*/  BRA `(.L_x_2249) ;  /* 0x00000c3000007947 */ /* 0x000fea0003800000 */
.L_x_2252:
        /* <DEDUP_REMOVED lines=11> */
.L_x_2255:
        /* <DEDUP_REMOVED lines=10> */
.L_x_2254:
[----:B------:R-:W2:Y:S02]  /*a300*/  LDG.E.64 R2, [R2.64] ;  /* 0x0000002402027981 */ /* 0x000ea4000c1e1b00 */
[----:B--2---:R0:W1:Y:S01]  /*a310*/  DSETP.NEU.AND P0, PT, R2, RZ, PT ;  /* 0x000000ff0200722a */ /* 0x0040620003f0d000 */
[----:B------:R-:W-:Y:S05]  /*a320*/  BRA `(.L_x_2249) ;  /* 0x00000ab000007947 */ /* 0x000fea0003800000 */
.L_x_2244:
        /* <DEDUP_REMOVED lines=11> */
.L_x_2258:
[----:B------:R-:W2:Y:S02]  /*a3e0*/  LDG.E.128 R4, [R2.64] ;  /* 0x0000002402047981 */ /* 0x000ea4000c1e1d00 */
[----:B--2---:R-:W0:-:S06]  /*a3f0*/  DSETP.NEU.AND P0, PT, R6, RZ, PT ;  /* 0x000000ff0600722a */ /* 0x004e0c0003f0d000 */
[----:B0-----:R0:W1:Y:S01]  /*a400*/  DSETP.NEU.OR P0, PT, R4, RZ, P0 ;  /* 0x000000ff0400722a */ /* 0x001062000070d400 */
[----:B------:R-:W-:Y:S05]  /*a410*/  BRA `(.L_x_2249) ;  /* 0x000009c000007947 */ /* 0x000fea0003800000 */
.L_x_2257:
        /* <DEDUP_REMOVED lines=27> */
.L_x_2260:
        /* <DEDUP_REMOVED lines=14> */
.L_x_2259:
[----:B------:R-:W2:Y:S02]  /*a6b0*/  LDG.E.U16 R0, [R2.64] ;  /* 0x0000002402007981 */ /* 0x000ea4000c1e1500 */
[----:B--2---:R-:W-:-:S04]  /*a6c0*/  PRMT R0, RZ, 0x5410, R0 ;  /* 0x00005410ff007816 */ /* 0x004fc80000000000 */
[----:B------:R-:W-:Y:S01]  /*a6d0*/  FSETP.NEU.FTZ.AND P0, PT, R0, RZ, PT ;  /* 0x000000ff0000720b */ /* 0x000fe20003f1d000 */
[----:B------:R-:W-:Y:S05]  /*a6e0*/  BRA `(.L_x_2249) ;  /* 0x000006f000007947 */ /* 0x000fea0003800000 */
.L_x_2256:
        /* <DEDUP_REMOVED lines=11> */
.L_x_2263:
        /* <DEDUP_REMOVED lines=21> */
.L_x_2267:
[----:B------:R-:W-:Y:S05]  /*a8f0*/  BSYNC B1 ;  /* 0x0000000000017941 */ /* 0x000fea0003800000 */
.L_x_2266:
[----:B------:R-:W-:Y:S01]  /*a900*/  LEA R3, R0, 0x3b800000, 0x17 ;  /* 0x3b80000000037811 */ /* 0x000fe200078eb8ff */
[----:B------:R-:W-:-:S05]  /*a910*/  IMAD.SHL.U32 R0, R2, 0x100000, RZ ;  /* 0x0010000002007824 */ /* 0x000fca00078e00ff */
[----:B------:R-:W-:Y:S02]  /*a920*/  LOP3.LUT R0, R3, R0, R4, 0xfe, !PT ;  /* 0x0000000003007212 */ /* 0x000fe400078efe04 */
.L_x_2265:
[----:B------:R-:W-:Y:S05]  /*a930*/  BSYNC B0 ;  /* 0x0000000000007941 */ /* 0x000fea0003800000 */
.L_x_2264:
[----:B------:R-:W-:Y:S01]  /*a940*/  FSETP.NEU.FTZ.AND P0, PT, R0, RZ, PT ;  /* 0x000000ff0000720b */ /* 0x000fe20003f1d000 */
[----:B------:R-:W-:Y:S05]  /*a950*/  BRA `(.L_x_2249) ;  /* 0x0000048000007947 */ /* 0x000fea0003800000 */
.L_x_2262:
        /* <DEDUP_REMOVED lines=21> */
.L_x_2271:
[----:B------:R-:W-:Y:S05]  /*aab0*/  BSYNC B1 ;  /* 0x0000000000017941 */ /* 0x000fea0003800000 */
.L_x_2270:
[----:B------:R-:W-:Y:S01]  /*aac0*/  LEA R3, R0, 0x37800000, 0x17 ;  /* 0x3780000000037811 */ /* 0x000fe200078eb8ff */
[----:B------:R-:W-:-:S05]  /*aad0*/  IMAD.SHL.U32 R0, R2, 0x200000, RZ ;  /* 0x0020000002007824 */ /* 0x000fca00078e00ff */
[----:B------:R-:W-:Y:S02]  /*aae0*/  LOP3.LUT R0, R3, R0, R4, 0xfe, !PT ;  /* 0x0000000003007212 */ /* 0x000fe400078efe04 */
.L_x_2269:
[----:B------:R-:W-:Y:S05]  /*aaf0*/  BSYNC B0 ;  /* 0x0000000000007941 */ /* 0x000fea0003800000 */
.L_x_2268:
[----:B------:R-:W-:Y:S01]  /*ab00*/  FSETP.NEU.FTZ.AND P0, PT, R0, RZ, PT ;  /* 0x000000ff0000720b */ /* 0x000fe20003f1d000 */
[----:B------:R-:W-:Y:S05]  /*ab10*/  BRA `(.L_x_2249) ;  /* 0x000002c000007947 */ /* 0x000fea0003800000 */
.L_x_2261:
        /* <DEDUP_REMOVED lines=14> */
.L_x_2275:
[----:B------:R-:W-:Y:S05]  /*ac00*/  BSYNC B0 ;  /* 0x0000000000007941 */ /* 0x000fea0003800000 */
.L_x_2274:
[----:B------:R-:W-:Y:S01]  /*ac10*/  FSETP.NEU.FTZ.AND P0, PT, R0, RZ, PT ;  /* 0x000000ff0000720b */ /* 0x000fe20003f1d000 */
[----:B------:R-:W-:Y:S05]  /*ac20*/  BRA `(.L_x_2249) ;  /* 0x000001b000007947 */ /* 0x000fea0003800000 */
.L_x_2248:
        /* <DEDUP_REMOVED lines=21> */
.L_x_2273:
[----:B------:R-:W2:Y:S02]  /*ad80*/  LDG.E.64 R2, [R2.64] ;  /* 0x0000002402027981 */ /* 0x000ea4000c1e1b00 */
[----:B--2---:R-:W-:-:S04]  /*ad90*/  ISETP.NE.U32.AND P0, PT, R2, RZ, PT ;  /* 0x000000ff0200720c */ /* 0x004fc80003f05070 */
[----:B------:R-:W-:Y:S01]  /*ada0*/  ISETP.NE.AND.EX P0, PT, R3, RZ, PT, P0 ;  /* 0x000000ff0300720c */ /* 0x000fe20003f05300 */
[----:B------:R-:W-:Y:S05]  /*adb0*/  BRA `(.L_x_2249) ;  /* 0x0000002000007947 */ /* 0x000fea0003800000 */
.L_x_2272:
[----:B------:R-:W2:Y:S02]  /*adc0*/  LDG.E R2, [R2.64] ;  /* 0x0000002402027981 */ /* 0x000ea4000c1e1900 */
[----:B--2---:R-:W-:Y:S02]  /*add0*/  ISETP.NE.AND P0, PT, R2, RZ, PT ;  /* 0x000000ff0200720c */ /* 0x004fe40003f05270 */
.L_x_2249:
        /* <DEDUP_REMOVED lines=17> */
.L_x_2279:
[----:B------:R0:W-:Y:S01]  /*aef0*/  STG.E.U8 [R16.64], R2 ;  /* 0x0000000210007986 */ /* 0x0001e2000c101124 */
[----:B------:R-:W-:Y:S05]  /*af00*/  BRA `(.L_x_2281) ;  /* 0x00000d5000007947 */ /* 0x000fea0003800000 */
.L_x_2278:
        /* <DEDUP_REMOVED lines=9> */
.L_x_2283:
[----:B------:R0:W-:Y:S01]  /*afa0*/  STG.E [R16.64], R2 ;  /* 0x0000000210007986 */ /* 0x0001e2000c101924 */
[----:B------:R-:W-:Y:S05]  /*afb0*/  BRA `(.L_x_2281) ;  /* 0x00000ca000007947 */ /* 0x000fea0003800000 */
.L_x_2282:
[----:B------:R0:W-:Y:S01]  /*afc0*/  STG.E.U16 [R16.64], R2 ;  /* 0x0000000210007986 */ /* 0x0001e2000c101524 */
[----:B------:R-:W-:Y:S05]  /*afd0*/  BRA `(.L_x_2281) ;  /* 0x00000c8000007947 */ /* 0x000fea0003800000 */
.L_x_2277:
        /* <DEDUP_REMOVED lines=9> */
.L_x_2285:
[----:B------:R-:W0:Y:S02]  /*b070*/  I2F.U32 R0, R2 ;  /* 0x0000000200007306 */ /* 0x000e240000201000 */
[----:B0-----:R-:W-:-:S05]  /*b080*/  F2FP.PACK_AB R0, RZ, R0 ;  /* 0x00000000ff00723e */ /* 0x001fca00000000ff */
[----:B------:R0:W-:Y:S01]  /*b090*/  STG.E.U16 [R16.64], R0 ;  /* 0x0000000010007986 */ /* 0x0001e2000c101524 */
[----:B------:R-:W-:Y:S05]  /*b0a0*/  BRA `(.L_x_2281) ;  /* 0x00000bb000007947 */ /* 0x000fea0003800000 */
.L_x_2284:
        /* <DEDUP_REMOVED lines=10> */
.L_x_2287:
[----:B------:R-:W0:Y:S02]  /*b150*/  I2F.U32 R2, R2 ;  /* 0x0000000200027306 */ /* 0x000e240000201000 */
[----:B0-----:R-:W-:-:S04]  /*b160*/  F2FP.PACK_AB R3, RZ, R2 ;  /* 0x00000002ff03723e */ /* 0x001fc800000000ff */
[----:B------:R-:W-:-:S05]  /*b170*/  PRMT R3, R3, 0x5410, RZ ;  /* 0x0000541003037816 */ /* 0x000fca00000000ff */
[----:B------:R0:W-:Y:S01]  /*b180*/  STG.E [R16.64], R3 ;  /* 0x0000000310007986 */ /* 0x0001e2000c101924 */
[----:B------:R-:W-:Y:S05]  /*b190*/  BRA `(.L_x_2281) ;  /* 0x00000ac000007947 */ /* 0x000fea0003800000 */
.L_x_2286:
[----:B------:R-:W0:Y:S02]  /*b1a0*/  I2F.F64.U32 R2, R2 ;  /* 0x0000000200027312 */ /* 0x000e240000201800 */
[----:B0-----:R0:W-:Y:S01]  /*b1b0*/  STG.E.64 [R16.64], R2 ;  /* 0x0000000210007986 */ /* 0x0011e2000c101b24 */
[----:B------:R-:W-:Y:S05]  /*b1c0*/  BRA `(.L_x_2281) ;  /* 0x00000a9000007947 */ /* 0x000fea0003800000 */
.L_x_2276:
        /* <DEDUP_REMOVED lines=10> */
.L_x_2290:
[----:B------:R-:W0:Y:S01]  /*b270*/  I2F.F64.U32 R4, R2 ;  /* 0x0000000200047312 */ /* 0x000e220000201800 */
[----:B------:R-:W-:-:S05]  /*b280*/  CS2R R6, SRZ ;  /* 0x0000000000067805 */ /* 0x000fca000001ff00 */
[----:B0-----:R0:W-:Y:S01]  /*b290*/  STG.E.128 [R16.64], R4 ;  /* 0x0000000410007986 */ /* 0x0011e2000c101d24 */
[----:B------:R-:W-:Y:S05]  /*b2a0*/  BRA `(.L_x_2281) ;  /* 0x000009b000007947 */ /* 0x000fea0003800000 */
.L_x_2289:
        /* <DEDUP_REMOVED lines=21> */
.L_x_2294:
[----:B------:R-:W-:Y:S05]  /*b400*/  BSYNC B0 ;  /* 0x0000000000007941 */ /* 0x000fea0003800000 */
.L_x_2293:
[----:B------:R-:W-:-:S05]  /*b410*/  LOP3.LUT R3, R0, R3, RZ, 0xfc, !PT ;  /* 0x0000000300037212 */ /* 0x000fca00078efcff */
[----:B------:R0:W-:Y:S01]  /*b420*/  STG.E.U8 [R16.64], R3 ;  /* 0x0000000310007986 */ /* 0x0001e2000c101124 */
[----:B------:R-:W-:Y:S05]  /*b430*/  BRA `(.L_x_2281) ;  /* 0x0000082000007947 */ /* 0x000fea0003800000 */
.L_x_2292:
        /* <DEDUP_REMOVED lines=13> */
.L_x_2296:
[----:B------:R-:W-:Y:S01]  /*b510*/  IMAD.MOV.U32 R0, RZ, RZ, 0x7f ;  /* 0x0000007fff007424 */ /* 0x000fe200078e00ff */
[----:B------:R-:W-:-:S04]  /*b520*/  ISETP.GT.U32.AND P0, PT, R3, 0x7f800000, PT ;  /* 0x7f8000000300780c */ /* 0x000fc80003f04070 */
[----:B------:R-:W-:-:S04]  /*b530*/  SEL R0, R0, 0x7c, P0 ;  /* 0x0000007c00007807 */ /* 0x000fc80000000000 */
.L_x_2297:
[----:B------:R-:W-:Y:S05]  /*b540*/  BSYNC B0 ;  /* 0x0000000000007941 */ /* 0x000fea0003800000 */
.L_x_2295:
[----:B------:R-:W-:-:S04]  /*b550*/  LOP3.LUT R2, R5, 0x80000000, RZ, 0xc0, !PT ;  /* 0x8000000005027812 */ /* 0x000fc800078ec0ff */
[----:B------:R-:W-:-:S04]  /*b560*/  SHF.R.U32.HI R3, RZ, 0x18, R2 ;  /* 0x00000018ff037819 */ /* 0x000fc80000011602 */
[----:B------:R-:W-:-:S05]  /*b570*/  LOP3.LUT R3, R0, R3, RZ, 0xfc, !PT ;  /* 0x0000000300037212 */ /* 0x000fca00078efcff */
[----:B------:R0:W-:Y:S01]  /*b580*/  STG.E.U8 [R16.64], R3 ;  /* 0x0000000310007986 */ /* 0x0001e2000c101124 */
[----:B------:R-:W-:Y:S05]  /*b590*/  BRA `(.L_x_2281) ;  /* 0x000006c000007947 */ /* 0x000fea0003800000 */
.L_x_2291:
[----:B------:R-:W0:Y:S02]  /*b5a0*/  I2F.U32 R0, R2 ;  /* 0x0000000200007306 */ /* 0x000e240000201000 */
[----:B0-----:R-:W-:-:S05]  /*b5b0*/  F2FP.BF16.PACK_AB R0, RZ, R0 ;  /* 0x00000000ff00723e */ /* 0x001fca00000010ff */
[----:B------:R0:W-:Y:S01]  /*b5c0*/  STG.E.U16 [R16.64], R0 ;  /* 0x0000000010007986 */ /* 0x0001e2000c101524 */
[----:B------:R-:W-:Y:S05]  /*b5d0*/  BRA `(.L_x_2281) ;  /* 0x0000068000007947 */ /* 0x000fea0003800000 */
.L_x_2288:
        /* <DEDUP_REMOVED lines=10> */
.L_x_2300:
        /* <DEDUP_REMOVED lines=17> */
.L_x_2303:
[----:B------:R-:W-:-:S04]  /*b790*/  LOP3.LUT R2, R5, 0x80000000, RZ, 0xc0, !PT ;  /* 0x8000000005027812 */ /* 0x000fc800078ec0ff */
[----:B------:R-:W-:-:S04]  /*b7a0*/  SHF.R.U32.HI R3, RZ, 0x18, R2 ;  /* 0x00000018ff037819 */ /* 0x000fc80000011602 */
[----:B------:R-:W-:-:S04]  /*b7b0*/  LOP3.LUT R0, R0, R3, RZ, 0xfc, !PT ;  /* 0x0000000300007212 */ /* 0x000fc800078efcff */
[----:B------:R-:W-:Y:S02]  /*b7c0*/  PRMT R8, R0, 0x7610, R8 ;  /* 0x0000761000087816 */ /* 0x000fe40000000008 */
.L_x_2302:
[----:B------:R-:W-:Y:S05]  /*b7d0*/  BSYNC B0 ;  /* 0x0000000000007941 */ /* 0x000fea0003800000 */
.L_x_2301:
[----:B------:R0:W-:Y:S01]  /*b7e0*/  STG.E.U8 [R16.64], R8 ;  /* 0x0000000810007986 */ /* 0x0001e2000c101124 */
[----:B------:R-:W-:Y:S05]  /*b7f0*/  BRA `(.L_x_2281) ;  /* 0x0000046000007947 */ /* 0x000fea0003800000 */
.L_x_2299:
        /* <DEDUP_REMOVED lines=17> */
.L_x_2306:
[----:B------:R-:W-:-:S04]  /*b910*/  LOP3.LUT R2, R5, 0x80000000, RZ, 0xc0, !PT ;  /* 0x8000000005027812 */ /* 0x000fc800078ec0ff */
[----:B------:R-:W-:-:S04]  /*b920*/  SHF.R.U32.HI R3, RZ, 0x18, R2 ;  /* 0x00000018ff037819 */ /* 0x000fc80000011602 */
[----:B------:R-:W-:-:S04]  /*b930*/  LOP3.LUT R0, R0, R3, RZ, 0xfc, !PT ;  /* 0x0000000300007212 */ /* 0x000fc800078efcff */
[----:B------:R-:W-:Y:S02]  /*b940*/  PRMT R8, R0, 0x7610, R8 ;  /* 0x0000761000087816 */ /* 0x000fe40000000008 */
.L_x_2305:
[----:B------:R-:W-:Y:S05]  /*b950*/  BSYNC B0 ;  /* 0x0000000000007941 */ /* 0x000fea0003800000 */
.L_x_2304:
[----:B------:R0:W-:Y:S01]  /*b960*/  STG.E.U8 [R16.64], R8 ;  /* 0x0000000810007986 */ /* 0x0001e2000c101124 */
[----:B------:R-:W-:Y:S05]  /*b970*/  BRA `(.L_x_2281) ;  /* 0x000002e000007947 */ /* 0x000fea0003800000 */
.L_x_2298:
        /* <DEDUP_REMOVED lines=22> */
.L_x_2280:
        /* <DEDUP_REMOVED lines=20> */
.L_x_2308:
[----:B------:R-:W-:-:S05]  /*bc20*/  IMAD.MOV.U32 R3, RZ, RZ, RZ ;  /* 0x000000ffff037224 */ /* 0x000fca00078e00ff */
[----:B------:R0:W-:Y:S01]  /*bc30*/  STG.E.64 [R16.64], R2 ;  /* 0x0000000210007986 */ /* 0x0001e2000c101b24 */
[----:B------:R-:W-:Y:S05]  /*bc40*/  BRA `(.L_x_2281) ;  /* 0x0000001000007947 */ /* 0x000fea0003800000 */
.L_x_2307:
[----:B------:R0:W-:Y:S02]  /*bc50*/  STG.E [R16.64], R2 ;  /* 0x0000000210007986 */ /* 0x0001e4000c101924 */
.L_x_2281:
[----:B------:R-:W-:Y:S02]  /*bc60*/  IADD3 R23, R23, 0x80, RZ ;  /* 0x0000008017177810 */ /* 0x000fe40007ffe0ff */
.L_x_2112:
[----:B------:R-:W-:Y:S05]  /*bc70*/  BSYNC B6 ;  /* 0x0000000000067941 */ /* 0x000fea0003800000 */
.L_x_2111:
        /* <DEDUP_REMOVED lines=257> */
.L_x_2309:
        /* <DEDUP_REMOVED lines=20> */
.L_x_2313:
[----:B------:R-:W2:Y:S02]  /*cdd0*/  LDG.E.U8 R2, [R2.64] ;  /* 0x0000002402027981 */ /* 0x000ea4000c1e1100 */
[----:B--2---:R-:W-:-:S04]  /*cde0*/  ISETP.NE.AND P0, PT, R2, RZ, PT ;  /* 0x000000ff0200720c */ /* 0x004fc80003f05270 */
[----:B------:R-:W-:Y:S01]  /*cdf0*/  P2R R19, PR, RZ, 0x1 ;  /* 0x00000001ff137803 */ /* 0x000fe20000000000 */
[----:B------:R-:W-:Y:S05]  /*ce00*/  BRA `(.L_x_2315) ;  /* 0x00000f4000007947 */ /* 0x000fea0003800000 */
.L_x_2312:
        /* <DEDUP_REMOVED lines=11> */
.L_x_2317:
[----:B------:R-:W2:Y:S02]  /*cec0*/  LDG.E R2, [R2.64] ;  /* 0x0000002402027981 */ /* 0x000ea4000c1e1900 */
[----:B--2---:R-:W-:-:S04]  /*ced0*/  ISETP.NE.AND P0, PT, R2, RZ, PT ;  /* 0x000000ff0200720c */ /* 0x004fc80003f05270 */
[----:B------:R-:W-:Y:S01]  /*cee0*/  P2R R19, PR, RZ, 0x1 ;  /* 0x00000001ff137803 */ /* 0x000fe20000000000 */
[----:B------:R-:W-:Y:S05]  /*cef0*/  BRA `(.L_x_2315) ;  /* 0x00000e5000007947 */ /* 0x000fea0003800000 */
.L_x_2316:
[----:B------:R-:W2:Y:S02]  /*cf00*/  LDG.E.U16 R2, [R2.64] ;  /* 0x0000002402027981 */ /* 0x000ea4000c1e1500 */
[----:B--2---:R-:W-:-:S04]  /*cf10*/  ISETP.NE.AND P0, PT, R2, RZ, PT ;  /* 0x000000ff0200720c */ /* 0x004fc80003f05270 */
[----:B------:R-:W-:Y:S01]  /*cf20*/  P2R R19, PR, RZ, 0x1 ;  /* 0x00000001ff137803 */ /* 0x000fe20000000000 */
[----:B------:R-:W-:Y:S05]  /*cf30*/  BRA `(.L_x_2315) ;  /* 0x00000e1000007947 */ /* 0x000fea0003800000 */
.L_x_2311:
        /* <DEDUP_REMOVED lines=10> */
.L_x_2319:
[----:B------:R-:W2:Y:S02]  /*cfe0*/  LDG.E.U16 R0, [R2.64] ;  /* 0x0000002402007981 */ /* 0x000ea4000c1e1500 */
[----:B--2---:R-:W-:-:S05]  /*cff0*/  HADD2.F32 R0, -RZ, R0.H0_H0 ;  /* 0x20000000ff007230 */ /* 0x004fca0000004100 */
[----:B------:R-:W-:-:S04]  /*d000*/  FSETP.NEU.FTZ.AND P0, PT, R0, RZ, PT ;  /* 0x000000ff0000720b */ /* 0x000fc80003f1d000 */
[----:B------:R-:W-:Y:S01]  /*d010*/  P2R R19, PR, RZ, 0x1 ;  /* 0x00000001ff137803 */ /* 0x000fe20000000000 */
[----:B------:R-:W-:Y:S05]  /*d020*/  BRA `(.L_x_2315) ;  /* 0x00000d2000007947 */ /* 0x000fea0003800000 */
.L_x_2318:
        /* <DEDUP_REMOVED lines=12> */
.L_x_2321:
        /* <DEDUP_REMOVED lines=11> */
.L_x_2320:
[----:B------:R-:W2:Y:S02]  /*d1a0*/  LDG.E.64 R2, [R2.64] ;  /* 0x0000002402027981 */ /* 0x000ea4000c1e1b00 */
[----:B--2---:R-:W0:-:S06]  /*d1b0*/  DSETP.NEU.AND P0, PT, R2, RZ, PT ;  /* 0x000000ff0200722a */ /* 0x004e0c0003f0d000 */
[----:B0-----:R-:W-:Y:S01]  /*d1c0*/  P2R R19, PR, RZ, 0x1 ;  /* 0x00000001ff137803 */ /* 0x001fe20000000000 */
[----:B------:R-:W-:Y:S05]  /*d1d0*/  BRA `(.L_x_2315) ;  /* 0x00000b7000007947 */ /* 0x000fea0003800000 */
.L_x_2310:
        /* <DEDUP_REMOVED lines=12> */
.L_x_2324:
[----:B------:R-:W2:Y:S02]  /*d2a0*/  LDG.E.128 R4, [R2.64] ;  /* 0x0000002402047981 */ /* 0x000ea4000c1e1d00 */
[----:B--2---:R-:W0:-:S06]  /*d2b0*/  DSETP.NEU.AND P0, PT, R6, RZ, PT ;  /* 0x000000ff0600722a */ /* 0x004e0c0003f0d000 */
[----:B0-----:R-:W0:-:S06]  /*d2c0*/  DSETP.NEU.OR P0, PT, R4, RZ, P0 ;  /* 0x000000ff0400722a */ /* 0x001e0c000070d400 */
[----:B0-----:R-:W-:Y:S01]  /*d2d0*/  P2R R19, PR, RZ, 0x1 ;  /* 0x00000001ff137803 */ /* 0x001fe20000000000 */
[----:B------:R-:W-:Y:S05]  /*d2e0*/  BRA `(.L_x_2315) ;  /* 0x00000a6000007947 */ /* 0x000fea0003800000 */
.L_x_2323:
        /* <DEDUP_REMOVED lines=28> */
.L_x_2326:
        /* <DEDUP_REMOVED lines=15> */
.L_x_2325:
[----:B------:R-:W2:Y:S02]  /*d5a0*/  LDG.E.U16 R0, [R2.64] ;  /* 0x0000002402007981 */ /* 0x000ea4000c1e1500 */
[----:B--2---:R-:W-:-:S04]  /*d5b0*/  PRMT R0, RZ, 0x5410, R0 ;  /* 0x00005410ff007816 */ /* 0x004fc80000000000 */
[----:B------:R-:W-:-:S04]  /*d5c0*/  FSETP.NEU.FTZ.AND P0, PT, R0, RZ, PT ;  /* 0x000000ff0000720b */ /* 0x000fc80003f1d000 */
[----:B------:R-:W-:Y:S01]  /*d5d0*/  P2R R19, PR, RZ, 0x1 ;  /* 0x00000001ff137803 */ /* 0x000fe20000000000 */
[----:B------:R-:W-:Y:S05]  /*d5e0*/  BRA `(.L_x_2315) ;  /* 0x0000076000007947 */ /* 0x000fea0003800000 */
.L_x_2322:
        /* <DEDUP_REMOVED lines=12> */
.L_x_2329:
        /* <DEDUP_REMOVED lines=21> */
.L_x_2333:
[----:B------:R-:W-:Y:S05]  /*d800*/  BSYNC B1 ;  /* 0x0000000000017941 */ /* 0x000fea0003800000 */
.L_x_2332:
[----:B------:R-:W-:Y:S01]  /*d810*/  LEA R3, R0, 0x3b800000, 0x17 ;  /* 0x3b80000000037811 */ /* 0x000fe200078eb8ff */
[----:B------:R-:W-:-:S05]  /*d820*/  IMAD.SHL.U32 R0, R2, 0x100000, RZ ;  /* 0x0010000002007824 */ /* 0x000fca00078e00ff */
[----:B------:R-:W-:Y:S02]  /*d830*/  LOP3.LUT R0, R3, R0, R4, 0xfe, !PT ;  /* 0x0000000003007212 */ /* 0x000fe400078efe04 */
.L_x_2331:
[----:B------:R-:W-:Y:S05]  /*d840*/  BSYNC B0 ;  /* 0x0000000000007941 */ /* 0x000fea0003800000 */
.L_x_2330:
[----:B------:R-:W-:-:S04]  /*d850*/  FSETP.NEU.FTZ.AND P0, PT, R0, RZ, PT ;  /* 0x000000ff0000720b */ /* 0x000fc80003f1d000 */
[----:B------:R-:W-:Y:S01]  /*d860*/  P2R R19, PR, RZ, 0x1 ;  /* 0x00000001ff137803 */ /* 0x000fe20000000000 */
[----:B------:R-:W-:Y:S05]  /*d870*/  BRA `(.L_x_2315) ;  /* 0x000004d000007947 */ /* 0x000fea0003800000 */
.L_x_2328:
        /* <DEDUP_REMOVED lines=21> */
.L_x_2337:
[----:B------:R-:W-:Y:S05]  /*d9d0*/  BSYNC B1 ;  /* 0x0000000000017941 */ /* 0x000fea0003800000 */
.L_x_2336:
[----:B------:R-:W-:Y:S01]  /*d9e0*/  LEA R3, R0, 0x37800000, 0x17 ;  /* 0x3780000000037811 */ /* 0x000fe200078eb8ff */
[----:B------:R-:W-:-:S05]  /*d9f0*/  IMAD.SHL.U32 R0, R2, 0x200000, RZ ;  /* 0x0020000002007824 */ /* 0x000fca00078e00ff */
[----:B------:R-:W-:Y:S02]  /*da00*/  LOP3.LUT R0, R3, R0, R4, 0xfe, !PT ;  /* 0x0000000003007212 */ /* 0x000fe400078efe04 */
.L_x_2335:
[----:B------:R-:W-:Y:S05]  /*da10*/  BSYNC B0 ;  /* 0x0000000000007941 */ /* 0x000fea0003800000 */
.L_x_2334:
[----:B------:R-:W-:-:S04]  /*da20*/  FSETP.NEU.FTZ.AND P0, PT, R0, RZ, PT ;  /* 0x000000ff0000720b */ /* 0x000fc80003f1d000 */
[----:B------:R-:W-:Y:S01]  /*da30*/  P2R R19, PR, RZ, 0x1 ;  /* 0x00000001ff137803 */ /* 0x000fe20000000000 */
[----:B------:R-:W-:Y:S05]  /*da40*/  BRA `(.L_x_2315) ;  /* 0x0000030000007947 */ /* 0x000fea0003800000 */
.L_x_2327:
        /* <DEDUP_REMOVED lines=14> */
.L_x_2341:
[----:B------:R-:W-:Y:S05]  /*db30*/  BSYNC B0 ;  /* 0x0000000000007941 */ /* 0x000fea0003800000 */
.L_x_2340:
[----:B------:R-:W-:-:S04]  /*db40*/  FSETP.NEU.FTZ.AND P0, PT, R0, RZ, PT ;  /* 0x000000ff0000720b */ /* 0x000fc80003f1d000 */
[----:B------:R-:W-:Y:S01]  /*db50*/  P2R R19, PR, RZ, 0x1 ;  /* 0x00000001ff137803 */ /* 0x000fe20000000000 */
[----:B------:R-:W-:Y:S05]  /*db60*/  BRA `(.L_x_2315) ;  /* 0x000001e000007947 */ /* 0x000fea0003800000 */
.L_x_2314:
        /* <DEDUP_REMOVED lines=22> */
.L_x_2339:
[----:B------:R-:W2:Y:S02]  /*dcd0*/  LDG.E.64 R2, [R2.64] ;  /* 0x0000002402027981 */ /* 0x000ea4000c1e1b00 */
[----:B--2---:R-:W-:-:S04]  /*dce0*/  ISETP.NE.U32.AND P0, PT, R2, RZ, PT ;  /* 0x000000ff0200720c */ /* 0x004fc80003f05070 */
[----:B------:R-:W-:-:S04]  /*dcf0*/  ISETP.NE.AND.EX P0, PT, R3, RZ, PT, P0 ;  /* 0x000000ff0300720c */ /* 0x000fc80003f05300 */
[----:B------:R-:W-:Y:S01]  /*dd00*/  P2R R19, PR, RZ, 0x1 ;  /* 0x00000001ff137803 */ /* 0x000fe20000000000 */
[----:B------:R-:W-:Y:S05]  /*dd10*/  BRA `(.L_x_2315) ;  /* 0x0000003000007947 */ /* 0x000fea0003800000 */
.L_x_2338:
[----:B------:R-:W2:Y:S02]  /*dd20*/  LDG.E R2, [R2.64] ;  /* 0x0000002402027981 */ /* 0x000ea4000c1e1900 */
[----:B--2---:R-:W-:-:S04]  /*dd30*/  ISETP.NE.AND P0, PT, R2, RZ, PT ;  /* 0x000000ff0200720c */ /* 0x004fc80003f05270 */
[----:B------:R-:W-:Y:S02]  /*dd40*/  P2R R19, PR, RZ, 0x1 ;  /* 0x00000001ff137803 */ /* 0x000fe40000000000 */
.L_x_2315:
        /* <DEDUP_REMOVED lines=17> */
.L_x_2345:
[----:B------:R-:W2:Y:S02]  /*de60*/  LDG.E.U8 R2, [R2.64] ;  /* 0x0000002402027981 */ /* 0x000ea4000c1e1100 */
[----:B--2---:R-:W-:Y:S01]  /*de70*/  ISETP.NE.AND P0, PT, R2, RZ, PT ;  /* 0x000000ff0200720c */ /* 0x004fe20003f05270 */
[----:B------:R-:W-:Y:S05]  /*de80*/  BRA `(.L_x_2347) ;  /* 0x00000e0000007947 */ /* 0x000fea0003800000 */
.L_x_2344:
        /* <DEDUP_REMOVED lines=10> */
.L_x_2349:
[----:B------:R-:W2:Y:S02]  /*df30*/  LDG.E R2, [R2.64] ;  /* 0x0000002402027981 */ /* 0x000ea4000c1e1900 */
[----:B--2---:R-:W-:Y:S01]  /*df40*/  ISETP.NE.AND P0, PT, R2, RZ, PT ;  /* 0x000000ff0200720c */ /* 0x004fe20003f05270 */
[----:B------:R-:W-:Y:S05]  /*df50*/  BRA `(.L_x_2347) ;  /* 0x00000d3000007947 */ /* 0x000fea0003800000 */
.L_x_2348:
[----:B------:R-:W2:Y:S02]  /*df60*/  LDG.E.U16 R2, [R2.64] ;  /* 0x0000002402027981 */ /* 0x000ea4000c1e1500 */
[----:B--2---:R-:W-:Y:S01]  /*df70*/  ISETP.NE.AND P0, PT, R2, RZ, PT ;  /* 0x000000ff0200720c */ /* 0x004fe20003f05270 */
[----:B------:R-:W-:Y:S05]  /*df80*/  BRA `(.L_x_2347) ;  /* 0x00000d0000007947 */ /* 0x000fea0003800000 */
.L_x_2343:
        /* <DEDUP_REMOVED lines=9> */
.L_x_2351:
[----:B------:R-:W2:Y:S02]  /*e020*/  LDG.E.U16 R0, [R2.64] ;  /* 0x0000002402007981 */ /* 0x000ea4000c1e1500 */
[----:B--2---:R-:W-:-:S05]  /*e030*/  HADD2.F32 R0, -RZ, R0.H0_H0 ;  /* 0x20000000ff007230 */ /* 0x004fca0000004100 */
[----:B------:R-:W-:Y:S01]  /*e040*/  FSETP.NEU.FTZ.AND P0, PT, R0, RZ, PT ;  /* 0x000000ff0000720b */ /* 0x000fe20003f1d000 */
[----:B------:R-:W-:Y:S05]  /*e050*/  BRA `(.L_x_2347) ;  /* 0x00000c3000007947 */ /* 0x000fea0003800000 */
.L_x_2350:
        /* <DEDUP_REMOVED lines=11> */
.L_x_2353:
        /* <DEDUP_REMOVED lines=10> */
.L_x_2352:
[----:B------:R-:W2:Y:S02]  /*e1b0*/  LDG.E.64 R2, [R2.64] ;  /* 0x0000002402027981 */ /* 0x000ea4000c1e1b00 */
[----:B--2---:R0:W1:Y:S01]  /*e1c0*/  DSETP.NEU.AND P0, PT, R2, RZ, PT ;  /* 0x000000ff0200722a */ /* 0x0040620003f0d000 */
[----:B------:R-:W-:Y:S05]  /*e1d0*/  BRA `(.L_x_2347) ;  /* 0x00000ab000007947 */ /* 0x000fea0003800000 */
.L_x_2342:
        /* <DEDUP_REMOVED lines=11> */
.L_x_2356:
[----:B------:R-:W2:Y:S02]  /*e290*/  LDG.E.128 R4, [R2.64] ;  /* 0x0000002402047981 */ /* 0x000ea4000c1e1d00 */
[----:B--2---:R-:W0:-:S06]  /*e2a0*/  DSETP.NEU.AND P0, PT, R6, RZ, PT ;  /* 0x000000ff0600722a */ /* 0x004e0c0003f0d000 */
[----:B0-----:R0:W1:Y:S01]  /*e2b0*/  DSETP.NEU.OR P0, PT, R4, RZ, P0 ;  /* 0x000000ff0400722a */ /* 0x001062000070d400 */
[----:B------:R-:W-:Y:S05]  /*e2c0*/  BRA `(.L_x_2347) ;  /* 0x000009c000007947 */ /* 0x000fea0003800000 */
.L_x_2355:
        /* <DEDUP_REMOVED lines=27> */
.L_x_2358:
        /* <DEDUP_REMOVED lines=14> */
.L_x_2357:
[----:B------:R-:W2:Y:S02]  /*e560*/  LDG.E.U16 R0, [R2.64] ;  /* 0x0000002402007981 */ /* 0x000ea4000c1e1500 */
[----:B--2---:R-:W-:-:S04]  /*e570*/  PRMT R0, RZ, 0x5410, R0 ;  /* 0x00005410ff007816 */ /* 0x004fc80000000000 */
[----:B------:R-:W-:Y:S01]  /*e580*/  FSETP.NEU.FTZ.AND P0, PT, R0, RZ, PT ;  /* 0x000000ff0000720b */ /* 0x000fe20003f1d000 */
[----:B------:R-:W-:Y:S05]  /*e590*/  BRA `(.L_x_2347) ;  /* 0x000006f000007947 */ /* 0x000fea0003800000 */
.L_x_2354:
        /* <DEDUP_REMOVED lines=11> */
.L_x_2361:
        /* <DEDUP_REMOVED lines=21> */
.L_x_2365:
[----:B------:R-:W-:Y:S05]  /*e7a0*/  BSYNC B1 ;  /* 0x0000000000017941 */ /* 0x000fea0003800000 */
.L_x_2364:
[----:B------:R-:W-:Y:S01]  /*e7b0*/  LEA R3, R0, 0x3b800000, 0x17 ;  /* 0x3b80000000037811 */ /* 0x000fe200078eb8ff */
[----:B------:R-:W-:-:S05]  /*e7c0*/  IMAD.SHL.U32 R0, R2, 0x100000, RZ ;  /* 0x0010000002007824 */ /* 0x000fca00078e00ff */
[----:B------:R-:W-:Y:S02]  /*e7d0*/  LOP3.LUT R0, R3, R0, R4, 0xfe, !PT ;  /* 0x0000000003007212 */ /* 0x000fe400078efe04 */
.L_x_2363:
[----:B------:R-:W-:Y:S05]  /*e7e0*/  BSYNC B0 ;  /* 0x0000000000007941 */ /* 0x000fea0003800000 */
.L_x_2362:
[----:B------:R-:W-:Y:S01]  /*e7f0*/  FSETP.NEU.FTZ.AND P0, PT, R0, RZ, PT ;  /* 0x000000ff0000720b */ /* 0x000fe20003f1d000 */
[----:B------:R-:W-:Y:S05]  /*e800*/  BRA `(.L_x_2347) ;  /* 0x0000048000007947 */ /* 0x000fea0003800000 */
.L_x_2360:
        /* <DEDUP_REMOVED lines=21> */
.L_x_2369:
[----:B------:R-:W-:Y:S05]  /*e960*/  BSYNC B1 ;  /* 0x0000000000017941 */ /* 0x000fea0003800000 */
.L_x_2368:
[----:B------:R-:W-:Y:S01]  /*e970*/  LEA R3, R0, 0x37800000, 0x17 ;  /* 0x3780000000037811 */ /* 0x000fe200078eb8ff */
[----:B------:R-:W-:-:S05]  /*e980*/  IMAD.SHL.U32 R0, R2, 0x200000, RZ ;  /* 0x0020000002007824 */ /* 0x000fca00078e00ff */
[----:B------:R-:W-:Y:S02]  /*e990*/  LOP3.LUT R0, R3, R0, R4, 0xfe, !PT ;  /* 0x0000000003007212 */ /* 0x000fe400078efe04 */
.L_x_2367:
[----:B------:R-:W-:Y:S05]  /*e9a0*/  BSYNC B0 ;  /* 0x0000000000007941 */ /* 0x000fea0003800000 */
.L_x_2366:
[----:B------:R-:W-:Y:S01]  /*e9b0*/  FSETP.NEU.FTZ.AND P0, PT, R0, RZ, PT ;  /* 0x000000ff0000720b */ /* 0x000fe20003f1d000 */
[----:B------:R-:W-:Y:S05]  /*e9c0*/  BRA `(.L_x_2347) ;  /* 0x000002c000007947 */ /* 0x000fea0003800000 */
.L_x_2359:
        /* <DEDUP_REMOVED lines=14> */
.L_x_2373:
[----:B------:R-:W-:Y:S05]  /*eab0*/  BSYNC B0 ;  /* 0x0000000000007941 */ /* 0x000fea0003800000 */
.L_x_2372:
[----:B------:R-:W-:Y:S01]  /*eac0*/  FSETP.NEU.FTZ.AND P0, PT, R0, RZ, PT ;  /* 0x000000ff0000720b */ /* 0x000fe20003f1d000 */
[----:B------:R-:W-:Y:S05]  /*ead0*/  BRA `(.L_x_2347) ;  /* 0x000001b000007947 */ /* 0x000fea0003800000 */
.L_x_2346:
        /* <DEDUP_REMOVED lines=21> */
.L_x_2371:
[----:B------:R-:W2:Y:S02]  /*ec30*/  LDG.E.64 R2, [R2.64] ;  /* 0x0000002402027981 */ /* 0x000ea4000c1e1b00 */
[----:B--2---:R-:W-:-:S04]  /*ec40*/  ISETP.NE.U32.AND P0, PT, R2, RZ, PT ;  /* 0x000000ff0200720c */ /* 0x004fc80003f05070 */
[----:B------:R-:W-:Y:S01]  /*ec50*/  ISETP.NE.AND.EX P0, PT, R3, RZ, PT, P0 ;  /* 0x000000ff0300720c */ /* 0x000fe20003f05300 */
[----:B------:R-:W-:Y:S05]  /*ec60*/  BRA `(.L_x_2347) ;  /* 0x0000002000007947 */ /* 0x000fea0003800000 */
.L_x_2370:
[----:B------:R-:W2:Y:S02]  /*ec70*/  LDG.E R2, [R2.64] ;  /* 0x0000002402027981 */ /* 0x000ea4000c1e1900 */
[----:B--2---:R-:W-:Y:S02]  /*ec80*/  ISETP.NE.AND P0, PT, R2, RZ, PT ;  /* 0x000000ff0200720c */ /* 0x004fe40003f05270 */
.L_x_2347:
        /* <DEDUP_REMOVED lines=15> */
[----:B------:R-:W-:Y:S01]  /*ed80*/  STG.E.U8 [R16.64], R2 ;  /* 0x0000000210007986 */ /* 0x000fe2000c101124 */
[----:B------:R-:W-:Y:S05]  /*ed90*/  EXIT ;  /* 0x000000000000794d */ /* 0x000fea0003800000 */
.L_x_2377:
[----:B------:R-:W-:Y:S01]  /*eda0*/  STG.E.U8 [R16.64], R2 ;  /* 0x0000000210007986 */ /* 0x000fe2000c101124 */
[----:B------:R-:W-:Y:S05]  /*edb0*/  EXIT ;  /* 0x000000000000794d */ /* 0x000fea0003800000 */
.L_x_2376:
[----:B------:R-:W-:-:S13]  /*edc0*/  ISETP.NE.AND P0, PT, R0, 0x2, PT ;  /* 0x000000020000780c */ /* 0x000fda0003f05270 */
[----:B------:R-:W-:Y:S05]  /*edd0*/  @!P0 BRA `(.L_x_2379) ;  /* 0x0000009000008947 */ /* 0x000fea0003800000 */
[----:B------:R-:W-:-:S13]  /*ede0*/  ISETP.NE.AND P0, PT, R0, 0x3, PT ;  /* 0x000000030000780c */ /* 0x000fda0003f05270 */
[----:B------:R-:W-:Y:S05]  /*edf0*/  @!P0 BRA `(.L_x_2380) ;  /* 0x0000005000008947 */ /* 0x000fea0003800000 */
[----:B------:R-:W-:-:S13]  /*ee00*/  ISETP.NE.AND P0, PT, R0, 0x4, PT ;  /* 0x000000040000780c */ /* 0x000fda0003f05270 */
[----:B------:R-:W-:Y:S05]  /*ee10*/  @P0 BRA `(.L_x_2378) ;  /* 0x00000b7000000947 */ /* 0x000fea0003800000 */
[----:B------:R-:W-:-:S05]  /*ee20*/  IMAD.MOV.U32 R3, RZ, RZ, RZ ;  /* 0x000000ffff037224 */ /* 0x000fca00078e00ff */
[----:B------:R-:W-:Y:S01]  /*ee30*/  STG.E.64 [R16.64], R2 ;  /* 0x0000000210007986 */ /* 0x000fe2000c101b24 */
[----:B------:R-:W-:Y:S05]  /*ee40*/  EXIT ;  /* 0x000000000000794d */ /* 0x000fea0003800000 */
.L_x_2380:
[----:B------:R-:W-:Y:S01]  /*ee50*/  STG.E [R16.64], R2 ;  /* 0x0000000210007986 */ /* 0x000fe2000c101924 */
[----:B------:R-:W-:Y:S05]  /*ee60*/  EXIT ;  /* 0x000000000000794d */ /* 0x000fea0003800000 */
.L_x_2379:
[----:B------:R-:W-:Y:S01]  /*ee70*/  STG.E.U16 [R16.64], R2 ;  /* 0x0000000210007986 */ /* 0x000fe2000c101524 */
[----:B------:R-:W-:Y:S05]  /*ee80*/  EXIT ;  /* 0x000000000000794d */ /* 0x000fea0003800000 */
.L_x_2375:
[----:B------:R-:W-:-:S13]  /*ee90*/  ISETP.GT.AND P0, PT, R0, 0x6, PT ;  /* 0x000000060000780c */ /* 0x000fda0003f04270 */
[----:B------:R-:W-:Y:S05]  /*eea0*/  @P0 BRA `(.L_x_2381) ;  /* 0x000000b000000947 */ /* 0x000fea0003800000 */
[----:B------:R-:W-:-:S13]  /*eeb0*/  ISETP.NE.AND P0, PT, R0, 0x5, PT ;  /* 0x000000050000780c */ /* 0x000fda0003f05270 */
[----:B------:R-:W-:Y:S05]  /*eec0*/  @!P0 BRA `(.L_x_2382) ;  /* 0x0000005000008947 */ /* 0x000fea0003800000 */
[----:B------:R-:W-:-:S13]  /*eed0*/  ISETP.NE.AND P0, PT, R0, 0x6, PT ;  /* 0x000000060000780c */ /* 0x000fda0003f05270 */
[----:B------:R-:W-:Y:S05]  /*eee0*/  @P0 BRA `(.L_x_2378) ;  /* 0x00000aa000000947 */ /* 0x000fea0003800000 */
[----:B------:R-:W0:Y:S02]  /*eef0*/  I2F.U32 R3, R2 ;  /* 0x0000000200037306 */ /* 0x000e240000201000 */
[----:B0-----:R-:W-:Y:S01]  /*ef00*/  STG.E [R16.64], R3 ;  /* 0x0000000310007986 */ /* 0x001fe2000c101924 */
[----:B------:R-:W-:Y:S05]  /*ef10*/  EXIT ;  /* 0x000000000000794d */ /* 0x000fea0003800000 */
.L_x_2382:
[----:B------:R-:W0:Y:S02]  /*ef20*/  I2F.U32 R0, R2 ;  /* 0x0000000200007306 */ /* 0x000e240000201000 */
[----:B0-----:R-:W-:-:S05]  /*ef30*/  F2FP.PACK_AB R0, RZ, R0 ;  /* 0x00000000ff00723e */ /* 0x001fca00000000ff */
[----:B------:R-:W-:Y:S01]  /*ef40*/  STG.E.U16 [R16.64], R0 ;  /* 0x0000000010007986 */ /* 0x000fe2000c101524 */
[----:B------:R-:W-:Y:S05]  /*ef50*/  EXIT ;  /* 0x000000000000794d */ /* 0x000fea0003800000 */
.L_x_2381:
        /* <DEDUP_REMOVED lines=8> */
[----:B0-----:R-:W-:Y:S01]  /*efe0*/  STG.E.64 [R16.64], R2 ;  /* 0x0000000210007986 */ /* 0x001fe2000c101b24 */
[----:B------:R-:W-:Y:S05]  /*eff0*/  EXIT ;  /* 0x000000000000794d */ /* 0x000fea0003800000 */
.L_x_2384:
[----:B------:R-:W0:Y:S02]  /*f000*/  I2F.U32 R2, R2 ;  /* 0x0000000200027306 */ /* 0x000e240000201000 */
[----:B0-----:R-:W-:-:S04]  /*f010*/  F2FP.PACK_AB R3, RZ, R2 ;  /* 0x00000002ff03723e */ /* 0x001fc800000000ff */
[----:B------:R-:W-:-:S05]  /*f020*/  PRMT R3, R3, 0x5410, RZ ;  /* 0x0000541003037816 */ /* 0x000fca00000000ff */
[----:B------:R-:W-:Y:S01]  /*f030*/  STG.E [R16.64], R3 ;  /* 0x0000000310007986 */ /* 0x000fe2000c101924 */
[----:B------:R-:W-:Y:S05]  /*f040*/  EXIT ;  /* 0x000000000000794d */ /* 0x000fea0003800000 */
.L_x_2383:
[----:B------:R-:W0:Y:S02]  /*f050*/  I2F.F64.U32 R2, R2 ;  /* 0x0000000200027312 */ /* 0x000e240000201800 */
[----:B0-----:R-:W-:Y:S01]  /*f060*/  STG.E.64 [R16.64], R2 ;  /* 0x0000000210007986 */ /* 0x001fe2000c101b24 */
[----:B------:R-:W-:Y:S05]  /*f070*/  EXIT ;  /* 0x000000000000794d */ /* 0x000fea0003800000 */
.L_x_2374:
        /* <DEDUP_REMOVED lines=8> */
[----:B------:R-:W-:Y:S01]  /*f100*/  STG.E.U8 [R16.64], R2 ;  /* 0x0000000210007986 */ /* 0x000fe2000c101124 */
[----:B------:R-:W-:Y:S05]  /*f110*/  EXIT ;  /* 0x000000000000794d */ /* 0x000fea0003800000 */
.L_x_2387:
[----:B------:R-:W0:Y:S01]  /*f120*/  I2F.F64.U32 R4, R2 ;  /* 0x0000000200047312 */ /* 0x000e220000201800 */
[----:B------:R-:W-:-:S05]  /*f130*/  CS2R R6, SRZ ;  /* 0x0000000000067805 */ /* 0x000fca000001ff00 */
[----:B0-----:R-:W-:Y:S01]  /*f140*/  STG.E.128 [R16.64], R4 ;  /* 0x0000000410007986 */ /* 0x001fe2000c101d24 */
[----:B------:R-:W-:Y:S05]  /*f150*/  EXIT ;  /* 0x000000000000794d */ /* 0x000fea0003800000 */
.L_x_2386:
        /* <DEDUP_REMOVED lines=21> */
.L_x_2391:
[----:B------:R-:W-:Y:S05]  /*f2b0*/  BSYNC B0 ;  /* 0x0000000000007941 */ /* 0x000fea0003800000 */
.L_x_2390:
[----:B------:R-:W-:-:S05]  /*f2c0*/  LOP3.LUT R3, R0, R3, RZ, 0xfc, !PT ;  /* 0x0000000300037212 */ /* 0x000fca00078efcff */
[----:B------:R-:W-:Y:S01]  /*f2d0*/  STG.E.U8 [R16.64], R3 ;  /* 0x0000000310007986 */ /* 0x000fe2000c101124 */
[----:B------:R-:W-:Y:S05]  /*f2e0*/  EXIT ;  /* 0x000000000000794d */ /* 0x000fea0003800000 */
.L_x_2389:
        /* <DEDUP_REMOVED lines=13> */
.L_x_2393:
[----:B------:R-:W-:Y:S01]  /*f3c0*/  IMAD.MOV.U32 R0, RZ, RZ, 0x7f ;  /* 0x0000007fff007424 */ /* 0x000fe200078e00ff */
[----:B------:R-:W-:-:S04]  /*f3d0*/  ISETP.GT.U32.AND P0, PT, R3, 0x7f800000, PT ;  /* 0x7f8000000300780c */ /* 0x000fc80003f04070 */
[----:B------:R-:W-:-:S04]  /*f3e0*/  SEL R0, R0, 0x7c, P0 ;  /* 0x0000007c00007807 */ /* 0x000fc80000000000 */
.L_x_2394:
[----:B------:R-:W-:Y:S05]  /*f3f0*/  BSYNC B0 ;  /* 0x0000000000007941 */ /* 0x000fea0003800000 */
.L_x_2392:
[----:B------:R-:W-:-:S04]  /*f400*/  LOP3.LUT R2, R5, 0x80000000, RZ, 0xc0, !PT ;  /* 0x8000000005027812 */ /* 0x000fc800078ec0ff */
[----:B------:R-:W-:-:S04]  /*f410*/  SHF.R.U32.HI R3, RZ, 0x18, R2 ;  /* 0x00000018ff037819 */ /* 0x000fc80000011602 */
[----:B------:R-:W-:-:S05]  /*f420*/  LOP3.LUT R3, R0, R3, RZ, 0xfc, !PT ;  /* 0x0000000300037212 */ /* 0x000fca00078efcff */
[----:B------:R-:W-:Y:S01]  /*f430*/  STG.E.U8 [R16.64], R3 ;  /* 0x0000000310007986 */ /* 0x000fe2000c101124 */
[----:B------:R-:W-:Y:S05]  /*f440*/  EXIT ;  /* 0x000000000000794d */ /* 0x000fea0003800000 */
.L_x_2388:
[----:B------:R-:W0:Y:S02]  /*f450*/  I2F.U32 R0, R2 ;  /* 0x0000000200007306 */ /* 0x000e240000201000 */
[----:B0-----:R-:W-:-:S05]  /*f460*/  F2FP.BF16.PACK_AB R0, RZ, R0 ;  /* 0x00000000ff00723e */ /* 0x001fca00000010ff */
[----:B------:R-:W-:Y:S01]  /*f470*/  STG.E.U16 [R16.64], R0 ;  /* 0x0000000010007986 */ /* 0x000fe2000c101524 */
[----:B------:R-:W-:Y:S05]  /*f480*/  EXIT ;  /* 0x000000000000794d */ /* 0x000fea0003800000 */
.L_x_2385:
        /* <DEDUP_REMOVED lines=8> */
[----:B------:R-:W-:Y:S01]  /*f510*/  STG.E.U16 [R16.64], R2 ;  /* 0x0000000210007986 */ /* 0x000fe2000c101524 */
[----:B------:R-:W-:Y:S05]  /*f520*/  EXIT ;  /* 0x000000000000794d */ /* 0x000fea0003800000 */
.L_x_2397:
        /* <DEDUP_REMOVED lines=17> */
.L_x_2400:
[----:B------:R-:W-:-:S04]  /*f640*/  LOP3.LUT R2, R5, 0x80000000, RZ, 0xc0, !PT ;  /* 0x8000000005027812 */ /* 0x000fc800078ec0ff */
[----:B------:R-:W-:-:S04]  /*f650*/  SHF.R.U32.HI R3, RZ, 0x18, R2 ;  /* 0x00000018ff037819 */ /* 0x000fc80000011602 */
[----:B------:R-:W-:-:S04]  /*f660*/  LOP3.LUT R0, R0, R3, RZ, 0xfc, !PT ;  /* 0x0000000300007212 */ /* 0x000fc800078efcff */
[----:B------:R-:W-:Y:S02]  /*f670*/  PRMT R8, R0, 0x7610, R8 ;  /* 0x0000761000087816 */ /* 0x000fe40000000008 */
.L_x_2399:
[----:B------:R-:W-:Y:S05]  /*f680*/  BSYNC B0 ;  /* 0x0000000000007941 */ /* 0x000fea0003800000 */
.L_x_2398:
[----:B------:R-:W-:Y:S01]  /*f690*/  STG.E.U8 [R16.64], R8 ;  /* 0x0000000810007986 */ /* 0x000fe2000c101124 */
[----:B------:R-:W-:Y:S05]  /*f6a0*/  EXIT ;  /* 0x000000000000794d */ /* 0x000fea0003800000 */
.L_x_2396:
        /* <DEDUP_REMOVED lines=17> */
.L_x_2403:
[----:B------:R-:W-:-:S04]  /*f7c0*/  LOP3.LUT R2, R5, 0x80000000, RZ, 0xc0, !PT ;  /* 0x8000000005027812 */ /* 0x000fc800078ec0ff */
[----:B------:R-:W-:-:S04]  /*f7d0*/  SHF.R.U32.HI R3, RZ, 0x18, R2 ;  /* 0x00000018ff037819 */ /* 0x000fc80000011602 */
[----:B------:R-:W-:-:S04]  /*f7e0*/  LOP3.LUT R0, R0, R3, RZ, 0xfc, !PT ;  /* 0x0000000300007212 */ /* 0x000fc800078efcff */
[----:B------:R-:W-:Y:S02]  /*f7f0*/  PRMT R8, R0, 0x7610, R8 ;  /* 0x0000761000087816 */ /* 0x000fe40000000008 */
.L_x_2402:
[----:B------:R-:W-:Y:S05]  /*f800*/  BSYNC B0 ;  /* 0x0000000000007941 */ /* 0x000fea0003800000 */
.L_x_2401:
[----:B------:R-:W-:Y:S01]  /*f810*/  STG.E.U8 [R16.64], R8 ;  /* 0x0000000810007986 */ /* 0x000fe2000c101124 */
[----:B------:R-:W-:Y:S05]  /*f820*/  EXIT ;  /* 0x000000000000794d */ /* 0x000fea0003800000 */
.L_x_2395:
        /* <DEDUP_REMOVED lines=22> */
.L_x_2378:
        /* <DEDUP_REMOVED lines=20> */
.L_x_2405:
[----:B------:R-:W-:-:S05]  /*fad0*/  IMAD.MOV.U32 R3, RZ, RZ, RZ ;  /* 0x000000ffff037224 */ /* 0x000fca00078e00ff */
[----:B------:R-:W-:Y:S01]  /*fae0*/  STG.E.64 [R16.64], R2 ;  /* 0x0000000210007986 */ /* 0x000fe2000c101b24 */
[----:B------:R-:W-:Y:S05]  /*faf0*/  EXIT ;  /* 0x000000000000794d */ /* 0x000fea0003800000 */
.L_x_2404:
[----:B------:R-:W-:Y:S01]  /*fb00*/  STG.E [R16.64], R2 ;  /* 0x0000000210007986 */ /* 0x000fe2000c101924 */
[----:B------:R-:W-:Y:S05]  /*fb10*/  EXIT ;  /* 0x000000000000794d */ /* 0x000fea0003800000 */
.L_x_2406:
        /* <DEDUP_REMOVED lines=14> */
.L_x_29847:


//--------------------- .text._ZN2at6native27unrolled_elementwise_kernelINS0_13BinaryFunctorIbbbZZZNS0_21heaviside_kernel_cudaERNS_18TensorIteratorBaseEENKUlvE_clEvENKUlvE7_clEvEUlbbE_EESt5arrayIPcLm3EELi4E23TrivialOffsetCalculatorILi2EjESC_ILi1EjENS0_6memory12LoadWithCastILi2EEENSF_13StoreWithCastILi1EEEEEviT_T0_T2_T3_T4_T5_ --------------------------
	.section	.text._ZN2at6native27unrolled_elementwise_kernelINS0_13BinaryFunctorIbbbZZZNS0_21heaviside_kernel_cudaERNS_18TensorIteratorBaseEENKUlvE_clEvENKUlvE7_clEvEUlbbE_EESt5arrayIPcLm3EELi4E23TrivialOffsetCalculatorILi2EjESC_ILi1EjENS0_6memory12LoadWithCastILi2EEENSF_13StoreWithCastILi1EEEEEviT_T0_T2_T3_T4_T5_,"ax",@progbits
	.sectioninfo	@"SHI_REGISTERS=32"
	.align	128
        .global         _ZN2at6native27unrolled_elementwise_kernelINS0_13BinaryFunctorIbbbZZZNS0_21heaviside_kernel_cudaERNS_18TensorIteratorBaseEENKUlvE_clEvENKUlvE7_clEvEUlbbE_EESt5arrayIPcLm3EELi4E23TrivialOffsetCalculatorILi2EjESC_ILi1EjENS0_6memory12LoadWithCastILi2EEENSF_13StoreWithCastILi1EEEEEviT_T0_T2_T3_T4_T5_
        .type           _ZN2at6native27unrolled_elementwise_kernelINS0_13BinaryFunctorIbbbZZZNS0_21heaviside_kernel_cudaERNS_18TensorIteratorBaseEENKUlvE_clEvENKUlvE7_clEvEUlbbE_EESt5arrayIPcLm3EELi4E23TrivialOffsetCalculatorILi2EjESC_ILi1EjENS0_6memory12LoadWithCastILi2EEENSF_13StoreWithCastILi1EEEEEviT_T0_T2_T3_T4_T5_,@function
        .size           _ZN2at6native27unrolled_elementwise_kernelINS0_13BinaryFunctorIbbbZZZNS0_21heaviside_kernel_cudaERNS_18TensorIteratorBaseEENKUlvE_clEvENKUlvE7_clEvEUlbbE_EESt5arrayIPcLm3EELi4E23TrivialOffsetCalculatorILi2EjESC_ILi1EjENS0_6memory12LoadWithCastILi2EEENSF_13StoreWithCastILi1EEEEEviT_T0_T2_T3_T4_T5_,(.L_x_29848 - _ZN2at6native27unrolled_elementwise_kernelINS0_13BinaryFunctorIbbbZZZNS0_21heaviside_kernel_cudaERNS_18TensorIteratorBaseEENKUlvE_clEvENKUlvE7_clEvEUlbbE_EESt5arrayIPcLm3EELi4E23TrivialOffsetCalculatorILi2EjESC_ILi1EjENS0_6memory12LoadWithCastILi2EEENSF_13StoreWithCastILi1EEEEEviT_T0_T2_T3_T4_T5_)
        .other          _ZN2at6native27unrolled_elementwise_kernelINS0_13BinaryFunctorIbbbZZZNS0_21heaviside_kernel_cudaERNS_18TensorIteratorBaseEENKUlvE_clEvENKUlvE7_clEvEUlbbE_EESt5arrayIPcLm3EELi4E23TrivialOffsetCalculatorILi2EjESC_ILi1EjENS0_6memory12LoadWithCastILi2EEENSF_13StoreWithCastILi1EEEEEviT_T0_T2_T3_T4_T5_,@"STO_CUDA_ENTRY STV_DEFAULT"
_ZN2at6native27unrolled_elementwise_kernelINS0_13BinaryFunctorIbbbZZZNS0_21heaviside_kernel_cudaERNS_18TensorIteratorBaseEENKUlvE_clEvENKUlvE7_clEvEUlbbE_EESt5arrayIPcLm3EELi4E23TrivialOffsetCalculatorILi2EjESC_ILi1EjENS0_6memory12LoadWithCastILi2EEENSF_13StoreWithCastILi1EEEEEviT_T0_T2_T3_T4_T5_:
.text._ZN2at6native27unrolled_elementwise_kernelINS0_13BinaryFunctorIbbbZZZNS0_21heaviside_kernel_cudaERNS_18TensorIteratorBaseEENKUlvE_clEvENKUlvE7_clEvEUlbbE_EESt5arrayIPcLm3EELi4E23TrivialOffsetCalculatorILi2EjESC_ILi1EjENS0_6memory12LoadWithCastILi2EEENSF_13StoreWithCastILi1EEEEEviT_T0_T2_T3_T4_T5_:
        /* <DEDUP_REMOVED lines=33> */
.L_x_2412:
[----:B------:R-:W2:Y:S02]  /*0210*/  LDG.E.U8 R4, [R4.64] ;  /* 0x0000002404047981 */ /* 0x000ea4000c1e1100 */
[----:B--2---:R-:W-:-:S04]  /*0220*/  ISETP.NE.AND P0, PT, R4, RZ, PT ;  /* 0x000000ff0400720c */ /* 0x004fc80003f05270 */
[----:B------:R-:W-:Y:S01]  /*0230*/  P2R R18, PR, RZ, 0x1 ;  /* 0x00000001ff127803 */ /* 0x000fe20000000000 */
[----:B------:R-:W-:Y:S05]  /*0240*/  BRA `(.L_x_2414) ;  /* 0x00000f4000007947 */ /* 0x000fea0003800000 */
.L_x_2411:
        /* <DEDUP_REMOVED lines=11> */
.L_x_2416:
[----:B------:R-:W2:Y:S02]  /*0300*/  LDG.E R4, [R4.64] ;  /* 0x0000002404047981 */ /* 0x000ea4000c1e1900 */
[----:B--2---:R-:W-:-:S04]  /*0310*/  ISETP.NE.AND P0, PT, R4, RZ, PT ;  /* 0x000000ff0400720c */ /* 0x004fc80003f05270 */
[----:B------:R-:W-:Y:S01]  /*0320*/  P2R R18, PR, RZ, 0x1 ;  /* 0x00000001ff127803 */ /* 0x000fe20000000000 */
[----:B------:R-:W-:Y:S05]  /*0330*/  BRA `(.L_x_2414) ;  /* 0x00000e5000007947 */ /* 0x000fea0003800000 */
.L_x_2415:
[----:B------:R-:W2:Y:S02]  /*0340*/  LDG.E.U16 R4, [R4.64] ;  /* 0x0000002404047981 */ /* 0x000ea4000c1e1500 */
[----:B--2---:R-:W-:-:S04]  /*0350*/  ISETP.NE.AND P0, PT, R4, RZ, PT ;  /* 0x000000ff0400720c */ /* 0x004fc80003f05270 */
[----:B------:R-:W-:Y:S01]  /*0360*/  P2R R18, PR, RZ, 0x1 ;  /* 0x00000001ff127803 */ /* 0x000fe20000000000 */
[----:B------:R-:W-:Y:S05]  /*0370*/  BRA `(.L_x_2414) ;  /* 0x00000e1000007947 */ /* 0x000fea0003800000 */
.L_x_2410:
        /* <DEDUP_REMOVED lines=10> */
.L_x_2418:
[----:B------:R-:W2:Y:S02]  /*0420*/  LDG.E.U16 R0, [R4.64] ;  /* 0x0000002404007981 */ /* 0x000ea4000c1e1500 */
[----:B--2---:R-:W-:-:S05]  /*0430*/  HADD2.F32 R0, -RZ, R0.H0_H0 ;  /* 0x20000000ff007230 */ /* 0x004fca0000004100 */
[----:B------:R-:W-:-:S04]  /*0440*/  FSETP.NEU.FTZ.AND P0, PT, R0, RZ, PT ;  /* 0x000000ff0000720b */ /* 0x000fc80003f1d000 */
[----:B------:R-:W-:Y:S01]  /*0450*/  P2R R18, PR, RZ, 0x1 ;  /* 0x00000001ff127803 */ /* 0x000fe20000000000 */
[----:B------:R-:W-:Y:S05]  /*0460*/  BRA `(.L_x_2414) ;  /* 0x00000d2000007947 */ /* 0x000fea0003800000 */
.L_x_2417:
        /* <DEDUP_REMOVED lines=12> */
.L_x_2420:
        /* <DEDUP_REMOVED lines=11> */
.L_x_2419:
[----:B------:R-:W2:Y:S02]  /*05e0*/  LDG.E.64 R4, [R4.64] ;  /* 0x0000002404047981 */ /* 0x000ea4000c1e1b00 */
[----:B--2---:R-:W0:-:S06]  /*05f0*/  DSETP.NEU.AND P0, PT, R4, RZ, PT ;  /* 0x000000ff0400722a */ /* 0x004e0c0003f0d000 */
[----:B0-----:R-:W-:Y:S01]  /*0600*/  P2R R18, PR, RZ, 0x1 ;  /* 0x00000001ff127803 */ /* 0x001fe20000000000 */
[----:B------:R-:W-:Y:S05]  /*0610*/  BRA `(.L_x_2414) ;  /* 0x00000b7000007947 */ /* 0x000fea0003800000 */
.L_x_2409:
        /* <DEDUP_REMOVED lines=12> */
.L_x_2423:
[----:B------:R-:W2:Y:S02]  /*06e0*/  LDG.E.128 R4, [R4.64] ;  /* 0x0000002404047981 */ /* 0x000ea4000c1e1d00 */
[----:B--2---:R-:W0:-:S06]  /*06f0*/  DSETP.NEU.AND P0, PT, R6, RZ, PT ;  /* 0x000000ff0600722a */ /* 0x004e0c0003f0d000 */
[----:B0-----:R-:W0:-:S06]  /*0700*/  DSETP.NEU.OR P0, PT, R4, RZ, P0 ;  /* 0x000000ff0400722a */ /* 0x001e0c000070d400 */
[----:B0-----:R-:W-:Y:S01]  /*0710*/  P2R R18, PR, RZ, 0x1 ;  /* 0x00000001ff127803 */ /* 0x001fe20000000000 */
[----:B------:R-:W-:Y:S05]  /*0720*/  BRA `(.L_x_2414) ;  /* 0x00000a6000007947 */ /* 0x000fea0003800000 */
.L_x_2422:
        /* <DEDUP_REMOVED lines=28> */
.L_x_2425:
        /* <DEDUP_REMOVED lines=12> */
[----:B------:R-:W-:-:S04]  /*09b0*/  FSETP.NEU.FTZ.AND P0, PT, R0, RZ, PT ;  /* 0x000000ff0000720b */ /* 0x000fc80003f1d000 */
[----:B------:R-:W-:Y:S01]  /*09c0*/  P2R R18, PR, RZ, 0x1 ;  /* 0x00000001ff127803 */ /* 0x000fe20000000000 */
[----:B------:R-:W-:Y:S05]  /*09d0*/  BRA `(.L_x_2414) ;  /* 0x000007b000007947 */ /* 0x000fea0003800000 */
.L_x_2424:
[----:B------:R-:W2:Y:S02]  /*09e0*/  LDG.E.U16 R0, [R4.64] ;  /* 0x0000002404007981 */ /* 0x000ea4000c1e1500 */
[----:B--2---:R-:W-:-:S04]  /*09f0*/  PRMT R0, RZ, 0x5410, R0 ;  /* 0x00005410ff007816 */ /* 0x004fc80000000000 */
[----:B------:R-:W-:-:S04]  /*0a00*/  FSETP.NEU.FTZ.AND P0, PT, R0, RZ, PT ;  /* 0x000000ff0000720b */ /* 0x000fc80003f1d000 */
[----:B------:R-:W-:Y:S01]  /*0a10*/  P2R R18, PR, RZ, 0x1 ;  /* 0x00000001ff127803 */ /* 0x000fe20000000000 */
[----:B------:R-:W-:Y:S05]  /*0a20*/  BRA `(.L_x_2414) ;  /* 0x0000076000007947 */ /* 0x000fea0003800000 */
.L_x_2421:
        /* <DEDUP_REMOVED lines=12> */
.L_x_2428:
        /* <DEDUP_REMOVED lines=21> */
.L_x_2432:
[----:B------:R-:W-:Y:S05]  /*0c40*/  BSYNC B1 ;  /* 0x0000000000017941 */ /* 0x000fea0003800000 */
.L_x_2431:
[----:B------:R-:W-:Y:S01]  /*0c50*/  LEA R5, R0, 0x3b800000, 0x17 ;  /* 0x3b80000000057811 */ /* 0x000fe200078eb8ff */
[----:B------:R-:W-:-:S05]  /*0c60*/  IMAD.SHL.U32 R0, R3, 0x100000, RZ ;  /* 0x0010000003007824 */ /* 0x000fca00078e00ff */
[----:B------:R-:W-:Y:S02]  /*0c70*/  LOP3.LUT R0, R5, R0, R6, 0xfe, !PT ;  /* 0x0000000005007212 */ /* 0x000fe400078efe06 */
.L_x_2430:
[----:B------:R-:W-:Y:S05]  /*0c80*/  BSYNC B0 ;  /* 0x0000000000007941 */ /* 0x000fea0003800000 */
.L_x_2429:
[----:B------:R-:W-:-:S04]  /*0c90*/  FSETP.NEU.FTZ.AND P0, PT, R0, RZ, PT ;  /* 0x000000ff0000720b */ /* 0x000fc80003f1d000 */
[----:B------:R-:W-:Y:S01]  /*0ca0*/  P2R R18, PR, RZ, 0x1 ;  /* 0x00000001ff127803 */ /* 0x000fe20000000000 */
[----:B------:R-:W-:Y:S05]  /*0cb0*/  BRA `(.L_x_2414) ;  /* 0x000004d000007947 */ /* 0x000fea0003800000 */
.L_x_2427:
        /* <DEDUP_REMOVED lines=21> */
.L_x_2436:
[----:B------:R-:W-:Y:S05]  /*0e10*/  BSYNC B1 ;  /* 0x0000000000017941 */ /* 0x000fea0003800000 */
.L_x_2435:
[----:B------:R-:W-:Y:S01]  /*0e20*/  LEA R5, R0, 0x37800000, 0x17 ;  /* 0x3780000000057811 */ /* 0x000fe200078eb8ff */
[----:B------:R-:W-:-:S05]  /*0e30*/  IMAD.SHL.U32 R0, R3, 0x200000, RZ ;  /* 0x0020000003007824 */ /* 0x000fca00078e00ff */
[----:B------:R-:W-:Y:S02]  /*0e40*/  LOP3.LUT R0, R5, R0, R6, 0xfe, !PT ;  /* 0x0000000005007212 */ /* 0x000fe400078efe06 */
.L_x_2434:
[----:B------:R-:W-:Y:S05]  /*0e50*/  BSYNC B0 ;  /* 0x0000000000007941 */ /* 0x000fea0003800000 */
.L_x_2433:
[----:B------:R-:W-:-:S04]  /*0e60*/  FSETP.NEU.FTZ.AND P0, PT, R0, RZ, PT ;  /* 0x000000ff0000720b */ /* 0x000fc80003f1d000 */
[----:B------:R-:W-:Y:S01]  /*0e70*/  P2R R18, PR, RZ, 0x1 ;  /* 0x00000001ff127803 */ /* 0x000fe20000000000 */
[----:B------:R-:W-:Y:S05]  /*0e80*/  BRA `(.L_x_2414) ;  /* 0x0000030000007947 */ /* 0x000fea0003800000 */
.L_x_2426:
        /* <DEDUP_REMOVED lines=14> */
.L_x_2440:
[----:B------:R-:W-:Y:S05]  /*0f70*/  BSYNC B0 ;  /* 0x0000000000007941 */ /* 0x000fea0003800000 */
.L_x_2439:
[----:B------:R-:W-:-:S04]  /*0f80*/  FSETP.NEU.FTZ.AND P0, PT, R0, RZ, PT ;  /* 0x000000ff0000720b */ /* 0x000fc80003f1d000 */
[----:B------:R-:W-:Y:S01]  /*0f90*/  P2R R18, PR, RZ, 0x1 ;  /* 0x00000001ff127803 */ /* 0x000fe20000000000 */
[----:B------:R-:W-:Y:S05]  /*0fa0*/  BRA `(.L_x_2414) ;  /* 0x000001e000007947 */ /* 0x000fea0003800000 */
.L_x_2413:
        /* <DEDUP_REMOVED lines=22> */
.L_x_2438:
[----:B------:R-:W2:Y:S02]  /*1110*/  LDG.E.64 R4, [R4.64] ;  /* 0x0000002404047981 */ /* 0x000ea4000c1e1b00 */
[----:B--2---:R-:W-:-:S04]  /*1120*/  ISETP.NE.U32.AND P0, PT, R4, RZ, PT ;  /* 0x000000ff0400720c */ /* 0x004fc80003f05070 */
[----:B------:R-:W-:-:S04]  /*1130*/  ISETP.NE.AND.EX P0, PT, R5, RZ, PT, P0 ;  /* 0x000000ff0500720c */ /* 0x000fc80003f05300 */
[----:B------:R-:W-:Y:S01]  /*1140*/  P2R R18, PR, RZ, 0x1 ;  /* 0x00000001ff127803 */ /* 0x000fe20000000000 */
[----:B------:R-:W-:Y:S05]  /*1150*/  BRA `(.L_x_2414) ;  /* 0x0000003000007947 */ /* 0x000fea0003800000 */
.L_x_2437:
[----:B------:R-:W2:Y:S02]  /*1160*/  LDG.E R4, [R4.64] ;  /* 0x0000002404047981 */ /* 0x000ea4000c1e1900 */
[----:B--2---:R-:W-:-:S04]  /*1170*/  ISETP.NE.AND P0, PT, R4, RZ, PT ;  /* 0x000000ff0400720c */ /* 0x004fc80003f05270 */
[----:B------:R-:W-:Y:S02]  /*1180*/  P2R R18, PR, RZ, 0x1 ;  /* 0x00000001ff127803 */ /* 0x000fe40000000000 */
.L_x_2414:
[----:B------:R-:W-:Y:S01]  /*1190*/  PRMT R0, R17, 0x9910, RZ ;  /* 0x0000991011007816 */ /* 0x000fe200000000ff */
[----:B------:R-:W-:-:S03]  /*11a0*/  IMAD R4, R19, c[0x0][0x18c], RZ ;  /* 0x0000630013047a24 */ /* 0x000fc600078e02ff */
        /* <DEDUP_REMOVED lines=15> */
.L_x_2444:
[----:B------:R-:W2:Y:S02]  /*12a0*/  LDG.E.U8 R4, [R4.64] ;  /* 0x0000002404047981 */ /* 0x000ea4000c1e1100 */
[----:B--2---:R-:W-:Y:S01]  /*12b0*/  ISETP.NE.AND P0, PT, R4, RZ, PT ;  /* 0x000000ff0400720c */ /* 0x004fe20003f05270 */
[----:B------:R-:W-:Y:S05]  /*12c0*/  BRA `(.L_x_2446) ;  /* 0x00000e0000007947 */ /* 0x000fea0003800000 */
.L_x_2443:
        /* <DEDUP_REMOVED lines=10> */
.L_x_2448:
[----:B------:R-:W2:Y:S02]  /*1370*/  LDG.E R4, [R4.64] ;  /* 0x0000002404047981 */ /* 0x000ea4000c1e1900 */
[----:B--2---:R-:W-:Y:S01]  /*1380*/  ISETP.NE.AND P0, PT, R4, RZ, PT ;  /* 0x000000ff0400720c */ /* 0x004fe20003f05270 */
[----:B------:R-:W-:Y:S05]  /*1390*/  BRA `(.L_x_2446) ;  /* 0x00000d3000007947 */ /* 0x000fea0003800000 */
.L_x_2447:
[----:B------:R-:W2:Y:S02]  /*13a0*/  LDG.E.U16 R4, [R4.64] ;  /* 0x0000002404047981 */ /* 0x000ea4000c1e1500 */
[----:B--2---:R-:W-:Y:S01]  /*13b0*/  ISETP.NE.AND P0, PT, R4, RZ, PT ;  /* 0x000000ff0400720c */ /* 0x004fe20003f05270 */
[----:B------:R-:W-:Y:S05]  /*13c0*/  BRA `(.L_x_2446) ;  /* 0x00000d0000007947 */ /* 0x000fea0003800000 */
.L_x_2442:
        /* <DEDUP_REMOVED lines=9> */
.L_x_2450:
[----:B------:R-:W2:Y:S02]  /*1460*/  LDG.E.U16 R0, [R4.64] ;  /* 0x0000002404007981 */ /* 0x000ea4000c1e1500 */
[----:B--2---:R-:W-:-:S05]  /*1470*/  HADD2.F32 R0, -RZ, R0.H0_H0 ;  /* 0x20000000ff007230 */ /* 0x004fca0000004100 */
[----:B------:R-:W-:Y:S01]  /*1480*/  FSETP.NEU.FTZ.AND P0, PT, R0, RZ, PT ;  /* 0x000000ff0000720b */ /* 0x000fe20003f1d000 */
[----:B------:R-:W-:Y:S05]  /*1490*/  BRA `(.L_x_2446) ;  /* 0x00000c3000007947 */ /* 0x000fea0003800000 */
.L_x_2449:
        /* <DEDUP_REMOVED lines=11> */
.L_x_2452:
        /* <DEDUP_REMOVED lines=10> */
.L_x_2451:
[----:B------:R-:W2:Y:S02]  /*15f0*/  LDG.E.64 R4, [R4.64] ;  /* 0x0000002404047981 */ /* 0x000ea4000c1e1b00 */
[----:B--2---:R0:W1:Y:S01]  /*1600*/  DSETP.NEU.AND P0, PT, R4, RZ, PT ;  /* 0x000000ff0400722a */ /* 0x0040620003f0d000 */
[----:B------:R-:W-:Y:S05]  /*1610*/  BRA `(.L_x_2446) ;  /* 0x00000ab000007947 */ /* 0x000fea0003800000 */
.L_x_2441:
        /* <DEDUP_REMOVED lines=11> */
.L_x_2455:
[----:B------:R-:W2:Y:S02]  /*16d0*/  LDG.E.128 R4, [R4.64] ;  /* 0x0000002404047981 */ /* 0x000ea4000c1e1d00 */
[----:B--2---:R-:W0:-:S06]  /*16e0*/  DSETP.NEU.AND P0, PT, R6, RZ, PT ;  /* 0x000000ff0600722a */ /* 0x004e0c0003f0d000 */
[----:B0-----:R0:W1:Y:S01]  /*16f0*/  DSETP.NEU.OR P0, PT, R4, RZ, P0 ;  /* 0x000000ff0400722a */ /* 0x001062000070d400 */
[----:B------:R-:W-:Y:S05]  /*1700*/  BRA `(.L_x_2446) ;  /* 0x000009c000007947 */ /* 0x000fea0003800000 */
.L_x_2454:
        /* <DEDUP_REMOVED lines=27> */
.L_x_2457:
        /* <DEDUP_REMOVED lines=12> */
[----:B------:R-:W-:Y:S01]  /*1980*/  FSETP.NEU.FTZ.AND P0, PT, R0, RZ, PT ;  /* 0x000000ff0000720b */ /* 0x000fe20003f1d000 */
[----:B------:R-:W-:Y:S05]  /*1990*/  BRA `(.L_x_2446) ;  /* 0x0000073000007947 */ /* 0x000fea0003800000 */
.L_x_2456:
[----:B------:R-:W2:Y:S02]  /*19a0*/  LDG.E.U16 R0, [R4.64] ;  /* 0x0000002404007981 */ /* 0x000ea4000c1e1500 */
[----:B--2---:R-:W-:-:S04]  /*19b0*/  PRMT R0, RZ, 0x5410, R0 ;  /* 0x00005410ff007816 */ /* 0x004fc80000000000 */
[----:B------:R-:W-:Y:S01]  /*19c0*/  FSETP.NEU.FTZ.AND P0, PT, R0, RZ, PT ;  /* 0x000000ff0000720b */ /* 0x000fe20003f1d000 */
[----:B------:R-:W-:Y:S05]  /*19d0*/  BRA `(.L_x_2446) ;  /* 0x000006f000007947 */ /* 0x000fea0003800000 */
.L_x_2453:
        /* <DEDUP_REMOVED lines=11> */
.L_x_2460:
        /* <DEDUP_REMOVED lines=21> */
.L_x_2464:
[----:B------:R-:W-:Y:S05]  /*1be0*/  BSYNC B1 ;  /* 0x0000000000017941 */ /* 0x000fea0003800000 */
.L_x_2463:
[----:B------:R-:W-:Y:S01]  /*1bf0*/  LEA R5, R0, 0x3b800000, 0x17 ;  /* 0x3b80000000057811 */ /* 0x000fe200078eb8ff */
[----:B------:R-:W-:-:S05]  /*1c00*/  IMAD.SHL.U32 R0, R3, 0x100000, RZ ;  /* 0x0010000003007824 */ /* 0x000fca00078e00ff */
[----:B------:R-:W-:Y:S02]  /*1c10*/  LOP3.LUT R0, R5, R0, R6, 0xfe, !PT ;  /* 0x0000000005007212 */ /* 0x000fe400078efe06 */
.L_x_2462:
[----:B------:R-:W-:Y:S05]  /*1c20*/  BSYNC B0 ;  /* 0x0000000000007941 */ /* 0x000fea0003800000 */
.L_x_2461:
[----:B------:R-:W-:Y:S01]  /*1c30*/  FSETP.NEU.FTZ.AND P0, PT, R0, RZ, PT ;  /* 0x000000ff0000720b */ /* 0x000fe20003f1d000 */
[----:B------:R-:W-:Y:S05]  /*1c40*/  BRA `(.L_x_2446) ;  /* 0x0000048000007947 */ /* 0x000fea0003800000 */
.L_x_2459:
        /* <DEDUP_REMOVED lines=21> */
.L_x_2468:
[----:B------:R-:W-:Y:S05]  /*1da0*/  BSYNC B1 ;  /* 0x0000000000017941 */ /* 0x000fea0003800000 */
.L_x_2467:
[----:B------:R-:W-:Y:S01]  /*1db0*/  LEA R5, R0, 0x37800000, 0x17 ;  /* 0x3780000000057811 */ /* 0x000fe200078eb8ff */
[----:B------:R-:W-:-:S05]  /*1dc0*/  IMAD.SHL.U32 R0, R3, 0x200000, RZ ;  /* 0x0020000003007824 */ /* 0x000fca00078e00ff */
[----:B------:R-:W-:Y:S02]  /*1dd0*/  LOP3.LUT R0, R5, R0, R6, 0xfe, !PT ;  /* 0x0000000005007212 */ /* 0x000fe400078efe06 */
.L_x_2466:
[----:B------:R-:W-:Y:S05]  /*1de0*/  BSYNC B0 ;  /* 0x0000000000007941 */ /* 0x000fea0003800000 */
.L_x_2465:
[----:B------:R-:W-:Y:S01]  /*1df0*/  FSETP.NEU.FTZ.AND P0, PT, R0, RZ, PT ;  /* 0x000000ff0000720b */ /* 0x000fe20003f1d000 */
[----:B------:R-:W-:Y:S05]  /*1e00*/  BRA `(.L_x_2446) ;  /* 0x000002c000007947 */ /* 0x000fea0003800000 */
.L_x_2458:
        /* <DEDUP_REMOVED lines=14> */
.L_x_2472:
[----:B------:R-:W-:Y:S05]  /*1ef0*/  BSYNC B0 ;  /* 0x0000000000007941 */ /* 0x000fea0003800000 */
.L_x_2471:
[----:B------:R-:W-:Y:S01]  /*1f00*/  FSETP.NEU.FTZ.AND P0, PT, R0, RZ, PT ;  /* 0x000000ff0000720b */ /* 0x000fe20003f1d000 */
[----:B------:R-:W-:Y:S05]  /*1f10*/  BRA `(.L_x_2446) ;  /* 0x000001b000007947 */ /* 0x000fea0003800000 */
.L_x_2445:
        /* <DEDUP_REMOVED lines=21> */
.L_x_2470:
[----:B------:R-:W2:Y:S02]  /*2070*/  LDG.E.64 R4, [R4.64] ;  /* 0x0000002404047981 */ /* 0x000ea4000c1e1b00 */
[----:B--2---:R-:W-:-:S04]  /*2080*/  ISETP.NE.U32.AND P0, PT, R4, RZ, PT ;  /* 0x000000ff0400720c */ /* 0x004fc80003f05070 */
[----:B------:R-:W-:Y:S01]  /*2090*/  ISETP.NE.AND.EX P0, PT, R5, RZ, PT, P0 ;  /* 0x000000ff0500720c */ /* 0x000fe20003f05300 */
[----:B------:R-:W-:Y:S05]  /*20a0*/  BRA `(.L_x_2446) ;  /* 0x0000002000007947 */ /* 0x000fea0003800000 */
.L_x_2469:
[----:B------:R-:W2:Y:S02]  /*20b0*/  LDG.E R4, [R4.64] ;  /* 0x0000002404047981 */ /* 0x000ea4000c1e1900 */
[----:B--2---:R-:W-:Y:S02]  /*20c0*/  ISETP.NE.AND P0, PT, R4, RZ, PT ;  /* 0x000000ff0400720c */ /* 0x004fe40003f05270 */
.L_x_2446:
[----:B------:R-:W-:Y:S02]  /*20d0*/  ISETP.NE.AND P1, PT, R18, RZ, PT ;  /* 0x000000ff1200720c */ /* 0x000fe40003f25270 */
[----:B-1----:R-:W-:Y:S02]  /*20e0*/  SEL R19, RZ, 0x1, !P0 ;  /* 0x00000001ff137807 */ /* 0x002fe40004000000 */
[----:B------:R-:W-:Y:S02]  /*20f0*/  SEL R18, RZ, 0x1, !P1 ;  /* 0x00000001ff127807 */ /* 0x000fe40004800000 */
[----:B------:R-:W-:-:S05]  /*2100*/  IADD3 R23, R23, 0x80, RZ ;  /* 0x0000008017177810 */ /* 0x000fca0007ffe0ff */
.L_x_2408:
[----:B-1-3--:R-:W-:Y:S05]  /*2110*/  BSYNC B6 ;  /* 0x0000000000067941 */ /* 0x00afea0003800000 */
.L_x_2407:
        /* <DEDUP_REMOVED lines=23> */
.L_x_2478:
[----:B------:R-:W2:Y:S02]  /*2290*/  LDG.E.U8 R4, [R4.64] ;  /* 0x0000002404047981 */ /* 0x000ea4000c1e1100 */
[----:B--2---:R-:W-:-:S04]  /*22a0*/  ISETP.NE.AND P0, PT, R4, RZ, PT ;  /* 0x000000ff0400720c */ /* 0x004fc80003f05270 */
[----:B------:R-:W-:Y:S01]  /*22b0*/  P2R R24, PR, RZ, 0x1 ;  /* 0x00000001ff187803 */ /* 0x000fe20000000000 */
[----:B------:R-:W-:Y:S05]  /*22c0*/  BRA `(.L_x_2480) ;  /* 0x00000f5000007947 */ /* 0x000fea0003800000 */
.L_x_2477:
        /* <DEDUP_REMOVED lines=11> */
.L_x_2482:
[----:B------:R-:W2:Y:S02]  /*2380*/  LDG.E R4, [R4.64] ;  /* 0x0000002404047981 */ /* 0x000ea4000c1e1900 */
[----:B--2---:R-:W-:-:S04]  /*2390*/  ISETP.NE.AND P0, PT, R4, RZ, PT ;  /* 0x000000ff0400720c */ /* 0x004fc80003f05270 */
[----:B------:R-:W-:Y:S01]  /*23a0*/  P2R R24, PR, RZ, 0x1 ;  /* 0x00000001ff187803 */ /* 0x000fe20000000000 */
[----:B------:R-:W-:Y:S05]  /*23b0*/  BRA `(.L_x_2480) ;  /* 0x00000e6000007947 */ /* 0x000fea0003800000 */
.L_x_2481:
[----:B------:R-:W2:Y:S02]  /*23c0*/  LDG.E.U16 R4, [R4.64] ;  /* 0x0000002404047981 */ /* 0x000ea4000c1e1500 */
[----:B--2---:R-:W-:-:S04]  /*23d0*/  ISETP.NE.AND P0, PT, R4, RZ, PT ;  /* 0x000000ff0400720c */ /* 0x004fc80003f05270 */
[----:B------:R-:W-:Y:S01]  /*23e0*/  P2R R24, PR, RZ, 0x1 ;  /* 0x00000001ff187803 */ /* 0x000fe20000000000 */
[----:B------:R-:W-:Y:S05]  /*23f0*/  BRA `(.L_x_2480) ;  /* 0x00000e2000007947 */ /* 0x000fea0003800000 */
.L_x_2476:
        /* <DEDUP_REMOVED lines=10> */
.L_x_2484:
[----:B------:R-:W2:Y:S02]  /*24a0*/  LDG.E.U16 R0, [R4.64] ;  /* 0x0000002404007981 */ /* 0x000ea4000c1e1500 */
[----:B--2---:R-:W-:-:S05]  /*24b0*/  HADD2.F32 R0, -RZ, R0.H0_H0 ;  /* 0x20000000ff007230 */ /* 0x004fca0000004100 */
[----:B------:R-:W-:-:S04]  /*24c0*/  FSETP.NEU.FTZ.AND P0, PT, R0, RZ, PT ;  /* 0x000000ff0000720b */ /* 0x000fc80003f1d000 */
[----:B------:R-:W-:Y:S01]  /*24d0*/  P2R R24, PR, RZ, 0x1 ;  /* 0x00000001ff187803 */ /* 0x000fe20000000000 */
[----:B------:R-:W-:Y:S05]  /*24e0*/  BRA `(.L_x_2480) ;  /* 0x00000d3000007947 */ /* 0x000fea0003800000 */
.L_x_2483:
        /* <DEDUP_REMOVED lines=12> */
.L_x_2486:
        /* <DEDUP_REMOVED lines=11> */
.L_x_2485:
[----:B------:R-:W2:Y:S02]  /*2660*/  LDG.E.64 R4, [R4.64] ;  /* 0x0000002404047981 */ /* 0x000ea4000c1e1b00 */
[----:B--2---:R-:W0:-:S06]  /*2670*/  DSETP.NEU.AND P0, PT, R4, RZ, PT ;  /* 0x000000ff0400722a */ /* 0x004e0c0003f0d000 */
[----:B0-----:R-:W-:Y:S01]  /*2680*/  P2R R24, PR, RZ, 0x1 ;  /* 0x00000001ff187803 */ /* 0x001fe20000000000 */
[----:B------:R-:W-:Y:S05]  /*2690*/  BRA `(.L_x_2480) ;  /* 0x00000b8000007947 */ /* 0x000fea0003800000 */
.L_x_2475:
        /* <DEDUP_REMOVED lines=12> */
.L_x_2489:
[----:B------:R-:W2:Y:S02]  /*2760*/  LDG.E.128 R4, [R4.64] ;  /* 0x0000002404047981 */ /* 0x000ea4000c1e1d00 */
[----:B--2---:R-:W0:-:S06]  /*2770*/  DSETP.NEU.AND P0, PT, R6, RZ, PT ;  /* 0x000000ff0600722a */ /* 0x004e0c0003f0d000 */
[----:B0-----:R-:W0:-:S06]  /*2780*/  DSETP.NEU.OR P0, PT, R4, RZ, P0 ;  /* 0x000000ff0400722a */ /* 0x001e0c000070d400 */
[----:B0-----:R-:W-:Y:S01]  /*2790*/  P2R R24, PR, RZ, 0x1 ;  /* 0x00000001ff187803 */ /* 0x001fe20000000000 */
[----:B------:R-:W-:Y:S05]  /*27a0*/  BRA `(.L_x_2480) ;  /* 0x00000a7000007947 */ /* 0x000fea0003800000 */
.L_x_2488:
        /* <DEDUP_REMOVED lines=28> */
.L_x_2491:
[----:B------:R-:W2:Y:S02]  /*2970*/  LDG.E.U8 R4, [R4.64] ;  /* 0x0000002404047981 */ /* 0x000ea4000c1e1100 */
[----:B--2---:R-:W-:-:S05]  /*2980*/  IMAD.SHL.U32 R0, R4, 0x2000000, RZ ;  /* 0x0200000004007824 */ /* 0x004fca00078e00ff */
[----:B------:R-:W-:-:S13]  /*2990*/  ISETP.GE.U32.AND P0, PT, R0, 0x8000000, PT ;  /* 0x080000000000780c */ /* 0x000fda0003f06070 */
[C---:B------:R-:W-:Y:S02]  /*29a0*/  @P0 IMAD.SHL.U32 R3, R4.reuse, 0x200000, RZ ;  /* 0x0020000004030824 */ /* 0x040fe400078e00ff */
[----:B------:R-:W-:-:S03]  /*29b0*/  @!P0 IMAD.SHL.U32 R0, R4, 0x100, RZ ;  /* 0x0000010004008824 */ /* 0x000fc600078e00ff */
[----:B------:R-:W-:Y:S02]  /*29c0*/  @P0 LOP3.LUT R3, R3, 0xfe00000, RZ, 0xc0, !PT ;  /* 0x0fe0000003030812 */ /* 0x000fe400078ec0ff */
        /* <DEDUP_REMOVED lines=10> */
.L_x_2490:
[----:B------:R-:W2:Y:S02]  /*2a70*/  LDG.E.U16 R0, [R4.64] ;  /* 0x0000002404007981 */ /* 0x000ea4000c1e1500 */
[----:B--2---:R-:W-:-:S04]  /*2a80*/  PRMT R0, RZ, 0x5410, R0 ;  /* 0x00005410ff007816 */ /* 0x004fc80000000000 */
[----:B------:R-:W-:-:S04]  /*2a90*/  FSETP.NEU.FTZ.AND P0, PT, R0, RZ, PT ;  /* 0x000000ff0000720b */ /* 0x000fc80003f1d000 */
[----:B------:R-:W-:Y:S01]  /*2aa0*/  P2R R24, PR, RZ, 0x1 ;  /* 0x00000001ff187803 */ /* 0x000fe20000000000 */
[----:B------:R-:W-:Y:S05]  /*2ab0*/  BRA `(.L_x_2480) ;  /* 0x0000076000007947 */ /* 0x000fea0003800000 */
.L_x_2487:
        /* <DEDUP_REMOVED lines=12> */
.L_x_2494:
        /* <DEDUP_REMOVED lines=21> */
.L_x_2498:
[----:B------:R-:W-:Y:S05]  /*2cd0*/  BSYNC B1 ;  /* 0x0000000000017941 */ /* 0x000fea0003800000 */
.L_x_2497:
[----:B------:R-:W-:Y:S01]  /*2ce0*/  LEA R5, R0, 0x3b800000, 0x17 ;  /* 0x3b80000000057811 */ /* 0x000fe200078eb8ff */
[----:B------:R-:W-:-:S05]  /*2cf0*/  IMAD.SHL.U32 R0, R3, 0x100000, RZ ;  /* 0x0010000003007824 */ /* 0x000fca00078e00ff */
[----:B------:R-:W-:Y:S02]  /*2d00*/  LOP3.LUT R0, R5, R0, R6, 0xfe, !PT ;  /* 0x0000000005007212 */ /* 0x000fe400078efe06 */
.L_x_2496:
[----:B------:R-:W-:Y:S05]  /*2d10*/  BSYNC B0 ;  /* 0x0000000000007941 */ /* 0x000fea0003800000 */
.L_x_2495:
[----:B------:R-:W-:-:S04]  /*2d20*/  FSETP.NEU.FTZ.AND P0, PT, R0, RZ, PT ;  /* 0x000000ff0000720b */ /* 0x000fc80003f1d000 */
[----:B------:R-:W-:Y:S01]  /*2d30*/  P2R R24, PR, RZ, 0x1 ;  /* 0x00000001ff187803 */ /* 0x000fe20000000000 */
[----:B------:R-:W-:Y:S05]  /*2d40*/  BRA `(.L_x_2480) ;  /* 0x000004d000007947 */ /* 0x000fea0003800000 */
.L_x_2493:
        /* <DEDUP_REMOVED lines=21> */
.L_x_2502:
[----:B------:R-:W-:Y:S05]  /*2ea0*/  BSYNC B1 ;  /* 0x0000000000017941 */ /* 0x000fea0003800000 */
.L_x_2501:
[----:B------:R-:W-:Y:S01]  /*2eb0*/  LEA R5, R0, 0x37800000, 0x17 ;  /* 0x3780000000057811 */ /* 0x000fe200078eb8ff */
[----:B------:R-:W-:-:S05]  /*2ec0*/  IMAD.SHL.U32 R0, R3, 0x200000, RZ ;  /* 0x0020000003007824 */ /* 0x000fca00078e00ff */
[----:B------:R-:W-:Y:S02]  /*2ed0*/  LOP3.LUT R0, R5, R0, R6, 0xfe, !PT ;  /* 0x0000000005007212 */ /* 0x000fe400078efe06 */
.L_x_2500:
[----:B------:R-:W-:Y:S05]  /*2ee0*/  BSYNC B0 ;  /* 0x0000000000007941 */ /* 0x000fea0003800000 */
.L_x_2499:
[----:B------:R-:W-:-:S04]  /*2ef0*/  FSETP.NEU.FTZ.AND P0, PT, R0, RZ, PT ;  /* 0x000000ff0000720b */ /* 0x000fc80003f1d000 */
[----:B------:R-:W-:Y:S01]  /*2f00*/  P2R R24, PR, RZ, 0x1 ;  /* 0x00000001ff187803 */ /* 0x000fe20000000000 */
[----:B------:R-:W-:Y:S05]  /*2f10*/  BRA `(.L_x_2480) ;  /* 0x0000030000007947 */ /* 0x000fea0003800000 */
.L_x_2492:
        /* <DEDUP_REMOVED lines=14> */
.L_x_2506:
[----:B------:R-:W-:Y:S05]  /*3000*/  BSYNC B0 ;  /* 0x0000000000007941 */ /* 0x000fea0003800000 */
.L_x_2505:
[----:B------:R-:W-:-:S04]  /*3010*/  FSETP.NEU.FTZ.AND P0, PT, R0, RZ, PT ;  /* 0x000000ff0000720b */ /* 0x000fc80003f1d000 */
[----:B------:R-:W-:Y:S01]  /*3020*/  P2R R24, PR, RZ, 0x1 ;  /* 0x00000001ff187803 */ /* 0x000fe20000000000 */
[----:B------:R-:W-:Y:S05]  /*3030*/  BRA `(.L_x_2480) ;  /* 0x000001e000007947 */ /* 0x000fea0003800000 */
.L_x_2479:
        /* <DEDUP_REMOVED lines=22> */
.L_x_2504:
[----:B------:R-:W2:Y:S02]  /*31a0*/  LDG.E.64 R4, [R4.64] ;  /* 0x0000002404047981 */ /* 0x000ea4000c1e1b00 */
[----:B--2---:R-:W-:-:S04]  /*31b0*/  ISETP.NE.U32.AND P0, PT, R4, RZ, PT ;  /* 0x000000ff0400720c */ /* 0x004fc80003f05070 */
[----:B------:R-:W-:-:S04]  /*31c0*/  ISETP.NE.AND.EX P0, PT, R5, RZ, PT, P0 ;  /* 0x000000ff0500720c */ /* 0x000fc80003f05300 */
[----:B------:R-:W-:Y:S01]  /*31d0*/  P2R R24, PR, RZ, 0x1 ;  /* 0x00000001ff187803 */ /* 0x000fe20000000000 */
[----:B------:R-:W-:Y:S05]  /*31e0*/  BRA `(.L_x_2480) ;  /* 0x0000003000007947 */ /* 0x000fea0003800000 */
.L_x_2503:
[----:B------:R-:W2:Y:S02]  /*31f0*/  LDG.E R4, [R4.64] ;  /* 0x0000002404047981 */ /* 0x000ea4000c1e1900 */
[----:B--2---:R-:W-:-:S04]  /*3200*/  ISETP.NE.AND P0, PT, R4, RZ, PT ;  /* 0x000000ff0400720c */ /* 0x004fc80003f05270 */
[----:B------:R-:W-:Y:S02]  /*3210*/  P2R R24, PR, RZ, 0x1 ;  /* 0x00000001ff187803 */ /* 0x000fe40000000000 */
.L_x_2480:
        /* <DEDUP_REMOVED lines=17> */
.L_x_2510:
[----:B------:R-:W2:Y:S02]  /*3330*/  LDG.E.U8 R4, [R4.64] ;  /* 0x0000002404047981 */ /* 0x000ea4000c1e1100 */
[----:B--2---:R-:W-:Y:S01]  /*3340*/  ISETP.NE.AND P0, PT, R4, RZ, PT ;  /* 0x000000ff0400720c */ /* 0x004fe20003f05270 */
[----:B------:R-:W-:Y:S05]  /*3350*/  BRA `(.L_x_2512) ;  /* 0x00000e0000007947 */ /* 0x000fea0003800000 */
.L_x_2509:
        /* <DEDUP_REMOVED lines=10> */
.L_x_2514:
[----:B------:R-:W2:Y:S02]  /*3400*/  LDG.E R4, [R4.64] ;  /* 0x0000002404047981 */ /* 0x000ea4000c1e1900 */
[----:B--2---:R-:W-:Y:S01]  /*3410*/  ISETP.NE.AND P0, PT, R4, RZ, PT ;  /* 0x000000ff0400720c */ /* 0x004fe20003f05270 */
[----:B------:R-:W-:Y:S05]  /*3420*/  BRA `(.L_x_2512) ;  /* 0x00000d3000007947 */ /* 0x000fea0003800000 */
.L_x_2513:
[----:B------:R-:W2:Y:S02]  /*3430*/  LDG.E.U16 R4, [R4.64] ;  /* 0x0000002404047981 */ /* 0x000ea4000c1e1500 */
[----:B--2---:R-:W-:Y:S01]  /*3440*/  ISETP.NE.AND P0, PT, R4, RZ, PT ;  /* 0x000000ff0400720c */ /* 0x004fe20003f05270 */
[----:B------:R-:W-:Y:S05]  /*3450*/  BRA `(.L_x_2512) ;  /* 0x00000d0000007947 */ /* 0x000fea0003800000 */
.L_x_2508:
        /* <DEDUP_REMOVED lines=9> */
.L_x_2516:
[----:B------:R-:W2:Y:S02]  /*34f0*/  LDG.E.U16 R0, [R4.64] ;  /* 0x0000002404007981 */ /* 0x000ea4000c1e1500 */
[----:B--2---:R-:W-:-:S05]  /*3500*/  HADD2.F32 R0, -RZ, R0.H0_H0 ;  /* 0x20000000ff007230 */ /* 0x004fca0000004100 */
[----:B------:R-:W-:Y:S01]  /*3510*/  FSETP.NEU.FTZ.AND P0, PT, R0, RZ, PT ;  /* 0x000000ff0000720b */ /* 0x000fe20003f1d000 */
[----:B------:R-:W-:Y:S05]  /*3520*/  BRA `(.L_x_2512) ;  /* 0x00000c3000007947 */ /* 0x000fea0003800000 */
.L_x_2515:
        /* <DEDUP_REMOVED lines=11> */
.L_x_2518:
        /* <DEDUP_REMOVED lines=10> */
.L_x_2517:
[----:B------:R-:W2:Y:S02]  /*3680*/  LDG.E.64 R4, [R4.64] ;  /* 0x0000002404047981 */ /* 0x000ea4000c1e1b00 */
[----:B--2---:R0:W1:Y:S01]  /*3690*/  DSETP.NEU.AND P0, PT, R4, RZ, PT ;  /* 0x000000ff0400722a */ /* 0x0040620003f0d000 */
[----:B------:R-:W-:Y:S05]  /*36a0*/  BRA `(.L_x_2512) ;  /* 0x00000ab000007947 */ /* 0x000fea0003800000 */
.L_x_2507:
        /* <DEDUP_REMOVED lines=11> */
.L_x_2521:
[----:B------:R-:W2:Y:S02]  /*3760*/  LDG.E.128 R4, [R4.64] ;  /* 0x0000002404047981 */ /* 0x000ea4000c1e1d00 */
[----:B--2---:R-:W0:-:S06]  /*3770*/  DSETP.NEU.AND P0, PT, R6, RZ, PT ;  /* 0x000000ff0600722a */ /* 0x004e0c0003f0d000 */
[----:B0-----:R0:W1:Y:S01]  /*3780*/  DSETP.NEU.OR P0, PT, R4, RZ, P0 ;  /* 0x000000ff0400722a */ /* 0x001062000070d400 */
[----:B------:R-:W-:Y:S05]  /*3790*/  BRA `(.L_x_2512) ;  /* 0x000009c000007947 */ /* 0x000fea0003800000 */
.L_x_2520:
        /* <DEDUP_REMOVED lines=27> */
.L_x_2523:
        /* <DEDUP_REMOVED lines=14> */
.L_x_2522:
[----:B------:R-:W2:Y:S02]  /*3a30*/  LDG.E.U16 R0, [R4.64] ;  /* 0x0000002404007981 */ /* 0x000ea4000c1e1500 */
[----:B--2---:R-:W-:-:S04]  /*3a40*/  PRMT R0, RZ, 0x5410, R0 ;  /* 0x00005410ff007816 */ /* 0x004fc80000000000 */
[----:B------:R-:W-:Y:S01]  /*3a50*/  FSETP.NEU.FTZ.AND P0, PT, R0, RZ, PT ;  /* 0x000000ff0000720b */ /* 0x000fe20003f1d000 */
[----:B------:R-:W-:Y:S05]  /*3a60*/  BRA `(.L_x_2512) ;  /* 0x000006f000007947 */ /* 0x000fea0003800000 */
.L_x_2519:
        /* <DEDUP_REMOVED lines=11> */
.L_x_2526:
        /* <DEDUP_REMOVED lines=21> */
.L_x_2530:
[----:B------:R-:W-:Y:S05]  /*3c70*/  BSYNC B1 ;  /* 0x0000000000017941 */ /* 0x000fea0003800000 */
.L_x_2529:
[----:B------:R-:W-:Y:S01]  /*3c80*/  LEA R5, R0, 0x3b800000, 0x17 ;  /* 0x3b80000000057811 */ /* 0x000fe200078eb8ff */
[----:B------:R-:W-:-:S05]  /*3c90*/  IMAD.SHL.U32 R0, R3, 0x100000, RZ ;  /* 0x0010000003007824 */ /* 0x000fca00078e00ff */
[----:B------:R-:W-:Y:S02]  /*3ca0*/  LOP3.LUT R0, R5, R0, R6, 0xfe, !PT ;  /* 0x0000000005007212 */ /* 0x000fe400078efe06 */
.L_x_2528:
[----:B------:R-:W-:Y:S05]  /*3cb0*/  BSYNC B0 ;  /* 0x0000000000007941 */ /* 0x000fea0003800000 */
.L_x_2527:
[----:B------:R-:W-:Y:S01]  /*3cc0*/  FSETP.NEU.FTZ.AND P0, PT, R0, RZ, PT ;  /* 0x000000ff0000720b */ /* 0x000fe20003f1d000 */
[----:B------:R-:W-:Y:S05]  /*3cd0*/  BRA `(.L_x_2512) ;  /* 0x0000048000007947 */ /* 0x000fea0003800000 */
.L_x_2525:
        /* <DEDUP_REMOVED lines=21> */
.L_x_2534:
[----:B------:R-:W-:Y:S05]  /*3e30*/  BSYNC B1 ;  /* 0x0000000000017941 */ /* 0x000fea0003800000 */
.L_x_2533:
[----:B------:R-:W-:Y:S01]  /*3e40*/  LEA R5, R0, 0x37800000, 0x17 ;  /* 0x3780000000057811 */ /* 0x000fe200078eb8ff */
[----:B------:R-:W-:-:S05]  /*3e50*/  IMAD.SHL.U32 R0, R3, 0x200000, RZ ;  /* 0x0020000003007824 */ /* 0x000fca00078e00ff */
[----:B------:R-:W-:Y:S02]  /*3e60*/  LOP3.LUT R0, R5, R0, R6, 0xfe, !PT ;  /* 0x0000000005007212 */ /* 0x000fe400078efe06 */
.L_x_2532:
[----:B------:R-:W-:Y:S05]  /*3e70*/  BSYNC B0 ;  /* 0x0000000000007941 */ /* 0x000fea0003800000 */
.L_x_2531:
[----:B------:R-:W-:Y:S01]  /*3e80*/  FSETP.NEU.FTZ.AND P0, PT, R0, RZ, PT ;  /* 0x000000ff0000720b */ /* 0x000fe20003f1d000 */
[----:B------:R-:W-:Y:S05]  /*3e90*/  BRA `(.L_x_2512) ;  /* 0x000002c000007947 */ /* 0x000fea0003800000 */
.L_x_2524:
        /* <DEDUP_REMOVED lines=14> */
.L_x_2538:
[----:B------:R-:W-:Y:S05]  /*3f80*/  BSYNC B0 ;  /* 0x0000000000007941 */ /* 0x000fea0003800000 */
.L_x_2537:
[----:B------:R-:W-:Y:S01]  /*3f90*/  FSETP.NEU.FTZ.AND P0, PT, R0, RZ, PT ;  /* 0x000000ff0000720b */ /* 0x000fe20003f1d000 */
[----:B------:R-:W-:Y:S05]  /*3fa0*/  BRA `(.L_x_2512) ;  /* 0x000001b000007947 */ /* 0x000fea0003800000 */
.L_x_2511:
        /* <DEDUP_REMOVED lines=21> */
.L_x_2536:
[----:B------:R-:W2:Y:S02]  /*4100*/  LDG.E.64 R4, [R4.64] ;  /* 0x0000002404047981 */ /* 0x000ea4000c1e1b00 */
[----:B--2---:R-:W-:-:S04]  /*4110*/  ISETP.NE.U32.AND P0, PT, R4, RZ, PT ;  /* 0x000000ff0400720c */ /* 0x004fc80003f05070 */
[----:B------:R-:W-:Y:S01]  /*4120*/  ISETP.NE.AND.EX P0, PT, R5, RZ, PT, P0 ;  /* 0x000000ff0500720c */ /* 0x000fe20003f05300 */
[----:B------:R-:W-:Y:S05]  /*4130*/  BRA `(.L_x_2512) ;  /* 0x0000002000007947 */ /* 0x000fea0003800000 */
.L_x_2535:
[----:B------:R-:W2:Y:S02]  /*4140*/  LDG.E R4, [R4.64] ;  /* 0x0000002404047981 */ /* 0x000ea4000c1e1900 */
[----:B--2---:R-:W-:Y:S02]  /*4150*/  ISETP.NE.AND P0, PT, R4, RZ, PT ;  /* 0x000000ff0400720c */ /* 0x004fe40003f05270 */
.L_x_2512:
[----:B------:R-:W-:Y:S02]  /*4160*/  ISETP.NE.AND P1, PT, R24, RZ, PT ;  /* 0x000000ff1800720c */ /* 0x000fe40003f25270 */
[----:B-1----:R-:W-:Y:S02]  /*4170*/  SEL R25, RZ, 0x1, !P0 ;  /* 0x00000001ff197807 */ /* 0x002fe40004000000 */
[----:B------:R-:W-:Y:S02]  /*4180*/  SEL R24, RZ, 0x1, !P1 ;  /* 0x00000001ff187807 */ /* 0x000fe40004800000 */
[----:B------:R-:W-:-:S05]  /*4190*/  IADD3 R23, R23, 0x80, RZ ;  /* 0x0000008017177810 */ /* 0x000fca0007ffe0ff */
.L_x_2474:
[----:B------:R-:W-:Y:S05]  /*41a0*/  BSYNC B6 ;  /* 0x0000000000067941 */ /* 0x000fea0003800000 */
.L_x_2473:
[----:B------:R-:W-:Y:S01]  /*41b0*/  ISETP.GE.AND P0, PT, R23, R22, PT ;  /* 0x000000161700720c */ /* 0x000fe20003f06270 */
[----:B------:R-:W-:Y:S01]  /*41c0*/  BSSY B6, `(.L_x_2539) ;  /* 0x0000208000067945 */ /* 0x000fe20003800000 */
[----:B------:R-:W-:-:S02]  /*41d0*/  PRMT R28, RZ, 0x7610, R28 ;  /* 0x00007610ff1c7816 */ /* 0x000fc4000000001c */
[----:B------:R-:W-:Y:S02]  /*41e0*/  PRMT R27, RZ, 0x7610, R27 ;  /* 0x00007610ff1b7816 */ /* 0x000fe4000000001b */
[----:B------:R-:W-:-:S07]  /*41f0*/  PRMT R26, RZ, 0x7610, R26 ;  /* 0x00007610ff1a7816 */ /* 0x000fce000000001a */
        /* <DEDUP_REMOVED lines=20> */
.L_x_2544:
[----:B------:R-:W2:Y:S02]  /*4340*/  LDG.E.U8 R4, [R4.64] ;  /* 0x0000002404047981 */ /* 0x000ea4000c1e1100 */
[----:B--2---:R-:W-:-:S04]  /*4350*/  ISETP.NE.AND P0, PT, R4, RZ, PT ;  /* 0x000000ff0400720c */ /* 0x004fc80003f05270 */
[----:B------:R-:W-:Y:S01]  /*4360*/  P2R R27, PR, RZ, 0x1 ;  /* 0x00000001ff1b7803 */ /* 0x000fe20000000000 */
[----:B------:R-:W-:Y:S05]  /*4370*/  BRA `(.L_x_2546) ;  /* 0x00000f4000007947 */ /* 0x000fea0003800000 */
.L_x_2543:
        /* <DEDUP_REMOVED lines=11> */
.L_x_2548:
[----:B------:R-:W2:Y:S02]  /*4430*/  LDG.E R4, [R4.64] ;  /* 0x0000002404047981 */ /* 0x000ea4000c1e1900 */
[----:B--2---:R-:W-:-:S04]  /*4440*/  ISETP.NE.AND P0, PT, R4, RZ, PT ;  /* 0x000000ff0400720c */ /* 0x004fc80003f05270 */
[----:B------:R-:W-:Y:S01]  /*4450*/  P2R R27, PR, RZ, 0x1 ;  /* 0x00000001ff1b7803 */ /* 0x000fe20000000000 */
[----:B------:R-:W-:Y:S05]  /*4460*/  BRA `(.L_x_2546) ;  /* 0x00000e5000007947 */ /* 0x000fea0003800000 */
.L_x_2547:
[----:B------:R-:W2:Y:S02]  /*4470*/  LDG.E.U16 R4, [R4.64] ;  /* 0x0000002404047981 */ /* 0x000ea4000c1e1500 */
[----:B--2---:R-:W-:-:S04]  /*4480*/  ISETP.NE.AND P0, PT, R4, RZ, PT ;  /* 0x000000ff0400720c */ /* 0x004fc80003f05270 */
[----:B------:R-:W-:Y:S01]  /*4490*/  P2R R27, PR, RZ, 0x1 ;  /* 0x00000001ff1b7803 */ /* 0x000fe20000000000 */
[----:B------:R-:W-:Y:S05]  /*44a0*/  BRA `(.L_x_2546) ;  /* 0x00000e1000007947 */ /* 0x000fea0003800000 */
.L_x_2542:
        /* <DEDUP_REMOVED lines=10> */
.L_x_2550:
[----:B------:R-:W2:Y:S02]  /*4550*/  LDG.E.U16 R0, [R4.64] ;  /* 0x0000002404007981 */ /* 0x000ea4000c1e1500 */
[----:B--2---:R-:W-:-:S05]  /*4560*/  HADD2.F32 R0, -RZ, R0.H0_H0 ;  /* 0x20000000ff007230 */ /* 0x004fca0000004100 */
[----:B------:R-:W-:-:S04]  /*4570*/  FSETP.NEU.FTZ.AND P0, PT, R0, RZ, PT ;  /* 0x000000ff0000720b */ /* 0x000fc80003f1d000 */
[----:B------:R-:W-:Y:S01]  /*4580*/  P2R R27, PR, RZ, 0x1 ;  /* 0x00000001ff1b7803 */ /* 0x000fe20000000000 */
[----:B------:R-:W-:Y:S05]  /*4590*/  BRA `(.L_x_2546) ;  /* 0x00000d2000007947 */ /* 0x000fea0003800000 */
.L_x_2549:
        /* <DEDUP_REMOVED lines=12> */
.L_x_2552:
        /* <DEDUP_REMOVED lines=11> */
.L_x_2551:
[----:B------:R-:W2:Y:S02]  /*4710*/  LDG.E.64 R4, [R4.64] ;  /* 0x0000002404047981 */ /* 0x000ea4000c1e1b00 */
[----:B--2---:R-:W0:-:S06]  /*4720*/  DSETP.NEU.AND P0, PT, R4, RZ, PT ;  /* 0x000000ff0400722a */ /* 0x004e0c0003f0d000 */
[----:B0-----:R-:W-:Y:S01]  /*4730*/  P2R R27, PR, RZ, 0x1 ;  /* 0x00000001ff1b7803 */ /* 0x001fe20000000000 */
[----:B------:R-:W-:Y:S05]  /*4740*/  BRA `(.L_x_2546) ;  /* 0x00000b7000007947 */ /* 0x000fea0003800000 */
.L_x_2541:
        /* <DEDUP_REMOVED lines=12> */
.L_x_2555:
[----:B------:R-:W2:Y:S02]  /*4810*/  LDG.E.128 R4, [R4.64] ;  /* 0x0000002404047981 */ /* 0x000ea4000c1e1d00 */
[----:B--2---:R-:W0:-:S06]  /*4820*/  DSETP.NEU.AND P0, PT, R6, RZ, PT ;  /* 0x000000ff0600722a */ /* 0x004e0c0003f0d000 */
[----:B0-----:R-:W0:-:S06]  /*4830*/  DSETP.NEU.OR P0, PT, R4, RZ, P0 ;  /* 0x000000ff0400722a */ /* 0x001e0c000070d400 */
[----:B0-----:R-:W-:Y:S01]  /*4840*/  P2R R27, PR, RZ, 0x1 ;  /* 0x00000001ff1b7803 */ /* 0x001fe20000000000 */
[----:B------:R-:W-:Y:S05]  /*4850*/  BRA `(.L_x_2546) ;  /* 0x00000a6000007947 */ /* 0x000fea0003800000 */
.L_x_2554:
        /* <DEDUP_REMOVED lines=28> */
.L_x_2557:
        /* <DEDUP_REMOVED lines=15> */
.L_x_2556:
[----:B------:R-:W2:Y:S02]  /*4b10*/  LDG.E.U16 R0, [R4.64] ;  /* 0x0000002404007981 */ /* 0x000ea4000c1e1500 */
[----:B--2---:R-:W-:-:S04]  /*4b20*/  PRMT R0, RZ, 0x5410, R0 ;  /* 0x00005410ff007816 */ /* 0x004fc80000000000 */
[----:B------:R-:W-:-:S04]  /*4b30*/  FSETP.NEU.FTZ.AND P0, PT, R0, RZ, PT ;  /* 0x000000ff0000720b */ /* 0x000fc80003f1d000 */
[----:B------:R-:W-:Y:S01]  /*4b40*/  P2R R27, PR, RZ, 0x1 ;  /* 0x00000001ff1b7803 */ /* 0x000fe20000000000 */
[----:B------:R-:W-:Y:S05]  /*4b50*/  BRA `(.L_x_2546) ;  /* 0x0000076000007947 */ /* 0x000fea0003800000 */
.L_x_2553:
        /* <DEDUP_REMOVED lines=12> */
.L_x_2560:
        /* <DEDUP_REMOVED lines=21> */
.L_x_2564:
[----:B------:R-:W-:Y:S05]  /*4d70*/  BSYNC B1 ;  /* 0x0000000000017941 */ /* 0x000fea0003800000 */
.L_x_2563:
[----:B------:R-:W-:Y:S01]  /*4d80*/  LEA R5, R0, 0x3b800000, 0x17 ;  /* 0x3b80000000057811 */ /* 0x000fe200078eb8ff */
[----:B------:R-:W-:-:S05]  /*4d90*/  IMAD.SHL.U32 R0, R3, 0x100000, RZ ;  /* 0x0010000003007824 */ /* 0x000fca00078e00ff */
[----:B------:R-:W-:Y:S02]  /*4da0*/  LOP3.LUT R0, R5, R0, R6, 0xfe, !PT ;  /* 0x0000000005007212 */ /* 0x000fe400078efe06 */
.L_x_2562:
[----:B------:R-:W-:Y:S05]  /*4db0*/  BSYNC B0 ;  /* 0x0000000000007941 */ /* 0x000fea0003800000 */
.L_x_2561:
[----:B------:R-:W-:-:S04]  /*4dc0*/  FSETP.NEU.FTZ.AND P0, PT, R0, RZ, PT ;  /* 0x000000ff0000720b */ /* 0x000fc80003f1d000 */
[----:B------:R-:W-:Y:S01]  /*4dd0*/  P2R R27, PR, RZ, 0x1 ;  /* 0x00000001ff1b7803 */ /* 0x000fe20000000000 */
[----:B------:R-:W-:Y:S05]  /*4de0*/  BRA `(.L_x_2546) ;  /* 0x000004d000007947 */ /* 0x000fea0003800000 */
.L_x_2559:
        /* <DEDUP_REMOVED lines=21> */
.L_x_2568:
[----:B------:R-:W-:Y:S05]  /*4f40*/  BSYNC B1 ;  /* 0x0000000000017941 */ /* 0x000fea0003800000 */
.L_x_2567:
[----:B------:R-:W-:Y:S01]  /*4f50*/  LEA R5, R0, 0x37800000, 0x17 ;  /* 0x3780000000057811 */ /* 0x000fe200078eb8ff */
[----:B------:R-:W-:-:S05]  /*4f60*/  IMAD.SHL.U32 R0, R3, 0x200000, RZ ;  /* 0x0020000003007824 */ /* 0x000fca00078e00ff */
[----:B------:R-:W-:Y:S02]  /*4f70*/  LOP3.LUT R0, R5, R0, R6, 0xfe, !PT ;  /* 0x0000000005007212 */ /* 0x000fe400078efe06 */
.L_x_2566:
[----:B------:R-:W-:Y:S05]  /*4f80*/  BSYNC B0 ;  /* 0x0000000000007941 */ /* 0x000fea0003800000 */
.L_x_2565:
[----:B------:R-:W-:-:S04]  /*4f90*/  FSETP.NEU.FTZ.AND P0, PT, R0, RZ, PT ;  /* 0x000000ff0000720b */ /* 0x000fc80003f1d000 */
[----:B------:R-:W-:Y:S01]  /*4fa0*/  P2R R27, PR, RZ, 0x1 ;  /* 0x00000001ff1b7803 */ /* 0x000fe20000000000 */
[----:B------:R-:W-:Y:S05]  /*4fb0*/  BRA `(.L_x_2546) ;  /* 0x0000030000007947 */ /* 0x000fea0003800000 */
.L_x_2558:
        /* <DEDUP_REMOVED lines=14> */
.L_x_2572:
[----:B------:R-:W-:Y:S05]  /*50a0*/  BSYNC B0 ;  /* 0x0000000000007941 */ /* 0x000fea0003800000 */
.L_x_2571:
[----:B------:R-:W-:-:S04]  /*50b0*/  FSETP.NEU.FTZ.AND P0, PT, R0, RZ, PT ;  /* 0x000000ff0000720b */ /* 0x000fc80003f1d000 */
[----:B------:R-:W-:Y:S01]  /*50c0*/  P2R R27, PR, RZ, 0x1 ;  /* 0x00000001ff1b7803 */ /* 0x000fe20000000000 */
[----:B------:R-:W-:Y:S05]  /*50d0*/  BRA `(.L_x_2546) ;  /* 0x000001e000007947 */ /* 0x000fea0003800000 */
.L_x_2545:
        /* <DEDUP_REMOVED lines=22> */
.L_x_2570:
[----:B------:R-:W2:Y:S02]  /*5240*/  LDG.E.64 R4, [R4.64] ;  /* 0x0000002404047981 */ /* 0x000ea4000c1e1b00 */
[----:B--2---:R-:W-:-:S04]  /*5250*/  ISETP.NE.U32.AND P0, PT, R4, RZ, PT ;  /* 0x000000ff0400720c */ /* 0x004fc80003f05070 */
[----:B------:R-:W-:-:S04]  /*5260*/  ISETP.NE.AND.EX P0, PT, R5, RZ, PT, P0 ;  /* 0x000000ff0500720c */ /* 0x000fc80003f05300 */
[----:B------:R-:W-:Y:S01]  /*5270*/  P2R R27, PR, RZ, 0x1 ;  /* 0x00000001ff1b7803 */ /* 0x000fe20000000000 */
[----:B------:R-:W-:Y:S05]  /*5280*/  BRA `(.L_x_2546) ;  /* 0x0000003000007947 */ /* 0x000fea0003800000 */
.L_x_2569:
[----:B------:R-:W2:Y:S02]  /*5290*/  LDG.E R4, [R4.64] ;  /* 0x0000002404047981 */ /* 0x000ea4000c1e1900 */
[----:B--2---:R-:W-:-:S04]  /*52a0*/  ISETP.NE.AND P0, PT, R4, RZ, PT ;  /* 0x000000ff0400720c */ /* 0x004fc80003f05270 */
[----:B------:R-:W-:Y:S02]  /*52b0*/  P2R R27, PR, RZ, 0x1 ;  /* 0x00000001ff1b7803 */ /* 0x000fe40000000000 */
.L_x_2546:
        /* <DEDUP_REMOVED lines=17> */
.L_x_2576:
[----:B------:R-:W2:Y:S02]  /*53d0*/  LDG.E.U8 R4, [R4.64] ;  /* 0x0000002404047981 */ /* 0x000ea4000c1e1100 */
[----:B--2---:R-:W-:Y:S01]  /*53e0*/  ISETP.NE.AND P0, PT, R4, RZ, PT ;  /* 0x000000ff0400720c */ /* 0x004fe20003f05270 */
[----:B------:R-:W-:Y:S05]  /*53f0*/  BRA `(.L_x_2578) ;  /* 0x00000e0000007947 */ /* 0x000fea0003800000 */
.L_x_2575:
        /* <DEDUP_REMOVED lines=10> */
.L_x_2580:
[----:B------:R-:W2:Y:S02]  /*54a0*/  LDG.E R4, [R4.64] ;  /* 0x0000002404047981 */ /* 0x000ea4000c1e1900 */
[----:B--2---:R-:W-:Y:S01]  /*54b0*/  ISETP.NE.AND P0, PT, R4, RZ, PT ;  /* 0x000000ff0400720c */ /* 0x004fe20003f05270 */
[----:B------:R-:W-:Y:S05]  /*54c0*/  BRA `(.L_x_2578) ;  /* 0x00000d3000007947 */ /* 0x000fea0003800000 */
.L_x_2579:
[----:B------:R-:W2:Y:S02]  /*54d0*/  LDG.E.U16 R4, [R4.64] ;  /* 0x0000002404047981 */ /* 0x000ea4000c1e1500 */
[----:B--2---:R-:W-:Y:S01]  /*54e0*/  ISETP.NE.AND P0, PT, R4, RZ, PT ;  /* 0x000000ff0400720c */ /* 0x004fe20003f05270 */
[----:B------:R-:W-:Y:S05]  /*54f0*/  BRA `(.L_x_2578) ;  /* 0x00000d0000007947 */ /* 0x000fea0003800000 */
.L_x_2574:
        /* <DEDUP_REMOVED lines=9> */
.L_x_2582:
[----:B------:R-:W2:Y:S02]  /*5590*/  LDG.E.U16 R0, [R4.64] ;  /* 0x0000002404007981 */ /* 0x000ea4000c1e1500 */
[----:B--2---:R-:W-:-:S05]  /*55a0*/  HADD2.F32 R0, -RZ, R0.H0_H0 ;  /* 0x20000000ff007230 */ /* 0x004fca0000004100 */
[----:B------:R-:W-:Y:S01]  /*55b0*/  FSETP.NEU.FTZ.AND P0, PT, R0, RZ, PT ;  /* 0x000000ff0000720b */ /* 0x000fe20003f1d000 */
[----:B------:R-:W-:Y:S05]  /*55c0*/  BRA `(.L_x_2578) ;  /* 0x00000c3000007947 */ /* 0x000fea0003800000 */
.L_x_2581:
        /* <DEDUP_REMOVED lines=11> */
.L_x_2584:
        /* <DEDUP_REMOVED lines=10> */
.L_x_2583:
[----:B------:R-:W2:Y:S02]  /*5720*/  LDG.E.64 R4, [R4.64] ;  /* 0x0000002404047981 */ /* 0x000ea4000c1e1b00 */
[----:B--2---:R0:W1:Y:S01]  /*5730*/  DSETP.NEU.AND P0, PT, R4, RZ, PT ;  /* 0x000000ff0400722a */ /* 0x0040620003f0d000 */
[----:B------:R-:W-:Y:S05]  /*5740*/  BRA `(.L_x_2578) ;  /* 0x00000ab000007947 */ /* 0x000fea0003800000 */
.L_x_2573:
        /* <DEDUP_REMOVED lines=11> */
.L_x_2587:
[----:B------:R-:W2:Y:S02]  /*5800*/  LDG.E.128 R4, [R4.64] ;  /* 0x0000002404047981 */ /* 0x000ea4000c1e1d00 */
[----:B--2---:R-:W0:-:S06]  /*5810*/  DSETP.NEU.AND P0, PT, R6, RZ, PT ;  /* 0x000000ff0600722a */ /* 0x004e0c0003f0d000 */
[----:B0-----:R0:W1:Y:S01]  /*5820*/  DSETP.NEU.OR P0, PT, R4, RZ, P0 ;  /* 0x000000ff0400722a */ /* 0x001062000070d400 */
[----:B------:R-:W-:Y:S05]  /*5830*/  BRA `(.L_x_2578) ;  /* 0x000009c000007947 */ /* 0x000fea0003800000 */
.L_x_2586:
        /* <DEDUP_REMOVED lines=27> */
.L_x_2589:
        /* <DEDUP_REMOVED lines=14> */
.L_x_2588:
[----:B------:R-:W2:Y:S02]  /*5ad0*/  LDG.E.U16 R0, [R4.64] ;  /* 0x0000002404007981 */ /* 0x000ea4000c1e1500 */
[----:B--2---:R-:W-:-:S04]  /*5ae0*/  PRMT R0, RZ, 0x5410, R0 ;  /* 0x00005410ff007816 */ /* 0x004fc80000000000 */
[----:B------:R-:W-:Y:S01]  /*5af0*/  FSETP.NEU.FTZ.AND P0, PT, R0, RZ, PT ;  /* 0x000000ff0000720b */ /* 0x000fe20003f1d000 */
[----:B------:R-:W-:Y:S05]  /*5b00*/  BRA `(.L_x_2578) ;  /* 0x000006f000007947 */ /* 0x000fea0003800000 */
.L_x_2585:
        /* <DEDUP_REMOVED lines=11> */
.L_x_2592:
        /* <DEDUP_REMOVED lines=21> */
.L_x_2596:
[----:B------:R-:W-:Y:S05]  /*5d10*/  BSYNC B1 ;  /* 0x0000000000017941 */ /* 0x000fea0003800000 */
.L_x_2595:
[----:B------:R-:W-:Y:S01]  /*5d20*/  LEA R5, R0, 0x3b800000, 0x17 ;  /* 0x3b80000000057811 */ /* 0x000fe200078eb8ff */
[----:B------:R-:W-:-:S05]  /*5d30*/  IMAD.SHL.U32 R0, R3, 0x100000, RZ ;  /* 0x0010000003007824 */ /* 0x000fca00078e00ff */
[----:B------:R-:W-:Y:S02]  /*5d40*/  LOP3.LUT R0, R5, R0, R6, 0xfe, !PT ;  /* 0x0000000005007212 */ /* 0x000fe400078efe06 */
.L_x_2594:
[----:B------:R-:W-:Y:S05]  /*5d50*/  BSYNC B0 ;  /* 0x0000000000007941 */ /* 0x000fea0003800000 */
.L_x_2593:
[----:B------:R-:W-:Y:S01]  /*5d60*/  FSETP.NEU.FTZ.AND P0, PT, R0, RZ, PT ;  /* 0x000000ff0000720b */ /* 0x000fe20003f1d000 */
[----:B------:R-:W-:Y:S05]  /*5d70*/  BRA `(.L_x_2578) ;  /* 0x0000048000007947 */ /* 0x000fea0003800000 */
.L_x_2591:
        /* <DEDUP_REMOVED lines=21> */
.L_x_2600:
[----:B------:R-:W-:Y:S05]  /*5ed0*/  BSYNC B1 ;  /* 0x0000000000017941 */ /* 0x000fea0003800000 */
.L_x_2599:
[----:B------:R-:W-:Y:S01]  /*5ee0*/  LEA R5, R0, 0x37800000, 0x17 ;  /* 0x3780000000057811 */ /* 0x000fe200078eb8ff */
[----:B------:R-:W-:-:S05]  /*5ef0*/  IMAD.SHL.U32 R0, R3, 0x200000, RZ ;  /* 0x0020000003007824 */ /* 0x000fca00078e00ff */
[----:B------:R-:W-:Y:S02]  /*5f00*/  LOP3.LUT R0, R5, R0, R6, 0xfe, !PT ;  /* 0x0000000005007212 */ /* 0x000fe400078efe06 */
.L_x_2598:
[----:B------:R-:W-:Y:S05]  /*5f10*/  BSYNC B0 ;  /* 0x0000000000007941 */ /* 0x000fea0003800000 */
.L_x_2597:
[----:B------:R-:W-:Y:S01]  /*5f20*/  FSETP.NEU.FTZ.AND P0, PT, R0, RZ, PT ;  /* 0x000000ff0000720b */ /* 0x000fe20003f1d000 */
[----:B------:R-:W-:Y:S05]  /*5f30*/  BRA `(.L_x_2578) ;  /* 0x000002c000007947 */ /* 0x000fea0003800000 */
.L_x_2590:
        /* <DEDUP_REMOVED lines=14> */
.L_x_2604:
[----:B------:R-:W-:Y:S05]  /*6020*/  BSYNC B0 ;  /* 0x0000000000007941 */ /* 0x000fea0003800000 */
.L_x_2603:
[----:B------:R-:W-:Y:S01]  /*6030*/  FSETP.NEU.FTZ.AND P0, PT, R0, RZ, PT ;  /* 0x000000ff0000720b */ /* 0x000fe20003f1d000 */
[----:B------:R-:W-:Y:S05]  /*6040*/  BRA `(.L_x_2578) ;  /* 0x000001b000007947 */ /* 0x000fea0003800000 */
.L_x_2577:
        /* <DEDUP_REMOVED lines=21> */
.L_x_2602:
[----:B------:R-:W2:Y:S02]  /*61a0*/  LDG.E.64 R4, [R4.64] ;  /* 0x0000002404047981 */ /* 0x000ea4000c1e1b00 */
[----:B--2---:R-:W-:-:S04]  /*61b0*/  ISETP.NE.U32.AND P0, PT, R4, RZ, PT ;  /* 0x000000ff0400720c */ /* 0x004fc80003f05070 */
[----:B------:R-:W-:Y:S01]  /*61c0*/  ISETP.NE.AND.EX P0, PT, R5, RZ, PT, P0 ;  /* 0x000000ff0500720c */ /* 0x000fe20003f05300 */
[----:B------:R-:W-:Y:S05]  /*61d0*/  BRA `(.L_x_2578) ;  /* 0x0000002000007947 */ /* 0x000fea0003800000 */
.L_x_2601:
[----:B------:R-:W2:Y:S02]  /*61e0*/  LDG.E R4, [R4.64] ;  /* 0x0000002404047981 */ /* 0x000ea4000c1e1900 */
[----:B--2---:R-:W-:Y:S02]  /*61f0*/  ISETP.NE.AND P0, PT, R4, RZ, PT ;  /* 0x000000ff0400720c */ /* 0x004fe40003f05270 */
.L_x_2578:
[----:B------:R-:W-:Y:S02]  /*6200*/  ISETP.NE.AND P1, PT, R27, RZ, PT ;  /* 0x000000ff1b00720c */ /* 0x000fe40003f25270 */
[----:B-1----:R-:W-:Y:S02]  /*6210*/  SEL R26, RZ, 0x1, !P0 ;  /* 0x00000001ff1a7807 */ /* 0x002fe40004000000 */
[----:B------:R-:W-:Y:S02]  /*6220*/  SEL R27, RZ, 0x1, !P1 ;  /* 0x00000001ff1b7807 */ /* 0x000fe40004800000 */
[----:B------:R-:W-:-:S05]  /*6230*/  IADD3 R23, R23, 0x80, RZ ;  /* 0x0000008017177810 */ /* 0x000fca0007ffe0ff */
.L_x_2540:
[----:B------:R-:W-:Y:S05]  /*6240*/  BSYNC B6 ;  /* 0x0000000000067941 */ /* 0x000fea0003800000 */
.L_x_2539:
        /* <DEDUP_REMOVED lines=23> */
.L_x_2610:
[----:B------:R-:W2:Y:S02]  /*63c0*/  LDG.E.U8 R4, [R4.64] ;  /* 0x0000002404047981 */ /* 0x000ea4000c1e1100 */
[----:B--2---:R-:W-:-:S04]  /*63d0*/  ISETP.NE.AND P0, PT, R4, RZ, PT ;  /* 0x000000ff0400720c */ /* 0x004fc80003f05270 */
[----:B------:R-:W-:Y:S01]  /*63e0*/  P2R R16, PR, RZ, 0x1 ;  /* 0x00000001ff107803 */ /* 0x000fe20000000000 */
[----:B------:R-:W-:Y:S05]  /*63f0*/  BRA `(.L_x_2612) ;  /* 0x00000f4000007947 */ /* 0x000fea0003800000 */
.L_x_2609:
        /* <DEDUP_REMOVED lines=11> */
.L_x_2614:
[----:B------:R-:W2:Y:S02]  /*64b0*/  LDG.E R4, [R4.64] ;  /* 0x0000002404047981 */ /* 0x000ea4000c1e1900 */
[----:B--2---:R-:W-:-:S04]  /*64c0*/  ISETP.NE.AND P0, PT, R4, RZ, PT ;  /* 0x000000ff0400720c */ /* 0x004fc80003f05270 */
[----:B------:R-:W-:Y:S01]  /*64d0*/  P2R R16, PR, RZ, 0x1 ;  /* 0x00000001ff107803 */ /* 0x000fe20000000000 */
[----:B------:R-:W-:Y:S05]  /*64e0*/  BRA `(.L_x_2612) ;  /* 0x00000e5000007947 */ /* 0x000fea0003800000 */
.L_x_2613:
[----:B------:R-:W2:Y:S02]  /*64f0*/  LDG.E.U16 R4, [R4.64] ;  /* 0x0000002404047981 */ /* 0x000ea4000c1e1500 */
[----:B--2---:R-:W-:-:S04]  /*6500*/  ISETP.NE.AND P0, PT, R4, RZ, PT ;  /* 0x000000ff0400720c */ /* 0x004fc80003f05270 */
[----:B------:R-:W-:Y:S01]  /*6510*/  P2R R16, PR, RZ, 0x1 ;  /* 0x00000001ff107803 */ /* 0x000fe20000000000 */
[----:B------:R-:W-:Y:S05]  /*6520*/  BRA `(.L_x_2612) ;  /* 0x00000e1000007947 */ /* 0x000fea0003800000 */
.L_x_2608:
        /* <DEDUP_REMOVED lines=10> */
.L_x_2616:
[----:B------:R-:W2:Y:S02]  /*65d0*/  LDG.E.U16 R0, [R4.64] ;  /* 0x0000002404007981 */ /* 0x000ea4000c1e1500 */
[----:B--2---:R-:W-:-:S05]  /*65e0*/  HADD2.F32 R0, -RZ, R0.H0_H0 ;  /* 0x20000000ff007230 */ /* 0x004fca0000004100 */
[----:B------:R-:W-:-:S04]  /*65f0*/  FSETP.NEU.FTZ.AND P0, PT, R0, RZ, PT ;  /* 0x000000ff0000720b */ /* 0x000fc80003f1d000 */
[----:B------:R-:W-:Y:S01]  /*6600*/  P2R R16, PR, RZ, 0x1 ;  /* 0x00000001ff107803 */ /* 0x000fe20000000000 */
[----:B------:R-:W-:Y:S05]  /*6610*/  BRA `(.L_x_2612) ;  /* 0x00000d2000007947 */ /* 0x000fea0003800000 */
.L_x_2615:
        /* <DEDUP_REMOVED lines=12> */
.L_x_2618:
        /* <DEDUP_REMOVED lines=11> */
.L_x_2617:
[----:B------:R-:W2:Y:S02]  /*6790*/  LDG.E.64 R4, [R4.64] ;  /* 0x0000002404047981 */ /* 0x000ea4000c1e1b00 */
[----:B--2---:R-:W0:-:S06]  /*67a0*/  DSETP.NEU.AND P0, PT, R4, RZ, PT ;  /* 0x000000ff0400722a */ /* 0x004e0c0003f0d000 */
[----:B0-----:R-:W-:Y:S01]  /*67b0*/  P2R R16, PR, RZ, 0x1 ;  /* 0x00000001ff107803 */ /* 0x001fe20000000000 */
[----:B------:R-:W-:Y:S05]  /*67c0*/  BRA `(.L_x_2612) ;  /* 0x00000b7000007947 */ /* 0x000fea0003800000 */
.L_x_2607:
        /* <DEDUP_REMOVED lines=12> */
.L_x_2621:
[----:B------:R-:W2:Y:S02]  /*6890*/  LDG.E.128 R4, [R4.64] ;  /* 0x0000002404047981 */ /* 0x000ea4000c1e1d00 */
[----:B--2---:R-:W0:-:S06]  /*68a0*/  DSETP.NEU.AND P0, PT, R6, RZ, PT ;  /* 0x000000ff0600722a */ /* 0x004e0c0003f0d000 */
[----:B0-----:R-:W0:-:S06]  /*68b0*/  DSETP.NEU.OR P0, PT, R4, RZ, P0 ;  /* 0x000000ff0400722a */ /* 0x001e0c000070d400 */
[----:B0-----:R-:W-:Y:S01]  /*68c0*/  P2R R16, PR, RZ, 0x1 ;  /* 0x00000001ff107803 */ /* 0x001fe20000000000 */
[----:B------:R-:W-:Y:S05]  /*68d0*/  BRA `(.L_x_2612) ;  /* 0x00000a6000007947 */ /* 0x000fea0003800000 */
.L_x_2620:
        /* <DEDUP_REMOVED lines=28> */
.L_x_2623:
        /* <DEDUP_REMOVED lines=15> */
.L_x_2622:
[----:B------:R-:W2:Y:S02]  /*6b90*/  LDG.E.U16 R0, [R4.64] ;  /* 0x0000002404007981 */ /* 0x000ea4000c1e1500 */
[----:B--2---:R-:W-:-:S04]  /*6ba0*/  PRMT R0, RZ, 0x5410, R0 ;  /* 0x00005410ff007816 */ /* 0x004fc80000000000 */
[----:B------:R-:W-:-:S04]  /*6bb0*/  FSETP.NEU.FTZ.AND P0, PT, R0, RZ, PT ;  /* 0x000000ff0000720b */ /* 0x000fc80003f1d000 */
[----:B------:R-:W-:Y:S01]  /*6bc0*/  P2R R16, PR, RZ, 0x1 ;  /* 0x00000001ff107803 */ /* 0x000fe20000000000 */
[----:B------:R-:W-:Y:S05]  /*6bd0*/  BRA `(.L_x_2612) ;  /* 0x0000076000007947 */ /* 0x000fea0003800000 */
.L_x_2619:
        /* <DEDUP_REMOVED lines=12> */
.L_x_2626:
        /* <DEDUP_REMOVED lines=21> */
.L_x_2630:
[----:B------:R-:W-:Y:S05]  /*6df0*/  BSYNC B1 ;  /* 0x0000000000017941 */ /* 0x000fea0003800000 */
.L_x_2629:
[----:B------:R-:W-:Y:S01]  /*6e00*/  LEA R5, R0, 0x3b800000, 0x17 ;  /* 0x3b80000000057811 */ /* 0x000fe200078eb8ff */
[----:B------:R-:W-:-:S05]  /*6e10*/  IMAD.SHL.U32 R0, R3, 0x100000, RZ ;  /* 0x0010000003007824 */ /* 0x000fca00078e00ff */
[----:B------:R-:W-:Y:S02]  /*6e20*/  LOP3.LUT R0, R5, R0, R6, 0xfe, !PT ;  /* 0x0000000005007212 */ /* 0x000fe400078efe06 */
.L_x_2628:
[----:B------:R-:W-:Y:S05]  /*6e30*/  BSYNC B0 ;  /* 0x0000000000007941 */ /* 0x000fea0003800000 */
.L_x_2627:
[----:B------:R-:W-:-:S04]  /*6e40*/  FSETP.NEU.FTZ.AND P0, PT, R0, RZ, PT ;  /* 0x000000ff0000720b */ /* 0x000fc80003f1d000 */
[----:B------:R-:W-:Y:S01]  /*6e50*/  P2R R16, PR, RZ, 0x1 ;  /* 0x00000001ff107803 */ /* 0x000fe20000000000 */
[----:B------:R-:W-:Y:S05]  /*6e60*/  BRA `(.L_x_2612) ;  /* 0x000004d000007947 */ /* 0x000fea0003800000 */
.L_x_2625:
        /* <DEDUP_REMOVED lines=21> */
.L_x_2634:
[----:B------:R-:W-:Y:S05]  /*6fc0*/  BSYNC B1 ;  /* 0x0000000000017941 */ /* 0x000fea0003800000 */
.L_x_2633:
[----:B------:R-:W-:Y:S01]  /*6fd0*/  LEA R5, R0, 0x37800000, 0x17 ;  /* 0x3780000000057811 */ /* 0x000fe200078eb8ff */
[----:B------:R-:W-:-:S05]  /*6fe0*/  IMAD.SHL.U32 R0, R3, 0x200000, RZ ;  /* 0x0020000003007824 */ /* 0x000fca00078e00ff */
[----:B------:R-:W-:Y:S02]  /*6ff0*/  LOP3.LUT R0, R5, R0, R6, 0xfe, !PT ;  /* 0x0000000005007212 */ /* 0x000fe400078efe06 */
.L_x_2632:
[----:B------:R-:W-:Y:S05]  /*7000*/  BSYNC B0 ;  /* 0x0000000000007941 */ /* 0x000fea0003800000 */
.L_x_2631:
[----:B------:R-:W-:-:S04]  /*7010*/  FSETP.NEU.FTZ.AND P0, PT, R0, RZ, PT ;  /* 0x000000ff0000720b */ /* 0x000fc80003f1d000 */
[----:B------:R-:W-:Y:S01]  /*7020*/  P2R R16, PR, RZ, 0x1 ;  /* 0x00000001ff107803 */ /* 0x000fe20000000000 */
[----:B------:R-:W-:Y:S05]  /*7030*/  BRA `(.L_x_2612) ;  /* 0x0000030000007947 */ /* 0x000fea0003800000 */
.L_x_2624:
        /* <DEDUP_REMOVED lines=14> */
.L_x_2638:
[----:B------:R-:W-:Y:S05]  /*7120*/  BSYNC B0 ;  /* 0x0000000000007941 */ /* 0x000fea0003800000 */
.L_x_2637:
[----:B------:R-:W-:-:S04]  /*7130*/  FSETP.NEU.FTZ.AND P0, PT, R0, RZ, PT ;  /* 0x000000ff0000720b */ /* 0x000fc80003f1d000 */
[----:B------:R-:W-:Y:S01]  /*7140*/  P2R R16, PR, RZ, 0x1 ;  /* 0x00000001ff107803 */ /* 0x000fe20000000000 */
[----:B------:R-:W-:Y:S05]  /*7150*/  BRA `(.L_x_2612) ;  /* 0x000001e000007947 */ /* 0x000fea0003800000 */
.L_x_2611:
        /* <DEDUP_REMOVED lines=22> */
.L_x_2636:
[----:B------:R-:W2:Y:S02]  /*72c0*/  LDG.E.64 R4, [R4.64] ;  /* 0x0000002404047981 */ /* 0x000ea4000c1e1b00 */
[----:B--2---:R-:W-:-:S04]  /*72d0*/  ISETP.NE.U32.AND P0, PT, R4, RZ, PT ;  /* 0x000000ff0400720c */ /* 0x004fc80003f05070 */
[----:B------:R-:W-:-:S04]  /*72e0*/  ISETP.NE.AND.EX P0, PT, R5, RZ, PT, P0 ;  /* 0x000000ff0500720c */ /* 0x000fc80003f05300 */
[----:B------:R-:W-:Y:S01]  /*72f0*/  P2R R16, PR, RZ, 0x1 ;  /* 0x00000001ff107803 */ /* 0x000fe20000000000 */
[----:B------:R-:W-:Y:S05]  /*7300*/  BRA `(.L_x_2612) ;  /* 0x0000003000007947 */ /* 0x000fea0003800000 */
.L_x_2635:
[----:B------:R-:W2:Y:S02]  /*7310*/  LDG.E R4, [R4.64] ;  /* 0x0000002404047981 */ /* 0x000ea4000c1e1900 */
[----:B--2---:R-:W-:-:S04]  /*7320*/  ISETP.NE.AND P0, PT, R4, RZ, PT ;  /* 0x000000ff0400720c */ /* 0x004fc80003f05270 */
[----:B------:R-:W-:Y:S02]  /*7330*/  P2R R16, PR, RZ, 0x1 ;  /* 0x00000001ff107803 */ /* 0x000fe40000000000 */
.L_x_2612:
        /* <DEDUP_REMOVED lines=17> */
.L_x_2642:
[----:B------:R-:W2:Y:S02]  /*7450*/  LDG.E.U8 R4, [R4.64] ;  /* 0x0000002404047981 */ /* 0x000ea4000c1e1100 */
[----:B--2---:R-:W-:Y:S01]  /*7460*/  ISETP.NE.AND P0, PT, R4, RZ, PT ;  /* 0x000000ff0400720c */ /* 0x004fe20003f05270 */
[----:B------:R-:W-:Y:S05]  /*7470*/  BRA `(.L_x_2644) ;  /* 0x00000e0000007947 */ /* 0x000fea0003800000 */
.L_x_2641:
        /* <DEDUP_REMOVED lines=10> */
.L_x_2646:
[----:B------:R-:W2:Y:S02]  /*7520*/  LDG.E R4, [R4.64] ;  /* 0x0000002404047981 */ /* 0x000ea4000c1e1900 */
[----:B--2---:R-:W-:Y:S01]  /*7530*/  ISETP.NE.AND P0, PT, R4, RZ, PT ;  /* 0x000000ff0400720c */ /* 0x004fe20003f05270 */
[----:B------:R-:W-:Y:S05]  /*7540*/  BRA `(.L_x_2644) ;  /* 0x00000d3000007947 */ /* 0x000fea0003800000 */
.L_x_2645:
[----:B------:R-:W2:Y:S02]  /*7550*/  LDG.E.U16 R4, [R4.64] ;  /* 0x0000002404047981 */ /* 0x000ea4000c1e1500 */
[----:B--2---:R-:W-:Y:S01]  /*7560*/  ISETP.NE.AND P0, PT, R4, RZ, PT ;  /* 0x000000ff0400720c */ /* 0x004fe20003f05270 */
[----:B------:R-:W-:Y:S05]  /*7570*/  BRA `(.L_x_2644) ;  /* 0x00000d0000007947 */ /* 0x000fea0003800000 */
.L_x_2640:
        /* <DEDUP_REMOVED lines=9> */
.L_x_2648:
[----:B------:R-:W2:Y:S02]  /*7610*/  LDG.E.U16 R0, [R4.64] ;  /* 0x0000002404007981 */ /* 0x000ea4000c1e1500 */
[----:B--2---:R-:W-:-:S05]  /*7620*/  HADD2.F32 R0, -RZ, R0.H0_H0 ;  /* 0x20000000ff007230 */ /* 0x004fca0000004100 */
[----:B------:R-:W-:Y:S01]  /*7630*/  FSETP.NEU.FTZ.AND P0, PT, R0, RZ, PT ;  /* 0x000000ff0000720b */ /* 0x000fe20003f1d000 */
[----:B------:R-:W-:Y:S05]  /*7640*/  BRA `(.L_x_2644) ;  /* 0x00000c3000007947 */ /* 0x000fea0003800000 */
.L_x_2647:
        /* <DEDUP_REMOVED lines=11> */
.L_x_2650:
        /* <DEDUP_REMOVED lines=10> */
.L_x_2649:
[----:B------:R-:W2:Y:S02]  /*77a0*/  LDG.E.64 R4, [R4.64] ;  /* 0x0000002404047981 */ /* 0x000ea4000c1e1b00 */
[----:B--2---:R0:W1:Y:S01]  /*77b0*/  DSETP.NEU.AND P0, PT, R4, RZ, PT ;  /* 0x000000ff0400722a */ /* 0x0040620003f0d000 */
[----:B------:R-:W-:Y:S05]  /*77c0*/  BRA `(.L_x_2644) ;  /* 0x00000ab000007947 */ /* 0x000fea0003800000 */
.L_x_2639:
        /* <DEDUP_REMOVED lines=11> */
.L_x_2653:
[----:B------:R-:W2:Y:S02]  /*7880*/  LDG.E.128 R4, [R4.64] ;  /* 0x0000002404047981 */ /* 0x000ea4000c1e1d00 */
[----:B--2---:R-:W0:-:S06]  /*7890*/  DSETP.NEU.AND P0, PT, R6, RZ, PT ;  /* 0x000000ff0600722a */ /* 0x004e0c0003f0d000 */
[----:B0-----:R0:W1:Y:S01]  /*78a0*/  DSETP.NEU.OR P0, PT, R4, RZ, P0 ;  /* 0x000000ff0400722a */ /* 0x001062000070d400 */
[----:B------:R-:W-:Y:S05]  /*78b0*/  BRA `(.L_x_2644) ;  /* 0x000009c000007947 */ /* 0x000fea0003800000 */
.L_x_2652:
        /* <DEDUP_REMOVED lines=27> */
.L_x_2655:
        /* <DEDUP_REMOVED lines=14> */
.L_x_2654:
[----:B------:R-:W2:Y:S02]  /*7b50*/  LDG.E.U16 R0, [R4.64] ;  /* 0x0000002404007981 */ /* 0x000ea4000c1e1500 */
[----:B--2---:R-:W-:-:S04]  /*7b60*/  PRMT R0, RZ, 0x5410, R0 ;  /* 0x00005410ff007816 */ /* 0x004fc80000000000 */
[----:B------:R-:W-:Y:S01]  /*7b70*/  FSETP.NEU.FTZ.AND P0, PT, R0, RZ, PT ;  /* 0x000000ff0000720b */ /* 0x000fe20003f1d000 */
[----:B------:R-:W-:Y:S05]  /*7b80*/  BRA `(.L_x_2644) ;  /* 0x000006f000007947 */ /* 0x000fea0003800000 */
.L_x_2651:
        /* <DEDUP_REMOVED lines=11> */
.L_x_2658:
        /* <DEDUP_REMOVED lines=21> */
.L_x_2662:
[----:B------:R-:W-:Y:S05]  /*7d90*/  BSYNC B1 ;  /* 0x0000000000017941 */ /* 0x000fea0003800000 */
.L_x_2661:
[----:B------:R-:W-:Y:S01]  /*7da0*/  LEA R5, R0, 0x3b800000, 0x17 ;  /* 0x3b80000000057811 */ /* 0x000fe200078eb8ff */
[----:B------:R-:W-:-:S05]  /*7db0*/  IMAD.SHL.U32 R0, R3, 0x100000, RZ ;  /* 0x0010000003007824 */ /* 0x000fca00078e00ff */
[----:B------:R-:W-:Y:S02]  /*7dc0*/  LOP3.LUT R0, R5, R0, R6, 0xfe, !PT ;  /* 0x0000000005007212 */ /* 0x000fe400078efe06 */
.L_x_2660:
[----:B------:R-:W-:Y:S05]  /*7dd0*/  BSYNC B0 ;  /* 0x0000000000007941 */ /* 0x000fea0003800000 */
.L_x_2659:
[----:B------:R-:W-:Y:S01]  /*7de0*/  FSETP.NEU.FTZ.AND P0, PT, R0, RZ, PT ;  /* 0x000000ff0000720b */ /* 0x000fe20003f1d000 */
[----:B------:R-:W-:Y:S05]  /*7df0*/  BRA `(.L_x_2644) ;  /* 0x0000048000007947 */ /* 0x000fea0003800000 */
.L_x_2657:
        /* <DEDUP_REMOVED lines=21> */
.L_x_2666:
[----:B------:R-:W-:Y:S05]  /*7f50*/  BSYNC B1 ;  /* 0x0000000000017941 */ /* 0x000fea0003800000 */
.L_x_2665:
[----:B------:R-:W-:Y:S01]  /*7f60*/  LEA R5, R0, 0x37800000, 0x17 ;  /* 0x3780000000057811 */ /* 0x000fe200078eb8ff */
[----:B------:R-:W-:-:S05]  /*7f70*/  IMAD.SHL.U32 R0, R3, 0x200000, RZ ;  /* 0x0020000003007824 */ /* 0x000fca00078e00ff */
[----:B------:R-:W-:Y:S02]  /*7f80*/  LOP3.LUT R0, R5, R0, R6, 0xfe, !PT ;  /* 0x0000000005007212 */ /* 0x000fe400078efe06 */
.L_x_2664:
[----:B------:R-:W-:Y:S05]  /*7f90*/  BSYNC B0 ;  /* 0x0000000000007941 */ /* 0x000fea0003800000 */
.L_x_2663:
[----:B------:R-:W-:Y:S01]  /*7fa0*/  FSETP.NEU.FTZ.AND P0, PT, R0, RZ, PT ;  /* 0x000000ff0000720b */ /* 0x000fe20003f1d000 */
[----:B------:R-:W-:Y:S05]  /*7fb0*/  BRA `(.L_x_2644) ;  /* 0x000002c000007947 */ /* 0x000fea0003800000 */
.L_x_2656:
        /* <DEDUP_REMOVED lines=14> */
.L_x_2670:
[----:B------:R-:W-:Y:S05]  /*80a0*/  BSYNC B0 ;  /* 0x0000000000007941 */ /* 0x000fea0003800000 */
.L_x_2669:
[----:B------:R-:W-:Y:S01]  /*80b0*/  FSETP.NEU.FTZ.AND P0, PT, R0, RZ, PT ;  /* 0x000000ff0000720b */ /* 0x000fe20003f1d000 */
[----:B------:R-:W-:Y:S05]  /*80c0*/  BRA `(.L_x_2644) ;  /* 0x000001b000007947 */ /* 0x000fea0003800000 */
.L_x_2643:
        /* <DEDUP_REMOVED lines=21> */
.L_x_2668:
[----:B------:R-:W2:Y:S02]  /*8220*/  LDG.E.64 R4, [R4.64] ;  /* 0x0000002404047981 */ /* 0x000ea4000c1e1b00 */
[----:B--2---:R-:W-:-:S04]  /*8230*/  ISETP.NE.U32.AND P0, PT, R4, RZ, PT ;  /* 0x000000ff0400720c */ /* 0x004fc80003f05070 */
[----:B------:R-:W-:Y:S01]  /*8240*/  ISETP.NE.AND.EX P0, PT, R5, RZ, PT, P0 ;  /* 0x000000ff0500720c */ /* 0x000fe20003f05300 */
[----:B------:R-:W-:Y:S05]  /*8250*/  BRA `(.L_x_2644) ;  /* 0x0000002000007947 */ /* 0x000fea0003800000 */
.L_x_2667:
[----:B------:R-:W2:Y:S02]  /*8260*/  LDG.E R4, [R4.64] ;  /* 0x0000002404047981 */ /* 0x000ea4000c1e1900 */
[----:B--2---:R-:W-:Y:S02]  /*8270*/  ISETP.NE.AND P0, PT, R4, RZ, PT ;  /* 0x000000ff0400720c */ /* 0x004fe40003f05270 */
.L_x_2644:
[----:B------:R-:W-:Y:S02]  /*8280*/  ISETP.NE.AND P1, PT, R16, RZ, PT ;  /* 0x000000ff1000720c */ /* 0x000fe40003f25270 */
[----:B-1----:R-:W-:Y:S02]  /*8290*/  SEL R3, RZ, 0x1, !P0 ;  /* 0x00000001ff037807 */ /* 0x002fe40004000000 */
[----:B------:R-:W-:-:S07]  /*82a0*/  SEL R28, RZ, 0x1, !P1 ;  /* 0x00000001ff1c7807 */ /* 0x000fce0004800000 */
.L_x_2606:
[----:B------:R-:W-:Y:S05]  /*82b0*/  BSYNC B6 ;  /* 0x0000000000067941 */ /* 0x000fea0003800000 */
.L_x_2605:
[----:B------:R-:W1:Y:S01]  /*82c0*/  S2R R17, SR_TID.X ;  /* 0x0000000000117919 */ /* 0x000e620000002100 */
[----:B------:R-:W2:Y:S01]  /*82d0*/  LDC.U8 R16, c[0x0][0x190] ;  /* 0x00006400ff107b82 */ /* 0x000ea20000000000 */
[----:B------:R-:W-:Y:S01]  /*82e0*/  PRMT R0, R18, 0x9910, RZ ;  /* 0x0000991012007816 */ /* 0x000fe200000000ff */
[----:B------:R-:W-:Y:S01]  /*82f0*/  BSSY B6, `(.L_x_2671) ;  /* 0x00000fc000067945 */ /* 0x000fe20003800000 */
[----:B0-----:R-:W-:-:S02]  /*8300*/  PRMT R4, R24, 0x9910, RZ ;  /* 0x0000991018047816 */ /* 0x001fc400000000ff */
[----:B------:R-:W-:Y:S02]  /*8310*/  PRMT R5, R27, 0x9910, RZ ;  /* 0x000099101b057816 */ /* 0x000fe400000000ff */
[----:B------:R-:W-:Y:S02]  /*8320*/  PRMT R6, R28, 0x9910, RZ ;  /* 0x000099101c067816 */ /* 0x000fe400000000ff */
[----:B------:R-:W-:Y:S02]  /*8330*/  ISETP.NE.AND P0, PT, R0, RZ, PT ;  /* 0x000000ff0000720c */ /* 0x000fe40003f05270 */
[----:B------:R-:W-:Y:S02]  /*8340*/  ISETP.NE.AND P1, PT, R4, RZ, PT ;  /* 0x000000ff0400720c */ /* 0x000fe40003f25270 */
[----:B------:R-:W-:Y:S02]  /*8350*/  ISETP.NE.AND P2, PT, R5, RZ, PT ;  /* 0x000000ff0500720c */ /* 0x000fe40003f45270 */
[----:B------:R-:W-:-:S02]  /*8360*/  ISETP.NE.AND P3, PT, R6, RZ, PT ;  /* 0x000000ff0600720c */ /* 0x000fc40003f65270 */
[----:B------:R-:W-:Y:S02]  /*8370*/  SEL R19, R19, R18, !P0 ;  /* 0x0000001213137207 */ /* 0x000fe40004000000 */
[----:B------:R-:W-:Y:S02]  /*8380*/  SEL R25, R25, R24, !P1 ;  /* 0x0000001819197207 */ /* 0x000fe40004800000 */
[----:B------:R-:W-:Y:S02]  /*8390*/  SEL R26, R26, R27, !P2 ;  /* 0x0000001b1a1a7207 */ /* 0x000fe40005000000 */
[----:B-1----:R-:W-:Y:S02]  /*83a0*/  ISETP.GE.AND P4, PT, R17, R22, PT ;  /* 0x000000161100720c */ /* 0x002fe40003f86270 */
[----:B------:R-:W-:-:S11]  /*83b0*/  SEL R28, R3, R28, !P3 ;  /* 0x0000001c031c7207 */ /* 0x000fd60005800000 */
[----:B------:R-:W-:Y:S05]  /*83c0*/  @P4 BRA `(.L_x_2672) ;  /* 0x00000ee000004947 */ /* 0x000fea0003800000 */
[----:B--2---:R-:W-:Y:S01]  /*83d0*/  IMAD R0, R2, 0x200, R17 ;  /* 0x0000020002007824 */ /* 0x004fe200078e0211 */
[----:B------:R-:W-:Y:S02]  /*83e0*/  PRMT R3, R16, 0x9910, RZ ;  /* 0x0000991010037816 */ /* 0x000fe400000000ff */
[----:B------:R-:W-:Y:S01]  /*83f0*/  IADD3 R17, R17, 0x80, RZ ;  /* 0x0000008011117810 */ /* 0x000fe20007ffe0ff */
        /* <DEDUP_REMOVED lines=16> */
.L_x_2676:
[----:B------:R0:W-:Y:S01]  /*8500*/  STG.E.U8 [R8.64], R19 ;  /* 0x0000001308007986 */ /* 0x0001e2000c101124 */
[----:B------:R-:W-:Y:S05]  /*8510*/  BRA `(.L_x_2672) ;  /* 0x00000d9000007947 */ /* 0x000fea0003800000 */
.L_x_2675:
[----:B------:R-:W-:-:S13]  /*8520*/  ISETP.NE.AND P0, PT, R0, 0x2, PT ;  /* 0x000000020000780c */ /* 0x000fda0003f05270 */
[----:B------:R-:W-:Y:S05]  /*8530*/  @!P0 BRA `(.L_x_2678) ;  /* 0x000000b000008947 */ /* 0x000fea0003800000 */
[----:B------:R-:W-:-:S13]  /*8540*/  ISETP.NE.AND P0, PT, R0, 0x3, PT ;  /* 0x000000030000780c */ /* 0x000fda0003f05270 */
[----:B------:R-:W-:Y:S05]  /*8550*/  @!P0 BRA `(.L_x_2679) ;  /* 0x0000006000008947 */ /* 0x000fea0003800000 */
[----:B------:R-:W-:-:S13]  /*8560*/  ISETP.NE.AND P0, PT, R0, 0x4, PT ;  /* 0x000000040000780c */ /* 0x000fda0003f05270 */
[----:B------:R-:W-:Y:S05]  /*8570*/  @P0 BRA `(.L_x_2677) ;  /* 0x00000b9000000947 */ /* 0x000fea0003800000 */
[----:B------:R-:W-:Y:S01]  /*8580*/  LOP3.LUT R4, R19, 0xffff, RZ, 0xc0, !PT ;  /* 0x0000ffff13047812 */ /* 0x000fe200078ec0ff */
[----:B------:R-:W-:-:S05]  /*8590*/  IMAD.MOV.U32 R5, RZ, RZ, RZ ;  /* 0x000000ffff057224 */ /* 0x000fca00078e00ff */
[----:B------:R0:W-:Y:S01]  /*85a0*/  STG.E.64 [R8.64], R4 ;  /* 0x0000000408007986 */ /* 0x0001e2000c101b24 */
[----:B------:R-:W-:Y:S05]  /*85b0*/  BRA `(.L_x_2672) ;  /* 0x00000cf000007947 */ /* 0x000fea0003800000 */
.L_x_2679:
[----:B------:R-:W-:-:S05]  /*85c0*/  LOP3.LUT R19, R19, 0xffff, RZ, 0xc0, !PT ;  /* 0x0000ffff13137812 */ /* 0x000fca00078ec0ff */
[----:B------:R0:W-:Y:S01]  /*85d0*/  STG.E [R8.64], R19 ;  /* 0x0000001308007986 */ /* 0x0001e2000c101924 */
[----:B------:R-:W-:Y:S05]  /*85e0*/  BRA `(.L_x_2672) ;  /* 0x00000cc000007947 */ /* 0x000fea0003800000 */
.L_x_2678:
[----:B------:R0:W-:Y:S01]  /*85f0*/  STG.E.U16 [R8.64], R19 ;  /* 0x0000001308007986 */ /* 0x0001e2000c101524 */
[----:B------:R-:W-:Y:S05]  /*8600*/  BRA `(.L_x_2672) ;  /* 0x00000ca000007947 */ /* 0x000fea0003800000 */
.L_x_2674:
[----:B------:R-:W-:-:S13]  /*8610*/  ISETP.GT.AND P0, PT, R0, 0x6, PT ;  /* 0x000000060000780c */ /* 0x000fda0003f04270 */
[----:B------:R-:W-:Y:S05]  /*8620*/  @P0 BRA `(.L_x_2680) ;  /* 0x000000b000000947 */ /* 0x000fea0003800000 */
[----:B------:R-:W-:-:S13]  /*8630*/  ISETP.NE.AND P0, PT, R0, 0x5, PT ;  /* 0x000000050000780c */ /* 0x000fda0003f05270 */
[----:B------:R-:W-:Y:S05]  /*8640*/  @!P0 BRA `(.L_x_2681) ;  /* 0x0000005000008947 */ /* 0x000fea0003800000 */
[----:B------:R-:W-:-:S13]  /*8650*/  ISETP.NE.AND P0, PT, R0, 0x6, PT ;  /* 0x000000060000780c */ /* 0x000fda0003f05270 */
[----:B------:R-:W-:Y:S05]  /*8660*/  @P0 BRA `(.L_x_2677) ;  /* 0x00000aa000000947 */ /* 0x000fea0003800000 */
[----:B------:R-:W0:Y:S02]  /*8670*/  I2F.S16 R3, R19 ;  /* 0x0000001300037306 */ /* 0x000e240000101400 */
[----:B0-----:R0:W-:Y:S01]  /*8680*/  STG.E [R8.64], R3 ;  /* 0x0000000308007986 */ /* 0x0011e2000c101924 */
[----:B------:R-:W-:Y:S05]  /*8690*/  BRA `(.L_x_2672) ;  /* 0x00000c1000007947 */ /* 0x000fea0003800000 */
.L_x_2681:
[----:B------:R-:W0:Y:S02]  /*86a0*/  I2F.S16 R0, R19 ;  /* 0x0000001300007306 */ /* 0x000e240000101400 */
[----:B0-----:R-:W-:-:S05]  /*86b0*/  F2FP.PACK_AB R0, RZ, R0 ;  /* 0x00000000ff00723e */ /* 0x001fca00000000ff */
[----:B------:R0:W-:Y:S01]  /*86c0*/  STG.E.U16 [R8.64], R0 ;  /* 0x0000000008007986 */ /* 0x0001e2000c101524 */
[----:B------:R-:W-:Y:S05]  /*86d0*/  BRA `(.L_x_2672) ;  /* 0x00000bd000007947 */ /* 0x000fea0003800000 */
.L_x_2680:
[----:B------:R-:W-:-:S13]  /*86e0*/  ISETP.NE.AND P0, PT, R0, 0x7, PT ;  /* 0x000000070000780c */ /* 0x000fda0003f05270 */
[----:B------:R-:W-:Y:S05]  /*86f0*/  @!P0 BRA `(.L_x_2682) ;  /* 0x000000d000008947 */ /* 0x000fea0003800000 */
[----:B------:R-:W-:-:S13]  /*8700*/  ISETP.NE.AND P0, PT, R0, 0x8, PT ;  /* 0x000000080000780c */ /* 0x000fda0003f05270 */
[----:B------:R-:W-:Y:S05]  /*8710*/  @!P0 BRA `(.L_x_2683) ;  /* 0x0000006000008947 */ /* 0x000fea0003800000 */
[----:B------:R-:W-:-:S13]  /*8720*/  ISETP.NE.AND P0, PT, R0, 0x9, PT ;  /* 0x000000090000780c */ /* 0x000fda0003f05270 */
[----:B------:R-:W-:Y:S05]  /*8730*/  @P0 BRA `(.L_x_2677) ;  /* 0x000009d000000947 */ /* 0x000fea0003800000 */
[----:B------:R-:W0:Y:S01]  /*8740*/  I2F.S16 R4, R19 ;  /* 0x0000001300047306 */ /* 0x000e220000101400 */
[----:B------:R-:W-:-:S05]  /*8750*/  IMAD.MOV.U32 R5, RZ, RZ, RZ ;  /* 0x000000ffff057224 */ /* 0x000fca00078e00ff */
[----:B0-----:R0:W-:Y:S01]  /*8760*/  STG.E.64 [R8.64], R4 ;  /* 0x0000000408007986 */ /* 0x0011e2000c101b24 */
[----:B------:R-:W-:Y:S05]  /*8770*/  BRA `(.L_x_2672) ;  /* 0x00000b3000007947 */ /* 0x000fea0003800000 */
.L_x_2683:
[----:B------:R-:W0:Y:S02]  /*8780*/  I2F.S16 R19, R19 ;  /* 0x0000001300137306 */ /* 0x000e240000101400 */
[----:B0-----:R-:W-:-:S04]  /*8790*/  F2FP.PACK_AB R3, RZ, R19 ;  /* 0x00000013ff03723e */ /* 0x001fc800000000ff */
[----:B------:R-:W-:-:S05]  /*87a0*/  PRMT R3, R3, 0x5410, RZ ;  /* 0x0000541003037816 */ /* 0x000fca00000000ff */
[----:B------:R0:W-:Y:S01]  /*87b0*/  STG.E [R8.64], R3 ;  /* 0x0000000308007986 */ /* 0x0001e2000c101924 */
[----:B------:R-:W-:Y:S05]  /*87c0*/  BRA `(.L_x_2672) ;  /* 0x00000ae000007947 */ /* 0x000fea0003800000 */
.L_x_2682:
[----:B------:R-:W0:Y:S02]  /*87d0*/  I2F.F64.S16 R4, R19 ;  /* 0x0000001300047312 */ /* 0x000e240000101c00 */
[----:B0-----:R0:W-:Y:S01]  /*87e0*/  STG.E.64 [R8.64], R4 ;  /* 0x0000000408007986 */ /* 0x0011e2000c101b24 */
[----:B------:R-:W-:Y:S05]  /*87f0*/  BRA `(.L_x_2672) ;  /* 0x00000ab000007947 */ /* 0x000fea0003800000 */
.L_x_2673:
        /* <DEDUP_REMOVED lines=10> */
.L_x_2686:
[----:B------:R-:W0:Y:S01]  /*88a0*/  I2F.F64.S16 R4, R19 ;  /* 0x0000001300047312 */ /* 0x000e220000101c00 */
[----:B------:R-:W-:-:S05]  /*88b0*/  CS2R R6, SRZ ;  /* 0x0000000000067805 */ /* 0x000fca000001ff00 */
[----:B0-----:R0:W-:Y:S01]  /*88c0*/  STG.E.128 [R8.64], R4 ;  /* 0x0000000408007986 */ /* 0x0011e2000c101d24 */
[----:B------:R-:W-:Y:S05]  /*88d0*/  BRA `(.L_x_2672) ;  /* 0x000009d000007947 */ /* 0x000fea0003800000 */
.L_x_2685:
[----:B------:R-:W-:-:S13]  /*88e0*/  ISETP.NE.AND P0, PT, R0, 0xf, PT ;  /* 0x0000000f0000780c */ /* 0x000fda0003f05270 */
[----:B------:R-:W-:Y:S05]  /*88f0*/  @!P0 BRA `(.L_x_2687) ;  /* 0x000002d000008947 */ /* 0x000fea0003800000 */
[----:B------:R-:W-:-:S13]  /*8900*/  ISETP.NE.AND P0, PT, R0, 0x17, PT ;  /* 0x000000170000780c */ /* 0x000fda0003f05270 */
[----:B------:R-:W-:Y:S05]  /*8910*/  @!P0 BRA `(.L_x_2688) ;  /* 0x0000015000008947 */ /* 0x000fea0003800000 */
[----:B------:R-:W-:-:S13]  /*8920*/  ISETP.NE.AND P0, PT, R0, 0x18, PT ;  /* 0x000000180000780c */ /* 0x000fda0003f05270 */
[----:B------:R-:W-:Y:S05]  /*8930*/  @P0 BRA `(.L_x_2677) ;  /* 0x000007d000000947 */ /* 0x000fea0003800000 */
[----:B------:R-:W0:Y:S01]  /*8940*/  I2F.S16 R19, R19 ;  /* 0x0000001300137306 */ /* 0x000e220000101400 */
        /* <DEDUP_REMOVED lines=14> */
.L_x_2690:
[----:B------:R-:W-:Y:S05]  /*8a30*/  BSYNC B0 ;  /* 0x0000000000007941 */ /* 0x000fea0003800000 */
.L_x_2689:
[----:B------:R-:W-:-:S05]  /*8a40*/  LOP3.LUT R5, R0, R5, RZ, 0xfc, !PT ;  /* 0x0000000500057212 */ /* 0x000fca00078efcff */
[----:B------:R0:W-:Y:S01]  /*8a50*/  STG.E.U8 [R8.64], R5 ;  /* 0x0000000508007986 */ /* 0x0001e2000c101124 */
[----:B------:R-:W-:Y:S05]  /*8a60*/  BRA `(.L_x_2672) ;  /* 0x0000084000007947 */ /* 0x000fea0003800000 */
.L_x_2688:
[----:B------:R-:W0:Y:S01]  /*8a70*/  I2F.S16 R19, R19 ;  /* 0x0000001300137306 */ /* 0x000e220000101400 */
        /* <DEDUP_REMOVED lines=12> */
.L_x_2692:
[----:B------:R-:W-:Y:S01]  /*8b40*/  IMAD.MOV.U32 R0, RZ, RZ, 0x7f ;  /* 0x0000007fff007424 */ /* 0x000fe200078e00ff */
[----:B------:R-:W-:-:S04]  /*8b50*/  ISETP.GT.U32.AND P0, PT, R3, 0x7f800000, PT ;  /* 0x7f8000000300780c */ /* 0x000fc80003f04070 */
[----:B------:R-:W-:-:S04]  /*8b60*/  SEL R0, R0, 0x7c, P0 ;  /* 0x0000007c00007807 */ /* 0x000fc80000000000 */
.L_x_2693:
[----:B------:R-:W-:Y:S05]  /*8b70*/  BSYNC B0 ;  /* 0x0000000000007941 */ /* 0x000fea0003800000 */
.L_x_2691:
[----:B------:R-:W-:-:S04]  /*8b80*/  LOP3.LUT R3, R19, 0x80000000, RZ, 0xc0, !PT ;  /* 0x8000000013037812 */ /* 0x000fc800078ec0ff */
[----:B------:R-:W-:-:S04]  /*8b90*/  SHF.R.U32.HI R3, RZ, 0x18, R3 ;  /* 0x00000018ff037819 */ /* 0x000fc80000011603 */
[----:B------:R-:W-:-:S05]  /*8ba0*/  LOP3.LUT R3, R0, R3, RZ, 0xfc, !PT ;  /* 0x0000000300037212 */ /* 0x000fca00078efcff */
[----:B------:R0:W-:Y:S01]  /*8bb0*/  STG.E.U8 [R8.64], R3 ;  /* 0x0000000308007986 */ /* 0x0001e2000c101124 */
[----:B------:R-:W-:Y:S05]  /*8bc0*/  BRA `(.L_x_2672) ;  /* 0x000006e000007947 */ /* 0x000fea0003800000 */
.L_x_2687:
[----:B------:R-:W0:Y:S02]  /*8bd0*/  I2F.S16 R0, R19 ;  /* 0x0000001300007306 */ /* 0x000e240000101400 */
[----:B0-----:R-:W-:-:S05]  /*8be0*/  F2FP.BF16.PACK_AB R0, RZ, R0 ;  /* 0x00000000ff00723e */ /* 0x001fca00000010ff */
[----:B------:R0:W-:Y:S01]  /*8bf0*/  STG.E.U16 [R8.64], R0 ;  /* 0x0000000008007986 */ /* 0x0001e2000c101524 */
[----:B------:R-:W-:Y:S05]  /*8c00*/  BRA `(.L_x_2672) ;  /* 0x000006a000007947 */ /* 0x000fea0003800000 */
.L_x_2684:
        /* <DEDUP_REMOVED lines=10> */
.L_x_2696:
[----:B------:R-:W0:Y:S01]  /*8cb0*/  I2F.S16 R19, R19 ;  /* 0x0000001300137306 */ /* 0x000e220000101400 */
        /* <DEDUP_REMOVED lines=16> */
.L_x_2699:
[----:B------:R-:W-:-:S04]  /*8dc0*/  LOP3.LUT R3, R19, 0x80000000, RZ, 0xc0, !PT ;  /* 0x8000000013037812 */ /* 0x000fc800078ec0ff */
[----:B------:R-:W-:-:S04]  /*8dd0*/  SHF.R.U32.HI R3, RZ, 0x18, R3 ;  /* 0x00000018ff037819 */ /* 0x000fc80000011603 */
[----:B------:R-:W-:-:S04]  /*8de0*/  LOP3.LUT R0, R0, R3, RZ, 0xfc, !PT ;  /* 0x0000000300007212 */ /* 0x000fc800078efcff */
[----:B------:R-:W-:Y:S02]  /*8df0*/  PRMT R4, R0, 0x7610, R4 ;  /* 0x0000761000047816 */ /* 0x000fe40000000004 */
.L_x_2698:
[----:B------:R-:W-:Y:S05]  /*8e00*/  BSYNC B0 ;  /* 0x0000000000007941 */ /* 0x000fea0003800000 */
.L_x_2697:
[----:B------:R0:W-:Y:S01]  /*8e10*/  STG.E.U8 [R8.64], R4 ;  /* 0x0000000408007986 */ /* 0x0001e2000c101124 */
[----:B------:R-:W-:Y:S05]  /*8e20*/  BRA `(.L_x_2672) ;  /* 0x0000048000007947 */ /* 0x000fea0003800000 */
.L_x_2695:
        /* <DEDUP_REMOVED lines=17> */
.L_x_2702:
[----:B------:R-:W-:-:S04]  /*8f40*/  LOP3.LUT R3, R19, 0x80000000, RZ, 0xc0, !PT ;  /* 0x8000000013037812 */ /* 0x000fc800078ec0ff */
[----:B------:R-:W-:-:S04]  /*8f50*/  SHF.R.U32.HI R3, RZ, 0x18, R3 ;  /* 0x00000018ff037819 */ /* 0x000fc80000011603 */
[----:B------:R-:W-:-:S04]  /*8f60*/  LOP3.LUT R0, R0, R3, RZ, 0xfc, !PT ;  /* 0x0000000300007212 */ /* 0x000fc800078efcff */
[----:B------:R-:W-:Y:S02]  /*8f70*/  PRMT R4, R0, 0x7610, R4 ;  /* 0x0000761000047816 */ /* 0x000fe40000000004 */
.L_x_2701:
[----:B------:R-:W-:Y:S05]  /*8f80*/  BSYNC B0 ;  /* 0x0000000000007941 */ /* 0x000fea0003800000 */
.L_x_2700:
[----:B------:R0:W-:Y:S01]  /*8f90*/  STG.E.U8 [R8.64], R4 ;  /* 0x0000000408007986 */ /* 0x0001e2000c101124 */
[----:B------:R-:W-:Y:S05]  /*8fa0*/  BRA `(.L_x_2672) ;  /* 0x0000030000007947 */ /* 0x000fea0003800000 */
.L_x_2694:
[----:B------:R-:W-:-:S13]  /*8fb0*/  ISETP.NE.AND P0, PT, R0, 0x1c, PT ;  /* 0x0000001c0000780c */ /* 0x000fda0003f05270 */
[----:B------:R-:W-:Y:S05]  /*8fc0*/  @!P0 BRA `(.L_x_2703) ;  /* 0x000002c000008947 */ /* 0x000fea0003800000 */
[----:B------:R-:W-:-:S13]  /*8fd0*/  ISETP.NE.AND P0, PT, R0, 0x1d, PT ;  /* 0x0000001d0000780c */ /* 0x000fda0003f05270 */
[----:B------:R-:W-:Y:S05]  /*8fe0*/  @!P0 BRA `(.L_x_2704) ;  /* 0x0000026000008947 */ /* 0x000fea0003800000 */
[----:B------:R-:W-:-:S13]  /*8ff0*/  ISETP.NE.AND P0, PT, R0, 0x2c, PT ;  /* 0x0000002c0000780c */ /* 0x000fda0003f05270 */
[----:B------:R-:W-:Y:S05]  /*9000*/  @P0 BRA `(.L_x_2677) ;  /* 0x0000010000000947 */ /* 0x000fea0003800000 */
[----:B------:R-:W0:Y:S01]  /*9010*/  I2F.S16 R6, R19 ;  /* 0x0000001300067306 */ /* 0x000e220000101400 */
        /* <DEDUP_REMOVED lines=15> */
.L_x_2677:
        /* <DEDUP_REMOVED lines=20> */
.L_x_2704:
[----:B------:R-:W-:Y:S01]  /*9250*/  LOP3.LUT R4, R19, 0xffff, RZ, 0xc0, !PT ;  /* 0x0000ffff13047812 */ /* 0x000fe200078ec0ff */
[----:B------:R-:W-:-:S05]  /*9260*/  IMAD.MOV.U32 R5, RZ, RZ, RZ ;  /* 0x000000ffff057224 */ /* 0x000fca00078e00ff */
[----:B------:R0:W-:Y:S01]  /*9270*/  STG.E.64 [R8.64], R4 ;  /* 0x0000000408007986 */ /* 0x0001e2000c101b24 */
[----:B------:R-:W-:Y:S05]  /*9280*/  BRA `(.L_x_2672) ;  /* 0x0000002000007947 */ /* 0x000fea0003800000 */
.L_x_2703:
[----:B------:R-:W-:-:S05]  /*9290*/  LOP3.LUT R19, R19, 0xffff, RZ, 0xc0, !PT ;  /* 0x0000ffff13137812 */ /* 0x000fca00078ec0ff */
[----:B------:R0:W-:Y:S02]  /*92a0*/  STG.E [R8.64], R19 ;  /* 0x0000001308007986 */ /* 0x0001e4000c101924 */
.L_x_2672:
[----:B--2---:R-:W-:Y:S05]  /*92b0*/  BSYNC B6 ;  /* 0x0000000000067941 */ /* 0x004fea0003800000 */
.L_x_2671:
        /* <DEDUP_REMOVED lines=21> */
.L_x_2710:
[----:B------:R0:W-:Y:S01]  /*9410*/  STG.E.U8 [R8.64], R25 ;  /* 0x0000001908007986 */ /* 0x0001e2000c101124 */
[----:B------:R-:W-:Y:S05]  /*9420*/  BRA `(.L_x_2712) ;  /* 0x00000d9000007947 */ /* 0x000fea0003800000 */
.L_x_2709:
        /* <DEDUP_REMOVED lines=10> */
.L_x_2714:
[----:B------:R-:W-:-:S05]  /*94d0*/  LOP3.LUT R25, R25, 0xffff, RZ, 0xc0, !PT ;  /* 0x0000ffff19197812 */ /* 0x000fca00078ec0ff */
[----:B------:R0:W-:Y:S01]  /*94e0*/  STG.E [R8.64], R25 ;  /* 0x0000001908007986 */ /* 0x0001e2000c101924 */
[----:B------:R-:W-:Y:S05]  /*94f0*/  BRA `(.L_x_2712) ;  /* 0x00000cc000007947 */ /* 0x000fea0003800000 */
.L_x_2713:
[----:B------:R0:W-:Y:S01]  /*9500*/  STG.E.U16 [R8.64], R25 ;  /* 0x0000001908007986 */ /* 0x0001e2000c101524 */
[----:B------:R-:W-:Y:S05]  /*9510*/  BRA `(.L_x_2712) ;  /* 0x00000ca000007947 */ /* 0x000fea0003800000 */
.L_x_2708:
        /* <DEDUP_REMOVED lines=9> */
.L_x_2716:
[----:B------:R-:W0:Y:S02]  /*95b0*/  I2F.S16 R0, R25 ;  /* 0x0000001900007306 */ /* 0x000e240000101400 */
[----:B0-----:R-:W-:-:S05]  /*95c0*/  F2FP.PACK_AB R0, RZ, R0 ;  /* 0x00000000ff00723e */ /* 0x001fca00000000ff */
[----:B------:R0:W-:Y:S01]  /*95d0*/  STG.E.U16 [R8.64], R0 ;  /* 0x0000000008007986 */ /* 0x0001e2000c101524 */
[----:B------:R-:W-:Y:S05]  /*95e0*/  BRA `(.L_x_2712) ;  /* 0x00000bd000007947 */ /* 0x000fea0003800000 */
.L_x_2715:
        /* <DEDUP_REMOVED lines=10> */
.L_x_2718:
[----:B------:R-:W0:Y:S02]  /*9690*/  I2F.S16 R25, R25 ;  /* 0x0000001900197306 */ /* 0x000e240000101400 */
[----:B0-----:R-:W-:-:S04]  /*96a0*/  F2FP.PACK_AB R3, RZ, R25 ;  /* 0x00000019ff03723e */ /* 0x001fc800000000ff */
[----:B------:R-:W-:-:S05]  /*96b0*/  PRMT R3, R3, 0x5410, RZ ;  /* 0x0000541003037816 */ /* 0x000fca00000000ff */
[----:B------:R0:W-:Y:S01]  /*96c0*/  STG.E [R8.64], R3 ;  /* 0x0000000308007986 */ /* 0x0001e2000c101924 */
[----:B------:R-:W-:Y:S05]  /*96d0*/  BRA `(.L_x_2712) ;  /* 0x00000ae000007947 */ /* 0x000fea0003800000 */
.L_x_2717:
[----:B------:R-:W0:Y:S02]  /*96e0*/  I2F.F64.S16 R4, R25 ;  /* 0x0000001900047312 */ /* 0x000e240000101c00 */
[----:B0-----:R0:W-:Y:S01]  /*96f0*/  STG.E.64 [R8.64], R4 ;  /* 0x0000000408007986 */ /* 0x0011e2000c101b24 */
[----:B------:R-:W-:Y:S05]  /*9700*/  BRA `(.L_x_2712) ;  /* 0x00000ab000007947 */ /* 0x000fea0003800000 */
.L_x_2707:
        /* <DEDUP_REMOVED lines=10> */
.L_x_2721:
[----:B------:R-:W0:Y:S01]  /*97b0*/  I2F.F64.S16 R4, R25 ;  /* 0x0000001900047312 */ /* 0x000e220000101c00 */
[----:B------:R-:W-:-:S05]  /*97c0*/  CS2R R6, SRZ ;  /* 0x0000000000067805 */ /* 0x000fca000001ff00 */
[----:B0-----:R0:W-:Y:S01]  /*97d0*/  STG.E.128 [R8.64], R4 ;  /* 0x0000000408007986 */ /* 0x0011e2000c101d24 */
[----:B------:R-:W-:Y:S05]  /*97e0*/  BRA `(.L_x_2712) ;  /* 0x000009d000007947 */ /* 0x000fea0003800000 */
.L_x_2720:
        /* <DEDUP_REMOVED lines=21> */
.L_x_2725:
[----:B------:R-:W-:Y:S05]  /*9940*/  BSYNC B0 ;  /* 0x0000000000007941 */ /* 0x000fea0003800000 */
.L_x_2724:
[----:B------:R-:W-:-:S05]  /*9950*/  LOP3.LUT R5, R0, R5, RZ, 0xfc, !PT ;  /* 0x0000000500057212 */ /* 0x000fca00078efcff */
[----:B------:R0:W-:Y:S01]  /*9960*/  STG.E.U8 [R8.64], R5 ;  /* 0x0000000508007986 */ /* 0x0001e2000c101124 */
[----:B------:R-:W-:Y:S05]  /*9970*/  BRA `(.L_x_2712) ;  /* 0x0000084000007947 */ /* 0x000fea0003800000 */
.L_x_2723:
        /* <DEDUP_REMOVED lines=13> */
.L_x_2727:
[----:B------:R-:W-:Y:S01]  /*9a50*/  IMAD.MOV.U32 R0, RZ, RZ, 0x7f ;  /* 0x0000007fff007424 */ /* 0x000fe200078e00ff */
[----:B------:R-:W-:-:S04]  /*9a60*/  ISETP.GT.U32.AND P0, PT, R3, 0x7f800000, PT ;  /* 0x7f8000000300780c */ /* 0x000fc80003f04070 */
[----:B------:R-:W-:-:S04]  /*9a70*/  SEL R0, R0, 0x7c, P0 ;  /* 0x0000007c00007807 */ /* 0x000fc80000000000 */
.L_x_2728:
[----:B------:R-:W-:Y:S05]  /*9a80*/  BSYNC B0 ;  /* 0x0000000000007941 */ /* 0x000fea0003800000 */
.L_x_2726:
[----:B------:R-:W-:-:S04]  /*9a90*/  LOP3.LUT R3, R25, 0x80000000, RZ, 0xc0, !PT ;  /* 0x8000000019037812 */ /* 0x000fc800078ec0ff */
[----:B------:R-:W-:-:S04]  /*9aa0*/  SHF.R.U32.HI R3, RZ, 0x18, R3 ;  /* 0x00000018ff037819 */ /* 0x000fc80000011603 */
[----:B------:R-:W-:-:S05]  /*9ab0*/  LOP3.LUT R3, R0, R3, RZ, 0xfc, !PT ;  /* 0x0000000300037212 */ /* 0x000fca00078efcff */
[----:B------:R0:W-:Y:S01]  /*9ac0*/  STG.E.U8 [R8.64], R3 ;  /* 0x0000000308007986 */ /* 0x0001e2000c101124 */
[----:B------:R-:W-:Y:S05]  /*9ad0*/  BRA `(.L_x_2712) ;  /* 0x000006e000007947 */ /* 0x000fea0003800000 */
.L_x_2722:
[----:B------:R-:W0:Y:S02]  /*9ae0*/  I2F.S16 R0, R25 ;  /* 0x0000001900007306 */ /* 0x000e240000101400 */
[----:B0-----:R-:W-:-:S05]  /*9af0*/  F2FP.BF16.PACK_AB R0, RZ, R0 ;  /* 0x00000000ff00723e */ /* 0x001fca00000010ff */
[----:B------:R0:W-:Y:S01]  /*9b00*/  STG.E.U16 [R8.64], R0 ;  /* 0x0000000008007986 */ /* 0x0001e2000c101524 */
[----:B------:R-:W-:Y:S05]  /*9b10*/  BRA `(.L_x_2712) ;  /* 0x000006a000007947 */ /* 0x000fea0003800000 */
.L_x_2719:
        /* <DEDUP_REMOVED lines=10> */
.L_x_2731:
        /* <DEDUP_REMOVED lines=17> */
.L_x_2734:
[----:B------:R-:W-:-:S04]  /*9cd0*/  LOP3.LUT R3, R25, 0x80000000, RZ, 0xc0, !PT ;  /* 0x8000000019037812 */ /* 0x000fc800078ec0ff */
[----:B------:R-:W-:-:S04]  /*9ce0*/  SHF.R.U32.HI R3, RZ, 0x18, R3 ;  /* 0x00000018ff037819 */ /* 0x000fc80000011603 */
[----:B------:R-:W-:-:S04]  /*9cf0*/  LOP3.LUT R0, R0, R3, RZ, 0xfc, !PT ;  /* 0x0000000300007212 */ /* 0x000fc800078efcff */
[----:B------:R-:W-:Y:S02]  /*9d00*/  PRMT R4, R0, 0x7610, R4 ;  /* 0x0000761000047816 */ /* 0x000fe40000000004 */
.L_x_2733:
[----:B------:R-:W-:Y:S05]  /*9d10*/  BSYNC B0 ;  /* 0x0000000000007941 */ /* 0x000fea0003800000 */
.L_x_2732:
[----:B------:R0:W-:Y:S01]  /*9d20*/  STG.E.U8 [R8.64], R4 ;  /* 0x0000000408007986 */ /* 0x0001e2000c101124 */
[----:B------:R-:W-:Y:S05]  /*9d30*/  BRA `(.L_x_2712) ;  /* 0x0000048000007947 */ /* 0x000fea0003800000 */
.L_x_2730:
        /* <DEDUP_REMOVED lines=17> */
.L_x_2737:
[----:B------:R-:W-:-:S04]  /*9e50*/  LOP3.LUT R3, R25, 0x80000000, RZ, 0xc0, !PT ;  /* 0x8000000019037812 */ /* 0x000fc800078ec0ff */
[----:B------:R-:W-:-:S04]  /*9e60*/  SHF.R.U32.HI R3, RZ, 0x18, R3 ;  /* 0x00000018ff037819 */ /* 0x000fc80000011603 */
[----:B------:R-:W-:-:S04]  /*9e70*/  LOP3.LUT R0, R0, R3, RZ, 0xfc, !PT ;  /* 0x0000000300007212 */ /* 0x000fc800078efcff */
[----:B------:R-:W-:Y:S02]  /*9e80*/  PRMT R4, R0, 0x7610, R4 ;  /* 0x0000761000047816 */ /* 0x000fe40000000004 */
.L_x_2736:
[----:B------:R-:W-:Y:S05]  /*9e90*/  BSYNC B0 ;  /* 0x0000000000007941 */ /* 0x000fea0003800000 */
.L_x_2735:
[----:B------:R0:W-:Y:S01]  /*9ea0*/  STG.E.U8 [R8.64], R4 ;  /* 0x0000000408007986 */ /* 0x0001e2000c101124 */
[----:B------:R-:W-:Y:S05]  /*9eb0*/  BRA `(.L_x_2712) ;  /* 0x0000030000007947 */ /* 0x000fea0003800000 */
.L_x_2729:
        /* <DEDUP_REMOVED lines=22> */
.L_x_2711:
        /* <DEDUP_REMOVED lines=20> */
.L_x_2739:
[----:B------:R-:W-:Y:S01]  /*a160*/  LOP3.LUT R4, R25, 0xffff, RZ, 0xc0, !PT ;  /* 0x0000ffff19047812 */ /* 0x000fe200078ec0ff */
[----:B------:R-:W-:-:S05]  /*a170*/  IMAD.MOV.U32 R5, RZ, RZ, RZ ;  /* 0x000000ffff057224 */ /* 0x000fca00078e00ff */
[----:B------:R0:W-:Y:S01]  /*a180*/  STG.E.64 [R8.64], R4 ;  /* 0x0000000408007986 */ /* 0x0001e2000c101b24 */
[----:B------:R-:W-:Y:S05]  /*a190*/  BRA `(.L_x_2712) ;  /* 0x0000002000007947 */ /* 0x000fea0003800000 */
.L_x_2738:
[----:B------:R-:W-:-:S05]  /*a1a0*/  LOP3.LUT R25, R25, 0xffff, RZ, 0xc0, !PT ;  /* 0x0000ffff19197812 */ /* 0x000fca00078ec0ff */
[----:B------:R0:W-:Y:S02]  /*a1b0*/  STG.E [R8.64], R25 ;  /* 0x0000001908007986 */ /* 0x0001e4000c101924 */
.L_x_2712:
        /* <DEDUP_REMOVED lines=21> */
.L_x_2743:
[----:B------:R0:W-:Y:S01]  /*a310*/  STG.E.U8 [R8.64], R26 ;  /* 0x0000001a08007986 */ /* 0x0001e2000c101124 */
[----:B------:R-:W-:Y:S05]  /*a320*/  BRA `(.L_x_2745) ;  /* 0x00000d9000007947 */ /* 0x000fea0003800000 */
.L_x_2742:
        /* <DEDUP_REMOVED lines=10> */
.L_x_2747:
[----:B------:R-:W-:-:S05]  /*a3d0*/  LOP3.LUT R3, R26, 0xffff, RZ, 0xc0, !PT ;  /* 0x0000ffff1a037812 */ /* 0x000fca00078ec0ff */
[----:B------:R0:W-:Y:S01]  /*a3e0*/  STG.E [R8.64], R3 ;  /* 0x0000000308007986 */ /* 0x0001e2000c101924 */
[----:B------:R-:W-:Y:S05]  /*a3f0*/  BRA `(.L_x_2745) ;  /* 0x00000cc000007947 */ /* 0x000fea0003800000 */
.L_x_2746:
[----:B------:R0:W-:Y:S01]  /*a400*/  STG.E.U16 [R8.64], R26 ;  /* 0x0000001a08007986 */ /* 0x0001e2000c101524 */
[----:B------:R-:W-:Y:S05]  /*a410*/  BRA `(.L_x_2745) ;  /* 0x00000ca000007947 */ /* 0x000fea0003800000 */
.L_x_2741:
        /* <DEDUP_REMOVED lines=9> */
.L_x_2749:
[----:B------:R-:W0:Y:S02]  /*a4b0*/  I2F.S16 R0, R26 ;  /* 0x0000001a00007306 */ /* 0x000e240000101400 */
[----:B0-----:R-:W-:-:S05]  /*a4c0*/  F2FP.PACK_AB R0, RZ, R0 ;  /* 0x00000000ff00723e */ /* 0x001fca00000000ff */
[----:B------:R0:W-:Y:S01]  /*a4d0*/  STG.E.U16 [R8.64], R0 ;  /* 0x0000000008007986 */ /* 0x0001e2000c101524 */
[----:B------:R-:W-:Y:S05]  /*a4e0*/  BRA `(.L_x_2745) ;  /* 0x00000bd000007947 */ /* 0x000fea0003800000 */
.L_x_2748:
        /* <DEDUP_REMOVED lines=10> */
.L_x_2751:
[----:B------:R-:W0:Y:S02]  /*a590*/  I2F.S16 R26, R26 ;  /* 0x0000001a001a7306 */ /* 0x000e240000101400 */
[----:B0-----:R-:W-:-:S04]  /*a5a0*/  F2FP.PACK_AB R3, RZ, R26 ;  /* 0x0000001aff03723e */ /* 0x001fc800000000ff */
[----:B------:R-:W-:-:S05]  /*a5b0*/  PRMT R3, R3, 0x5410, RZ ;  /* 0x0000541003037816 */ /* 0x000fca00000000ff */
[----:B------:R0:W-:Y:S01]  /*a5c0*/  STG.E [R8.64], R3 ;  /* 0x0000000308007986 */ /* 0x0001e2000c101924 */
[----:B------:R-:W-:Y:S05]  /*a5d0*/  BRA `(.L_x_2745) ;  /* 0x00000ae000007947 */ /* 0x000fea0003800000 */
.L_x_2750:
[----:B------:R-:W0:Y:S02]  /*a5e0*/  I2F.F64.S16 R26, R26 ;  /* 0x0000001a001a7312 */ /* 0x000e240000101c00 */
[----:B0-----:R0:W-:Y:S01]  /*a5f0*/  STG.E.64 [R8.64], R26 ;  /* 0x0000001a08007986 */ /* 0x0011e2000c101b24 */
[----:B------:R-:W-:Y:S05]  /*a600*/  BRA `(.L_x_2745) ;  /* 0x00000ab000007947 */ /* 0x000fea0003800000 */
.L_x_2740:
        /* <DEDUP_REMOVED lines=10> */
.L_x_2754:
[----:B------:R-:W0:Y:S01]  /*a6b0*/  I2F.F64.S16 R4, R26 ;  /* 0x0000001a00047312 */ /* 0x000e220000101c00 */
[----:B------:R-:W-:-:S05]  /*a6c0*/  CS2R R6, SRZ ;  /* 0x0000000000067805 */ /* 0x000fca000001ff00 */
[----:B0-----:R0:W-:Y:S01]  /*a6d0*/  STG.E.128 [R8.64], R4 ;  /* 0x0000000408007986 */ /* 0x0011e2000c101d24 */
[----:B------:R-:W-:Y:S05]  /*a6e0*/  BRA `(.L_x_2745) ;  /* 0x000009d000007947 */ /* 0x000fea0003800000 */
.L_x_2753:
        /* <DEDUP_REMOVED lines=21> */
.L_x_2758:
[----:B------:R-:W-:Y:S05]  /*a840*/  BSYNC B0 ;  /* 0x0000000000007941 */ /* 0x000fea0003800000 */
.L_x_2757:
[----:B------:R-:W-:-:S05]  /*a850*/  LOP3.LUT R5, R0, R5, RZ, 0xfc, !PT ;  /* 0x0000000500057212 */ /* 0x000fca00078efcff */
[----:B------:R0:W-:Y:S01]  /*a860*/  STG.E.U8 [R8.64], R5 ;  /* 0x0000000508007986 */ /* 0x0001e2000c101124 */
[----:B------:R-:W-:Y:S05]  /*a870*/  BRA `(.L_x_2745) ;  /* 0x0000084000007947 */ /* 0x000fea0003800000 */
.L_x_2756:
        /* <DEDUP_REMOVED lines=13> */
.L_x_2760:
[----:B------:R-:W-:Y:S01]  /*a950*/  IMAD.MOV.U32 R0, RZ, RZ, 0x7f ;  /* 0x0000007fff007424 */ /* 0x000fe200078e00ff */
[----:B------:R-:W-:-:S04]  /*a960*/  ISETP.GT.U32.AND P0, PT, R3, 0x7f800000, PT ;  /* 0x7f8000000300780c */ /* 0x000fc80003f04070 */
[----:B------:R-:W-:-:S04]  /*a970*/  SEL R0, R0, 0x7c, P0 ;  /* 0x0000007c00007807 */ /* 0x000fc80000000000 */
.L_x_2761:
[----:B------:R-:W-:Y:S05]  /*a980*/  BSYNC B0 ;  /* 0x0000000000007941 */ /* 0x000fea0003800000 */
.L_x_2759:
[----:B------:R-:W-:-:S04]  /*a990*/  LOP3.LUT R3, R5, 0x80000000, RZ, 0xc0, !PT ;  /* 0x8000000005037812 */ /* 0x000fc800078ec0ff */
[----:B------:R-:W-:-:S04]  /*a9a0*/  SHF.R.U32.HI R3, RZ, 0x18, R3 ;  /* 0x00000018ff037819 */ /* 0x000fc80000011603 */
[----:B------:R-:W-:-:S05]  /*a9b0*/  LOP3.LUT R3, R0, R3, RZ, 0xfc, !PT ;  /* 0x0000000300037212 */ /* 0x000fca00078efcff */
[----:B------:R0:W-:Y:S01]  /*a9c0*/  STG.E.U8 [R8.64], R3 ;  /* 0x0000000308007986 */ /* 0x0001e2000c101124 */
[----:B------:R-:W-:Y:S05]  /*a9d0*/  BRA `(.L_x_2745) ;  /* 0x000006e000007947 */ /* 0x000fea0003800000 */
.L_x_2755:
[----:B------:R-:W0:Y:S02]  /*a9e0*/  I2F.S16 R0, R26 ;  /* 0x0000001a00007306 */ /* 0x000e240000101400 */
[----:B0-----:R-:W-:-:S05]  /*a9f0*/  F2FP.BF16.PACK_AB R0, RZ, R0 ;  /* 0x00000000ff00723e */ /* 0x001fca00000010ff */
[----:B------:R0:W-:Y:S01]  /*aa00*/  STG.E.U16 [R8.64], R0 ;  /* 0x0000000008007986 */ /* 0x0001e2000c101524 */
[----:B------:R-:W-:Y:S05]  /*aa10*/  BRA `(.L_x_2745) ;  /* 0x000006a000007947 */ /* 0x000fea0003800000 */
.L_x_2752:
        /* <DEDUP_REMOVED lines=10> */
.L_x_2764:
        /* <DEDUP_REMOVED lines=17> */
.L_x_2767:
[----:B------:R-:W-:-:S04]  /*abd0*/  LOP3.LUT R3, R5, 0x80000000, RZ, 0xc0, !PT ;  /* 0x8000000005037812 */ /* 0x000fc800078ec0ff */
[----:B------:R-:W-:-:S04]  /*abe0*/  SHF.R.U32.HI R3, RZ, 0x18, R3 ;  /* 0x00000018ff037819 */ /* 0x000fc80000011603 */
[----:B------:R-:W-:-:S04]  /*abf0*/  LOP3.LUT R0, R0, R3, RZ, 0xfc, !PT ;  /* 0x0000000300007212 */ /* 0x000fc800078efcff */
[----:B------:R-:W-:Y:S02]  /*ac00*/  PRMT R4, R0, 0x7610, R4 ;  /* 0x0000761000047816 */ /* 0x000fe40000000004 */
.L_x_2766:
[----:B------:R-:W-:Y:S05]  /*ac10*/  BSYNC B0 ;  /* 0x0000000000007941 */ /* 0x000fea0003800000 */
.L_x_2765:
[----:B------:R0:W-:Y:S01]  /*ac20*/  STG.E.U8 [R8.64], R4 ;  /* 0x0000000408007986 */ /* 0x0001e2000c101124 */
[----:B------:R-:W-:Y:S05]  /*ac30*/  BRA `(.L_x_2745) ;  /* 0x0000048000007947 */ /* 0x000fea0003800000 */
.L_x_2763:
        /* <DEDUP_REMOVED lines=17> */
.L_x_2770:
[----:B------:R-:W-:-:S04]  /*ad50*/  LOP3.LUT R3, R5, 0x80000000, RZ, 0xc0, !PT ;  /* 0x8000000005037812 */ /* 0x000fc800078ec0ff */
[----:B------:R-:W-:-:S04]  /*ad60*/  SHF.R.U32.HI R3, RZ, 0x18, R3 ;  /* 0x00000018ff037819 */ /* 0x000fc80000011603 */
[----:B------:R-:W-:-:S04]  /*ad70*/  LOP3.LUT R0, R0, R3, RZ, 0xfc, !PT ;  /* 0x0000000300007212 */ /* 0x000fc800078efcff */
[----:B------:R-:W-:Y:S02]  /*ad80*/  PRMT R4, R0, 0x7610, R4 ;  /* 0x0000761000047816 */ /* 0x000fe40000000004 */
.L_x_2769:
[----:B------:R-:W-:Y:S05]  /*ad90*/  BSYNC B0 ;  /* 0x0000000000007941 */ /* 0x000fea0003800000 */
.L_x_2768:
[----:B------:R0:W-:Y:S01]  /*ada0*/  STG.E.U8 [R8.64], R4 ;  /* 0x0000000408007986 */ /* 0x0001e2000c101124 */
[----:B------:R-:W-:Y:S05]  /*adb0*/  BRA `(.L_x_2745) ;  /* 0x0000030000007947 */ /* 0x000fea0003800000 */
.L_x_2762:
        /* <DEDUP_REMOVED lines=22> */
.L_x_2744:
        /* <DEDUP_REMOVED lines=20> */
.L_x_2772:
[----:B------:R-:W-:Y:S01]  /*b060*/  LOP3.LUT R26, R26, 0xffff, RZ, 0xc0, !PT ;  /* 0x0000ffff1a1a7812 */ /* 0x000fe200078ec0ff */
[----:B------:R-:W-:-:S05]  /*b070*/  IMAD.MOV.U32 R27, RZ, RZ, RZ ;  /* 0x000000ffff1b7224 */ /* 0x000fca00078e00ff */
[----:B------:R0:W-:Y:S01]  /*b080*/  STG.E.64 [R8.64], R26 ;  /* 0x0000001a08007986 */ /* 0x0001e2000c101b24 */
[----:B------:R-:W-:Y:S05]  /*b090*/  BRA `(.L_x_2745) ;  /* 0x0000002000007947 */ /* 0x000fea0003800000 */
.L_x_2771:
[----:B------:R-:W-:-:S05]  /*b0a0*/  LOP3.LUT R3, R26, 0xffff, RZ, 0xc0, !PT ;  /* 0x0000ffff1a037812 */ /* 0x000fca00078ec0ff */
[----:B------:R0:W-:Y:S02]  /*b0b0*/  STG.E [R8.64], R3 ;  /* 0x0000000308007986 */ /* 0x0001e4000c101924 */
.L_x_2745:
[----:B------:R-:W-:Y:S02]  /*b0c0*/  IADD3 R17, R17, 0x80, RZ ;  /* 0x0000008011117810 */ /* 0x000fe40007ffe0ff */
.L_x_2706:
[----:B------:R-:W-:Y:S05]  /*b0d0*/  BSYNC B6 ;  /* 0x0000000000067941 */ /* 0x000fea0003800000 */
.L_x_2705:
        /* <DEDUP_REMOVED lines=19> */
.L_x_2776:
[----:B------:R-:W-:Y:S01]  /*b210*/  STG.E.U8 [R2.64], R28 ;  /* 0x0000001c02007986 */ /* 0x000fe2000c101124 */
[----:B------:R-:W-:Y:S05]  /*b220*/  EXIT ;  /* 0x000000000000794d */ /* 0x000fea0003800000 */
.L_x_2775:
        /* <DEDUP_REMOVED lines=8> */
[----:B------:R-:W-:Y:S01]  /*b2b0*/  STG.E.64 [R2.64], R28 ;  /* 0x0000001c02007986 */ /* 0x000fe2000c101b24 */
[----:B------:R-:W-:Y:S05]  /*b2c0*/  EXIT ;  /* 0x000000000000794d */ /* 0x000fea0003800000 */
.L_x_2779:
[----:B------:R-:W-:-:S05]  /*b2d0*/  LOP3.LUT R5, R28, 0xffff, RZ, 0xc0, !PT ;  /* 0x0000ffff1c057812 */ /* 0x000fca00078ec0ff */
[----:B------:R-:W-:Y:S01]  /*b2e0*/  STG.E [R2.64], R5 ;  /* 0x0000000502007986 */ /* 0x000fe2000c101924 */
[----:B------:R-:W-:Y:S05]  /*b2f0*/  EXIT ;  /* 0x000000000000794d */ /* 0x000fea0003800000 */
.L_x_2778:
[----:B------:R-:W-:Y:S01]  /*b300*/  STG.E.U16 [R2.64], R28 ;  /* 0x0000001c02007986 */ /* 0x000fe2000c101524 */
[----:B------:R-:W-:Y:S05]  /*b310*/  EXIT ;  /* 0x000000000000794d */ /* 0x000fea0003800000 */
.L_x_2774:
[----:B------:R-:W-:-:S13]  /*b320*/  ISETP.GT.AND P0, PT, R0, 0x6, PT ;  /* 0x000000060000780c */ /* 0x000fda0003f04270 */
[----:B------:R-:W-:Y:S05]  /*b330*/  @P0 BRA `(.L_x_2780) ;  /* 0x000000b000000947 */ /* 0x000fea0003800000 */
[----:B------:R-:W-:-:S13]  /*b340*/  ISETP.NE.AND P0, PT, R0, 0x5, PT ;  /* 0x000000050000780c */ /* 0x000fda0003f05270 */
[----:B------:R-:W-:Y:S05]  /*b350*/  @!P0 BRA `(.L_x_2781) ;  /* 0x0000005000008947 */ /* 0x000fea0003800000 */
[----:B------:R-:W-:-:S13]  /*b360*/  ISETP.NE.AND P0, PT, R0, 0x6, PT ;  /* 0x000000060000780c */ /* 0x000fda0003f05270 */
[----:B------:R-:W-:Y:S05]  /*b370*/  @P0 BRA `(.L_x_2777) ;  /* 0x00000aa000000947 */ /* 0x000fea0003800000 */
[----:B------:R-:W0:Y:S02]  /*b380*/  I2F.S16 R5, R28 ;  /* 0x0000001c00057306 */ /* 0x000e240000101400 */
[----:B0-----:R-:W-:Y:S01]  /*b390*/  STG.E [R2.64], R5 ;  /* 0x0000000502007986 */ /* 0x001fe2000c101924 */
[----:B------:R-:W-:Y:S05]  /*b3a0*/  EXIT ;  /* 0x000000000000794d */ /* 0x000fea0003800000 */
.L_x_2781:
[----:B------:R-:W0:Y:S02]  /*b3b0*/  I2F.S16 R0, R28 ;  /* 0x0000001c00007306 */ /* 0x000e240000101400 */
[----:B0-----:R-:W-:-:S05]  /*b3c0*/  F2FP.PACK_AB R0, RZ, R0 ;  /* 0x00000000ff00723e */ /* 0x001fca00000000ff */
[----:B------:R-:W-:Y:S01]  /*b3d0*/  STG.E.U16 [R2.64], R0 ;  /* 0x0000000002007986 */ /* 0x000fe2000c101524 */
[----:B------:R-:W-:Y:S05]  /*b3e0*/  EXIT ;  /* 0x000000000000794d */ /* 0x000fea0003800000 */
.L_x_2780:
        /* <DEDUP_REMOVED lines=8> */
[----:B0-----:R-:W-:Y:S01]  /*b470*/  STG.E.64 [R2.64], R28 ;  /* 0x0000001c02007986 */ /* 0x001fe2000c101b24 */
[----:B------:R-:W-:Y:S05]  /*b480*/  EXIT ;  /* 0x000000000000794d */ /* 0x000fea0003800000 */
.L_x_2783:
[----:B------:R-:W0:Y:S02]  /*b490*/  I2F.S16 R28, R28 ;  /* 0x0000001c001c7306 */ /* 0x000e240000101400 */
[----:B0-----:R-:W-:-:S04]  /*b4a0*/  F2FP.PACK_AB R5, RZ, R28 ;  /* 0x0000001cff05723e */ /* 0x001fc800000000ff */
[----:B------:R-:W-:-:S05]  /*b4b0*/  PRMT R5, R5, 0x5410, RZ ;  /* 0x0000541005057816 */ /* 0x000fca00000000ff */
[----:B------:R-:W-:Y:S01]  /*b4c0*/  STG.E [R2.64], R5 ;  /* 0x0000000502007986 */ /* 0x000fe2000c101924 */
[----:B------:R-:W-:Y:S05]  /*b4d0*/  EXIT ;  /* 0x000000000000794d */ /* 0x000fea0003800000 */
.L_x_2782:
[----:B------:R-:W0:Y:S02]  /*b4e0*/  I2F.F64.S16 R28, R28 ;  /* 0x0000001c001c7312 */ /* 0x000e240000101c00 */
[----:B0-----:R-:W-:Y:S01]  /*b4f0*/  STG.E.64 [R2.64], R28 ;  /* 0x0000001c02007986 */ /* 0x001fe2000c101b24 */
[----:B------:R-:W-:Y:S05]  /*b500*/  EXIT ;  /* 0x000000000000794d */ /* 0x000fea0003800000 */
.L_x_2773:
        /* <DEDUP_REMOVED lines=10> */
.L_x_2786:
[----:B------:R-:W0:Y:S01]  /*b5b0*/  I2F.F64.S16 R4, R28 ;  /* 0x0000001c00047312 */ /* 0x000e220000101c00 */
[----:B------:R-:W-:-:S05]  /*b5c0*/  CS2R R6, SRZ ;  /* 0x0000000000067805 */ /* 0x000fca000001ff00 */
[----:B0-----:R-:W-:Y:S01]  /*b5d0*/  STG.E.128 [R2.64], R4 ;  /* 0x0000000402007986 */ /* 0x001fe2000c101d24 */
[----:B------:R-:W-:Y:S05]  /*b5e0*/  EXIT ;  /* 0x000000000000794d */ /* 0x000fea0003800000 */
.L_x_2785:
        /* <DEDUP_REMOVED lines=21> */
.L_x_2790:
[----:B------:R-:W-:Y:S05]  /*b740*/  BSYNC B0 ;  /* 0x0000000000007941 */ /* 0x000fea0003800000 */
.L_x_2789:
[----:B------:R-:W-:-:S05]  /*b750*/  LOP3.LUT R5, R0, R5, RZ, 0xfc, !PT ;  /* 0x0000000500057212 */ /* 0x000fca00078efcff */
[----:B------:R-:W-:Y:S01]  /*b760*/  STG.E.U8 [R2.64], R5 ;  /* 0x0000000502007986 */ /* 0x000fe2000c101124 */
[----:B------:R-:W-:Y:S05]  /*b770*/  EXIT ;  /* 0x000000000000794d */ /* 0x000fea0003800000 */
.L_x_2788:
        /* <DEDUP_REMOVED lines=13> */
.L_x_2792:
[----:B------:R-:W-:Y:S01]  /*b850*/  IMAD.MOV.U32 R0, RZ, RZ, 0x7f ;  /* 0x0000007fff007424 */ /* 0x000fe200078e00ff */
[----:B------:R-:W-:-:S04]  /*b860*/  ISETP.GT.U32.AND P0, PT, R4, 0x7f800000, PT ;  /* 0x7f8000000400780c */ /* 0x000fc80003f04070 */
[----:B------:R-:W-:-:S04]  /*b870*/  SEL R0, R0, 0x7c, P0 ;  /* 0x0000007c00007807 */ /* 0x000fc80000000000 */
.L_x_2793:
[----:B------:R-:W-:Y:S05]  /*b880*/  BSYNC B0 ;  /* 0x0000000000007941 */ /* 0x000fea0003800000 */
.L_x_2791:
[----:B------:R-:W-:-:S04]  /*b890*/  LOP3.LUT R4, R5, 0x80000000, RZ, 0xc0, !PT ;  /* 0x8000000005047812 */ /* 0x000fc800078ec0ff */
[----:B------:R-:W-:-:S04]  /*b8a0*/  SHF.R.U32.HI R5, RZ, 0x18, R4 ;  /* 0x00000018ff057819 */ /* 0x000fc80000011604 */
[----:B------:R-:W-:-:S05]  /*b8b0*/  LOP3.LUT R5, R0, R5, RZ, 0xfc, !PT ;  /* 0x0000000500057212 */ /* 0x000fca00078efcff */
[----:B------:R-:W-:Y:S01]  /*b8c0*/  STG.E.U8 [R2.64], R5 ;  /* 0x0000000502007986 */ /* 0x000fe2000c101124 */
[----:B------:R-:W-:Y:S05]  /*b8d0*/  EXIT ;  /* 0x000000000000794d */ /* 0x000fea0003800000 */
.L_x_2787:
[----:B------:R-:W0:Y:S02]  /*b8e0*/  I2F.S16 R0, R28 ;  /* 0x0000001c00007306 */ /* 0x000e240000101400 */
[----:B0-----:R-:W-:-:S05]  /*b8f0*/  F2FP.BF16.PACK_AB R0, RZ, R0 ;  /* 0x00000000ff00723e */ /* 0x001fca00000010ff */
[----:B------:R-:W-:Y:S01]  /*b900*/  STG.E.U16 [R2.64], R0 ;  /* 0x0000000002007986 */ /* 0x000fe2000c101524 */
[----:B------:R-:W-:Y:S05]  /*b910*/  EXIT ;  /* 0x000000000000794d */ /* 0x000fea0003800000 */
.L_x_2784:
        /* <DEDUP_REMOVED lines=10> */
.L_x_2796:
        /* <DEDUP_REMOVED lines=17> */
.L_x_2799:
[----:B------:R-:W-:-:S04]  /*bad0*/  LOP3.LUT R0, R7, 0x80000000, RZ, 0xc0, !PT ;  /* 0x8000000007007812 */ /* 0x000fc800078ec0ff */
[----:B------:R-:W-:-:S04]  /*bae0*/  SHF.R.U32.HI R5, RZ, 0x18, R0 ;  /* 0x00000018ff057819 */ /* 0x000fc80000011600 */
[----:B------:R-:W-:-:S04]  /*baf0*/  LOP3.LUT R4, R4, R5, RZ, 0xfc, !PT ;  /* 0x0000000504047212 */ /* 0x000fc800078efcff */
[----:B------:R-:W-:Y:S02]  /*bb00*/  PRMT R0, R4, 0x7610, R0 ;  /* 0x0000761004007816 */ /* 0x000fe40000000000 */
.L_x_2798:
[----:B------:R-:W-:Y:S05]  /*bb10*/  BSYNC B0 ;  /* 0x0000000000007941 */ /* 0x000fea0003800000 */
.L_x_2797:
[----:B------:R-:W-:Y:S01]  /*bb20*/  STG.E.U8 [R2.64], R0 ;  /* 0x0000000002007986 */ /* 0x000fe2000c101124 */
[----:B------:R-:W-:Y:S05]  /*bb30*/  EXIT ;  /* 0x000000000000794d */ /* 0x000fea0003800000 */
.L_x_2795:
        /* <DEDUP_REMOVED lines=17> */
.L_x_2802:
[----:B------:R-:W-:-:S04]  /*bc50*/  LOP3.LUT R0, R7, 0x80000000, RZ, 0xc0, !PT ;  /* 0x8000000007007812 */ /* 0x000fc800078ec0ff */
[----:B------:R-:W-:-:S04]  /*bc60*/  SHF.R.U32.HI R5, RZ, 0x18, R0 ;  /* 0x00000018ff057819 */ /* 0x000fc80000011600 */
[----:B------:R-:W-:-:S04]  /*bc70*/  LOP3.LUT R4, R4, R5, RZ, 0xfc, !PT ;  /* 0x0000000504047212 */ /* 0x000fc800078efcff */
[----:B------:R-:W-:Y:S02]  /*bc80*/  PRMT R0, R4, 0x7610, R0 ;  /* 0x0000761004007816 */ /* 0x000fe40000000000 */
.L_x_2801:
[----:B------:R-:W-:Y:S05]  /*bc90*/  BSYNC B0 ;  /* 0x0000000000007941 */ /* 0x000fea0003800000 */
.L_x_2800:
[----:B------:R-:W-:Y:S01]  /*bca0*/  STG.E.U8 [R2.64], R0 ;  /* 0x0000000002007986 */ /* 0x000fe2000c101124 */
[----:B------:R-:W-:Y:S05]  /*bcb0*/  EXIT ;  /* 0x000000000000794d */ /* 0x000fea0003800000 */
.L_x_2794:
        /* <DEDUP_REMOVED lines=22> */
.L_x_2777:
        /* <DEDUP_REMOVED lines=20> */
.L_x_2804:
[----:B------:R-:W-:Y:S01]  /*bf60*/  LOP3.LUT R28, R28, 0xffff, RZ, 0xc0, !PT ;  /* 0x0000ffff1c1c7812 */ /* 0x000fe200078ec0ff */
[----:B------:R-:W-:-:S05]  /*bf70*/  IMAD.MOV.U32 R29, RZ, RZ, RZ ;  /* 0x000000ffff1d7224 */ /* 0x000fca00078e00ff */
[----:B------:R-:W-:Y:S01]  /*bf80*/  STG.E.64 [R2.64], R28 ;  /* 0x0000001c02007986 */ /* 0x000fe2000c101b24 */
[----:B------:R-:W-:Y:S05]  /*bf90*/  EXIT ;  /* 0x000000000000794d */ /* 0x000fea0003800000 */
.L_x_2803:
[----:B------:R-:W-:-:S05]  /*bfa0*/  LOP3.LUT R5, R28, 0xffff, RZ, 0xc0, !PT ;  /* 0x0000ffff1c057812 */ /* 0x000fca00078ec0ff */
[----:B------:R-:W-:Y:S01]  /*bfb0*/  STG.E [R2.64], R5 ;  /* 0x0000000502007986 */ /* 0x000fe2000c101924 */
[----:B------:R-:W-:Y:S05]  /*bfc0*/  EXIT ;  /* 0x000000000000794d */ /* 0x000fea0003800000 */
.L_x_2805:
        /* <DEDUP_REMOVED lines=11> */
.L_x_29848:


//--------------------- .text._ZN2at6native18elementwise_kernelILi128ELi4EZNS0_22gpu_kernel_impl_nocastINS0_13BinaryFunctorIbbbZZZNS0_21heaviside_kernel_cudaERNS_18TensorIteratorBaseEENKUlvE_clEvENKUlvE7_clEvEUlbbE_EEEEvS5_RKT_EUliE_EEviT1_ --------------------------
	.section	.text._ZN2at6native18elementwise_kernelILi128ELi4EZNS0_22gpu_kernel_impl_nocastINS0_13BinaryFunctorIbbbZZZNS0_21heaviside_kernel_cudaERNS_18TensorIteratorBaseEENKUlvE_clEvENKUlvE7_clEvEUlbbE_EEEEvS5_RKT_EUliE_EEviT1_,"ax",@progbits
	.sectioninfo	@"SHI_REGISTERS=12"
	.align	128
        .global         _ZN2at6native18elementwise_kernelILi128ELi4EZNS0_22gpu_kernel_impl_nocastINS0_13BinaryFunctorIbbbZZZNS0_21heaviside_kernel_cudaERNS_18TensorIteratorBaseEENKUlvE_clEvENKUlvE7_clEvEUlbbE_EEEEvS5_RKT_EUliE_EEviT1_
        .type           _ZN2at6native18elementwise_kernelILi128ELi4EZNS0_22gpu_kernel_impl_nocastINS0_13BinaryFunctorIbbbZZZNS0_21heaviside_kernel_cudaERNS_18TensorIteratorBaseEENKUlvE_clEvENKUlvE7_clEvEUlbbE_EEEEvS5_RKT_EUliE_EEviT1_,@function
        .size           _ZN2at6native18elementwise_kernelILi128ELi4EZNS0_22gpu_kernel_impl_nocastINS0_13BinaryFunctorIbbbZZZNS0_21heaviside_kernel_cudaERNS_18TensorIteratorBaseEENKUlvE_clEvENKUlvE7_clEvEUlbbE_EEEEvS5_RKT_EUliE_EEviT1_,(.L_x_29849 - _ZN2at6native18elementwise_kernelILi128ELi4EZNS0_22gpu_kernel_impl_nocastINS0_13BinaryFunctorIbbbZZZNS0_21heaviside_kernel_cudaERNS_18TensorIteratorBaseEENKUlvE_clEvENKUlvE7_clEvEUlbbE_EEEEvS5_RKT_EUliE_EEviT1_)
        .other          _ZN2at6native18elementwise_kernelILi128ELi4EZNS0_22gpu_kernel_impl_nocastINS0_13BinaryFunctorIbbbZZZNS0_21heaviside_kernel_cudaERNS_18TensorIteratorBaseEENKUlvE_clEvENKUlvE7_clEvEUlbbE_EEEEvS5_RKT_EUliE_EEviT1_,@"STO_CUDA_ENTRY STV_DEFAULT"
_ZN2at6native18elementwise_kernelILi128ELi4EZNS0_22gpu_kernel_impl_nocastINS0_13BinaryFunctorIbbbZZZNS0_21heaviside_kernel_cudaERNS_18TensorIteratorBaseEENKUlvE_clEvENKUlvE7_clEvEUlbbE_EEEEvS5_RKT_EUliE_EEviT1_:
.text._ZN2at6native18elementwise_kernelILi128ELi4EZNS0_22gpu_kernel_impl_nocastINS0_13BinaryFunctorIbbbZZZNS0_21heaviside_kernel_cudaERNS_18TensorIteratorBaseEENKUlvE_clEvENKUlvE7_clEvEUlbbE_EEEEvS5_RKT_EUliE_EEviT1_:
        /* <DEDUP_REMOVED lines=261> */
.L_x_2808:
[----:B------:R-:W-:Y:S02]  /*1050*/  IADD3 R6, P0, R3, c[0x0][0x3d0], RZ ;  /* 0x0000f40003067a10 */ /* 0x000fe40007f1e0ff */
[----:B------:R-:W-:Y:S02]  /*1060*/  IADD3 R4, P1, R4, c[0x0][0x3d8], RZ ;  /* 0x0000f60004047a10 */ /* 0x000fe40007f3e0ff */
[----:B------:R-:W-:Y:S02]  /*1070*/  IADD3.X R7, RZ, c[0x0][0x3d4], RZ, P0, !PT ;  /* 0x0000f500ff077a10 */ /* 0x000fe400007fe4ff */
[----:B------:R-:W-:-:S04]  /*1080*/  IADD3.X R5, RZ, c[0x0][0x3dc], RZ, P1, !PT ;  /* 0x0000f700ff057a10 */ /* 0x000fc80000ffe4ff */
[----:B------:R-:W2:Y:S04]  /*1090*/  LDG.E.U8 R7, [R6.64] ;  /* 0x0000000406077981 */ /* 0x000ea8000c1e1100 */
[----:B------:R-:W2:Y:S01]  /*10a0*/  LDG.E.U8 R4, [R4.64] ;  /* 0x0000000404047981 */ /* 0x000ea2000c1e1100 */
[----:B------:R-:W-:-:S04]  /*10b0*/  IADD3 R2, P1, R2, c[0x0][0x3c8], RZ ;  /* 0x0000f20002027a10 */ /* 0x000fc80007f3e0ff */
[----:B------:R-:W-:Y:S02]  /*10c0*/  IADD3.X R3, RZ, c[0x0][0x3cc], RZ, P1, !PT ;  /* 0x0000f300ff037a10 */ /* 0x000fe40000ffe4ff */
[----:B------:R-:W-:Y:S02]  /*10d0*/  IADD3 R0, R0, 0x80, RZ ;  /* 0x0000008000007810 */ /* 0x000fe40007ffe0ff */
[----:B--2---:R-:W-:-:S04]  /*10e0*/  LOP3.LUT P0, RZ, R4, 0xff, R7, 0xc8, !PT ;  /* 0x000000ff04ff7812 */ /* 0x004fc8000780c807 */
[----:B------:R-:W-:-:S05]  /*10f0*/  SEL R9, RZ, 0x1, !P0 ;  /* 0x00000001ff097807 */ /* 0x000fca0004000000 */
[----:B------:R0:W-:Y:S04]  /*1100*/  STG.E.U8 [R2.64], R9 ;  /* 0x0000000902007986 */ /* 0x0001e8000c101104 */
.L_x_2807:
[----:B------:R-:W-:Y:S05]  /*1110*/  BSYNC B0 ;  /* 0x0000000000007941 */ /* 0x000fea0003800000 */
.L_x_2806:
        /* <DEDUP_REMOVED lines=256> */
.L_x_2811:
        /* <DEDUP_REMOVED lines=11> */
[----:B------:R0:W-:Y:S01]  /*21d0*/  STG.E.U8 [R2.64], R9 ;  /* 0x0000000902007986 */ /* 0x0001e2000c101104 */
[----:B------:R-:W-:-:S13]  /*21e0*/  ISETP.GE.AND P0, PT, R0, c[0x0][0x160], PT ;  /* 0x0000580000007a0c */ /* 0x000fda0003f06270 */
[----:B------:R-:W-:Y:S05]  /*21f0*/  @P0 BRA `(.L_x_2810) ;  /* 0x0000109000000947 */ /* 0x000fea0003800000 */
[----:B0-----:R-:W-:Y:S01]  /*2200*/  ISETP.NE.AND P0, PT, RZ, c[0x0][0x168], PT ;  /* 0x00005a00ff007a0c */ /* 0x001fe20003f05270 */
        /* <DEDUP_REMOVED lines=252> */
.L_x_2812:
        /* <DEDUP_REMOVED lines=12> */
.L_x_2810:
[----:B0-----:R-:W-:Y:S05]  /*3290*/  BSYNC B0 ;  /* 0x0000000000007941 */ /* 0x001fea0003800000 */
.L_x_2809:
[----:B------:R-:W-:-:S13]  /*32a0*/  ISETP.GE.AND P0, PT, R0, c[0x0][0x160], PT ;  /* 0x0000580000007a0c */ /* 0x000fda0003f06270 */
[----:B------:R-:W-:Y:S05]  /*32b0*/  @P0 EXIT ;  /* 0x000000000000094d */ /* 0x000fea0003800000 */
        /* <DEDUP_REMOVED lines=253> */
.L_x_2813:
        /* <DEDUP_REMOVED lines=8> */
[----:B--2---:R-:W-:-:S04]  /*4310*/  LOP3.LUT P0, RZ, R4, 0xff, R7, 0xc8, !PT ;  /* 0x000000ff04ff7812 */ /* 0x004fc8000780c807 */
[----:B------:R-:W-:-:S05]  /*4320*/  SEL R9, RZ, 0x1, !P0 ;  /* 0x00000001ff097807 */ /* 0x000fca0004000000 */
[----:B------:R-:W-:Y:S01]  /*4330*/  STG.E.U8 [R2.64], R9 ;  /* 0x0000000902007986 */ /* 0x000fe2000c101104 */
[----:B------:R-:W-:Y:S05]  /*4340*/  EXIT ;  /* 0x000000000000794d */ /* 0x000fea0003800000 */
.L_x_2814:
        /* <DEDUP_REMOVED lines=11> */
.L_x_29849:


//--------------------- .text._ZN2at6native27unrolled_elementwise_kernelINS0_13BinaryFunctorIbbbZZZNS0_21heaviside_kernel_cudaERNS_18TensorIteratorBaseEENKUlvE_clEvENKUlvE7_clEvEUlbbE_EESt5arrayIPcLm3EELi4E23TrivialOffsetCalculatorILi2EjESC_ILi1EjENS0_6memory15LoadWithoutCastENSF_16StoreWithoutCastEEEviT_T0_T2_T3_T4_T5_ --------------------------
	.section	.text._ZN2at6native27unrolled_elementwise_kernelINS0_13BinaryFunctorIbbbZZZNS0_21heaviside_kernel_cudaERNS_18TensorIteratorBaseEENKUlvE_clEvENKUlvE7_clEvEUlbbE_EESt5arrayIPcLm3EELi4E23TrivialOffsetCalculatorILi2EjESC_ILi1EjENS0_6memory15LoadWithoutCastENSF_16StoreWithoutCastEEEviT_T0_T2_T3_T4_T5_,"ax",@progbits
	.sectioninfo	@"SHI_REGISTERS=21"
	.align	128
        .global         _ZN2at6native27unrolled_elementwise_kernelINS0_13BinaryFunctorIbbbZZZNS0_21heaviside_kernel_cudaERNS_18TensorIteratorBaseEENKUlvE_clEvENKUlvE7_clEvEUlbbE_EESt5arrayIPcLm3EELi4E23TrivialOffsetCalculatorILi2EjESC_ILi1EjENS0_6memory15LoadWithoutCastENSF_16StoreWithoutCastEEEviT_T0_T2_T3_T4_T5_
        .type           _ZN2at6native27unrolled_elementwise_kernelINS0_13BinaryFunctorIbbbZZZNS0_21heaviside_kernel_cudaERNS_18TensorIteratorBaseEENKUlvE_clEvENKUlvE7_clEvEUlbbE_EESt5arrayIPcLm3EELi4E23TrivialOffsetCalculatorILi2EjESC_ILi1EjENS0_6memory15LoadWithoutCastENSF_16StoreWithoutCastEEEviT_T0_T2_T3_T4_T5_,@function
        .size           _ZN2at6native27unrolled_elementwise_kernelINS0_13BinaryFunctorIbbbZZZNS0_21heaviside_kernel_cudaERNS_18TensorIteratorBaseEENKUlvE_clEvENKUlvE7_clEvEUlbbE_EESt5arrayIPcLm3EELi4E23TrivialOffsetCalculatorILi2EjESC_ILi1EjENS0_6memory15LoadWithoutCastENSF_16StoreWithoutCastEEEviT_T0_T2_T3_T4_T5_,(.L_x_29850 - _ZN2at6native27unrolled_elementwise_kernelINS0_13BinaryFunctorIbbbZZZNS0_21heaviside_kernel_cudaERNS_18TensorIteratorBaseEENKUlvE_clEvENKUlvE7_clEvEUlbbE_EESt5arrayIPcLm3EELi4E23TrivialOffsetCalculatorILi2EjESC_ILi1EjENS0_6memory15LoadWithoutCastENSF_16StoreWithoutCastEEEviT_T0_T2_T3_T4_T5_)
        .other          _ZN2at6native27unrolled_elementwise_kernelINS0_13BinaryFunctorIbbbZZZNS0_21heaviside_kernel_cudaERNS_18TensorIteratorBaseEENKUlvE_clEvENKUlvE7_clEvEUlbbE_EESt5arrayIPcLm3EELi4E23TrivialOffsetCalculatorILi2EjESC_ILi1EjENS0_6memory15LoadWithoutCastENSF_16StoreWithoutCastEEEviT_T0_T2_T3_T4_T5_,@"STO_CUDA_ENTRY STV_DEFAULT"
_ZN2at6native27unrolled_elementwise_kernelINS0_13BinaryFunctorIbbbZZZNS0_21heaviside_kernel_cudaERNS_18TensorIteratorBaseEENKUlvE_clEvENKUlvE7_clEvEUlbbE_EESt5arrayIPcLm3EELi4E23TrivialOffsetCalculatorILi2EjESC_ILi1EjENS0_6memory15LoadWithoutCastENSF_16StoreWithoutCastEEEviT_T0_T2_T3_T4_T5_:
.text._ZN2at6native27unrolled_elementwise_kernelINS0_13BinaryFunctorIbbbZZZNS0_21heaviside_kernel_cudaERNS_18TensorIteratorBaseEENKUlvE_clEvENKUlvE7_clEvEUlbbE_EESt5arrayIPcLm3EELi4E23TrivialOffsetCalculatorILi2EjESC_ILi1EjENS0_6memory15LoadWithoutCastENSF_16StoreWithoutCastEEEviT_T0_T2_T3_T4_T5_:
[----:B------:R-:W-:Y:S02]  /*0000*/  IMAD.MOV.U32 R1, RZ, RZ, c[0x0][0x28] ;  /* 0x00000a00ff017624 */ /* 0x000fe400078e00ff */
[----:B------:R-:W0:Y:S01]  /*0010*/  S2R R0, SR_CTAID.X ;  /* 0x0000000000007919 */ /* 0x000e220000002500 */
[----:B------:R-:W-:Y:S01]  /*0020*/  IMAD.MOV.U32 R5, RZ, RZ, -0x200 ;  /* 0xfffffe00ff057424 */ /* 0x000fe200078e00ff */
[----:B------:R-:W-:Y:S02]  /*0030*/  ULDC.64 UR4, c[0x0][0x118] ;  /* 0x0000460000047ab9 */ /* 0x000fe40000000a00 */
[----:B------:R-:W1:Y:S01]  /*0040*/  S2R R3, SR_TID.X ;  /* 0x0000000000037919 */ /* 0x000e620000002100 */
[----:B0-----:R-:W-:Y:S02]  /*0050*/  IMAD R2, R0, R5, c[0x0][0x160] ;  /* 0x0000580000027624 */ /* 0x001fe400078e0205 */
[----:B-1----:R-:W-:-:S03]  /*0060*/  IMAD.MOV.U32 R13, RZ, RZ, R3 ;  /* 0x000000ffff0d7224 */ /* 0x002fc600078e0003 */
[----:B------:R-:W-:-:S13]  /*0070*/  ISETP.GE.AND P1, PT, R3, R2, PT ;  /* 0x000000020300720c */ /* 0x000fda0003f26270 */
[----:B------:R-:W-:Y:S01]  /*0080*/  @!P1 IMAD R10, R0, 0x200, R13 ;  /* 0x00000200000a9824 */ /* 0x000fe200078e020d */
[----:B------:R-:W-:-:S04]  /*0090*/  @!P1 IADD3 R13, R13, 0x80, RZ ;  /* 0x000000800d0d9810 */ /* 0x000fc80007ffe0ff */
[----:B------:R-:W-:Y:S02]  /*00a0*/  ISETP.GE.AND P5, PT, R13, R2, PT ;  /* 0x000000020d00720c */ /* 0x000fe40003fa6270 */
[----:B------:R-:W-:-:S05]  /*00b0*/  @!P1 IADD3 R4, P0, R10, c[0x0][0x170], RZ ;  /* 0x00005c000a049a10 */ /* 0x000fca0007f1e0ff */
[----:B------:R-:W-:-:S06]  /*00c0*/  @!P1 IMAD.X R5, RZ, RZ, c[0x0][0x174], P0 ;  /* 0x00005d00ff059624 */ /* 0x000fcc00000e06ff */
[----:B------:R-:W-:Y:S01]  /*00d0*/  @!P5 IMAD R8, R0, 0x200, R13 ;  /* 0x000002000008d824 */ /* 0x000fe200078e020d */
[----:B------:R-:W-:Y:S01]  /*00e0*/  @!P5 IADD3 R13, R13, 0x80, RZ ;  /* 0x000000800d0dd810 */ /* 0x000fe20007ffe0ff */
[----:B------:R0:W2:Y:S03]  /*00f0*/  @!P1 LDG.E.U8 R5, [R4.64] ;  /* 0x0000000404059981 */ /* 0x0000a6000c1e1100 */
[----:B------:R-:W-:Y:S02]  /*0100*/  ISETP.GE.AND P2, PT, R13, R2, PT ;  /* 0x000000020d00720c */ /* 0x000fe40003f46270 */
[----:B------:R-:W-:Y:S02]  /*0110*/  @!P1 IADD3 R10, P0, R10, c[0x0][0x178], RZ ;  /* 0x00005e000a0a9a10 */ /* 0x000fe40007f1e0ff */
[----:B------:R-:W-:-:S03]  /*0120*/  @!P5 IADD3 R6, P3, R8, c[0x0][0x170], RZ ;  /* 0x00005c000806da10 */ /* 0x000fc60007f7e0ff */
[----:B------:R-:W-:-:S06]  /*0130*/  @!P1 IMAD.X R11, RZ, RZ, c[0x0][0x17c], P0 ;  /* 0x00005f00ff0b9624 */ /* 0x000fcc00000e06ff */
[----:B------:R-:W-:Y:S01]  /*0140*/  @!P2 IMAD R16, R0, 0x200, R13 ;  /* 0x000002000010a824 */ /* 0x000fe200078e020d */
[----:B------:R-:W-:Y:S01]  /*0150*/  @!P2 IADD3 R13, R13, 0x80, RZ ;  /* 0x000000800d0da810 */ /* 0x000fe20007ffe0ff */
[----:B------:R-:W-:Y:S01]  /*0160*/  @!P5 IMAD.X R7, RZ, RZ, c[0x0][0x174], P3 ;  /* 0x00005d00ff07d624 */ /* 0x000fe200018e06ff */
[----:B------:R1:W3:Y:S02]  /*0170*/  @!P1 LDG.E.U8 R18, [R10.64] ;  /* 0x000000040a129981 */ /* 0x0002e4000c1e1100 */
[----:B------:R-:W-:Y:S02]  /*0180*/  ISETP.GE.AND P0, PT, R13, R2, PT ;  /* 0x000000020d00720c */ /* 0x000fe40003f06270 */
[----:B------:R-:W-:Y:S01]  /*0190*/  @!P2 IADD3 R14, P3, R16, c[0x0][0x170], RZ ;  /* 0x00005c00100eaa10 */ /* 0x000fe20007f7e0ff */
[----:B------:R4:W3:Y:S04]  /*01a0*/  @!P5 LDG.E.U8 R6, [R6.64] ;  /* 0x000000040606d981 */ /* 0x0008e8000c1e1100 */
[----:B------:R-:W-:Y:S01]  /*01b0*/  @!P2 IMAD.X R15, RZ, RZ, c[0x0][0x174], P3 ;  /* 0x00005d00ff0fa624 */ /* 0x000fe200018e06ff */
[----:B------:R-:W-:-:S02]  /*01c0*/  @!P5 IADD3 R8, P3, R8, c[0x0][0x178], RZ ;  /* 0x00005e000808da10 */ /* 0x000fc40007f7e0ff */
[----:B------:R-:W-:-:S03]  /*01d0*/  @!P2 IADD3 R16, P4, R16, c[0x0][0x178], RZ ;  /* 0x00005e001010aa10 */ /* 0x000fc60007f9e0ff */
[----:B0-----:R-:W-:Y:S01]  /*01e0*/  @!P0 IMAD R4, R0, 0x200, R13 ;  /* 0x0000020000048824 */ /* 0x001fe200078e020d */
[----:B------:R0:W3:Y:S01]  /*01f0*/  @!P2 LDG.E.U8 R15, [R14.64] ;  /* 0x000000040e0fa981 */ /* 0x0000e2000c1e1100 */
[----:B------:R-:W-:Y:S02]  /*0200*/  @!P5 IMAD.X R9, RZ, RZ, c[0x0][0x17c], P3 ;  /* 0x00005f00ff09d624 */ /* 0x000fe400018e06ff */
[----:B------:R-:W-:Y:S01]  /*0210*/  @!P2 IMAD.X R17, RZ, RZ, c[0x0][0x17c], P4 ;  /* 0x00005f00ff11a624 */ /* 0x000fe200020e06ff */
[C---:B------:R-:W-:Y:S02]  /*0220*/  @!P0 IADD3 R12, P3, R4.reuse, c[0x0][0x170], RZ ;  /* 0x00005c00040c8a10 */ /* 0x040fe40007f7e0ff */
[----:B------:R0:W3:Y:S03]  /*0230*/  @!P5 LDG.E.U8 R8, [R8.64] ;  /* 0x000000040808d981 */ /* 0x0000e6000c1e1100 */
[----:B------:R-:W-:Y:S01]  /*0240*/  @!P0 IMAD.X R13, RZ, RZ, c[0x0][0x174], P3 ;  /* 0x00005d00ff0d8624 */ /* 0x000fe200018e06ff */
[----:B------:R-:W3:Y:S04]  /*0250*/  @!P2 LDG.E.U8 R16, [R16.64] ;  /* 0x000000041010a981 */ /* 0x000ee8000c1e1100 */
[----:B----4-:R4:W3:Y:S01]  /*0260*/  @!P0 LDG.E.U8 R7, [R12.64] ;  /* 0x000000040c078981 */ /* 0x0108e2000c1e1100 */
[----:B-1----:R-:W-:-:S05]  /*0270*/  @!P0 IADD3 R10, P3, R4, c[0x0][0x178], RZ ;  /* 0x00005e00040a8a10 */ /* 0x002fca0007f7e0ff */
[----:B------:R-:W-:Y:S01]  /*0280*/  @!P0 IMAD.X R11, RZ, RZ, c[0x0][0x17c], P3 ;  /* 0x00005f00ff0b8624 */ /* 0x000fe200018e06ff */
[----:B0-----:R-:W-:Y:S02]  /*0290*/  PRMT R14, RZ, 0x7610, R14 ;  /* 0x00007610ff0e7816 */ /* 0x001fe4000000000e */
[----:B------:R-:W-:Y:S02]  /*02a0*/  PRMT R9, RZ, 0x7610, R9 ;  /* 0x00007610ff097816 */ /* 0x000fe40000000009 */
[----:B------:R0:W5:Y:S02]  /*02b0*/  @!P0 LDG.E.U8 R4, [R10.64] ;  /* 0x000000040a048981 */ /* 0x000164000c1e1100 */
[----:B0-----:R-:W-:Y:S02]  /*02c0*/  PRMT R11, RZ, 0x7610, R11 ;  /* 0x00007610ff0b7816 */ /* 0x001fe4000000000b */
[----:B------:R-:W-:Y:S02]  /*02d0*/  PRMT R10, RZ, 0x7610, R10 ;  /* 0x00007610ff0a7816 */ /* 0x000fe4000000000a */
[----:B----4-:R-:W-:Y:S01]  /*02e0*/  IADD3 R12, R3, 0x80, RZ ;  /* 0x00000080030c7810 */ /* 0x010fe20007ffe0ff */
[----:B------:R-:W-:Y:S01]  /*02f0*/  BSSY B0, `(.L_x_2815) ;  /* 0x000002d000007945 */ /* 0x000fe20003800000 */
[----:B--2---:R-:W-:-:S04]  /*0300*/  @!P1 ISETP.NE.AND P3, PT, R5, RZ, PT ;  /* 0x000000ff0500920c */ /* 0x004fc80003f65270 */
[----:B------:R-:W-:-:S04]  /*0310*/  @!P1 SEL R14, RZ, 0x1, !P3 ;  /* 0x00000001ff0e9807 */ /* 0x000fc80005800000 */
[----:B------:R-:W-:-:S04]  /*0320*/  PRMT R5, R14, 0x9910, RZ ;  /* 0x000099100e057816 */ /* 0x000fc800000000ff */
[----:B------:R-:W-:Y:S02]  /*0330*/  ISETP.NE.AND P3, PT, R5, RZ, PT ;  /* 0x000000ff0500720c */ /* 0x000fe40003f65270 */
[----:B---3--:R-:W-:Y:S02]  /*0340*/  @!P1 ISETP.NE.AND P4, PT, R18, RZ, PT ;  /* 0x000000ff1200920c */ /* 0x008fe40003f85270 */
[----:B------:R-:W-:-:S04]  /*0350*/  @!P5 ISETP.NE.AND P6, PT, R6, RZ, PT ;  /* 0x000000ff0600d20c */ /* 0x000fc80003fc5270 */
[----:B------:R-:W-:Y:S02]  /*0360*/  @!P5 SEL R9, RZ, 0x1, !P6 ;  /* 0x00000001ff09d807 */ /* 0x000fe40007000000 */
[----:B------:R-:W-:Y:S02]  /*0370*/  @!P1 SEL R11, RZ, 0x1, !P4 ;  /* 0x00000001ff0b9807 */ /* 0x000fe40006000000 */
[----:B------:R-:W-:Y:S02]  /*0380*/  PRMT R6, R9, 0x9910, RZ ;  /* 0x0000991009067816 */ /* 0x000fe400000000ff */
[----:B------:R-:W-:Y:S02]  /*0390*/  @!P2 ISETP.NE.AND P6, PT, R15, RZ, PT ;  /* 0x000000ff0f00a20c */ /* 0x000fe40003fc5270 */
[----:B------:R-:W-:Y:S02]  /*03a0*/  SEL R13, R11, R14, !P3 ;  /* 0x0000000e0b0d7207 */ /* 0x000fe40005800000 */
[----:B------:R-:W-:-:S02]  /*03b0*/  @!P2 SEL R10, RZ, 0x1, !P6 ;  /* 0x00000001ff0aa807 */ /* 0x000fc40007000000 */
[----:B------:R-:W-:Y:S01]  /*03c0*/  ISETP.NE.AND P3, PT, R6, RZ, PT ;  /* 0x000000ff0600720c */ /* 0x000fe20003f65270 */
[--C-:B------:R-:W-:Y:S01]  /*03d0*/  @!P1 IMAD R6, R0, 0x200, R3.reuse ;  /* 0x0000020000069824 */ /* 0x100fe200078e0203 */
[----:B------:R-:W-:Y:S02]  /*03e0*/  @!P5 ISETP.NE.AND P6, PT, R8, RZ, PT ;  /* 0x000000ff0800d20c */ /* 0x000fe40003fc5270 */
[----:B------:R-:W-:Y:S02]  /*03f0*/  PRMT R8, RZ, 0x7610, R8 ;  /* 0x00007610ff087816 */ /* 0x000fe40000000008 */
[----:B------:R-:W-:Y:S02]  /*0400*/  @!P2 ISETP.NE.AND P4, PT, R16, RZ, PT ;  /* 0x000000ff1000a20c */ /* 0x000fe40003f85270 */
[----:B------:R-:W-:Y:S01]  /*0410*/  @!P5 SEL R8, RZ, 0x1, !P6 ;  /* 0x00000001ff08d807 */ /* 0x000fe20007000000 */
[----:B------:R-:W-:Y:S01]  /*0420*/  IMAD.MOV.U32 R5, RZ, RZ, R3 ;  /* 0x000000ffff057224 */ /* 0x000fe200078e0003 */
[----:B------:R-:W-:-:S02]  /*0430*/  @!P1 IADD3 R6, P6, R6, c[0x0][0x168], RZ ;  /* 0x00005a0006069a10 */ /* 0x000fc40007fde0ff */
[----:B------:R-:W-:Y:S02]  /*0440*/  PRMT R3, RZ, 0x7610, R3 ;  /* 0x00007610ff037816 */ /* 0x000fe40000000003 */
[----:B------:R-:W-:Y:S02]  /*0450*/  @!P2 SEL R3, RZ, 0x1, !P4 ;  /* 0x00000001ff03a807 */ /* 0x000fe40006000000 */
[----:B------:R-:W-:Y:S01]  /*0460*/  @!P0 ISETP.NE.AND P2, PT, R7, RZ, PT ;  /* 0x000000ff0700820c */ /* 0x000fe20003f45270 */
[----:B------:R-:W-:Y:S02]  /*0470*/  @!P1 IMAD.X R7, RZ, RZ, c[0x0][0x16c], P6 ;  /* 0x00005b00ff079624 */ /* 0x000fe400030e06ff */
[----:B------:R-:W-:-:S03]  /*0480*/  @!P1 IMAD.MOV.U32 R5, RZ, RZ, R12 ;  /* 0x000000ffff059224 */ /* 0x000fc600078e000c */
[----:B------:R0:W-:Y:S02]  /*0490*/  @!P1 STG.E.U8 [R6.64], R13 ;  /* 0x0000000d06009986 */ /* 0x0001e4000c101104 */
[----:B------:R-:W-:Y:S02]  /*04a0*/  ISETP.GE.AND P4, PT, R5, R2, PT ;  /* 0x000000020500720c */ /* 0x000fe40003f86270 */
[----:B------:R-:W-:-:S04]  /*04b0*/  PRMT R11, R10, 0x9910, RZ ;  /* 0x000099100a0b7816 */ /* 0x000fc800000000ff */
[----:B------:R-:W-:Y:S02]  /*04c0*/  ISETP.NE.AND P5, PT, R11, RZ, PT ;  /* 0x000000ff0b00720c */ /* 0x000fe40003fa5270 */
[----:B------:R-:W-:Y:S02]  /*04d0*/  SEL R11, R8, R9, !P3 ;  /* 0x00000009080b7207 */ /* 0x000fe40005800000 */
[----:B------:R-:W-:Y:S02]  /*04e0*/  SEL R3, R3, R10, !P5 ;  /* 0x0000000a03037207 */ /* 0x000fe40006800000 */
[----:B------:R-:W-:Y:S01]  /*04f0*/  PRMT R10, RZ, 0x7610, R10 ;  /* 0x00007610ff0a7816 */ /* 0x000fe2000000000a */
[----:B------:R-:W-:Y:S05]  /*0500*/  @P4 BRA `(.L_x_2816) ;  /* 0x000000b000004947 */ /* 0x000fea0003800000 */
[----:B0-----:R-:W-:Y:S01]  /*0510*/  IMAD R6, R0, 0x200, R5 ;  /* 0x0000020000067824 */ /* 0x001fe200078e0205 */
[----:B------:R-:W-:-:S04]  /*0520*/  IADD3 R5, R5, 0x80, RZ ;  /* 0x0000008005057810 */ /* 0x000fc80007ffe0ff */
[----:B------:R-:W-:Y:S02]  /*0530*/  ISETP.GE.AND P3, PT, R5, R2, PT ;  /* 0x000000020500720c */ /* 0x000fe40003f66270 */
[----:B------:R-:W-:-:S05]  /*0540*/  IADD3 R6, P1, R6, c[0x0][0x168], RZ ;  /* 0x00005a0006067a10 */ /* 0x000fca0007f3e0ff */
[----:B------:R-:W-:-:S05]  /*0550*/  IMAD.X R7, RZ, RZ, c[0x0][0x16c], P1 ;  /* 0x00005b00ff077624 */ /* 0x000fca00008e06ff */
[----:B------:R0:W-:Y:S01]  /*0560*/  STG.E.U8 [R6.64], R11 ;  /* 0x0000000b06007986 */ /* 0x0001e2000c101104 */
[----:B------:R-:W-:Y:S01]  /*0570*/  @!P3 IMAD R8, R0, 0x200, R5 ;  /* 0x000002000008b824 */ /* 0x000fe200078e0205 */
[----:B------:R-:W-:-:S04]  /*0580*/  @!P3 IADD3 R5, R5, 0x80, RZ ;  /* 0x000000800505b810 */ /* 0x000fc80007ffe0ff */
[----:B------:R-:W-:-:S05]  /*0590*/  @!P3 IADD3 R8, P4, R8, c[0x0][0x168], RZ ;  /* 0x00005a000808ba10 */ /* 0x000fca0007f9e0ff */
[----:B------:R-:W-:-:S05]  /*05a0*/  @!P3 IMAD.X R9, RZ, RZ, c[0x0][0x16c], P4 ;  /* 0x00005b00ff09b624 */ /* 0x000fca00020e06ff */
[----:B------:R0:W-:Y:S03]  /*05b0*/  @!P3 STG.E.U8 [R8.64], R3 ;  /* 0x000000030800b986 */ /* 0x0001e6000c101104 */
.L_x_2816:
[----:B0-----:R-:W-:Y:S05]  /*05c0*/  BSYNC B0 ;  /* 0x0000000000007941 */ /* 0x001fea0003800000 */
.L_x_2815:
[----:B------:R-:W-:Y:S02]  /*05d0*/  ISETP.GE.AND P3, PT, R5, R2, PT ;  /* 0x000000020500720c */ /* 0x000fe40003f66270 */
[----:B------:R-:W-:Y:S02]  /*05e0*/  @!P0 SEL R10, RZ, 0x1, !P2 ;  /* 0x00000001ff0a8807 */ /* 0x000fe40005000000 */
[----:B-----5:R-:W-:Y:S02]  /*05f0*/  @!P0 ISETP.NE.AND P1, PT, R4, RZ, PT ;  /* 0x000000ff0400820c */ /* 0x020fe40003f25270 */
[----:B------:R-:W-:Y:S02]  /*0600*/  PRMT R7, RZ, 0x7610, R7 ;  /* 0x00007610ff077816 */ /* 0x000fe40000000007 */
[----:B------:R-:W-:-:S05]  /*0610*/  PRMT R3, R10, 0x9910, RZ ;  /* 0x000099100a037816 */ /* 0x000fca00000000ff */
[----:B------:R-:W-:Y:S05]  /*0620*/  @P3 EXIT ;  /* 0x000000000000394d */ /* 0x000fea0003800000 */
[----:B------:R-:W-:Y:S01]  /*0630*/  IMAD R0, R0, 0x200, R5 ;  /* 0x0000020000007824 */ /* 0x000fe200078e0205 */
[----:B------:R-:W-:Y:S02]  /*0640*/  @!P0 SEL R7, RZ, 0x1, !P1 ;  /* 0x00000001ff078807 */ /* 0x000fe40004800000 */
[----:B------:R-:W-:Y:S02]  /*0650*/  ISETP.NE.AND P0, PT, R3, RZ, PT ;  /* 0x000000ff0300720c */ /* 0x000fe40003f05270 */
[----:B------:R-:W-:Y:S02]  /*0660*/  IADD3 R2, P1, R0, c[0x0][0x168], RZ ;  /* 0x00005a0000027a10 */ /* 0x000fe40007f3e0ff */
[----:B------:R-:W-:-:S03]  /*0670*/  SEL R7, R7, R10, !P0 ;  /* 0x0000000a07077207 */ /* 0x000fc60004000000 */
[----:B------:R-:W-:-:S05]  /*0680*/  IMAD.X R3, RZ, RZ, c[0x0][0x16c], P1 ;  /* 0x00005b00ff037624 */ /* 0x000fca00008e06ff */
[----:B------:R-:W-:Y:S01]  /*0690*/  STG.E.U8 [R2.64], R7 ;  /* 0x0000000702007986 */ /* 0x000fe2000c101104 */
[----:B------:R-:W-:Y:S05]  /*06a0*/  EXIT ;  /* 0x000000000000794d */ /* 0x000fea0003800000 */
.L_x_2817:
        /* <DEDUP_REMOVED lines=13> */
.L_x_29850:


//--------------------- .text._ZN2at6native29vectorized_elementwise_kernelILi2ENS0_13BinaryFunctorIbbbZZZNS0_21heaviside_kernel_cudaERNS_18TensorIteratorBaseEENKUlvE_clEvENKUlvE7_clEvEUlbbE_EESt5arrayIPcLm3EEEEviT0_T1_ --------------------------
	.section	.text._ZN2at6native29vectorized_elementwise_kernelILi2ENS0_13BinaryFunctorIbbbZZZNS0_21heaviside_kernel_cudaERNS_18TensorIteratorBaseEENKUlvE_clEvENKUlvE7_clEvEUlbbE_EESt5arrayIPcLm3EEEEviT0_T1_,"ax",@progbits
	.sectioninfo	@"SHI_REGISTERS=30"
	.align	128
        .global         _ZN2at6native29vectorized_elementwise_kernelILi2ENS0_13BinaryFunctorIbbbZZZNS0_21heaviside_kernel_cudaERNS_18TensorIteratorBaseEENKUlvE_clEvENKUlvE7_clEvEUlbbE_EESt5arrayIPcLm3EEEEviT0_T1_
        .type           _ZN2at6native29vectorized_elementwise_kernelILi2ENS0_13BinaryFunctorIbbbZZZNS0_21heaviside_kernel_cudaERNS_18TensorIteratorBaseEENKUlvE_clEvENKUlvE7_clEvEUlbbE_EESt5arrayIPcLm3EEEEviT0_T1_,@function
        .size           _ZN2at6native29vectorized_elementwise_kernelILi2ENS0_13BinaryFunctorIbbbZZZNS0_21heaviside_kernel_cudaERNS_18TensorIteratorBaseEENKUlvE_clEvENKUlvE7_clEvEUlbbE_EESt5arrayIPcLm3EEEEviT0_T1_,(.L_x_29851 - _ZN2at6native29vectorized_elementwise_kernelILi2ENS0_13BinaryFunctorIbbbZZZNS0_21heaviside_kernel_cudaERNS_18TensorIteratorBaseEENKUlvE_clEvENKUlvE7_clEvEUlbbE_EESt5arrayIPcLm3EEEEviT0_T1_)
        .other          _ZN2at6native29vectorized_elementwise_kernelILi2ENS0_13BinaryFunctorIbbbZZZNS0_21heaviside_kernel_cudaERNS_18TensorIteratorBaseEENKUlvE_clEvENKUlvE7_clEvEUlbbE_EESt5arrayIPcLm3EEEEviT0_T1_,@"STO_CUDA_ENTRY STV_DEFAULT"
_ZN2at6native29vectorized_elementwise_kernelILi2ENS0_13BinaryFunctorIbbbZZZNS0_21heaviside_kernel_cudaERNS_18TensorIteratorBaseEENKUlvE_clEvENKUlvE7_clEvEUlbbE_EESt5arrayIPcLm3EEEEviT0_T1_:
.text._ZN2at6native29vectorized_elementwise_kernelILi2ENS0_13BinaryFunctorIbbbZZZNS0_21heaviside_kernel_cudaERNS_18TensorIteratorBaseEENKUlvE_clEvENKUlvE7_clEvEUlbbE_EESt5arrayIPcLm3EEEEviT0_T1_:
        /* <DEDUP_REMOVED lines=8> */
[----:B------:R-:W-:Y:S02]  /*0080*/  SHF.R.S32.HI R0, RZ, 0x1f, R14 ;  /* 0x0000001fff007819 */ /* 0x000fe4000001140e */
[C---:B------:R-:W-:Y:S02]  /*0090*/  IADD3 R6, P0, R14.reuse, c[0x0][0x170], RZ ;  /* 0x00005c000e067a10 */ /* 0x040fe40007f1e0ff */
[----:B------:R-:W-:Y:S02]  /*00a0*/  IADD3 R8, P1, R14, c[0x0][0x178], RZ ;  /* 0x00005e000e087a10 */ /* 0x000fe40007f3e0ff */
[C---:B------:R-:W-:Y:S02]  /*00b0*/  IADD3.X R7, R0.reuse, c[0x0][0x174], RZ, P0, !PT ;  /* 0x00005d0000077a10 */ /* 0x040fe400007fe4ff */
[----:B------:R-:W-:-:S03]  /*00c0*/  IADD3.X R9, R0, c[0x0][0x17c], RZ, P1, !PT ;  /* 0x00005f0000097a10 */ /* 0x000fc60000ffe4ff */
[----:B0-----:R-:W-:-:S04]  /*00d0*/  IMAD.WIDE.U32 R6, R19, 0x2, R6 ;  /* 0x0000000213067825 */ /* 0x001fc800078e0006 */
[----:B------:R-:W-:Y:S01]  /*00e0*/  IMAD.WIDE.U32 R8, R19, 0x2, R8 ;  /* 0x0000000213087825 */ /* 0x000fe200078e0008 */
[----:B------:R-:W2:Y:S04]  /*00f0*/  LDG.E.U16 R11, [R6.64] ;  /* 0x00000004060b7981 */ /* 0x000ea8000c1e1500 */
[----:B------:R-:W3:Y:S04]  /*0100*/  LDG.E.U16 R12, [R8.64] ;  /* 0x00000004080c7981 */ /* 0x000ee8000c1e1500 */
[----:B------:R-:W4:Y:S04]  /*0110*/  LDG.E.U16 R13, [R6.64+0x100] ;  /* 0x00010004060d7981 */ /* 0x000f28000c1e1500 */
[----:B------:R-:W5:Y:S04]  /*0120*/  LDG.E.U16 R16, [R8.64+0x100] ;  /* 0x0001000408107981 */ /* 0x000f68000c1e1500 */
[----:B------:R4:W5:Y:S04]  /*0130*/  LDG.E.U16 R15, [R6.64+0x200] ;  /* 0x00020004060f7981 */ /* 0x000968000c1e1500 */
[----:B------:R0:W5:Y:S04]  /*0140*/  LDG.E.U16 R0, [R8.64+0x200] ;  /* 0x0002000408007981 */ /* 0x000168000c1e1500 */
[----:B------:R4:W5:Y:S04]  /*0150*/  LDG.E.U16 R4, [R6.64+0x300] ;  /* 0x0003000406047981 */ /* 0x000968000c1e1500 */
[----:B------:R0:W5:Y:S01]  /*0160*/  LDG.E.U16 R17, [R8.64+0x300] ;  /* 0x0003000408117981 */ /* 0x000162000c1e1500 */
[----:B------:R-:W-:-:S05]  /*0170*/  IADD3 R2, P0, R14, c[0x0][0x168], RZ ;  /* 0x00005a000e027a10 */ /* 0x000fca0007f1e0ff */
[----:B------:R-:W-:-:S04]  /*0180*/  IMAD.X R3, RZ, RZ, c[0x0][0x16c], P0 ;  /* 0x00005b00ff037624 */ /* 0x000fc800000e06ff */
[----:B------:R-:W-:Y:S01]  /*0190*/  IMAD.WIDE R2, R19, 0x2, R2 ;  /* 0x0000000213027825 */ /* 0x000fe200078e0202 */
[----:B--2---:R-:W-:Y:S02]  /*01a0*/  PRMT R5, R11, 0x7770, RZ ;  /* 0x000077700b057816 */ /* 0x004fe400000000ff */
[C---:B---3--:R-:W-:Y:S02]  /*01b0*/  PRMT R10, R12.reuse, 0x7770, RZ ;  /* 0x000077700c0a7816 */ /* 0x048fe400000000ff */
[----:B------:R-:W-:Y:S02]  /*01c0*/  PRMT R12, R12, 0x7771, RZ ;  /* 0x000077710c0c7816 */ /* 0x000fe400000000ff */
[----:B------:R-:W-:Y:S02]  /*01d0*/  LOP3.LUT P6, RZ, R5, 0xff, R10, 0xc8, !PT ;  /* 0x000000ff05ff7812 */ /* 0x000fe400078cc80a */
[----:B------:R-:W-:Y:S02]  /*01e0*/  PRMT R5, R11, 0x7771, RZ ;  /* 0x000077710b057816 */ /* 0x000fe400000000ff */
[----:B----4-:R-:W-:-:S02]  /*01f0*/  PRMT R6, R13, 0x7771, RZ ;  /* 0x000077710d067816 */ /* 0x010fc400000000ff */
[C---:B-----5:R-:W-:Y:S02]  /*0200*/  PRMT R11, R16.reuse, 0x7771, RZ ;  /* 0x00007771100b7816 */ /* 0x060fe400000000ff */
[----:B------:R-:W-:Y:S02]  /*0210*/  PRMT R10, R13, 0x7770, RZ ;  /* 0x000077700d0a7816 */ /* 0x000fe400000000ff */
[----:B0-----:R-:W-:Y:S02]  /*0220*/  PRMT R9, R16, 0x7770, RZ ;  /* 0x0000777010097816 */ /* 0x001fe400000000ff */
[----:B------:R-:W-:Y:S02]  /*0230*/  PRMT R7, R15, 0x7770, RZ ;  /* 0x000077700f077816 */ /* 0x000fe400000000ff */
[----:B------:R-:W-:Y:S02]  /*0240*/  PRMT R8, R0, 0x7770, RZ ;  /* 0x0000777000087816 */ /* 0x000fe400000000ff */
[----:B------:R-:W-:-:S02]  /*0250*/  LOP3.LUT P5, RZ, R5, 0xff, R12, 0xc8, !PT ;  /* 0x000000ff05ff7812 */ /* 0x000fc400078ac80c */
[----:B------:R-:W-:Y:S02]  /*0260*/  LOP3.LUT P3, RZ, R6, 0xff, R11, 0xc8, !PT ;  /* 0x000000ff06ff7812 */ /* 0x000fe4000786c80b */
[----:B------:R-:W-:Y:S02]  /*0270*/  PRMT R5, R15, 0x7771, RZ ;  /* 0x000077710f057816 */ /* 0x000fe400000000ff */
[----:B------:R-:W-:Y:S02]  /*0280*/  PRMT R0, R0, 0x7771, RZ ;  /* 0x0000777100007816 */ /* 0x000fe400000000ff */
[----:B------:R-:W-:Y:S02]  /*0290*/  LOP3.LUT P4, RZ, R10, 0xff, R9, 0xc8, !PT ;  /* 0x000000ff0aff7812 */ /* 0x000fe4000788c809 */
[----:B------:R-:W-:Y:S02]  /*02a0*/  LOP3.LUT P2, RZ, R7, 0xff, R8, 0xc8, !PT ;  /* 0x000000ff07ff7812 */ /* 0x000fe4000784c808 */
[----:B------:R-:W-:-:S02]  /*02b0*/  PRMT R6, R4, 0x7770, RZ ;  /* 0x0000777004067816 */ /* 0x000fc400000000ff */
[C---:B------:R-:W-:Y:S02]  /*02c0*/  PRMT R7, R17.reuse, 0x7770, RZ ;  /* 0x0000777011077816 */ /* 0x040fe400000000ff */
[----:B------:R-:W-:Y:S02]  /*02d0*/  PRMT R4, R4, 0x7771, RZ ;  /* 0x0000777104047816 */ /* 0x000fe400000000ff */
[----:B------:R-:W-:Y:S02]  /*02e0*/  PRMT R9, R17, 0x7771, RZ ;  /* 0x0000777111097816 */ /* 0x000fe400000000ff */
[----:B------:R-:W-:Y:S02]  /*02f0*/  LOP3.LUT P1, RZ, R5, 0xff, R0, 0xc8, !PT ;  /* 0x000000ff05ff7812 */ /* 0x000fe4000782c800 */
[----:B------:R-:W-:Y:S02]  /*0300*/  SEL R0, RZ, 0x1, !P6 ;  /* 0x00000001ff007807 */ /* 0x000fe40007000000 */
[----:B------:R-:W-:-:S02]  /*0310*/  LOP3.LUT P0, RZ, R6, 0xff, R7, 0xc8, !PT ;  /* 0x000000ff06ff7812 */ /* 0x000fc4000780c807 */
[----:B------:R-:W-:Y:S02]  /*0320*/  LOP3.LUT P6, RZ, R4, 0xff, R9, 0xc8, !PT ;  /* 0x000000ff04ff7812 */ /* 0x000fe400078cc809 */
[----:B------:R-:W-:Y:S02]  /*0330*/  SEL R5, RZ, 0x1, !P5 ;  /* 0x00000001ff057807 */ /* 0x000fe40006800000 */
[----:B------:R-:W-:Y:S02]  /*0340*/  SEL R4, RZ, 0x1, !P4 ;  /* 0x00000001ff047807 */ /* 0x000fe40006000000 */
[----:B------:R-:W-:Y:S02]  /*0350*/  SEL R7, RZ, 0x1, !P3 ;  /* 0x00000001ff077807 */ /* 0x000fe40005800000 */
[----:B------:R-:W-:Y:S02]  /*0360*/  SEL R6, RZ, 0x1, !P2 ;  /* 0x00000001ff067807 */ /* 0x000fe40005000000 */
[----:B------:R-:W-:-:S02]  /*0370*/  SEL R9, RZ, 0x1, !P1 ;  /* 0x00000001ff097807 */ /* 0x000fc40004800000 */
[----:B------:R-:W-:Y:S02]  /*0380*/  SEL R8, RZ, 0x1, !P0 ;  /* 0x00000001ff087807 */ /* 0x000fe40004000000 */
[----:B------:R-:W-:Y:S02]  /*0390*/  SEL R11, RZ, 0x1, !P6 ;  /* 0x00000001ff0b7807 */ /* 0x000fe40007000000 */
[----:B------:R-:W-:Y:S02]  /*03a0*/  PRMT R5, R5, 0x7604, R0 ;  /* 0x0000760405057816 */ /* 0x000fe40000000000 */
[----:B------:R-:W-:Y:S02]  /*03b0*/  PRMT R7, R7, 0x7604, R4 ;  /* 0x0000760407077816 */ /* 0x000fe40000000004 */
[----:B------:R-:W-:Y:S01]  /*03c0*/  PRMT R9, R9, 0x7604, R6 ;  /* 0x0000760409097816 */ /* 0x000fe20000000006 */
[----:B------:R-:W-:Y:S01]  /*03d0*/  STG.E.U16 [R2.64], R5 ;  /* 0x0000000502007986 */ /* 0x000fe2000c101504 */
[----:B------:R-:W-:-:S03]  /*03e0*/  PRMT R11, R11, 0x7604, R8 ;  /* 0x000076040b0b7816 */ /* 0x000fc60000000008 */
[----:B------:R-:W-:Y:S04]  /*03f0*/  STG.E.U16 [R2.64+0x100], R7 ;  /* 0x0001000702007986 */ /* 0x000fe8000c101504 */
[----:B------:R-:W-:Y:S04]  /*0400*/  STG.E.U16 [R2.64+0x200], R9 ;  /* 0x0002000902007986 */ /* 0x000fe8000c101504 */
[----:B------:R-:W-:Y:S01]  /*0410*/  STG.E.U16 [R2.64+0x300], R11 ;  /* 0x0003000b02007986 */ /* 0x000fe2000c101504 */
[----:B------:R-:W-:Y:S05]  /*0420*/  EXIT ;  /* 0x000000000000794d */ /* 0x000fea0003800000 */
.L_x_2818:
[----:B------:R-:W0:Y:S02]  /*0430*/  S2R R17, SR_TID.X ;  /* 0x0000000000117919 */ /* 0x000e240000002100 */
[----:B0-----:R-:W-:Y:S01]  /*0440*/  ISETP.GE.AND P4, PT, R17, R15, PT ;  /* 0x0000000f1100720c */ /* 0x001fe20003f86270 */
[----:B------:R-:W-:-:S12]  /*0450*/  IMAD.MOV.U32 R5, RZ, RZ, R17 ;  /* 0x000000ffff057224 */ /* 0x000fd800078e0011 */
[----:B------:R-:W-:Y:S01]  /*0460*/  @!P4 IMAD.IADD R0, R14, 0x1, R5 ;  /* 0x000000010e00c824 */ /* 0x000fe200078e0205 */
[----:B------:R-:W-:-:S04]  /*0470*/  @!P4 IADD3 R5, R5, 0x80, RZ ;  /* 0x000000800505c810 */ /* 0x000fc80007ffe0ff */
[----:B------:R-:W-:-:S13]  /*0480*/  ISETP.GE.AND P2, PT, R5, R15, PT ;  /* 0x0000000f0500720c */ /* 0x000fda0003f46270 */
[----:B------:R-:W-:Y:S01]  /*0490*/  @!P2 IMAD.IADD R6, R14, 0x1, R5 ;  /* 0x000000010e06a824 */ /* 0x000fe200078e0205 */
[----:B------:R-:W-:-:S04]  /*04a0*/  @!P2 IADD3 R5, R5, 0x80, RZ ;  /* 0x000000800505a810 */ /* 0x000fc80007ffe0ff */
[----:B------:R-:W-:Y:S02]  /*04b0*/  ISETP.GE.AND P3, PT, R5, R15, PT ;  /* 0x0000000f0500720c */ /* 0x000fe40003f66270 */
[C---:B------:R-:W-:Y:S02]  /*04c0*/  @!P2 IADD3 R2, P0, R6.reuse, c[0x0][0x170], RZ ;  /* 0x00005c000602aa10 */ /* 0x040fe40007f1e0ff */
[----:B------:R-:W-:-:S03]  /*04d0*/  @!P2 IADD3 R6, P1, R6, c[0x0][0x178], RZ ;  /* 0x00005e000606aa10 */ /* 0x000fc60007f3e0ff */
[----:B------:R-:W-:Y:S02]  /*04e0*/  @!P2 IMAD.X R3, RZ, RZ, c[0x0][0x174], P0 ;  /* 0x00005d00ff03a624 */ /* 0x000fe400000e06ff */
[----:B------:R-:W-:-:S04]  /*04f0*/  @!P2 IMAD.X R7, RZ, RZ, c[0x0][0x17c], P1 ;  /* 0x00005f00ff07a624 */ /* 0x000fc800008e06ff */
[----:B------:R-:W-:Y:S01]  /*0500*/  @!P3 IMAD.IADD R12, R14, 0x1, R5 ;  /* 0x000000010e0cb824 */ /* 0x000fe200078e0205 */
[----:B------:R0:W2:Y:S04]  /*0510*/  @!P2 LDG.E.U8 R3, [R2.64] ;  /* 0x000000040203a981 */ /* 0x0000a8000c1e1100 */
[----:B------:R-:W-:Y:S01]  /*0520*/  @!P3 IADD3 R10, P0, R12, c[0x0][0x170], RZ ;  /* 0x00005c000c0aba10 */ /* 0x000fe20007f1e0ff */
[----:B------:R-:W3:Y:S04]  /*0530*/  @!P2 LDG.E.U8 R6, [R6.64] ;  /* 0x000000040606a981 */ /* 0x000ee8000c1e1100 */
[----:B------:R-:W-:-:S05]  /*0540*/  @!P3 IMAD.X R11, RZ, RZ, c[0x0][0x174], P0 ;  /* 0x00005d00ff0bb624 */ /* 0x000fca00000e06ff */
[----:B------:R-:W4:Y:S01]  /*0550*/  @!P3 LDG.E.U8 R10, [R10.64] ;  /* 0x000000040a0ab981 */ /* 0x000f22000c1e1100 */
[----:B------:R-:W-:-:S05]  /*0560*/  @!P3 IADD3 R12, P0, R12, c[0x0][0x178], RZ ;  /* 0x00005e000c0cba10 */ /* 0x000fca0007f1e0ff */
[----:B------:R-:W-:-:S05]  /*0570*/  @!P3 IMAD.X R13, RZ, RZ, c[0x0][0x17c], P0 ;  /* 0x00005f00ff0db624 */ /* 0x000fca00000e06ff */
[----:B------:R1:W5:Y:S01]  /*0580*/  @!P3 LDG.E.U8 R4, [R12.64] ;  /* 0x000000040c04b981 */ /* 0x000362000c1e1100 */
[----:B------:R-:W-:Y:S02]  /*0590*/  @!P3 IADD3 R5, R5, 0x80, RZ ;  /* 0x000000800505b810 */ /* 0x000fe40007ffe0ff */
[C---:B------:R-:W-:Y:S02]  /*05a0*/  @!P4 IADD3 R8, P6, R0.reuse, c[0x0][0x170], RZ ;  /* 0x00005c000008ca10 */ /* 0x040fe40007fde0ff */
[----:B------:R-:W-:Y:S02]  /*05b0*/  ISETP.GE.AND P5, PT, R5, R15, PT ;  /* 0x0000000f0500720c */ /* 0x000fe40003fa6270 */
[----:B0-----:R-:W-:Y:S01]  /*05c0*/  @!P4 IADD3 R2, P1, R0, c[0x0][0x178], RZ ;  /* 0x00005e000002ca10 */ /* 0x001fe20007f3e0ff */
[----:B------:R-:W-:Y:S01]  /*05d0*/  @!P4 IMAD.X R9, RZ, RZ, c[0x0][0x174], P6 ;  /* 0x00005d00ff09c624 */ /* 0x000fe200030e06ff */
[----:B------:R-:W-:-:S09]  /*05e0*/  PRMT R16, RZ, 0x7610, R16 ;  /* 0x00007610ff107816 */ /* 0x000fd20000000010 */
[----:B------:R-:W-:Y:S01]  /*05f0*/  @!P5 IMAD.IADD R21, R14, 0x1, R5 ;  /* 0x000000010e15d824 */ /* 0x000fe200078e0205 */
[----:B------:R-:W-:Y:S01]  /*0600*/  @!P5 IADD3 R5, R5, 0x80, RZ ;  /* 0x000000800505d810 */ /* 0x000fe20007ffe0ff */
[----:B------:R0:W5:Y:S03]  /*0610*/  @!P4 LDG.E.U8 R18, [R8.64] ;  /* 0x000000040812c981 */ /* 0x000166000c1e1100 */
[----:B------:R-:W-:-:S13]  /*0620*/  ISETP.GE.AND P0, PT, R5, R15, PT ;  /* 0x0000000f0500720c */ /* 0x000fda0003f06270 */
[----:B------:R-:W-:Y:S01]  /*0630*/  @!P0 IMAD.IADD R27, R14, 0x1, R5 ;  /* 0x000000010e1b8824 */ /* 0x000fe200078e0205 */
[----:B------:R-:W-:Y:S02]  /*0640*/  @!P0 IADD3 R5, R5, 0x80, RZ ;  /* 0x0000008005058810 */ /* 0x000fe40007ffe0ff */
[----:B------:R-:W-:Y:S02]  /*0650*/  PRMT R19, RZ, 0x7610, R19 ;  /* 0x00007610ff137816 */ /* 0x000fe40000000013 */
[----:B------:R-:W-:Y:S02]  /*0660*/  PRMT R0, RZ, 0x7610, R0 ;  /* 0x00007610ff007816 */ /* 0x000fe40000000000 */
[----:B------:R-:W-:Y:S02]  /*0670*/  PRMT R23, RZ, 0x7610, R23 ;  /* 0x00007610ff177816 */ /* 0x000fe40000000017 */
[----:B--2---:R-:W-:Y:S01]  /*0680*/  @!P2 ISETP.NE.AND P6, PT, R3, RZ, PT ;  /* 0x000000ff0300a20c */ /* 0x004fe20003fc5270 */
[----:B------:R-:W-:Y:S01]  /*0690*/  @!P4 IMAD.X R3, RZ, RZ, c[0x0][0x17c], P1 ;  /* 0x00005f00ff03c624 */ /* 0x000fe200008e06ff */
[----:B------:R-:W-:-:S02]  /*06a0*/  ISETP.GE.AND P1, PT, R5, R15, PT ;  /* 0x0000000f0500720c */ /* 0x000fc40003f26270 */
[----:B------:R-:W-:Y:S02]  /*06b0*/  @!P2 SEL R16, RZ, 0x1, !P6 ;  /* 0x00000001ff10a807 */ /* 0x000fe40007000000 */
[----:B---3--:R-:W-:Y:S01]  /*06c0*/  @!P2 ISETP.NE.AND P6, PT, R6, RZ, PT ;  /* 0x000000ff0600a20c */ /* 0x008fe20003fc5270 */
[----:B------:R2:W3:Y:S03]  /*06d0*/  @!P4 LDG.E.U8 R20, [R2.64] ;  /* 0x000000040214c981 */ /* 0x0004e6000c1e1100 */
[----:B------:R-:W-:Y:S02]  /*06e0*/  @!P2 SEL R19, RZ, 0x1, !P6 ;  /* 0x00000001ff13a807 */ /* 0x000fe40007000000 */
[----:B----4-:R-:W-:-:S03]  /*06f0*/  @!P3 ISETP.NE.AND P2, PT, R10, RZ, PT ;  /* 0x000000ff0a00b20c */ /* 0x010fc60003f45270 */
[----:B------:R-:W-:Y:S01]  /*0700*/  @!P1 IMAD.IADD R11, R14, 0x1, R5 ;  /* 0x000000010e0b9824 */ /* 0x000fe200078e0205 */
[----:B------:R-:W-:Y:S02]  /*0710*/  @!P1 IADD3 R5, R5, 0x80, RZ ;  /* 0x0000008005059810 */ /* 0x000fe40007ffe0ff */
[----:B------:R-:W-:Y:S02]  /*0720*/  @!P3 SEL R0, RZ, 0x1, !P2 ;  /* 0x00000001ff00b807 */ /* 0x000fe40005000000 */
[----:B------:R-:W-:Y:S02]  /*0730*/  ISETP.GE.AND P2, PT, R5, R15, PT ;  /* 0x0000000f0500720c */ /* 0x000fe40003f46270 */
[----:B------:R-:W-:-:S05]  /*0740*/  @!P5 IADD3 R6, P6, R21, c[0x0][0x170], RZ ;  /* 0x00005c001506da10 */ /* 0x000fca0007fde0ff */
[----:B------:R-:W-:Y:S01]  /*0750*/  @!P5 IMAD.X R7, RZ, RZ, c[0x0][0x174], P6 ;  /* 0x00005d00ff07d624 */ /* 0x000fe200030e06ff */
[----:B-1----:R-:W-:-:S04]  /*0760*/  @!P5 IADD3 R12, P6, R21, c[0x0][0x178], RZ ;  /* 0x00005e00150cda10 */ /* 0x002fc80007fde0ff */
[----:B------:R1:W4:Y:S01]  /*0770*/  @!P5 LDG.E.U8 R21, [R6.64] ;  /* 0x000000040615d981 */ /* 0x000322000c1e1100 */
[----:B------:R-:W-:Y:S01]  /*0780*/  @!P5 IMAD.X R13, RZ, RZ, c[0x0][0x17c], P6 ;  /* 0x00005f00ff0dd624 */ /* 0x000fe200030e06ff */
[----:B-----5:R-:W-:Y:S01]  /*0790*/  @!P3 ISETP.NE.AND P6, PT, R4, RZ, PT ;  /* 0x000000ff0400b20c */ /* 0x020fe20003fc5270 */
[----:B------:R-:W-:Y:S01]  /*07a0*/  @!P2 IMAD.IADD R10, R14, 0x1, R5 ;  /* 0x000000010e0aa824 */ /* 0x000fe200078e0205 */
[----:B------:R-:W-:Y:S02]  /*07b0*/  @!P2 IADD3 R5, R5, 0x80, RZ ;  /* 0x000000800505a810 */ /* 0x000fe40007ffe0ff */
[----:B------:R-:W-:Y:S01]  /*07c0*/  @!P3 SEL R23, RZ, 0x1, !P6 ;  /* 0x00000001ff17b807 */ /* 0x000fe20007000000 */
[----:B------:R5:W4:Y:S01]  /*07d0*/  @!P5 LDG.E.U8 R22, [R12.64] ;  /* 0x000000040c16d981 */ /* 0x000b22000c1e1100 */
[----:B0-----:R-:W-:Y:S02]  /*07e0*/  @!P0 IADD3 R8, P6, R27, c[0x0][0x170], RZ ;  /* 0x00005c001b088a10 */ /* 0x001fe40007fde0ff */
[----:B------:R-:W-:-:S03]  /*07f0*/  ISETP.GE.AND P3, PT, R5, R15, PT ;  /* 0x0000000f0500720c */ /* 0x000fc60003f66270 */
[----:B------:R-:W-:Y:S01]  /*0800*/  @!P0 IMAD.X R9, RZ, RZ, c[0x0][0x174], P6 ;  /* 0x00005d00ff098624 */ /* 0x000fe200030e06ff */
[----:B--2---:R-:W-:-:S04]  /*0810*/  @!P1 IADD3 R2, P6, R11, c[0x0][0x170], RZ ;  /* 0x00005c000b029a10 */ /* 0x004fc80007fde0ff */
[----:B------:R0:W2:Y:S01]  /*0820*/  @!P0 LDG.E.U8 R24, [R8.64] ;  /* 0x0000000408188981 */ /* 0x0000a2000c1e1100 */
[----:B------:R-:W-:Y:S01]  /*0830*/  @!P1 IMAD.X R3, RZ, RZ, c[0x0][0x174], P6 ;  /* 0x00005d00ff039624 */ /* 0x000fe200030e06ff */
[----:B------:R-:W-:-:S03]  /*0840*/  @!P2 IADD3 R4, P6, R10, c[0x0][0x170], RZ ;  /* 0x00005c000a04aa10 */ /* 0x000fc60007fde0ff */
[----:B------:R-:W-:Y:S01]  /*0850*/  @!P3 IMAD.IADD R25, R14, 0x1, R5 ;  /* 0x000000010e19b824 */ /* 0x000fe200078e0205 */
[----:B------:R0:W2:Y:S01]  /*0860*/  @!P1 LDG.E.U8 R26, [R2.64] ;  /* 0x00000004021a9981 */ /* 0x0000a2000c1e1100 */
[----:B------:R-:W-:-:S03]  /*0870*/  @!P2 IMAD.X R5, RZ, RZ, c[0x0][0x174], P6 ;  /* 0x00005d00ff05a624 */ /* 0x000fc600030e06ff */
[----:B-1----:R-:W-:Y:S02]  /*0880*/  @!P3 IADD3 R6, P6, R25, c[0x0][0x170], RZ ;  /* 0x00005c001906ba10 */ /* 0x002fe40007fde0ff */
[----:B------:R1:W2:Y:S03]  /*0890*/  @!P2 LDG.E.U8 R4, [R4.64] ;  /* 0x000000040404a981 */ /* 0x0002a6000c1e1100 */
[----:B------:R-:W-:Y:S01]  /*08a0*/  @!P3 IMAD.X R7, RZ, RZ, c[0x0][0x174], P6 ;  /* 0x00005d00ff07b624 */ /* 0x000fe200030e06ff */
[----:B-----5:R-:W-:-:S04]  /*08b0*/  @!P0 IADD3 R12, P6, R27, c[0x0][0x178], RZ ;  /* 0x00005e001b0c8a10 */ /* 0x020fc80007fde0ff */
[----:B------:R5:W2:Y:S01]  /*08c0*/  @!P3 LDG.E.U8 R6, [R6.64] ;  /* 0x000000040606b981 */ /* 0x000aa2000c1e1100 */
[----:B------:R-:W-:Y:S01]  /*08d0*/  @!P0 IMAD.X R13, RZ, RZ, c[0x0][0x17c], P6 ;  /* 0x00005f00ff0d8624 */ /* 0x000fe200030e06ff */
[----:B0-----:R-:W-:-:S04]  /*08e0*/  @!P1 IADD3 R8, P6, R11, c[0x0][0x178], RZ ;  /* 0x00005e000b089a10 */ /* 0x001fc80007fde0ff */
[----:B------:R0:W2:Y:S01]  /*08f0*/  @!P0 LDG.E.U8 R12, [R12.64] ;  /* 0x000000040c0c8981 */ /* 0x0000a2000c1e1100 */
[----:B------:R-:W-:Y:S01]  /*0900*/  @!P1 IMAD.X R9, RZ, RZ, c[0x0][0x17c], P6 ;  /* 0x00005f00ff099624 */ /* 0x000fe200030e06ff */
[----:B------:R-:W-:-:S04]  /*0910*/  @!P2 IADD3 R10, P6, R10, c[0x0][0x178], RZ ;  /* 0x00005e000a0aaa10 */ /* 0x000fc80007fde0ff */
[----:B------:R0:W2:Y:S01]  /*0920*/  @!P1 LDG.E.U8 R8, [R8.64] ;  /* 0x0000000408089981 */ /* 0x0000a2000c1e1100 */
[----:B------:R-:W-:Y:S01]  /*0930*/  @!P2 IMAD.X R11, RZ, RZ, c[0x0][0x17c], P6 ;  /* 0x00005f00ff0ba624 */ /* 0x000fe200030e06ff */
[----:B------:R-:W-:-:S04]  /*0940*/  @!P3 IADD3 R2, P6, R25, c[0x0][0x178], RZ ;  /* 0x00005e001902ba10 */ /* 0x000fc80007fde0ff */
[----:B------:R0:W2:Y:S01]  /*0950*/  @!P2 LDG.E.U8 R10, [R10.64] ;  /* 0x000000040a0aa981 */ /* 0x0000a2000c1e1100 */
[----:B------:R-:W-:-:S05]  /*0960*/  @!P3 IMAD.X R3, RZ, RZ, c[0x0][0x17c], P6 ;  /* 0x00005f00ff03b624 */ /* 0x000fca00030e06ff */
[----:B-1----:R1:W2:Y:S01]  /*0970*/  @!P3 LDG.E.U8 R5, [R2.64] ;  /* 0x000000040205b981 */ /* 0x0022a2000c1e1100 */
[----:B------:R-:W-:Y:S02]  /*0980*/  @!P4 ISETP.NE.AND P6, PT, R18, RZ, PT ;  /* 0x000000ff1200c20c */ /* 0x000fe40003fc5270 */
[----:B-----5:R-:W-:Y:S02]  /*0990*/  PRMT R7, RZ, 0x7610, R7 ;  /* 0x00007610ff077816 */ /* 0x020fe40000000007 */
[----:B------:R-:W-:Y:S02]  /*09a0*/  @!P4 SEL R7, RZ, 0x1, !P6 ;  /* 0x00000001ff07c807 */ /* 0x000fe40007000000 */
[----:B------:R-:W-:Y:S02]  /*09b0*/  PRMT R18, RZ, 0x7610, R18 ;  /* 0x00007610ff127816 */ /* 0x000fe40000000012 */
[----:B0-----:R-:W-:Y:S02]  /*09c0*/  PRMT R9, R7, 0x9910, RZ ;  /* 0x0000991007097816 */ /* 0x001fe400000000ff */
[----:B-1----:R-:W-:-:S02]  /*09d0*/  PRMT R2, R16, 0x9910, RZ ;  /* 0x0000991010027816 */ /* 0x002fc400000000ff */
[----:B------:R-:W-:Y:S01]  /*09e0*/  PRMT R3, R0, 0x9910, RZ ;  /* 0x0000991000037816 */ /* 0x000fe200000000ff */
[----:B------:R-:W-:Y:S01]  /*09f0*/  @!P4 IMAD.IADD R11, R14, 0x1, R17 ;  /* 0x000000010e0bc824 */ /* 0x000fe200078e0211 */
[----:B------:R-:W-:Y:S01]  /*0a00*/  PRMT R13, RZ, 0x7610, R13 ;  /* 0x00007610ff0d7816 */ /* 0x000fe2000000000d */
[----:B------:R-:W-:Y:S01]  /*0a10*/  BSSY B0, `(.L_x_2819) ;  /* 0x0000067000007945 */ /* 0x000fe20003800000 */
[----:B------:R-:W-:Y:S01]  /*0a20*/  BSSY B1, `(.L_x_2820) ;  /* 0x000005f000017945 */ /* 0x000fe20003800000 */
[----:B---3--:R-:W-:-:S04]  /*0a30*/  @!P4 ISETP.NE.AND P6, PT, R20, RZ, PT ;  /* 0x000000ff1400c20c */ /* 0x008fc80003fc5270 */
[----:B------:R-:W-:Y:S02]  /*0a40*/  @!P4 SEL R18, RZ, 0x1, !P6 ;  /* 0x00000001ff12c807 */ /* 0x000fe40007000000 */
[----:B------:R-:W-:-:S04]  /*0a50*/  ISETP.NE.AND P6, PT, R9, RZ, PT ;  /* 0x000000ff0900720c */ /* 0x000fc80003fc5270 */
[----:B------:R-:W-:Y:S02]  /*0a60*/  SEL R7, R18, R7, !P6 ;  /* 0x0000000712077207 */ /* 0x000fe40007000000 */
[----:B------:R-:W-:-:S04]  /*0a70*/  ISETP.NE.AND P6, PT, R2, RZ, PT ;  /* 0x000000ff0200720c */ /* 0x000fc80003fc5270 */
[----:B------:R-:W-:Y:S02]  /*0a80*/  SEL R19, R19, R16, !P6 ;  /* 0x0000001013137207 */ /* 0x000fe40007000000 */
[----:B------:R-:W-:Y:S02]  /*0a90*/  PRMT R2, RZ, 0x7610, R2 ;  /* 0x00007610ff027816 */ /* 0x000fe40000000002 */
[----:B----4-:R-:W-:-:S04]  /*0aa0*/  @!P5 ISETP.NE.AND P6, PT, R21, RZ, PT ;  /* 0x000000ff1500d20c */ /* 0x010fc80003fc5270 */
[----:B------:R-:W-:Y:S02]  /*0ab0*/  @!P5 SEL R2, RZ, 0x1, !P6 ;  /* 0x00000001ff02d807 */ /* 0x000fe40007000000 */
[----:B------:R-:W-:Y:S02]  /*0ac0*/  ISETP.NE.AND P6, PT, R3, RZ, PT ;  /* 0x000000ff0300720c */ /* 0x000fe40003fc5270 */
[----:B------:R-:W-:Y:S02]  /*0ad0*/  PRMT R9, R2, 0x9910, RZ ;  /* 0x0000991002097816 */ /* 0x000fe400000000ff */
[----:B------:R-:W-:Y:S02]  /*0ae0*/  SEL R23, R23, R0, !P6 ;  /* 0x0000000017177207 */ /* 0x000fe40007000000 */
[----:B------:R-:W-:Y:S01]  /*0af0*/  @!P5 ISETP.NE.AND P6, PT, R22, RZ, PT ;  /* 0x000000ff1600d20c */ /* 0x000fe20003fc5270 */
[----:B------:R-:W-:Y:S01]  /*0b00*/  IMAD.MOV.U32 R0, RZ, RZ, R9 ;  /* 0x000000ffff007224 */ /* 0x000fe200078e0009 */
[----:B------:R-:W-:-:S02]  /*0b10*/  PRMT R3, RZ, 0x7610, R3 ;  /* 0x00007610ff037816 */ /* 0x000fc40000000003 */
[----:B------:R-:W-:Y:S02]  /*0b20*/  @!P5 SEL R3, RZ, 0x1, !P6 ;  /* 0x00000001ff03d807 */ /* 0x000fe40007000000 */
[----:B------:R-:W-:Y:S02]  /*0b30*/  ISETP.NE.AND P6, PT, R0, RZ, PT ;  /* 0x000000ff0000720c */ /* 0x000fe40003fc5270 */
[----:B--2---:R-:W-:Y:S02]  /*0b40*/  @!P0 ISETP.NE.AND P5, PT, R24, RZ, PT ;  /* 0x000000ff1800820c */ /* 0x004fe40003fa5270 */
[----:B------:R-:W-:Y:S02]  /*0b50*/  PRMT R9, RZ, 0x7610, R9 ;  /* 0x00007610ff097816 */ /* 0x000fe40000000009 */
[----:B------:R-:W-:Y:S02]  /*0b60*/  SEL R0, R3, R2, !P6 ;  /* 0x0000000203007207 */ /* 0x000fe40007000000 */
[----:B------:R-:W-:-:S02]  /*0b70*/  @!P0 SEL R9, RZ, 0x1, !P5 ;  /* 0x00000001ff098807 */ /* 0x000fc40006800000 */
[----:B------:R-:W-:Y:S02]  /*0b80*/  @!P4 IADD3 R2, P6, R11, c[0x0][0x168], RZ ;  /* 0x00005a000b02ca10 */ /* 0x000fe40007fde0ff */
[----:B------:R-:W-:Y:S02]  /*0b90*/  @!P1 ISETP.NE.AND P5, PT, R26, RZ, PT ;  /* 0x000000ff1a00920c */ /* 0x000fe40003fa5270 */
[----:B------:R-:W-:Y:S01]  /*0ba0*/  PRMT R11, RZ, 0x7610, R11 ;  /* 0x00007610ff0b7816 */ /* 0x000fe2000000000b */
[----:B------:R-:W-:Y:S01]  /*0bb0*/  @!P4 IMAD.X R3, RZ, RZ, c[0x0][0x16c], P6 ;  /* 0x00005b00ff03c624 */ /* 0x000fe200030e06ff */
[----:B------:R-:W-:Y:S02]  /*0bc0*/  @!P1 SEL R11, RZ, 0x1, !P5 ;  /* 0x00000001ff0b9807 */ /* 0x000fe40006800000 */
[----:B------:R-:W-:Y:S02]  /*0bd0*/  @!P2 ISETP.NE.AND P6, PT, R4, RZ, PT ;  /* 0x000000ff0400a20c */ /* 0x000fe40003fc5270 */
[----:B------:R-:W-:-:S02]  /*0be0*/  @!P3 ISETP.NE.AND P5, PT, R6, RZ, PT ;  /* 0x000000ff0600b20c */ /* 0x000fc40003fa5270 */
[----:B------:R-:W-:Y:S02]  /*0bf0*/  IADD3 R4, R17, 0x80, RZ ;  /* 0x0000008011047810 */ /* 0x000fe40007ffe0ff */
[----:B------:R-:W-:Y:S02]  /*0c00*/  PRMT R6, RZ, 0x7610, R6 ;  /* 0x00007610ff067816 */ /* 0x000fe40000000006 */
[----:B------:R-:W-:Y:S01]  /*0c10*/  @!P3 SEL R6, RZ, 0x1, !P5 ;  /* 0x00000001ff06b807 */ /* 0x000fe20006800000 */
[--C-:B------:R-:W-:Y:S01]  /*0c20*/  @!P4 IMAD.MOV.U32 R17, RZ, RZ, R4.reuse ;  /* 0x000000ffff11c224 */ /* 0x100fe200078e0004 */
[----:B------:R-:W-:Y:S02]  /*0c30*/  PRMT R4, RZ, 0x7610, R4 ;  /* 0x00007610ff047816 */ /* 0x000fe40000000004 */
[----:B------:R-:W-:-:S04]  /*0c40*/  @!P1 ISETP.NE.AND P5, PT, R8, RZ, PT ;  /* 0x000000ff0800920c */ /* 0x000fc80003fa5270 */
[----:B------:R-:W-:Y:S02]  /*0c50*/  @!P1 SEL R4, RZ, 0x1, !P5 ;  /* 0x00000001ff049807 */ /* 0x000fe40006800000 */
[----:B------:R-:W-:Y:S02]  /*0c60*/  @!P2 ISETP.NE.AND P5, PT, R10, RZ, PT ;  /* 0x000000ff0a00a20c */ /* 0x000fe40003fa5270 */
[----:B------:R-:W-:Y:S02]  /*0c70*/  PRMT R8, RZ, 0x7610, R8 ;  /* 0x00007610ff087816 */ /* 0x000fe40000000008 */
[----:B------:R-:W-:Y:S01]  /*0c80*/  @!P2 SEL R8, RZ, 0x1, !P5 ;  /* 0x00000001ff08a807 */ /* 0x000fe20006800000 */
[----:B------:R0:W-:Y:S01]  /*0c90*/  @!P4 STG.E.U8 [R2.64], R7 ;  /* 0x000000070200c986 */ /* 0x0001e2000c101104 */
[----:B------:R-:W-:Y:S02]  /*0ca0*/  @!P2 SEL R13, RZ, 0x1, !P6 ;  /* 0x00000001ff0da807 */ /* 0x000fe40007000000 */
[----:B------:R-:W-:-:S02]  /*0cb0*/  ISETP.GE.AND P5, PT, R17, R15, PT ;  /* 0x0000000f1100720c */ /* 0x000fc40003fa6270 */
[----:B------:R-:W-:Y:S02]  /*0cc0*/  @!P0 ISETP.NE.AND P6, PT, R12, RZ, PT ;  /* 0x000000ff0c00820c */ /* 0x000fe40003fc5270 */
[----:B------:R-:W-:Y:S02]  /*0cd0*/  PRMT R16, R9, 0x9910, RZ ;  /* 0x0000991009107816 */ /* 0x000fe400000000ff */
[----:B0-----:R-:W-:Y:S02]  /*0ce0*/  PRMT R3, R11, 0x9910, RZ ;  /* 0x000099100b037816 */ /* 0x001fe400000000ff */
[----:B------:R-:W-:Y:S02]  /*0cf0*/  PRMT R2, RZ, 0x7610, R2 ;  /* 0x00007610ff027816 */ /* 0x000fe40000000002 */
[----:B------:R-:W-:Y:S02]  /*0d00*/  @!P0 SEL R2, RZ, 0x1, !P6 ;  /* 0x00000001ff028807 */ /* 0x000fe40007000000 */
[----:B------:R-:W-:-:S02]  /*0d10*/  ISETP.NE.AND P6, PT, R3, RZ, PT ;  /* 0x000000ff0300720c */ /* 0x000fc40003fc5270 */
[----:B------:R-:W-:Y:S02]  /*0d20*/  PRMT R7, R13, 0x9910, RZ ;  /* 0x000099100d077816 */ /* 0x000fe400000000ff */
[----:B------:R-:W-:Y:S02]  /*0d30*/  PRMT R3, R6, 0x9910, RZ ;  /* 0x0000991006037816 */ /* 0x000fe400000000ff */
[----:B------:R-:W-:Y:S02]  /*0d40*/  @!P3 ISETP.NE.AND P1, PT, R5, RZ, PT ;  /* 0x000000ff0500b20c */ /* 0x000fe40003f25270 */
[----:B------:R-:W-:Y:S02]  /*0d50*/  ISETP.NE.AND P4, PT, R16, RZ, PT ;  /* 0x000000ff1000720c */ /* 0x000fe40003f85270 */
[----:B------:R-:W-:Y:S02]  /*0d60*/  PRMT R5, RZ, 0x7610, R5 ;  /* 0x00007610ff057816 */ /* 0x000fe40000000005 */
[----:B------:R-:W-:-:S02]  /*0d70*/  ISETP.NE.AND P0, PT, R7, RZ, PT ;  /* 0x000000ff0700720c */ /* 0x000fc40003f05270 */
[----:B------:R-:W-:Y:S02]  /*0d80*/  ISETP.NE.AND P2, PT, R3, RZ, PT ;  /* 0x000000ff0300720c */ /* 0x000fe40003f45270 */
[----:B------:R-:W-:Y:S02]  /*0d90*/  @!P3 SEL R5, RZ, 0x1, !P1 ;  /* 0x00000001ff05b807 */ /* 0x000fe40004800000 */
[----:B------:R-:W-:Y:S02]  /*0da0*/  SEL R9, R2, R9, !P4 ;  /* 0x0000000902097207 */ /* 0x000fe40006000000 */
[----:B------:R-:W-:Y:S02]  /*0db0*/  SEL R11, R4, R11, !P6 ;  /* 0x0000000b040b7207 */ /* 0x000fe40007000000 */
[----:B------:R-:W-:Y:S02]  /*0dc0*/  SEL R3, R8, R13, !P0 ;  /* 0x0000000d08037207 */ /* 0x000fe40004000000 */
[----:B------:R-:W-:Y:S01]  /*0dd0*/  SEL R2, R5, R6, !P2 ;  /* 0x0000000605027207 */ /* 0x000fe20005000000 */
[----:B------:R-:W-:Y:S05]  /*0de0*/  @P5 BRA `(.L_x_2821) ;  /* 0x000000c000005947 */ /* 0x000fea0003800000 */
[----:B------:R-:W-:Y:S01]  /*0df0*/  IMAD.IADD R4, R14, 0x1, R17 ;  /* 0x000000010e047824 */ /* 0x000fe200078e0211 */
[----:B------:R-:W-:-:S04]  /*0e00*/  IADD3 R17, R17, 0x80, RZ ;  /* 0x0000008011117810 */ /* 0x000fc80007ffe0ff */
[----:B------:R-:W-:-:S05]  /*0e10*/  IADD3 R4, P0, R4, c[0x0][0x168], RZ ;  /* 0x00005a0004047a10 */ /* 0x000fca0007f1e0ff */
[----:B------:R-:W-:Y:S01]  /*0e20*/  IMAD.X R5, RZ, RZ, c[0x0][0x16c], P0 ;  /* 0x00005b00ff057624 */ /* 0x000fe200000e06ff */
[----:B------:R-:W-:-:S04]  /*0e30*/  ISETP.GE.AND P0, PT, R17, R15, PT ;  /* 0x0000000f1100720c */ /* 0x000fc80003f06270 */
[----:B------:R0:W-:Y:S09]  /*0e40*/  STG.E.U8 [R4.64], R19 ;  /* 0x0000001304007986 */ /* 0x0001f2000c101104 */
[----:B------:R-:W-:Y:S05]  /*0e50*/  @P0 BRA `(.L_x_2822) ;  /* 0x000000c000000947 */ /* 0x000fea0003800000 */
[----:B0-----:R-:W-:Y:S01]  /*0e60*/  IMAD.IADD R4, R14, 0x1, R17 ;  /* 0x000000010e047824 */ /* 0x001fe200078e0211 */
[----:B------:R-:W-:-:S04]  /*0e70*/  IADD3 R17, R17, 0x80, RZ ;  /* 0x0000008011117810 */ /* 0x000fc80007ffe0ff */
[----:B------:R-:W-:-:S05]  /*0e80*/  IADD3 R4, P0, R4, c[0x0][0x168], RZ ;  /* 0x00005a0004047a10 */ /* 0x000fca0007f1e0ff */
[----:B------:R-:W-:-:S05]  /*0e90*/  IMAD.X R5, RZ, RZ, c[0x0][0x16c], P0 ;  /* 0x00005b00ff057624 */ /* 0x000fca00000e06ff */
[----:B------:R0:W-:Y:S03]  /*0ea0*/  STG.E.U8 [R4.64], R23 ;  /* 0x0000001704007986 */ /* 0x0001e6000c101104 */
.L_x_2821:
[----:B------:R-:W-:-:S13]  /*0eb0*/  ISETP.GE.AND P0, PT, R17, R15, PT ;  /* 0x0000000f1100720c */ /* 0x000fda0003f06270 */
[----:B------:R-:W-:Y:S05]  /*0ec0*/  @P0 BRA `(.L_x_2823) ;  /* 0x000000c000000947 */ /* 0x000fea0003800000 */
[----:B0-----:R-:W-:Y:S01]  /*0ed0*/  IMAD.IADD R4, R14, 0x1, R17 ;  /* 0x000000010e047824 */ /* 0x001fe200078e0211 */
[----:B------:R-:W-:-:S04]  /*0ee0*/  IADD3 R17, R17, 0x80, RZ ;  /* 0x0000008011117810 */ /* 0x000fc80007ffe0ff */
[----:B------:R-:W-:-:S05]  /*0ef0*/  IADD3 R4, P0, R4, c[0x0][0x168], RZ ;  /* 0x00005a0004047a10 */ /* 0x000fca0007f1e0ff */
[----:B------:R-:W-:-:S05]  /*0f00*/  IMAD.X R5, RZ, RZ, c[0x0][0x16c], P0 ;  /* 0x00005b00ff057624 */ /* 0x000fca00000e06ff */
[----:B------:R0:W-:Y:S03]  /*0f10*/  STG.E.U8 [R4.64], R0 ;  /* 0x0000000004007986 */ /* 0x0001e6000c101104 */
.L_x_2822:
[----:B------:R-:W-:-:S13]  /*0f20*/  ISETP.GE.AND P0, PT, R17, R15, PT ;  /* 0x0000000f1100720c */ /* 0x000fda0003f06270 */
[----:B------:R-:W-:Y:S05]  /*0f30*/  @P0 BRA `(.L_x_2824) ;  /* 0x000000d000000947 */ /* 0x000fea0003800000 */
[----:B0-----:R-:W-:Y:S01]  /*0f40*/  IMAD.IADD R4, R14, 0x1, R17 ;  /* 0x000000010e047824 */ /* 0x001fe200078e0211 */
[----:B------:R-:W-:-:S04]  /*0f50*/  IADD3 R17, R17, 0x80, RZ ;  /* 0x0000008011117810 */ /* 0x000fc80007ffe0ff */
[----:B------:R-:W-:-:S05]  /*0f60*/  IADD3 R4, P0, R4, c[0x0][0x168], RZ ;  /* 0x00005a0004047a10 */ /* 0x000fca0007f1e0ff */
[----:B------:R-:W-:-:S05]  /*0f70*/  IMAD.X R5, RZ, RZ, c[0x0][0x16c], P0 ;  /* 0x00005b00ff057624 */ /* 0x000fca00000e06ff */
[----:B------:R0:W-:Y:S03]  /*0f80*/  STG.E.U8 [R4.64], R9 ;  /* 0x0000000904007986 */ /* 0x0001e6000c101104 */
.L_x_2823:
[----:B------:R-:W-:-:S13]  /*0f90*/  ISETP.GE.AND P0, PT, R17, R15, PT ;  /* 0x0000000f1100720c */ /* 0x000fda0003f06270 */
[----:B------:R-:W-:Y:S01]  /*0fa0*/  @P0 BREAK B1 ;  /* 0x0000000000010942 */ /* 0x000fe20003800000 */
[----:B------:R-:W-:Y:S05]  /*0fb0*/  @P0 BRA `(.L_x_2825) ;  /* 0x000000c000000947 */ /* 0x000fea0003800000 */
[----:B0-----:R-:W-:Y:S01]  /*0fc0*/  IMAD.IADD R4, R14, 0x1, R17 ;  /* 0x000000010e047824 */ /* 0x001fe200078e0211 */
[----:B------:R-:W-:-:S04]  /*0fd0*/  IADD3 R17, R17, 0x80, RZ ;  /* 0x0000008011117810 */ /* 0x000fc80007ffe0ff */
[----:B------:R-:W-:-:S05]  /*0fe0*/  IADD3 R4, P0, R4, c[0x0][0x168], RZ ;  /* 0x00005a0004047a10 */ /* 0x000fca0007f1e0ff */
[----:B------:R-:W-:-:S05]  /*0ff0*/  IMAD.X R5, RZ, RZ, c[0x0][0x16c], P0 ;  /* 0x00005b00ff057624 */ /* 0x000fca00000e06ff */
[----:B------:R0:W-:Y:S03]  /*1000*/  STG.E.U8 [R4.64], R11 ;  /* 0x0000000b04007986 */ /* 0x0001e6000c101104 */
.L_x_2824:
[----:B------:R-:W-:Y:S05]  /*1010*/  BSYNC B1 ;  /* 0x0000000000017941 */ /* 0x000fea0003800000 */
.L_x_2820:
[----:B------:R-:W-:-:S13]  /*1020*/  ISETP.GE.AND P0, PT, R17, R15, PT ;  /* 0x0000000f1100720c */ /* 0x000fda0003f06270 */
[----:B0-----:R-:W-:Y:S01]  /*1030*/  @!P0 IMAD.IADD R4, R14, 0x1, R17 ;  /* 0x000000010e048824 */ /* 0x001fe200078e0211 */
[----:B------:R-:W-:-:S04]  /*1040*/  @!P0 IADD3 R17, R17, 0x80, RZ ;  /* 0x0000008011118810 */ /* 0x000fc80007ffe0ff */
[----:B------:R-:W-:-:S05]  /*1050*/  @!P0 IADD3 R4, P1, R4, c[0x0][0x168], RZ ;  /* 0x00005a0004048a10 */ /* 0x000fca0007f3e0ff */
[----:B------:R-:W-:-:S05]  /*1060*/  @!P0 IMAD.X R5, RZ, RZ, c[0x0][0x16c], P1 ;  /* 0x00005b00ff058624 */ /* 0x000fca00008e06ff */
[----:B------:R0:W-:Y:S03]  /*1070*/  @!P0 STG.E.U8 [R4.64], R3 ;  /* 0x0000000304008986 */ /* 0x0001e6000c101104 */
.L_x_2825:
[----:B------:R-:W-:Y:S05]  /*1080*/  BSYNC B0 ;  /* 0x0000000000007941 */ /* 0x000fea0003800000 */
.L_x_2819:
[----:B------:R-:W-:Y:S01]  /*1090*/  WARPSYNC 0xffffffff ;  /* 0xffffffff00007948 */ /* 0x000fe20003800000 */
[----:B------:R-:W-:-:S13]  /*10a0*/  ISETP.GE.AND P0, PT, R17, R15, PT ;  /* 0x0000000f1100720c */ /* 0x000fda0003f06270 */
[----:B------:R-:W-:Y:S05]  /*10b0*/  @P0 EXIT ;  /* 0x000000000000094d */ /* 0x000fea0003800000 */
[----:B0-----:R-:W-:-:S05]  /*10c0*/  IMAD.IADD R4, R14, 0x1, R17 ;  /* 0x000000010e047824 */ /* 0x001fca00078e0211 */
[----:B------:R-:W-:-:S05]  /*10d0*/  IADD3 R4, P0, R4, c[0x0][0x168], RZ ;  /* 0x00005a0004047a10 */ /* 0x000fca0007f1e0ff */
[----:B------:R-:W-:-:S05]  /*10e0*/  IMAD.X R5, RZ, RZ, c[0x0][0x16c], P0 ;  /* 0x00005b00ff057624 */ /* 0x000fca00000e06ff */
[----:B------:R-:W-:Y:S01]  /*10f0*/  STG.E.U8 [R4.64], R2 ;  /* 0x0000000204007986 */ /* 0x000fe2000c101104 */
[----:B------:R-:W-:Y:S05]  /*1100*/  EXIT ;  /* 0x000000000000794d */ /* 0x000fea0003800000 */
.L_x_2826:
        /* <DEDUP_REMOVED lines=15> */
.L_x_29851:


//--------------------- .text._ZN2at6native29vectorized_elementwise_kernelILi4ENS0_13BinaryFunctorIbbbZZZNS0_21heaviside_kernel_cudaERNS_18TensorIteratorBaseEENKUlvE_clEvENKUlvE7_clEvEUlbbE_EESt5arrayIPcLm3EEEEviT0_T1_ --------------------------
	.section	.text._ZN2at6native29vectorized_elementwise_kernelILi4ENS0_13BinaryFunctorIbbbZZZNS0_21heaviside_kernel_cudaERNS_18TensorIteratorBaseEENKUlvE_clEvENKUlvE7_clEvEUlbbE_EESt5arrayIPcLm3EEEEviT0_T1_,"ax",@progbits
	.sectioninfo	@"SHI_REGISTERS=30"
	.align	128
        .global         _ZN2at6native29vectorized_elementwise_kernelILi4ENS0_13BinaryFunctorIbbbZZZNS0_21heaviside_kernel_cudaERNS_18TensorIteratorBaseEENKUlvE_clEvENKUlvE7_clEvEUlbbE_EESt5arrayIPcLm3EEEEviT0_T1_
        .type           _ZN2at6native29vectorized_elementwise_kernelILi4ENS0_13BinaryFunctorIbbbZZZNS0_21heaviside_kernel_cudaERNS_18TensorIteratorBaseEENKUlvE_clEvENKUlvE7_clEvEUlbbE_EESt5arrayIPcLm3EEEEviT0_T1_,@function
        .size           _ZN2at6native29vectorized_elementwise_kernelILi4ENS0_13BinaryFunctorIbbbZZZNS0_21heaviside_kernel_cudaERNS_18TensorIteratorBaseEENKUlvE_clEvENKUlvE7_clEvEUlbbE_EESt5arrayIPcLm3EEEEviT0_T1_,(.L_x_29852 - _ZN2at6native29vectorized_elementwise_kernelILi4ENS0_13BinaryFunctorIbbbZZZNS0_21heaviside_kernel_cudaERNS_18TensorIteratorBaseEENKUlvE_clEvENKUlvE7_clEvEUlbbE_EESt5arrayIPcLm3EEEEviT0_T1_)
        .other          _ZN2at6native29vectorized_elementwise_kernelILi4ENS0_13BinaryFunctorIbbbZZZNS0_21heaviside_kernel_cudaERNS_18TensorIteratorBaseEENKUlvE_clEvENKUlvE7_clEvEUlbbE_EESt5arrayIPcLm3EEEEviT0_T1_,@"STO_CUDA_ENTRY STV_DEFAULT"
_ZN2at6native29vectorized_elementwise_kernelILi4ENS0_13BinaryFunctorIbbbZZZNS0_21heaviside_kernel_cudaERNS_18TensorIteratorBaseEENKUlvE_clEvENKUlvE7_clEvEUlbbE_EESt5arrayIPcLm3EEEEviT0_T1_:
.text._ZN2at6native29vectorized_elementwise_kernelILi4ENS0_13BinaryFunctorIbbbZZZNS0_21heaviside_kernel_cudaERNS_18TensorIteratorBaseEENKUlvE_clEvENKUlvE7_clEvEUlbbE_EESt5arrayIPcLm3EEEEviT0_T1_:
        /* <DEDUP_REMOVED lines=15> */
[----:B------:R-:W2:Y:S04]  /*00f0*/  LDG.E R12, [R2.64] ;  /* 0x00000004020c7981 */ /* 0x000ea8000c1e1900 */
[----:B------:R-:W3:Y:S04]  /*0100*/  LDG.E R15, [R4.64] ;  /* 0x00000004040f7981 */ /* 0x000ee8000c1e1900 */
[----:B------:R-:W4:Y:S04]  /*0110*/  LDG.E R13, [R2.64+0x200] ;  /* 0x00020004020d7981 */ /* 0x000f28000c1e1900 */
[----:B------:R-:W5:Y:S01]  /*0120*/  LDG.E R16, [R4.64+0x200] ;  /* 0x0002000404107981 */ /* 0x000f62000c1e1900 */
[----:B--2---:R-:W-:-:S02]  /*0130*/  PRMT R6, R12, 0x7770, RZ ;  /* 0x000077700c067816 */ /* 0x004fc400000000ff */
[C---:B---3--:R-:W-:Y:S02]  /*0140*/  PRMT R7, R15.reuse, 0x7770, RZ ;  /* 0x000077700f077816 */ /* 0x048fe400000000ff */
[----:B------:R-:W-:Y:S02]  /*0150*/  PRMT R11, R15, 0x7771, RZ ;  /* 0x000077710f0b7816 */ /* 0x000fe400000000ff */
[----:B------:R-:W-:Y:S02]  /*0160*/  LOP3.LUT P1, RZ, R6, 0xff, R7, 0xc8, !PT ;  /* 0x000000ff06ff7812 */ /* 0x000fe4000782c807 */
[----:B------:R-:W-:Y:S02]  /*0170*/  PRMT R6, R12, 0x7771, RZ ;  /* 0x000077710c067816 */ /* 0x000fe400000000ff */
[----:B----4-:R-:W-:Y:S02]  /*0180*/  PRMT R8, R13, 0x7770, RZ ;  /* 0x000077700d087816 */ /* 0x010fe400000000ff */
[----:B-----5:R-:W-:-:S02]  /*0190*/  PRMT R3, R16, 0x7770, RZ ;  /* 0x0000777010037816 */ /* 0x020fc400000000ff */
[----:B------:R-:W-:Y:S02]  /*01a0*/  PRMT R9, R13, 0x7771, RZ ;  /* 0x000077710d097816 */ /* 0x000fe400000000ff */
[----:B------:R-:W-:Y:S02]  /*01b0*/  PRMT R2, R16, 0x7771, RZ ;  /* 0x0000777110027816 */ /* 0x000fe400000000ff */
[----:B------:R-:W-:Y:S02]  /*01c0*/  PRMT R7, R12, 0x7772, RZ ;  /* 0x000077720c077816 */ /* 0x000fe400000000ff */
[----:B------:R-:W-:Y:S02]  /*01d0*/  PRMT R10, R15, 0x7772, RZ ;  /* 0x000077720f0a7816 */ /* 0x000fe400000000ff */
[----:B------:R-:W-:Y:S02]  /*01e0*/  LOP3.LUT P2, RZ, R6, 0xff, R11, 0xc8, !PT ;  /* 0x000000ff06ff7812 */ /* 0x000fe4000784c80b */
[----:B------:R-:W-:-:S02]  /*01f0*/  LOP3.LUT P3, RZ, R8, 0xff, R3, 0xc8, !PT ;  /* 0x000000ff08ff7812 */ /* 0x000fc4000786c803 */
[----:B------:R-:W-:Y:S02]  /*0200*/  PRMT R3, R13, 0x7772, RZ ;  /* 0x000077720d037816 */ /* 0x000fe400000000ff */
[----:B------:R-:W-:Y:S02]  /*0210*/  PRMT R4, R16, 0x7772, RZ ;  /* 0x0000777210047816 */ /* 0x000fe400000000ff */
[----:B------:R-:W-:Y:S02]  /*0220*/  LOP3.LUT P4, RZ, R9, 0xff, R2, 0xc8, !PT ;  /* 0x000000ff09ff7812 */ /* 0x000fe4000788c802 */
[----:B------:R-:W-:Y:S02]  /*0230*/  LOP3.LUT P0, RZ, R7, 0xff, R10, 0xc8, !PT ;  /* 0x000000ff07ff7812 */ /* 0x000fe4000780c80a */
[----:B------:R-:W-:Y:S02]  /*0240*/  PRMT R2, R12, 0x7773, RZ ;  /* 0x000077730c027816 */ /* 0x000fe400000000ff */
[----:B------:R-:W-:-:S02]  /*0250*/  PRMT R5, R15, 0x7773, RZ ;  /* 0x000077730f057816 */ /* 0x000fc400000000ff */
[----:B------:R-:W-:Y:S02]  /*0260*/  SEL R7, RZ, 0x1, !P2 ;  /* 0x00000001ff077807 */ /* 0x000fe40005000000 */
[----:B------:R-:W-:Y:S02]  /*0270*/  SEL R6, RZ, 0x1, !P1 ;  /* 0x00000001ff067807 */ /* 0x000fe40004800000 */
[----:B------:R-:W-:Y:S02]  /*0280*/  LOP3.LUT P2, RZ, R3, 0xff, R4, 0xc8, !PT ;  /* 0x000000ff03ff7812 */ /* 0x000fe4000784c804 */
[----:B------:R-:W-:Y:S02]  /*0290*/  SEL R8, RZ, 0x1, !P3 ;  /* 0x00000001ff087807 */ /* 0x000fe40005800000 */
[----:B------:R-:W-:Y:S02]  /*02a0*/  SEL R9, RZ, 0x1, !P4 ;  /* 0x00000001ff097807 */ /* 0x000fe40006000000 */
[----:B------:R-:W-:-:S02]  /*02b0*/  PRMT R3, R13, 0x7773, RZ ;  /* 0x000077730d037816 */ /* 0x000fc400000000ff */
[----:B------:R-:W-:Y:S02]  /*02c0*/  PRMT R4, R16, 0x7773, RZ ;  /* 0x0000777310047816 */ /* 0x000fe400000000ff */
[----:B------:R-:W-:Y:S02]  /*02d0*/  LOP3.LUT P1, RZ, R2, 0xff, R5, 0xc8, !PT ;  /* 0x000000ff02ff7812 */ /* 0x000fe4000782c805 */
[----:B------:R-:W-:Y:S02]  /*02e0*/  PRMT R10, R7, 0x7604, R6 ;  /* 0x00007604070a7816 */ /* 0x000fe40000000006 */
[----:B------:R-:W-:Y:S02]  /*02f0*/  IADD3 R2, P3, R14, c[0x0][0x168], RZ ;  /* 0x00005a000e027a10 */ /* 0x000fe40007f7e0ff */
[----:B------:R-:W-:Y:S02]  /*0300*/  SEL R5, RZ, 0x1, !P0 ;  /* 0x00000001ff057807 */ /* 0x000fe40004000000 */
[----:B------:R-:W-:-:S02]  /*0310*/  PRMT R9, R9, 0x7604, R8 ;  /* 0x0000760409097816 */ /* 0x000fc40000000008 */
[----:B------:R-:W-:Y:S02]  /*0320*/  SEL R6, RZ, 0x1, !P2 ;  /* 0x00000001ff067807 */ /* 0x000fe40005000000 */
[----:B------:R-:W-:Y:S01]  /*0330*/  LOP3.LUT P0, RZ, R3, 0xff, R4, 0xc8, !PT ;  /* 0x000000ff03ff7812 */ /* 0x000fe2000780c804 */
[----:B------:R-:W-:Y:S01]  /*0340*/  IMAD.X R3, RZ, RZ, c[0x0][0x16c], P3 ;  /* 0x00005b00ff037624 */ /* 0x000fe200018e06ff */
[----:B------:R-:W-:Y:S02]  /*0350*/  PRMT R7, R5, 0x7054, R10 ;  /* 0x0000705405077816 */ /* 0x000fe4000000000a */
[----:B------:R-:W-:Y:S01]  /*0360*/  PRMT R6, R6, 0x7054, R9 ;  /* 0x0000705406067816 */ /* 0x000fe20000000009 */
[----:B------:R-:W-:Y:S01]  /*0370*/  IMAD.WIDE R2, R0, 0x4, R2 ;  /* 0x0000000400027825 */ /* 0x000fe200078e0202 */
[----:B------:R-:W-:Y:S02]  /*0380*/  SEL R4, RZ, 0x1, !P1 ;  /* 0x00000001ff047807 */ /* 0x000fe40004800000 */
[----:B------:R-:W-:-:S02]  /*0390*/  SEL R5, RZ, 0x1, !P0 ;  /* 0x00000001ff057807 */ /* 0x000fc40004000000 */
[----:B------:R-:W-:Y:S02]  /*03a0*/  PRMT R7, R4, 0x654, R7 ;  /* 0x0000065404077816 */ /* 0x000fe40000000007 */
[----:B------:R-:W-:-:S03]  /*03b0*/  PRMT R5, R5, 0x654, R6 ;  /* 0x0000065405057816 */ /* 0x000fc60000000006 */
[----:B------:R-:W-:Y:S04]  /*03c0*/  STG.E [R2.64], R7 ;  /* 0x0000000702007986 */ /* 0x000fe8000c101904 */
[----:B------:R-:W-:Y:S01]  /*03d0*/  STG.E [R2.64+0x200], R5 ;  /* 0x0002000502007986 */ /* 0x000fe2000c101904 */
[----:B------:R-:W-:Y:S05]  /*03e0*/  EXIT ;  /* 0x000000000000794d */ /* 0x000fea0003800000 */
.L_x_2827:
        /* <DEDUP_REMOVED lines=168> */
.L_x_2830:
[----:B------:R-:W-:-:S13]  /*0e70*/  ISETP.GE.AND P0, PT, R17, R15, PT ;  /* 0x0000000f1100720c */ /* 0x000fda0003f06270 */
[----:B------:R-:W-:Y:S05]  /*0e80*/  @P0 BRA `(.L_x_2832) ;  /* 0x000000c000000947 */ /* 0x000fea0003800000 */
[----:B0-----:R-:W-:Y:S01]  /*0e90*/  IMAD.IADD R4, R14, 0x1, R17 ;  /* 0x000000010e047824 */ /* 0x001fe200078e0211 */
[----:B------:R-:W-:-:S04]  /*0ea0*/  IADD3 R17, R17, 0x80, RZ ;  /* 0x0000008011117810 */ /* 0x000fc80007ffe0ff */
[----:B------:R-:W-:-:S05]  /*0eb0*/  IADD3 R4, P0, R4, c[0x0][0x168], RZ ;  /* 0x00005a0004047a10 */ /* 0x000fca0007f1e0ff */
[----:B------:R-:W-:-:S05]  /*0ec0*/  IMAD.X R5, RZ, RZ, c[0x0][0x16c], P0 ;  /* 0x00005b00ff057624 */ /* 0x000fca00000e06ff */
[----:B------:R0:W-:Y:S03]  /*0ed0*/  STG.E.U8 [R4.64], R0 ;  /* 0x0000000004007986 */ /* 0x0001e6000c101104 */
.L_x_2831:
[----:B------:R-:W-:-:S13]  /*0ee0*/  ISETP.GE.AND P0, PT, R17, R15, PT ;  /* 0x0000000f1100720c */ /* 0x000fda0003f06270 */
[----:B------:R-:W-:Y:S05]  /*0ef0*/  @P0 BRA `(.L_x_2833) ;  /* 0x000000d000000947 */ /* 0x000fea0003800000 */
[----:B0-----:R-:W-:Y:S01]  /*0f00*/  IMAD.IADD R4, R14, 0x1, R17 ;  /* 0x000000010e047824 */ /* 0x001fe200078e0211 */
[----:B------:R-:W-:-:S04]  /*0f10*/  IADD3 R17, R17, 0x80, RZ ;  /* 0x0000008011117810 */ /* 0x000fc80007ffe0ff */
[----:B------:R-:W-:-:S05]  /*0f20*/  IADD3 R4, P0, R4, c[0x0][0x168], RZ ;  /* 0x00005a0004047a10 */ /* 0x000fca0007f1e0ff */
[----:B------:R-:W-:-:S05]  /*0f30*/  IMAD.X R5, RZ, RZ, c[0x0][0x16c], P0 ;  /* 0x00005b00ff057624 */ /* 0x000fca00000e06ff */
[----:B------:R0:W-:Y:S03]  /*0f40*/  STG.E.U8 [R4.64], R9 ;  /* 0x0000000904007986 */ /* 0x0001e6000c101104 */
.L_x_2832:
        /* <DEDUP_REMOVED lines=8> */
.L_x_2833:
[----:B------:R-:W-:Y:S05]  /*0fd0*/  BSYNC B1 ;  /* 0x0000000000017941 */ /* 0x000fea0003800000 */
.L_x_2829:
[----:B------:R-:W-:-:S13]  /*0fe0*/  ISETP.GE.AND P0, PT, R17, R15, PT ;  /* 0x0000000f1100720c */ /* 0x000fda0003f06270 */
[----:B0-----:R-:W-:Y:S01]  /*0ff0*/  @!P0 IMAD.IADD R4, R14, 0x1, R17 ;  /* 0x000000010e048824 */ /* 0x001fe200078e0211 */
[----:B------:R-:W-:-:S04]  /*1000*/  @!P0 IADD3 R17, R17, 0x80, RZ ;  /* 0x0000008011118810 */ /* 0x000fc80007ffe0ff */
[----:B------:R-:W-:-:S05]  /*1010*/  @!P0 IADD3 R4, P1, R4, c[0x0][0x168], RZ ;  /* 0x00005a0004048a10 */ /* 0x000fca0007f3e0ff */
[----:B------:R-:W-:-:S05]  /*1020*/  @!P0 IMAD.X R5, RZ, RZ, c[0x0][0x16c], P1 ;  /* 0x00005b00ff058624 */ /* 0x000fca00008e06ff */
[----:B------:R0:W-:Y:S03]  /*1030*/  @!P0 STG.E.U8 [R4.64], R3 ;  /* 0x0000000304008986 */ /* 0x0001e6000c101104 */
.L_x_2834:
[----:B------:R-:W-:Y:S05]  /*1040*/  BSYNC B0 ;  /* 0x0000000000007941 */ /* 0x000fea0003800000 */
.L_x_2828:
        /* <DEDUP_REMOVED lines=8> */
.L_x_2835:
        /* <DEDUP_REMOVED lines=11> */
.L_x_29852:


//--------------------- .text._ZN2at6native29vectorized_elementwise_kernelILi8ENS0_13BinaryFunctorIbbbZZZNS0_21heaviside_kernel_cudaERNS_18TensorIteratorBaseEENKUlvE_clEvENKUlvE7_clEvEUlbbE_EESt5arrayIPcLm3EEEEviT0_T1_ --------------------------
	.section	.text._ZN2at6native29vectorized_elementwise_kernelILi8ENS0_13BinaryFunctorIbbbZZZNS0_21heaviside_kernel_cudaERNS_18TensorIteratorBaseEENKUlvE_clEvENKUlvE7_clEvEUlbbE_EESt5arrayIPcLm3EEEEviT0_T1_,"ax",@progbits
	.sectioninfo	@"SHI_REGISTERS=4"
	.align	128
        .global         _ZN2at6native29vectorized_elementwise_kernelILi8ENS0_13BinaryFunctorIbbbZZZNS0_21heaviside_kernel_cudaERNS_18TensorIteratorBaseEENKUlvE_clEvENKUlvE7_clEvEUlbbE_EESt5arrayIPcLm3EEEEviT0_T1_
        .type           _ZN2at6native29vectorized_elementwise_kernelILi8ENS0_13BinaryFunctorIbbbZZZNS0_21heaviside_kernel_cudaERNS_18TensorIteratorBaseEENKUlvE_clEvENKUlvE7_clEvEUlbbE_EESt5arrayIPcLm3EEEEviT0_T1_,@function
        .size           _ZN2at6native29vectorized_elementwise_kernelILi8ENS0_13BinaryFunctorIbbbZZZNS0_21heaviside_kernel_cudaERNS_18TensorIteratorBaseEENKUlvE_clEvENKUlvE7_clEvEUlbbE_EESt5arrayIPcLm3EEEEviT0_T1_,(.L_x_29853 - _ZN2at6native29vectorized_elementwise_kernelILi8ENS0_13BinaryFunctorIbbbZZZNS0_21heaviside_kernel_cudaERNS_18TensorIteratorBaseEENKUlvE_clEvENKUlvE7_clEvEUlbbE_EESt5arrayIPcLm3EEEEviT0_T1_)
        .other          _ZN2at6native29vectorized_elementwise_kernelILi8ENS0_13BinaryFunctorIbbbZZZNS0_21heaviside_kernel_cudaERNS_18TensorIteratorBaseEENKUlvE_clEvENKUlvE7_clEvEUlbbE_EESt5arrayIPcLm3EEEEviT0_T1_,@"STO_CUDA_ENTRY STV_DEFAULT"
_ZN2at6native29vectorized_elementwise_kernelILi8ENS0_13BinaryFunctorIbbbZZZNS0_21heaviside_kernel_cudaERNS_18TensorIteratorBaseEENKUlvE_clEvENKUlvE7_clEvEUlbbE_EESt5arrayIPcLm3EEEEviT0_T1_:
.text._ZN2at6native29vectorized_elementwise_kernelILi8ENS0_13BinaryFunctorIbbbZZZNS0_21heaviside_kernel_cudaERNS_18TensorIteratorBaseEENKUlvE_clEvENKUlvE7_clEvEUlbbE_EESt5arrayIPcLm3EEEEviT0_T1_:
[----:B------:R-:W-:Y:S02]  /*0000*/  MOV R1, c[0x0][0x28] ;  /* 0x00000a0000017a02 */ /* 0x000fe40000000f00 */
[----:B------:R-:W-:Y:S05]  /*0010*/  EXIT ;  /* 0x000000000000794d */ /* 0x000fea0003800000 */
.L_x_2836:
        /* <DEDUP_REMOVED lines=14> */
.L_x_29853:


//--------------------- .text._ZN2at6native18elementwise_kernelILi128ELi4EZNS0_15gpu_kernel_implINS0_13BUnaryFunctorIbbbZZZNS0_21heaviside_kernel_cudaERNS_18TensorIteratorBaseEENKUlvE_clEvENKUlvE7_clEvEUlbbE_EEEEvS5_RKT_EUliE_EEviT1_ --------------------------
	.section	.text._ZN2at6native18elementwise_kernelILi128ELi4EZNS0_15gpu_kernel_implINS0_13BUnaryFunctorIbbbZZZNS0_21heaviside_kernel_cudaERNS_18TensorIteratorBaseEENKUlvE_clEvENKUlvE7_clEvEUlbbE_EEEEvS5_RKT_EUliE_EEviT1_,"ax",@progbits
	.sectioninfo	@"SHI_REGISTERS=26"
	.align	128
        .global         _ZN2at6native18elementwise_kernelILi128ELi4EZNS0_15gpu_kernel_implINS0_13BUnaryFunctorIbbbZZZNS0_21heaviside_kernel_cudaERNS_18TensorIteratorBaseEENKUlvE_clEvENKUlvE7_clEvEUlbbE_EEEEvS5_RKT_EUliE_EEviT1_
        .type           _ZN2at6native18elementwise_kernelILi128ELi4EZNS0_15gpu_kernel_implINS0_13BUnaryFunctorIbbbZZZNS0_21heaviside_kernel_cudaERNS_18TensorIteratorBaseEENKUlvE_clEvENKUlvE7_clEvEUlbbE_EEEEvS5_RKT_EUliE_EEviT1_,@function
        .size           _ZN2at6native18elementwise_kernelILi128ELi4EZNS0_15gpu_kernel_implINS0_13BUnaryFunctorIbbbZZZNS0_21heaviside_kernel_cudaERNS_18TensorIteratorBaseEENKUlvE_clEvENKUlvE7_clEvEUlbbE_EEEEvS5_RKT_EUliE_EEviT1_,(.L_x_29854 - _ZN2at6native18elementwise_kernelILi128ELi4EZNS0_15gpu_kernel_implINS0_13BUnaryFunctorIbbbZZZNS0_21heaviside_kernel_cudaERNS_18TensorIteratorBaseEENKUlvE_clEvENKUlvE7_clEvEUlbbE_EEEEvS5_RKT_EUliE_EEviT1_)
        .other          _ZN2at6native18elementwise_kernelILi128ELi4EZNS0_15gpu_kernel_implINS0_13BUnaryFunctorIbbbZZZNS0_21heaviside_kernel_cudaERNS_18TensorIteratorBaseEENKUlvE_clEvENKUlvE7_clEvEUlbbE_EEEEvS5_RKT_EUliE_EEviT1_,@"STO_CUDA_ENTRY STV_DEFAULT"
_ZN2at6native18elementwise_kernelILi128ELi4EZNS0_15gpu_kernel_implINS0_13BUnaryFunctorIbbbZZZNS0_21heaviside_kernel_cudaERNS_18TensorIteratorBaseEENKUlvE_clEvENKUlvE7_clEvEUlbbE_EEEEvS5_RKT_EUliE_EEviT1_:
.text._ZN2at6native18elementwise_kernelILi128ELi4EZNS0_15gpu_kernel_implINS0_13BUnaryFunctorIbbbZZZNS0_21heaviside_kernel_cudaERNS_18TensorIteratorBaseEENKUlvE_clEvENKUlvE7_clEvEUlbbE_EEEEvS5_RKT_EUliE_EEviT1_:
        /* <DEDUP_REMOVED lines=237> */
.L_x_2839:
        /* <DEDUP_REMOVED lines=19> */
.L_x_2843:
[----:B------:R-:W2:Y:S02]  /*1000*/  LDG.E.U8 R2, [R2.64] ;  /* 0x0000002402027981 */ /* 0x000ea4000c1e1100 */
[----:B--2---:R-:W-:Y:S01]  /*1010*/  ISETP.NE.AND P0, PT, R2, RZ, PT ;  /* 0x000000ff0200720c */ /* 0x004fe20003f05270 */
[----:B------:R-:W-:Y:S05]  /*1020*/  BRA `(.L_x_2845) ;  /* 0x00000e0000007947 */ /* 0x000fea0003800000 */
.L_x_2842:
        /* <DEDUP_REMOVED lines=10> */
.L_x_2847:
[----:B------:R-:W2:Y:S02]  /*10d0*/  LDG.E R2, [R2.64] ;  /* 0x0000002402027981 */ /* 0x000ea4000c1e1900 */
[----:B--2---:R-:W-:Y:S01]  /*10e0*/  ISETP.NE.AND P0, PT, R2, RZ, PT ;  /* 0x000000ff0200720c */ /* 0x004fe20003f05270 */
[----:B------:R-:W-:Y:S05]  /*10f0*/  BRA `(.L_x_2845) ;  /* 0x00000d3000007947 */ /* 0x000fea0003800000 */
.L_x_2846:
[----:B------:R-:W2:Y:S02]  /*1100*/  LDG.E.U16 R2, [R2.64] ;  /* 0x0000002402027981 */ /* 0x000ea4000c1e1500 */
[----:B--2---:R-:W-:Y:S01]  /*1110*/  ISETP.NE.AND P0, PT, R2, RZ, PT ;  /* 0x000000ff0200720c */ /* 0x004fe20003f05270 */
[----:B------:R-:W-:Y:S05]  /*1120*/  BRA `(.L_x_2845) ;  /* 0x00000d0000007947 */ /* 0x000fea0003800000 */
.L_x_2841:
        /* <DEDUP_REMOVED lines=9> */
.L_x_2849:
[----:B------:R-:W2:Y:S02]  /*11c0*/  LDG.E.U16 R0, [R2.64] ;  /* 0x0000002402007981 */ /* 0x000ea4000c1e1500 */
[----:B--2---:R-:W-:-:S05]  /*11d0*/  HADD2.F32 R0, -RZ, R0.H0_H0 ;  /* 0x20000000ff007230 */ /* 0x004fca0000004100 */
[----:B------:R-:W-:Y:S01]  /*11e0*/  FSETP.NEU.FTZ.AND P0, PT, R0, RZ, PT ;  /* 0x000000ff0000720b */ /* 0x000fe20003f1d000 */
[----:B------:R-:W-:Y:S05]  /*11f0*/  BRA `(.L_x_2845) ;  /* 0x00000c3000007947 */ /* 0x000fea0003800000 */
.L_x_2848:
        /* <DEDUP_REMOVED lines=11> */
.L_x_2851:
        /* <DEDUP_REMOVED lines=10> */
.L_x_2850:
[----:B------:R-:W2:Y:S02]  /*1350*/  LDG.E.64 R2, [R2.64] ;  /* 0x0000002402027981 */ /* 0x000ea4000c1e1b00 */
[----:B--2---:R0:W1:Y:S01]  /*1360*/  DSETP.NEU.AND P0, PT, R2, RZ, PT ;  /* 0x000000ff0200722a */ /* 0x0040620003f0d000 */
[----:B------:R-:W-:Y:S05]  /*1370*/  BRA `(.L_x_2845) ;  /* 0x00000ab000007947 */ /* 0x000fea0003800000 */
.L_x_2840:
        /* <DEDUP_REMOVED lines=11> */
.L_x_2854:
[----:B------:R-:W2:Y:S02]  /*1430*/  LDG.E.128 R4, [R2.64] ;  /* 0x0000002402047981 */ /* 0x000ea4000c1e1d00 */
[----:B--2---:R-:W0:-:S06]  /*1440*/  DSETP.NEU.AND P0, PT, R6, RZ, PT ;  /* 0x000000ff0600722a */ /* 0x004e0c0003f0d000 */
[----:B0-----:R0:W1:Y:S01]  /*1450*/  DSETP.NEU.OR P0, PT, R4, RZ, P0 ;  /* 0x000000ff0400722a */ /* 0x001062000070d400 */
[----:B------:R-:W-:Y:S05]  /*1460*/  BRA `(.L_x_2845) ;  /* 0x000009c000007947 */ /* 0x000fea0003800000 */
.L_x_2853:
        /* <DEDUP_REMOVED lines=27> */
.L_x_2856:
        /* <DEDUP_REMOVED lines=14> */
.L_x_2855:
[----:B------:R-:W2:Y:S02]  /*1700*/  LDG.E.U16 R0, [R2.64] ;  /* 0x0000002402007981 */ /* 0x000ea4000c1e1500 */
[----:B--2---:R-:W-:-:S04]  /*1710*/  PRMT R0, RZ, 0x5410, R0 ;  /* 0x00005410ff007816 */ /* 0x004fc80000000000 */
[----:B------:R-:W-:Y:S01]  /*1720*/  FSETP.NEU.FTZ.AND P0, PT, R0, RZ, PT ;  /* 0x000000ff0000720b */ /* 0x000fe20003f1d000 */
[----:B------:R-:W-:Y:S05]  /*1730*/  BRA `(.L_x_2845) ;  /* 0x000006f000007947 */ /* 0x000fea0003800000 */
.L_x_2852:
        /* <DEDUP_REMOVED lines=11> */
.L_x_2859:
        /* <DEDUP_REMOVED lines=21> */
.L_x_2863:
[----:B------:R-:W-:Y:S05]  /*1940*/  BSYNC B1 ;  /* 0x0000000000017941 */ /* 0x000fea0003800000 */
.L_x_2862:
[----:B------:R-:W-:Y:S01]  /*1950*/  LEA R3, R0, 0x3b800000, 0x17 ;  /* 0x3b80000000037811 */ /* 0x000fe200078eb8ff */
[----:B------:R-:W-:-:S05]  /*1960*/  IMAD.SHL.U32 R0, R2, 0x100000, RZ ;  /* 0x0010000002007824 */ /* 0x000fca00078e00ff */
[----:B------:R-:W-:Y:S02]  /*1970*/  LOP3.LUT R0, R3, R0, R4, 0xfe, !PT ;  /* 0x0000000003007212 */ /* 0x000fe400078efe04 */
.L_x_2861:
[----:B------:R-:W-:Y:S05]  /*1980*/  BSYNC B0 ;  /* 0x0000000000007941 */ /* 0x000fea0003800000 */
.L_x_2860:
[----:B------:R-:W-:Y:S01]  /*1990*/  FSETP.NEU.FTZ.AND P0, PT, R0, RZ, PT ;  /* 0x000000ff0000720b */ /* 0x000fe20003f1d000 */
[----:B------:R-:W-:Y:S05]  /*19a0*/  BRA `(.L_x_2845) ;  /* 0x0000048000007947 */ /* 0x000fea0003800000 */
.L_x_2858:
        /* <DEDUP_REMOVED lines=21> */
.L_x_2867:
[----:B------:R-:W-:Y:S05]  /*1b00*/  BSYNC B1 ;  /* 0x0000000000017941 */ /* 0x000fea0003800000 */
.L_x_2866:
[----:B------:R-:W-:Y:S01]  /*1b10*/  LEA R3, R0, 0x37800000, 0x17 ;  /* 0x3780000000037811 */ /* 0x000fe200078eb8ff */
[----:B------:R-:W-:-:S05]  /*1b20*/  IMAD.SHL.U32 R0, R2, 0x200000, RZ ;  /* 0x0020000002007824 */ /* 0x000fca00078e00ff */
[----:B------:R-:W-:Y:S02]  /*1b30*/  LOP3.LUT R0, R3, R0, R4, 0xfe, !PT ;  /* 0x0000000003007212 */ /* 0x000fe400078efe04 */
.L_x_2865:
[----:B------:R-:W-:Y:S05]  /*1b40*/  BSYNC B0 ;  /* 0x0000000000007941 */ /* 0x000fea0003800000 */
.L_x_2864:
[----:B------:R-:W-:Y:S01]  /*1b50*/  FSETP.NEU.FTZ.AND P0, PT, R0, RZ, PT ;  /* 0x000000ff0000720b */ /* 0x000fe20003f1d000 */
[----:B------:R-:W-:Y:S05]  /*1b60*/  BRA `(.L_x_2845) ;  /* 0x000002c000007947 */ /* 0x000fea0003800000 */
.L_x_2857:
        /* <DEDUP_REMOVED lines=14> */
.L_x_2871:
[----:B------:R-:W-:Y:S05]  /*1c50*/  BSYNC B0 ;  /* 0x0000000000007941 */ /* 0x000fea0003800000 */
.L_x_2870:
[----:B------:R-:W-:Y:S01]  /*1c60*/  FSETP.NEU.FTZ.AND P0, PT, R0, RZ, PT ;  /* 0x000000ff0000720b */ /* 0x000fe20003f1d000 */
[----:B------:R-:W-:Y:S05]  /*1c70*/  BRA `(.L_x_2845) ;  /* 0x000001b000007947 */ /* 0x000fea0003800000 */
.L_x_2844:
        /* <DEDUP_REMOVED lines=21> */
.L_x_2869:
[----:B------:R-:W2:Y:S02]  /*1dd0*/  LDG.E.64 R2, [R2.64] ;  /* 0x0000002402027981 */ /* 0x000ea4000c1e1b00 */
[----:B--2---:R-:W-:-:S04]  /*1de0*/  ISETP.NE.U32.AND P0, PT, R2, RZ, PT ;  /* 0x000000ff0200720c */ /* 0x004fc80003f05070 */
[----:B------:R-:W-:Y:S01]  /*1df0*/  ISETP.NE.AND.EX P0, PT, R3, RZ, PT, P0 ;  /* 0x000000ff0300720c */ /* 0x000fe20003f05300 */
[----:B------:R-:W-:Y:S05]  /*1e00*/  BRA `(.L_x_2845) ;  /* 0x0000002000007947 */ /* 0x000fea0003800000 */
.L_x_2868:
[----:B------:R-:W2:Y:S02]  /*1e10*/  LDG.E R2, [R2.64] ;  /* 0x0000002402027981 */ /* 0x000ea4000c1e1900 */
[----:B--2---:R-:W-:-:S03]  /*1e20*/  ISETP.NE.AND P0, PT, R2, RZ, PT ;  /* 0x000000ff0200720c */ /* 0x004fc60003f05270 */
.L_x_2845:
[----:B0-----:R-:W0:Y:S01]  /*1e30*/  LDC.U8 R3, c[0x0][0x372] ;  /* 0x0000dc80ff037b82 */ /* 0x001e220000000000 */
[----:B-1----:R-:W-:-:S07]  /*1e40*/  SEL R5, RZ, 0x1, !P0 ;  /* 0x00000001ff057807 */ /* 0x002fce0004000000 */
[----:B------:R-:W1:Y:S01]  /*1e50*/  LDC.U8 R2, c[0x0][0x371] ;  /* 0x0000dc40ff027b82 */ /* 0x000e620000000000 */
[----:B0-----:R-:W-:-:S04]  /*1e60*/  PRMT R0, R3, 0x9910, RZ ;  /* 0x0000991003007816 */ /* 0x001fc800000000ff */
[----:B------:R-:W-:Y:S02]  /*1e70*/  ISETP.GT.AND P1, PT, R0, 0x9, PT ;  /* 0x000000090000780c */ /* 0x000fe40003f24270 */
[----:B-1----:R-:W-:-:S11]  /*1e80*/  @!P0 LOP3.LUT R5, R2, 0xff, RZ, 0xc0, !PT ;  /* 0x000000ff02058812 */ /* 0x002fd600078ec0ff */
        /* <DEDUP_REMOVED lines=11> */
.L_x_2875:
[----:B------:R0:W-:Y:S01]  /*1f40*/  STG.E.U8 [R16.64], R5 ;  /* 0x0000000510007986 */ /* 0x0001e2000c101124 */
[----:B------:R-:W-:Y:S05]  /*1f50*/  BRA `(.L_x_2877) ;  /* 0x00000e7000007947 */ /* 0x000fea0003800000 */
.L_x_2874:
[----:B------:R-:W-:-:S13]  /*1f60*/  ISETP.NE.AND P0, PT, R0, 0x2, PT ;  /* 0x000000020000780c */ /* 0x000fda0003f05270 */
[----:B------:R-:W-:Y:S05]  /*1f70*/  @!P0 BRA `(.L_x_2878) ;  /* 0x000000d000008947 */ /* 0x000fea0003800000 */
[----:B------:R-:W-:-:S13]  /*1f80*/  ISETP.NE.AND P0, PT, R0, 0x3, PT ;  /* 0x000000030000780c */ /* 0x000fda0003f05270 */
[----:B------:R-:W-:Y:S05]  /*1f90*/  @!P0 BRA `(.L_x_2879) ;  /* 0x0000008000008947 */ /* 0x000fea0003800000 */
[----:B------:R-:W-:-:S13]  /*1fa0*/  ISETP.NE.AND P0, PT, R0, 0x4, PT ;  /* 0x000000040000780c */ /* 0x000fda0003f05270 */
[----:B------:R-:W-:Y:S05]  /*1fb0*/  @P0 BRA `(.L_x_2876) ;  /* 0x00000c5000000947 */ /* 0x000fea0003800000 */
[----:B------:R-:W-:-:S04]  /*1fc0*/  LOP3.LUT R0, R5, 0xffff, RZ, 0xc0, !PT ;  /* 0x0000ffff05007812 */ /* 0x000fc800078ec0ff */
[----:B------:R-:W-:-:S05]  /*1fd0*/  PRMT R0, R0, 0x8880, RZ ;  /* 0x0000888000007816 */ /* 0x000fca00000000ff */
[----:B------:R-:W-:-:S05]  /*1fe0*/  IMAD.MOV.U32 R2, RZ, RZ, R0 ;  /* 0x000000ffff027224 */ /* 0x000fca00078e0000 */
[----:B------:R-:W-:-:S05]  /*1ff0*/  SHF.R.S32.HI R3, RZ, 0x1f, R2 ;  /* 0x0000001fff037819 */ /* 0x000fca0000011402 */
[----:B------:R0:W-:Y:S01]  /*2000*/  STG.E.64 [R16.64], R2 ;  /* 0x0000000210007986 */ /* 0x0001e2000c101b24 */
[----:B------:R-:W-:Y:S05]  /*2010*/  BRA `(.L_x_2877) ;  /* 0x00000db000007947 */ /* 0x000fea0003800000 */
.L_x_2879:
[----:B------:R-:W-:-:S05]  /*2020*/  PRMT R3, R5, 0x8880, RZ ;  /* 0x0000888005037816 */ /* 0x000fca00000000ff */
[----:B------:R0:W-:Y:S01]  /*2030*/  STG.E [R16.64], R3 ;  /* 0x0000000310007986 */ /* 0x0001e2000c101924 */
[----:B------:R-:W-:Y:S05]  /*2040*/  BRA `(.L_x_2877) ;  /* 0x00000d8000007947 */ /* 0x000fea0003800000 */
.L_x_2878:
[----:B------:R-:W-:-:S04]  /*2050*/  PRMT R3, R5, 0x8880, RZ ;  /* 0x0000888005037816 */ /* 0x000fc800000000ff */
[----:B------:R-:W-:-:S05]  /*2060*/  PRMT R3, R3, 0x7710, RZ ;  /* 0x0000771003037816 */ /* 0x000fca00000000ff */
[----:B------:R0:W-:Y:S01]  /*2070*/  STG.E.U16 [R16.64], R3 ;  /* 0x0000000310007986 */ /* 0x0001e2000c101524 */
[----:B------:R-:W-:Y:S05]  /*2080*/  BRA `(.L_x_2877) ;  /* 0x00000d4000007947 */ /* 0x000fea0003800000 */
.L_x_2873:
[----:B------:R-:W-:-:S13]  /*2090*/  ISETP.GT.AND P0, PT, R0, 0x6, PT ;  /* 0x000000060000780c */ /* 0x000fda0003f04270 */
[----:B------:R-:W-:Y:S05]  /*20a0*/  @P0 BRA `(.L_x_2880) ;  /* 0x000000b000000947 */ /* 0x000fea0003800000 */
[----:B------:R-:W-:-:S13]  /*20b0*/  ISETP.NE.AND P0, PT, R0, 0x5, PT ;  /* 0x000000050000780c */ /* 0x000fda0003f05270 */
[----:B------:R-:W-:Y:S05]  /*20c0*/  @!P0 BRA `(.L_x_2881) ;  /* 0x0000005000008947 */ /* 0x000fea0003800000 */
[----:B------:R-:W-:-:S13]  /*20d0*/  ISETP.NE.AND P0, PT, R0, 0x6, PT ;  /* 0x000000060000780c */ /* 0x000fda0003f05270 */
[----:B------:R-:W-:Y:S05]  /*20e0*/  @P0 BRA `(.L_x_2876) ;  /* 0x00000b2000000947 */ /* 0x000fea0003800000 */
[----:B------:R-:W0:Y:S02]  /*20f0*/  I2F.S8 R3, R5 ;  /* 0x0000000500037306 */ /* 0x000e240000001400 */
[----:B0-----:R0:W-:Y:S01]  /*2100*/  STG.E [R16.64], R3 ;  /* 0x0000000310007986 */ /* 0x0011e2000c101924 */
[----:B------:R-:W-:Y:S05]  /*2110*/  BRA `(.L_x_2877) ;  /* 0x00000cb000007947 */ /* 0x000fea0003800000 */
.L_x_2881:
[----:B------:R-:W0:Y:S02]  /*2120*/  I2F.S8 R0, R5 ;  /* 0x0000000500007306 */ /* 0x000e240000001400 */
[----:B0-----:R-:W-:-:S05]  /*2130*/  F2FP.PACK_AB R0, RZ, R0 ;  /* 0x00000000ff00723e */ /* 0x001fca00000000ff */
[----:B------:R0:W-:Y:S01]  /*2140*/  STG.E.U16 [R16.64], R0 ;  /* 0x0000000010007986 */ /* 0x0001e2000c101524 */
[----:B------:R-:W-:Y:S05]  /*2150*/  BRA `(.L_x_2877) ;  /* 0x00000c7000007947 */ /* 0x000fea0003800000 */
.L_x_2880:
[----:B------:R-:W-:-:S13]  /*2160*/  ISETP.NE.AND P0, PT, R0, 0x7, PT ;  /* 0x000000070000780c */ /* 0x000fda0003f05270 */
[----:B------:R-:W-:Y:S05]  /*2170*/  @!P0 BRA `(.L_x_2882) ;  /* 0x000000d000008947 */ /* 0x000fea0003800000 */
[----:B------:R-:W-:-:S13]  /*2180*/  ISETP.NE.AND P0, PT, R0, 0x8, PT ;  /* 0x000000080000780c */ /* 0x000fda0003f05270 */
[----:B------:R-:W-:Y:S05]  /*2190*/  @!P0 BRA `(.L_x_2883) ;  /* 0x0000006000008947 */ /* 0x000fea0003800000 */
[----:B------:R-:W-:-:S13]  /*21a0*/  ISETP.NE.AND P0, PT, R0, 0x9, PT ;  /* 0x000000090000780c */ /* 0x000fda0003f05270 */
[----:B------:R-:W-:Y:S05]  /*21b0*/  @P0 BRA `(.L_x_2876) ;  /* 0x00000a5000000947 */ /* 0x000fea0003800000 */
[----:B------:R-:W0:Y:S01]  /*21c0*/  I2F.S8 R2, R5 ;  /* 0x0000000500027306 */ /* 0x000e220000001400 */
[----:B------:R-:W-:-:S05]  /*21d0*/  IMAD.MOV.U32 R3, RZ, RZ, RZ ;  /* 0x000000ffff037224 */ /* 0x000fca00078e00ff */
[----:B0-----:R0:W-:Y:S01]  /*21e0*/  STG.E.64 [R16.64], R2 ;  /* 0x0000000210007986 */ /* 0x0011e2000c101b24 */
[----:B------:R-:W-:Y:S05]  /*21f0*/  BRA `(.L_x_2877) ;  /* 0x00000bd000007947 */ /* 0x000fea0003800000 */
.L_x_2883:
[----:B------:R-:W0:Y:S02]  /*2200*/  I2F.S8 R5, R5 ;  /* 0x0000000500057306 */ /* 0x000e240000001400 */
[----:B0-----:R-:W-:-:S04]  /*2210*/  F2FP.PACK_AB R3, RZ, R5 ;  /* 0x00000005ff03723e */ /* 0x001fc800000000ff */
[----:B------:R-:W-:-:S05]  /*2220*/  PRMT R3, R3, 0x5410, RZ ;  /* 0x0000541003037816 */ /* 0x000fca00000000ff */
[----:B------:R0:W-:Y:S01]  /*2230*/  STG.E [R16.64], R3 ;  /* 0x0000000310007986 */ /* 0x0001e2000c101924 */
[----:B------:R-:W-:Y:S05]  /*2240*/  BRA `(.L_x_2877) ;  /* 0x00000b8000007947 */ /* 0x000fea0003800000 */
.L_x_2882:
[----:B------:R-:W-:-:S04]  /*2250*/  PRMT R2, R5, 0x8880, RZ ;  /* 0x0000888005027816 */ /* 0x000fc800000000ff */
[----:B------:R-:W-:-:S06]  /*2260*/  PRMT R2, R2, 0x7710, RZ ;  /* 0x0000771002027816 */ /* 0x000fcc00000000ff */
[----:B------:R-:W0:Y:S02]  /*2270*/  I2F.F64.S16 R2, R2 ;  /* 0x0000000200027312 */ /* 0x000e240000101c00 */
[----:B0-----:R0:W-:Y:S01]  /*2280*/  STG.E.64 [R16.64], R2 ;  /* 0x0000000210007986 */ /* 0x0011e2000c101b24 */
[----:B------:R-:W-:Y:S05]  /*2290*/  BRA `(.L_x_2877) ;  /* 0x00000b3000007947 */ /* 0x000fea0003800000 */
.L_x_2872:
        /* <DEDUP_REMOVED lines=8> */
[----:B------:R-:W-:-:S04]  /*2320*/  LOP3.LUT P0, RZ, R5, 0xff, RZ, 0xc0, !PT ;  /* 0x000000ff05ff7812 */ /* 0x000fc8000780c0ff */
[----:B------:R-:W-:-:S05]  /*2330*/  SEL R3, RZ, 0x1, !P0 ;  /* 0x00000001ff037807 */ /* 0x000fca0004000000 */
[----:B------:R0:W-:Y:S01]  /*2340*/  STG.E.U8 [R16.64], R3 ;  /* 0x0000000310007986 */ /* 0x0001e2000c101124 */
[----:B------:R-:W-:Y:S05]  /*2350*/  BRA `(.L_x_2877) ;  /* 0x00000a7000007947 */ /* 0x000fea0003800000 */
.L_x_2886:
[----:B------:R-:W-:Y:S01]  /*2360*/  PRMT R4, R5, 0x8880, RZ ;  /* 0x0000888005047816 */ /* 0x000fe200000000ff */
[----:B------:R-:W-:-:S03]  /*2370*/  CS2R R6, SRZ ;  /* 0x0000000000067805 */ /* 0x000fc6000001ff00 */
[----:B------:R-:W-:-:S06]  /*2380*/  PRMT R4, R4, 0x7710, RZ ;  /* 0x0000771004047816 */ /* 0x000fcc00000000ff */
[----:B------:R-:W0:Y:S02]  /*2390*/  I2F.F64.S16 R4, R4 ;  /* 0x0000000400047312 */ /* 0x000e240000101c00 */
[----:B0-----:R0:W-:Y:S01]  /*23a0*/  STG.E.128 [R16.64], R4 ;  /* 0x0000000410007986 */ /* 0x0011e2000c101d24 */
[----:B------:R-:W-:Y:S05]  /*23b0*/  BRA `(.L_x_2877) ;  /* 0x00000a1000007947 */ /* 0x000fea0003800000 */
.L_x_2885:
[----:B------:R-:W-:-:S13]  /*23c0*/  ISETP.NE.AND P0, PT, R0, 0xf, PT ;  /* 0x0000000f0000780c */ /* 0x000fda0003f05270 */
[----:B------:R-:W-:Y:S05]  /*23d0*/  @!P0 BRA `(.L_x_2887) ;  /* 0x000002d000008947 */ /* 0x000fea0003800000 */
[----:B------:R-:W-:-:S13]  /*23e0*/  ISETP.NE.AND P0, PT, R0, 0x17, PT ;  /* 0x000000170000780c */ /* 0x000fda0003f05270 */
[----:B------:R-:W-:Y:S05]  /*23f0*/  @!P0 BRA `(.L_x_2888) ;  /* 0x0000015000008947 */ /* 0x000fea0003800000 */
[----:B------:R-:W-:-:S13]  /*2400*/  ISETP.NE.AND P0, PT, R0, 0x18, PT ;  /* 0x000000180000780c */ /* 0x000fda0003f05270 */
[----:B------:R-:W-:Y:S05]  /*2410*/  @P0 BRA `(.L_x_2876) ;  /* 0x000007f000000947 */ /* 0x000fea0003800000 */
[----:B------:R-:W0:Y:S01]  /*2420*/  I2F.S8 R5, R5 ;  /* 0x0000000500057306 */ /* 0x000e220000001400 */
        /* <DEDUP_REMOVED lines=14> */
.L_x_2890:
[----:B------:R-:W-:Y:S05]  /*2510*/  BSYNC B0 ;  /* 0x0000000000007941 */ /* 0x000fea0003800000 */
.L_x_2889:
[----:B------:R-:W-:-:S05]  /*2520*/  LOP3.LUT R3, R0, R3, RZ, 0xfc, !PT ;  /* 0x0000000300037212 */ /* 0x000fca00078efcff */
[----:B------:R0:W-:Y:S01]  /*2530*/  STG.E.U8 [R16.64], R3 ;  /* 0x0000000310007986 */ /* 0x0001e2000c101124 */
[----:B------:R-:W-:Y:S05]  /*2540*/  BRA `(.L_x_2877) ;  /* 0x0000088000007947 */ /* 0x000fea0003800000 */
.L_x_2888:
[----:B------:R-:W0:Y:S01]  /*2550*/  I2F.S8 R5, R5 ;  /* 0x0000000500057306 */ /* 0x000e220000001400 */
        /* <DEDUP_REMOVED lines=12> */
.L_x_2892:
[----:B------:R-:W-:Y:S01]  /*2620*/  IMAD.MOV.U32 R0, RZ, RZ, 0x7f ;  /* 0x0000007fff007424 */ /* 0x000fe200078e00ff */
[----:B------:R-:W-:-:S04]  /*2630*/  ISETP.GT.U32.AND P0, PT, R2, 0x7f800000, PT ;  /* 0x7f8000000200780c */ /* 0x000fc80003f04070 */
[----:B------:R-:W-:-:S04]  /*2640*/  SEL R0, R0, 0x7c, P0 ;  /* 0x0000007c00007807 */ /* 0x000fc80000000000 */
.L_x_2893:
[----:B------:R-:W-:Y:S05]  /*2650*/  BSYNC B0 ;  /* 0x0000000000007941 */ /* 0x000fea0003800000 */
.L_x_2891:
[----:B------:R-:W-:-:S04]  /*2660*/  LOP3.LUT R2, R5, 0x80000000, RZ, 0xc0, !PT ;  /* 0x8000000005027812 */ /* 0x000fc800078ec0ff */
[----:B------:R-:W-:-:S04]  /*2670*/  SHF.R.U32.HI R3, RZ, 0x18, R2 ;  /* 0x00000018ff037819 */ /* 0x000fc80000011602 */
[----:B------:R-:W-:-:S05]  /*2680*/  LOP3.LUT R3, R0, R3, RZ, 0xfc, !PT ;  /* 0x0000000300037212 */ /* 0x000fca00078efcff */
[----:B------:R0:W-:Y:S01]  /*2690*/  STG.E.U8 [R16.64], R3 ;  /* 0x0000000310007986 */ /* 0x0001e2000c101124 */
[----:B------:R-:W-:Y:S05]  /*26a0*/  BRA `(.L_x_2877) ;  /* 0x0000072000007947 */ /* 0x000fea0003800000 */
.L_x_2887:
[----:B------:R-:W0:Y:S02]  /*26b0*/  I2F.S8 R0, R5 ;  /* 0x0000000500007306 */ /* 0x000e240000001400 */
[----:B0-----:R-:W-:-:S05]  /*26c0*/  F2FP.BF16.PACK_AB R0, RZ, R0 ;  /* 0x00000000ff00723e */ /* 0x001fca00000010ff */
[----:B------:R0:W-:Y:S01]  /*26d0*/  STG.E.U16 [R16.64], R0 ;  /* 0x0000000010007986 */ /* 0x0001e2000c101524 */
[----:B------:R-:W-:Y:S05]  /*26e0*/  BRA `(.L_x_2877) ;  /* 0x000006e000007947 */ /* 0x000fea0003800000 */
.L_x_2884:
        /* <DEDUP_REMOVED lines=8> */
[----:B------:R-:W-:-:S04]  /*2770*/  PRMT R3, R5, 0x8880, RZ ;  /* 0x0000888005037816 */ /* 0x000fc800000000ff */
[----:B------:R-:W-:-:S05]  /*2780*/  PRMT R3, R3, 0x7710, RZ ;  /* 0x0000771003037816 */ /* 0x000fca00000000ff */
[----:B------:R0:W-:Y:S01]  /*2790*/  STG.E.U16 [R16.64], R3 ;  /* 0x0000000310007986 */ /* 0x0001e2000c101524 */
[----:B------:R-:W-:Y:S05]  /*27a0*/  BRA `(.L_x_2877) ;  /* 0x0000062000007947 */ /* 0x000fea0003800000 */
.L_x_2896:
[----:B------:R-:W0:Y:S01]  /*27b0*/  I2F.S8 R5, R5 ;  /* 0x0000000500057306 */ /* 0x000e220000001400 */
        /* <DEDUP_REMOVED lines=16> */
.L_x_2899:
[----:B------:R-:W-:-:S04]  /*28c0*/  LOP3.LUT R2, R5, 0x80000000, RZ, 0xc0, !PT ;  /* 0x8000000005027812 */ /* 0x000fc800078ec0ff */
[----:B------:R-:W-:-:S04]  /*28d0*/  SHF.R.U32.HI R3, RZ, 0x18, R2 ;  /* 0x00000018ff037819 */ /* 0x000fc80000011602 */
[----:B------:R-:W-:-:S04]  /*28e0*/  LOP3.LUT R0, R0, R3, RZ, 0xfc, !PT ;  /* 0x0000000300007212 */ /* 0x000fc800078efcff */
[----:B------:R-:W-:Y:S02]  /*28f0*/  PRMT R8, R0, 0x7610, R8 ;  /* 0x0000761000087816 */ /* 0x000fe40000000008 */
.L_x_2898:
[----:B------:R-:W-:Y:S05]  /*2900*/  BSYNC B0 ;  /* 0x0000000000007941 */ /* 0x000fea0003800000 */
.L_x_2897:
[----:B------:R0:W-:Y:S01]  /*2910*/  STG.E.U8 [R16.64], R8 ;  /* 0x0000000810007986 */ /* 0x0001e2000c101124 */
[----:B------:R-:W-:Y:S05]  /*2920*/  BRA `(.L_x_2877) ;  /* 0x000004a000007947 */ /* 0x000fea0003800000 */
.L_x_2895:
        /* <DEDUP_REMOVED lines=17> */
.L_x_2902:
[----:B------:R-:W-:-:S04]  /*2a40*/  LOP3.LUT R2, R5, 0x80000000, RZ, 0xc0, !PT ;  /* 0x8000000005027812 */ /* 0x000fc800078ec0ff */
[----:B------:R-:W-:-:S04]  /*2a50*/  SHF.R.U32.HI R3, RZ, 0x18, R2 ;  /* 0x00000018ff037819 */ /* 0x000fc80000011602 */
[----:B------:R-:W-:-:S04]  /*2a60*/  LOP3.LUT R0, R0, R3, RZ, 0xfc, !PT ;  /* 0x0000000300007212 */ /* 0x000fc800078efcff */
[----:B------:R-:W-:Y:S02]  /*2a70*/  PRMT R8, R0, 0x7610, R8 ;  /* 0x0000761000087816 */ /* 0x000fe40000000008 */
.L_x_2901:
[----:B------:R-:W-:Y:S05]  /*2a80*/  BSYNC B0 ;  /* 0x0000000000007941 */ /* 0x000fea0003800000 */
.L_x_2900:
[----:B------:R0:W-:Y:S01]  /*2a90*/  STG.E.U8 [R16.64], R8 ;  /* 0x0000000810007986 */ /* 0x0001e2000c101124 */
[----:B------:R-:W-:Y:S05]  /*2aa0*/  BRA `(.L_x_2877) ;  /* 0x0000032000007947 */ /* 0x000fea0003800000 */
.L_x_2894:
[----:B------:R-:W-:-:S13]  /*2ab0*/  ISETP.NE.AND P0, PT, R0, 0x1c, PT ;  /* 0x0000001c0000780c */ /* 0x000fda0003f05270 */
[----:B------:R-:W-:Y:S05]  /*2ac0*/  @!P0 BRA `(.L_x_2903) ;  /* 0x000002e000008947 */ /* 0x000fea0003800000 */
[----:B------:R-:W-:-:S13]  /*2ad0*/  ISETP.NE.AND P0, PT, R0, 0x1d, PT ;  /* 0x0000001d0000780c */ /* 0x000fda0003f05270 */
[----:B------:R-:W-:Y:S05]  /*2ae0*/  @!P0 BRA `(.L_x_2904) ;  /* 0x0000026000008947 */ /* 0x000fea0003800000 */
[----:B------:R-:W-:-:S13]  /*2af0*/  ISETP.NE.AND P0, PT, R0, 0x2c, PT ;  /* 0x0000002c0000780c */ /* 0x000fda0003f05270 */
[----:B------:R-:W-:Y:S05]  /*2b00*/  @P0 BRA `(.L_x_2876) ;  /* 0x0000010000000947 */ /* 0x000fea0003800000 */
[----:B------:R-:W0:Y:S01]  /*2b10*/  I2F.S8 R4, R5 ;  /* 0x0000000500047306 */ /* 0x000e220000001400 */
        /* <DEDUP_REMOVED lines=15> */
.L_x_2876:
        /* <DEDUP_REMOVED lines=20> */
.L_x_2904:
[----:B------:R-:W-:-:S04]  /*2d50*/  LOP3.LUT R5, R5, 0xffff, RZ, 0xc0, !PT ;  /* 0x0000ffff05057812 */ /* 0x000fc800078ec0ff */
[----:B------:R-:W-:-:S05]  /*2d60*/  PRMT R5, R5, 0x8880, RZ ;  /* 0x0000888005057816 */ /* 0x000fca00000000ff */
[----:B------:R-:W-:-:S05]  /*2d70*/  IMAD.MOV.U32 R2, RZ, RZ, R5 ;  /* 0x000000ffff027224 */ /* 0x000fca00078e0005 */
[----:B------:R-:W-:-:S05]  /*2d80*/  SHF.R.S32.HI R3, RZ, 0x1f, R2 ;  /* 0x0000001fff037819 */ /* 0x000fca0000011402 */
[----:B------:R0:W-:Y:S01]  /*2d90*/  STG.E.64 [R16.64], R2 ;  /* 0x0000000210007986 */ /* 0x0001e2000c101b24 */
[----:B------:R-:W-:Y:S05]  /*2da0*/  BRA `(.L_x_2877) ;  /* 0x0000002000007947 */ /* 0x000fea0003800000 */
.L_x_2903:
[----:B------:R-:W-:-:S05]  /*2db0*/  PRMT R3, R5, 0x8880, RZ ;  /* 0x0000888005037816 */ /* 0x000fca00000000ff */
[----:B------:R0:W-:Y:S02]  /*2dc0*/  STG.E [R16.64], R3 ;  /* 0x0000000310007986 */ /* 0x0001e4000c101924 */
.L_x_2877:
[----:B------:R-:W-:-:S05]  /*2dd0*/  IMAD R18, R18, 0x200, R23 ;  /* 0x0000020012127824 */ /* 0x000fca00078e0217 */
[----:B------:R-:W-:Y:S02]  /*2de0*/  IADD3 R19, R18, 0x80, RZ ;  /* 0x0000008012137810 */ /* 0x000fe40007ffe0ff */
.L_x_2838:
[----:B------:R-:W-:Y:S05]  /*2df0*/  BSYNC B6 ;  /* 0x0000000000067941 */ /* 0x000fea0003800000 */
.L_x_2837:
        /* <DEDUP_REMOVED lines=231> */
.L_x_2907:
        /* <DEDUP_REMOVED lines=19> */
.L_x_2911:
[----:B------:R-:W2:Y:S02]  /*3da0*/  LDG.E.U8 R2, [R2.64] ;  /* 0x0000002402027981 */ /* 0x000ea4000c1e1100 */
[----:B--2---:R-:W-:Y:S01]  /*3db0*/  ISETP.NE.AND P0, PT, R2, RZ, PT ;  /* 0x000000ff0200720c */ /* 0x004fe20003f05270 */
[----:B------:R-:W-:Y:S05]  /*3dc0*/  BRA `(.L_x_2913) ;  /* 0x00000e0000007947 */ /* 0x000fea0003800000 */
.L_x_2910:
        /* <DEDUP_REMOVED lines=10> */
.L_x_2915:
[----:B------:R-:W2:Y:S02]  /*3e70*/  LDG.E R2, [R2.64] ;  /* 0x0000002402027981 */ /* 0x000ea4000c1e1900 */
[----:B--2---:R-:W-:Y:S01]  /*3e80*/  ISETP.NE.AND P0, PT, R2, RZ, PT ;  /* 0x000000ff0200720c */ /* 0x004fe20003f05270 */
[----:B------:R-:W-:Y:S05]  /*3e90*/  BRA `(.L_x_2913) ;  /* 0x00000d3000007947 */ /* 0x000fea0003800000 */
.L_x_2914:
[----:B------:R-:W2:Y:S02]  /*3ea0*/  LDG.E.U16 R2, [R2.64] ;  /* 0x0000002402027981 */ /* 0x000ea4000c1e1500 */
[----:B--2---:R-:W-:Y:S01]  /*3eb0*/  ISETP.NE.AND P0, PT, R2, RZ, PT ;  /* 0x000000ff0200720c */ /* 0x004fe20003f05270 */
[----:B------:R-:W-:Y:S05]  /*3ec0*/  BRA `(.L_x_2913) ;  /* 0x00000d0000007947 */ /* 0x000fea0003800000 */
.L_x_2909:
        /* <DEDUP_REMOVED lines=9> */
.L_x_2917:
[----:B------:R-:W2:Y:S02]  /*3f60*/  LDG.E.U16 R0, [R2.64] ;  /* 0x0000002402007981 */ /* 0x000ea4000c1e1500 */
[----:B--2---:R-:W-:-:S05]  /*3f70*/  HADD2.F32 R0, -RZ, R0.H0_H0 ;  /* 0x20000000ff007230 */ /* 0x004fca0000004100 */
[----:B------:R-:W-:Y:S01]  /*3f80*/  FSETP.NEU.FTZ.AND P0, PT, R0, RZ, PT ;  /* 0x000000ff0000720b */ /* 0x000fe20003f1d000 */
[----:B------:R-:W-:Y:S05]  /*3f90*/  BRA `(.L_x_2913) ;  /* 0x00000c3000007947 */ /* 0x000fea0003800000 */
.L_x_2916:
        /* <DEDUP_REMOVED lines=11> */
.L_x_2919:
        /* <DEDUP_REMOVED lines=10> */
.L_x_2918:
[----:B------:R-:W2:Y:S02]  /*40f0*/  LDG.E.64 R2, [R2.64] ;  /* 0x0000002402027981 */ /* 0x000ea4000c1e1b00 */
[----:B--2---:R0:W1:Y:S01]  /*4100*/  DSETP.NEU.AND P0, PT, R2, RZ, PT ;  /* 0x000000ff0200722a */ /* 0x0040620003f0d000 */
[----:B------:R-:W-:Y:S05]  /*4110*/  BRA `(.L_x_2913) ;  /* 0x00000ab000007947 */ /* 0x000fea0003800000 */
.L_x_2908:
        /* <DEDUP_REMOVED lines=11> */
.L_x_2922:
[----:B------:R-:W2:Y:S02]  /*41d0*/  LDG.E.128 R4, [R2.64] ;  /* 0x0000002402047981 */ /* 0x000ea4000c1e1d00 */
[----:B--2---:R-:W0:-:S06]  /*41e0*/  DSETP.NEU.AND P0, PT, R6, RZ, PT ;  /* 0x000000ff0600722a */ /* 0x004e0c0003f0d000 */
[----:B0-----:R0:W1:Y:S01]  /*41f0*/  DSETP.NEU.OR P0, PT, R4, RZ, P0 ;  /* 0x000000ff0400722a */ /* 0x001062000070d400 */
[----:B------:R-:W-:Y:S05]  /*4200*/  BRA `(.L_x_2913) ;  /* 0x000009c000007947 */ /* 0x000fea0003800000 */
.L_x_2921:
        /* <DEDUP_REMOVED lines=27> */
.L_x_2924:
        /* <DEDUP_REMOVED lines=14> */
.L_x_2923:
[----:B------:R-:W2:Y:S02]  /*44a0*/  LDG.E.U16 R0, [R2.64] ;  /* 0x0000002402007981 */ /* 0x000ea4000c1e1500 */
[----:B--2---:R-:W-:-:S04]  /*44b0*/  PRMT R0, RZ, 0x5410, R0 ;  /* 0x00005410ff007816 */ /* 0x004fc80000000000 */
[----:B------:R-:W-:Y:S01]  /*44c0*/  FSETP.NEU.FTZ.AND P0, PT, R0, RZ, PT ;  /* 0x000000ff0000720b */ /* 0x000fe20003f1d000 */
[----:B------:R-:W-:Y:S05]  /*44d0*/  BRA `(.L_x_2913) ;  /* 0x000006f000007947 */ /* 0x000fea0003800000 */
.L_x_2920:
        /* <DEDUP_REMOVED lines=11> */
.L_x_2927:
        /* <DEDUP_REMOVED lines=21> */
.L_x_2931:
[----:B------:R-:W-:Y:S05]  /*46e0*/  BSYNC B1 ;  /* 0x0000000000017941 */ /* 0x000fea0003800000 */
.L_x_2930:
[----:B------:R-:W-:Y:S01]  /*46f0*/  LEA R3, R0, 0x3b800000, 0x17 ;  /* 0x3b80000000037811 */ /* 0x000fe200078eb8ff */
[----:B------:R-:W-:-:S05]  /*4700*/  IMAD.SHL.U32 R0, R2, 0x100000, RZ ;  /* 0x0010000002007824 */ /* 0x000fca00078e00ff */
[----:B------:R-:W-:Y:S02]  /*4710*/  LOP3.LUT R0, R3, R0, R4, 0xfe, !PT ;  /* 0x0000000003007212 */ /* 0x000fe400078efe04 */
.L_x_2929:
[----:B------:R-:W-:Y:S05]  /*4720*/  BSYNC B0 ;  /* 0x0000000000007941 */ /* 0x000fea0003800000 */
.L_x_2928:
[----:B------:R-:W-:Y:S01]  /*4730*/  FSETP.NEU.FTZ.AND P0, PT, R0, RZ, PT ;  /* 0x000000ff0000720b */ /* 0x000fe20003f1d000 */
[----:B------:R-:W-:Y:S05]  /*4740*/  BRA `(.L_x_2913) ;  /* 0x0000048000007947 */ /* 0x000fea0003800000 */
.L_x_2926:
        /* <DEDUP_REMOVED lines=21> */
.L_x_2935:
[----:B------:R-:W-:Y:S05]  /*48a0*/  BSYNC B1 ;  /* 0x0000000000017941 */ /* 0x000fea0003800000 */
.L_x_2934:
[----:B------:R-:W-:Y:S01]  /*48b0*/  LEA R3, R0, 0x37800000, 0x17 ;  /* 0x3780000000037811 */ /* 0x000fe200078eb8ff */
[----:B------:R-:W-:-:S05]  /*48c0*/  IMAD.SHL.U32 R0, R2, 0x200000, RZ ;  /* 0x0020000002007824 */ /* 0x000fca00078e00ff */
[----:B------:R-:W-:Y:S02]  /*48d0*/  LOP3.LUT R0, R3, R0, R4, 0xfe, !PT ;  /* 0x0000000003007212 */ /* 0x000fe400078efe04 */
.L_x_2933:
[----:B------:R-:W-:Y:S05]  /*48e0*/  BSYNC B0 ;  /* 0x0000000000007941 */ /* 0x000fea0003800000 */
.L_x_2932:
[----:B------:R-:W-:Y:S01]  /*48f0*/  FSETP.NEU.FTZ.AND P0, PT, R0, RZ, PT ;  /* 0x000000ff0000720b */ /* 0x000fe20003f1d000 */
[----:B------:R-:W-:Y:S05]  /*4900*/  BRA `(.L_x_2913) ;  /* 0x000002c000007947 */ /* 0x000fea0003800000 */
.L_x_2925:
        /* <DEDUP_REMOVED lines=14> */
.L_x_2939:
[----:B------:R-:W-:Y:S05]  /*49f0*/  BSYNC B0 ;  /* 0x0000000000007941 */ /* 0x000fea0003800000 */
.L_x_2938:
[----:B------:R-:W-:Y:S01]  /*4a00*/  FSETP.NEU.FTZ.AND P0, PT, R0, RZ, PT ;  /* 0x000000ff0000720b */ /* 0x000fe20003f1d000 */
[----:B------:R-:W-:Y:S05]  /*4a10*/  BRA `(.L_x_2913) ;  /* 0x000001b000007947 */ /* 0x000fea0003800000 */
.L_x_2912:
        /* <DEDUP_REMOVED lines=21> */
.L_x_2937:
[----:B------:R-:W2:Y:S02]  /*4b70*/  LDG.E.64 R2, [R2.64] ;  /* 0x0000002402027981 */ /* 0x000ea4000c1e1b00 */
[----:B--2---:R-:W-:-:S04]  /*4b80*/  ISETP.NE.U32.AND P0, PT, R2, RZ, PT ;  /* 0x000000ff0200720c */ /* 0x004fc80003f05070 */
[----:B------:R-:W-:Y:S01]  /*4b90*/  ISETP.NE.AND.EX P0, PT, R3, RZ, PT, P0 ;  /* 0x000000ff0300720c */ /* 0x000fe20003f05300 */
[----:B------:R-:W-:Y:S05]  /*4ba0*/  BRA `(.L_x_2913) ;  /* 0x0000002000007947 */ /* 0x000fea0003800000 */
.L_x_2936:
[----:B------:R-:W2:Y:S02]  /*4bb0*/  LDG.E R2, [R2.64] ;  /* 0x0000002402027981 */ /* 0x000ea4000c1e1900 */
[----:B--2---:R-:W-:-:S03]  /*4bc0*/  ISETP.NE.AND P0, PT, R2, RZ, PT ;  /* 0x000000ff0200720c */ /* 0x004fc60003f05270 */
.L_x_2913:
        /* <DEDUP_REMOVED lines=17> */
.L_x_2943:
[----:B------:R0:W-:Y:S01]  /*4ce0*/  STG.E.U8 [R16.64], R5 ;  /* 0x0000000510007986 */ /* 0x0001e2000c101124 */
[----:B------:R-:W-:Y:S05]  /*4cf0*/  BRA `(.L_x_2945) ;  /* 0x00000e7000007947 */ /* 0x000fea0003800000 */
.L_x_2942:
        /* <DEDUP_REMOVED lines=12> */
.L_x_2947:
[----:B------:R-:W-:-:S05]  /*4dc0*/  PRMT R3, R5, 0x8880, RZ ;  /* 0x0000888005037816 */ /* 0x000fca00000000ff */
[----:B------:R0:W-:Y:S01]  /*4dd0*/  STG.E [R16.64], R3 ;  /* 0x0000000310007986 */ /* 0x0001e2000c101924 */
[----:B------:R-:W-:Y:S05]  /*4de0*/  BRA `(.L_x_2945) ;  /* 0x00000d8000007947 */ /* 0x000fea0003800000 */
.L_x_2946:
[----:B------:R-:W-:-:S04]  /*4df0*/  PRMT R3, R5, 0x8880, RZ ;  /* 0x0000888005037816 */ /* 0x000fc800000000ff */
[----:B------:R-:W-:-:S05]  /*4e00*/  PRMT R3, R3, 0x7710, RZ ;  /* 0x0000771003037816 */ /* 0x000fca00000000ff */
[----:B------:R0:W-:Y:S01]  /*4e10*/  STG.E.U16 [R16.64], R3 ;  /* 0x0000000310007986 */ /* 0x0001e2000c101524 */
[----:B------:R-:W-:Y:S05]  /*4e20*/  BRA `(.L_x_2945) ;  /* 0x00000d4000007947 */ /* 0x000fea0003800000 */
.L_x_2941:
        /* <DEDUP_REMOVED lines=9> */
.L_x_2949:
[----:B------:R-:W0:Y:S02]  /*4ec0*/  I2F.S8 R0, R5 ;  /* 0x0000000500007306 */ /* 0x000e240000001400 */
[----:B0-----:R-:W-:-:S05]  /*4ed0*/  F2FP.PACK_AB R0, RZ, R0 ;  /* 0x00000000ff00723e */ /* 0x001fca00000000ff */
[----:B------:R0:W-:Y:S01]  /*4ee0*/  STG.E.U16 [R16.64], R0 ;  /* 0x0000000010007986 */ /* 0x0001e2000c101524 */
[----:B------:R-:W-:Y:S05]  /*4ef0*/  BRA `(.L_x_2945) ;  /* 0x00000c7000007947 */ /* 0x000fea0003800000 */
.L_x_2948:
        /* <DEDUP_REMOVED lines=10> */
.L_x_2951:
[----:B------:R-:W0:Y:S02]  /*4fa0*/  I2F.S8 R5, R5 ;  /* 0x0000000500057306 */ /* 0x000e240000001400 */
[----:B0-----:R-:W-:-:S04]  /*4fb0*/  F2FP.PACK_AB R3, RZ, R5 ;  /* 0x00000005ff03723e */ /* 0x001fc800000000ff */
[----:B------:R-:W-:-:S05]  /*4fc0*/  PRMT R3, R3, 0x5410, RZ ;  /* 0x0000541003037816 */ /* 0x000fca00000000ff */
[----:B------:R0:W-:Y:S01]  /*4fd0*/  STG.E [R16.64], R3 ;  /* 0x0000000310007986 */ /* 0x0001e2000c101924 */
[----:B------:R-:W-:Y:S05]  /*4fe0*/  BRA `(.L_x_2945) ;  /* 0x00000b8000007947 */ /* 0x000fea0003800000 */
.L_x_2950:
[----:B------:R-:W-:-:S04]  /*4ff0*/  PRMT R2, R5, 0x8880, RZ ;  /* 0x0000888005027816 */ /* 0x000fc800000000ff */
[----:B------:R-:W-:-:S06]  /*5000*/  PRMT R2, R2, 0x7710, RZ ;  /* 0x0000771002027816 */ /* 0x000fcc00000000ff */
[----:B------:R-:W0:Y:S02]  /*5010*/  I2F.F64.S16 R2, R2 ;  /* 0x0000000200027312 */ /* 0x000e240000101c00 */
[----:B0-----:R0:W-:Y:S01]  /*5020*/  STG.E.64 [R16.64], R2 ;  /* 0x0000000210007986 */ /* 0x0011e2000c101b24 */
[----:B------:R-:W-:Y:S05]  /*5030*/  BRA `(.L_x_2945) ;  /* 0x00000b3000007947 */ /* 0x000fea0003800000 */
.L_x_2940:
        /* <DEDUP_REMOVED lines=12> */
.L_x_2954:
[----:B------:R-:W-:Y:S01]  /*5100*/  PRMT R4, R5, 0x8880, RZ ;  /* 0x0000888005047816 */ /* 0x000fe200000000ff */
[----:B------:R-:W-:-:S03]  /*5110*/  CS2R R6, SRZ ;  /* 0x0000000000067805 */ /* 0x000fc6000001ff00 */
[----:B------:R-:W-:-:S06]  /*5120*/  PRMT R4, R4, 0x7710, RZ ;  /* 0x0000771004047816 */ /* 0x000fcc00000000ff */
[----:B------:R-:W0:Y:S02]  /*5130*/  I2F.F64.S16 R4, R4 ;  /* 0x0000000400047312 */ /* 0x000e240000101c00 */
[----:B0-----:R0:W-:Y:S01]  /*5140*/  STG.E.128 [R16.64], R4 ;  /* 0x0000000410007986 */ /* 0x0011e2000c101d24 */
[----:B------:R-:W-:Y:S05]  /*5150*/  BRA `(.L_x_2945) ;  /* 0x00000a1000007947 */ /* 0x000fea0003800000 */
.L_x_2953:
        /* <DEDUP_REMOVED lines=21> */
.L_x_2958:
[----:B------:R-:W-:Y:S05]  /*52b0*/  BSYNC B0 ;  /* 0x0000000000007941 */ /* 0x000fea0003800000 */
.L_x_2957:
[----:B------:R-:W-:-:S05]  /*52c0*/  LOP3.LUT R3, R0, R3, RZ, 0xfc, !PT ;  /* 0x0000000300037212 */ /* 0x000fca00078efcff */
[----:B------:R0:W-:Y:S01]  /*52d0*/  STG.E.U8 [R16.64], R3 ;  /* 0x0000000310007986 */ /* 0x0001e2000c101124 */
[----:B------:R-:W-:Y:S05]  /*52e0*/  BRA `(.L_x_2945) ;  /* 0x0000088000007947 */ /* 0x000fea0003800000 */
.L_x_2956:
        /* <DEDUP_REMOVED lines=13> */
.L_x_2960:
[----:B------:R-:W-:Y:S01]  /*53c0*/  IMAD.MOV.U32 R0, RZ, RZ, 0x7f ;  /* 0x0000007fff007424 */ /* 0x000fe200078e00ff */
[----:B------:R-:W-:-:S04]  /*53d0*/  ISETP.GT.U32.AND P0, PT, R2, 0x7f800000, PT ;  /* 0x7f8000000200780c */ /* 0x000fc80003f04070 */
[----:B------:R-:W-:-:S04]  /*53e0*/  SEL R0, R0, 0x7c, P0 ;  /* 0x0000007c00007807 */ /* 0x000fc80000000000 */
.L_x_2961:
[----:B------:R-:W-:Y:S05]  /*53f0*/  BSYNC B0 ;  /* 0x0000000000007941 */ /* 0x000fea0003800000 */
.L_x_2959:
[----:B------:R-:W-:-:S04]  /*5400*/  LOP3.LUT R2, R5, 0x80000000, RZ, 0xc0, !PT ;  /* 0x8000000005027812 */ /* 0x000fc800078ec0ff */
[----:B------:R-:W-:-:S04]  /*5410*/  SHF.R.U32.HI R3, RZ, 0x18, R2 ;  /* 0x00000018ff037819 */ /* 0x000fc80000011602 */
[----:B------:R-:W-:-:S05]  /*5420*/  LOP3.LUT R3, R0, R3, RZ, 0xfc, !PT ;  /* 0x0000000300037212 */ /* 0x000fca00078efcff */
[----:B------:R0:W-:Y:S01]  /*5430*/  STG.E.U8 [R16.64], R3 ;  /* 0x0000000310007986 */ /* 0x0001e2000c101124 */
[----:B------:R-:W-:Y:S05]  /*5440*/  BRA `(.L_x_2945) ;  /* 0x0000072000007947 */ /* 0x000fea0003800000 */
.L_x_2955:
[----:B------:R-:W0:Y:S02]  /*5450*/  I2F.S8 R0, R5 ;  /* 0x0000000500007306 */ /* 0x000e240000001400 */
[----:B0-----:R-:W-:-:S05]  /*5460*/  F2FP.BF16.PACK_AB R0, RZ, R0 ;  /* 0x00000000ff00723e */ /* 0x001fca00000010ff */
[----:B------:R0:W-:Y:S01]  /*5470*/  STG.E.U16 [R16.64], R0 ;  /* 0x0000000010007986 */ /* 0x0001e2000c101524 */
[----:B------:R-:W-:Y:S05]  /*5480*/  BRA `(.L_x_2945) ;  /* 0x000006e000007947 */ /* 0x000fea0003800000 */
.L_x_2952:
        /* <DEDUP_REMOVED lines=12> */
.L_x_2964:
        /* <DEDUP_REMOVED lines=17> */
.L_x_2967:
[----:B------:R-:W-:-:S04]  /*5660*/  LOP3.LUT R2, R5, 0x80000000, RZ, 0xc0, !PT ;  /* 0x8000000005027812 */ /* 0x000fc800078ec0ff */
[----:B------:R-:W-:-:S04]  /*5670*/  SHF.R.U32.HI R3, RZ, 0x18, R2 ;  /* 0x00000018ff037819 */ /* 0x000fc80000011602 */
[----:B------:R-:W-:-:S04]  /*5680*/  LOP3.LUT R0, R0, R3, RZ, 0xfc, !PT ;  /* 0x0000000300007212 */ /* 0x000fc800078efcff */
[----:B------:R-:W-:Y:S02]  /*5690*/  PRMT R8, R0, 0x7610, R8 ;  /* 0x0000761000087816 */ /* 0x000fe40000000008 */
.L_x_2966:
[----:B------:R-:W-:Y:S05]  /*56a0*/  BSYNC B0 ;  /* 0x0000000000007941 */ /* 0x000fea0003800000 */
.L_x_2965:
[----:B------:R0:W-:Y:S01]  /*56b0*/  STG.E.U8 [R16.64], R8 ;  /* 0x0000000810007986 */ /* 0x0001e2000c101124 */
[----:B------:R-:W-:Y:S05]  /*56c0*/  BRA `(.L_x_2945) ;  /* 0x000004a000007947 */ /* 0x000fea0003800000 */
.L_x_2963:
        /* <DEDUP_REMOVED lines=17> */
.L_x_2970:
[----:B------:R-:W-:-:S04]  /*57e0*/  LOP3.LUT R2, R5, 0x80000000, RZ, 0xc0, !PT ;  /* 0x8000000005027812 */ /* 0x000fc800078ec0ff */
[----:B------:R-:W-:-:S04]  /*57f0*/  SHF.R.U32.HI R3, RZ, 0x18, R2 ;  /* 0x00000018ff037819 */ /* 0x000fc80000011602 */
[----:B------:R-:W-:-:S04]  /*5800*/  LOP3.LUT R0, R0, R3, RZ, 0xfc, !PT ;  /* 0x0000000300007212 */ /* 0x000fc800078efcff */
[----:B------:R-:W-:Y:S02]  /*5810*/  PRMT R8, R0, 0x7610, R8 ;  /* 0x0000761000087816 */ /* 0x000fe40000000008 */
.L_x_2969:
[----:B------:R-:W-:Y:S05]  /*5820*/  BSYNC B0 ;  /* 0x0000000000007941 */ /* 0x000fea0003800000 */
.L_x_2968:
[----:B------:R0:W-:Y:S01]  /*5830*/  STG.E.U8 [R16.64], R8 ;  /* 0x0000000810007986 */ /* 0x0001e2000c101124 */
[----:B------:R-:W-:Y:S05]  /*5840*/  BRA `(.L_x_2945) ;  /* 0x0000032000007947 */ /* 0x000fea0003800000 */
.L_x_2962:
        /* <DEDUP_REMOVED lines=22> */
.L_x_2944:
        /* <DEDUP_REMOVED lines=20> */
.L_x_2972:
[----:B------:R-:W-:-:S04]  /*5af0*/  LOP3.LUT R5, R5, 0xffff, RZ, 0xc0, !PT ;  /* 0x0000ffff05057812 */ /* 0x000fc800078ec0ff */
[----:B------:R-:W-:-:S05]  /*5b00*/  PRMT R5, R5, 0x8880, RZ ;  /* 0x0000888005057816 */ /* 0x000fca00000000ff */
[----:B------:R-:W-:-:S05]  /*5b10*/  IMAD.MOV.U32 R2, RZ, RZ, R5 ;  /* 0x000000ffff027224 */ /* 0x000fca00078e0005 */
[----:B------:R-:W-:-:S05]  /*5b20*/  SHF.R.S32.HI R3, RZ, 0x1f, R2 ;  /* 0x0000001fff037819 */ /* 0x000fca0000011402 */
[----:B------:R0:W-:Y:S01]  /*5b30*/  STG.E.64 [R16.64], R2 ;  /* 0x0000000210007986 */ /* 0x0001e2000c101b24 */
[----:B------:R-:W-:Y:S05]  /*5b40*/  BRA `(.L_x_2945) ;  /* 0x0000002000007947 */ /* 0x000fea0003800000 */
.L_x_2971:
[----:B------:R-:W-:-:S05]  /*5b50*/  PRMT R3, R5, 0x8880, RZ ;  /* 0x0000888005037816 */ /* 0x000fca00000000ff */
[----:B------:R0:W-:Y:S02]  /*5b60*/  STG.E [R16.64], R3 ;  /* 0x0000000310007986 */ /* 0x0001e4000c101924 */
.L_x_2945:
        /* <DEDUP_REMOVED lines=231> */
.L_x_2973:
        /* <DEDUP_REMOVED lines=19> */
.L_x_2977:
[----:B------:R-:W2:Y:S02]  /*6b10*/  LDG.E.U8 R2, [R2.64] ;  /* 0x0000002402027981 */ /* 0x000ea4000c1e1100 */
[----:B--2---:R-:W-:Y:S01]  /*6b20*/  ISETP.NE.AND P0, PT, R2, RZ, PT ;  /* 0x000000ff0200720c */ /* 0x004fe20003f05270 */
[----:B------:R-:W-:Y:S05]  /*6b30*/  BRA `(.L_x_2979) ;  /* 0x00000e0000007947 */ /* 0x000fea0003800000 */
.L_x_2976:
        /* <DEDUP_REMOVED lines=10> */
.L_x_2981:
[----:B------:R-:W2:Y:S02]  /*6be0*/  LDG.E R2, [R2.64] ;  /* 0x0000002402027981 */ /* 0x000ea4000c1e1900 */
[----:B--2---:R-:W-:Y:S01]  /*6bf0*/  ISETP.NE.AND P0, PT, R2, RZ, PT ;  /* 0x000000ff0200720c */ /* 0x004fe20003f05270 */
[----:B------:R-:W-:Y:S05]  /*6c00*/  BRA `(.L_x_2979) ;  /* 0x00000d3000007947 */ /* 0x000fea0003800000 */
.L_x_2980:
[----:B------:R-:W2:Y:S02]  /*6c10*/  LDG.E.U16 R2, [R2.64] ;  /* 0x0000002402027981 */ /* 0x000ea4000c1e1500 */
[----:B--2---:R-:W-:Y:S01]  /*6c20*/  ISETP.NE.AND P0, PT, R2, RZ, PT ;  /* 0x000000ff0200720c */ /* 0x004fe20003f05270 */
[----:B------:R-:W-:Y:S05]  /*6c30*/  BRA `(.L_x_2979) ;  /* 0x00000d0000007947 */ /* 0x000fea0003800000 */
.L_x_2975:
        /* <DEDUP_REMOVED lines=9> */
.L_x_2983:
[----:B------:R-:W2:Y:S02]  /*6cd0*/  LDG.E.U16 R0, [R2.64] ;  /* 0x0000002402007981 */ /* 0x000ea4000c1e1500 */
[----:B--2---:R-:W-:-:S05]  /*6ce0*/  HADD2.F32 R0, -RZ, R0.H0_H0 ;  /* 0x20000000ff007230 */ /* 0x004fca0000004100 */
[----:B------:R-:W-:Y:S01]  /*6cf0*/  FSETP.NEU.FTZ.AND P0, PT, R0, RZ, PT ;  /* 0x000000ff0000720b */ /* 0x000fe20003f1d000 */
[----:B------:R-:W-:Y:S05]  /*6d00*/  BRA `(.L_x_2979) ;  /* 0x00000c3000007947 */ /* 0x000fea0003800000 */
.L_x_2982:
        /* <DEDUP_REMOVED lines=11> */
.L_x_2985:
        /* <DEDUP_REMOVED lines=10> */
.L_x_2984:
[----:B------:R-:W2:Y:S02]  /*6e60*/  LDG.E.64 R2, [R2.64] ;  /* 0x0000002402027981 */ /* 0x000ea4000c1e1b00 */
[----:B--2---:R0:W1:Y:S01]  /*6e70*/  DSETP.NEU.AND P0, PT, R2, RZ, PT ;  /* 0x000000ff0200722a */ /* 0x0040620003f0d000 */
[----:B------:R-:W-:Y:S05]  /*6e80*/  BRA `(.L_x_2979) ;  /* 0x00000ab000007947 */ /* 0x000fea0003800000 */
.L_x_2974:
        /* <DEDUP_REMOVED lines=11> */
.L_x_2988:
[----:B------:R-:W2:Y:S02]  /*6f40*/  LDG.E.128 R4, [R2.64] ;  /* 0x0000002402047981 */ /* 0x000ea4000c1e1d00 */
[----:B--2---:R-:W0:-:S06]  /*6f50*/  DSETP.NEU.AND P0, PT, R6, RZ, PT ;  /* 0x000000ff0600722a */ /* 0x004e0c0003f0d000 */
[----:B0-----:R0:W1:Y:S01]  /*6f60*/  DSETP.NEU.OR P0, PT, R4, RZ, P0 ;  /* 0x000000ff0400722a */ /* 0x001062000070d400 */
[----:B------:R-:W-:Y:S05]  /*6f70*/  BRA `(.L_x_2979) ;  /* 0x000009c000007947 */ /* 0x000fea0003800000 */
.L_x_2987:
        /* <DEDUP_REMOVED lines=27> */
.L_x_2990:
        /* <DEDUP_REMOVED lines=14> */
.L_x_2989:
[----:B------:R-:W2:Y:S02]  /*7210*/  LDG.E.U16 R0, [R2.64] ;  /* 0x0000002402007981 */ /* 0x000ea4000c1e1500 */
[----:B--2---:R-:W-:-:S04]  /*7220*/  PRMT R0, RZ, 0x5410, R0 ;  /* 0x00005410ff007816 */ /* 0x004fc80000000000 */
[----:B------:R-:W-:Y:S01]  /*7230*/  FSETP.NEU.FTZ.AND P0, PT, R0, RZ, PT ;  /* 0x000000ff0000720b */ /* 0x000fe20003f1d000 */
[----:B------:R-:W-:Y:S05]  /*7240*/  BRA `(.L_x_2979) ;  /* 0x000006f000007947 */ /* 0x000fea0003800000 */
.L_x_2986:
        /* <DEDUP_REMOVED lines=11> */
.L_x_2993:
        /* <DEDUP_REMOVED lines=21> */
.L_x_2997:
[----:B------:R-:W-:Y:S05]  /*7450*/  BSYNC B1 ;  /* 0x0000000000017941 */ /* 0x000fea0003800000 */
.L_x_2996:
[----:B------:R-:W-:Y:S01]  /*7460*/  LEA R3, R0, 0x3b800000, 0x17 ;  /* 0x3b80000000037811 */ /* 0x000fe200078eb8ff */
[----:B------:R-:W-:-:S05]  /*7470*/  IMAD.SHL.U32 R0, R2, 0x100000, RZ ;  /* 0x0010000002007824 */ /* 0x000fca00078e00ff */
[----:B------:R-:W-:Y:S02]  /*7480*/  LOP3.LUT R0, R3, R0, R4, 0xfe, !PT ;  /* 0x0000000003007212 */ /* 0x000fe400078efe04 */
.L_x_2995:
[----:B------:R-:W-:Y:S05]  /*7490*/  BSYNC B0 ;  /* 0x0000000000007941 */ /* 0x000fea0003800000 */
.L_x_2994:
[----:B------:R-:W-:Y:S01]  /*74a0*/  FSETP.NEU.FTZ.AND P0, PT, R0, RZ, PT ;  /* 0x000000ff0000720b */ /* 0x000fe20003f1d000 */
[----:B------:R-:W-:Y:S05]  /*74b0*/  BRA `(.L_x_2979) ;  /* 0x0000048000007947 */ /* 0x000fea0003800000 */
.L_x_2992:
        /* <DEDUP_REMOVED lines=21> */
.L_x_3001:
[----:B------:R-:W-:Y:S05]  /*7610*/  BSYNC B1 ;  /* 0x0000000000017941 */ /* 0x000fea0003800000 */
.L_x_3000:
[----:B------:R-:W-:Y:S01]  /*7620*/  LEA R3, R0, 0x37800000, 0x17 ;  /* 0x3780000000037811 */ /* 0x000fe200078eb8ff */
[----:B------:R-:W-:-:S05]  /*7630*/  IMAD.SHL.U32 R0, R2, 0x200000, RZ ;  /* 0x0020000002007824 */ /* 0x000fca00078e00ff */
[----:B------:R-:W-:Y:S02]  /*7640*/  LOP3.LUT R0, R3, R0, R4, 0xfe, !PT ;  /* 0x0000000003007212 */ /* 0x000fe400078efe04 */
.L_x_2999:
[----:B------:R-:W-:Y:S05]  /*7650*/  BSYNC B0 ;  /* 0x0000000000007941 */ /* 0x000fea0003800000 */
.L_x_2998:
[----:B------:R-:W-:Y:S01]  /*7660*/  FSETP.NEU.FTZ.AND P0, PT, R0, RZ, PT ;  /* 0x000000ff0000720b */ /* 0x000fe20003f1d000 */
[----:B------:R-:W-:Y:S05]  /*7670*/  BRA `(.L_x_2979) ;  /* 0x000002c000007947 */ /* 0x000fea0003800000 */
.L_x_2991:
        /* <DEDUP_REMOVED lines=14> */
.L_x_3005:
[----:B------:R-:W-:Y:S05]  /*7760*/  BSYNC B0 ;  /* 0x0000000000007941 */ /* 0x000fea0003800000 */
.L_x_3004:
[----:B------:R-:W-:Y:S01]  /*7770*/  FSETP.NEU.FTZ.AND P0, PT, R0, RZ, PT ;  /* 0x000000ff0000720b */ /* 0x000fe20003f1d000 */
[----:B------:R-:W-:Y:S05]  /*7780*/  BRA `(.L_x_2979) ;  /* 0x000001b000007947 */ /* 0x000fea0003800000 */
.L_x_2978:
        /* <DEDUP_REMOVED lines=21> */
.L_x_3003:
[----:B------:R-:W2:Y:S02]  /*78e0*/  LDG.E.64 R2, [R2.64] ;  /* 0x0000002402027981 */ /* 0x000ea4000c1e1b00 */
[----:B--2---:R-:W-:-:S04]  /*78f0*/  ISETP.NE.U32.AND P0, PT, R2, RZ, PT ;  /* 0x000000ff0200720c */ /* 0x004fc80003f05070 */
[----:B------:R-:W-:Y:S01]  /*7900*/  ISETP.NE.AND.EX P0, PT, R3, RZ, PT, P0 ;  /* 0x000000ff0300720c */ /* 0x000fe20003f05300 */
[----:B------:R-:W-:Y:S05]  /*7910*/  BRA `(.L_x_2979) ;  /* 0x0000002000007947 */ /* 0x000fea0003800000 */
.L_x_3002:
[----:B------:R-:W2:Y:S02]  /*7920*/  LDG.E R2, [R2.64] ;  /* 0x0000002402027981 */ /* 0x000ea4000c1e1900 */
[----:B--2---:R-:W-:-:S03]  /*7930*/  ISETP.NE.AND P0, PT, R2, RZ, PT ;  /* 0x000000ff0200720c */ /* 0x004fc60003f05270 */
.L_x_2979:
        /* <DEDUP_REMOVED lines=17> */
.L_x_3009:
[----:B------:R0:W-:Y:S01]  /*7a50*/  STG.E.U8 [R16.64], R5 ;  /* 0x0000000510007986 */ /* 0x0001e2000c101124 */
[----:B------:R-:W-:Y:S05]  /*7a60*/  BRA `(.L_x_3011) ;  /* 0x00000e7000007947 */ /* 0x000fea0003800000 */
.L_x_3008:
        /* <DEDUP_REMOVED lines=12> */
.L_x_3013:
[----:B------:R-:W-:-:S05]  /*7b30*/  PRMT R3, R5, 0x8880, RZ ;  /* 0x0000888005037816 */ /* 0x000fca00000000ff */
[----:B------:R0:W-:Y:S01]  /*7b40*/  STG.E [R16.64], R3 ;  /* 0x0000000310007986 */ /* 0x0001e2000c101924 */
[----:B------:R-:W-:Y:S05]  /*7b50*/  BRA `(.L_x_3011) ;  /* 0x00000d8000007947 */ /* 0x000fea0003800000 */
.L_x_3012:
[----:B------:R-:W-:-:S04]  /*7b60*/  PRMT R3, R5, 0x8880, RZ ;  /* 0x0000888005037816 */ /* 0x000fc800000000ff */
[----:B------:R-:W-:-:S05]  /*7b70*/  PRMT R3, R3, 0x7710, RZ ;  /* 0x0000771003037816 */ /* 0x000fca00000000ff */
[----:B------:R0:W-:Y:S01]  /*7b80*/  STG.E.U16 [R16.64], R3 ;  /* 0x0000000310007986 */ /* 0x0001e2000c101524 */
[----:B------:R-:W-:Y:S05]  /*7b90*/  BRA `(.L_x_3011) ;  /* 0x00000d4000007947 */ /* 0x000fea0003800000 */
.L_x_3007:
        /* <DEDUP_REMOVED lines=9> */
.L_x_3015:
[----:B------:R-:W0:Y:S02]  /*7c30*/  I2F.S8 R0, R5 ;  /* 0x0000000500007306 */ /* 0x000e240000001400 */
[----:B0-----:R-:W-:-:S05]  /*7c40*/  F2FP.PACK_AB R0, RZ, R0 ;  /* 0x00000000ff00723e */ /* 0x001fca00000000ff */
[----:B------:R0:W-:Y:S01]  /*7c50*/  STG.E.U16 [R16.64], R0 ;  /* 0x0000000010007986 */ /* 0x0001e2000c101524 */
[----:B------:R-:W-:Y:S05]  /*7c60*/  BRA `(.L_x_3011) ;  /* 0x00000c7000007947 */ /* 0x000fea0003800000 */
.L_x_3014:
        /* <DEDUP_REMOVED lines=10> */
.L_x_3017:
[----:B------:R-:W0:Y:S02]  /*7d10*/  I2F.S8 R5, R5 ;  /* 0x0000000500057306 */ /* 0x000e240000001400 */
[----:B0-----:R-:W-:-:S04]  /*7d20*/  F2FP.PACK_AB R3, RZ, R5 ;  /* 0x00000005ff03723e */ /* 0x001fc800000000ff */
[----:B------:R-:W-:-:S05]  /*7d30*/  PRMT R3, R3, 0x5410, RZ ;  /* 0x0000541003037816 */ /* 0x000fca00000000ff */
[----:B------:R0:W-:Y:S01]  /*7d40*/  STG.E [R16.64], R3 ;  /* 0x0000000310007986 */ /* 0x0001e2000c101924 */
[----:B------:R-:W-:Y:S05]  /*7d50*/  BRA `(.L_x_3011) ;  /* 0x00000b8000007947 */ /* 0x000fea0003800000 */
.L_x_3016:
[----:B------:R-:W-:-:S04]  /*7d60*/  PRMT R2, R5, 0x8880, RZ ;  /* 0x0000888005027816 */ /* 0x000fc800000000ff */
[----:B------:R-:W-:-:S06]  /*7d70*/  PRMT R2, R2, 0x7710, RZ ;  /* 0x0000771002027816 */ /* 0x000fcc00000000ff */
[----:B------:R-:W0:Y:S02]  /*7d80*/  I2F.F64.S16 R2, R2 ;  /* 0x0000000200027312 */ /* 0x000e240000101c00 */
[----:B0-----:R0:W-:Y:S01]  /*7d90*/  STG.E.64 [R16.64], R2 ;  /* 0x0000000210007986 */ /* 0x0011e2000c101b24 */
[----:B------:R-:W-:Y:S05]  /*7da0*/  BRA `(.L_x_3011) ;  /* 0x00000b3000007947 */ /* 0x000fea0003800000 */
.L_x_3006:
        /* <DEDUP_REMOVED lines=12> */
.L_x_3020:
[----:B------:R-:W-:Y:S01]  /*7e70*/  PRMT R4, R5, 0x8880, RZ ;  /* 0x0000888005047816 */ /* 0x000fe200000000ff */
[----:B------:R-:W-:-:S03]  /*7e80*/  CS2R R6, SRZ ;  /* 0x0000000000067805 */ /* 0x000fc6000001ff00 */
[----:B------:R-:W-:-:S06]  /*7e90*/  PRMT R4, R4, 0x7710, RZ ;  /* 0x0000771004047816 */ /* 0x000fcc00000000ff */
[----:B------:R-:W0:Y:S02]  /*7ea0*/  I2F.F64.S16 R4, R4 ;  /* 0x0000000400047312 */ /* 0x000e240000101c00 */
[----:B0-----:R0:W-:Y:S01]  /*7eb0*/  STG.E.128 [R16.64], R4 ;  /* 0x0000000410007986 */ /* 0x0011e2000c101d24 */
[----:B------:R-:W-:Y:S05]  /*7ec0*/  BRA `(.L_x_3011) ;  /* 0x00000a1000007947 */ /* 0x000fea0003800000 */
.L_x_3019:
        /* <DEDUP_REMOVED lines=21> */
.L_x_3024:
[----:B------:R-:W-:Y:S05]  /*8020*/  BSYNC B0 ;  /* 0x0000000000007941 */ /* 0x000fea0003800000 */
.L_x_3023:
[----:B------:R-:W-:-:S05]  /*8030*/  LOP3.LUT R3, R0, R3, RZ, 0xfc, !PT ;  /* 0x0000000300037212 */ /* 0x000fca00078efcff */
[----:B------:R0:W-:Y:S01]  /*8040*/  STG.E.U8 [R16.64], R3 ;  /* 0x0000000310007986 */ /* 0x0001e2000c101124 */
[----:B------:R-:W-:Y:S05]  /*8050*/  BRA `(.L_x_3011) ;  /* 0x0000088000007947 */ /* 0x000fea0003800000 */
.L_x_3022:
        /* <DEDUP_REMOVED lines=13> */
.L_x_3026:
[----:B------:R-:W-:Y:S01]  /*8130*/  IMAD.MOV.U32 R0, RZ, RZ, 0x7f ;  /* 0x0000007fff007424 */ /* 0x000fe200078e00ff */
[----:B------:R-:W-:-:S04]  /*8140*/  ISETP.GT.U32.AND P0, PT, R2, 0x7f800000, PT ;  /* 0x7f8000000200780c */ /* 0x000fc80003f04070 */
[----:B------:R-:W-:-:S04]  /*8150*/  SEL R0, R0, 0x7c, P0 ;  /* 0x0000007c00007807 */ /* 0x000fc80000000000 */
.L_x_3027:
[----:B------:R-:W-:Y:S05]  /*8160*/  BSYNC B0 ;  /* 0x0000000000007941 */ /* 0x000fea0003800000 */
.L_x_3025:
[----:B------:R-:W-:-:S04]  /*8170*/  LOP3.LUT R2, R5, 0x80000000, RZ, 0xc0, !PT ;  /* 0x8000000005027812 */ /* 0x000fc800078ec0ff */
[----:B------:R-:W-:-:S04]  /*8180*/  SHF.R.U32.HI R3, RZ, 0x18, R2 ;  /* 0x00000018ff037819 */ /* 0x000fc80000011602 */
[----:B------:R-:W-:-:S05]  /*8190*/  LOP3.LUT R3, R0, R3, RZ, 0xfc, !PT ;  /* 0x0000000300037212 */ /* 0x000fca00078efcff */
[----:B------:R0:W-:Y:S01]  /*81a0*/  STG.E.U8 [R16.64], R3 ;  /* 0x0000000310007986 */ /* 0x0001e2000c101124 */
[----:B------:R-:W-:Y:S05]  /*81b0*/  BRA `(.L_x_3011) ;  /* 0x0000072000007947 */ /* 0x000fea0003800000 */
.L_x_3021:
[----:B------:R-:W0:Y:S02]  /*81c0*/  I2F.S8 R0, R5 ;  /* 0x0000000500007306 */ /* 0x000e240000001400 */
[----:B0-----:R-:W-:-:S05]  /*81d0*/  F2FP.BF16.PACK_AB R0, RZ, R0 ;  /* 0x00000000ff00723e */ /* 0x001fca00000010ff */
[----:B------:R0:W-:Y:S01]  /*81e0*/  STG.E.U16 [R16.64], R0 ;  /* 0x0000000010007986 */ /* 0x0001e2000c101524 */
[----:B------:R-:W-:Y:S05]  /*81f0*/  BRA `(.L_x_3011) ;  /* 0x000006e000007947 */ /* 0x000fea0003800000 */
.L_x_3018:
        /* <DEDUP_REMOVED lines=12> */
.L_x_3030:
        /* <DEDUP_REMOVED lines=17> */
.L_x_3033:
[----:B------:R-:W-:-:S04]  /*83d0*/  LOP3.LUT R2, R5, 0x80000000, RZ, 0xc0, !PT ;  /* 0x8000000005027812 */ /* 0x000fc800078ec0ff */
[----:B------:R-:W-:-:S04]  /*83e0*/  SHF.R.U32.HI R3, RZ, 0x18, R2 ;  /* 0x00000018ff037819 */ /* 0x000fc80000011602 */
[----:B------:R-:W-:-:S04]  /*83f0*/  LOP3.LUT R0, R0, R3, RZ, 0xfc, !PT ;  /* 0x0000000300007212 */ /* 0x000fc800078efcff */
[----:B------:R-:W-:Y:S02]  /*8400*/  PRMT R8, R0, 0x7610, R8 ;  /* 0x0000761000087816 */ /* 0x000fe40000000008 */
.L_x_3032:
[----:B------:R-:W-:Y:S05]  /*8410*/  BSYNC B0 ;  /* 0x0000000000007941 */ /* 0x000fea0003800000 */
.L_x_3031:
[----:B------:R0:W-:Y:S01]  /*8420*/  STG.E.U8 [R16.64], R8 ;  /* 0x0000000810007986 */ /* 0x0001e2000c101124 */
[----:B------:R-:W-:Y:S05]  /*8430*/  BRA `(.L_x_3011) ;  /* 0x000004a000007947 */ /* 0x000fea0003800000 */
.L_x_3029:
        /* <DEDUP_REMOVED lines=17> */
.L_x_3036:
[----:B------:R-:W-:-:S04]  /*8550*/  LOP3.LUT R2, R5, 0x80000000, RZ, 0xc0, !PT ;  /* 0x8000000005027812 */ /* 0x000fc800078ec0ff */
[----:B------:R-:W-:-:S04]  /*8560*/  SHF.R.U32.HI R3, RZ, 0x18, R2 ;  /* 0x00000018ff037819 */ /* 0x000fc80000011602 */
[----:B------:R-:W-:-:S04]  /*8570*/  LOP3.LUT R0, R0, R3, RZ, 0xfc, !PT ;  /* 0x0000000300007212 */ /* 0x000fc800078efcff */
[----:B------:R-:W-:Y:S02]  /*8580*/  PRMT R8, R0, 0x7610, R8 ;  /* 0x0000761000087816 */ /* 0x000fe40000000008 */
.L_x_3035:
[----:B------:R-:W-:Y:S05]  /*8590*/  BSYNC B0 ;  /* 0x0000000000007941 */ /* 0x000fea0003800000 */
.L_x_3034:
[----:B------:R0:W-:Y:S01]  /*85a0*/  STG.E.U8 [R16.64], R8 ;  /* 0x0000000810007986 */ /* 0x0001e2000c101124 */
[----:B------:R-:W-:Y:S05]  /*85b0*/  BRA `(.L_x_3011) ;  /* 0x0000032000007947 */ /* 0x000fea0003800000 */
.L_x_3028:
        /* <DEDUP_REMOVED lines=22> */
.L_x_3010:
        /* <DEDUP_REMOVED lines=20> */
.L_x_3038:
[----:B------:R-:W-:-:S04]  /*8860*/  LOP3.LUT R5, R5, 0xffff, RZ, 0xc0, !PT ;  /* 0x0000ffff05057812 */ /* 0x000fc800078ec0ff */
[----:B------:R-:W-:-:S05]  /*8870*/  PRMT R5, R5, 0x8880, RZ ;  /* 0x0000888005057816 */ /* 0x000fca00000000ff */
[----:B------:R-:W-:-:S05]  /*8880*/  IMAD.MOV.U32 R2, RZ, RZ, R5 ;  /* 0x000000ffff027224 */ /* 0x000fca00078e0005 */
[----:B------:R-:W-:-:S05]  /*8890*/  SHF.R.S32.HI R3, RZ, 0x1f, R2 ;  /* 0x0000001fff037819 */ /* 0x000fca0000011402 */
[----:B------:R0:W-:Y:S01]  /*88a0*/  STG.E.64 [R16.64], R2 ;  /* 0x0000000210007986 */ /* 0x0001e2000c101b24 */
[----:B------:R-:W-:Y:S05]  /*88b0*/  BRA `(.L_x_3011) ;  /* 0x0000002000007947 */ /* 0x000fea0003800000 */
.L_x_3037:
[----:B------:R-:W-:-:S05]  /*88c0*/  PRMT R3, R5, 0x8880, RZ ;  /* 0x0000888005037816 */ /* 0x000fca00000000ff */
[----:B------:R0:W-:Y:S02]  /*88d0*/  STG.E [R16.64], R3 ;  /* 0x0000000310007986 */ /* 0x0001e4000c101924 */
.L_x_3011:
[----:B------:R-:W-:Y:S02]  /*88e0*/  IADD3 R19, R19, 0x80, RZ ;  /* 0x0000008013137810 */ /* 0x000fe40007ffe0ff */
.L_x_2906:
[----:B------:R-:W-:Y:S05]  /*88f0*/  BSYNC B6 ;  /* 0x0000000000067941 */ /* 0x000fea0003800000 */
.L_x_2905:
        /* <DEDUP_REMOVED lines=230> */
.L_x_3039:
        /* <DEDUP_REMOVED lines=19> */
.L_x_3043:
[----:B------:R-:W2:Y:S02]  /*9890*/  LDG.E.U8 R2, [R2.64] ;  /* 0x0000002402027981 */ /* 0x000ea4000c1e1100 */
[----:B--2---:R-:W-:Y:S01]  /*98a0*/  ISETP.NE.AND P0, PT, R2, RZ, PT ;  /* 0x000000ff0200720c */ /* 0x004fe20003f05270 */
[----:B------:R-:W-:Y:S05]  /*98b0*/  BRA `(.L_x_3045) ;  /* 0x00000e0000007947 */ /* 0x000fea0003800000 */
.L_x_3042:
        /* <DEDUP_REMOVED lines=10> */
.L_x_3047:
[----:B------:R-:W2:Y:S02]  /*9960*/  LDG.E R2, [R2.64] ;  /* 0x0000002402027981 */ /* 0x000ea4000c1e1900 */
[----:B--2---:R-:W-:Y:S01]  /*9970*/  ISETP.NE.AND P0, PT, R2, RZ, PT ;  /* 0x000000ff0200720c */ /* 0x004fe20003f05270 */
[----:B------:R-:W-:Y:S05]  /*9980*/  BRA `(.L_x_3045) ;  /* 0x00000d3000007947 */ /* 0x000fea0003800000 */
.L_x_3046:
[----:B------:R-:W2:Y:S02]  /*9990*/  LDG.E.U16 R2, [R2.64] ;  /* 0x0000002402027981 */ /* 0x000ea4000c1e1500 */
[----:B--2---:R-:W-:Y:S01]  /*99a0*/  ISETP.NE.AND P0, PT, R2, RZ, PT ;  /* 0x000000ff0200720c */ /* 0x004fe20003f05270 */
[----:B------:R-:W-:Y:S05]  /*99b0*/  BRA `(.L_x_3045) ;  /* 0x00000d0000007947 */ /* 0x000fea0003800000 */
.L_x_3041:
        /* <DEDUP_REMOVED lines=9> */
.L_x_3049:
[----:B------:R-:W2:Y:S02]  /*9a50*/  LDG.E.U16 R0, [R2.64] ;  /* 0x0000002402007981 */ /* 0x000ea4000c1e1500 */
[----:B--2---:R-:W-:-:S05]  /*9a60*/  HADD2.F32 R0, -RZ, R0.H0_H0 ;  /* 0x20000000ff007230 */ /* 0x004fca0000004100 */
[----:B------:R-:W-:Y:S01]  /*9a70*/  FSETP.NEU.FTZ.AND P0, PT, R0, RZ, PT ;  /* 0x000000ff0000720b */ /* 0x000fe20003f1d000 */
[----:B------:R-:W-:Y:S05]  /*9a80*/  BRA `(.L_x_3045) ;  /* 0x00000c3000007947 */ /* 0x000fea0003800000 */
.L_x_3048:
        /* <DEDUP_REMOVED lines=11> */
.L_x_3051:
        /* <DEDUP_REMOVED lines=10> */
.L_x_3050:
[----:B------:R-:W2:Y:S02]  /*9be0*/  LDG.E.64 R2, [R2.64] ;  /* 0x0000002402027981 */ /* 0x000ea4000c1e1b00 */
[----:B--2---:R0:W1:Y:S01]  /*9bf0*/  DSETP.NEU.AND P0, PT, R2, RZ, PT ;  /* 0x000000ff0200722a */ /* 0x0040620003f0d000 */
[----:B------:R-:W-:Y:S05]  /*9c00*/  BRA `(.L_x_3045) ;  /* 0x00000ab000007947 */ /* 0x000fea0003800000 */
.L_x_3040:
        /* <DEDUP_REMOVED lines=11> */
.L_x_3054:
[----:B------:R-:W2:Y:S02]  /*9cc0*/  LDG.E.128 R4, [R2.64] ;  /* 0x0000002402047981 */ /* 0x000ea4000c1e1d00 */
[----:B--2---:R-:W0:-:S06]  /*9cd0*/  DSETP.NEU.AND P0, PT, R6, RZ, PT ;  /* 0x000000ff0600722a */ /* 0x004e0c0003f0d000 */
[----:B0-----:R0:W1:Y:S01]  /*9ce0*/  DSETP.NEU.OR P0, PT, R4, RZ, P0 ;  /* 0x000000ff0400722a */ /* 0x001062000070d400 */
[----:B------:R-:W-:Y:S05]  /*9cf0*/  BRA `(.L_x_3045) ;  /* 0x000009c000007947 */ /* 0x000fea0003800000 */
.L_x_3053:
        /* <DEDUP_REMOVED lines=27> */
.L_x_3056:
        /* <DEDUP_REMOVED lines=14> */
.L_x_3055:
[----:B------:R-:W2:Y:S02]  /*9f90*/  LDG.E.U16 R0, [R2.64] ;  /* 0x0000002402007981 */ /* 0x000ea4000c1e1500 */
[----:B--2---:R-:W-:-:S04]  /*9fa0*/  PRMT R0, RZ, 0x5410, R0 ;  /* 0x00005410ff007816 */ /* 0x004fc80000000000 */
[----:B------:R-:W-:Y:S01]  /*9fb0*/  FSETP.NEU.FTZ.AND P0, PT, R0, RZ, PT ;  /* 0x000000ff0000720b */ /* 0x000fe20003f1d000 */
[----:B------:R-:W-:Y:S05]  /*9fc0*/  BRA `(.L_x_3045) ;  /* 0x000006f000007947 */ /* 0x000fea0003800000 */
.L_x_3052:
        /* <DEDUP_REMOVED lines=11> */
.L_x_3059:
        /* <DEDUP_REMOVED lines=21> */
.L_x_3063:
[----:B------:R-:W-:Y:S05]  /*a1d0*/  BSYNC B1 ;  /* 0x0000000000017941 */ /* 0x000fea0003800000 */
.L_x_3062:
[----:B------:R-:W-:Y:S01]  /*a1e0*/  LEA R3, R0, 0x3b800000, 0x17 ;  /* 0x3b80000000037811 */ /* 0x000fe200078eb8ff */
[----:B------:R-:W-:-:S05]  /*a1f0*/  IMAD.SHL.U32 R0, R2, 0x100000, RZ ;  /* 0x0010000002007824 */ /* 0x000fca00078e00ff */
[----:B------:R-:W-:Y:S02]  /*a200*/  LOP3.LUT R0, R3, R0, R4, 0xfe, !PT ;  /* 0x0000000003007212 */ /* 0x000fe400078efe04 */
.L_x_3061:
[----:B------:R-:W-:Y:S05]  /*a210*/  BSYNC B0 ;  /* 0x0000000000007941 */ /* 0x000fea0003800000 */
.L_x_3060:
[----:B------:R-:W-:Y:S01]  /*a220*/  FSETP.NEU.FTZ.AND P0, PT, R0, RZ, PT ;  /* 0x000000ff0000720b */ /* 0x000fe20003f1d000 */
[----:B------:R-:W-:Y:S05]  /*a230*/  BRA `(.L_x_3045) ;  /* 0x0000048000007947 */ /* 0x000fea0003800000 */
.L_x_3058:
        /* <DEDUP_REMOVED lines=21> */
.L_x_3067:
[----:B------:R-:W-:Y:S05]  /*a390*/  BSYNC B1 ;  /* 0x0000000000017941 */ /* 0x000fea0003800000 */
.L_x_3066:
[----:B------:R-:W-:Y:S01]  /*a3a0*/  LEA R3, R0, 0x37800000, 0x17 ;  /* 0x3780000000037811 */ /* 0x000fe200078eb8ff */
[----:B------:R-:W-:-:S05]  /*a3b0*/  IMAD.SHL.U32 R0, R2, 0x200000, RZ ;  /* 0x0020000002007824 */ /* 0x000fca00078e00ff */
[----:B------:R-:W-:Y:S02]  /*a3c0*/  LOP3.LUT R0, R3, R0, R4, 0xfe, !PT ;  /* 0x0000000003007212 */ /* 0x000fe400078efe04 */
.L_x_3065:
[----:B------:R-:W-:Y:S05]  /*a3d0*/  BSYNC B0 ;  /* 0x0000000000007941 */ /* 0x000fea0003800000 */
.L_x_3064:
[----:B------:R-:W-:Y:S01]  /*a3e0*/  FSETP.NEU.FTZ.AND P0, PT, R0, RZ, PT ;  /* 0x000000ff0000720b */ /* 0x000fe20003f1d000 */
[----:B------:R-:W-:Y:S05]  /*a3f0*/  BRA `(.L_x_3045) ;  /* 0x000002c000007947 */ /* 0x000fea0003800000 */
.L_x_3057:
        /* <DEDUP_REMOVED lines=14> */
.L_x_3071:
[----:B------:R-:W-:Y:S05]  /*a4e0*/  BSYNC B0 ;  /* 0x0000000000007941 */ /* 0x000fea0003800000 */
.L_x_3070:
[----:B------:R-:W-:Y:S01]  /*a4f0*/  FSETP.NEU.FTZ.AND P0, PT, R0, RZ, PT ;  /* 0x000000ff0000720b */ /* 0x000fe20003f1d000 */
[----:B------:R-:W-:Y:S05]  /*a500*/  BRA `(.L_x_3045) ;  /* 0x000001b000007947 */ /* 0x000fea0003800000 */
.L_x_3044:
        /* <DEDUP_REMOVED lines=21> */
.L_x_3069:
[----:B------:R-:W2:Y:S02]  /*a660*/  LDG.E.64 R2, [R2.64] ;  /* 0x0000002402027981 */ /* 0x000ea4000c1e1b00 */
[----:B--2---:R-:W-:-:S04]  /*a670*/  ISETP.NE.U32.AND P0, PT, R2, RZ, PT ;  /* 0x000000ff0200720c */ /* 0x004fc80003f05070 */
[----:B------:R-:W-:Y:S01]  /*a680*/  ISETP.NE.AND.EX P0, PT, R3, RZ, PT, P0 ;  /* 0x000000ff0300720c */ /* 0x000fe20003f05300 */
[----:B------:R-:W-:Y:S05]  /*a690*/  BRA `(.L_x_3045) ;  /* 0x0000002000007947 */ /* 0x000fea0003800000 */
.L_x_3068:
[----:B------:R-:W2:Y:S02]  /*a6a0*/  LDG.E R2, [R2.64] ;  /* 0x0000002402027981 */ /* 0x000ea4000c1e1900 */
[----:B--2---:R-:W-:-:S03]  /*a6b0*/  ISETP.NE.AND P0, PT, R2, RZ, PT ;  /* 0x000000ff0200720c */ /* 0x004fc60003f05270 */
.L_x_3045:
        /* <DEDUP_REMOVED lines=17> */
.L_x_3075:
[----:B------:R-:W-:Y:S01]  /*a7d0*/  STG.E.U8 [R16.64], R5 ;  /* 0x0000000510007986 */ /* 0x000fe2000c101124 */
[----:B------:R-:W-:Y:S05]  /*a7e0*/  EXIT ;  /* 0x000000000000794d */ /* 0x000fea0003800000 */
.L_x_3074:
        /* <DEDUP_REMOVED lines=10> */
[----:B------:R-:W-:Y:S01]  /*a890*/  STG.E.64 [R16.64], R2 ;  /* 0x0000000210007986 */ /* 0x000fe2000c101b24 */
[----:B------:R-:W-:Y:S05]  /*a8a0*/  EXIT ;  /* 0x000000000000794d */ /* 0x000fea0003800000 */
.L_x_3078:
[----:B------:R-:W-:-:S05]  /*a8b0*/  PRMT R3, R5, 0x8880, RZ ;  /* 0x0000888005037816 */ /* 0x000fca00000000ff */
[----:B------:R-:W-:Y:S01]  /*a8c0*/  STG.E [R16.64], R3 ;  /* 0x0000000310007986 */ /* 0x000fe2000c101924 */
[----:B------:R-:W-:Y:S05]  /*a8d0*/  EXIT ;  /* 0x000000000000794d */ /* 0x000fea0003800000 */
.L_x_3077:
[----:B------:R-:W-:-:S04]  /*a8e0*/  PRMT R3, R5, 0x8880, RZ ;  /* 0x0000888005037816 */ /* 0x000fc800000000ff */
[----:B------:R-:W-:-:S05]  /*a8f0*/  PRMT R3, R3, 0x7710, RZ ;  /* 0x0000771003037816 */ /* 0x000fca00000000ff */
[----:B------:R-:W-:Y:S01]  /*a900*/  STG.E.U16 [R16.64], R3 ;  /* 0x0000000310007986 */ /* 0x000fe2000c101524 */
[----:B------:R-:W-:Y:S05]  /*a910*/  EXIT ;  /* 0x000000000000794d */ /* 0x000fea0003800000 */
.L_x_3073:
[----:B------:R-:W-:-:S13]  /*a920*/  ISETP.GT.AND P0, PT, R0, 0x6, PT ;  /* 0x000000060000780c */ /* 0x000fda0003f04270 */
[----:B------:R-:W-:Y:S05]  /*a930*/  @P0 BRA `(.L_x_3079) ;  /* 0x000000b000000947 */ /* 0x000fea0003800000 */
[----:B------:R-:W-:-:S13]  /*a940*/  ISETP.NE.AND P0, PT, R0, 0x5, PT ;  /* 0x000000050000780c */ /* 0x000fda0003f05270 */
[----:B------:R-:W-:Y:S05]  /*a950*/  @!P0 BRA `(.L_x_3080) ;  /* 0x0000005000008947 */ /* 0x000fea0003800000 */
[----:B------:R-:W-:-:S13]  /*a960*/  ISETP.NE.AND P0, PT, R0, 0x6, PT ;  /* 0x000000060000780c */ /* 0x000fda0003f05270 */
[----:B------:R-:W-:Y:S05]  /*a970*/  @P0 BRA `(.L_x_3076) ;  /* 0x00000b2000000947 */ /* 0x000fea0003800000 */
[----:B------:R-:W0:Y:S02]  /*a980*/  I2F.S8 R3, R5 ;  /* 0x0000000500037306 */ /* 0x000e240000001400 */
[----:B0-----:R-:W-:Y:S01]  /*a990*/  STG.E [R16.64], R3 ;  /* 0x0000000310007986 */ /* 0x001fe2000c101924 */
[----:B------:R-:W-:Y:S05]  /*a9a0*/  EXIT ;  /* 0x000000000000794d */ /* 0x000fea0003800000 */
.L_x_3080:
[----:B------:R-:W0:Y:S02]  /*a9b0*/  I2F.S8 R0, R5 ;  /* 0x0000000500007306 */ /* 0x000e240000001400 */
[----:B0-----:R-:W-:-:S05]  /*a9c0*/  F2FP.PACK_AB R0, RZ, R0 ;  /* 0x00000000ff00723e */ /* 0x001fca00000000ff */
[----:B------:R-:W-:Y:S01]  /*a9d0*/  STG.E.U16 [R16.64], R0 ;  /* 0x0000000010007986 */ /* 0x000fe2000c101524 */
[----:B------:R-:W-:Y:S05]  /*a9e0*/  EXIT ;  /* 0x000000000000794d */ /* 0x000fea0003800000 */
.L_x_3079:
        /* <DEDUP_REMOVED lines=8> */
[----:B0-----:R-:W-:Y:S01]  /*aa70*/  STG.E.64 [R16.64], R2 ;  /* 0x0000000210007986 */ /* 0x001fe2000c101b24 */
[----:B------:R-:W-:Y:S05]  /*aa80*/  EXIT ;  /* 0x000000000000794d */ /* 0x000fea0003800000 */
.L_x_3082:
[----:B------:R-:W0:Y:S02]  /*aa90*/  I2F.S8 R5, R5 ;  /* 0x0000000500057306 */ /* 0x000e240000001400 */
[----:B0-----:R-:W-:-:S04]  /*aaa0*/  F2FP.PACK_AB R3, RZ, R5 ;  /* 0x00000005ff03723e */ /* 0x001fc800000000ff */
[----:B------:R-:W-:-:S05]  /*aab0*/  PRMT R3, R3, 0x5410, RZ ;  /* 0x0000541003037816 */ /* 0x000fca00000000ff */
[----:B------:R-:W-:Y:S01]  /*aac0*/  STG.E [R16.64], R3 ;  /* 0x0000000310007986 */ /* 0x000fe2000c101924 */
[----:B------:R-:W-:Y:S05]  /*aad0*/  EXIT ;  /* 0x000000000000794d */ /* 0x000fea0003800000 */
.L_x_3081:
[----:B------:R-:W-:-:S04]  /*aae0*/  PRMT R2, R5, 0x8880, RZ ;  /* 0x0000888005027816 */ /* 0x000fc800000000ff */
[----:B------:R-:W-:-:S06]  /*aaf0*/  PRMT R2, R2, 0x7710, RZ ;  /* 0x0000771002027816 */ /* 0x000fcc00000000ff */
[----:B------:R-:W0:Y:S02]  /*ab00*/  I2F.F64.S16 R2, R2 ;  /* 0x0000000200027312 */ /* 0x000e240000101c00 */
[----:B0-----:R-:W-:Y:S01]  /*ab10*/  STG.E.64 [R16.64], R2 ;  /* 0x0000000210007986 */ /* 0x001fe2000c101b24 */
[----:B------:R-:W-:Y:S05]  /*ab20*/  EXIT ;  /* 0x000000000000794d */ /* 0x000fea0003800000 */
.L_x_3072:
        /* <DEDUP_REMOVED lines=10> */
[----:B------:R-:W-:Y:S01]  /*abd0*/  STG.E.U8 [R16.64], R3 ;  /* 0x0000000310007986 */ /* 0x000fe2000c101124 */
[----:B------:R-:W-:Y:S05]  /*abe0*/  EXIT ;  /* 0x000000000000794d */ /* 0x000fea0003800000 */
.L_x_3085:
[----:B------:R-:W-:Y:S01]  /*abf0*/  PRMT R4, R5, 0x8880, RZ ;  /* 0x0000888005047816 */ /* 0x000fe200000000ff */
[----:B------:R-:W-:-:S03]  /*ac00*/  CS2R R6, SRZ ;  /* 0x0000000000067805 */ /* 0x000fc6000001ff00 */
[----:B------:R-:W-:-:S06]  /*ac10*/  PRMT R4, R4, 0x7710, RZ ;  /* 0x0000771004047816 */ /* 0x000fcc00000000ff */
[----:B------:R-:W0:Y:S02]  /*ac20*/  I2F.F64.S16 R4, R4 ;  /* 0x0000000400047312 */ /* 0x000e240000101c00 */
[----:B0-----:R-:W-:Y:S01]  /*ac30*/  STG.E.128 [R16.64], R4 ;  /* 0x0000000410007986 */ /* 0x001fe2000c101d24 */
[----:B------:R-:W-:Y:S05]  /*ac40*/  EXIT ;  /* 0x000000000000794d */ /* 0x000fea0003800000 */
.L_x_3084:
        /* <DEDUP_REMOVED lines=21> */
.L_x_3089:
[----:B------:R-:W-:Y:S05]  /*ada0*/  BSYNC B0 ;  /* 0x0000000000007941 */ /* 0x000fea0003800000 */
.L_x_3088:
[----:B------:R-:W-:-:S05]  /*adb0*/  LOP3.LUT R3, R0, R3, RZ, 0xfc, !PT ;  /* 0x0000000300037212 */ /* 0x000fca00078efcff */
[----:B------:R-:W-:Y:S01]  /*adc0*/  STG.E.U8 [R16.64], R3 ;  /* 0x0000000310007986 */ /* 0x000fe2000c101124 */
[----:B------:R-:W-:Y:S05]  /*add0*/  EXIT ;  /* 0x000000000000794d */ /* 0x000fea0003800000 */
.L_x_3087:
        /* <DEDUP_REMOVED lines=13> */
.L_x_3091:
[----:B------:R-:W-:Y:S01]  /*aeb0*/  IMAD.MOV.U32 R0, RZ, RZ, 0x7f ;  /* 0x0000007fff007424 */ /* 0x000fe200078e00ff */
[----:B------:R-:W-:-:S04]  /*aec0*/  ISETP.GT.U32.AND P0, PT, R2, 0x7f800000, PT ;  /* 0x7f8000000200780c */ /* 0x000fc80003f04070 */
[----:B------:R-:W-:-:S04]  /*aed0*/  SEL R0, R0, 0x7c, P0 ;  /* 0x0000007c00007807 */ /* 0x000fc80000000000 */
.L_x_3092:
[----:B------:R-:W-:Y:S05]  /*aee0*/  BSYNC B0 ;  /* 0x0000000000007941 */ /* 0x000fea0003800000 */
.L_x_3090:
[----:B------:R-:W-:-:S04]  /*aef0*/  LOP3.LUT R2, R5, 0x80000000, RZ, 0xc0, !PT ;  /* 0x8000000005027812 */ /* 0x000fc800078ec0ff */
[----:B------:R-:W-:-:S04]  /*af00*/  SHF.R.U32.HI R3, RZ, 0x18, R2 ;  /* 0x00000018ff037819 */ /* 0x000fc80000011602 */
[----:B------:R-:W-:-:S05]  /*af10*/  LOP3.LUT R3, R0, R3, RZ, 0xfc, !PT ;  /* 0x0000000300037212 */ /* 0x000fca00078efcff */
[----:B------:R-:W-:Y:S01]  /*af20*/  STG.E.U8 [R16.64], R3 ;  /* 0x0000000310007986 */ /* 0x000fe2000c101124 */
[----:B------:R-:W-:Y:S05]  /*af30*/  EXIT ;  /* 0x000000000000794d */ /* 0x000fea0003800000 */
.L_x_3086:
[----:B------:R-:W0:Y:S02]  /*af40*/  I2F.S8 R0, R5 ;  /* 0x0000000500007306 */ /* 0x000e240000001400 */
[----:B0-----:R-:W-:-:S05]  /*af50*/  F2FP.BF16.PACK_AB R0, RZ, R0 ;  /* 0x00000000ff00723e */ /* 0x001fca00000010ff */
[----:B------:R-:W-:Y:S01]  /*af60*/  STG.E.U16 [R16.64], R0 ;  /* 0x0000000010007986 */ /* 0x000fe2000c101524 */
[----:B------:R-:W-:Y:S05]  /*af70*/  EXIT ;  /* 0x000000000000794d */ /* 0x000fea0003800000 */
.L_x_3083:
        /* <DEDUP_REMOVED lines=10> */
[----:B------:R-:W-:Y:S01]  /*b020*/  STG.E.U16 [R16.64], R3 ;  /* 0x0000000310007986 */ /* 0x000fe2000c101524 */
[----:B------:R-:W-:Y:S05]  /*b030*/  EXIT ;  /* 0x000000000000794d */ /* 0x000fea0003800000 */
.L_x_3095:
        /* <DEDUP_REMOVED lines=17> */
.L_x_3098:
[----:B------:R-:W-:-:S04]  /*b150*/  LOP3.LUT R2, R5, 0x80000000, RZ, 0xc0, !PT ;  /* 0x8000000005027812 */ /* 0x000fc800078ec0ff */
[----:B------:R-:W-:-:S04]  /*b160*/  SHF.R.U32.HI R3, RZ, 0x18, R2 ;  /* 0x00000018ff037819 */ /* 0x000fc80000011602 */
[----:B------:R-:W-:-:S04]  /*b170*/  LOP3.LUT R0, R0, R3, RZ, 0xfc, !PT ;  /* 0x0000000300007212 */ /* 0x000fc800078efcff */
[----:B------:R-:W-:Y:S02]  /*b180*/  PRMT R8, R0, 0x7610, R8 ;  /* 0x0000761000087816 */ /* 0x000fe40000000008 */
.L_x_3097:
[----:B------:R-:W-:Y:S05]  /*b190*/  BSYNC B0 ;  /* 0x0000000000007941 */ /* 0x000fea0003800000 */
.L_x_3096:
[----:B------:R-:W-:Y:S01]  /*b1a0*/  STG.E.U8 [R16.64], R8 ;  /* 0x0000000810007986 */ /* 0x000fe2000c101124 */
[----:B------:R-:W-:Y:S05]  /*b1b0*/  EXIT ;  /* 0x000000000000794d */ /* 0x000fea0003800000 */
.L_x_3094:
        /* <DEDUP_REMOVED lines=17> */
.L_x_3101:
[----:B------:R-:W-:-:S04]  /*b2d0*/  LOP3.LUT R2, R5, 0x80000000, RZ, 0xc0, !PT ;  /* 0x8000000005027812 */ /* 0x000fc800078ec0ff */
[----:B------:R-:W-:-:S04]  /*b2e0*/  SHF.R.U32.HI R3, RZ, 0x18, R2 ;  /* 0x00000018ff037819 */ /* 0x000fc80000011602 */
[----:B------:R-:W-:-:S04]  /*b2f0*/  LOP3.LUT R0, R0, R3, RZ, 0xfc, !PT ;  /* 0x0000000300007212 */ /* 0x000fc800078efcff */
[----:B------:R-:W-:Y:S02]  /*b300*/  PRMT R8, R0, 0x7610, R8 ;  /* 0x0000761000087816 */ /* 0x000fe40000000008 */
.L_x_3100:
[----:B------:R-:W-:Y:S05]  /*b310*/  BSYNC B0 ;  /* 0x0000000000007941 */ /* 0x000fea0003800000 */
.L_x_3099:
[----:B------:R-:W-:Y:S01]  /*b320*/  STG.E.U8 [R16.64], R8 ;  /* 0x0000000810007986 */ /* 0x000fe2000c101124 */
[----:B------:R-:W-:Y:S05]  /*b330*/  EXIT ;  /* 0x000000000000794d */ /* 0x000fea0003800000 */
.L_x_3093:
        /* <DEDUP_REMOVED lines=22> */
.L_x_3076:
        /* <DEDUP_REMOVED lines=20> */
.L_x_3103:
[----:B------:R-:W-:-:S04]  /*b5e0*/  LOP3.LUT R5, R5, 0xffff, RZ, 0xc0, !PT ;  /* 0x0000ffff05057812 */ /* 0x000fc800078ec0ff */
[----:B------:R-:W-:-:S05]  /*b5f0*/  PRMT R5, R5, 0x8880, RZ ;  /* 0x0000888005057816 */ /* 0x000fca00000000ff */
[----:B------:R-:W-:-:S05]  /*b600*/  IMAD.MOV.U32 R2, RZ, RZ, R5 ;  /* 0x000000ffff027224 */ /* 0x000fca00078e0005 */
[----:B------:R-:W-:-:S05]  /*b610*/  SHF.R.S32.HI R3, RZ, 0x1f, R2 ;  /* 0x0000001fff037819 */ /* 0x000fca0000011402 */
[----:B------:R-:W-:Y:S01]  /*b620*/  STG.E.64 [R16.64], R2 ;  /* 0x0000000210007986 */ /* 0x000fe2000c101b24 */
[----:B------:R-:W-:Y:S05]  /*b630*/  EXIT ;  /* 0x000000000000794d */ /* 0x000fea0003800000 */
.L_x_3102:
[----:B------:R-:W-:-:S05]  /*b640*/  PRMT R3, R5, 0x8880, RZ ;  /* 0x0000888005037816 */ /* 0x000fca00000000ff */
[----:B------:R-:W-:Y:S01]  /*b650*/  STG.E [R16.64], R3 ;  /* 0x0000000310007986 */ /* 0x000fe2000c101924 */
[----:B------:R-:W-:Y:S05]  /*b660*/  EXIT ;  /* 0x000000000000794d */ /* 0x000fea0003800000 */
.L_x_3104:
        /* <DEDUP_REMOVED lines=9> */
.L_x_29854:


//--------------------- .text._ZN2at6native27unrolled_elementwise_kernelINS0_13BUnaryFunctorIbbbZZZNS0_21heaviside_kernel_cudaERNS_18TensorIteratorBaseEENKUlvE_clEvENKUlvE7_clEvEUlbbE_EESt5arrayIPcLm2EELi4E23TrivialOffsetCalculatorILi1EjESD_NS0_6memory12LoadWithCastILi1EEENSE_13StoreWithCastILi1EEEEEviT_T0_T2_T3_T4_T5_ --------------------------
	.section	.text._ZN2at6native27unrolled_elementwise_kernelINS0_13BUnaryFunctorIbbbZZZNS0_21heaviside_kernel_cudaERNS_18TensorIteratorBaseEENKUlvE_clEvENKUlvE7_clEvEUlbbE_EESt5arrayIPcLm2EELi4E23TrivialOffsetCalculatorILi1EjESD_NS0_6memory12LoadWithCastILi1EEENSE_13StoreWithCastILi1EEEEEviT_T0_T2_T3_T4_T5_,"ax",@progbits
	.sectioninfo	@"SHI_REGISTERS=30"
	.align	128
        .global         _ZN2at6native27unrolled_elementwise_kernelINS0_13BUnaryFunctorIbbbZZZNS0_21heaviside_kernel_cudaERNS_18TensorIteratorBaseEENKUlvE_clEvENKUlvE7_clEvEUlbbE_EESt5arrayIPcLm2EELi4E23TrivialOffsetCalculatorILi1EjESD_NS0_6memory12LoadWithCastILi1EEENSE_13StoreWithCastILi1EEEEEviT_T0_T2_T3_T4_T5_
        .type           _ZN2at6native27unrolled_elementwise_kernelINS0_13BUnaryFunctorIbbbZZZNS0_21heaviside_kernel_cudaERNS_18TensorIteratorBaseEENKUlvE_clEvENKUlvE7_clEvEUlbbE_EESt5arrayIPcLm2EELi4E23TrivialOffsetCalculatorILi1EjESD_NS0_6memory12LoadWithCastILi1EEENSE_13StoreWithCastILi1EEEEEviT_T0_T2_T3_T4_T5_,@function
        .size           _ZN2at6native27unrolled_elementwise_kernelINS0_13BUnaryFunctorIbbbZZZNS0_21heaviside_kernel_cudaERNS_18TensorIteratorBaseEENKUlvE_clEvENKUlvE7_clEvEUlbbE_EESt5arrayIPcLm2EELi4E23TrivialOffsetCalculatorILi1EjESD_NS0_6memory12LoadWithCastILi1EEENSE_13StoreWithCastILi1EEEEEviT_T0_T2_T3_T4_T5_,(.L_x_29855 - _ZN2at6native27unrolled_elementwise_kernelINS0_13BUnaryFunctorIbbbZZZNS0_21heaviside_kernel_cudaERNS_18TensorIteratorBaseEENKUlvE_clEvENKUlvE7_clEvEUlbbE_EESt5arrayIPcLm2EELi4E23TrivialOffsetCalculatorILi1EjESD_NS0_6memory12LoadWithCastILi1EEENSE_13StoreWithCastILi1EEEEEviT_T0_T2_T3_T4_T5_)
        .other          _ZN2at6native27unrolled_elementwise_kernelINS0_13BUnaryFunctorIbbbZZZNS0_21heaviside_kernel_cudaERNS_18TensorIteratorBaseEENKUlvE_clEvENKUlvE7_clEvEUlbbE_EESt5arrayIPcLm2EELi4E23TrivialOffsetCalculatorILi1EjESD_NS0_6memory12LoadWithCastILi1EEENSE_13StoreWithCastILi1EEEEEviT_T0_T2_T3_T4_T5_,@"STO_CUDA_ENTRY STV_DEFAULT"
_ZN2at6native27unrolled_elementwise_kernelINS0_13BUnaryFunctorIbbbZZZNS0_21heaviside_kernel_cudaERNS_18TensorIteratorBaseEENKUlvE_clEvENKUlvE7_clEvEUlbbE_EESt5arrayIPcLm2EELi4E23TrivialOffsetCalculatorILi1EjESD_NS0_6memory12LoadWithCastILi1EEENSE_13StoreWithCastILi1EEEEEviT_T0_T2_T3_T4_T5_:
.text._ZN2at6native27unrolled_elementwise_kernelINS0_13BUnaryFunctorIbbbZZZNS0_21heaviside_kernel_cudaERNS_18TensorIteratorBaseEENKUlvE_clEvENKUlvE7_clEvEUlbbE_EESt5arrayIPcLm2EELi4E23TrivialOffsetCalculatorILi1EjESD_NS0_6memory12LoadWithCastILi1EEENSE_13StoreWithCastILi1EEEEEviT_T0_T2_T3_T4_T5_:
        /* <DEDUP_REMOVED lines=30> */
.L_x_3110:
[----:B------:R-:W2:Y:S02]  /*01e0*/  LDG.E.U8 R4, [R4.64] ;  /* 0x0000002404047981 */ /* 0x000ea4000c1e1100 */
[----:B--2---:R-:W-:Y:S01]  /*01f0*/  ISETP.NE.AND P0, PT, R4, RZ, PT ;  /* 0x000000ff0400720c */ /* 0x004fe20003f05270 */
[----:B------:R-:W-:Y:S05]  /*0200*/  BRA `(.L_x_3112) ;  /* 0x00000e1000007947 */ /* 0x000fea0003800000 */
.L_x_3109:
        /* <DEDUP_REMOVED lines=10> */
.L_x_3114:
[----:B------:R-:W2:Y:S02]  /*02b0*/  LDG.E R4, [R4.64] ;  /* 0x0000002404047981 */ /* 0x000ea4000c1e1900 */
[----:B--2---:R-:W-:Y:S01]  /*02c0*/  ISETP.NE.AND P0, PT, R4, RZ, PT ;  /* 0x000000ff0400720c */ /* 0x004fe20003f05270 */
[----:B------:R-:W-:Y:S05]  /*02d0*/  BRA `(.L_x_3112) ;  /* 0x00000d4000007947 */ /* 0x000fea0003800000 */
.L_x_3113:
[----:B------:R-:W2:Y:S02]  /*02e0*/  LDG.E.U16 R4, [R4.64] ;  /* 0x0000002404047981 */ /* 0x000ea4000c1e1500 */
[----:B--2---:R-:W-:Y:S01]  /*02f0*/  ISETP.NE.AND P0, PT, R4, RZ, PT ;  /* 0x000000ff0400720c */ /* 0x004fe20003f05270 */
[----:B------:R-:W-:Y:S05]  /*0300*/  BRA `(.L_x_3112) ;  /* 0x00000d1000007947 */ /* 0x000fea0003800000 */
.L_x_3108:
        /* <DEDUP_REMOVED lines=9> */
.L_x_3116:
[----:B------:R-:W2:Y:S02]  /*03a0*/  LDG.E.U16 R0, [R4.64] ;  /* 0x0000002404007981 */ /* 0x000ea4000c1e1500 */
[----:B--2---:R-:W-:-:S05]  /*03b0*/  HADD2.F32 R0, -RZ, R0.H0_H0 ;  /* 0x20000000ff007230 */ /* 0x004fca0000004100 */
[----:B------:R-:W-:Y:S01]  /*03c0*/  FSETP.NEU.FTZ.AND P0, PT, R0, RZ, PT ;  /* 0x000000ff0000720b */ /* 0x000fe20003f1d000 */
[----:B------:R-:W-:Y:S05]  /*03d0*/  BRA `(.L_x_3112) ;  /* 0x00000c4000007947 */ /* 0x000fea0003800000 */
.L_x_3115:
        /* <DEDUP_REMOVED lines=11> */
.L_x_3118:
        /* <DEDUP_REMOVED lines=10> */
.L_x_3117:
[----:B------:R-:W2:Y:S02]  /*0530*/  LDG.E.64 R4, [R4.64] ;  /* 0x0000002404047981 */ /* 0x000ea4000c1e1b00 */
[----:B--2---:R0:W1:Y:S01]  /*0540*/  DSETP.NEU.AND P0, PT, R4, RZ, PT ;  /* 0x000000ff0400722a */ /* 0x0040620003f0d000 */
[----:B------:R-:W-:Y:S05]  /*0550*/  BRA `(.L_x_3112) ;  /* 0x00000ac000007947 */ /* 0x000fea0003800000 */
.L_x_3107:
        /* <DEDUP_REMOVED lines=11> */
.L_x_3121:
[----:B------:R-:W2:Y:S02]  /*0610*/  LDG.E.128 R4, [R4.64] ;  /* 0x0000002404047981 */ /* 0x000ea4000c1e1d00 */
[----:B--2---:R-:W0:-:S06]  /*0620*/  DSETP.NEU.AND P0, PT, R6, RZ, PT ;  /* 0x000000ff0600722a */ /* 0x004e0c0003f0d000 */
[----:B0-----:R0:W1:Y:S01]  /*0630*/  DSETP.NEU.OR P0, PT, R4, RZ, P0 ;  /* 0x000000ff0400722a */ /* 0x001062000070d400 */
[----:B------:R-:W-:Y:S05]  /*0640*/  BRA `(.L_x_3112) ;  /* 0x000009d000007947 */ /* 0x000fea0003800000 */
.L_x_3120:
        /* <DEDUP_REMOVED lines=27> */
.L_x_3123:
        /* <DEDUP_REMOVED lines=15> */
.L_x_3122:
[----:B------:R-:W2:Y:S02]  /*08f0*/  LDG.E.U16 R0, [R4.64] ;  /* 0x0000002404007981 */ /* 0x000ea4000c1e1500 */
[----:B--2---:R-:W-:-:S04]  /*0900*/  PRMT R0, RZ, 0x5410, R0 ;  /* 0x00005410ff007816 */ /* 0x004fc80000000000 */
[----:B------:R-:W-:Y:S01]  /*0910*/  FSETP.NEU.FTZ.AND P0, PT, R0, RZ, PT ;  /* 0x000000ff0000720b */ /* 0x000fe20003f1d000 */
[----:B------:R-:W-:Y:S05]  /*0920*/  BRA `(.L_x_3112) ;  /* 0x000006f000007947 */ /* 0x000fea0003800000 */
.L_x_3119:
        /* <DEDUP_REMOVED lines=11> */
.L_x_3126:
        /* <DEDUP_REMOVED lines=21> */
.L_x_3130:
[----:B------:R-:W-:Y:S05]  /*0b30*/  BSYNC B1 ;  /* 0x0000000000017941 */ /* 0x000fea0003800000 */
.L_x_3129:
[----:B------:R-:W-:Y:S01]  /*0b40*/  LEA R5, R0, 0x3b800000, 0x17 ;  /* 0x3b80000000057811 */ /* 0x000fe200078eb8ff */
[----:B------:R-:W-:-:S05]  /*0b50*/  IMAD.SHL.U32 R0, R3, 0x100000, RZ ;  /* 0x0010000003007824 */ /* 0x000fca00078e00ff */
[----:B------:R-:W-:Y:S02]  /*0b60*/  LOP3.LUT R0, R5, R0, R6, 0xfe, !PT ;  /* 0x0000000005007212 */ /* 0x000fe400078efe06 */
.L_x_3128:
[----:B------:R-:W-:Y:S05]  /*0b70*/  BSYNC B0 ;  /* 0x0000000000007941 */ /* 0x000fea0003800000 */
.L_x_3127:
[----:B------:R-:W-:Y:S01]  /*0b80*/  FSETP.NEU.FTZ.AND P0, PT, R0, RZ, PT ;  /* 0x000000ff0000720b */ /* 0x000fe20003f1d000 */
[----:B------:R-:W-:Y:S05]  /*0b90*/  BRA `(.L_x_3112) ;  /* 0x0000048000007947 */ /* 0x000fea0003800000 */
.L_x_3125:
        /* <DEDUP_REMOVED lines=21> */
.L_x_3134:
[----:B------:R-:W-:Y:S05]  /*0cf0*/  BSYNC B1 ;  /* 0x0000000000017941 */ /* 0x000fea0003800000 */
.L_x_3133:
[----:B------:R-:W-:Y:S01]  /*0d00*/  LEA R5, R0, 0x37800000, 0x17 ;  /* 0x3780000000057811 */ /* 0x000fe200078eb8ff */
[----:B------:R-:W-:-:S05]  /*0d10*/  IMAD.SHL.U32 R0, R3, 0x200000, RZ ;  /* 0x0020000003007824 */ /* 0x000fca00078e00ff */
[----:B------:R-:W-:Y:S02]  /*0d20*/  LOP3.LUT R0, R5, R0, R6, 0xfe, !PT ;  /* 0x0000000005007212 */ /* 0x000fe400078efe06 */
.L_x_3132:
[----:B------:R-:W-:Y:S05]  /*0d30*/  BSYNC B0 ;  /* 0x0000000000007941 */ /* 0x000fea0003800000 */
.L_x_3131:
[----:B------:R-:W-:Y:S01]  /*0d40*/  FSETP.NEU.FTZ.AND P0, PT, R0, RZ, PT ;  /* 0x000000ff0000720b */ /* 0x000fe20003f1d000 */
[----:B------:R-:W-:Y:S05]  /*0d50*/  BRA `(.L_x_3112) ;  /* 0x000002c000007947 */ /* 0x000fea0003800000 */
.L_x_3124:
        /* <DEDUP_REMOVED lines=14> */
.L_x_3138:
[----:B------:R-:W-:Y:S05]  /*0e40*/  BSYNC B0 ;  /* 0x0000000000007941 */ /* 0x000fea0003800000 */
.L_x_3137:
[----:B------:R-:W-:Y:S01]  /*0e50*/  FSETP.NEU.FTZ.AND P0, PT, R0, RZ, PT ;  /* 0x000000ff0000720b */ /* 0x000fe20003f1d000 */
[----:B------:R-:W-:Y:S05]  /*0e60*/  BRA `(.L_x_3112) ;  /* 0x000001b000007947 */ /* 0x000fea0003800000 */
.L_x_3111:
        /* <DEDUP_REMOVED lines=21> */
.L_x_3136:
[----:B------:R-:W2:Y:S02]  /*0fc0*/  LDG.E.64 R4, [R4.64] ;  /* 0x0000002404047981 */ /* 0x000ea4000c1e1b00 */
[----:B--2---:R-:W-:-:S04]  /*0fd0*/  ISETP.NE.U32.AND P0, PT, R4, RZ, PT ;  /* 0x000000ff0400720c */ /* 0x004fc80003f05070 */
[----:B------:R-:W-:Y:S01]  /*0fe0*/  ISETP.NE.AND.EX P0, PT, R5, RZ, PT, P0 ;  /* 0x000000ff0500720c */ /* 0x000fe20003f05300 */
[----:B------:R-:W-:Y:S05]  /*0ff0*/  BRA `(.L_x_3112) ;  /* 0x0000002000007947 */ /* 0x000fea0003800000 */
.L_x_3135:
[----:B------:R-:W2:Y:S02]  /*1000*/  LDG.E R4, [R4.64] ;  /* 0x0000002404047981 */ /* 0x000ea4000c1e1900 */
[----:B--2---:R-:W-:-:S03]  /*1010*/  ISETP.NE.AND P0, PT, R4, RZ, PT ;  /* 0x000000ff0400720c */ /* 0x004fc60003f05270 */
.L_x_3112:
[----:B------:R-:W2:Y:S01]  /*1020*/  S2R R27, SR_TID.X ;  /* 0x00000000001b7919 */ /* 0x000ea20000002100 */
[----:B-1----:R-:W-:Y:S02]  /*1030*/  SEL R19, RZ, 0x1, !P0 ;  /* 0x00000001ff137807 */ /* 0x002fe40004000000 */
[----:B--2---:R-:W-:-:S07]  /*1040*/  IADD3 R27, R27, 0x80, RZ ;  /* 0x000000801b1b7810 */ /* 0x004fce0007ffe0ff */
.L_x_3106:
[----:B-1----:R-:W-:Y:S05]  /*1050*/  BSYNC B6 ;  /* 0x0000000000067941 */ /* 0x002fea0003800000 */
.L_x_3105:
[----:B------:R-:W-:Y:S01]  /*1060*/  ISETP.GE.AND P0, PT, R27, R22, PT ;  /* 0x000000161b00720c */ /* 0x000fe20003f06270 */
[----:B------:R-:W-:-:S12]  /*1070*/  BSSY B6, `(.L_x_3139) ;  /* 0x00000fa000067945 */ /* 0x000fd80003800000 */
[----:B------:R-:W-:Y:S05]  /*1080*/  @P0 BRA `(.L_x_3140) ;  /* 0x00000f8000000947 */ /* 0x000fea0003800000 */
[----:B------:R-:W-:Y:S01]  /*1090*/  IMAD R0, R2, 0x200, R27 ;  /* 0x0000020002007824 */ /* 0x000fe200078e021b */
[----:B------:R-:W-:-:S03]  /*10a0*/  PRMT R3, R16, 0x9910, RZ ;  /* 0x0000991010037816 */ /* 0x000fc600000000ff */
[----:B0-----:R-:W-:Y:S02]  /*10b0*/  IMAD R4, R0, c[0x0][0x180], RZ ;  /* 0x0000600000047a24 */ /* 0x001fe400078e02ff */
        /* <DEDUP_REMOVED lines=16> */
.L_x_3144:
[----:B------:R-:W2:Y:S02]  /*11c0*/  LDG.E.U8 R4, [R4.64] ;  /* 0x0000002404047981 */ /* 0x000ea4000c1e1100 */
[----:B--2---:R-:W-:Y:S01]  /*11d0*/  ISETP.NE.AND P0, PT, R4, RZ, PT ;  /* 0x000000ff0400720c */ /* 0x004fe20003f05270 */
[----:B------:R-:W-:Y:S05]  /*11e0*/  BRA `(.L_x_3146) ;  /* 0x00000e0000007947 */ /* 0x000fea0003800000 */
.L_x_3143:
        /* <DEDUP_REMOVED lines=10> */
.L_x_3148:
[----:B------:R-:W2:Y:S02]  /*1290*/  LDG.E R4, [R4.64] ;  /* 0x0000002404047981 */ /* 0x000ea4000c1e1900 */
[----:B--2---:R-:W-:Y:S01]  /*12a0*/  ISETP.NE.AND P0, PT, R4, RZ, PT ;  /* 0x000000ff0400720c */ /* 0x004fe20003f05270 */
[----:B------:R-:W-:Y:S05]  /*12b0*/  BRA `(.L_x_3146) ;  /* 0x00000d3000007947 */ /* 0x000fea0003800000 */
.L_x_3147:
[----:B------:R-:W2:Y:S02]  /*12c0*/  LDG.E.U16 R4, [R4.64] ;  /* 0x0000002404047981 */ /* 0x000ea4000c1e1500 */
[----:B--2---:R-:W-:Y:S01]  /*12d0*/  ISETP.NE.AND P0, PT, R4, RZ, PT ;  /* 0x000000ff0400720c */ /* 0x004fe20003f05270 */
[----:B------:R-:W-:Y:S05]  /*12e0*/  BRA `(.L_x_3146) ;  /* 0x00000d0000007947 */ /* 0x000fea0003800000 */
.L_x_3142:
        /* <DEDUP_REMOVED lines=9> */
.L_x_3150:
[----:B------:R-:W2:Y:S02]  /*1380*/  LDG.E.U16 R0, [R4.64] ;  /* 0x0000002404007981 */ /* 0x000ea4000c1e1500 */
[----:B--2---:R-:W-:-:S05]  /*1390*/  HADD2.F32 R0, -RZ, R0.H0_H0 ;  /* 0x20000000ff007230 */ /* 0x004fca0000004100 */
[----:B------:R-:W-:Y:S01]  /*13a0*/  FSETP.NEU.FTZ.AND P0, PT, R0, RZ, PT ;  /* 0x000000ff0000720b */ /* 0x000fe20003f1d000 */
[----:B------:R-:W-:Y:S05]  /*13b0*/  BRA `(.L_x_3146) ;  /* 0x00000c3000007947 */ /* 0x000fea0003800000 */
.L_x_3149:
        /* <DEDUP_REMOVED lines=11> */
.L_x_3152:
        /* <DEDUP_REMOVED lines=10> */
.L_x_3151:
[----:B------:R-:W2:Y:S02]  /*1510*/  LDG.E.64 R4, [R4.64] ;  /* 0x0000002404047981 */ /* 0x000ea4000c1e1b00 */
[----:B--2---:R0:W1:Y:S01]  /*1520*/  DSETP.NEU.AND P0, PT, R4, RZ, PT ;  /* 0x000000ff0400722a */ /* 0x0040620003f0d000 */
[----:B------:R-:W-:Y:S05]  /*1530*/  BRA `(.L_x_3146) ;  /* 0x00000ab000007947 */ /* 0x000fea0003800000 */
.L_x_3141:
        /* <DEDUP_REMOVED lines=11> */
.L_x_3155:
[----:B------:R-:W2:Y:S02]  /*15f0*/  LDG.E.128 R4, [R4.64] ;  /* 0x0000002404047981 */ /* 0x000ea4000c1e1d00 */
[----:B--2---:R-:W0:-:S06]  /*1600*/  DSETP.NEU.AND P0, PT, R6, RZ, PT ;  /* 0x000000ff0600722a */ /* 0x004e0c0003f0d000 */
[----:B0-----:R0:W1:Y:S01]  /*1610*/  DSETP.NEU.OR P0, PT, R4, RZ, P0 ;  /* 0x000000ff0400722a */ /* 0x001062000070d400 */
[----:B------:R-:W-:Y:S05]  /*1620*/  BRA `(.L_x_3146) ;  /* 0x000009c000007947 */ /* 0x000fea0003800000 */
.L_x_3154:
        /* <DEDUP_REMOVED lines=27> */
.L_x_3157:
        /* <DEDUP_REMOVED lines=14> */
.L_x_3156:
[----:B------:R-:W2:Y:S02]  /*18c0*/  LDG.E.U16 R0, [R4.64] ;  /* 0x0000002404007981 */ /* 0x000ea4000c1e1500 */
[----:B--2---:R-:W-:-:S04]  /*18d0*/  PRMT R0, RZ, 0x5410, R0 ;  /* 0x00005410ff007816 */ /* 0x004fc80000000000 */
[----:B------:R-:W-:Y:S01]  /*18e0*/  FSETP.NEU.FTZ.AND P0, PT, R0, RZ, PT ;  /* 0x000000ff0000720b */ /* 0x000fe20003f1d000 */
[----:B------:R-:W-:Y:S05]  /*18f0*/  BRA `(.L_x_3146) ;  /* 0x000006f000007947 */ /* 0x000fea0003800000 */
.L_x_3153:
        /* <DEDUP_REMOVED lines=11> */
.L_x_3160:
        /* <DEDUP_REMOVED lines=21> */
.L_x_3164:
[----:B------:R-:W-:Y:S05]  /*1b00*/  BSYNC B1 ;  /* 0x0000000000017941 */ /* 0x000fea0003800000 */
.L_x_3163:
[----:B------:R-:W-:Y:S01]  /*1b10*/  LEA R5, R0, 0x3b800000, 0x17 ;  /* 0x3b80000000057811 */ /* 0x000fe200078eb8ff */
[----:B------:R-:W-:-:S05]  /*1b20*/  IMAD.SHL.U32 R0, R3, 0x100000, RZ ;  /* 0x0010000003007824 */ /* 0x000fca00078e00ff */
[----:B------:R-:W-:Y:S02]  /*1b30*/  LOP3.LUT R0, R5, R0, R6, 0xfe, !PT ;  /* 0x0000000005007212 */ /* 0x000fe400078efe06 */
.L_x_3162:
[----:B------:R-:W-:Y:S05]  /*1b40*/  BSYNC B0 ;  /* 0x0000000000007941 */ /* 0x000fea0003800000 */
.L_x_3161:
[----:B------:R-:W-:Y:S01]  /*1b50*/  FSETP.NEU.FTZ.AND P0, PT, R0, RZ, PT ;  /* 0x000000ff0000720b */ /* 0x000fe20003f1d000 */
[----:B------:R-:W-:Y:S05]  /*1b60*/  BRA `(.L_x_3146) ;  /* 0x0000048000007947 */ /* 0x000fea0003800000 */
.L_x_3159:
        /* <DEDUP_REMOVED lines=21> */
.L_x_3168:
[----:B------:R-:W-:Y:S05]  /*1cc0*/  BSYNC B1 ;  /* 0x0000000000017941 */ /* 0x000fea0003800000 */
.L_x_3167:
[----:B------:R-:W-:Y:S01]  /*1cd0*/  LEA R5, R0, 0x37800000, 0x17 ;  /* 0x3780000000057811 */ /* 0x000fe200078eb8ff */
[----:B------:R-:W-:-:S05]  /*1ce0*/  IMAD.SHL.U32 R0, R3, 0x200000, RZ ;  /* 0x0020000003007824 */ /* 0x000fca00078e00ff */
[----:B------:R-:W-:Y:S02]  /*1cf0*/  LOP3.LUT R0, R5, R0, R6, 0xfe, !PT ;  /* 0x0000000005007212 */ /* 0x000fe400078efe06 */
.L_x_3166:
[----:B------:R-:W-:Y:S05]  /*1d00*/  BSYNC B0 ;  /* 0x0000000000007941 */ /* 0x000fea0003800000 */
.L_x_3165:
[----:B------:R-:W-:Y:S01]  /*1d10*/  FSETP.NEU.FTZ.AND P0, PT, R0, RZ, PT ;  /* 0x000000ff0000720b */ /* 0x000fe20003f1d000 */
[----:B------:R-:W-:Y:S05]  /*1d20*/  BRA `(.L_x_3146) ;  /* 0x000002c000007947 */ /* 0x000fea0003800000 */
.L_x_3158:
        /* <DEDUP_REMOVED lines=14> */
.L_x_3172:
[----:B------:R-:W-:Y:S05]  /*1e10*/  BSYNC B0 ;  /* 0x0000000000007941 */ /* 0x000fea0003800000 */
.L_x_3171:
[----:B------:R-:W-:Y:S01]  /*1e20*/  FSETP.NEU.FTZ.AND P0, PT, R0, RZ, PT ;  /* 0x000000ff0000720b */ /* 0x000fe20003f1d000 */
[----:B------:R-:W-:Y:S05]  /*1e30*/  BRA `(.L_x_3146) ;  /* 0x000001b000007947 */ /* 0x000fea0003800000 */
.L_x_3145:
        /* <DEDUP_REMOVED lines=21> */
.L_x_3170:
[----:B------:R-:W2:Y:S02]  /*1f90*/  LDG.E.64 R4, [R4.64] ;  /* 0x0000002404047981 */ /* 0x000ea4000c1e1b00 */
[----:B--2---:R-:W-:-:S04]  /*1fa0*/  ISETP.NE.U32.AND P0, PT, R4, RZ, PT ;  /* 0x000000ff0400720c */ /* 0x004fc80003f05070 */
[----:B------:R-:W-:Y:S01]  /*1fb0*/  ISETP.NE.AND.EX P0, PT, R5, RZ, PT, P0 ;  /* 0x000000ff0500720c */ /* 0x000fe20003f05300 */
[----:B------:R-:W-:Y:S05]  /*1fc0*/  BRA `(.L_x_3146) ;  /* 0x0000002000007947 */ /* 0x000fea0003800000 */
.L_x_3169:
[----:B------:R-:W2:Y:S02]  /*1fd0*/  LDG.E R4, [R4.64] ;  /* 0x0000002404047981 */ /* 0x000ea4000c1e1900 */
[----:B--2---:R-:W-:-:S04]  /*1fe0*/  ISETP.NE.AND P0, PT, R4, RZ, PT ;  /* 0x000000ff0400720c */ /* 0x004fc80003f05270 */
.L_x_3146:
[----:B-1----:R-:W-:Y:S02]  /*1ff0*/  SEL R23, RZ, 0x1, !P0 ;  /* 0x00000001ff177807 */ /* 0x002fe40004000000 */
[----:B------:R-:W-:-:S07]  /*2000*/  IADD3 R27, R27, 0x80, RZ ;  /* 0x000000801b1b7810 */ /* 0x000fce0007ffe0ff */
.L_x_3140:
[----:B------:R-:W-:Y:S05]  /*2010*/  BSYNC B6 ;  /* 0x0000000000067941 */ /* 0x000fea0003800000 */
.L_x_3139:
[----:B------:R-:W-:Y:S01]  /*2020*/  ISETP.GE.AND P0, PT, R27, R22, PT ;  /* 0x000000161b00720c */ /* 0x000fe20003f06270 */
[----:B------:R-:W-:Y:S01]  /*2030*/  BSSY B6, `(.L_x_3173) ;  /* 0x00000fc000067945 */ /* 0x000fe20003800000 */
[----:B------:R-:W-:Y:S02]  /*2040*/  PRMT R25, RZ, 0x7610, R25 ;  /* 0x00007610ff197816 */ /* 0x000fe40000000019 */
[----:B------:R-:W-:-:S09]  /*2050*/  PRMT R17, RZ, 0x7610, R17 ;  /* 0x00007610ff117816 */ /* 0x000fd20000000011 */
        /* <DEDUP_REMOVED lines=20> */
.L_x_3178:
[----:B------:R-:W2:Y:S02]  /*21a0*/  LDG.E.U8 R4, [R4.64] ;  /* 0x0000002404047981 */ /* 0x000ea4000c1e1100 */
[----:B--2---:R-:W-:Y:S01]  /*21b0*/  ISETP.NE.AND P0, PT, R4, RZ, PT ;  /* 0x000000ff0400720c */ /* 0x004fe20003f05270 */
[----:B------:R-:W-:Y:S05]  /*21c0*/  BRA `(.L_x_3180) ;  /* 0x00000e0000007947 */ /* 0x000fea0003800000 */
.L_x_3177:
        /* <DEDUP_REMOVED lines=10> */
.L_x_3182:
[----:B------:R-:W2:Y:S02]  /*2270*/  LDG.E R4, [R4.64] ;  /* 0x0000002404047981 */ /* 0x000ea4000c1e1900 */
[----:B--2---:R-:W-:Y:S01]  /*2280*/  ISETP.NE.AND P0, PT, R4, RZ, PT ;  /* 0x000000ff0400720c */ /* 0x004fe20003f05270 */
[----:B------:R-:W-:Y:S05]  /*2290*/  BRA `(.L_x_3180) ;  /* 0x00000d3000007947 */ /* 0x000fea0003800000 */
.L_x_3181:
[----:B------:R-:W2:Y:S02]  /*22a0*/  LDG.E.U16 R4, [R4.64] ;  /* 0x0000002404047981 */ /* 0x000ea4000c1e1500 */
[----:B--2---:R-:W-:Y:S01]  /*22b0*/  ISETP.NE.AND P0, PT, R4, RZ, PT ;  /* 0x000000ff0400720c */ /* 0x004fe20003f05270 */
[----:B------:R-:W-:Y:S05]  /*22c0*/  BRA `(.L_x_3180) ;  /* 0x00000d0000007947 */ /* 0x000fea0003800000 */
.L_x_3176:
        /* <DEDUP_REMOVED lines=9> */
.L_x_3184:
[----:B------:R-:W2:Y:S02]  /*2360*/  LDG.E.U16 R0, [R4.64] ;  /* 0x0000002404007981 */ /* 0x000ea4000c1e1500 */
[----:B--2---:R-:W-:-:S05]  /*2370*/  HADD2.F32 R0, -RZ, R0.H0_H0 ;  /* 0x20000000ff007230 */ /* 0x004fca0000004100 */
[----:B------:R-:W-:Y:S01]  /*2380*/  FSETP.NEU.FTZ.AND P0, PT, R0, RZ, PT ;  /* 0x000000ff0000720b */ /* 0x000fe20003f1d000 */
[----:B------:R-:W-:Y:S05]  /*2390*/  BRA `(.L_x_3180) ;  /* 0x00000c3000007947 */ /* 0x000fea0003800000 */
.L_x_3183:
        /* <DEDUP_REMOVED lines=11> */
.L_x_3186:
        /* <DEDUP_REMOVED lines=10> */
.L_x_3185:
[----:B------:R-:W2:Y:S02]  /*24f0*/  LDG.E.64 R4, [R4.64] ;  /* 0x0000002404047981 */ /* 0x000ea4000c1e1b00 */
[----:B--2---:R0:W1:Y:S01]  /*2500*/  DSETP.NEU.AND P0, PT, R4, RZ, PT ;  /* 0x000000ff0400722a */ /* 0x0040620003f0d000 */
[----:B------:R-:W-:Y:S05]  /*2510*/  BRA `(.L_x_3180) ;  /* 0x00000ab000007947 */ /* 0x000fea0003800000 */
.L_x_3175:
        /* <DEDUP_REMOVED lines=11> */
.L_x_3189:
[----:B------:R-:W2:Y:S02]  /*25d0*/  LDG.E.128 R4, [R4.64] ;  /* 0x0000002404047981 */ /* 0x000ea4000c1e1d00 */
[----:B--2---:R-:W0:-:S06]  /*25e0*/  DSETP.NEU.AND P0, PT, R6, RZ, PT ;  /* 0x000000ff0600722a */ /* 0x004e0c0003f0d000 */
[----:B0-----:R0:W1:Y:S01]  /*25f0*/  DSETP.NEU.OR P0, PT, R4, RZ, P0 ;  /* 0x000000ff0400722a */ /* 0x001062000070d400 */
[----:B------:R-:W-:Y:S05]  /*2600*/  BRA `(.L_x_3180) ;  /* 0x000009c000007947 */ /* 0x000fea0003800000 */
.L_x_3188:
        /* <DEDUP_REMOVED lines=27> */
.L_x_3191:
        /* <DEDUP_REMOVED lines=14> */
.L_x_3190:
[----:B------:R-:W2:Y:S02]  /*28a0*/  LDG.E.U16 R0, [R4.64] ;  /* 0x0000002404007981 */ /* 0x000ea4000c1e1500 */
[----:B--2---:R-:W-:-:S04]  /*28b0*/  PRMT R0, RZ, 0x5410, R0 ;  /* 0x00005410ff007816 */ /* 0x004fc80000000000 */
[----:B------:R-:W-:Y:S01]  /*28c0*/  FSETP.NEU.FTZ.AND P0, PT, R0, RZ, PT ;  /* 0x000000ff0000720b */ /* 0x000fe20003f1d000 */
[----:B------:R-:W-:Y:S05]  /*28d0*/  BRA `(.L_x_3180) ;  /* 0x000006f000007947 */ /* 0x000fea0003800000 */
.L_x_3187:
        /* <DEDUP_REMOVED lines=11> */
.L_x_3194:
        /* <DEDUP_REMOVED lines=21> */
.L_x_3198:
[----:B------:R-:W-:Y:S05]  /*2ae0*/  BSYNC B1 ;  /* 0x0000000000017941 */ /* 0x000fea0003800000 */
.L_x_3197:
[----:B------:R-:W-:Y:S01]  /*2af0*/  LEA R5, R0, 0x3b800000, 0x17 ;  /* 0x3b80000000057811 */ /* 0x000fe200078eb8ff */
[----:B------:R-:W-:-:S05]  /*2b00*/  IMAD.SHL.U32 R0, R3, 0x100000, RZ ;  /* 0x0010000003007824 */ /* 0x000fca00078e00ff */
[----:B------:R-:W-:Y:S02]  /*2b10*/  LOP3.LUT R0, R5, R0, R6, 0xfe, !PT ;  /* 0x0000000005007212 */ /* 0x000fe400078efe06 */
.L_x_3196:
[----:B------:R-:W-:Y:S05]  /*2b20*/  BSYNC B0 ;  /* 0x0000000000007941 */ /* 0x000fea0003800000 */
.L_x_3195:
[----:B------:R-:W-:Y:S01]  /*2b30*/  FSETP.NEU.FTZ.AND P0, PT, R0, RZ, PT ;  /* 0x000000ff0000720b */ /* 0x000fe20003f1d000 */
[----:B------:R-:W-:Y:S05]  /*2b40*/  BRA `(.L_x_3180) ;  /* 0x0000048000007947 */ /* 0x000fea0003800000 */
.L_x_3193:
        /* <DEDUP_REMOVED lines=21> */
.L_x_3202:
[----:B------:R-:W-:Y:S05]  /*2ca0*/  BSYNC B1 ;  /* 0x0000000000017941 */ /* 0x000fea0003800000 */
.L_x_3201:
[----:B------:R-:W-:Y:S01]  /*2cb0*/  LEA R5, R0, 0x37800000, 0x17 ;  /* 0x3780000000057811 */ /* 0x000fe200078eb8ff */
[----:B------:R-:W-:-:S05]  /*2cc0*/  IMAD.SHL.U32 R0, R3, 0x200000, RZ ;  /* 0x0020000003007824 */ /* 0x000fca00078e00ff */
[----:B------:R-:W-:Y:S02]  /*2cd0*/  LOP3.LUT R0, R5, R0, R6, 0xfe, !PT ;  /* 0x0000000005007212 */ /* 0x000fe400078efe06 */
.L_x_3200:
[----:B------:R-:W-:Y:S05]  /*2ce0*/  BSYNC B0 ;  /* 0x0000000000007941 */ /* 0x000fea0003800000 */
.L_x_3199:
[----:B------:R-:W-:Y:S01]  /*2cf0*/  FSETP.NEU.FTZ.AND P0, PT, R0, RZ, PT ;  /* 0x000000ff0000720b */ /* 0x000fe20003f1d000 */
[----:B------:R-:W-:Y:S05]  /*2d00*/  BRA `(.L_x_3180) ;  /* 0x000002c000007947 */ /* 0x000fea0003800000 */
.L_x_3192:
        /* <DEDUP_REMOVED lines=14> */
.L_x_3206:
[----:B------:R-:W-:Y:S05]  /*2df0*/  BSYNC B0 ;  /* 0x0000000000007941 */ /* 0x000fea0003800000 */
.L_x_3205:
[----:B------:R-:W-:Y:S01]  /*2e00*/  FSETP.NEU.FTZ.AND P0, PT, R0, RZ, PT ;  /* 0x000000ff0000720b */ /* 0x000fe20003f1d000 */
[----:B------:R-:W-:Y:S05]  /*2e10*/  BRA `(.L_x_3180) ;  /* 0x000001b000007947 */ /* 0x000fea0003800000 */
.L_x_3179:
        /* <DEDUP_REMOVED lines=21> */
.L_x_3204:
[----:B------:R-:W2:Y:S02]  /*2f70*/  LDG.E.64 R4, [R4.64] ;  /* 0x0000002404047981 */ /* 0x000ea4000c1e1b00 */
[----:B--2---:R-:W-:-:S04]  /*2f80*/  ISETP.NE.U32.AND P0, PT, R4, RZ, PT ;  /* 0x000000ff0400720c */ /* 0x004fc80003f05070 */
[----:B------:R-:W-:Y:S01]  /*2f90*/  ISETP.NE.AND.EX P0, PT, R5, RZ, PT, P0 ;  /* 0x000000ff0500720c */ /* 0x000fe20003f05300 */
[----:B------:R-:W-:Y:S05]  /*2fa0*/  BRA `(.L_x_3180) ;  /* 0x0000002000007947 */ /* 0x000fea0003800000 */
.L_x_3203:
[----:B------:R-:W2:Y:S02]  /*2fb0*/  LDG.E R4, [R4.64] ;  /* 0x0000002404047981 */ /* 0x000ea4000c1e1900 */
[----:B--2---:R-:W-:-:S04]  /*2fc0*/  ISETP.NE.AND P0, PT, R4, RZ, PT ;  /* 0x000000ff0400720c */ /* 0x004fc80003f05270 */
.L_x_3180:
[----:B-1----:R-:W-:Y:S02]  /*2fd0*/  SEL R17, RZ, 0x1, !P0 ;  /* 0x00000001ff117807 */ /* 0x002fe40004000000 */
[----:B------:R-:W-:-:S07]  /*2fe0*/  IADD3 R27, R27, 0x80, RZ ;  /* 0x000000801b1b7810 */ /* 0x000fce0007ffe0ff */
.L_x_3174:
[----:B------:R-:W-:Y:S05]  /*2ff0*/  BSYNC B6 ;  /* 0x0000000000067941 */ /* 0x000fea0003800000 */
.L_x_3173:
[----:B------:R-:W1:Y:S01]  /*3000*/  LDC.U8 R18, c[0x0][0x165] ;  /* 0x00005940ff127b82 */ /* 0x000e620000000000 */
        /* <DEDUP_REMOVED lines=21> */
.L_x_3212:
[----:B------:R-:W2:Y:S02]  /*3160*/  LDG.E.U8 R4, [R4.64] ;  /* 0x0000002404047981 */ /* 0x000ea4000c1e1100 */
[----:B--2---:R-:W-:Y:S01]  /*3170*/  ISETP.NE.AND P0, PT, R4, RZ, PT ;  /* 0x000000ff0400720c */ /* 0x004fe20003f05270 */
[----:B------:R-:W-:Y:S05]  /*3180*/  BRA `(.L_x_3214) ;  /* 0x00000e0000007947 */ /* 0x000fea0003800000 */
.L_x_3211:
        /* <DEDUP_REMOVED lines=10> */
.L_x_3216:
[----:B------:R-:W2:Y:S02]  /*3230*/  LDG.E R4, [R4.64] ;  /* 0x0000002404047981 */ /* 0x000ea4000c1e1900 */
[----:B--2---:R-:W-:Y:S01]  /*3240*/  ISETP.NE.AND P0, PT, R4, RZ, PT ;  /* 0x000000ff0400720c */ /* 0x004fe20003f05270 */
[----:B------:R-:W-:Y:S05]  /*3250*/  BRA `(.L_x_3214) ;  /* 0x00000d3000007947 */ /* 0x000fea0003800000 */
.L_x_3215:
[----:B------:R-:W2:Y:S02]  /*3260*/  LDG.E.U16 R4, [R4.64] ;  /* 0x0000002404047981 */ /* 0x000ea4000c1e1500 */
[----:B--2---:R-:W-:Y:S01]  /*3270*/  ISETP.NE.AND P0, PT, R4, RZ, PT ;  /* 0x000000ff0400720c */ /* 0x004fe20003f05270 */
[----:B------:R-:W-:Y:S05]  /*3280*/  BRA `(.L_x_3214) ;  /* 0x00000d0000007947 */ /* 0x000fea0003800000 */
.L_x_3210:
        /* <DEDUP_REMOVED lines=9> */
.L_x_3218:
[----:B------:R-:W2:Y:S02]  /*3320*/  LDG.E.U16 R0, [R4.64] ;  /* 0x0000002404007981 */ /* 0x000ea4000c1e1500 */
[----:B--2---:R-:W-:-:S05]  /*3330*/  HADD2.F32 R0, -RZ, R0.H0_H0 ;  /* 0x20000000ff007230 */ /* 0x004fca0000004100 */
[----:B------:R-:W-:Y:S01]  /*3340*/  FSETP.NEU.FTZ.AND P0, PT, R0, RZ, PT ;  /* 0x000000ff0000720b */ /* 0x000fe20003f1d000 */
[----:B------:R-:W-:Y:S05]  /*3350*/  BRA `(.L_x_3214) ;  /* 0x00000c3000007947 */ /* 0x000fea0003800000 */
.L_x_3217:
        /* <DEDUP_REMOVED lines=11> */
.L_x_3220:
        /* <DEDUP_REMOVED lines=10> */
.L_x_3219:
[----:B------:R-:W2:Y:S02]  /*34b0*/  LDG.E.64 R4, [R4.64] ;  /* 0x0000002404047981 */ /* 0x000ea4000c1e1b00 */
[----:B--2---:R0:W2:Y:S01]  /*34c0*/  DSETP.NEU.AND P0, PT, R4, RZ, PT ;  /* 0x000000ff0400722a */ /* 0x0040a20003f0d000 */
[----:B------:R-:W-:Y:S06]  /*34d0*/  BRA `(.L_x_3214) ;  /* 0x00000ab000007947 */ /* 0x000fec0003800000 */
.L_x_3209:
        /* <DEDUP_REMOVED lines=11> */
.L_x_3223:
[----:B------:R-:W2:Y:S02]  /*3590*/  LDG.E.128 R4, [R4.64] ;  /* 0x0000002404047981 */ /* 0x000ea4000c1e1d00 */
[----:B--2---:R-:W0:-:S06]  /*35a0*/  DSETP.NEU.AND P0, PT, R6, RZ, PT ;  /* 0x000000ff0600722a */ /* 0x004e0c0003f0d000 */
[----:B0-----:R0:W2:Y:S01]  /*35b0*/  DSETP.NEU.OR P0, PT, R4, RZ, P0 ;  /* 0x000000ff0400722a */ /* 0x0010a2000070d400 */
[----:B------:R-:W-:Y:S06]  /*35c0*/  BRA `(.L_x_3214) ;  /* 0x000009c000007947 */ /* 0x000fec0003800000 */
.L_x_3222:
        /* <DEDUP_REMOVED lines=27> */
.L_x_3225:
        /* <DEDUP_REMOVED lines=14> */
.L_x_3224:
[----:B------:R-:W2:Y:S02]  /*3860*/  LDG.E.U16 R0, [R4.64] ;  /* 0x0000002404007981 */ /* 0x000ea4000c1e1500 */
[----:B--2---:R-:W-:-:S04]  /*3870*/  PRMT R0, RZ, 0x5410, R0 ;  /* 0x00005410ff007816 */ /* 0x004fc80000000000 */
[----:B------:R-:W-:Y:S01]  /*3880*/  FSETP.NEU.FTZ.AND P0, PT, R0, RZ, PT ;  /* 0x000000ff0000720b */ /* 0x000fe20003f1d000 */
[----:B------:R-:W-:Y:S05]  /*3890*/  BRA `(.L_x_3214) ;  /* 0x000006f000007947 */ /* 0x000fea0003800000 */
.L_x_3221:
        /* <DEDUP_REMOVED lines=11> */
.L_x_3228:
        /* <DEDUP_REMOVED lines=21> */
.L_x_3232:
[----:B------:R-:W-:Y:S05]  /*3aa0*/  BSYNC B1 ;  /* 0x0000000000017941 */ /* 0x000fea0003800000 */
.L_x_3231:
[----:B------:R-:W-:Y:S01]  /*3ab0*/  LEA R5, R0, 0x3b800000, 0x17 ;  /* 0x3b80000000057811 */ /* 0x000fe200078eb8ff */
[----:B------:R-:W-:-:S05]  /*3ac0*/  IMAD.SHL.U32 R0, R3, 0x100000, RZ ;  /* 0x0010000003007824 */ /* 0x000fca00078e00ff */
[----:B------:R-:W-:Y:S02]  /*3ad0*/  LOP3.LUT R0, R5, R0, R6, 0xfe, !PT ;  /* 0x0000000005007212 */ /* 0x000fe400078efe06 */
.L_x_3230:
[----:B------:R-:W-:Y:S05]  /*3ae0*/  BSYNC B0 ;  /* 0x0000000000007941 */ /* 0x000fea0003800000 */
.L_x_3229:
[----:B------:R-:W-:Y:S01]  /*3af0*/  FSETP.NEU.FTZ.AND P0, PT, R0, RZ, PT ;  /* 0x000000ff0000720b */ /* 0x000fe20003f1d000 */
[----:B------:R-:W-:Y:S05]  /*3b00*/  BRA `(.L_x_3214) ;  /* 0x0000048000007947 */ /* 0x000fea0003800000 */
.L_x_3227:
        /* <DEDUP_REMOVED lines=21> */
.L_x_3236:
[----:B------:R-:W-:Y:S05]  /*3c60*/  BSYNC B1 ;  /* 0x0000000000017941 */ /* 0x000fea0003800000 */
.L_x_3235:
[----:B------:R-:W-:Y:S01]  /*3c70*/  LEA R5, R0, 0x37800000, 0x17 ;  /* 0x3780000000057811 */ /* 0x000fe200078eb8ff */
[----:B------:R-:W-:-:S05]  /*3c80*/  IMAD.SHL.U32 R0, R3, 0x200000, RZ ;  /* 0x0020000003007824 */ /* 0x000fca00078e00ff */
[----:B------:R-:W-:Y:S02]  /*3c90*/  LOP3.LUT R0, R5, R0, R6, 0xfe, !PT ;  /* 0x0000000005007212 */ /* 0x000fe400078efe06 */
.L_x_3234:
[----:B------:R-:W-:Y:S05]  /*3ca0*/  BSYNC B0 ;  /* 0x0000000000007941 */ /* 0x000fea0003800000 */
.L_x_3233:
[----:B------:R-:W-:Y:S01]  /*3cb0*/  FSETP.NEU.FTZ.AND P0, PT, R0, RZ, PT ;  /* 0x000000ff0000720b */ /* 0x000fe20003f1d000 */
[----:B------:R-:W-:Y:S05]  /*3cc0*/  BRA `(.L_x_3214) ;  /* 0x000002c000007947 */ /* 0x000fea0003800000 */
.L_x_3226:
        /* <DEDUP_REMOVED lines=14> */
.L_x_3240:
[----:B------:R-:W-:Y:S05]  /*3db0*/  BSYNC B0 ;  /* 0x0000000000007941 */ /* 0x000fea0003800000 */
.L_x_3239:
[----:B------:R-:W-:Y:S01]  /*3dc0*/  FSETP.NEU.FTZ.AND P0, PT, R0, RZ, PT ;  /* 0x000000ff0000720b */ /* 0x000fe20003f1d000 */
[----:B------:R-:W-:Y:S05]  /*3dd0*/  BRA `(.L_x_3214) ;  /* 0x000001b000007947 */ /* 0x000fea0003800000 */
.L_x_3213:
        /* <DEDUP_REMOVED lines=18> */
[----:B01----:R-:W-:Y:S05]  /*3f00*/  CALL.ABS.NOINC R14 ;  /* 0x000000000e007343 */ /* 0x003fea0003c00000 */
[----:B------:R-:W-:Y:S01]  /*3f10*/  PLOP3.LUT P0, PT, PT, PT, PT, 0x8, 0x0 ;  /* 0x000000000000781c */ /* 0x000fe20003f0e170 */
[----:B------:R-:W-:Y:S05]  /*3f20*/  BRA `(.L_x_3214) ;  /* 0x0000006000007947 */ /* 0x000fea0003800000 */
.L_x_3238:
[----:B------:R-:W2:Y:S02]  /*3f30*/  LDG.E.64 R4, [R4.64] ;  /* 0x0000002404047981 */ /* 0x000ea4000c1e1b00 */
[----:B--2---:R-:W-:-:S04]  /*3f40*/  ISETP.NE.U32.AND P0, PT, R4, RZ, PT ;  /* 0x000000ff0400720c */ /* 0x004fc80003f05070 */
[----:B------:R-:W-:Y:S01]  /*3f50*/  ISETP.NE.AND.EX P0, PT, R5, RZ, PT, P0 ;  /* 0x000000ff0500720c */ /* 0x000fe20003f05300 */
[----:B------:R-:W-:Y:S05]  /*3f60*/  BRA `(.L_x_3214) ;  /* 0x0000002000007947 */ /* 0x000fea0003800000 */
.L_x_3237:
[----:B------:R-:W2:Y:S02]  /*3f70*/  LDG.E R4, [R4.64] ;  /* 0x0000002404047981 */ /* 0x000ea4000c1e1900 */
[----:B--2---:R-:W-:-:S06]  /*3f80*/  ISETP.NE.AND P0, PT, R4, RZ, PT ;  /* 0x000000ff0400720c */ /* 0x004fcc0003f05270 */
.L_x_3214:
[----:B--2---:R-:W-:-:S07]  /*3f90*/  SEL R25, RZ, 0x1, !P0 ;  /* 0x00000001ff197807 */ /* 0x004fce0004000000 */
.L_x_3208:
[----:B------:R-:W-:Y:S05]  /*3fa0*/  BSYNC B6 ;  /* 0x0000000000067941 */ /* 0x000fea0003800000 */
.L_x_3207:
[----:B------:R-:W2:Y:S01]  /*3fb0*/  S2R R7, SR_TID.X ;  /* 0x0000000000077919 */ /* 0x000ea20000002100 */
[----:B------:R-:W3:Y:S01]  /*3fc0*/  LDC.U8 R16, c[0x0][0x184] ;  /* 0x00006100ff107b82 */ /* 0x000ee20000000000 */
[----:B------:R-:W-:Y:S01]  /*3fd0*/  PRMT R0, R19, 0x9910, RZ ;  /* 0x0000991013007816 */ /* 0x000fe200000000ff */
[----:B------:R-:W-:Y:S01]  /*3fe0*/  BSSY B6, `(.L_x_3241) ;  /* 0x000010e000067945 */ /* 0x000fe20003800000 */
[----:B------:R-:W-:Y:S02]  /*3ff0*/  PRMT R3, R23, 0x9910, RZ ;  /* 0x0000991017037816 */ /* 0x000fe400000000ff */
[----:B0-----:R-:W-:Y:S02]  /*4000*/  PRMT R4, R17, 0x9910, RZ ;  /* 0x0000991011047816 */ /* 0x001fe400000000ff */
[----:B------:R-:W-:-:S02]  /*4010*/  PRMT R5, R25, 0x9910, RZ ;  /* 0x0000991019057816 */ /* 0x000fc400000000ff */
[----:B------:R-:W-:Y:S02]  /*4020*/  ISETP.NE.AND P0, PT, R0, RZ, PT ;  /* 0x000000ff0000720c */ /* 0x000fe40003f05270 */
[----:B------:R-:W-:Y:S02]  /*4030*/  ISETP.NE.AND P1, PT, R3, RZ, PT ;  /* 0x000000ff0300720c */ /* 0x000fe40003f25270 */
[----:B------:R-:W-:Y:S02]  /*4040*/  ISETP.NE.AND P2, PT, R4, RZ, PT ;  /* 0x000000ff0400720c */ /* 0x000fe40003f45270 */
[----:B------:R-:W-:Y:S02]  /*4050*/  ISETP.NE.AND P3, PT, R5, RZ, PT ;  /* 0x000000ff0500720c */ /* 0x000fe40003f65270 */
[C---:B-1----:R-:W-:Y:S02]  /*4060*/  SEL R3, R18.reuse, R19, !P0 ;  /* 0x0000001312037207 */ /* 0x042fe40004000000 */
[----:B------:R-:W-:-:S02]  /*4070*/  SEL R23, R18, R23, !P1 ;  /* 0x0000001712177207 */ /* 0x000fc40004800000 */
[C---:B------:R-:W-:Y:S02]  /*4080*/  SEL R17, R18.reuse, R17, !P2 ;  /* 0x0000001112117207 */ /* 0x040fe40005000000 */
[----:B--2---:R-:W-:Y:S01]  /*4090*/  ISETP.GE.AND P4, PT, R7, R22, PT ;  /* 0x000000160700720c */ /* 0x004fe20003f86270 */
[----:B------:R-:W-:Y:S01]  /*40a0*/  IMAD.MOV.U32 R19, RZ, RZ, R7 ;  /* 0x000000ffff137224 */ /* 0x000fe200078e0007 */
[----:B------:R-:W-:-:S11]  /*40b0*/  SEL R18, R18, R25, !P3 ;  /* 0x0000001912127207 */ /* 0x000fd60005800000 */
[----:B------:R-:W-:Y:S05]  /*40c0*/  @P4 BRA `(.L_x_3242) ;  /* 0x00000ff000004947 */ /* 0x000fea0003800000 */
[----:B---3--:R-:W-:Y:S01]  /*40d0*/  IMAD R0, R2, 0x200, R7 ;  /* 0x0000020002007824 */ /* 0x008fe200078e0207 */
        /* <DEDUP_REMOVED lines=18> */
.L_x_3246:
[----:B------:R0:W-:Y:S01]  /*4200*/  STG.E.U8 [R8.64], R3 ;  /* 0x0000000308007986 */ /* 0x0001e2000c101124 */
[----:B------:R-:W-:Y:S05]  /*4210*/  BRA `(.L_x_3242) ;  /* 0x00000ea000007947 */ /* 0x000fea0003800000 */
.L_x_3245:
        /* <DEDUP_REMOVED lines=12> */
.L_x_3249:
[----:B------:R-:W-:-:S04]  /*42e0*/  LOP3.LUT R3, R3, 0xffff, RZ, 0xc0, !PT ;  /* 0x0000ffff03037812 */ /* 0x000fc800078ec0ff */
[----:B------:R-:W-:-:S05]  /*42f0*/  PRMT R3, R3, 0x8880, RZ ;  /* 0x0000888003037816 */ /* 0x000fca00000000ff */
[----:B------:R0:W-:Y:S01]  /*4300*/  STG.E [R8.64], R3 ;  /* 0x0000000308007986 */ /* 0x0001e2000c101924 */
[----:B------:R-:W-:Y:S05]  /*4310*/  BRA `(.L_x_3242) ;  /* 0x00000da000007947 */ /* 0x000fea0003800000 */
.L_x_3248:
[----:B------:R-:W-:-:S04]  /*4320*/  PRMT R3, R3, 0x8880, RZ ;  /* 0x0000888003037816 */ /* 0x000fc800000000ff */
[----:B------:R-:W-:-:S05]  /*4330*/  PRMT R3, R3, 0x7710, RZ ;  /* 0x0000771003037816 */ /* 0x000fca00000000ff */
[----:B------:R0:W-:Y:S01]  /*4340*/  STG.E.U16 [R8.64], R3 ;  /* 0x0000000308007986 */ /* 0x0001e2000c101524 */
[----:B------:R-:W-:Y:S05]  /*4350*/  BRA `(.L_x_3242) ;  /* 0x00000d6000007947 */ /* 0x000fea0003800000 */
.L_x_3244:
        /* <DEDUP_REMOVED lines=9> */
.L_x_3251:
[----:B------:R-:W0:Y:S02]  /*43f0*/  I2F.S8 R0, R3 ;  /* 0x0000000300007306 */ /* 0x000e240000001400 */
[----:B0-----:R-:W-:-:S05]  /*4400*/  F2FP.PACK_AB R0, RZ, R0 ;  /* 0x00000000ff00723e */ /* 0x001fca00000000ff */
[----:B------:R0:W-:Y:S01]  /*4410*/  STG.E.U16 [R8.64], R0 ;  /* 0x0000000008007986 */ /* 0x0001e2000c101524 */
[----:B------:R-:W-:Y:S05]  /*4420*/  BRA `(.L_x_3242) ;  /* 0x00000c9000007947 */ /* 0x000fea0003800000 */
.L_x_3250:
        /* <DEDUP_REMOVED lines=10> */
.L_x_3253:
[----:B------:R-:W0:Y:S02]  /*44d0*/  I2F.S8 R3, R3 ;  /* 0x0000000300037306 */ /* 0x000e240000001400 */
[----:B0-----:R-:W-:-:S04]  /*44e0*/  F2FP.PACK_AB R3, RZ, R3 ;  /* 0x00000003ff03723e */ /* 0x001fc800000000ff */
[----:B------:R-:W-:-:S05]  /*44f0*/  PRMT R3, R3, 0x5410, RZ ;  /* 0x0000541003037816 */ /* 0x000fca00000000ff */
[----:B------:R0:W-:Y:S01]  /*4500*/  STG.E [R8.64], R3 ;  /* 0x0000000308007986 */ /* 0x0001e2000c101924 */
[----:B------:R-:W-:Y:S05]  /*4510*/  BRA `(.L_x_3242) ;  /* 0x00000ba000007947 */ /* 0x000fea0003800000 */
.L_x_3252:
[----:B------:R-:W-:-:S04]  /*4520*/  PRMT R4, R3, 0x8880, RZ ;  /* 0x0000888003047816 */ /* 0x000fc800000000ff */
[----:B------:R-:W-:-:S06]  /*4530*/  PRMT R4, R4, 0x7710, RZ ;  /* 0x0000771004047816 */ /* 0x000fcc00000000ff */
[----:B------:R-:W0:Y:S02]  /*4540*/  I2F.F64.S16 R4, R4 ;  /* 0x0000000400047312 */ /* 0x000e240000101c00 */
[----:B0-----:R0:W-:Y:S01]  /*4550*/  STG.E.64 [R8.64], R4 ;  /* 0x0000000408007986 */ /* 0x0011e2000c101b24 */
[----:B------:R-:W-:Y:S05]  /*4560*/  BRA `(.L_x_3242) ;  /* 0x00000b5000007947 */ /* 0x000fea0003800000 */
.L_x_3243:
        /* <DEDUP_REMOVED lines=12> */
.L_x_3256:
[----:B------:R-:W-:Y:S01]  /*4630*/  PRMT R4, R3, 0x8880, RZ ;  /* 0x0000888003047816 */ /* 0x000fe200000000ff */
[----:B------:R-:W-:-:S03]  /*4640*/  CS2R R6, SRZ ;  /* 0x0000000000067805 */ /* 0x000fc6000001ff00 */
[----:B------:R-:W-:-:S06]  /*4650*/  PRMT R4, R4, 0x7710, RZ ;  /* 0x0000771004047816 */ /* 0x000fcc00000000ff */
[----:B------:R-:W0:Y:S02]  /*4660*/  I2F.F64.S16 R4, R4 ;  /* 0x0000000400047312 */ /* 0x000e240000101c00 */
[----:B0-----:R0:W-:Y:S01]  /*4670*/  STG.E.128 [R8.64], R4 ;  /* 0x0000000408007986 */ /* 0x0011e2000c101d24 */
[----:B------:R-:W-:Y:S05]  /*4680*/  BRA `(.L_x_3242) ;  /* 0x00000a3000007947 */ /* 0x000fea0003800000 */
.L_x_3255:
        /* <DEDUP_REMOVED lines=15> */
[----:B------:R-:W-:-:S04]  /*4780*/  @P0 SHF.R.U32.HI R0, RZ, 0x14, R3 ;  /* 0x00000014ff000819 */ /* 0x000fc80000011603 */
[----:B------:R-:W-:-:S04]  /*4790*/  @P0 LOP3.LUT R0, R0, 0x1, RZ, 0xc0, !PT ;  /* 0x0000000100000812 */ /* 0x000fc800078ec0ff */
[----:B------:R-:W-:Y:S01]  /*47a0*/  @P0 IADD3 R0, R3, 0x407ffff, R0 ;  /* 0x0407ffff03000810 */ /* 0x000fe20007ffe000 */
[----:B------:R-:W-:-:S03]  /*47b0*/  @!P0 FADD.FTZ R3, R4, 16384 ;  /* 0x4680000004038421 */ /* 0x000fc60000010000 */
[----:B------:R-:W-:Y:S02]  /*47c0*/  @P0 SHF.R.U32.HI R0, RZ, 0x14, R0 ;  /* 0x00000014ff000819 */ /* 0x000fe40000011600 */
[----:B------:R-:W-:Y:S02]  /*47d0*/  @!P0 IADD3 R0, R3, -0x46800000, RZ ;  /* 0xb980000003008810 */ /* 0x000fe40007ffe0ff */
.L_x_3260:
[----:B------:R-:W-:Y:S05]  /*47e0*/  BSYNC B0 ;  /* 0x0000000000007941 */ /* 0x000fea0003800000 */
.L_x_3259:
[----:B------:R-:W-:-:S05]  /*47f0*/  LOP3.LUT R5, R0, R5, RZ, 0xfc, !PT ;  /* 0x0000000500057212 */ /* 0x000fca00078efcff */
[----:B------:R0:W-:Y:S01]  /*4800*/  STG.E.U8 [R8.64], R5 ;  /* 0x0000000508007986 */ /* 0x0001e2000c101124 */
[----:B------:R-:W-:Y:S05]  /*4810*/  BRA `(.L_x_3242) ;  /* 0x000008a000007947 */ /* 0x000fea0003800000 */
.L_x_3258:
        /* <DEDUP_REMOVED lines=13> */
.L_x_3262:
[----:B------:R-:W-:Y:S01]  /*48f0*/  IMAD.MOV.U32 R0, RZ, RZ, 0x7f ;  /* 0x0000007fff007424 */ /* 0x000fe200078e00ff */
[----:B------:R-:W-:-:S04]  /*4900*/  ISETP.GT.U32.AND P0, PT, R4, 0x7f800000, PT ;  /* 0x7f8000000400780c */ /* 0x000fc80003f04070 */
[----:B------:R-:W-:-:S04]  /*4910*/  SEL R0, R0, 0x7c, P0 ;  /* 0x0000007c00007807 */ /* 0x000fc80000000000 */
.L_x_3263:
[----:B------:R-:W-:Y:S05]  /*4920*/  BSYNC B0 ;  /* 0x0000000000007941 */ /* 0x000fea0003800000 */
.L_x_3261:
[----:B------:R-:W-:-:S04]  /*4930*/  LOP3.LUT R3, R5, 0x80000000, RZ, 0xc0, !PT ;  /* 0x8000000005037812 */ /* 0x000fc800078ec0ff */
[----:B------:R-:W-:-:S04]  /*4940*/  SHF.R.U32.HI R3, RZ, 0x18, R3 ;  /* 0x00000018ff037819 */ /* 0x000fc80000011603 */
[----:B------:R-:W-:-:S05]  /*4950*/  LOP3.LUT R3, R0, R3, RZ, 0xfc, !PT ;  /* 0x0000000300037212 */ /* 0x000fca00078efcff */
[----:B------:R0:W-:Y:S01]  /*4960*/  STG.E.U8 [R8.64], R3 ;  /* 0x0000000308007986 */ /* 0x0001e2000c101124 */
[----:B------:R-:W-:Y:S05]  /*4970*/  BRA `(.L_x_3242) ;  /* 0x0000074000007947 */ /* 0x000fea0003800000 */
.L_x_3257:
[----:B------:R-:W0:Y:S02]  /*4980*/  I2F.S8 R0, R3 ;  /* 0x0000000300007306 */ /* 0x000e240000001400 */
[----:B0-----:R-:W-:-:S05]  /*4990*/  F2FP.BF16.PACK_AB R0, RZ, R0 ;  /* 0x00000000ff00723e */ /* 0x001fca00000010ff */
[----:B------:R0:W-:Y:S01]  /*49a0*/  STG.E.U16 [R8.64], R0 ;  /* 0x0000000008007986 */ /* 0x0001e2000c101524 */
[----:B------:R-:W-:Y:S05]  /*49b0*/  BRA `(.L_x_3242) ;  /* 0x0000070000007947 */ /* 0x000fea0003800000 */
.L_x_3254:
        /* <DEDUP_REMOVED lines=12> */
.L_x_3266:
        /* <DEDUP_REMOVED lines=17> */
.L_x_3269:
[----:B------:R-:W-:-:S04]  /*4b90*/  LOP3.LUT R3, R3, 0x80000000, RZ, 0xc0, !PT ;  /* 0x8000000003037812 */ /* 0x000fc800078ec0ff */
[----:B------:R-:W-:-:S04]  /*4ba0*/  SHF.R.U32.HI R3, RZ, 0x18, R3 ;  /* 0x00000018ff037819 */ /* 0x000fc80000011603 */
[----:B------:R-:W-:-:S04]  /*4bb0*/  LOP3.LUT R0, R0, R3, RZ, 0xfc, !PT ;  /* 0x0000000300007212 */ /* 0x000fc800078efcff */
[----:B------:R-:W-:Y:S02]  /*4bc0*/  PRMT R4, R0, 0x7610, R4 ;  /* 0x0000761000047816 */ /* 0x000fe40000000004 */
.L_x_3268:
[----:B------:R-:W-:Y:S05]  /*4bd0*/  BSYNC B0 ;  /* 0x0000000000007941 */ /* 0x000fea0003800000 */
.L_x_3267:
[----:B------:R0:W-:Y:S01]  /*4be0*/  STG.E.U8 [R8.64], R4 ;  /* 0x0000000408007986 */ /* 0x0001e2000c101124 */
[----:B------:R-:W-:Y:S05]  /*4bf0*/  BRA `(.L_x_3242) ;  /* 0x000004c000007947 */ /* 0x000fea0003800000 */
.L_x_3265:
        /* <DEDUP_REMOVED lines=17> */
.L_x_3272:
[----:B------:R-:W-:-:S04]  /*4d10*/  LOP3.LUT R3, R3, 0x80000000, RZ, 0xc0, !PT ;  /* 0x8000000003037812 */ /* 0x000fc800078ec0ff */
[----:B------:R-:W-:-:S04]  /*4d20*/  SHF.R.U32.HI R3, RZ, 0x18, R3 ;  /* 0x00000018ff037819 */ /* 0x000fc80000011603 */
[----:B------:R-:W-:-:S04]  /*4d30*/  LOP3.LUT R0, R0, R3, RZ, 0xfc, !PT ;  /* 0x0000000300007212 */ /* 0x000fc800078efcff */
[----:B------:R-:W-:Y:S02]  /*4d40*/  PRMT R4, R0, 0x7610, R4 ;  /* 0x0000761000047816 */ /* 0x000fe40000000004 */
.L_x_3271:
[----:B------:R-:W-:Y:S05]  /*4d50*/  BSYNC B0 ;  /* 0x0000000000007941 */ /* 0x000fea0003800000 */
.L_x_3270:
[----:B------:R0:W-:Y:S01]  /*4d60*/  STG.E.U8 [R8.64], R4 ;  /* 0x0000000408007986 */ /* 0x0001e2000c101124 */
[----:B------:R-:W-:Y:S05]  /*4d70*/  BRA `(.L_x_3242) ;  /* 0x0000034000007947 */ /* 0x000fea0003800000 */
.L_x_3264:
        /* <DEDUP_REMOVED lines=12> */
[----:B------:R-:W-:Y:S02]  /*4e40*/  @P2 LOP3.LUT P1, RZ, R5, 0x3fffff, R6, 0xf8, !PT ;  /* 0x003fffff05ff2812 */ /* 0x000fe4000782f806 */
[----:B------:R-:W-:Y:S02]  /*4e50*/  @P2 LOP3.LUT R0, R0, 0x1, RZ, 0xc0, !PT ;  /* 0x0000000100002812 */ /* 0x000fe400078ec0ff */
[----:B------:R-:W-:Y:S02]  /*4e60*/  @P2 IADD3 R5, R4, 0x1, RZ ;  /* 0x0000000104052810 */ /* 0x000fe40007ffe0ff */
[----:B------:R-:W-:Y:S01]  /*4e70*/  @P2 ISETP.EQ.U32.AND P1, PT, R0, 0x1, P1 ;  /* 0x000000010000280c */ /* 0x000fe20000f22070 */
[----:B------:R-:W-:-:S03]  /*4e80*/  IMAD.MOV.U32 R0, RZ, RZ, 0xff ;  /* 0x000000ffff007424 */ /* 0x000fc600078e00ff */
[----:B------:R-:W-:Y:S02]  /*4e90*/  @P2 PLOP3.LUT P0, PT, P1, PT, PT, 0x80, 0x0 ;  /* 0x000000000000281c */ /* 0x000fe40000f0f070 */
[----:B------:R-:W-:-:S11]  /*4ea0*/  PRMT R3, R0, 0x7610, R3 ;  /* 0x0000761000037816 */ /* 0x000fd60000000003 */
[----:B------:R-:W-:-:S04]  /*4eb0*/  @!P0 IMAD.MOV R5, RZ, RZ, R4 ;  /* 0x000000ffff058224 */ /* 0x000fc800078e0204 */
[----:B------:R-:W-:-:S05]  /*4ec0*/  @P2 IMAD.MOV.U32 R3, RZ, RZ, R5 ;  /* 0x000000ffff032224 */ /* 0x000fca00078e0005 */
[----:B------:R0:W-:Y:S01]  /*4ed0*/  STG.E.U8 [R8.64], R3 ;  /* 0x0000000308007986 */ /* 0x0001e2000c101124 */
[----:B------:R-:W-:Y:S05]  /*4ee0*/  BRA `(.L_x_3242) ;  /* 0x000001d000007947 */ /* 0x000fea0003800000 */
.L_x_3247:
        /* <DEDUP_REMOVED lines=20> */
.L_x_3274:
[----:B------:R-:W-:-:S04]  /*5030*/  LOP3.LUT R3, R3, 0xffff, RZ, 0xc0, !PT ;  /* 0x0000ffff03037812 */ /* 0x000fc800078ec0ff */
[----:B------:R-:W-:-:S05]  /*5040*/  PRMT R3, R3, 0x8880, RZ ;  /* 0x0000888003037816 */ /* 0x000fca00000000ff */
[----:B------:R-:W-:-:S05]  /*5050*/  IMAD.MOV.U32 R4, RZ, RZ, R3 ;  /* 0x000000ffff047224 */ /* 0x000fca00078e0003 */
[----:B------:R-:W-:-:S05]  /*5060*/  SHF.R.S32.HI R5, RZ, 0x1f, R4 ;  /* 0x0000001fff057819 */ /* 0x000fca0000011404 */
[----:B------:R0:W-:Y:S01]  /*5070*/  STG.E.64 [R8.64], R4 ;  /* 0x0000000408007986 */ /* 0x0001e2000c101b24 */
[----:B------:R-:W-:Y:S05]  /*5080*/  BRA `(.L_x_3242) ;  /* 0x0000003000007947 */ /* 0x000fea0003800000 */
.L_x_3273:
[----:B------:R-:W-:-:S04]  /*5090*/  LOP3.LUT R3, R3, 0xffff, RZ, 0xc0, !PT ;  /* 0x0000ffff03037812 */ /* 0x000fc800078ec0ff */
[----:B------:R-:W-:-:S05]  /*50a0*/  PRMT R3, R3, 0x8880, RZ ;  /* 0x0000888003037816 */ /* 0x000fca00000000ff */
[----:B------:R0:W-:Y:S02]  /*50b0*/  STG.E [R8.64], R3 ;  /* 0x0000000308007986 */ /* 0x0001e4000c101924 */
.L_x_3242:
[----:B---3--:R-:W-:Y:S05]  /*50c0*/  BSYNC B6 ;  /* 0x0000000000067941 */ /* 0x008fea0003800000 */
.L_x_3241:
        /* <DEDUP_REMOVED lines=21> */
.L_x_3280:
[----:B------:R0:W-:Y:S01]  /*5220*/  STG.E.U8 [R8.64], R23 ;  /* 0x0000001708007986 */ /* 0x0001e2000c101124 */
[----:B------:R-:W-:Y:S05]  /*5230*/  BRA `(.L_x_3282) ;  /* 0x00000e9000007947 */ /* 0x000fea0003800000 */
.L_x_3279:
        /* <DEDUP_REMOVED lines=12> */
.L_x_3284:
[----:B------:R-:W-:-:S04]  /*5300*/  LOP3.LUT R23, R23, 0xffff, RZ, 0xc0, !PT ;  /* 0x0000ffff17177812 */ /* 0x000fc800078ec0ff */
[----:B------:R-:W-:-:S05]  /*5310*/  PRMT R3, R23, 0x8880, RZ ;  /* 0x0000888017037816 */ /* 0x000fca00000000ff */
[----:B------:R0:W-:Y:S01]  /*5320*/  STG.E [R8.64], R3 ;  /* 0x0000000308007986 */ /* 0x0001e2000c101924 */
[----:B------:R-:W-:Y:S05]  /*5330*/  BRA `(.L_x_3282) ;  /* 0x00000d9000007947 */ /* 0x000fea0003800000 */
.L_x_3283:
[----:B------:R-:W-:-:S04]  /*5340*/  PRMT R3, R23, 0x8880, RZ ;  /* 0x0000888017037816 */ /* 0x000fc800000000ff */
[----:B------:R-:W-:-:S05]  /*5350*/  PRMT R3, R3, 0x7710, RZ ;  /* 0x0000771003037816 */ /* 0x000fca00000000ff */
[----:B------:R0:W-:Y:S01]  /*5360*/  STG.E.U16 [R8.64], R3 ;  /* 0x0000000308007986 */ /* 0x0001e2000c101524 */
[----:B------:R-:W-:Y:S05]  /*5370*/  BRA `(.L_x_3282) ;  /* 0x00000d5000007947 */ /* 0x000fea0003800000 */
.L_x_3278:
        /* <DEDUP_REMOVED lines=9> */
.L_x_3286:
[----:B------:R-:W0:Y:S02]  /*5410*/  I2F.S8 R0, R23 ;  /* 0x0000001700007306 */ /* 0x000e240000001400 */
[----:B0-----:R-:W-:-:S05]  /*5420*/  F2FP.PACK_AB R0, RZ, R0 ;  /* 0x00000000ff00723e */ /* 0x001fca00000000ff */
[----:B------:R0:W-:Y:S01]  /*5430*/  STG.E.U16 [R8.64], R0 ;  /* 0x0000000008007986 */ /* 0x0001e2000c101524 */
[----:B------:R-:W-:Y:S05]  /*5440*/  BRA `(.L_x_3282) ;  /* 0x00000c8000007947 */ /* 0x000fea0003800000 */
.L_x_3285:
        /* <DEDUP_REMOVED lines=10> */
.L_x_3288:
[----:B------:R-:W0:Y:S02]  /*54f0*/  I2F.S8 R23, R23 ;  /* 0x0000001700177306 */ /* 0x000e240000001400 */
[----:B0-----:R-:W-:-:S04]  /*5500*/  F2FP.PACK_AB R3, RZ, R23 ;  /* 0x00000017ff03723e */ /* 0x001fc800000000ff */
[----:B------:R-:W-:-:S05]  /*5510*/  PRMT R3, R3, 0x5410, RZ ;  /* 0x0000541003037816 */ /* 0x000fca00000000ff */
[----:B------:R0:W-:Y:S01]  /*5520*/  STG.E [R8.64], R3 ;  /* 0x0000000308007986 */ /* 0x0001e2000c101924 */
[----:B------:R-:W-:Y:S05]  /*5530*/  BRA `(.L_x_3282) ;  /* 0x00000b9000007947 */ /* 0x000fea0003800000 */
.L_x_3287:
[----:B------:R-:W-:-:S04]  /*5540*/  PRMT R4, R23, 0x8880, RZ ;  /* 0x0000888017047816 */ /* 0x000fc800000000ff */
[----:B------:R-:W-:-:S06]  /*5550*/  PRMT R4, R4, 0x7710, RZ ;  /* 0x0000771004047816 */ /* 0x000fcc00000000ff */
[----:B------:R-:W0:Y:S02]  /*5560*/  I2F.F64.S16 R4, R4 ;  /* 0x0000000400047312 */ /* 0x000e240000101c00 */
[----:B0-----:R0:W-:Y:S01]  /*5570*/  STG.E.64 [R8.64], R4 ;  /* 0x0000000408007986 */ /* 0x0011e2000c101b24 */
[----:B------:R-:W-:Y:S05]  /*5580*/  BRA `(.L_x_3282) ;  /* 0x00000b4000007947 */ /* 0x000fea0003800000 */
.L_x_3277:
        /* <DEDUP_REMOVED lines=12> */
.L_x_3291:
[----:B------:R-:W-:Y:S01]  /*5650*/  PRMT R4, R23, 0x8880, RZ ;  /* 0x0000888017047816 */ /* 0x000fe200000000ff */
[----:B------:R-:W-:-:S03]  /*5660*/  CS2R R6, SRZ ;  /* 0x0000000000067805 */ /* 0x000fc6000001ff00 */
[----:B------:R-:W-:-:S06]  /*5670*/  PRMT R4, R4, 0x7710, RZ ;  /* 0x0000771004047816 */ /* 0x000fcc00000000ff */
[----:B------:R-:W0:Y:S02]  /*5680*/  I2F.F64.S16 R4, R4 ;  /* 0x0000000400047312 */ /* 0x000e240000101c00 */
[----:B0-----:R0:W-:Y:S01]  /*5690*/  STG.E.128 [R8.64], R4 ;  /* 0x0000000408007986 */ /* 0x0011e2000c101d24 */
[----:B------:R-:W-:Y:S05]  /*56a0*/  BRA `(.L_x_3282) ;  /* 0x00000a2000007947 */ /* 0x000fea0003800000 */
.L_x_3290:
        /* <DEDUP_REMOVED lines=21> */
.L_x_3295:
[----:B------:R-:W-:Y:S05]  /*5800*/  BSYNC B0 ;  /* 0x0000000000007941 */ /* 0x000fea0003800000 */
.L_x_3294:
[----:B------:R-:W-:-:S05]  /*5810*/  LOP3.LUT R5, R0, R5, RZ, 0xfc, !PT ;  /* 0x0000000500057212 */ /* 0x000fca00078efcff */
[----:B------:R0:W-:Y:S01]  /*5820*/  STG.E.U8 [R8.64], R5 ;  /* 0x0000000508007986 */ /* 0x0001e2000c101124 */
[----:B------:R-:W-:Y:S05]  /*5830*/  BRA `(.L_x_3282) ;  /* 0x0000089000007947 */ /* 0x000fea0003800000 */
.L_x_3293:
        /* <DEDUP_REMOVED lines=13> */
.L_x_3297:
[----:B------:R-:W-:Y:S01]  /*5910*/  IMAD.MOV.U32 R0, RZ, RZ, 0x7f ;  /* 0x0000007fff007424 */ /* 0x000fe200078e00ff */
[----:B------:R-:W-:-:S04]  /*5920*/  ISETP.GT.U32.AND P0, PT, R3, 0x7f800000, PT ;  /* 0x7f8000000300780c */ /* 0x000fc80003f04070 */
[----:B------:R-:W-:-:S04]  /*5930*/  SEL R0, R0, 0x7c, P0 ;  /* 0x0000007c00007807 */ /* 0x000fc80000000000 */
.L_x_3298:
[----:B------:R-:W-:Y:S05]  /*5940*/  BSYNC B0 ;  /* 0x0000000000007941 */ /* 0x000fea0003800000 */
.L_x_3296:
[----:B------:R-:W-:-:S04]  /*5950*/  LOP3.LUT R3, R23, 0x80000000, RZ, 0xc0, !PT ;  /* 0x8000000017037812 */ /* 0x000fc800078ec0ff */
[----:B------:R-:W-:-:S04]  /*5960*/  SHF.R.U32.HI R3, RZ, 0x18, R3 ;  /* 0x00000018ff037819 */ /* 0x000fc80000011603 */
[----:B------:R-:W-:-:S05]  /*5970*/  LOP3.LUT R3, R0, R3, RZ, 0xfc, !PT ;  /* 0x0000000300037212 */ /* 0x000fca00078efcff */
[----:B------:R0:W-:Y:S01]  /*5980*/  STG.E.U8 [R8.64], R3 ;  /* 0x0000000308007986 */ /* 0x0001e2000c101124 */
[----:B------:R-:W-:Y:S05]  /*5990*/  BRA `(.L_x_3282) ;  /* 0x0000073000007947 */ /* 0x000fea0003800000 */
.L_x_3292:
[----:B------:R-:W0:Y:S02]  /*59a0*/  I2F.S8 R0, R23 ;  /* 0x0000001700007306 */ /* 0x000e240000001400 */
[----:B0-----:R-:W-:-:S05]  /*59b0*/  F2FP.BF16.PACK_AB R0, RZ, R0 ;  /* 0x00000000ff00723e */ /* 0x001fca00000010ff */
[----:B------:R0:W-:Y:S01]  /*59c0*/  STG.E.U16 [R8.64], R0 ;  /* 0x0000000008007986 */ /* 0x0001e2000c101524 */
[----:B------:R-:W-:Y:S05]  /*59d0*/  BRA `(.L_x_3282) ;  /* 0x000006f000007947 */ /* 0x000fea0003800000 */
.L_x_3289:
        /* <DEDUP_REMOVED lines=12> */
.L_x_3301:
        /* <DEDUP_REMOVED lines=17> */
.L_x_3304:
[----:B------:R-:W-:-:S04]  /*5bb0*/  LOP3.LUT R3, R23, 0x80000000, RZ, 0xc0, !PT ;  /* 0x8000000017037812 */ /* 0x000fc800078ec0ff */
[----:B------:R-:W-:-:S04]  /*5bc0*/  SHF.R.U32.HI R3, RZ, 0x18, R3 ;  /* 0x00000018ff037819 */ /* 0x000fc80000011603 */
[----:B------:R-:W-:-:S04]  /*5bd0*/  LOP3.LUT R0, R0, R3, RZ, 0xfc, !PT ;  /* 0x0000000300007212 */ /* 0x000fc800078efcff */
[----:B------:R-:W-:Y:S02]  /*5be0*/  PRMT R4, R0, 0x7610, R4 ;  /* 0x0000761000047816 */ /* 0x000fe40000000004 */
.L_x_3303:
[----:B------:R-:W-:Y:S05]  /*5bf0*/  BSYNC B0 ;  /* 0x0000000000007941 */ /* 0x000fea0003800000 */
.L_x_3302:
[----:B------:R0:W-:Y:S01]  /*5c00*/  STG.E.U8 [R8.64], R4 ;  /* 0x0000000408007986 */ /* 0x0001e2000c101124 */
[----:B------:R-:W-:Y:S05]  /*5c10*/  BRA `(.L_x_3282) ;  /* 0x000004b000007947 */ /* 0x000fea0003800000 */
.L_x_3300:
        /* <DEDUP_REMOVED lines=17> */
.L_x_3307:
[----:B------:R-:W-:-:S04]  /*5d30*/  LOP3.LUT R3, R23, 0x80000000, RZ, 0xc0, !PT ;  /* 0x8000000017037812 */ /* 0x000fc800078ec0ff */
[----:B------:R-:W-:-:S04]  /*5d40*/  SHF.R.U32.HI R3, RZ, 0x18, R3 ;  /* 0x00000018ff037819 */ /* 0x000fc80000011603 */
[----:B------:R-:W-:-:S04]  /*5d50*/  LOP3.LUT R0, R0, R3, RZ, 0xfc, !PT ;  /* 0x0000000300007212 */ /* 0x000fc800078efcff */
[----:B------:R-:W-:Y:S02]  /*5d60*/  PRMT R4, R0, 0x7610, R4 ;  /* 0x0000761000047816 */ /* 0x000fe40000000004 */
.L_x_3306:
[----:B------:R-:W-:Y:S05]  /*5d70*/  BSYNC B0 ;  /* 0x0000000000007941 */ /* 0x000fea0003800000 */
.L_x_3305:
[----:B------:R0:W-:Y:S01]  /*5d80*/  STG.E.U8 [R8.64], R4 ;  /* 0x0000000408007986 */ /* 0x0001e2000c101124 */
[----:B------:R-:W-:Y:S05]  /*5d90*/  BRA `(.L_x_3282) ;  /* 0x0000033000007947 */ /* 0x000fea0003800000 */
.L_x_3299:
        /* <DEDUP_REMOVED lines=22> */
.L_x_3281:
        /* <DEDUP_REMOVED lines=20> */
.L_x_3309:
[----:B------:R-:W-:-:S04]  /*6040*/  LOP3.LUT R23, R23, 0xffff, RZ, 0xc0, !PT ;  /* 0x0000ffff17177812 */ /* 0x000fc800078ec0ff */
[----:B------:R-:W-:-:S05]  /*6050*/  PRMT R23, R23, 0x8880, RZ ;  /* 0x0000888017177816 */ /* 0x000fca00000000ff */
[----:B------:R-:W-:-:S05]  /*6060*/  IMAD.MOV.U32 R4, RZ, RZ, R23 ;  /* 0x000000ffff047224 */ /* 0x000fca00078e0017 */
[----:B------:R-:W-:-:S05]  /*6070*/  SHF.R.S32.HI R5, RZ, 0x1f, R4 ;  /* 0x0000001fff057819 */ /* 0x000fca0000011404 */
[----:B------:R0:W-:Y:S01]  /*6080*/  STG.E.64 [R8.64], R4 ;  /* 0x0000000408007986 */ /* 0x0001e2000c101b24 */
[----:B------:R-:W-:Y:S05]  /*6090*/  BRA `(.L_x_3282) ;  /* 0x0000003000007947 */ /* 0x000fea0003800000 */
.L_x_3308:
[----:B------:R-:W-:-:S04]  /*60a0*/  LOP3.LUT R23, R23, 0xffff, RZ, 0xc0, !PT ;  /* 0x0000ffff17177812 */ /* 0x000fc800078ec0ff */
[----:B------:R-:W-:-:S05]  /*60b0*/  PRMT R3, R23, 0x8880, RZ ;  /* 0x0000888017037816 */ /* 0x000fca00000000ff */
[----:B------:R0:W-:Y:S02]  /*60c0*/  STG.E [R8.64], R3 ;  /* 0x0000000308007986 */ /* 0x0001e4000c101924 */
.L_x_3282:
        /* <DEDUP_REMOVED lines=21> */
.L_x_3313:
[----:B------:R0:W-:Y:S01]  /*6220*/  STG.E.U8 [R8.64], R17 ;  /* 0x0000001108007986 */ /* 0x0001e2000c101124 */
[----:B------:R-:W-:Y:S05]  /*6230*/  BRA `(.L_x_3315) ;  /* 0x00000e9000007947 */ /* 0x000fea0003800000 */
.L_x_3312:
        /* <DEDUP_REMOVED lines=12> */
.L_x_3317:
[----:B------:R-:W-:-:S04]  /*6300*/  LOP3.LUT R17, R17, 0xffff, RZ, 0xc0, !PT ;  /* 0x0000ffff11117812 */ /* 0x000fc800078ec0ff */
[----:B------:R-:W-:-:S05]  /*6310*/  PRMT R3, R17, 0x8880, RZ ;  /* 0x0000888011037816 */ /* 0x000fca00000000ff */
[----:B------:R0:W-:Y:S01]  /*6320*/  STG.E [R8.64], R3 ;  /* 0x0000000308007986 */ /* 0x0001e2000c101924 */
[----:B------:R-:W-:Y:S05]  /*6330*/  BRA `(.L_x_3315) ;  /* 0x00000d9000007947 */ /* 0x000fea0003800000 */
.L_x_3316:
[----:B------:R-:W-:-:S04]  /*6340*/  PRMT R3, R17, 0x8880, RZ ;  /* 0x0000888011037816 */ /* 0x000fc800000000ff */
[----:B------:R-:W-:-:S05]  /*6350*/  PRMT R3, R3, 0x7710, RZ ;  /* 0x0000771003037816 */ /* 0x000fca00000000ff */
[----:B------:R0:W-:Y:S01]  /*6360*/  STG.E.U16 [R8.64], R3 ;  /* 0x0000000308007986 */ /* 0x0001e2000c101524 */
[----:B------:R-:W-:Y:S05]  /*6370*/  BRA `(.L_x_3315) ;  /* 0x00000d5000007947 */ /* 0x000fea0003800000 */
.L_x_3311:
        /* <DEDUP_REMOVED lines=9> */
.L_x_3319:
[----:B------:R-:W0:Y:S02]  /*6410*/  I2F.S8 R0, R17 ;  /* 0x0000001100007306 */ /* 0x000e240000001400 */
[----:B0-----:R-:W-:-:S05]  /*6420*/  F2FP.PACK_AB R0, RZ, R0 ;  /* 0x00000000ff00723e */ /* 0x001fca00000000ff */
[----:B------:R0:W-:Y:S01]  /*6430*/  STG.E.U16 [R8.64], R0 ;  /* 0x0000000008007986 */ /* 0x0001e2000c101524 */
[----:B------:R-:W-:Y:S05]  /*6440*/  BRA `(.L_x_3315) ;  /* 0x00000c8000007947 */ /* 0x000fea0003800000 */
.L_x_3318:
        /* <DEDUP_REMOVED lines=10> */
.L_x_3321:
[----:B------:R-:W0:Y:S02]  /*64f0*/  I2F.S8 R17, R17 ;  /* 0x0000001100117306 */ /* 0x000e240000001400 */
[----:B0-----:R-:W-:-:S04]  /*6500*/  F2FP.PACK_AB R3, RZ, R17 ;  /* 0x00000011ff03723e */ /* 0x001fc800000000ff */
[----:B------:R-:W-:-:S05]  /*6510*/  PRMT R3, R3, 0x5410, RZ ;  /* 0x0000541003037816 */ /* 0x000fca00000000ff */
[----:B------:R0:W-:Y:S01]  /*6520*/  STG.E [R8.64], R3 ;  /* 0x0000000308007986 */ /* 0x0001e2000c101924 */
[----:B------:R-:W-:Y:S05]  /*6530*/  BRA `(.L_x_3315) ;  /* 0x00000b9000007947 */ /* 0x000fea0003800000 */
.L_x_3320:
[----:B------:R-:W-:-:S04]  /*6540*/  PRMT R4, R17, 0x8880, RZ ;  /* 0x0000888011047816 */ /* 0x000fc800000000ff */
[----:B------:R-:W-:-:S06]  /*6550*/  PRMT R4, R4, 0x7710, RZ ;  /* 0x0000771004047816 */ /* 0x000fcc00000000ff */
[----:B------:R-:W0:Y:S02]  /*6560*/  I2F.F64.S16 R4, R4 ;  /* 0x0000000400047312 */ /* 0x000e240000101c00 */
[----:B0-----:R0:W-:Y:S01]  /*6570*/  STG.E.64 [R8.64], R4 ;  /* 0x0000000408007986 */ /* 0x0011e2000c101b24 */
[----:B------:R-:W-:Y:S05]  /*6580*/  BRA `(.L_x_3315) ;  /* 0x00000b4000007947 */ /* 0x000fea0003800000 */
.L_x_3310:
        /* <DEDUP_REMOVED lines=12> */
.L_x_3324:
[----:B------:R-:W-:Y:S01]  /*6650*/  PRMT R4, R17, 0x8880, RZ ;  /* 0x0000888011047816 */ /* 0x000fe200000000ff */
[----:B------:R-:W-:-:S03]  /*6660*/  CS2R R6, SRZ ;  /* 0x0000000000067805 */ /* 0x000fc6000001ff00 */
[----:B------:R-:W-:-:S06]  /*6670*/  PRMT R4, R4, 0x7710, RZ ;  /* 0x0000771004047816 */ /* 0x000fcc00000000ff */
[----:B------:R-:W0:Y:S02]  /*6680*/  I2F.F64.S16 R4, R4 ;  /* 0x0000000400047312 */ /* 0x000e240000101c00 */
[----:B0-----:R0:W-:Y:S01]  /*6690*/  STG.E.128 [R8.64], R4 ;  /* 0x0000000408007986 */ /* 0x0011e2000c101d24 */
[----:B------:R-:W-:Y:S05]  /*66a0*/  BRA `(.L_x_3315) ;  /* 0x00000a2000007947 */ /* 0x000fea0003800000 */
.L_x_3323:
        /* <DEDUP_REMOVED lines=21> */
.L_x_3328:
[----:B------:R-:W-:Y:S05]  /*6800*/  BSYNC B0 ;  /* 0x0000000000007941 */ /* 0x000fea0003800000 */
.L_x_3327:
[----:B------:R-:W-:-:S05]  /*6810*/  LOP3.LUT R5, R0, R5, RZ, 0xfc, !PT ;  /* 0x0000000500057212 */ /* 0x000fca00078efcff */
[----:B------:R0:W-:Y:S01]  /*6820*/  STG.E.U8 [R8.64], R5 ;  /* 0x0000000508007986 */ /* 0x0001e2000c101124 */
[----:B------:R-:W-:Y:S05]  /*6830*/  BRA `(.L_x_3315) ;  /* 0x0000089000007947 */ /* 0x000fea0003800000 */
.L_x_3326:
        /* <DEDUP_REMOVED lines=13> */
.L_x_3330:
[----:B------:R-:W-:Y:S01]  /*6910*/  IMAD.MOV.U32 R0, RZ, RZ, 0x7f ;  /* 0x0000007fff007424 */ /* 0x000fe200078e00ff */
[----:B------:R-:W-:-:S04]  /*6920*/  ISETP.GT.U32.AND P0, PT, R3, 0x7f800000, PT ;  /* 0x7f8000000300780c */ /* 0x000fc80003f04070 */
[----:B------:R-:W-:-:S04]  /*6930*/  SEL R0, R0, 0x7c, P0 ;  /* 0x0000007c00007807 */ /* 0x000fc80000000000 */
.L_x_3331:
[----:B------:R-:W-:Y:S05]  /*6940*/  BSYNC B0 ;  /* 0x0000000000007941 */ /* 0x000fea0003800000 */
.L_x_3329:
[----:B------:R-:W-:-:S04]  /*6950*/  LOP3.LUT R3, R17, 0x80000000, RZ, 0xc0, !PT ;  /* 0x8000000011037812 */ /* 0x000fc800078ec0ff */
[----:B------:R-:W-:-:S04]  /*6960*/  SHF.R.U32.HI R3, RZ, 0x18, R3 ;  /* 0x00000018ff037819 */ /* 0x000fc80000011603 */
[----:B------:R-:W-:-:S05]  /*6970*/  LOP3.LUT R3, R0, R3, RZ, 0xfc, !PT ;  /* 0x0000000300037212 */ /* 0x000fca00078efcff */
[----:B------:R0:W-:Y:S01]  /*6980*/  STG.E.U8 [R8.64], R3 ;  /* 0x0000000308007986 */ /* 0x0001e2000c101124 */
[----:B------:R-:W-:Y:S05]  /*6990*/  BRA `(.L_x_3315) ;  /* 0x0000073000007947 */ /* 0x000fea0003800000 */
.L_x_3325:
[----:B------:R-:W0:Y:S02]  /*69a0*/  I2F.S8 R0, R17 ;  /* 0x0000001100007306 */ /* 0x000e240000001400 */
[----:B0-----:R-:W-:-:S05]  /*69b0*/  F2FP.BF16.PACK_AB R0, RZ, R0 ;  /* 0x00000000ff00723e */ /* 0x001fca00000010ff */
[----:B------:R0:W-:Y:S01]  /*69c0*/  STG.E.U16 [R8.64], R0 ;  /* 0x0000000008007986 */ /* 0x0001e2000c101524 */
[----:B------:R-:W-:Y:S05]  /*69d0*/  BRA `(.L_x_3315) ;  /* 0x000006f000007947 */ /* 0x000fea0003800000 */
.L_x_3322:
        /* <DEDUP_REMOVED lines=12> */
.L_x_3334:
        /* <DEDUP_REMOVED lines=17> */
.L_x_3337:
[----:B------:R-:W-:-:S04]  /*6bb0*/  LOP3.LUT R3, R17, 0x80000000, RZ, 0xc0, !PT ;  /* 0x8000000011037812 */ /* 0x000fc800078ec0ff */
[----:B------:R-:W-:-:S04]  /*6bc0*/  SHF.R.U32.HI R3, RZ, 0x18, R3 ;  /* 0x00000018ff037819 */ /* 0x000fc80000011603 */
[----:B------:R-:W-:-:S04]  /*6bd0*/  LOP3.LUT R0, R0, R3, RZ, 0xfc, !PT ;  /* 0x0000000300007212 */ /* 0x000fc800078efcff */
[----:B------:R-:W-:Y:S02]  /*6be0*/  PRMT R4, R0, 0x7610, R4 ;  /* 0x0000761000047816 */ /* 0x000fe40000000004 */
.L_x_3336:
[----:B------:R-:W-:Y:S05]  /*6bf0*/  BSYNC B0 ;  /* 0x0000000000007941 */ /* 0x000fea0003800000 */
.L_x_3335:
[----:B------:R0:W-:Y:S01]  /*6c00*/  STG.E.U8 [R8.64], R4 ;  /* 0x0000000408007986 */ /* 0x0001e2000c101124 */
[----:B------:R-:W-:Y:S05]  /*6c10*/  BRA `(.L_x_3315) ;  /* 0x000004b000007947 */ /* 0x000fea0003800000 */
.L_x_3333:
        /* <DEDUP_REMOVED lines=17> */
.L_x_3340:
[----:B------:R-:W-:-:S04]  /*6d30*/  LOP3.LUT R3, R17, 0x80000000, RZ, 0xc0, !PT ;  /* 0x8000000011037812 */ /* 0x000fc800078ec0ff */
[----:B------:R-:W-:-:S04]  /*6d40*/  SHF.R.U32.HI R3, RZ, 0x18, R3 ;  /* 0x00000018ff037819 */ /* 0x000fc80000011603 */
[----:B------:R-:W-:-:S04]  /*6d50*/  LOP3.LUT R0, R0, R3, RZ, 0xfc, !PT ;  /* 0x0000000300007212 */ /* 0x000fc800078efcff */
[----:B------:R-:W-:Y:S02]  /*6d60*/  PRMT R4, R0, 0x7610, R4 ;  /* 0x0000761000047816 */ /* 0x000fe40000000004 */
.L_x_3339:
[----:B------:R-:W-:Y:S05]  /*6d70*/  BSYNC B0 ;  /* 0x0000000000007941 */ /* 0x000fea0003800000 */
.L_x_3338:
[----:B------:R0:W-:Y:S01]  /*6d80*/  STG.E.U8 [R8.64], R4 ;  /* 0x0000000408007986 */ /* 0x0001e2000c101124 */
[----:B------:R-:W-:Y:S05]  /*6d90*/  BRA `(.L_x_3315) ;  /* 0x0000033000007947 */ /* 0x000fea0003800000 */
.L_x_3332:
        /* <DEDUP_REMOVED lines=22> */
.L_x_3314:
        /* <DEDUP_REMOVED lines=20> */
.L_x_3342:
[----:B------:R-:W-:-:S04]  /*7040*/  LOP3.LUT R17, R17, 0xffff, RZ, 0xc0, !PT ;  /* 0x0000ffff11117812 */ /* 0x000fc800078ec0ff */
[----:B------:R-:W-:-:S05]  /*7050*/  PRMT R17, R17, 0x8880, RZ ;  /* 0x0000888011117816 */ /* 0x000fca00000000ff */
[----:B------:R-:W-:-:S05]  /*7060*/  IMAD.MOV.U32 R4, RZ, RZ, R17 ;  /* 0x000000ffff047224 */ /* 0x000fca00078e0011 */
[----:B------:R-:W-:-:S05]  /*7070*/  SHF.R.S32.HI R5, RZ, 0x1f, R4 ;  /* 0x0000001fff057819 */ /* 0x000fca0000011404 */
[----:B------:R0:W-:Y:S01]  /*7080*/  STG.E.64 [R8.64], R4 ;  /* 0x0000000408007986 */ /* 0x0001e2000c101b24 */
[----:B------:R-:W-:Y:S05]  /*7090*/  BRA `(.L_x_3315) ;  /* 0x0000003000007947 */ /* 0x000fea0003800000 */
.L_x_3341:
[----:B------:R-:W-:-:S04]  /*70a0*/  LOP3.LUT R17, R17, 0xffff, RZ, 0xc0, !PT ;  /* 0x0000ffff11117812 */ /* 0x000fc800078ec0ff */
[----:B------:R-:W-:-:S05]  /*70b0*/  PRMT R3, R17, 0x8880, RZ ;  /* 0x0000888011037816 */ /* 0x000fca00000000ff */
[----:B------:R0:W-:Y:S02]  /*70c0*/  STG.E [R8.64], R3 ;  /* 0x0000000308007986 */ /* 0x0001e4000c101924 */
.L_x_3315:
[----:B------:R-:W-:Y:S02]  /*70d0*/  IADD3 R19, R19, 0x80, RZ ;  /* 0x0000008013137810 */ /* 0x000fe40007ffe0ff */
.L_x_3276:
[----:B------:R-:W-:Y:S05]  /*70e0*/  BSYNC B6 ;  /* 0x0000000000067941 */ /* 0x000fea0003800000 */
.L_x_3275:
        /* <DEDUP_REMOVED lines=19> */
.L_x_3346:
[----:B------:R-:W-:Y:S01]  /*7220*/  STG.E.U8 [R2.64], R18 ;  /* 0x0000001202007986 */ /* 0x000fe2000c101124 */
[----:B------:R-:W-:Y:S05]  /*7230*/  EXIT ;  /* 0x000000000000794d */ /* 0x000fea0003800000 */
.L_x_3345:
        /* <DEDUP_REMOVED lines=12> */
.L_x_3349:
[----:B------:R-:W-:-:S04]  /*7300*/  LOP3.LUT R18, R18, 0xffff, RZ, 0xc0, !PT ;  /* 0x0000ffff12127812 */ /* 0x000fc800078ec0ff */
[----:B------:R-:W-:-:S05]  /*7310*/  PRMT R5, R18, 0x8880, RZ ;  /* 0x0000888012057816 */ /* 0x000fca00000000ff */
[----:B------:R-:W-:Y:S01]  /*7320*/  STG.E [R2.64], R5 ;  /* 0x0000000502007986 */ /* 0x000fe2000c101924 */
[----:B------:R-:W-:Y:S05]  /*7330*/  EXIT ;  /* 0x000000000000794d */ /* 0x000fea0003800000 */
.L_x_3348:
[----:B------:R-:W-:-:S04]  /*7340*/  PRMT R5, R18, 0x8880, RZ ;  /* 0x0000888012057816 */ /* 0x000fc800000000ff */
[----:B------:R-:W-:-:S05]  /*7350*/  PRMT R5, R5, 0x7710, RZ ;  /* 0x0000771005057816 */ /* 0x000fca00000000ff */
[----:B------:R-:W-:Y:S01]  /*7360*/  STG.E.U16 [R2.64], R5 ;  /* 0x0000000502007986 */ /* 0x000fe2000c101524 */
[----:B------:R-:W-:Y:S05]  /*7370*/  EXIT ;  /* 0x000000000000794d */ /* 0x000fea0003800000 */
.L_x_3344:
        /* <DEDUP_REMOVED lines=9> */
.L_x_3351:
[----:B------:R-:W0:Y:S02]  /*7410*/  I2F.S8 R0, R18 ;  /* 0x0000001200007306 */ /* 0x000e240000001400 */
[----:B0-----:R-:W-:-:S05]  /*7420*/  F2FP.PACK_AB R0, RZ, R0 ;  /* 0x00000000ff00723e */ /* 0x001fca00000000ff */
[----:B------:R-:W-:Y:S01]  /*7430*/  STG.E.U16 [R2.64], R0 ;  /* 0x0000000002007986 */ /* 0x000fe2000c101524 */
[----:B------:R-:W-:Y:S05]  /*7440*/  EXIT ;  /* 0x000000000000794d */ /* 0x000fea0003800000 */
.L_x_3350:
        /* <DEDUP_REMOVED lines=10> */
.L_x_3353:
[----:B------:R-:W0:Y:S02]  /*74f0*/  I2F.S8 R18, R18 ;  /* 0x0000001200127306 */ /* 0x000e240000001400 */
[----:B0-----:R-:W-:-:S04]  /*7500*/  F2FP.PACK_AB R5, RZ, R18 ;  /* 0x00000012ff05723e */ /* 0x001fc800000000ff */
[----:B------:R-:W-:-:S05]  /*7510*/  PRMT R5, R5, 0x5410, RZ ;  /* 0x0000541005057816 */ /* 0x000fca00000000ff */
[----:B------:R-:W-:Y:S01]  /*7520*/  STG.E [R2.64], R5 ;  /* 0x0000000502007986 */ /* 0x000fe2000c101924 */
[----:B------:R-:W-:Y:S05]  /*7530*/  EXIT ;  /* 0x000000000000794d */ /* 0x000fea0003800000 */
.L_x_3352:
[----:B------:R-:W-:-:S04]  /*7540*/  PRMT R4, R18, 0x8880, RZ ;  /* 0x0000888012047816 */ /* 0x000fc800000000ff */
[----:B------:R-:W-:-:S06]  /*7550*/  PRMT R4, R4, 0x7710, RZ ;  /* 0x0000771004047816 */ /* 0x000fcc00000000ff */
[----:B------:R-:W0:Y:S02]  /*7560*/  I2F.F64.S16 R4, R4 ;  /* 0x0000000400047312 */ /* 0x000e240000101c00 */
[----:B0-----:R-:W-:Y:S01]  /*7570*/  STG.E.64 [R2.64], R4 ;  /* 0x0000000402007986 */ /* 0x001fe2000c101b24 */
[----:B------:R-:W-:Y:S05]  /*7580*/  EXIT ;  /* 0x000000000000794d */ /* 0x000fea0003800000 */
.L_x_3343:
        /* <DEDUP_REMOVED lines=12> */
.L_x_3356:
[----:B------:R-:W-:Y:S01]  /*7650*/  PRMT R4, R18, 0x8880, RZ ;  /* 0x0000888012047816 */ /* 0x000fe200000000ff */
[----:B------:R-:W-:-:S03]  /*7660*/  CS2R R6, SRZ ;  /* 0x0000000000067805 */ /* 0x000fc6000001ff00 */
[----:B------:R-:W-:-:S06]  /*7670*/  PRMT R4, R4, 0x7710, RZ ;  /* 0x0000771004047816 */ /* 0x000fcc00000000ff */
[----:B------:R-:W0:Y:S02]  /*7680*/  I2F.F64.S16 R4, R4 ;  /* 0x0000000400047312 */ /* 0x000e240000101c00 */
[----:B0-----:R-:W-:Y:S01]  /*7690*/  STG.E.128 [R2.64], R4 ;  /* 0x0000000402007986 */ /* 0x001fe2000c101d24 */
[----:B------:R-:W-:Y:S05]  /*76a0*/  EXIT ;  /* 0x000000000000794d */ /* 0x000fea0003800000 */
.L_x_3355:
        /* <DEDUP_REMOVED lines=21> */
.L_x_3360:
[----:B------:R-:W-:Y:S05]  /*7800*/  BSYNC B0 ;  /* 0x0000000000007941 */ /* 0x000fea0003800000 */
.L_x_3359:
[----:B------:R-:W-:-:S05]  /*7810*/  LOP3.LUT R5, R0, R5, RZ, 0xfc, !PT ;  /* 0x0000000500057212 */ /* 0x000fca00078efcff */
[----:B------:R-:W-:Y:S01]  /*7820*/  STG.E.U8 [R2.64], R5 ;  /* 0x0000000502007986 */ /* 0x000fe2000c101124 */
[----:B------:R-:W-:Y:S05]  /*7830*/  EXIT ;  /* 0x000000000000794d */ /* 0x000fea0003800000 */
.L_x_3358:
        /* <DEDUP_REMOVED lines=13> */
.L_x_3362:
[----:B------:R-:W-:Y:S01]  /*7910*/  IMAD.MOV.U32 R0, RZ, RZ, 0x7f ;  /* 0x0000007fff007424 */ /* 0x000fe200078e00ff */
[----:B------:R-:W-:-:S04]  /*7920*/  ISETP.GT.U32.AND P0, PT, R4, 0x7f800000, PT ;  /* 0x7f8000000400780c */ /* 0x000fc80003f04070 */
[----:B------:R-:W-:-:S04]  /*7930*/  SEL R0, R0, 0x7c, P0 ;  /* 0x0000007c00007807 */ /* 0x000fc80000000000 */
.L_x_3363:
[----:B------:R-:W-:Y:S05]  /*7940*/  BSYNC B0 ;  /* 0x0000000000007941 */ /* 0x000fea0003800000 */
.L_x_3361:
[----:B------:R-:W-:-:S04]  /*7950*/  LOP3.LUT R4, R5, 0x80000000, RZ, 0xc0, !PT ;  /* 0x8000000005047812 */ /* 0x000fc800078ec0ff */
[----:B------:R-:W-:-:S04]  /*7960*/  SHF.R.U32.HI R5, RZ, 0x18, R4 ;  /* 0x00000018ff057819 */ /* 0x000fc80000011604 */
[----:B------:R-:W-:-:S05]  /*7970*/  LOP3.LUT R5, R0, R5, RZ, 0xfc, !PT ;  /* 0x0000000500057212 */ /* 0x000fca00078efcff */
[----:B------:R-:W-:Y:S01]  /*7980*/  STG.E.U8 [R2.64], R5 ;  /* 0x0000000502007986 */ /* 0x000fe2000c101124 */
[----:B------:R-:W-:Y:S05]  /*7990*/  EXIT ;  /* 0x000000000000794d */ /* 0x000fea0003800000 */
.L_x_3357:
[----:B------:R-:W0:Y:S02]  /*79a0*/  I2F.S8 R0, R18 ;  /* 0x0000001200007306 */ /* 0x000e240000001400 */
[----:B0-----:R-:W-:-:S05]  /*79b0*/  F2FP.BF16.PACK_AB R0, RZ, R0 ;  /* 0x00000000ff00723e */ /* 0x001fca00000010ff */
[----:B------:R-:W-:Y:S01]  /*79c0*/  STG.E.U16 [R2.64], R0 ;  /* 0x0000000002007986 */ /* 0x000fe2000c101524 */
[----:B------:R-:W-:Y:S05]  /*79d0*/  EXIT ;  /* 0x000000000000794d */ /* 0x000fea0003800000 */
.L_x_3354:
        /* <DEDUP_REMOVED lines=12> */
.L_x_3366:
        /* <DEDUP_REMOVED lines=17> */
.L_x_3369:
[----:B------:R-:W-:-:S04]  /*7bb0*/  LOP3.LUT R0, R7, 0x80000000, RZ, 0xc0, !PT ;  /* 0x8000000007007812 */ /* 0x000fc800078ec0ff */
[----:B------:R-:W-:-:S04]  /*7bc0*/  SHF.R.U32.HI R5, RZ, 0x18, R0 ;  /* 0x00000018ff057819 */ /* 0x000fc80000011600 */
[----:B------:R-:W-:-:S04]  /*7bd0*/  LOP3.LUT R4, R4, R5, RZ, 0xfc, !PT ;  /* 0x0000000504047212 */ /* 0x000fc800078efcff */
[----:B------:R-:W-:Y:S02]  /*7be0*/  PRMT R0, R4, 0x7610, R0 ;  /* 0x0000761004007816 */ /* 0x000fe40000000000 */
.L_x_3368:
[----:B------:R-:W-:Y:S05]  /*7bf0*/  BSYNC B0 ;  /* 0x0000000000007941 */ /* 0x000fea0003800000 */
.L_x_3367:
[----:B------:R-:W-:Y:S01]  /*7c00*/  STG.E.U8 [R2.64], R0 ;  /* 0x0000000002007986 */ /* 0x000fe2000c101124 */
[----:B------:R-:W-:Y:S05]  /*7c10*/  EXIT ;  /* 0x000000000000794d */ /* 0x000fea0003800000 */
.L_x_3365:
        /* <DEDUP_REMOVED lines=17> */
.L_x_3372:
[----:B------:R-:W-:-:S04]  /*7d30*/  LOP3.LUT R0, R7, 0x80000000, RZ, 0xc0, !PT ;  /* 0x8000000007007812 */ /* 0x000fc800078ec0ff */
[----:B------:R-:W-:-:S04]  /*7d40*/  SHF.R.U32.HI R5, RZ, 0x18, R0 ;  /* 0x00000018ff057819 */ /* 0x000fc80000011600 */
[----:B------:R-:W-:-:S04]  /*7d50*/  LOP3.LUT R4, R4, R5, RZ, 0xfc, !PT ;  /* 0x0000000504047212 */ /* 0x000fc800078efcff */
[----:B------:R-:W-:Y:S02]  /*7d60*/  PRMT R0, R4, 0x7610, R0 ;  /* 0x0000761004007816 */ /* 0x000fe40000000000 */
.L_x_3371:
[----:B------:R-:W-:Y:S05]  /*7d70*/  BSYNC B0 ;  /* 0x0000000000007941 */ /* 0x000fea0003800000 */
.L_x_3370:
[----:B------:R-:W-:Y:S01]  /*7d80*/  STG.E.U8 [R2.64], R0 ;  /* 0x0000000002007986 */ /* 0x000fe2000c101124 */
[----:B------:R-:W-:Y:S05]  /*7d90*/  EXIT ;  /* 0x000000000000794d */ /* 0x000fea0003800000 */
.L_x_3364:
        /* <DEDUP_REMOVED lines=22> */
.L_x_3347:
        /* <DEDUP_REMOVED lines=20> */
.L_x_3374:
[----:B------:R-:W-:-:S04]  /*8040*/  LOP3.LUT R18, R18, 0xffff, RZ, 0xc0, !PT ;  /* 0x0000ffff12127812 */ /* 0x000fc800078ec0ff */
[----:B------:R-:W-:-:S05]  /*8050*/  PRMT R18, R18, 0x8880, RZ ;  /* 0x0000888012127816 */ /* 0x000fca00000000ff */
[----:B------:R-:W-:-:S05]  /*8060*/  IMAD.MOV.U32 R4, RZ, RZ, R18 ;  /* 0x000000ffff047224 */ /* 0x000fca00078e0012 */
[----:B------:R-:W-:-:S05]  /*8070*/  SHF.R.S32.HI R5, RZ, 0x1f, R4 ;  /* 0x0000001fff057819 */ /* 0x000fca0000011404 */
[----:B------:R-:W-:Y:S01]  /*8080*/  STG.E.64 [R2.64], R4 ;  /* 0x0000000402007986 */ /* 0x000fe2000c101b24 */
[----:B------:R-:W-:Y:S05]  /*8090*/  EXIT ;  /* 0x000000000000794d */ /* 0x000fea0003800000 */
.L_x_3373:
[----:B------:R-:W-:-:S04]  /*80a0*/  LOP3.LUT R18, R18, 0xffff, RZ, 0xc0, !PT ;  /* 0x0000ffff12127812 */ /* 0x000fc800078ec0ff */
[----:B------:R-:W-:-:S05]  /*80b0*/  PRMT R5, R18, 0x8880, RZ ;  /* 0x0000888012057816 */ /* 0x000fca00000000ff */
[----:B------:R-:W-:Y:S01]  /*80c0*/  STG.E [R2.64], R5 ;  /* 0x0000000502007986 */ /* 0x000fe2000c101924 */
[----:B------:R-:W-:Y:S05]  /*80d0*/  EXIT ;  /* 0x000000000000794d */ /* 0x000fea0003800000 */
.L_x_3375:
        /* <DEDUP_REMOVED lines=10> */
.L_x_29855:


//--------------------- .text._ZN2at6native18elementwise_kernelILi128ELi4EZNS0_22gpu_kernel_impl_nocastINS0_13BUnaryFunctorIbbbZZZNS0_21heaviside_kernel_cudaERNS_18TensorIteratorBaseEENKUlvE_clEvENKUlvE7_clEvEUlbbE_EEEEvS5_RKT_EUliE_EEviT1_ --------------------------
	.section	.text._ZN2at6native18elementwise_kernelILi128ELi4EZNS0_22gpu_kernel_impl_nocastINS0_13BUnaryFunctorIbbbZZZNS0_21heaviside_kernel_cudaERNS_18TensorIteratorBaseEENKUlvE_clEvENKUlvE7_clEvEUlbbE_EEEEvS5_RKT_EUliE_EEviT1_,"ax",@progbits
	.sectioninfo	@"SHI_REGISTERS=12"
	.align	128
        .global         _ZN2at6native18elementwise_kernelILi128ELi4EZNS0_22gpu_kernel_impl_nocastINS0_13BUnaryFunctorIbbbZZZNS0_21heaviside_kernel_cudaERNS_18TensorIteratorBaseEENKUlvE_clEvENKUlvE7_clEvEUlbbE_EEEEvS5_RKT_EUliE_EEviT1_
        .type           _ZN2at6native18elementwise_kernelILi128ELi4EZNS0_22gpu_kernel_impl_nocastINS0_13BUnaryFunctorIbbbZZZNS0_21heaviside_kernel_cudaERNS_18TensorIteratorBaseEENKUlvE_clEvENKUlvE7_clEvEUlbbE_EEEEvS5_RKT_EUliE_EEviT1_,@function
        .size           _ZN2at6native18elementwise_kernelILi128ELi4EZNS0_22gpu_kernel_impl_nocastINS0_13BUnaryFunctorIbbbZZZNS0_21heaviside_kernel_cudaERNS_18TensorIteratorBaseEENKUlvE_clEvENKUlvE7_clEvEUlbbE_EEEEvS5_RKT_EUliE_EEviT1_,(.L_x_29856 - _ZN2at6native18elementwise_kernelILi128ELi4EZNS0_22gpu_kernel_impl_nocastINS0_13BUnaryFunctorIbbbZZZNS0_21heaviside_kernel_cudaERNS_18TensorIteratorBaseEENKUlvE_clEvENKUlvE7_clEvEUlbbE_EEEEvS5_RKT_EUliE_EEviT1_)
        .other          _ZN2at6native18elementwise_kernelILi128ELi4EZNS0_22gpu_kernel_impl_nocastINS0_13BUnaryFunctorIbbbZZZNS0_21heaviside_kernel_cudaERNS_18TensorIteratorBaseEENKUlvE_clEvENKUlvE7_clEvEUlbbE_EEEEvS5_RKT_EUliE_EEviT1_,@"STO_CUDA_ENTRY STV_DEFAULT"
_ZN2at6native18elementwise_kernelILi128ELi4EZNS0_22gpu_kernel_impl_nocastINS0_13BUnaryFunctorIbbbZZZNS0_21heaviside_kernel_cudaERNS_18TensorIteratorBaseEENKUlvE_clEvENKUlvE7_clEvEUlbbE_EEEEvS5_RKT_EUliE_EEviT1_:
.text._ZN2at6native18elementwise_kernelILi128ELi4EZNS0_22gpu_kernel_impl_nocastINS0_13BUnaryFunctorIbbbZZZNS0_21heaviside_kernel_cudaERNS_18TensorIteratorBaseEENKUlvE_clEvENKUlvE7_clEvEUlbbE_EEEEvS5_RKT_EUliE_EEviT1_:
[----:B------:R-:W-:Y:S02]  /*0000*/  MOV R1, c[0x0][0x28] ;  /* 0x00000a0000017a02 */ /* 0x000fe40000000f00 */
[----:B------:R-:W0:Y:S01]  /*0010*/  S2R R2, SR_CTAID.X ;  /* 0x0000000000027919 */ /* 0x000e220000002500 */
[----:B------:R-:W-:Y:S01]  /*0020*/  ULDC.U8 UR4, c[0x0][0x371] ;  /* 0x0000dc4000047ab9 */ /* 0x000fe20000000000 */
[----:B------:R-:W-:Y:S01]  /*0030*/  BSSY B0, `(.L_x_3376) ;  /* 0x00000f5000007945 */ /* 0x000fe20003800000 */
[----:B------:R-:W-:Y:S01]  /*0040*/  MOV R0, UR4 ;  /* 0x0000000400007c02 */ /* 0x000fe20008000f00 */
[----:B------:R-:W0:Y:S01]  /*0050*/  S2R R3, SR_TID.X ;  /* 0x0000000000037919 */ /* 0x000e220000002100 */
[----:B------:R-:W-:Y:S01]  /*0060*/  ULDC.64 UR4, c[0x0][0x118] ;  /* 0x0000460000047ab9 */ /* 0x000fe20000000a00 */
[----:B0-----:R-:W-:-:S04]  /*0070*/  LEA R2, R2, R3, 0x9 ;  /* 0x0000000302027211 */ /* 0x001fc800078e48ff */
[----:B------:R-:W-:-:S13]  /*0080*/  ISETP.GE.AND P0, PT, R2, c[0x0][0x160], PT ;  /* 0x0000580002007a0c */ /* 0x000fda0003f06270 */
[----:B------:R-:W-:Y:S05]  /*0090*/  @P0 BRA `(.L_x_3377) ;  /* 0x00000ee000000947 */ /* 0x000fea0003800000 */
[----:B------:R-:W-:Y:S01]  /*00a0*/  ISETP.NE.AND P0, PT, RZ, c[0x0][0x168], PT ;  /* 0x00005a00ff007a0c */ /* 0x000fe20003f05270 */
[----:B------:R-:W-:Y:S01]  /*00b0*/  HFMA2.MMA R4, -RZ, RZ, 0, 0 ;  /* 0x00000000ff047435 */ /* 0x000fe200000001ff */
[----:B------:R-:W-:-:S11]  /*00c0*/  MOV R3, RZ ;  /* 0x000000ff00037202 */ /* 0x000fd60000000f00 */
[----:B------:R-:W-:Y:S05]  /*00d0*/  @!P0 BRA `(.L_x_3378) ;  /* 0x00000e0000008947 */ /* 0x000fea0003800000 */
[----:B------:R-:W-:Y:S02]  /*00e0*/  MOV R4, RZ ;  /* 0x000000ff00047202 */ /* 0x000fe40000000f00 */
[----:B------:R-:W-:-:S05]  /*00f0*/  MOV R5, R2 ;  /* 0x0000000200057202 */ /* 0x000fca0000000f00 */
[----:B------:R-:W-:-:S04]  /*0100*/  IMAD.HI.U32 R6, R2, c[0x0][0x170], R4 ;  /* 0x00005c0002067a27 */ /* 0x000fc800078e0004 */
[----:B------:R-:W-:Y:S01]  /*0110*/  IMAD.MOV.U32 R5, RZ, RZ, c[0x0][0x168] ;  /* 0x00005a00ff057624 */ /* 0x000fe200078e00ff */
[----:B------:R-:W-:-:S04]  /*0120*/  SHF.R.U32.HI R7, RZ, c[0x0][0x174], R6 ;  /* 0x00005d00ff077a19 */ /* 0x000fc80000011606 */
[----:B------:R-:W-:Y:S02]  /*0130*/  ISETP.NE.AND P0, PT, R5, 0x1, PT ;  /* 0x000000010500780c */ /* 0x000fe40003f05270 */
        /* <DEDUP_REMOVED lines=218> */
.L_x_3378:
[----:B------:R-:W-:-:S04]  /*0ee0*/  IADD3 R4, P0, R4, c[0x0][0x368], RZ ;  /* 0x0000da0004047a10 */ /* 0x000fc80007f1e0ff */
[----:B------:R-:W-:-:S05]  /*0ef0*/  IADD3.X R5, RZ, c[0x0][0x36c], RZ, P0, !PT ;  /* 0x0000db00ff057a10 */ /* 0x000fca00007fe4ff */
[----:B------:R-:W2:Y:S01]  /*0f00*/  LDG.E.U8 R4, [R4.64] ;  /* 0x0000000404047981 */ /* 0x000ea2000c1e1100 */
[----:B------:R-:W-:Y:S02]  /*0f10*/  IADD3 R6, P1, R3, c[0x0][0x360], RZ ;  /* 0x0000d80003067a10 */ /* 0x000fe40007f3e0ff */
[----:B------:R-:W-:Y:S02]  /*0f20*/  IADD3 R2, R2, 0x80, RZ ;  /* 0x0000008002027810 */ /* 0x000fe40007ffe0ff */
[----:B------:R-:W-:Y:S02]  /*0f30*/  IADD3.X R7, RZ, c[0x0][0x364], RZ, P1, !PT ;  /* 0x0000d900ff077a10 */ /* 0x000fe40000ffe4ff */
[----:B--2---:R-:W-:-:S04]  /*0f40*/  ISETP.NE.AND P0, PT, R4, RZ, PT ;  /* 0x000000ff0400720c */ /* 0x004fc80003f05270 */
[----:B------:R-:W-:-:S04]  /*0f50*/  SEL R3, RZ, 0x1, !P0 ;  /* 0x00000001ff037807 */ /* 0x000fc80004000000 */
[----:B------:R-:W-:-:S05]  /*0f60*/  SEL R3, R3, R0, P0 ;  /* 0x0000000003037207 */ /* 0x000fca0000000000 */
[----:B------:R0:W-:Y:S02]  /*0f70*/  STG.E.U8 [R6.64], R3 ;  /* 0x0000000306007986 */ /* 0x0001e4000c101104 */
.L_x_3377:
[----:B------:R-:W-:Y:S05]  /*0f80*/  BSYNC B0 ;  /* 0x0000000000007941 */ /* 0x000fea0003800000 */
.L_x_3376:
[----:B------:R-:W-:Y:S01]  /*0f90*/  ISETP.GE.AND P0, PT, R2, c[0x0][0x160], PT ;  /* 0x0000580002007a0c */ /* 0x000fe20003f06270 */
[----:B------:R-:W-:-:S12]  /*0fa0*/  BSSY B0, `(.L_x_3379) ;  /* 0x00001e0000007945 */ /* 0x000fd80003800000 */
[----:B------:R-:W-:Y:S05]  /*0fb0*/  @P0 BRA `(.L_x_3380) ;  /* 0x00001de000000947 */ /* 0x000fea0003800000 */
[----:B------:R-:W-:Y:S01]  /*0fc0*/  ISETP.NE.AND P0, PT, RZ, c[0x0][0x168], PT ;  /* 0x00005a00ff007a0c */ /* 0x000fe20003f05270 */
[----:B------:R-:W-:Y:S01]  /*0fd0*/  HFMA2.MMA R4, -RZ, RZ, 0, 0 ;  /* 0x00000000ff047435 */ /* 0x000fe200000001ff */
[----:B0-----:R-:W-:-:S11]  /*0fe0*/  MOV R3, RZ ;  /* 0x000000ff00037202 */ /* 0x001fd60000000f00 */
        /* <DEDUP_REMOVED lines=225> */
.L_x_3381:
        /* <DEDUP_REMOVED lines=8> */
[----:B------:R-:W-:Y:S02]  /*1e80*/  SEL R3, R3, R0, P0 ;  /* 0x0000000003037207 */ /* 0x000fe40000000000 */
[----:B------:R-:W-:-:S03]  /*1e90*/  ISETP.GE.AND P0, PT, R2, c[0x0][0x160], PT ;  /* 0x0000580002007a0c */ /* 0x000fc60003f06270 */
[----:B------:R0:W-:Y:S10]  /*1ea0*/  STG.E.U8 [R6.64], R3 ;  /* 0x0000000306007986 */ /* 0x0001f4000c101104 */
        /* <DEDUP_REMOVED lines=229> */
.L_x_3382:
        /* <DEDUP_REMOVED lines=10> */
.L_x_3380:
[----:B------:R-:W-:Y:S05]  /*2da0*/  BSYNC B0 ;  /* 0x0000000000007941 */ /* 0x000fea0003800000 */
.L_x_3379:
[----:B------:R-:W-:-:S13]  /*2db0*/  ISETP.GE.AND P0, PT, R2, c[0x0][0x160], PT ;  /* 0x0000580002007a0c */ /* 0x000fda0003f06270 */
[----:B------:R-:W-:Y:S05]  /*2dc0*/  @P0 EXIT ;  /* 0x000000000000094d */ /* 0x000fea0003800000 */
[----:B------:R-:W-:Y:S01]  /*2dd0*/  ISETP.NE.AND P0, PT, RZ, c[0x0][0x168], PT ;  /* 0x00005a00ff007a0c */ /* 0x000fe20003f05270 */
[----:B------:R-:W-:Y:S01]  /*2de0*/  HFMA2.MMA R4, -RZ, RZ, 0, 0 ;  /* 0x00000000ff047435 */ /* 0x000fe200000001ff */
[----:B0-----:R-:W-:-:S11]  /*2df0*/  MOV R3, RZ ;  /* 0x000000ff00037202 */ /* 0x001fd60000000f00 */
        /* <DEDUP_REMOVED lines=225> */
.L_x_3383:
[----:B------:R-:W-:-:S04]  /*3c10*/  IADD3 R4, P0, R4, c[0x0][0x368], RZ ;  /* 0x0000da0004047a10 */ /* 0x000fc80007f1e0ff */
[----:B------:R-:W-:-:S05]  /*3c20*/  IADD3.X R5, RZ, c[0x0][0x36c], RZ, P0, !PT ;  /* 0x0000db00ff057a10 */ /* 0x000fca00007fe4ff */
[----:B------:R-:W2:Y:S01]  /*3c30*/  LDG.E.U8 R4, [R4.64] ;  /* 0x0000000404047981 */ /* 0x000ea2000c1e1100 */
[----:B------:R-:W-:-:S04]  /*3c40*/  IADD3 R2, P1, R3, c[0x0][0x360], RZ ;  /* 0x0000d80003027a10 */ /* 0x000fc80007f3e0ff */
[----:B------:R-:W-:Y:S02]  /*3c50*/  IADD3.X R3, RZ, c[0x0][0x364], RZ, P1, !PT ;  /* 0x0000d900ff037a10 */ /* 0x000fe40000ffe4ff */
[----:B--2---:R-:W-:-:S13]  /*3c60*/  ISETP.NE.AND P0, PT, R4, RZ, PT ;  /* 0x000000ff0400720c */ /* 0x004fda0003f05270 */
[----:B------:R-:W-:-:S05]  /*3c70*/  @P0 SEL R0, RZ, 0x1, !P0 ;  /* 0x00000001ff000807 */ /* 0x000fca0004000000 */
[----:B------:R-:W-:Y:S01]  /*3c80*/  STG.E.U8 [R2.64], R0 ;  /* 0x0000000002007986 */ /* 0x000fe2000c101104 */
[----:B------:R-:W-:Y:S05]  /*3c90*/  EXIT ;  /* 0x000000000000794d */ /* 0x000fea0003800000 */
.L_x_3384:
        /* <DEDUP_REMOVED lines=14> */
.L_x_29856:


//--------------------- .text._ZN2at6native27unrolled_elementwise_kernelINS0_13BUnaryFunctorIbbbZZZNS0_21heaviside_kernel_cudaERNS_18TensorIteratorBaseEENKUlvE_clEvENKUlvE7_clEvEUlbbE_EESt5arrayIPcLm2EELi4E23TrivialOffsetCalculatorILi1EjESD_NS0_6memory15LoadWithoutCastENSE_16StoreWithoutCastEEEviT_T0_T2_T3_T4_T5_ --------------------------
	.section	.text._ZN2at6native27unrolled_elementwise_kernelINS0_13BUnaryFunctorIbbbZZZNS0_21heaviside_kernel_cudaERNS_18TensorIteratorBaseEENKUlvE_clEvENKUlvE7_clEvEUlbbE_EESt5arrayIPcLm2EELi4E23TrivialOffsetCalculatorILi1EjESD_NS0_6memory15LoadWithoutCastENSE_16StoreWithoutCastEEEviT_T0_T2_T3_T4_T5_,"ax",@progbits
	.sectioninfo	@"SHI_REGISTERS=18"
	.align	128
        .global         _ZN2at6native27unrolled_elementwise_kernelINS0_13BUnaryFunctorIbbbZZZNS0_21heaviside_kernel_cudaERNS_18TensorIteratorBaseEENKUlvE_clEvENKUlvE7_clEvEUlbbE_EESt5arrayIPcLm2EELi4E23TrivialOffsetCalculatorILi1EjESD_NS0_6memory15LoadWithoutCastENSE_16StoreWithoutCastEEEviT_T0_T2_T3_T4_T5_
        .type           _ZN2at6native27unrolled_elementwise_kernelINS0_13BUnaryFunctorIbbbZZZNS0_21heaviside_kernel_cudaERNS_18TensorIteratorBaseEENKUlvE_clEvENKUlvE7_clEvEUlbbE_EESt5arrayIPcLm2EELi4E23TrivialOffsetCalculatorILi1EjESD_NS0_6memory15LoadWithoutCastENSE_16StoreWithoutCastEEEviT_T0_T2_T3_T4_T5_,@function
        .size           _ZN2at6native27unrolled_elementwise_kernelINS0_13BUnaryFunctorIbbbZZZNS0_21heaviside_kernel_cudaERNS_18TensorIteratorBaseEENKUlvE_clEvENKUlvE7_clEvEUlbbE_EESt5arrayIPcLm2EELi4E23TrivialOffsetCalculatorILi1EjESD_NS0_6memory15LoadWithoutCastENSE_16StoreWithoutCastEEEviT_T0_T2_T3_T4_T5_,(.L_x_29857 - _ZN2at6native27unrolled_elementwise_kernelINS0_13BUnaryFunctorIbbbZZZNS0_21heaviside_kernel_cudaERNS_18TensorIteratorBaseEENKUlvE_clEvENKUlvE7_clEvEUlbbE_EESt5arrayIPcLm2EELi4E23TrivialOffsetCalculatorILi1EjESD_NS0_6memory15LoadWithoutCastENSE_16StoreWithoutCastEEEviT_T0_T2_T3_T4_T5_)
        .other          _ZN2at6native27unrolled_elementwise_kernelINS0_13BUnaryFunctorIbbbZZZNS0_21heaviside_kernel_cudaERNS_18TensorIteratorBaseEENKUlvE_clEvENKUlvE7_clEvEUlbbE_EESt5arrayIPcLm2EELi4E23TrivialOffsetCalculatorILi1EjESD_NS0_6memory15LoadWithoutCastENSE_16StoreWithoutCastEEEviT_T0_T2_T3_T4_T5_,@"STO_CUDA_ENTRY STV_DEFAULT"
_ZN2at6native27unrolled_elementwise_kernelINS0_13BUnaryFunctorIbbbZZZNS0_21heaviside_kernel_cudaERNS_18TensorIteratorBaseEENKUlvE_clEvENKUlvE7_clEvEUlbbE_EESt5arrayIPcLm2EELi4E23TrivialOffsetCalculatorILi1EjESD_NS0_6memory15LoadWithoutCastENSE_16StoreWithoutCastEEEviT_T0_T2_T3_T4_T5_:
.text._ZN2at6native27unrolled_elementwise_kernelINS0_13BUnaryFunctorIbbbZZZNS0_21heaviside_kernel_cudaERNS_18TensorIteratorBaseEENKUlvE_clEvENKUlvE7_clEvEUlbbE_EESt5arrayIPcLm2EELi4E23TrivialOffsetCalculatorILi1EjESD_NS0_6memory15LoadWithoutCastENSE_16StoreWithoutCastEEEviT_T0_T2_T3_T4_T5_:
        /* <DEDUP_REMOVED lines=12> */
[----:B------:R-:W-:-:S05]  /*00c0*/  @!P1 IMAD.X R5, RZ, RZ, c[0x0][0x174], P0 ;  /* 0x00005d00ff059624 */ /* 0x000fca00000e06ff */
[----:B------:R0:W2:Y:S01]  /*00d0*/  @!P1 LDG.E.U8 R4, [R4.64] ;  /* 0x0000000404049981 */ /* 0x0000a2000c1e1100 */
[----:B------:R-:W-:Y:S01]  /*00e0*/  @!P2 IMAD R8, R0, 0x200, R3 ;  /* 0x000002000008a824 */ /* 0x000fe200078e0203 */
[----:B------:R-:W-:-:S04]  /*00f0*/  @!P2 IADD3 R3, R3, 0x80, RZ ;  /* 0x000000800303a810 */ /* 0x000fc80007ffe0ff */
[----:B------:R-:W-:Y:S02]  /*0100*/  ISETP.GE.AND P3, PT, R3, R2, PT ;  /* 0x000000020300720c */ /* 0x000fe40003f66270 */
[----:B------:R-:W-:-:S11]  /*0110*/  @!P2 IADD3 R8, P4, R8, c[0x0][0x170], RZ ;  /* 0x00005c000808aa10 */ /* 0x000fd60007f9e0ff */
[----:B------:R-:W-:Y:S01]  /*0120*/  @!P3 IMAD R10, R0, 0x200, R3 ;  /* 0x00000200000ab824 */ /* 0x000fe200078e0203 */
[----:B------:R-:W-:-:S04]  /*0130*/  @!P3 IADD3 R3, R3, 0x80, RZ ;  /* 0x000000800303b810 */ /* 0x000fc80007ffe0ff */
[----:B------:R-:W-:Y:S01]  /*0140*/  @!P3 IADD3 R10, P5, R10, c[0x0][0x170], RZ ;  /* 0x00005c000a0aba10 */ /* 0x000fe20007fbe0ff */
[----:B------:R-:W-:-:S04]  /*0150*/  @!P2 IMAD.X R9, RZ, RZ, c[0x0][0x174], P4 ;  /* 0x00005d00ff09a624 */ /* 0x000fc800020e06ff */
[----:B------:R-:W-:Y:S01]  /*0160*/  @!P3 IMAD.X R11, RZ, RZ, c[0x0][0x174], P5 ;  /* 0x00005d00ff0bb624 */ /* 0x000fe200028e06ff */
[----:B------:R-:W3:Y:S04]  /*0170*/  @!P2 LDG.E.U8 R8, [R8.64] ;  /* 0x000000040808a981 */ /* 0x000ee8000c1e1100 */
[----:B------:R-:W4:Y:S01]  /*0180*/  @!P3 LDG.E.U8 R10, [R10.64] ;  /* 0x000000040a0ab981 */ /* 0x000f22000c1e1100 */
[----:B------:R-:W-:-:S13]  /*0190*/  ISETP.GE.AND P0, PT, R3, R2, PT ;  /* 0x000000020300720c */ /* 0x000fda0003f06270 */
[----:B------:R-:W-:-:S05]  /*01a0*/  @!P0 IMAD R6, R0, 0x200, R3 ;  /* 0x0000020000068824 */ /* 0x000fca00078e0203 */
[----:B------:R-:W-:-:S05]  /*01b0*/  @!P0 IADD3 R6, P4, R6, c[0x0][0x170], RZ ;  /* 0x00005c0006068a10 */ /* 0x000fca0007f9e0ff */
[----:B------:R-:W-:-:S05]  /*01c0*/  @!P0 IMAD.X R7, RZ, RZ, c[0x0][0x174], P4 ;  /* 0x00005d00ff078624 */ /* 0x000fca00020e06ff */
[----:B------:R1:W5:Y:S01]  /*01d0*/  @!P0 LDG.E.U8 R13, [R6.64] ;  /* 0x00000004060d8981 */ /* 0x000362000c1e1100 */
[----:B------:R-:W2:Y:S01]  /*01e0*/  LDC.U8 R3, c[0x0][0x165] ;  /* 0x00005940ff037b82 */ /* 0x000ea20000000000 */
[----:B------:R-:W-:Y:S01]  /*01f0*/  PRMT R12, RZ, 0x7610, R12 ;  /* 0x00007610ff0c7816 */ /* 0x000fe2000000000c */
[--C-:B0-----:R-:W-:Y:S02]  /*0200*/  IMAD.MOV.U32 R5, RZ, RZ, R15.reuse ;  /* 0x000000ffff057224 */ /* 0x101fe400078e000f */
[----:B-1----:R-:W-:Y:S01]  /*0210*/  @!P1 IMAD R6, R0, 0x200, R15 ;  /* 0x0000020000069824 */ /* 0x002fe200078e020f */
[----:B------:R-:W-:Y:S01]  /*0220*/  BSSY B0, `(.L_x_3385) ;  /* 0x0000026000007945 */ /* 0x000fe20003800000 */
[----:B--2---:R-:W-:Y:S02]  /*0230*/  @!P1 ISETP.NE.AND P4, PT, R4, RZ, PT ;  /* 0x000000ff0400920c */ /* 0x004fe40003f85270 */
[----:B------:R-:W-:Y:S02]  /*0240*/  IADD3 R4, R15, 0x80, RZ ;  /* 0x000000800f047810 */ /* 0x000fe40007ffe0ff */
[----:B------:R-:W-:-:S03]  /*0250*/  @!P1 SEL R12, RZ, 0x1, !P4 ;  /* 0x00000001ff0c9807 */ /* 0x000fc60006000000 */
[--C-:B------:R-:W-:Y:S01]  /*0260*/  @!P1 IMAD.MOV.U32 R5, RZ, RZ, R4.reuse ;  /* 0x000000ffff059224 */ /* 0x100fe200078e0004 */
[----:B------:R-:W-:Y:S02]  /*0270*/  PRMT R7, R12, 0x9910, RZ ;  /* 0x000099100c077816 */ /* 0x000fe400000000ff */
[----:B------:R-:W-:Y:S02]  /*0280*/  PRMT R4, RZ, 0x7610, R4 ;  /* 0x00007610ff047816 */ /* 0x000fe40000000004 */
[----:B---3--:R-:W-:Y:S02]  /*0290*/  @!P2 ISETP.NE.AND P4, PT, R8, RZ, PT ;  /* 0x000000ff0800a20c */ /* 0x008fe40003f85270 */
[----:B----4-:R-:W-:Y:S02]  /*02a0*/  @!P3 ISETP.NE.AND P5, PT, R10, RZ, PT ;  /* 0x000000ff0a00b20c */ /* 0x010fe40003fa5270 */
[----:B------:R-:W-:Y:S02]  /*02b0*/  PRMT R8, RZ, 0x7610, R8 ;  /* 0x00007610ff087816 */ /* 0x000fe40000000008 */
[----:B------:R-:W-:-:S02]  /*02c0*/  @!P2 SEL R4, RZ, 0x1, !P4 ;  /* 0x00000001ff04a807 */ /* 0x000fc40006000000 */
[----:B------:R-:W-:Y:S02]  /*02d0*/  @!P3 SEL R8, RZ, 0x1, !P5 ;  /* 0x00000001ff08b807 */ /* 0x000fe40006800000 */
[----:B------:R-:W-:Y:S02]  /*02e0*/  @!P1 IADD3 R6, P4, R6, c[0x0][0x168], RZ ;  /* 0x00005a0006069a10 */ /* 0x000fe40007f9e0ff */
[----:B------:R-:W-:-:S03]  /*02f0*/  ISETP.NE.AND P3, PT, R7, RZ, PT ;  /* 0x000000ff0700720c */ /* 0x000fc60003f65270 */
[----:B------:R-:W-:Y:S01]  /*0300*/  @!P1 IMAD.X R7, RZ, RZ, c[0x0][0x16c], P4 ;  /* 0x00005b00ff079624 */ /* 0x000fe200020e06ff */
[----:B------:R-:W-:-:S05]  /*0310*/  SEL R11, R3, R12, !P3 ;  /* 0x0000000c030b7207 */ /* 0x000fca0005800000 */
[----:B------:R0:W-:Y:S01]  /*0320*/  @!P1 STG.E.U8 [R6.64], R11 ;  /* 0x0000000b06009986 */ /* 0x0001e2000c101104 */
[----:B------:R-:W-:Y:S02]  /*0330*/  ISETP.GE.AND P2, PT, R5, R2, PT ;  /* 0x000000020500720c */ /* 0x000fe40003f46270 */
[----:B------:R-:W-:Y:S02]  /*0340*/  PRMT R9, R4, 0x9910, RZ ;  /* 0x0000991004097816 */ /* 0x000fe400000000ff */
[----:B------:R-:W-:Y:S02]  /*0350*/  PRMT R10, R8, 0x9910, RZ ;  /* 0x00009910080a7816 */ /* 0x000fe400000000ff */
[----:B------:R-:W-:Y:S02]  /*0360*/  ISETP.NE.AND P4, PT, R9, RZ, PT ;  /* 0x000000ff0900720c */ /* 0x000fe40003f85270 */
[----:B------:R-:W-:Y:S02]  /*0370*/  ISETP.NE.AND P5, PT, R10, RZ, PT ;  /* 0x000000ff0a00720c */ /* 0x000fe40003fa5270 */
[----:B-----5:R-:W-:-:S02]  /*0380*/  @!P0 ISETP.NE.AND P3, PT, R13, RZ, PT ;  /* 0x000000ff0d00820c */ /* 0x020fc40003f65270 */
[----:B------:R-:W-:Y:S02]  /*0390*/  PRMT R10, RZ, 0x7610, R10 ;  /* 0x00007610ff0a7816 */ /* 0x000fe4000000000a */
[C---:B------:R-:W-:Y:S02]  /*03a0*/  SEL R13, R3.reuse, R4, !P4 ;  /* 0x00000004030d7207 */ /* 0x040fe40006000000 */
[----:B------:R-:W-:Y:S01]  /*03b0*/  SEL R15, R3, R8, !P5 ;  /* 0x00000008030f7207 */ /* 0x000fe20006800000 */
        /* <DEDUP_REMOVED lines=12> */
.L_x_3386:
[----:B0-----:R-:W-:Y:S05]  /*0480*/  BSYNC B0 ;  /* 0x0000000000007941 */ /* 0x001fea0003800000 */
.L_x_3385:
[----:B------:R-:W-:Y:S02]  /*0490*/  ISETP.GE.AND P1, PT, R5, R2, PT ;  /* 0x000000020500720c */ /* 0x000fe40003f26270 */
[----:B------:R-:W-:-:S04]  /*04a0*/  @!P0 SEL R10, RZ, 0x1, !P3 ;  /* 0x00000001ff0a8807 */ /* 0x000fc80005800000 */
[----:B------:R-:W-:-:S07]  /*04b0*/  PRMT R2, R10, 0x9910, RZ ;  /* 0x000099100a027816 */ /* 0x000fce00000000ff */
[----:B------:R-:W-:Y:S05]  /*04c0*/  @P1 EXIT ;  /* 0x000000000000194d */ /* 0x000fea0003800000 */
[----:B------:R-:W-:Y:S02]  /*04d0*/  IMAD R5, R0, 0x200, R5 ;  /* 0x0000020000057824 */ /* 0x000fe400078e0205 */
[----:B------:R-:W-:-:S03]  /*04e0*/  IMAD.MOV.U32 R0, RZ, RZ, R2 ;  /* 0x000000ffff007224 */ /* 0x000fc600078e0002 */
[----:B------:R-:W-:Y:S02]  /*04f0*/  IADD3 R4, P1, R5, c[0x0][0x168], RZ ;  /* 0x00005a0005047a10 */ /* 0x000fe40007f3e0ff */
[----:B------:R-:W-:-:S03]  /*0500*/  ISETP.NE.AND P0, PT, R0, RZ, PT ;  /* 0x000000ff0000720c */ /* 0x000fc60003f05270 */
[----:B------:R-:W-:Y:S01]  /*0510*/  IMAD.X R5, RZ, RZ, c[0x0][0x16c], P1 ;  /* 0x00005b00ff057624 */ /* 0x000fe200008e06ff */
[----:B------:R-:W-:-:S05]  /*0520*/  SEL R3, R3, R10, !P0 ;  /* 0x0000000a03037207 */ /* 0x000fca0004000000 */
[----:B------:R-:W-:Y:S01]  /*0530*/  STG.E.U8 [R4.64], R3 ;  /* 0x0000000304007986 */ /* 0x000fe2000c101104 */
[----:B------:R-:W-:Y:S05]  /*0540*/  EXIT ;  /* 0x000000000000794d */ /* 0x000fea0003800000 */
.L_x_3387:
        /* <DEDUP_REMOVED lines=11> */
.L_x_29857:


//--------------------- .text._ZN2at6native29vectorized_elementwise_kernelILi2ENS0_13BUnaryFunctorIbbbZZZNS0_21heaviside_kernel_cudaERNS_18TensorIteratorBaseEENKUlvE_clEvENKUlvE7_clEvEUlbbE_EESt5arrayIPcLm2EEEEviT0_T1_ --------------------------
	.section	.text._ZN2at6native29vectorized_elementwise_kernelILi2ENS0_13BUnaryFunctorIbbbZZZNS0_21heaviside_kernel_cudaERNS_18TensorIteratorBaseEENKUlvE_clEvENKUlvE7_clEvEUlbbE_EESt5arrayIPcLm2EEEEviT0_T1_,"ax",@progbits
	.sectioninfo	@"SHI_REGISTERS=28"
	.align	128
        .global         _ZN2at6native29vectorized_elementwise_kernelILi2ENS0_13BUnaryFunctorIbbbZZZNS0_21heaviside_kernel_cudaERNS_18TensorIteratorBaseEENKUlvE_clEvENKUlvE7_clEvEUlbbE_EESt5arrayIPcLm2EEEEviT0_T1_
        .type           _ZN2at6native29vectorized_elementwise_kernelILi2ENS0_13BUnaryFunctorIbbbZZZNS0_21heaviside_kernel_cudaERNS_18TensorIteratorBaseEENKUlvE_clEvENKUlvE7_clEvEUlbbE_EESt5arrayIPcLm2EEEEviT0_T1_,@function
        .size           _ZN2at6native29vectorized_elementwise_kernelILi2ENS0_13BUnaryFunctorIbbbZZZNS0_21heaviside_kernel_cudaERNS_18TensorIteratorBaseEENKUlvE_clEvENKUlvE7_clEvEUlbbE_EESt5arrayIPcLm2EEEEviT0_T1_,(.L_x_29858 - _ZN2at6native29vectorized_elementwise_kernelILi2ENS0_13BUnaryFunctorIbbbZZZNS0_21heaviside_kernel_cudaERNS_18TensorIteratorBaseEENKUlvE_clEvENKUlvE7_clEvEUlbbE_EESt5arrayIPcLm2EEEEviT0_T1_)
        .other          _ZN2at6native29vectorized_elementwise_kernelILi2ENS0_13BUnaryFunctorIbbbZZZNS0_21heaviside_kernel_cudaERNS_18TensorIteratorBaseEENKUlvE_clEvENKUlvE7_clEvEUlbbE_EESt5arrayIPcLm2EEEEviT0_T1_,@"STO_CUDA_ENTRY STV_DEFAULT"
_ZN2at6native29vectorized_elementwise_kernelILi2ENS0_13BUnaryFunctorIbbbZZZNS0_21heaviside_kernel_cudaERNS_18TensorIteratorBaseEENKUlvE_clEvENKUlvE7_clEvEUlbbE_EESt5arrayIPcLm2EEEEviT0_T1_:
.text._ZN2at6native29vectorized_elementwise_kernelILi2ENS0_13BUnaryFunctorIbbbZZZNS0_21heaviside_kernel_cudaERNS_18TensorIteratorBaseEENKUlvE_clEvENKUlvE7_clEvEUlbbE_EESt5arrayIPcLm2EEEEviT0_T1_:
[----:B------:R-:W-:Y:S02]  /*0000*/  IMAD.MOV.U32 R1, RZ, RZ, c[0x0][0x28] ;  /* 0x00000a00ff017624 */ /* 0x000fe400078e00ff */
[----:B------:R-:W0:Y:S01]  /*0010*/  S2R R4, SR_CTAID.X ;  /* 0x0000000000047919 */ /* 0x000e220000002500 */
[----:B------:R-:W1:Y:S01]  /*0020*/  LDC.U8 R0, c[0x0][0x165] ;  /* 0x00005940ff007b82 */ /* 0x000e620000000000 */
[----:B------:R-:W-:Y:S01]  /*0030*/  ULDC.64 UR4, c[0x0][0x118] ;  /* 0x0000460000047ab9 */ /* 0x000fe20000000a00 */
[----:B0-----:R-:W-:-:S05]  /*0040*/  IMAD.SHL.U32 R4, R4, 0x400, RZ ;  /* 0x0000040004047824 */ /* 0x001fca00078e00ff */
[----:B------:R-:W-:-:S04]  /*0050*/  IADD3 R5, -R4, c[0x0][0x160], RZ ;  /* 0x0000580004057a10 */ /* 0x000fc80007ffe1ff */
[----:B------:R-:W-:-:S13]  /*0060*/  ISETP.GE.U32.AND P0, PT, R5, 0x400, PT ;  /* 0x000004000500780c */ /* 0x000fda0003f06070 */
[----:B------:R-:W-:Y:S05]  /*0070*/  @!P0 BRA `(.L_x_3388) ;  /* 0x0000034000008947 */ /* 0x000fea0003800000 */
[----:B-1----:R-:W0:Y:S01]  /*0080*/  S2R R9, SR_TID.X ;  /* 0x0000000000097919 */ /* 0x002e220000002100 */
[----:B------:R-:W-:-:S04]  /*0090*/  IADD3 R6, P0, R4, c[0x0][0x170], RZ ;  /* 0x00005c0004067a10 */ /* 0x000fc80007f1e0ff */
[----:B------:R-:W-:-:S05]  /*00a0*/  LEA.HI.X.SX32 R7, R4, c[0x0][0x174], 0x1, P0 ;  /* 0x00005d0004077a11 */ /* 0x000fca00000f0eff */
[----:B0-----:R-:W-:-:S05]  /*00b0*/  IMAD.WIDE.U32 R6, R9, 0x2, R6 ;  /* 0x0000000209067825 */ /* 0x001fca00078e0006 */
[----:B------:R-:W2:Y:S04]  /*00c0*/  LDG.E.U16 R5, [R6.64] ;  /* 0x0000000406057981 */ /* 0x000ea8000c1e1500 */
[----:B------:R-:W3:Y:S04]  /*00d0*/  LDG.E.U16 R8, [R6.64+0x100] ;  /* 0x0001000406087981 */ /* 0x000ee8000c1e1500 */
[----:B------:R-:W4:Y:S04]  /*00e0*/  LDG.E.U16 R10, [R6.64+0x200] ;  /* 0x00020004060a7981 */ /* 0x000f28000c1e1500 */
[----:B------:R0:W5:Y:S01]  /*00f0*/  LDG.E.U16 R11, [R6.64+0x300] ;  /* 0x00030004060b7981 */ /* 0x000162000c1e1500 */
[----:B------:R-:W-:-:S05]  /*0100*/  IADD3 R2, P0, R4, c[0x0][0x168], RZ ;  /* 0x00005a0004027a10 */ /* 0x000fca0007f1e0ff */
[----:B------:R-:W-:-:S04]  /*0110*/  IMAD.X R3, RZ, RZ, c[0x0][0x16c], P0 ;  /* 0x00005b00ff037624 */ /* 0x000fc800000e06ff */
[----:B------:R-:W-:Y:S01]  /*0120*/  IMAD.WIDE R2, R9, 0x2, R2 ;  /* 0x0000000209027825 */ /* 0x000fe200078e0202 */
[----:B--2---:R-:W-:-:S04]  /*0130*/  PRMT R4, R5, 0x7770, RZ ;  /* 0x0000777005047816 */ /* 0x004fc800000000ff */
[----:B------:R-:W-:Y:S02]  /*0140*/  ISETP.NE.AND P6, PT, R4, RZ, PT ;  /* 0x000000ff0400720c */ /* 0x000fe40003fc5270 */
[----:B------:R-:W-:Y:S02]  /*0150*/  PRMT R4, R5, 0x7771, RZ ;  /* 0x0000777105047816 */ /* 0x000fe400000000ff */
[----:B---3--:R-:W-:Y:S02]  /*0160*/  PRMT R5, R8, 0x7770, RZ ;  /* 0x0000777008057816 */ /* 0x008fe400000000ff */
[----:B------:R-:W-:Y:S02]  /*0170*/  ISETP.NE.AND P5, PT, R4, RZ, PT ;  /* 0x000000ff0400720c */ /* 0x000fe40003fa5270 */
[----:B----4-:R-:W-:Y:S02]  /*0180*/  PRMT R4, R10, 0x7771, RZ ;  /* 0x000077710a047816 */ /* 0x010fe400000000ff */
[----:B------:R-:W-:-:S02]  /*0190*/  ISETP.NE.AND P4, PT, R5, RZ, PT ;  /* 0x000000ff0500720c */ /* 0x000fc40003f85270 */
[----:B0-----:R-:W-:Y:S02]  /*01a0*/  SEL R7, RZ, 0x1, !P6 ;  /* 0x00000001ff077807 */ /* 0x001fe40007000000 */
[----:B------:R-:W-:Y:S02]  /*01b0*/  PRMT R8, R8, 0x7771, RZ ;  /* 0x0000777108087816 */ /* 0x000fe400000000ff */
[----:B------:R-:W-:Y:S02]  /*01c0*/  PRMT R9, R10, 0x7770, RZ ;  /* 0x000077700a097816 */ /* 0x000fe400000000ff */
[C---:B-----5:R-:W-:Y:S02]  /*01d0*/  PRMT R5, R11.reuse, 0x7771, RZ ;  /* 0x000077710b057816 */ /* 0x060fe400000000ff */
[----:B------:R-:W-:Y:S02]  /*01e0*/  PRMT R6, R11, 0x7770, RZ ;  /* 0x000077700b067816 */ /* 0x000fe400000000ff */
[----:B------:R-:W-:-:S02]  /*01f0*/  ISETP.NE.AND P1, PT, R4, RZ, PT ;  /* 0x000000ff0400720c */ /* 0x000fc40003f25270 */
[----:B------:R-:W-:Y:S02]  /*0200*/  SEL R4, R7, R0, P6 ;  /* 0x0000000007047207 */ /* 0x000fe40003000000 */
[----:B------:R-:W-:Y:S02]  /*0210*/  ISETP.NE.AND P3, PT, R8, RZ, PT ;  /* 0x000000ff0800720c */ /* 0x000fe40003f65270 */
[----:B------:R-:W-:Y:S02]  /*0220*/  ISETP.NE.AND P2, PT, R9, RZ, PT ;  /* 0x000000ff0900720c */ /* 0x000fe40003f45270 */
[----:B------:R-:W-:Y:S02]  /*0230*/  ISETP.NE.AND P6, PT, R5, RZ, PT ;  /* 0x000000ff0500720c */ /* 0x000fe40003fc5270 */
[----:B------:R-:W-:Y:S02]  /*0240*/  ISETP.NE.AND P0, PT, R6, RZ, PT ;  /* 0x000000ff0600720c */ /* 0x000fe40003f05270 */
[----:B------:R-:W-:-:S02]  /*0250*/  SEL R5, RZ, 0x1, !P5 ;  /* 0x00000001ff057807 */ /* 0x000fc40006800000 */
[----:B------:R-:W-:Y:S02]  /*0260*/  SEL R7, RZ, 0x1, !P4 ;  /* 0x00000001ff077807 */ /* 0x000fe40006000000 */
[----:B------:R-:W-:Y:S02]  /*0270*/  SEL R9, RZ, 0x1, !P3 ;  /* 0x00000001ff097807 */ /* 0x000fe40005800000 */
[----:B------:R-:W-:Y:S02]  /*0280*/  SEL R11, RZ, 0x1, !P2 ;  /* 0x00000001ff0b7807 */ /* 0x000fe40005000000 */
[----:B------:R-:W-:Y:S02]  /*0290*/  SEL R13, RZ, 0x1, !P1 ;  /* 0x00000001ff0d7807 */ /* 0x000fe40004800000 */
[----:B------:R-:W-:Y:S02]  /*02a0*/  SEL R17, RZ, 0x1, !P6 ;  /* 0x00000001ff117807 */ /* 0x000fe40007000000 */
[----:B------:R-:W-:-:S02]  /*02b0*/  SEL R15, RZ, 0x1, !P0 ;  /* 0x00000001ff0f7807 */ /* 0x000fc40004000000 */
[-C--:B------:R-:W-:Y:S02]  /*02c0*/  SEL R5, R5, R0.reuse, P5 ;  /* 0x0000000005057207 */ /* 0x080fe40002800000 */
[-C--:B------:R-:W-:Y:S02]  /*02d0*/  SEL R6, R7, R0.reuse, P4 ;  /* 0x0000000007067207 */ /* 0x080fe40002000000 */
[-C--:B------:R-:W-:Y:S02]  /*02e0*/  SEL R9, R9, R0.reuse, P3 ;  /* 0x0000000009097207 */ /* 0x080fe40001800000 */
[-C--:B------:R-:W-:Y:S02]  /*02f0*/  SEL R8, R11, R0.reuse, P2 ;  /* 0x000000000b087207 */ /* 0x080fe40001000000 */
[-C--:B------:R-:W-:Y:S02]  /*0300*/  SEL R13, R13, R0.reuse, P1 ;  /* 0x000000000d0d7207 */ /* 0x080fe40000800000 */
[----:B------:R-:W-:-:S02]  /*0310*/  SEL R17, R17, R0, P6 ;  /* 0x0000000011117207 */ /* 0x000fc40003000000 */
[----:B------:R-:W-:Y:S02]  /*0320*/  SEL R0, R15, R0, P0 ;  /* 0x000000000f007207 */ /* 0x000fe40000000000 */
        /* <DEDUP_REMOVED lines=9> */
.L_x_3388:
[----:B-1----:R-:W0:Y:S02]  /*03c0*/  S2R R17, SR_TID.X ;  /* 0x0000000000117919 */ /* 0x002e240000002100 */
[C---:B0-----:R-:W-:Y:S01]  /*03d0*/  ISETP.GE.AND P6, PT, R17.reuse, R5, PT ;  /* 0x000000051100720c */ /* 0x041fe20003fc6270 */
[----:B------:R-:W-:Y:S01]  /*03e0*/  IMAD.MOV.U32 R16, RZ, RZ, R17 ;  /* 0x000000ffff107224 */ /* 0x000fe200078e0011 */
[----:B------:R-:W-:-:S11]  /*03f0*/  IADD3 R18, R17, 0x80, RZ ;  /* 0x0000008011127810 */ /* 0x000fd60007ffe0ff */
[----:B------:R-:W-:-:S05]  /*0400*/  @!P6 IMAD.MOV.U32 R16, RZ, RZ, R18 ;  /* 0x000000ffff10e224 */ /* 0x000fca00078e0012 */
[----:B------:R-:W-:-:S13]  /*0410*/  ISETP.GE.AND P2, PT, R16, R5, PT ;  /* 0x000000051000720c */ /* 0x000fda0003f46270 */
[----:B------:R-:W-:-:S05]  /*0420*/  @!P2 IMAD.IADD R6, R4, 0x1, R16 ;  /* 0x000000010406a824 */ /* 0x000fca00078e0210 */
[----:B------:R-:W-:-:S05]  /*0430*/  @!P2 IADD3 R6, P0, R6, c[0x0][0x170], RZ ;  /* 0x00005c000606aa10 */ /* 0x000fca0007f1e0ff */
[----:B------:R-:W-:Y:S02]  /*0440*/  @!P2 IMAD.X R7, RZ, RZ, c[0x0][0x174], P0 ;  /* 0x00005d00ff07a624 */ /* 0x000fe400000e06ff */
[----:B------:R-:W-:-:S03]  /*0450*/  @!P6 IMAD.IADD R2, R4, 0x1, R17 ;  /* 0x000000010402e824 */ /* 0x000fc600078e0211 */
[----:B------:R-:W2:Y:S02]  /*0460*/  @!P2 LDG.E.U8 R6, [R6.64] ;  /* 0x000000040606a981 */ /* 0x000ea4000c1e1100 */
[----:B------:R-:W-:-:S05]  /*0470*/  @!P6 IADD3 R2, P0, R2, c[0x0][0x170], RZ ;  /* 0x00005c000202ea10 */ /* 0x000fca0007f1e0ff */
[----:B------:R-:W-:-:S05]  /*0480*/  @!P6 IMAD.X R3, RZ, RZ, c[0x0][0x174], P0 ;  /* 0x00005d00ff03e624 */ /* 0x000fca00000e06ff */
[----:B------:R-:W3:Y:S01]  /*0490*/  @!P6 LDG.E.U8 R2, [R2.64] ;  /* 0x000000040202e981 */ /* 0x000ee2000c1e1100 */
[----:B------:R-:W-:Y:S02]  /*04a0*/  @!P2 IADD3 R16, R16, 0x80, RZ ;  /* 0x000000801010a810 */ /* 0x000fe40007ffe0ff */
[----:B------:R-:W-:Y:S02]  /*04b0*/  PRMT R19, RZ, 0x7610, R19 ;  /* 0x00007610ff137816 */ /* 0x000fe40000000013 */
[----:B------:R-:W-:Y:S02]  /*04c0*/  ISETP.GE.AND P5, PT, R16, R5, PT ;  /* 0x000000051000720c */ /* 0x000fe40003fa6270 */
[----:B------:R-:W-:Y:S02]  /*04d0*/  PRMT R23, RZ, 0x7610, R23 ;  /* 0x00007610ff177816 */ /* 0x000fe40000000017 */
[----:B------:R-:W-:-:S09]  /*04e0*/  P2R R22, PR, RZ, 0x20 ;  /* 0x00000020ff167803 */ /* 0x000fd20000000000 */
        /* <DEDUP_REMOVED lines=10> */
[----:B------:R-:W-:Y:S02]  /*0590*/  @!P3 IADD3 R16, R16, 0x80, RZ ;  /* 0x000000801010b810 */ /* 0x000fe40007ffe0ff */
[----:B--2---:R-:W-:-:S04]  /*05a0*/  @!P2 ISETP.NE.AND P4, PT, R6, RZ, PT ;  /* 0x000000ff0600a20c */ /* 0x004fc80003f85270 */
[----:B------:R-:W-:Y:S02]  /*05b0*/  @!P2 SEL R19, RZ, 0x1, !P4 ;  /* 0x00000001ff13a807 */ /* 0x000fe40006000000 */
[----:B------:R-:W-:Y:S02]  /*05c0*/  @!P5 IADD3 R6, P2, R8, c[0x0][0x170], RZ ;  /* 0x00005c000806da10 */ /* 0x000fe40007f5e0ff */
[----:B------:R-:W-:-:S03]  /*05d0*/  @!P1 IADD3 R10, P4, R10, c[0x0][0x170], RZ ;  /* 0x00005c000a0a9a10 */ /* 0x000fc60007f9e0ff */
[----:B------:R-:W-:Y:S01]  /*05e0*/  @!P5 IMAD.X R7, RZ, RZ, c[0x0][0x174], P2 ;  /* 0x00005d00ff07d624 */ /* 0x000fe200010e06ff */
[----:B------:R-:W-:Y:S01]  /*05f0*/  ISETP.GE.AND P2, PT, R16, R5, PT ;  /* 0x000000051000720c */ /* 0x000fe20003f46270 */
[----:B------:R-:W-:Y:S01]  /*0600*/  @!P1 IMAD.X R11, RZ, RZ, c[0x0][0x174], P4 ;  /* 0x00005d00ff0b9624 */ /* 0x000fe200020e06ff */
[----:B------:R-:W-:-:S04]  /*0610*/  @!P0 IADD3 R8, P4, R9, c[0x0][0x170], RZ ;  /* 0x00005c0009088a10 */ /* 0x000fc80007f9e0ff */
[----:B------:R0:W2:Y:S01]  /*0620*/  @!P1 LDG.E.U8 R10, [R10.64] ;  /* 0x000000040a0a9981 */ /* 0x0000a2000c1e1100 */
[----:B------:R-:W-:Y:S01]  /*0630*/  @!P0 IMAD.X R9, RZ, RZ, c[0x0][0x174], P4 ;  /* 0x00005d00ff098624 */ /* 0x000fe200020e06ff */
[----:B---3--:R-:W-:-:S04]  /*0640*/  @!P6 ISETP.NE.AND P4, PT, R2, RZ, PT ;  /* 0x000000ff0200e20c */ /* 0x008fc80003f85270 */
[----:B------:R-:W-:Y:S01]  /*0650*/  @!P6 SEL R23, RZ, 0x1, !P4 ;  /* 0x00000001ff17e807 */ /* 0x000fe20006000000 */
[----:B------:R-:W-:Y:S01]  /*0660*/  @!P2 IMAD.IADD R14, R4, 0x1, R16 ;  /* 0x00000001040ea824 */ /* 0x000fe200078e0210 */
[----:B------:R-:W-:Y:S01]  /*0670*/  @!P3 IADD3 R12, P4, R12, c[0x0][0x170], RZ ;  /* 0x00005c000c0cba10 */ /* 0x000fe20007f9e0ff */
[----:B------:R1:W3:Y:S01]  /*0680*/  @!P0 LDG.E.U8 R8, [R8.64] ;  /* 0x0000000408088981 */ /* 0x0002e2000c1e1100 */
[----:B------:R-:W-:Y:S02]  /*0690*/  PRMT R2, R23, 0x9910, RZ ;  /* 0x0000991017027816 */ /* 0x000fe400000000ff */
[----:B------:R-:W-:Y:S01]  /*06a0*/  @!P2 IADD3 R16, R16, 0x80, RZ ;  /* 0x000000801010a810 */ /* 0x000fe20007ffe0ff */
[----:B------:R-:W-:Y:S01]  /*06b0*/  @!P3 IMAD.X R13, RZ, RZ, c[0x0][0x174], P4 ;  /* 0x00005d00ff0db624 */ /* 0x000fe200020e06ff */
[----:B------:R-:W-:-:S04]  /*06c0*/  @!P2 IADD3 R14, P4, R14, c[0x0][0x170], RZ ;  /* 0x00005c000e0eaa10 */ /* 0x000fc80007f9e0ff */
[----:B------:R4:W5:Y:S01]  /*06d0*/  @!P3 LDG.E.U8 R12, [R12.64] ;  /* 0x000000040c0cb981 */ /* 0x000962000c1e1100 */
[----:B------:R-:W-:Y:S01]  /*06e0*/  @!P2 IMAD.X R15, RZ, RZ, c[0x0][0x174], P4 ;  /* 0x00005d00ff0fa624 */ /* 0x000fe200020e06ff */
[----:B------:R-:W-:Y:S01]  /*06f0*/  ISETP.NE.AND P4, PT, R2, RZ, PT ;  /* 0x000000ff0200720c */ /* 0x000fe20003f85270 */
[----:B------:R-:W-:-:S03]  /*0700*/  @!P6 IMAD.IADD R2, R4, 0x1, R17 ;  /* 0x000000010402e824 */ /* 0x000fc600078e0211 */
[----:B------:R-:W-:Y:S01]  /*0710*/  SEL R23, R0, R23, !P4 ;  /* 0x0000001700177207 */ /* 0x000fe20006000000 */
[----:B------:R-:W2:Y:S01]  /*0720*/  @!P2 LDG.E.U8 R14, [R14.64] ;  /* 0x000000040e0ea981 */ /* 0x000ea2000c1e1100 */
[----:B------:R-:W-:-:S05]  /*0730*/  @!P6 IADD3 R2, P4, R2, c[0x0][0x168], RZ ;  /* 0x00005a000202ea10 */ /* 0x000fca0007f9e0ff */
[----:B------:R-:W-:Y:S01]  /*0740*/  @!P6 IMAD.X R3, RZ, RZ, c[0x0][0x16c], P4 ;  /* 0x00005b00ff03e624 */ /* 0x000fe200020e06ff */
[----:B------:R-:W-:-:S13]  /*0750*/  ISETP.GE.AND P4, PT, R16, R5, PT ;  /* 0x000000051000720c */ /* 0x000fda0003f86270 */
[----:B------:R-:W-:-:S05]  /*0760*/  @!P4 IMAD.IADD R20, R4, 0x1, R16 ;  /* 0x000000010414c824 */ /* 0x000fca00078e0210 */
[----:B------:R-:W-:-:S05]  /*0770*/  @!P4 IADD3 R20, P5, R20, c[0x0][0x170], RZ ;  /* 0x00005c001414ca10 */ /* 0x000fca0007fbe0ff */
[----:B------:R-:W-:Y:S01]  /*0780*/  @!P4 IMAD.X R21, RZ, RZ, c[0x0][0x174], P5 ;  /* 0x00005d00ff15c624 */ /* 0x000fe200028e06ff */
[----:B------:R-:W-:-:S04]  /*0790*/  ISETP.NE.AND P5, PT, R22, RZ, PT ;  /* 0x000000ff1600720c */ /* 0x000fc80003fa5270 */
[----:B------:R-:W2:Y:S09]  /*07a0*/  @!P4 LDG.E.U8 R20, [R20.64] ;  /* 0x000000041414c981 */ /* 0x000eb2000c1e1100 */
[----:B------:R0:W2:Y:S01]  /*07b0*/  @!P5 LDG.E.U8 R6, [R6.64] ;  /* 0x000000040606d981 */ /* 0x0000a2000c1e1100 */
[----:B------:R-:W-:-:S03]  /*07c0*/  @!P6 IMAD.MOV.U32 R17, RZ, RZ, R18 ;  /* 0x000000ffff11e224 */ /* 0x000fc600078e0012 */
[----:B------:R4:W-:Y:S01]  /*07d0*/  @!P6 STG.E.U8 [R2.64], R23 ;  /* 0x000000170200e986 */ /* 0x0009e2000c101104 */
[----:B------:R-:W-:Y:S02]  /*07e0*/  PRMT R25, RZ, 0x7610, R25 ;  /* 0x00007610ff197816 */ /* 0x000fe40000000019 */
[----:B-1----:R-:W-:Y:S02]  /*07f0*/  PRMT R9, RZ, 0x7610, R9 ;  /* 0x00007610ff097816 */ /* 0x002fe40000000009 */
[----:B0-----:R-:W-:Y:S02]  /*0800*/  PRMT R7, RZ, 0x7610, R7 ;  /* 0x00007610ff077816 */ /* 0x001fe40000000007 */
[----:B----4-:R-:W-:Y:S02]  /*0810*/  PRMT R13, RZ, 0x7610, R13 ;  /* 0x00007610ff0d7816 */ /* 0x010fe4000000000d */
[----:B------:R-:W-:Y:S02]  /*0820*/  PRMT R11, RZ, 0x7610, R11 ;  /* 0x00007610ff0b7816 */ /* 0x000fe4000000000b */
[----:B------:R-:W-:Y:S01]  /*0830*/  PRMT R3, RZ, 0x7610, R3 ;  /* 0x00007610ff037816 */ /* 0x000fe20000000003 */
[----:B------:R-:W-:Y:S01]  /*0840*/  BSSY B0, `(.L_x_3389) ;  /* 0x000004e000007945 */ /* 0x000fe20003800000 */
[----:B------:R-:W-:Y:S01]  /*0850*/  BSSY B1, `(.L_x_3390) ;  /* 0x0000046000017945 */ /* 0x000fe20003800000 */
[----:B--2---:R-:W-:-:S02]  /*0860*/  @!P5 ISETP.NE.AND P6, PT, R6, RZ, PT ;  /* 0x000000ff0600d20c */ /* 0x004fc40003fc5270 */
[----:B------:R-:W-:Y:S02]  /*0870*/  PRMT R6, R19, 0x9910, RZ ;  /* 0x0000991013067816 */ /* 0x000fe400000000ff */
[----:B------:R-:W-:Y:S02]  /*0880*/  @!P5 SEL R25, RZ, 0x1, !P6 ;  /* 0x00000001ff19d807 */ /* 0x000fe40007000000 */
[----:B------:R-:W-:Y:S02]  /*0890*/  @!P1 ISETP.NE.AND P6, PT, R10, RZ, PT ;  /* 0x000000ff0a00920c */ /* 0x000fe40003fc5270 */
[----:B---3--:R-:W-:Y:S02]  /*08a0*/  @!P0 ISETP.NE.AND P5, PT, R8, RZ, PT ;  /* 0x000000ff0800820c */ /* 0x008fe40003fa5270 */
[----:B------:R-:W-:Y:S02]  /*08b0*/  @!P1 SEL R7, RZ, 0x1, !P6 ;  /* 0x00000001ff079807 */ /* 0x000fe40007000000 */
[----:B------:R-:W-:-:S02]  /*08c0*/  ISETP.NE.AND P1, PT, R6, RZ, PT ;  /* 0x000000ff0600720c */ /* 0x000fc40003f25270 */
[----:B------:R-:W-:Y:S02]  /*08d0*/  @!P0 SEL R9, RZ, 0x1, !P5 ;  /* 0x00000001ff098807 */ /* 0x000fe40006800000 */
[----:B-----5:R-:W-:Y:S02]  /*08e0*/  @!P3 ISETP.NE.AND P6, PT, R12, RZ, PT ;  /* 0x000000ff0c00b20c */ /* 0x020fe40003fc5270 */
[----:B------:R-:W-:Y:S02]  /*08f0*/  @!P2 ISETP.NE.AND P5, PT, R14, RZ, PT ;  /* 0x000000ff0e00a20c */ /* 0x000fe40003fa5270 */
[----:B------:R-:W-:Y:S02]  /*0900*/  @!P4 ISETP.NE.AND P0, PT, R20, RZ, PT ;  /* 0x000000ff1400c20c */ /* 0x000fe40003f05270 */
[----:B------:R-:W-:Y:S02]  /*0910*/  SEL R19, R0, R19, !P1 ;  /* 0x0000001300137207 */ /* 0x000fe40004800000 */
[----:B------:R-:W-:-:S02]  /*0920*/  ISETP.GE.AND P1, PT, R17, R5, PT ;  /* 0x000000051100720c */ /* 0x000fc40003f26270 */
[----:B------:R-:W-:Y:S02]  /*0930*/  PRMT R2, R25, 0x9910, RZ ;  /* 0x0000991019027816 */ /* 0x000fe400000000ff */
[----:B------:R-:W-:Y:S02]  /*0940*/  PRMT R6, R7, 0x9910, RZ ;  /* 0x0000991007067816 */ /* 0x000fe400000000ff */
[----:B------:R-:W-:Y:S02]  /*0950*/  @!P3 SEL R3, RZ, 0x1, !P6 ;  /* 0x00000001ff03b807 */ /* 0x000fe40007000000 */
[----:B------:R-:W-:Y:S02]  /*0960*/  @!P2 SEL R13, RZ, 0x1, !P5 ;  /* 0x00000001ff0da807 */ /* 0x000fe40006800000 */
[----:B------:R-:W-:Y:S02]  /*0970*/  @!P4 SEL R11, RZ, 0x1, !P0 ;  /* 0x00000001ff0bc807 */ /* 0x000fe40004000000 */
[----:B------:R-:W-:-:S02]  /*0980*/  ISETP.NE.AND P3, PT, R2, RZ, PT ;  /* 0x000000ff0200720c */ /* 0x000fc40003f65270 */
[----:B------:R-:W-:Y:S02]  /*0990*/  ISETP.NE.AND P6, PT, R6, RZ, PT ;  /* 0x000000ff0600720c */ /* 0x000fe40003fc5270 */
[----:B------:R-:W-:Y:S02]  /*09a0*/  PRMT R2, R9, 0x9910, RZ ;  /* 0x0000991009027816 */ /* 0x000fe400000000ff */
[----:B------:R-:W-:Y:S02]  /*09b0*/  PRMT R6, R3, 0x9910, RZ ;  /* 0x0000991003067816 */ /* 0x000fe400000000ff */
[----:B------:R-:W-:Y:S02]  /*09c0*/  PRMT R8, R13, 0x9910, RZ ;  /* 0x000099100d087816 */ /* 0x000fe400000000ff */
[----:B------:R-:W-:Y:S02]  /*09d0*/  PRMT R10, R11, 0x9910, RZ ;  /* 0x000099100b0a7816 */ /* 0x000fe400000000ff */
[----:B------:R-:W-:-:S02]  /*09e0*/  ISETP.NE.AND P5, PT, R2, RZ, PT ;  /* 0x000000ff0200720c */ /* 0x000fc40003fa5270 */
[----:B------:R-:W-:Y:S02]  /*09f0*/  ISETP.NE.AND P4, PT, R6, RZ, PT ;  /* 0x000000ff0600720c */ /* 0x000fe40003f85270 */
[----:B------:R-:W-:Y:S02]  /*0a00*/  ISETP.NE.AND P2, PT, R8, RZ, PT ;  /* 0x000000ff0800720c */ /* 0x000fe40003f45270 */
[----:B------:R-:W-:Y:S02]  /*0a10*/  ISETP.NE.AND P0, PT, R10, RZ, PT ;  /* 0x000000ff0a00720c */ /* 0x000fe40003f05270 */
[C---:B------:R-:W-:Y:S02]  /*0a20*/  SEL R25, R0.reuse, R25, !P3 ;  /* 0x0000001900197207 */ /* 0x040fe40005800000 */
[C---:B------:R-:W-:Y:S02]  /*0a30*/  SEL R15, R0.reuse, R7, !P6 ;  /* 0x00000007000f7207 */ /* 0x040fe40007000000 */
[----:B------:R-:W-:-:S02]  /*0a40*/  SEL R9, R0, R9, !P5 ;  /* 0x0000000900097207 */ /* 0x000fc40006800000 */
[C---:B------:R-:W-:Y:S02]  /*0a50*/  SEL R3, R0.reuse, R3, !P4 ;  /* 0x0000000300037207 */ /* 0x040fe40006000000 */
[C---:B------:R-:W-:Y:S02]  /*0a60*/  SEL R2, R0.reuse, R13, !P2 ;  /* 0x0000000d00027207 */ /* 0x040fe40005000000 */
        /* <DEDUP_REMOVED lines=14> */
.L_x_3391:
[----:B------:R-:W-:-:S13]  /*0b50*/  ISETP.GE.AND P0, PT, R17, R5, PT ;  /* 0x000000051100720c */ /* 0x000fda0003f06270 */
[----:B------:R-:W-:Y:S05]  /*0b60*/  @P0 BRA `(.L_x_3393) ;  /* 0x000000c000000947 */ /* 0x000fea0003800000 */
[----:B0-----:R-:W-:Y:S01]  /*0b70*/  IMAD.IADD R6, R4, 0x1, R17 ;  /* 0x0000000104067824 */ /* 0x001fe200078e0211 */
[----:B------:R-:W-:-:S04]  /*0b80*/  IADD3 R17, R17, 0x80, RZ ;  /* 0x0000008011117810 */ /* 0x000fc80007ffe0ff */
[----:B------:R-:W-:-:S05]  /*0b90*/  IADD3 R6, P0, R6, c[0x0][0x168], RZ ;  /* 0x00005a0006067a10 */ /* 0x000fca0007f1e0ff */
[----:B------:R-:W-:-:S05]  /*0ba0*/  IMAD.X R7, RZ, RZ, c[0x0][0x16c], P0 ;  /* 0x00005b00ff077624 */ /* 0x000fca00000e06ff */
[----:B------:R0:W-:Y:S03]  /*0bb0*/  STG.E.U8 [R6.64], R15 ;  /* 0x0000000f06007986 */ /* 0x0001e6000c101104 */
.L_x_3392:
[----:B------:R-:W-:-:S13]  /*0bc0*/  ISETP.GE.AND P0, PT, R17, R5, PT ;  /* 0x000000051100720c */ /* 0x000fda0003f06270 */
[----:B------:R-:W-:Y:S05]  /*0bd0*/  @P0 BRA `(.L_x_3394) ;  /* 0x000000d000000947 */ /* 0x000fea0003800000 */
[----:B0-----:R-:W-:Y:S01]  /*0be0*/  IMAD.IADD R6, R4, 0x1, R17 ;  /* 0x0000000104067824 */ /* 0x001fe200078e0211 */
[----:B------:R-:W-:-:S04]  /*0bf0*/  IADD3 R17, R17, 0x80, RZ ;  /* 0x0000008011117810 */ /* 0x000fc80007ffe0ff */
[----:B------:R-:W-:-:S05]  /*0c00*/  IADD3 R6, P0, R6, c[0x0][0x168], RZ ;  /* 0x00005a0006067a10 */ /* 0x000fca0007f1e0ff */
[----:B------:R-:W-:-:S05]  /*0c10*/  IMAD.X R7, RZ, RZ, c[0x0][0x16c], P0 ;  /* 0x00005b00ff077624 */ /* 0x000fca00000e06ff */
[----:B------:R0:W-:Y:S03]  /*0c20*/  STG.E.U8 [R6.64], R9 ;  /* 0x0000000906007986 */ /* 0x0001e6000c101104 */
.L_x_3393:
        /* <DEDUP_REMOVED lines=8> */
.L_x_3394:
[----:B------:R-:W-:Y:S05]  /*0cb0*/  BSYNC B1 ;  /* 0x0000000000017941 */ /* 0x000fea0003800000 */
.L_x_3390:
[----:B------:R-:W-:-:S13]  /*0cc0*/  ISETP.GE.AND P0, PT, R17, R5, PT ;  /* 0x000000051100720c */ /* 0x000fda0003f06270 */
[----:B0-----:R-:W-:Y:S01]  /*0cd0*/  @!P0 IMAD.IADD R6, R4, 0x1, R17 ;  /* 0x0000000104068824 */ /* 0x001fe200078e0211 */
[----:B------:R-:W-:-:S04]  /*0ce0*/  @!P0 IADD3 R17, R17, 0x80, RZ ;  /* 0x0000008011118810 */ /* 0x000fc80007ffe0ff */
[----:B------:R-:W-:-:S05]  /*0cf0*/  @!P0 IADD3 R6, P1, R6, c[0x0][0x168], RZ ;  /* 0x00005a0006068a10 */ /* 0x000fca0007f3e0ff */
[----:B------:R-:W-:-:S05]  /*0d00*/  @!P0 IMAD.X R7, RZ, RZ, c[0x0][0x16c], P1 ;  /* 0x00005b00ff078624 */ /* 0x000fca00008e06ff */
[----:B------:R0:W-:Y:S03]  /*0d10*/  @!P0 STG.E.U8 [R6.64], R2 ;  /* 0x0000000206008986 */ /* 0x0001e6000c101104 */
.L_x_3395:
[----:B------:R-:W-:Y:S05]  /*0d20*/  BSYNC B0 ;  /* 0x0000000000007941 */ /* 0x000fea0003800000 */
.L_x_3389:
        /* <DEDUP_REMOVED lines=8> */
.L_x_3396:
        /* <DEDUP_REMOVED lines=13> */
.L_x_29858:


//--------------------- .text._ZN2at6native29vectorized_elementwise_kernelILi4ENS0_13BUnaryFunctorIbbbZZZNS0_21heaviside_kernel_cudaERNS_18TensorIteratorBaseEENKUlvE_clEvENKUlvE7_clEvEUlbbE_EESt5arrayIPcLm2EEEEviT0_T1_ --------------------------
	.section	.text._ZN2at6native29vectorized_elementwise_kernelILi4ENS0_13BUnaryFunctorIbbbZZZNS0_21heaviside_kernel_cudaERNS_18TensorIteratorBaseEENKUlvE_clEvENKUlvE7_clEvEUlbbE_EESt5arrayIPcLm2EEEEviT0_T1_,"ax",@progbits
	.sectioninfo	@"SHI_REGISTERS=28"
	.align	128
        .global         _ZN2at6native29vectorized_elementwise_kernelILi4ENS0_13BUnaryFunctorIbbbZZZNS0_21heaviside_kernel_cudaERNS_18TensorIteratorBaseEENKUlvE_clEvENKUlvE7_clEvEUlbbE_EESt5arrayIPcLm2EEEEviT0_T1_
        .type           _ZN2at6native29vectorized_elementwise_kernelILi4ENS0_13BUnaryFunctorIbbbZZZNS0_21heaviside_kernel_cudaERNS_18TensorIteratorBaseEENKUlvE_clEvENKUlvE7_clEvEUlbbE_EESt5arrayIPcLm2EEEEviT0_T1_,@function
        .size           _ZN2at6native29vectorized_elementwise_kernelILi4ENS0_13BUnaryFunctorIbbbZZZNS0_21heaviside_kernel_cudaERNS_18TensorIteratorBaseEENKUlvE_clEvENKUlvE7_clEvEUlbbE_EESt5arrayIPcLm2EEEEviT0_T1_,(.L_x_29859 - _ZN2at6native29vectorized_elementwise_kernelILi4ENS0_13BUnaryFunctorIbbbZZZNS0_21heaviside_kernel_cudaERNS_18TensorIteratorBaseEENKUlvE_clEvENKUlvE7_clEvEUlbbE_EESt5arrayIPcLm2EEEEviT0_T1_)
        .other          _ZN2at6native29vectorized_elementwise_kernelILi4ENS0_13BUnaryFunctorIbbbZZZNS0_21heaviside_kernel_cudaERNS_18TensorIteratorBaseEENKUlvE_clEvENKUlvE7_clEvEUlbbE_EESt5arrayIPcLm2EEEEviT0_T1_,@"STO_CUDA_ENTRY STV_DEFAULT"
_ZN2at6native29vectorized_elementwise_kernelILi4ENS0_13BUnaryFunctorIbbbZZZNS0_21heaviside_kernel_cudaERNS_18TensorIteratorBaseEENKUlvE_clEvENKUlvE7_clEvEUlbbE_EESt5arrayIPcLm2EEEEviT0_T1_:
.text._ZN2at6native29vectorized_elementwise_kernelILi4ENS0_13BUnaryFunctorIbbbZZZNS0_21heaviside_kernel_cudaERNS_18TensorIteratorBaseEENKUlvE_clEvENKUlvE7_clEvEUlbbE_EESt5arrayIPcLm2EEEEviT0_T1_:
        /* <DEDUP_REMOVED lines=12> */
[----:B------:R-:W2:Y:S04]  /*00c0*/  LDG.E R9, [R6.64] ;  /* 0x0000000406097981 */ /* 0x000ea8000c1e1900 */
[----:B------:R-:W3:Y:S01]  /*00d0*/  LDG.E R10, [R6.64+0x200] ;  /* 0x00020004060a7981 */ /* 0x000ee2000c1e1900 */
[C---:B--2---:R-:W-:Y:S02]  /*00e0*/  PRMT R3, R9.reuse, 0x7770, RZ ;  /* 0x0000777009037816 */ /* 0x044fe400000000ff */
[----:B------:R-:W-:Y:S02]  /*00f0*/  PRMT R5, R9, 0x7771, RZ ;  /* 0x0000777109057816 */ /* 0x000fe400000000ff */
[----:B------:R-:W-:Y:S02]  /*0100*/  ISETP.NE.AND P2, PT, R3, RZ, PT ;  /* 0x000000ff0300720c */ /* 0x000fe40003f45270 */
[----:B------:R-:W-:-:S02]  /*0110*/  ISETP.NE.AND P3, PT, R5, RZ, PT ;  /* 0x000000ff0500720c */ /* 0x000fc40003f65270 */
[----:B------:R-:W-:Y:S02]  /*0120*/  PRMT R8, R9, 0x7772, RZ ;  /* 0x0000777209087816 */ /* 0x000fe400000000ff */
[----:B------:R-:W-:Y:S02]  /*0130*/  SEL R3, RZ, 0x1, !P2 ;  /* 0x00000001ff037807 */ /* 0x000fe40005000000 */
[----:B------:R-:W-:Y:S02]  /*0140*/  SEL R5, RZ, 0x1, !P3 ;  /* 0x00000001ff057807 */ /* 0x000fe40005800000 */
[----:B---3--:R-:W-:Y:S02]  /*0150*/  PRMT R7, R10, 0x7770, RZ ;  /* 0x000077700a077816 */ /* 0x008fe400000000ff */
[----:B------:R-:W-:Y:S02]  /*0160*/  ISETP.NE.AND P1, PT, R8, RZ, PT ;  /* 0x000000ff0800720c */ /* 0x000fe40003f25270 */
[----:B------:R-:W-:-:S02]  /*0170*/  PRMT R8, R10, 0x7771, RZ ;  /* 0x000077710a087816 */ /* 0x000fc400000000ff */
[-C--:B------:R-:W-:Y:S02]  /*0180*/  SEL R6, R3, R4.reuse, P2 ;  /* 0x0000000403067207 */ /* 0x080fe40001000000 */
[----:B------:R-:W-:Y:S02]  /*0190*/  SEL R5, R5, R4, P3 ;  /* 0x0000000405057207 */ /* 0x000fe40001800000 */
[----:B------:R-:W-:Y:S02]  /*01a0*/  ISETP.NE.AND P2, PT, R7, RZ, PT ;  /* 0x000000ff0700720c */ /* 0x000fe40003f45270 */
[----:B------:R-:W-:Y:S02]  /*01b0*/  PRMT R3, R10, 0x7772, RZ ;  /* 0x000077720a037816 */ /* 0x000fe400000000ff */
[----:B------:R-:W-:Y:S02]  /*01c0*/  ISETP.NE.AND P3, PT, R8, RZ, PT ;  /* 0x000000ff0800720c */ /* 0x000fe40003f65270 */
[----:B------:R-:W-:-:S02]  /*01d0*/  PRMT R11, R5, 0x7604, R6 ;  /* 0x00007604050b7816 */ /* 0x000fc40000000006 */
[----:B------:R-:W-:Y:S02]  /*01e0*/  SEL R5, RZ, 0x1, !P2 ;  /* 0x00000001ff057807 */ /* 0x000fe40005000000 */
[----:B------:R-:W-:Y:S02]  /*01f0*/  ISETP.NE.AND P4, PT, R3, RZ, PT ;  /* 0x000000ff0300720c */ /* 0x000fe40003f85270 */
[----:B------:R-:W-:Y:S02]  /*0200*/  PRMT R3, R10, 0x7773, RZ ;  /* 0x000077730a037816 */ /* 0x000fe400000000ff */
[----:B------:R-:W-:Y:S02]  /*0210*/  PRMT R9, R9, 0x7773, RZ ;  /* 0x0000777309097816 */ /* 0x000fe400000000ff */
[----:B------:R-:W-:Y:S02]  /*0220*/  SEL R7, RZ, 0x1, !P3 ;  /* 0x00000001ff077807 */ /* 0x000fe40005800000 */
[----:B------:R-:W-:-:S02]  /*0230*/  SEL R8, R5, R4, P2 ;  /* 0x0000000405087207 */ /* 0x000fc40001000000 */
[----:B------:R-:W-:Y:S02]  /*0240*/  ISETP.NE.AND P2, PT, R3, RZ, PT ;  /* 0x000000ff0300720c */ /* 0x000fe40003f45270 */
[----:B------:R-:W-:Y:S02]  /*0250*/  SEL R3, RZ, 0x1, !P1 ;  /* 0x00000001ff037807 */ /* 0x000fe40004800000 */
[----:B------:R-:W-:Y:S02]  /*0260*/  ISETP.NE.AND P0, PT, R9, RZ, PT ;  /* 0x000000ff0900720c */ /* 0x000fe40003f05270 */
[----:B------:R-:W-:Y:S02]  /*0270*/  SEL R7, R7, R4, P3 ;  /* 0x0000000407077207 */ /* 0x000fe40001800000 */
[----:B------:R-:W-:Y:S02]  /*0280*/  SEL R5, RZ, 0x1, !P4 ;  /* 0x00000001ff057807 */ /* 0x000fe40006000000 */
[----:B------:R-:W-:-:S02]  /*0290*/  IADD3 R6, P3, R0, c[0x0][0x168], RZ ;  /* 0x00005a0000067a10 */ /* 0x000fc40007f7e0ff */
[-C--:B------:R-:W-:Y:S02]  /*02a0*/  SEL R0, R3, R4.reuse, P1 ;  /* 0x0000000403007207 */ /* 0x080fe40000800000 */
[----:B------:R-:W-:Y:S01]  /*02b0*/  PRMT R8, R7, 0x7604, R8 ;  /* 0x0000760407087816 */ /* 0x000fe20000000008 */
[----:B------:R-:W-:Y:S01]  /*02c0*/  IMAD.X R7, RZ, RZ, c[0x0][0x16c], P3 ;  /* 0x00005b00ff077624 */ /* 0x000fe200018e06ff */
[----:B------:R-:W-:Y:S02]  /*02d0*/  SEL R3, RZ, 0x1, !P0 ;  /* 0x00000001ff037807 */ /* 0x000fe40004000000 */
[----:B------:R-:W-:Y:S01]  /*02e0*/  SEL R9, RZ, 0x1, !P2 ;  /* 0x00000001ff097807 */ /* 0x000fe20005000000 */
[----:B------:R-:W-:Y:S01]  /*02f0*/  IMAD.WIDE R6, R2, 0x4, R6 ;  /* 0x0000000402067825 */ /* 0x000fe200078e0206 */
[----:B------:R-:W-:Y:S02]  /*0300*/  SEL R5, R5, R4, P4 ;  /* 0x0000000405057207 */ /* 0x000fe40002000000 */
[----:B------:R-:W-:-:S02]  /*0310*/  PRMT R0, R0, 0x7054, R11 ;  /* 0x0000705400007816 */ /* 0x000fc4000000000b */
[-C--:B------:R-:W-:Y:S02]  /*0320*/  SEL R3, R3, R4.reuse, P0 ;  /* 0x0000000403037207 */ /* 0x080fe40000000000 */
[----:B------:R-:W-:Y:S02]  /*0330*/  SEL R9, R9, R4, P2 ;  /* 0x0000000409097207 */ /* 0x000fe40001000000 */
[----:B------:R-:W-:Y:S02]  /*0340*/  PRMT R8, R5, 0x7054, R8 ;  /* 0x0000705405087816 */ /* 0x000fe40000000008 */
[----:B------:R-:W-:Y:S02]  /*0350*/  PRMT R3, R3, 0x654, R0 ;  /* 0x0000065403037816 */ /* 0x000fe40000000000 */
[----:B------:R-:W-:-:S03]  /*0360*/  PRMT R9, R9, 0x654, R8 ;  /* 0x0000065409097816 */ /* 0x000fc60000000008 */
[----:B------:R-:W-:Y:S04]  /*0370*/  STG.E [R6.64], R3 ;  /* 0x0000000306007986 */ /* 0x000fe8000c101904 */
[----:B------:R-:W-:Y:S01]  /*0380*/  STG.E [R6.64+0x200], R9 ;  /* 0x0002000906007986 */ /* 0x000fe2000c101904 */
[----:B------:R-:W-:Y:S05]  /*0390*/  EXIT ;  /* 0x000000000000794d */ /* 0x000fea0003800000 */
.L_x_3397:
        /* <DEDUP_REMOVED lines=121> */
.L_x_3400:
[----:B------:R-:W-:-:S13]  /*0b30*/  ISETP.GE.AND P0, PT, R17, R5, PT ;  /* 0x000000051100720c */ /* 0x000fda0003f06270 */
[----:B------:R-:W-:Y:S05]  /*0b40*/  @P0 BRA `(.L_x_3402) ;  /* 0x000000c000000947 */ /* 0x000fea0003800000 */
[----:B0-----:R-:W-:Y:S01]  /*0b50*/  IMAD.IADD R6, R0, 0x1, R17 ;  /* 0x0000000100067824 */ /* 0x001fe200078e0211 */
[----:B------:R-:W-:-:S04]  /*0b60*/  IADD3 R17, R17, 0x80, RZ ;  /* 0x0000008011117810 */ /* 0x000fc80007ffe0ff */
[----:B------:R-:W-:-:S05]  /*0b70*/  IADD3 R6, P0, R6, c[0x0][0x168], RZ ;  /* 0x00005a0006067a10 */ /* 0x000fca0007f1e0ff */
[----:B------:R-:W-:-:S05]  /*0b80*/  IMAD.X R7, RZ, RZ, c[0x0][0x16c], P0 ;  /* 0x00005b00ff077624 */ /* 0x000fca00000e06ff */
[----:B------:R0:W-:Y:S03]  /*0b90*/  STG.E.U8 [R6.64], R15 ;  /* 0x0000000f06007986 */ /* 0x0001e6000c101104 */
.L_x_3401:
[----:B------:R-:W-:-:S13]  /*0ba0*/  ISETP.GE.AND P0, PT, R17, R5, PT ;  /* 0x000000051100720c */ /* 0x000fda0003f06270 */
[----:B------:R-:W-:Y:S05]  /*0bb0*/  @P0 BRA `(.L_x_3403) ;  /* 0x000000d000000947 */ /* 0x000fea0003800000 */
[----:B0-----:R-:W-:Y:S01]  /*0bc0*/  IMAD.IADD R6, R0, 0x1, R17 ;  /* 0x0000000100067824 */ /* 0x001fe200078e0211 */
[----:B------:R-:W-:-:S04]  /*0bd0*/  IADD3 R17, R17, 0x80, RZ ;  /* 0x0000008011117810 */ /* 0x000fc80007ffe0ff */
[----:B------:R-:W-:-:S05]  /*0be0*/  IADD3 R6, P0, R6, c[0x0][0x168], RZ ;  /* 0x00005a0006067a10 */ /* 0x000fca0007f1e0ff */
[----:B------:R-:W-:-:S05]  /*0bf0*/  IMAD.X R7, RZ, RZ, c[0x0][0x16c], P0 ;  /* 0x00005b00ff077624 */ /* 0x000fca00000e06ff */
[----:B------:R0:W-:Y:S03]  /*0c00*/  STG.E.U8 [R6.64], R9 ;  /* 0x0000000906007986 */ /* 0x0001e6000c101104 */
.L_x_3402:
        /* <DEDUP_REMOVED lines=8> */
.L_x_3403:
[----:B------:R-:W-:Y:S05]  /*0c90*/  BSYNC B1 ;  /* 0x0000000000017941 */ /* 0x000fea0003800000 */
.L_x_3399:
[----:B------:R-:W-:-:S13]  /*0ca0*/  ISETP.GE.AND P0, PT, R17, R5, PT ;  /* 0x000000051100720c */ /* 0x000fda0003f06270 */
[----:B0-----:R-:W-:Y:S01]  /*0cb0*/  @!P0 IMAD.IADD R6, R0, 0x1, R17 ;  /* 0x0000000100068824 */ /* 0x001fe200078e0211 */
[----:B------:R-:W-:-:S04]  /*0cc0*/  @!P0 IADD3 R17, R17, 0x80, RZ ;  /* 0x0000008011118810 */ /* 0x000fc80007ffe0ff */
[----:B------:R-:W-:-:S05]  /*0cd0*/  @!P0 IADD3 R6, P1, R6, c[0x0][0x168], RZ ;  /* 0x00005a0006068a10 */ /* 0x000fca0007f3e0ff */
[----:B------:R-:W-:-:S05]  /*0ce0*/  @!P0 IMAD.X R7, RZ, RZ, c[0x0][0x16c], P1 ;  /* 0x00005b00ff078624 */ /* 0x000fca00008e06ff */
[----:B------:R0:W-:Y:S03]  /*0cf0*/  @!P0 STG.E.U8 [R6.64], R2 ;  /* 0x0000000206008986 */ /* 0x0001e6000c101104 */
.L_x_3404:
[----:B------:R-:W-:Y:S05]  /*0d00*/  BSYNC B0 ;  /* 0x0000000000007941 */ /* 0x000fea0003800000 */
.L_x_3398:
[----:B------:R-:W-:Y:S01]  /*0d10*/  WARPSYNC 0xffffffff ;  /* 0xffffffff00007948 */ /* 0x000fe20003800000 */
[----:B------:R-:W-:-:S13]  /*0d20*/  ISETP.GE.AND P0, PT, R17, R5, PT ;  /* 0x000000051100720c */ /* 0x000fda0003f06270 */
[----:B------:R-:W-:Y:S05]  /*0d30*/  @P0 EXIT ;  /* 0x000000000000094d */ /* 0x000fea0003800000 */
[----:B------:R-:W-:-:S05]  /*0d40*/  IMAD.IADD R0, R0, 0x1, R17 ;  /* 0x0000000100007824 */ /* 0x000fca00078e0211 */
[----:B0-----:R-:W-:-:S05]  /*0d50*/  IADD3 R2, P0, R0, c[0x0][0x168], RZ ;  /* 0x00005a0000027a10 */ /* 0x001fca0007f1e0ff */
[----:B------:R-:W-:-:S05]  /*0d60*/  IMAD.X R3, RZ, RZ, c[0x0][0x16c], P0 ;  /* 0x00005b00ff037624 */ /* 0x000fca00000e06ff */
[----:B------:R-:W-:Y:S01]  /*0d70*/  STG.E.U8 [R2.64], R4 ;  /* 0x0000000402007986 */ /* 0x000fe2000c101104 */
[----:B------:R-:W-:Y:S05]  /*0d80*/  EXIT ;  /* 0x000000000000794d */ /* 0x000fea0003800000 */
.L_x_3405:
        /* <DEDUP_REMOVED lines=15> */
.L_x_29859:


//--------------------- .text._ZN2at6native29vectorized_elementwise_kernelILi8ENS0_13BUnaryFunctorIbbbZZZNS0_21heaviside_kernel_cudaERNS_18TensorIteratorBaseEENKUlvE_clEvENKUlvE7_clEvEUlbbE_EESt5arrayIPcLm2EEEEviT0_T1_ --------------------------
	.section	.text._ZN2at6native29vectorized_elementwise_kernelILi8ENS0_13BUnaryFunctorIbbbZZZNS0_21heaviside_kernel_cudaERNS_18TensorIteratorBaseEENKUlvE_clEvENKUlvE7_clEvEUlbbE_EESt5arrayIPcLm2EEEEviT0_T1_,"ax",@progbits
	.sectioninfo	@"SHI_REGISTERS=4"
	.align	128
        .global         _ZN2at6native29vectorized_elementwise_kernelILi8ENS0_13BUnaryFunctorIbbbZZZNS0_21heaviside_kernel_cudaERNS_18TensorIteratorBaseEENKUlvE_clEvENKUlvE7_clEvEUlbbE_EESt5arrayIPcLm2EEEEviT0_T1_
        .type           _ZN2at6native29vectorized_elementwise_kernelILi8ENS0_13BUnaryFunctorIbbbZZZNS0_21heaviside_kernel_cudaERNS_18TensorIteratorBaseEENKUlvE_clEvENKUlvE7_clEvEUlbbE_EESt5arrayIPcLm2EEEEviT0_T1_,@function
        .size           _ZN2at6native29vectorized_elementwise_kernelILi8ENS0_13BUnaryFunctorIbbbZZZNS0_21heaviside_kernel_cudaERNS_18TensorIteratorBaseEENKUlvE_clEvENKUlvE7_clEvEUlbbE_EESt5arrayIPcLm2EEEEviT0_T1_,(.L_x_29860 - _ZN2at6native29vectorized_elementwise_kernelILi8ENS0_13BUnaryFunctorIbbbZZZNS0_21heaviside_kernel_cudaERNS_18TensorIteratorBaseEENKUlvE_clEvENKUlvE7_clEvEUlbbE_EESt5arrayIPcLm2EEEEviT0_T1_)
        .other          _ZN2at6native29vectorized_elementwise_kernelILi8ENS0_13BUnaryFunctorIbbbZZZNS0_21heaviside_kernel_cudaERNS_18TensorIteratorBaseEENKUlvE_clEvENKUlvE7_clEvEUlbbE_EESt5arrayIPcLm2EEEEviT0_T1_,@"STO_CUDA_ENTRY STV_DEFAULT"
_ZN2at6native29vectorized_elementwise_kernelILi8ENS0_13BUnaryFunctorIbbbZZZNS0_21heaviside_kernel_cudaERNS_18TensorIteratorBaseEENKUlvE_clEvENKUlvE7_clEvEUlbbE_EESt5arrayIPcLm2EEEEviT0_T1_:
.text._ZN2at6native29vectorized_elementwise_kernelILi8ENS0_13BUnaryFunctorIbbbZZZNS0_21heaviside_kernel_cudaERNS_18TensorIteratorBaseEENKUlvE_clEvENKUlvE7_clEvEUlbbE_EESt5arrayIPcLm2EEEEviT0_T1_:
[----:B------:R-:W-:Y:S02]  /*0000*/  MOV R1, c[0x0][0x28] ;  /* 0x00000a0000017a02 */ /* 0x000fe40000000f00 */
[----:B------:R-:W-:Y:S05]  /*0010*/  EXIT ;  /* 0x000000000000794d */ /* 0x000fea0003800000 */
.L_x_3406:
        /* <DEDUP_REMOVED lines=14> */
.L_x_29860:


//--------------------- .text._ZN2at6native18elementwise_kernelILi128ELi4EZNS0_15gpu_kernel_implINS0_13AUnaryFunctorIbbbZZZNS0_21heaviside_kernel_cudaERNS_18TensorIteratorBaseEENKUlvE_clEvENKUlvE7_clEvEUlbbE_EEEEvS5_RKT_EUliE_EEviT1_ --------------------------
	.section	.text._ZN2at6native18elementwise_kernelILi128ELi4EZNS0_15gpu_kernel_implINS0_13AUnaryFunctorIbbbZZZNS0_21heaviside_kernel_cudaERNS_18TensorIteratorBaseEENKUlvE_clEvENKUlvE7_clEvEUlbbE_EEEEvS5_RKT_EUliE_EEviT1_,"ax",@progbits
	.sectioninfo	@"SHI_REGISTERS=26"
	.align	128
        .global         _ZN2at6native18elementwise_kernelILi128ELi4EZNS0_15gpu_kernel_implINS0_13AUnaryFunctorIbbbZZZNS0_21heaviside_kernel_cudaERNS_18TensorIteratorBaseEENKUlvE_clEvENKUlvE7_clEvEUlbbE_EEEEvS5_RKT_EUliE_EEviT1_
        .type           _ZN2at6native18elementwise_kernelILi128ELi4EZNS0_15gpu_kernel_implINS0_13AUnaryFunctorIbbbZZZNS0_21heaviside_kernel_cudaERNS_18TensorIteratorBaseEENKUlvE_clEvENKUlvE7_clEvEUlbbE_EEEEvS5_RKT_EUliE_EEviT1_,@function
        .size           _ZN2at6native18elementwise_kernelILi128ELi4EZNS0_15gpu_kernel_implINS0_13AUnaryFunctorIbbbZZZNS0_21heaviside_kernel_cudaERNS_18TensorIteratorBaseEENKUlvE_clEvENKUlvE7_clEvEUlbbE_EEEEvS5_RKT_EUliE_EEviT1_,(.L_x_29861 - _ZN2at6native18elementwise_kernelILi128ELi4EZNS0_15gpu_kernel_implINS0_13AUnaryFunctorIbbbZZZNS0_21heaviside_kernel_cudaERNS_18TensorIteratorBaseEENKUlvE_clEvENKUlvE7_clEvEUlbbE_EEEEvS5_RKT_EUliE_EEviT1_)
        .other          _ZN2at6native18elementwise_kernelILi128ELi4EZNS0_15gpu_kernel_implINS0_13AUnaryFunctorIbbbZZZNS0_21heaviside_kernel_cudaERNS_18TensorIteratorBaseEENKUlvE_clEvENKUlvE7_clEvEUlbbE_EEEEvS5_RKT_EUliE_EEviT1_,@"STO_CUDA_ENTRY STV_DEFAULT"
_ZN2at6native18elementwise_kernelILi128ELi4EZNS0_15gpu_kernel_implINS0_13AUnaryFunctorIbbbZZZNS0_21heaviside_kernel_cudaERNS_18TensorIteratorBaseEENKUlvE_clEvENKUlvE7_clEvEUlbbE_EEEEvS5_RKT_EUliE_EEviT1_:
.text._ZN2at6native18elementwise_kernelILi128ELi4EZNS0_15gpu_kernel_implINS0_13AUnaryFunctorIbbbZZZNS0_21heaviside_kernel_cudaERNS_18TensorIteratorBaseEENKUlvE_clEvENKUlvE7_clEvEUlbbE_EEEEvS5_RKT_EUliE_EEviT1_:
        /* <DEDUP_REMOVED lines=237> */
.L_x_3409:
        /* <DEDUP_REMOVED lines=19> */
.L_x_3413:
[----:B------:R-:W2:Y:S02]  /*1000*/  LDG.E.U8 R2, [R2.64] ;  /* 0x0000002402027981 */ /* 0x000ea4000c1e1100 */
[----:B--2---:R-:W-:Y:S01]  /*1010*/  ISETP.NE.AND P0, PT, R2, RZ, PT ;  /* 0x000000ff0200720c */ /* 0x004fe20003f05270 */
[----:B------:R-:W-:Y:S05]  /*1020*/  BRA `(.L_x_3415) ;  /* 0x00000e0000007947 */ /* 0x000fea0003800000 */
.L_x_3412:
        /* <DEDUP_REMOVED lines=10> */
.L_x_3417:
[----:B------:R-:W2:Y:S02]  /*10d0*/  LDG.E R2, [R2.64] ;  /* 0x0000002402027981 */ /* 0x000ea4000c1e1900 */
[----:B--2---:R-:W-:Y:S01]  /*10e0*/  ISETP.NE.AND P0, PT, R2, RZ, PT ;  /* 0x000000ff0200720c */ /* 0x004fe20003f05270 */
[----:B------:R-:W-:Y:S05]  /*10f0*/  BRA `(.L_x_3415) ;  /* 0x00000d3000007947 */ /* 0x000fea0003800000 */
.L_x_3416:
[----:B------:R-:W2:Y:S02]  /*1100*/  LDG.E.U16 R2, [R2.64] ;  /* 0x0000002402027981 */ /* 0x000ea4000c1e1500 */
[----:B--2---:R-:W-:Y:S01]  /*1110*/  ISETP.NE.AND P0, PT, R2, RZ, PT ;  /* 0x000000ff0200720c */ /* 0x004fe20003f05270 */
[----:B------:R-:W-:Y:S05]  /*1120*/  BRA `(.L_x_3415) ;  /* 0x00000d0000007947 */ /* 0x000fea0003800000 */
.L_x_3411:
        /* <DEDUP_REMOVED lines=9> */
.L_x_3419:
[----:B------:R-:W2:Y:S02]  /*11c0*/  LDG.E.U16 R0, [R2.64] ;  /* 0x0000002402007981 */ /* 0x000ea4000c1e1500 */
[----:B--2---:R-:W-:-:S05]  /*11d0*/  HADD2.F32 R0, -RZ, R0.H0_H0 ;  /* 0x20000000ff007230 */ /* 0x004fca0000004100 */
[----:B------:R-:W-:Y:S01]  /*11e0*/  FSETP.NEU.FTZ.AND P0, PT, R0, RZ, PT ;  /* 0x000000ff0000720b */ /* 0x000fe20003f1d000 */
[----:B------:R-:W-:Y:S05]  /*11f0*/  BRA `(.L_x_3415) ;  /* 0x00000c3000007947 */ /* 0x000fea0003800000 */
.L_x_3418:
        /* <DEDUP_REMOVED lines=11> */
.L_x_3421:
        /* <DEDUP_REMOVED lines=10> */
.L_x_3420:
[----:B------:R-:W2:Y:S02]  /*1350*/  LDG.E.64 R2, [R2.64] ;  /* 0x0000002402027981 */ /* 0x000ea4000c1e1b00 */
[----:B--2---:R0:W1:Y:S01]  /*1360*/  DSETP.NEU.AND P0, PT, R2, RZ, PT ;  /* 0x000000ff0200722a */ /* 0x0040620003f0d000 */
[----:B------:R-:W-:Y:S05]  /*1370*/  BRA `(.L_x_3415) ;  /* 0x00000ab000007947 */ /* 0x000fea0003800000 */
.L_x_3410:
        /* <DEDUP_REMOVED lines=11> */
.L_x_3424:
[----:B------:R-:W2:Y:S02]  /*1430*/  LDG.E.128 R4, [R2.64] ;  /* 0x0000002402047981 */ /* 0x000ea4000c1e1d00 */
[----:B--2---:R-:W0:-:S06]  /*1440*/  DSETP.NEU.AND P0, PT, R6, RZ, PT ;  /* 0x000000ff0600722a */ /* 0x004e0c0003f0d000 */
[----:B0-----:R0:W1:Y:S01]  /*1450*/  DSETP.NEU.OR P0, PT, R4, RZ, P0 ;  /* 0x000000ff0400722a */ /* 0x001062000070d400 */
[----:B------:R-:W-:Y:S05]  /*1460*/  BRA `(.L_x_3415) ;  /* 0x000009c000007947 */ /* 0x000fea0003800000 */
.L_x_3423:
        /* <DEDUP_REMOVED lines=27> */
.L_x_3426:
        /* <DEDUP_REMOVED lines=14> */
.L_x_3425:
[----:B------:R-:W2:Y:S02]  /*1700*/  LDG.E.U16 R0, [R2.64] ;  /* 0x0000002402007981 */ /* 0x000ea4000c1e1500 */
[----:B--2---:R-:W-:-:S04]  /*1710*/  PRMT R0, RZ, 0x5410, R0 ;  /* 0x00005410ff007816 */ /* 0x004fc80000000000 */
[----:B------:R-:W-:Y:S01]  /*1720*/  FSETP.NEU.FTZ.AND P0, PT, R0, RZ, PT ;  /* 0x000000ff0000720b */ /* 0x000fe20003f1d000 */
[----:B------:R-:W-:Y:S05]  /*1730*/  BRA `(.L_x_3415) ;  /* 0x000006f000007947 */ /* 0x000fea0003800000 */
.L_x_3422:
        /* <DEDUP_REMOVED lines=11> */
.L_x_3429:
        /* <DEDUP_REMOVED lines=21> */
.L_x_3433:
[----:B------:R-:W-:Y:S05]  /*1940*/  BSYNC B1 ;  /* 0x0000000000017941 */ /* 0x000fea0003800000 */
.L_x_3432:
[----:B------:R-:W-:Y:S01]  /*1950*/  LEA R3, R0, 0x3b800000, 0x17 ;  /* 0x3b80000000037811 */ /* 0x000fe200078eb8ff */
[----:B------:R-:W-:-:S05]  /*1960*/  IMAD.SHL.U32 R0, R2, 0x100000, RZ ;  /* 0x0010000002007824 */ /* 0x000fca00078e00ff */
[----:B------:R-:W-:Y:S02]  /*1970*/  LOP3.LUT R0, R3, R0, R4, 0xfe, !PT ;  /* 0x0000000003007212 */ /* 0x000fe400078efe04 */
.L_x_3431:
[----:B------:R-:W-:Y:S05]  /*1980*/  BSYNC B0 ;  /* 0x0000000000007941 */ /* 0x000fea0003800000 */
.L_x_3430:
[----:B------:R-:W-:Y:S01]  /*1990*/  FSETP.NEU.FTZ.AND P0, PT, R0, RZ, PT ;  /* 0x000000ff0000720b */ /* 0x000fe20003f1d000 */
[----:B------:R-:W-:Y:S05]  /*19a0*/  BRA `(.L_x_3415) ;  /* 0x0000048000007947 */ /* 0x000fea0003800000 */
.L_x_3428:
        /* <DEDUP_REMOVED lines=21> */
.L_x_3437:
[----:B------:R-:W-:Y:S05]  /*1b00*/  BSYNC B1 ;  /* 0x0000000000017941 */ /* 0x000fea0003800000 */
.L_x_3436:
[----:B------:R-:W-:Y:S01]  /*1b10*/  LEA R3, R0, 0x37800000, 0x17 ;  /* 0x3780000000037811 */ /* 0x000fe200078eb8ff */
[----:B------:R-:W-:-:S05]  /*1b20*/  IMAD.SHL.U32 R0, R2, 0x200000, RZ ;  /* 0x0020000002007824 */ /* 0x000fca00078e00ff */
[----:B------:R-:W-:Y:S02]  /*1b30*/  LOP3.LUT R0, R3, R0, R4, 0xfe, !PT ;  /* 0x0000000003007212 */ /* 0x000fe400078efe04 */
.L_x_3435:
[----:B------:R-:W-:Y:S05]  /*1b40*/  BSYNC B0 ;  /* 0x0000000000007941 */ /* 0x000fea0003800000 */
.L_x_3434:
[----:B------:R-:W-:Y:S01]  /*1b50*/  FSETP.NEU.FTZ.AND P0, PT, R0, RZ, PT ;  /* 0x000000ff0000720b */ /* 0x000fe20003f1d000 */
[----:B------:R-:W-:Y:S05]  /*1b60*/  BRA `(.L_x_3415) ;  /* 0x000002c000007947 */ /* 0x000fea0003800000 */
.L_x_3427:
        /* <DEDUP_REMOVED lines=14> */
.L_x_3441:
[----:B------:R-:W-:Y:S05]  /*1c50*/  BSYNC B0 ;  /* 0x0000000000007941 */ /* 0x000fea0003800000 */
.L_x_3440:
[----:B------:R-:W-:Y:S01]  /*1c60*/  FSETP.NEU.FTZ.AND P0, PT, R0, RZ, PT ;  /* 0x000000ff0000720b */ /* 0x000fe20003f1d000 */
[----:B------:R-:W-:Y:S05]  /*1c70*/  BRA `(.L_x_3415) ;  /* 0x000001b000007947 */ /* 0x000fea0003800000 */
.L_x_3414:
        /* <DEDUP_REMOVED lines=21> */
.L_x_3439:
[----:B------:R-:W2:Y:S02]  /*1dd0*/  LDG.E.64 R2, [R2.64] ;  /* 0x0000002402027981 */ /* 0x000ea4000c1e1b00 */
[----:B--2---:R-:W-:-:S04]  /*1de0*/  ISETP.NE.U32.AND P0, PT, R2, RZ, PT ;  /* 0x000000ff0200720c */ /* 0x004fc80003f05070 */
[----:B------:R-:W-:Y:S01]  /*1df0*/  ISETP.NE.AND.EX P0, PT, R3, RZ, PT, P0 ;  /* 0x000000ff0300720c */ /* 0x000fe20003f05300 */
[----:B------:R-:W-:Y:S05]  /*1e00*/  BRA `(.L_x_3415) ;  /* 0x0000002000007947 */ /* 0x000fea0003800000 */
.L_x_3438:
[----:B------:R-:W2:Y:S02]  /*1e10*/  LDG.E R2, [R2.64] ;  /* 0x0000002402027981 */ /* 0x000ea4000c1e1900 */
[----:B--2---:R-:W-:Y:S02]  /*1e20*/  ISETP.NE.AND P0, PT, R2, RZ, PT ;  /* 0x000000ff0200720c */ /* 0x004fe40003f05270 */
.L_x_3415:
[----:B0-----:R-:W0:Y:S08]  /*1e30*/  LDC.U8 R2, c[0x0][0x371] ;  /* 0x0000dc40ff027b82 */ /* 0x001e300000000000 */
[----:B------:R-:W2:Y:S01]  /*1e40*/  LDC.U8 R4, c[0x0][0x372] ;  /* 0x0000dc80ff047b82 */ /* 0x000ea20000000000 */
[----:B0-----:R-:W-:-:S02]  /*1e50*/  PRMT R0, R2, 0x8880, RZ ;  /* 0x0000888002007816 */ /* 0x001fc400000000ff */
[----:B------:R-:W-:Y:S02]  /*1e60*/  PRMT R2, R2, 0x8880, RZ ;  /* 0x0000888002027816 */ /* 0x000fe400000000ff */
[----:B------:R-:W-:-:S04]  /*1e70*/  PRMT R0, R0, 0x7710, RZ ;  /* 0x0000771000007816 */ /* 0x000fc800000000ff */
[----:B------:R-:W-:Y:S01]  /*1e80*/  LOP3.LUT P2, RZ, R0, 0xff, RZ, 0xc0, !PT ;  /* 0x000000ff00ff7812 */ /* 0x000fe2000784c0ff */
[----:B------:R-:W-:Y:S01]  /*1e90*/  IMAD.MOV.U32 R0, RZ, RZ, R2 ;  /* 0x000000ffff007224 */ /* 0x000fe200078e0002 */
[----:B--2---:R-:W-:-:S04]  /*1ea0*/  PRMT R2, R4, 0x9910, RZ ;  /* 0x0000991004027816 */ /* 0x004fc800000000ff */
[----:B------:R-:W-:Y:S02]  /*1eb0*/  ISETP.GT.AND P1, PT, R0, RZ, PT ;  /* 0x000000ff0000720c */ /* 0x000fe40003f24270 */
[----:B-1----:R-:W-:-:S05]  /*1ec0*/  SEL R0, RZ, 0xffffffff, !P0 ;  /* 0xffffffffff007807 */ /* 0x002fca0004000000 */
[----:B------:R-:W-:Y:S02]  /*1ed0*/  @P2 SEL R0, RZ, 0xffffffff, !P1 ;  /* 0xffffffffff002807 */ /* 0x000fe40004800000 */
[----:B------:R-:W-:Y:S02]  /*1ee0*/  ISETP.GT.AND P1, PT, R2, 0x9, PT ;  /* 0x000000090200780c */ /* 0x000fe40003f24270 */
[----:B------:R-:W-:-:S04]  /*1ef0*/  LOP3.LUT R3, R0, 0x1, RZ, 0xc0, !PT ;  /* 0x0000000100037812 */ /* 0x000fc800078ec0ff */
[----:B------:R-:W-:-:S07]  /*1f00*/  ISETP.NE.U32.AND P0, PT, R3, 0x1, PT ;  /* 0x000000010300780c */ /* 0x000fce0003f05070 */
        /* <DEDUP_REMOVED lines=11> */
.L_x_3445:
[----:B------:R0:W-:Y:S01]  /*1fc0*/  STG.E.U8 [R16.64], R3 ;  /* 0x0000000310007986 */ /* 0x0001e2000c101124 */
[----:B------:R-:W-:Y:S05]  /*1fd0*/  BRA `(.L_x_3447) ;  /* 0x00000e7000007947 */ /* 0x000fea0003800000 */
.L_x_3444:
[----:B------:R-:W-:-:S13]  /*1fe0*/  ISETP.NE.AND P1, PT, R2, 0x2, PT ;  /* 0x000000020200780c */ /* 0x000fda0003f25270 */
[----:B------:R-:W-:Y:S05]  /*1ff0*/  @!P1 BRA `(.L_x_3448) ;  /* 0x000000b000009947 */ /* 0x000fea0003800000 */
[----:B------:R-:W-:-:S13]  /*2000*/  ISETP.NE.AND P1, PT, R2, 0x3, PT ;  /* 0x000000030200780c */ /* 0x000fda0003f25270 */
[----:B------:R-:W-:Y:S05]  /*2010*/  @!P1 BRA `(.L_x_3449) ;  /* 0x0000006000009947 */ /* 0x000fea0003800000 */
[----:B------:R-:W-:-:S13]  /*2020*/  ISETP.NE.AND P1, PT, R2, 0x4, PT ;  /* 0x000000040200780c */ /* 0x000fda0003f25270 */
[----:B------:R-:W-:Y:S05]  /*2030*/  @P1 BRA `(.L_x_3446) ;  /* 0x00000c7000001947 */ /* 0x000fea0003800000 */
[----:B------:R-:W-:Y:S01]  /*2040*/  SEL R2, RZ, 0x1, P0 ;  /* 0x00000001ff027807 */ /* 0x000fe20000000000 */
[----:B------:R-:W-:-:S05]  /*2050*/  IMAD.MOV.U32 R3, RZ, RZ, RZ ;  /* 0x000000ffff037224 */ /* 0x000fca00078e00ff */
[----:B------:R0:W-:Y:S01]  /*2060*/  STG.E.64 [R16.64], R2 ;  /* 0x0000000210007986 */ /* 0x0001e2000c101b24 */
[----:B------:R-:W-:Y:S05]  /*2070*/  BRA `(.L_x_3447) ;  /* 0x00000dd000007947 */ /* 0x000fea0003800000 */
.L_x_3449:
[----:B------:R-:W-:-:S05]  /*2080*/  SEL R3, RZ, 0x1, P0 ;  /* 0x00000001ff037807 */ /* 0x000fca0000000000 */
[----:B------:R0:W-:Y:S01]  /*2090*/  STG.E [R16.64], R3 ;  /* 0x0000000310007986 */ /* 0x0001e2000c101924 */
[----:B------:R-:W-:Y:S05]  /*20a0*/  BRA `(.L_x_3447) ;  /* 0x00000da000007947 */ /* 0x000fea0003800000 */
.L_x_3448:
[----:B------:R-:W-:-:S05]  /*20b0*/  SEL R3, RZ, 0x1, P0 ;  /* 0x00000001ff037807 */ /* 0x000fca0000000000 */
[----:B------:R0:W-:Y:S01]  /*20c0*/  STG.E.U16 [R16.64], R3 ;  /* 0x0000000310007986 */ /* 0x0001e2000c101524 */
[----:B------:R-:W-:Y:S05]  /*20d0*/  BRA `(.L_x_3447) ;  /* 0x00000d7000007947 */ /* 0x000fea0003800000 */
.L_x_3443:
[----:B------:R-:W-:-:S13]  /*20e0*/  ISETP.GT.AND P1, PT, R2, 0x6, PT ;  /* 0x000000060200780c */ /* 0x000fda0003f24270 */
[----:B------:R-:W-:Y:S05]  /*20f0*/  @P1 BRA `(.L_x_3450) ;  /* 0x000000d000001947 */ /* 0x000fea0003800000 */
[----:B------:R-:W-:-:S13]  /*2100*/  ISETP.NE.AND P1, PT, R2, 0x5, PT ;  /* 0x000000050200780c */ /* 0x000fda0003f25270 */
[----:B------:R-:W-:Y:S05]  /*2110*/  @!P1 BRA `(.L_x_3451) ;  /* 0x0000006000009947 */ /* 0x000fea0003800000 */
[----:B------:R-:W-:-:S13]  /*2120*/  ISETP.NE.AND P1, PT, R2, 0x6, PT ;  /* 0x000000060200780c */ /* 0x000fda0003f25270 */
[----:B------:R-:W-:Y:S05]  /*2130*/  @P1 BRA `(.L_x_3446) ;  /* 0x00000b7000001947 */ /* 0x000fea0003800000 */
[----:B------:R-:W-:-:S06]  /*2140*/  SEL R3, RZ, 0x1, P0 ;  /* 0x00000001ff037807 */ /* 0x000fcc0000000000 */
[----:B------:R-:W0:Y:S02]  /*2150*/  I2F.U32 R3, R3 ;  /* 0x0000000300037306 */ /* 0x000e240000201000 */
[----:B0-----:R0:W-:Y:S01]  /*2160*/  STG.E [R16.64], R3 ;  /* 0x0000000310007986 */ /* 0x0011e2000c101924 */
[----:B------:R-:W-:Y:S05]  /*2170*/  BRA `(.L_x_3447) ;  /* 0x00000cd000007947 */ /* 0x000fea0003800000 */
.L_x_3451:
[----:B------:R-:W-:-:S04]  /*2180*/  SEL R2, RZ, 0x1, P0 ;  /* 0x00000001ff027807 */ /* 0x000fc80000000000 */
[----:B------:R-:W0:Y:S02]  /*2190*/  I2F.U32 R0, R2 ;  /* 0x0000000200007306 */ /* 0x000e240000201000 */
[----:B0-----:R-:W-:-:S05]  /*21a0*/  F2FP.PACK_AB R0, RZ, R0 ;  /* 0x00000000ff00723e */ /* 0x001fca00000000ff */
[----:B------:R0:W-:Y:S01]  /*21b0*/  STG.E.U16 [R16.64], R0 ;  /* 0x0000000010007986 */ /* 0x0001e2000c101524 */
[----:B------:R-:W-:Y:S05]  /*21c0*/  BRA `(.L_x_3447) ;  /* 0x00000c8000007947 */ /* 0x000fea0003800000 */
.L_x_3450:
[----:B------:R-:W-:-:S13]  /*21d0*/  ISETP.NE.AND P1, PT, R2, 0x7, PT ;  /* 0x000000070200780c */ /* 0x000fda0003f25270 */
[----:B------:R-:W-:Y:S05]  /*21e0*/  @!P1 BRA `(.L_x_3452) ;  /* 0x000000f000009947 */ /* 0x000fea0003800000 */
[----:B------:R-:W-:-:S13]  /*21f0*/  ISETP.NE.AND P1, PT, R2, 0x8, PT ;  /* 0x000000080200780c */ /* 0x000fda0003f25270 */
[----:B------:R-:W-:Y:S05]  /*2200*/  @!P1 BRA `(.L_x_3453) ;  /* 0x0000007000009947 */ /* 0x000fea0003800000 */
[----:B------:R-:W-:-:S13]  /*2210*/  ISETP.NE.AND P1, PT, R2, 0x9, PT ;  /* 0x000000090200780c */ /* 0x000fda0003f25270 */
[----:B------:R-:W-:Y:S05]  /*2220*/  @P1 BRA `(.L_x_3446) ;  /* 0x00000a8000001947 */ /* 0x000fea0003800000 */
[----:B------:R-:W-:Y:S01]  /*2230*/  SEL R0, RZ, 0x1, P0 ;  /* 0x00000001ff007807 */ /* 0x000fe20000000000 */
[----:B------:R-:W-:-:S03]  /*2240*/  IMAD.MOV.U32 R3, RZ, RZ, RZ ;  /* 0x000000ffff037224 */ /* 0x000fc600078e00ff */
[----:B------:R-:W0:Y:S02]  /*2250*/  I2F.U32 R2, R0 ;  /* 0x0000000000027306 */ /* 0x000e240000201000 */
[----:B0-----:R0:W-:Y:S01]  /*2260*/  STG.E.64 [R16.64], R2 ;  /* 0x0000000210007986 */ /* 0x0011e2000c101b24 */
[----:B------:R-:W-:Y:S05]  /*2270*/  BRA `(.L_x_3447) ;  /* 0x00000bd000007947 */ /* 0x000fea0003800000 */
.L_x_3453:
[----:B------:R-:W-:-:S06]  /*2280*/  SEL R0, RZ, 0x1, P0 ;  /* 0x00000001ff007807 */ /* 0x000fcc0000000000 */
[----:B------:R-:W0:Y:S02]  /*2290*/  I2F.U32 R0, R0 ;  /* 0x0000000000007306 */ /* 0x000e240000201000 */
[----:B0-----:R-:W-:-:S04]  /*22a0*/  F2FP.PACK_AB R3, RZ, R0 ;  /* 0x00000000ff03723e */ /* 0x001fc800000000ff */
[----:B------:R-:W-:-:S05]  /*22b0*/  PRMT R3, R3, 0x5410, RZ ;  /* 0x0000541003037816 */ /* 0x000fca00000000ff */
[----:B------:R0:W-:Y:S01]  /*22c0*/  STG.E [R16.64], R3 ;  /* 0x0000000310007986 */ /* 0x0001e2000c101924 */
[----:B------:R-:W-:Y:S05]  /*22d0*/  BRA `(.L_x_3447) ;  /* 0x00000b7000007947 */ /* 0x000fea0003800000 */
.L_x_3452:
[----:B------:R-:W-:-:S06]  /*22e0*/  SEL R2, RZ, 0x1, P0 ;  /* 0x00000001ff027807 */ /* 0x000fcc0000000000 */
[----:B------:R-:W0:Y:S02]  /*22f0*/  I2F.F64.U32 R2, R2 ;  /* 0x0000000200027312 */ /* 0x000e240000201800 */
[----:B0-----:R0:W-:Y:S01]  /*2300*/  STG.E.64 [R16.64], R2 ;  /* 0x0000000210007986 */ /* 0x0011e2000c101b24 */
[----:B------:R-:W-:Y:S05]  /*2310*/  BRA `(.L_x_3447) ;  /* 0x00000b3000007947 */ /* 0x000fea0003800000 */
.L_x_3442:
        /* <DEDUP_REMOVED lines=10> */
.L_x_3456:
[----:B------:R-:W-:Y:S01]  /*23c0*/  SEL R4, RZ, 0x1, P0 ;  /* 0x00000001ff047807 */ /* 0x000fe20000000000 */
[----:B------:R-:W-:-:S05]  /*23d0*/  CS2R R6, SRZ ;  /* 0x0000000000067805 */ /* 0x000fca000001ff00 */
[----:B------:R-:W0:Y:S02]  /*23e0*/  I2F.F64.U32 R4, R4 ;  /* 0x0000000400047312 */ /* 0x000e240000201800 */
[----:B0-----:R0:W-:Y:S01]  /*23f0*/  STG.E.128 [R16.64], R4 ;  /* 0x0000000410007986 */ /* 0x0011e2000c101d24 */
[----:B------:R-:W-:Y:S05]  /*2400*/  BRA `(.L_x_3447) ;  /* 0x00000a4000007947 */ /* 0x000fea0003800000 */
.L_x_3455:
[----:B------:R-:W-:-:S13]  /*2410*/  ISETP.NE.AND P1, PT, R2, 0xf, PT ;  /* 0x0000000f0200780c */ /* 0x000fda0003f25270 */
[----:B------:R-:W-:Y:S05]  /*2420*/  @!P1 BRA `(.L_x_3457) ;  /* 0x000002f000009947 */ /* 0x000fea0003800000 */
[----:B------:R-:W-:-:S13]  /*2430*/  ISETP.NE.AND P1, PT, R2, 0x17, PT ;  /* 0x000000170200780c */ /* 0x000fda0003f25270 */
[----:B------:R-:W-:Y:S05]  /*2440*/  @!P1 BRA `(.L_x_3458) ;  /* 0x0000016000009947 */ /* 0x000fea0003800000 */
[----:B------:R-:W-:-:S13]  /*2450*/  ISETP.NE.AND P1, PT, R2, 0x18, PT ;  /* 0x000000180200780c */ /* 0x000fda0003f25270 */
[----:B------:R-:W-:Y:S05]  /*2460*/  @P1 BRA `(.L_x_3446) ;  /* 0x0000084000001947 */ /* 0x000fea0003800000 */
[----:B------:R-:W-:Y:S01]  /*2470*/  SEL R4, RZ, 0x1, P0 ;  /* 0x00000001ff047807 */ /* 0x000fe20000000000 */
[----:B------:R-:W-:Y:S03]  /*2480*/  BSSY B0, `(.L_x_3459) ;  /* 0x000000f000007945 */ /* 0x000fe60003800000 */
[----:B------:R-:W0:Y:S02]  /*2490*/  I2F.U32 R5, R4 ;  /* 0x0000000400057306 */ /* 0x000e240000201000 */
[C---:B0-----:R-:W-:Y:S02]  /*24a0*/  LOP3.LUT R2, R5.reuse, 0x7fffffff, RZ, 0xc0, !PT ;  /* 0x7fffffff05027812 */ /* 0x041fe400078ec0ff */
[----:B------:R-:W-:Y:S02]  /*24b0*/  LOP3.LUT R0, R5, 0x80000000, RZ, 0xc0, !PT ;  /* 0x8000000005007812 */ /* 0x000fe400078ec0ff */
[----:B------:R-:W-:-:S02]  /*24c0*/  ISETP.GT.U32.AND P0, PT, R2, 0x43efffff, PT ;  /* 0x43efffff0200780c */ /* 0x000fc40003f04070 */
        /* <DEDUP_REMOVED lines=10> */
.L_x_3460:
[----:B------:R-:W-:Y:S05]  /*2570*/  BSYNC B0 ;  /* 0x0000000000007941 */ /* 0x000fea0003800000 */
.L_x_3459:
[----:B------:R-:W-:-:S05]  /*2580*/  LOP3.LUT R3, R0, R3, RZ, 0xfc, !PT ;  /* 0x0000000300037212 */ /* 0x000fca00078efcff */
[----:B------:R0:W-:Y:S01]  /*2590*/  STG.E.U8 [R16.64], R3 ;  /* 0x0000000310007986 */ /* 0x0001e2000c101124 */
[----:B------:R-:W-:Y:S05]  /*25a0*/  BRA `(.L_x_3447) ;  /* 0x000008a000007947 */ /* 0x000fea0003800000 */
.L_x_3458:
[----:B------:R-:W-:Y:S01]  /*25b0*/  SEL R0, RZ, 0x1, P0 ;  /* 0x00000001ff007807 */ /* 0x000fe20000000000 */
[----:B------:R-:W-:Y:S03]  /*25c0*/  BSSY B0, `(.L_x_3461) ;  /* 0x0000010000007945 */ /* 0x000fe60003800000 */
[----:B------:R-:W0:Y:S02]  /*25d0*/  I2F.U32 R3, R0 ;  /* 0x0000000000037306 */ /* 0x000e240000201000 */
        /* <DEDUP_REMOVED lines=11> */
.L_x_3462:
[----:B------:R-:W-:Y:S01]  /*2690*/  IMAD.MOV.U32 R0, RZ, RZ, 0x7f ;  /* 0x0000007fff007424 */ /* 0x000fe200078e00ff */
[----:B------:R-:W-:-:S04]  /*26a0*/  ISETP.GT.U32.AND P0, PT, R2, 0x7f800000, PT ;  /* 0x7f8000000200780c */ /* 0x000fc80003f04070 */
[----:B------:R-:W-:-:S04]  /*26b0*/  SEL R0, R0, 0x7c, P0 ;  /* 0x0000007c00007807 */ /* 0x000fc80000000000 */
.L_x_3463:
[----:B------:R-:W-:Y:S05]  /*26c0*/  BSYNC B0 ;  /* 0x0000000000007941 */ /* 0x000fea0003800000 */
.L_x_3461:
[----:B------:R-:W-:-:S04]  /*26d0*/  LOP3.LUT R2, R3, 0x80000000, RZ, 0xc0, !PT ;  /* 0x8000000003027812 */ /* 0x000fc800078ec0ff */
[----:B------:R-:W-:-:S04]  /*26e0*/  SHF.R.U32.HI R3, RZ, 0x18, R2 ;  /* 0x00000018ff037819 */ /* 0x000fc80000011602 */
[----:B------:R-:W-:-:S05]  /*26f0*/  LOP3.LUT R3, R0, R3, RZ, 0xfc, !PT ;  /* 0x0000000300037212 */ /* 0x000fca00078efcff */
[----:B------:R0:W-:Y:S01]  /*2700*/  STG.E.U8 [R16.64], R3 ;  /* 0x0000000310007986 */ /* 0x0001e2000c101124 */
[----:B------:R-:W-:Y:S05]  /*2710*/  BRA `(.L_x_3447) ;  /* 0x0000073000007947 */ /* 0x000fea0003800000 */
.L_x_3457:
[----:B------:R-:W-:-:S04]  /*2720*/  SEL R2, RZ, 0x1, P0 ;  /* 0x00000001ff027807 */ /* 0x000fc80000000000 */
[----:B------:R-:W0:Y:S02]  /*2730*/  I2F.U32 R0, R2 ;  /* 0x0000000200007306 */ /* 0x000e240000201000 */
[----:B0-----:R-:W-:-:S05]  /*2740*/  F2FP.BF16.PACK_AB R0, RZ, R0 ;  /* 0x00000000ff00723e */ /* 0x001fca00000010ff */
[----:B------:R0:W-:Y:S01]  /*2750*/  STG.E.U16 [R16.64], R0 ;  /* 0x0000000010007986 */ /* 0x0001e2000c101524 */
[----:B------:R-:W-:Y:S05]  /*2760*/  BRA `(.L_x_3447) ;  /* 0x000006e000007947 */ /* 0x000fea0003800000 */
.L_x_3454:
        /* <DEDUP_REMOVED lines=8> */
[----:B------:R-:W-:-:S05]  /*27f0*/  SEL R3, RZ, 0x1, P0 ;  /* 0x00000001ff037807 */ /* 0x000fca0000000000 */
[----:B------:R0:W-:Y:S01]  /*2800*/  STG.E.U16 [R16.64], R3 ;  /* 0x0000000310007986 */ /* 0x0001e2000c101524 */
[----:B------:R-:W-:Y:S05]  /*2810*/  BRA `(.L_x_3447) ;  /* 0x0000063000007947 */ /* 0x000fea0003800000 */
.L_x_3466:
[----:B------:R-:W-:Y:S01]  /*2820*/  SEL R0, RZ, 0x1, P0 ;  /* 0x00000001ff007807 */ /* 0x000fe20000000000 */
[----:B------:R-:W-:Y:S01]  /*2830*/  BSSY B0, `(.L_x_3467) ;  /* 0x0000015000007945 */ /* 0x000fe20003800000 */
[----:B------:R-:W-:Y:S02]  /*2840*/  IMAD.MOV.U32 R8, RZ, RZ, 0x80 ;  /* 0x00000080ff087424 */ /* 0x000fe400078e00ff */
[----:B------:R-:W0:Y:S02]  /*2850*/  I2F.U32 R3, R0 ;  /* 0x0000000000037306 */ /* 0x000e240000201000 */
        /* <DEDUP_REMOVED lines=14> */
.L_x_3469:
[----:B------:R-:W-:-:S04]  /*2940*/  LOP3.LUT R2, R3, 0x80000000, RZ, 0xc0, !PT ;  /* 0x8000000003027812 */ /* 0x000fc800078ec0ff */
[----:B------:R-:W-:-:S04]  /*2950*/  SHF.R.U32.HI R3, RZ, 0x18, R2 ;  /* 0x00000018ff037819 */ /* 0x000fc80000011602 */
[----:B------:R-:W-:-:S04]  /*2960*/  LOP3.LUT R0, R0, R3, RZ, 0xfc, !PT ;  /* 0x0000000300007212 */ /* 0x000fc800078efcff */
[----:B------:R-:W-:Y:S02]  /*2970*/  PRMT R8, R0, 0x7610, R8 ;  /* 0x0000761000087816 */ /* 0x000fe40000000008 */
.L_x_3468:
[----:B------:R-:W-:Y:S05]  /*2980*/  BSYNC B0 ;  /* 0x0000000000007941 */ /* 0x000fea0003800000 */
.L_x_3467:
[----:B------:R0:W-:Y:S01]  /*2990*/  STG.E.U8 [R16.64], R8 ;  /* 0x0000000810007986 */ /* 0x0001e2000c101124 */
[----:B------:R-:W-:Y:S05]  /*29a0*/  BRA `(.L_x_3447) ;  /* 0x000004a000007947 */ /* 0x000fea0003800000 */
.L_x_3465:
        /* <DEDUP_REMOVED lines=18> */
.L_x_3472:
[----:B------:R-:W-:-:S04]  /*2ad0*/  LOP3.LUT R2, R3, 0x80000000, RZ, 0xc0, !PT ;  /* 0x8000000003027812 */ /* 0x000fc800078ec0ff */
[----:B------:R-:W-:-:S04]  /*2ae0*/  SHF.R.U32.HI R3, RZ, 0x18, R2 ;  /* 0x00000018ff037819 */ /* 0x000fc80000011602 */
[----:B------:R-:W-:-:S04]  /*2af0*/  LOP3.LUT R0, R0, R3, RZ, 0xfc, !PT ;  /* 0x0000000300007212 */ /* 0x000fc800078efcff */
[----:B------:R-:W-:Y:S02]  /*2b00*/  PRMT R8, R0, 0x7610, R8 ;  /* 0x0000761000087816 */ /* 0x000fe40000000008 */
.L_x_3471:
[----:B------:R-:W-:Y:S05]  /*2b10*/  BSYNC B0 ;  /* 0x0000000000007941 */ /* 0x000fea0003800000 */
.L_x_3470:
[----:B------:R0:W-:Y:S01]  /*2b20*/  STG.E.U8 [R16.64], R8 ;  /* 0x0000000810007986 */ /* 0x0001e2000c101124 */
[----:B------:R-:W-:Y:S05]  /*2b30*/  BRA `(.L_x_3447) ;  /* 0x0000031000007947 */ /* 0x000fea0003800000 */
.L_x_3464:
[----:B------:R-:W-:-:S13]  /*2b40*/  ISETP.NE.AND P1, PT, R2, 0x1c, PT ;  /* 0x0000001c0200780c */ /* 0x000fda0003f25270 */
[----:B------:R-:W-:Y:S05]  /*2b50*/  @!P1 BRA `(.L_x_3473) ;  /* 0x000002d000009947 */ /* 0x000fea0003800000 */
[----:B------:R-:W-:-:S13]  /*2b60*/  ISETP.NE.AND P1, PT, R2, 0x1d, PT ;  /* 0x0000001d0200780c */ /* 0x000fda0003f25270 */
[----:B------:R-:W-:Y:S05]  /*2b70*/  @!P1 BRA `(.L_x_3474) ;  /* 0x0000027000009947 */ /* 0x000fea0003800000 */
[----:B------:R-:W-:-:S13]  /*2b80*/  ISETP.NE.AND P1, PT, R2, 0x2c, PT ;  /* 0x0000002c0200780c */ /* 0x000fda0003f25270 */
[----:B------:R-:W-:Y:S05]  /*2b90*/  @P1 BRA `(.L_x_3446) ;  /* 0x0000011000001947 */ /* 0x000fea0003800000 */
[----:B------:R-:W-:Y:S02]  /*2ba0*/  SEL R4, RZ, 0x1, P0 ;  /* 0x00000001ff047807 */ /* 0x000fe40000000000 */
[----:B------:R-:W-:-:S04]  /*2bb0*/  PLOP3.LUT P0, PT, PT, PT, PT, 0x80, 0x0 ;  /* 0x000000000000781c */ /* 0x000fc80003f0f070 */
[----:B------:R-:W0:Y:S02]  /*2bc0*/  I2F.U32 R4, R4 ;  /* 0x0000000400047306 */ /* 0x000e240000201000 */
        /* <DEDUP_REMOVED lines=14> */
.L_x_3446:
        /* <DEDUP_REMOVED lines=20> */
.L_x_3474:
[----:B------:R-:W-:Y:S01]  /*2df0*/  SEL R2, RZ, 0x1, P0 ;  /* 0x00000001ff027807 */ /* 0x000fe20000000000 */
[----:B------:R-:W-:-:S05]  /*2e00*/  IMAD.MOV.U32 R3, RZ, RZ, RZ ;  /* 0x000000ffff037224 */ /* 0x000fca00078e00ff */
[----:B------:R0:W-:Y:S01]  /*2e10*/  STG.E.64 [R16.64], R2 ;  /* 0x0000000210007986 */ /* 0x0001e2000c101b24 */
[----:B------:R-:W-:Y:S05]  /*2e20*/  BRA `(.L_x_3447) ;  /* 0x0000002000007947 */ /* 0x000fea0003800000 */
.L_x_3473:
[----:B------:R-:W-:-:S05]  /*2e30*/  SEL R3, RZ, 0x1, P0 ;  /* 0x00000001ff037807 */ /* 0x000fca0000000000 */
[----:B------:R0:W-:Y:S02]  /*2e40*/  STG.E [R16.64], R3 ;  /* 0x0000000310007986 */ /* 0x0001e4000c101924 */
.L_x_3447:
[----:B------:R-:W-:-:S05]  /*2e50*/  IMAD R18, R18, 0x200, R23 ;  /* 0x0000020012127824 */ /* 0x000fca00078e0217 */
[----:B------:R-:W-:Y:S02]  /*2e60*/  IADD3 R19, R18, 0x80, RZ ;  /* 0x0000008012137810 */ /* 0x000fe40007ffe0ff */
.L_x_3408:
[----:B------:R-:W-:Y:S05]  /*2e70*/  BSYNC B6 ;  /* 0x0000000000067941 */ /* 0x000fea0003800000 */
.L_x_3407:
        /* <DEDUP_REMOVED lines=231> */
.L_x_3477:
        /* <DEDUP_REMOVED lines=19> */
.L_x_3481:
[----:B------:R-:W2:Y:S02]  /*3e20*/  LDG.E.U8 R2, [R2.64] ;  /* 0x0000002402027981 */ /* 0x000ea4000c1e1100 */
[----:B--2---:R-:W-:Y:S01]  /*3e30*/  ISETP.NE.AND P0, PT, R2, RZ, PT ;  /* 0x000000ff0200720c */ /* 0x004fe20003f05270 */
[----:B------:R-:W-:Y:S05]  /*3e40*/  BRA `(.L_x_3483) ;  /* 0x00000e0000007947 */ /* 0x000fea0003800000 */
.L_x_3480:
        /* <DEDUP_REMOVED lines=10> */
.L_x_3485:
[----:B------:R-:W2:Y:S02]  /*3ef0*/  LDG.E R2, [R2.64] ;  /* 0x0000002402027981 */ /* 0x000ea4000c1e1900 */
[----:B--2---:R-:W-:Y:S01]  /*3f00*/  ISETP.NE.AND P0, PT, R2, RZ, PT ;  /* 0x000000ff0200720c */ /* 0x004fe20003f05270 */
[----:B------:R-:W-:Y:S05]  /*3f10*/  BRA `(.L_x_3483) ;  /* 0x00000d3000007947 */ /* 0x000fea0003800000 */
.L_x_3484:
[----:B------:R-:W2:Y:S02]  /*3f20*/  LDG.E.U16 R2, [R2.64] ;  /* 0x0000002402027981 */ /* 0x000ea4000c1e1500 */
[----:B--2---:R-:W-:Y:S01]  /*3f30*/  ISETP.NE.AND P0, PT, R2, RZ, PT ;  /* 0x000000ff0200720c */ /* 0x004fe20003f05270 */
[----:B------:R-:W-:Y:S05]  /*3f40*/  BRA `(.L_x_3483) ;  /* 0x00000d0000007947 */ /* 0x000fea0003800000 */
.L_x_3479:
        /* <DEDUP_REMOVED lines=9> */
.L_x_3487:
[----:B------:R-:W2:Y:S02]  /*3fe0*/  LDG.E.U16 R0, [R2.64] ;  /* 0x0000002402007981 */ /* 0x000ea4000c1e1500 */
[----:B--2---:R-:W-:-:S05]  /*3ff0*/  HADD2.F32 R0, -RZ, R0.H0_H0 ;  /* 0x20000000ff007230 */ /* 0x004fca0000004100 */
[----:B------:R-:W-:Y:S01]  /*4000*/  FSETP.NEU.FTZ.AND P0, PT, R0, RZ, PT ;  /* 0x000000ff0000720b */ /* 0x000fe20003f1d000 */
[----:B------:R-:W-:Y:S05]  /*4010*/  BRA `(.L_x_3483) ;  /* 0x00000c3000007947 */ /* 0x000fea0003800000 */
.L_x_3486:
        /* <DEDUP_REMOVED lines=11> */
.L_x_3489:
        /* <DEDUP_REMOVED lines=10> */
.L_x_3488:
[----:B------:R-:W2:Y:S02]  /*4170*/  LDG.E.64 R2, [R2.64] ;  /* 0x0000002402027981 */ /* 0x000ea4000c1e1b00 */
[----:B--2---:R0:W1:Y:S01]  /*4180*/  DSETP.NEU.AND P0, PT, R2, RZ, PT ;  /* 0x000000ff0200722a */ /* 0x0040620003f0d000 */
[----:B------:R-:W-:Y:S05]  /*4190*/  BRA `(.L_x_3483) ;  /* 0x00000ab000007947 */ /* 0x000fea0003800000 */
.L_x_3478:
        /* <DEDUP_REMOVED lines=11> */
.L_x_3492:
[----:B------:R-:W2:Y:S02]  /*4250*/  LDG.E.128 R4, [R2.64] ;  /* 0x0000002402047981 */ /* 0x000ea4000c1e1d00 */
[----:B--2---:R-:W0:-:S06]  /*4260*/  DSETP.NEU.AND P0, PT, R6, RZ, PT ;  /* 0x000000ff0600722a */ /* 0x004e0c0003f0d000 */
[----:B0-----:R0:W1:Y:S01]  /*4270*/  DSETP.NEU.OR P0, PT, R4, RZ, P0 ;  /* 0x000000ff0400722a */ /* 0x001062000070d400 */
[----:B------:R-:W-:Y:S05]  /*4280*/  BRA `(.L_x_3483) ;  /* 0x000009c000007947 */ /* 0x000fea0003800000 */
.L_x_3491:
        /* <DEDUP_REMOVED lines=27> */
.L_x_3494:
        /* <DEDUP_REMOVED lines=14> */
.L_x_3493:
[----:B------:R-:W2:Y:S02]  /*4520*/  LDG.E.U16 R0, [R2.64] ;  /* 0x0000002402007981 */ /* 0x000ea4000c1e1500 */
[----:B--2---:R-:W-:-:S04]  /*4530*/  PRMT R0, RZ, 0x5410, R0 ;  /* 0x00005410ff007816 */ /* 0x004fc80000000000 */
[----:B------:R-:W-:Y:S01]  /*4540*/  FSETP.NEU.FTZ.AND P0, PT, R0, RZ, PT ;  /* 0x000000ff0000720b */ /* 0x000fe20003f1d000 */
[----:B------:R-:W-:Y:S05]  /*4550*/  BRA `(.L_x_3483) ;  /* 0x000006f000007947 */ /* 0x000fea0003800000 */
.L_x_3490:
        /* <DEDUP_REMOVED lines=11> */
.L_x_3497:
        /* <DEDUP_REMOVED lines=21> */
.L_x_3501:
[----:B------:R-:W-:Y:S05]  /*4760*/  BSYNC B1 ;  /* 0x0000000000017941 */ /* 0x000fea0003800000 */
.L_x_3500:
[----:B------:R-:W-:Y:S01]  /*4770*/  LEA R3, R0, 0x3b800000, 0x17 ;  /* 0x3b80000000037811 */ /* 0x000fe200078eb8ff */
[----:B------:R-:W-:-:S05]  /*4780*/  IMAD.SHL.U32 R0, R2, 0x100000, RZ ;  /* 0x0010000002007824 */ /* 0x000fca00078e00ff */
[----:B------:R-:W-:Y:S02]  /*4790*/  LOP3.LUT R0, R3, R0, R4, 0xfe, !PT ;  /* 0x0000000003007212 */ /* 0x000fe400078efe04 */
.L_x_3499:
[----:B------:R-:W-:Y:S05]  /*47a0*/  BSYNC B0 ;  /* 0x0000000000007941 */ /* 0x000fea0003800000 */
.L_x_3498:
[----:B------:R-:W-:Y:S01]  /*47b0*/  FSETP.NEU.FTZ.AND P0, PT, R0, RZ, PT ;  /* 0x000000ff0000720b */ /* 0x000fe20003f1d000 */
[----:B------:R-:W-:Y:S05]  /*47c0*/  BRA `(.L_x_3483) ;  /* 0x0000048000007947 */ /* 0x000fea0003800000 */
.L_x_3496:
        /* <DEDUP_REMOVED lines=21> */
.L_x_3505:
[----:B------:R-:W-:Y:S05]  /*4920*/  BSYNC B1 ;  /* 0x0000000000017941 */ /* 0x000fea0003800000 */
.L_x_3504:
[----:B------:R-:W-:Y:S01]  /*4930*/  LEA R3, R0, 0x37800000, 0x17 ;  /* 0x3780000000037811 */ /* 0x000fe200078eb8ff */
[----:B------:R-:W-:-:S05]  /*4940*/  IMAD.SHL.U32 R0, R2, 0x200000, RZ ;  /* 0x0020000002007824 */ /* 0x000fca00078e00ff */
[----:B------:R-:W-:Y:S02]  /*4950*/  LOP3.LUT R0, R3, R0, R4, 0xfe, !PT ;  /* 0x0000000003007212 */ /* 0x000fe400078efe04 */
.L_x_3503:
[----:B------:R-:W-:Y:S05]  /*4960*/  BSYNC B0 ;  /* 0x0000000000007941 */ /* 0x000fea0003800000 */
.L_x_3502:
[----:B------:R-:W-:Y:S01]  /*4970*/  FSETP.NEU.FTZ.AND P0, PT, R0, RZ, PT ;  /* 0x000000ff0000720b */ /* 0x000fe20003f1d000 */
[----:B------:R-:W-:Y:S05]  /*4980*/  BRA `(.L_x_3483) ;  /* 0x000002c000007947 */ /* 0x000fea0003800000 */
.L_x_3495:
        /* <DEDUP_REMOVED lines=14> */
.L_x_3509:
[----:B------:R-:W-:Y:S05]  /*4a70*/  BSYNC B0 ;  /* 0x0000000000007941 */ /* 0x000fea0003800000 */
.L_x_3508:
[----:B------:R-:W-:Y:S01]  /*4a80*/  FSETP.NEU.FTZ.AND P0, PT, R0, RZ, PT ;  /* 0x000000ff0000720b */ /* 0x000fe20003f1d000 */
[----:B------:R-:W-:Y:S05]  /*4a90*/  BRA `(.L_x_3483) ;  /* 0x000001b000007947 */ /* 0x000fea0003800000 */
.L_x_3482:
        /* <DEDUP_REMOVED lines=21> */
.L_x_3507:
[----:B------:R-:W2:Y:S02]  /*4bf0*/  LDG.E.64 R2, [R2.64] ;  /* 0x0000002402027981 */ /* 0x000ea4000c1e1b00 */
[----:B--2---:R-:W-:-:S04]  /*4c00*/  ISETP.NE.U32.AND P0, PT, R2, RZ, PT ;  /* 0x000000ff0200720c */ /* 0x004fc80003f05070 */
[----:B------:R-:W-:Y:S01]  /*4c10*/  ISETP.NE.AND.EX P0, PT, R3, RZ, PT, P0 ;  /* 0x000000ff0300720c */ /* 0x000fe20003f05300 */
[----:B------:R-:W-:Y:S05]  /*4c20*/  BRA `(.L_x_3483) ;  /* 0x0000002000007947 */ /* 0x000fea0003800000 */
.L_x_3506:
[----:B------:R-:W2:Y:S02]  /*4c30*/  LDG.E R2, [R2.64] ;  /* 0x0000002402027981 */ /* 0x000ea4000c1e1900 */
[----:B--2---:R-:W-:Y:S02]  /*4c40*/  ISETP.NE.AND P0, PT, R2, RZ, PT ;  /* 0x000000ff0200720c */ /* 0x004fe40003f05270 */
.L_x_3483:
[----:B------:R-:W2:Y:S08]  /*4c50*/  LDC.U8 R0, c[0x0][0x371] ;  /* 0x0000dc40ff007b82 */ /* 0x000eb00000000000 */
[----:B0-----:R-:W0:Y:S01]  /*4c60*/  LDC.U8 R4, c[0x0][0x372] ;  /* 0x0000dc80ff047b82 */ /* 0x001e220000000000 */
[----:B--2---:R-:W-:-:S02]  /*4c70*/  PRMT R2, R0, 0x8880, RZ ;  /* 0x0000888000027816 */ /* 0x004fc400000000ff */
[----:B------:R-:W-:Y:S02]  /*4c80*/  PRMT R0, R0, 0x8880, RZ ;  /* 0x0000888000007816 */ /* 0x000fe400000000ff */
[----:B------:R-:W-:Y:S02]  /*4c90*/  PRMT R2, R2, 0x7710, RZ ;  /* 0x0000771002027816 */ /* 0x000fe400000000ff */
[----:B------:R-:W-:Y:S02]  /*4ca0*/  ISETP.GT.AND P2, PT, R0, RZ, PT ;  /* 0x000000ff0000720c */ /* 0x000fe40003f44270 */
[----:B------:R-:W-:Y:S02]  /*4cb0*/  LOP3.LUT P1, RZ, R2, 0xff, RZ, 0xc0, !PT ;  /* 0x000000ff02ff7812 */ /* 0x000fe4000782c0ff */
[----:B0-----:R-:W-:Y:S02]  /*4cc0*/  PRMT R2, R4, 0x9910, RZ ;  /* 0x0000991004027816 */ /* 0x001fe400000000ff */
[----:B-1----:R-:W-:-:S09]  /*4cd0*/  SEL R0, RZ, 0xffffffff, !P0 ;  /* 0xffffffffff007807 */ /* 0x002fd20004000000 */
        /* <DEDUP_REMOVED lines=15> */
.L_x_3513:
[----:B------:R0:W-:Y:S01]  /*4dd0*/  STG.E.U8 [R16.64], R3 ;  /* 0x0000000310007986 */ /* 0x0001e2000c101124 */
[----:B------:R-:W-:Y:S05]  /*4de0*/  BRA `(.L_x_3515) ;  /* 0x00000e7000007947 */ /* 0x000fea0003800000 */
.L_x_3512:
        /* <DEDUP_REMOVED lines=10> */
.L_x_3517:
[----:B------:R-:W-:-:S05]  /*4e90*/  SEL R3, RZ, 0x1, P0 ;  /* 0x00000001ff037807 */ /* 0x000fca0000000000 */
[----:B------:R0:W-:Y:S01]  /*4ea0*/  STG.E [R16.64], R3 ;  /* 0x0000000310007986 */ /* 0x0001e2000c101924 */
[----:B------:R-:W-:Y:S05]  /*4eb0*/  BRA `(.L_x_3515) ;  /* 0x00000da000007947 */ /* 0x000fea0003800000 */
.L_x_3516:
[----:B------:R-:W-:-:S05]  /*4ec0*/  SEL R3, RZ, 0x1, P0 ;  /* 0x00000001ff037807 */ /* 0x000fca0000000000 */
[----:B------:R0:W-:Y:S01]  /*4ed0*/  STG.E.U16 [R16.64], R3 ;  /* 0x0000000310007986 */ /* 0x0001e2000c101524 */
[----:B------:R-:W-:Y:S05]  /*4ee0*/  BRA `(.L_x_3515) ;  /* 0x00000d7000007947 */ /* 0x000fea0003800000 */
.L_x_3511:
        /* <DEDUP_REMOVED lines=10> */
.L_x_3519:
[----:B------:R-:W-:-:S04]  /*4f90*/  SEL R2, RZ, 0x1, P0 ;  /* 0x00000001ff027807 */ /* 0x000fc80000000000 */
[----:B------:R-:W0:Y:S02]  /*4fa0*/  I2F.U32 R0, R2 ;  /* 0x0000000200007306 */ /* 0x000e240000201000 */
[----:B0-----:R-:W-:-:S05]  /*4fb0*/  F2FP.PACK_AB R0, RZ, R0 ;  /* 0x00000000ff00723e */ /* 0x001fca00000000ff */
[----:B------:R0:W-:Y:S01]  /*4fc0*/  STG.E.U16 [R16.64], R0 ;  /* 0x0000000010007986 */ /* 0x0001e2000c101524 */
[----:B------:R-:W-:Y:S05]  /*4fd0*/  BRA `(.L_x_3515) ;  /* 0x00000c8000007947 */ /* 0x000fea0003800000 */
.L_x_3518:
        /* <DEDUP_REMOVED lines=11> */
.L_x_3521:
[----:B------:R-:W-:-:S06]  /*5090*/  SEL R0, RZ, 0x1, P0 ;  /* 0x00000001ff007807 */ /* 0x000fcc0000000000 */
[----:B------:R-:W0:Y:S02]  /*50a0*/  I2F.U32 R0, R0 ;  /* 0x0000000000007306 */ /* 0x000e240000201000 */
[----:B0-----:R-:W-:-:S04]  /*50b0*/  F2FP.PACK_AB R3, RZ, R0 ;  /* 0x00000000ff03723e */ /* 0x001fc800000000ff */
[----:B------:R-:W-:-:S05]  /*50c0*/  PRMT R3, R3, 0x5410, RZ ;  /* 0x0000541003037816 */ /* 0x000fca00000000ff */
[----:B------:R0:W-:Y:S01]  /*50d0*/  STG.E [R16.64], R3 ;  /* 0x0000000310007986 */ /* 0x0001e2000c101924 */
[----:B------:R-:W-:Y:S05]  /*50e0*/  BRA `(.L_x_3515) ;  /* 0x00000b7000007947 */ /* 0x000fea0003800000 */
.L_x_3520:
[----:B------:R-:W-:-:S06]  /*50f0*/  SEL R2, RZ, 0x1, P0 ;  /* 0x00000001ff027807 */ /* 0x000fcc0000000000 */
[----:B------:R-:W0:Y:S02]  /*5100*/  I2F.F64.U32 R2, R2 ;  /* 0x0000000200027312 */ /* 0x000e240000201800 */
[----:B0-----:R0:W-:Y:S01]  /*5110*/  STG.E.64 [R16.64], R2 ;  /* 0x0000000210007986 */ /* 0x0011e2000c101b24 */
[----:B------:R-:W-:Y:S05]  /*5120*/  BRA `(.L_x_3515) ;  /* 0x00000b3000007947 */ /* 0x000fea0003800000 */
.L_x_3510:
        /* <DEDUP_REMOVED lines=10> */
.L_x_3524:
[----:B------:R-:W-:Y:S01]  /*51d0*/  SEL R4, RZ, 0x1, P0 ;  /* 0x00000001ff047807 */ /* 0x000fe20000000000 */
[----:B------:R-:W-:-:S05]  /*51e0*/  CS2R R6, SRZ ;  /* 0x0000000000067805 */ /* 0x000fca000001ff00 */
[----:B------:R-:W0:Y:S02]  /*51f0*/  I2F.F64.U32 R4, R4 ;  /* 0x0000000400047312 */ /* 0x000e240000201800 */
[----:B0-----:R0:W-:Y:S01]  /*5200*/  STG.E.128 [R16.64], R4 ;  /* 0x0000000410007986 */ /* 0x0011e2000c101d24 */
[----:B------:R-:W-:Y:S05]  /*5210*/  BRA `(.L_x_3515) ;  /* 0x00000a4000007947 */ /* 0x000fea0003800000 */
.L_x_3523:
        /* <DEDUP_REMOVED lines=22> */
.L_x_3528:
[----:B------:R-:W-:Y:S05]  /*5380*/  BSYNC B0 ;  /* 0x0000000000007941 */ /* 0x000fea0003800000 */
.L_x_3527:
[----:B------:R-:W-:-:S05]  /*5390*/  LOP3.LUT R3, R0, R3, RZ, 0xfc, !PT ;  /* 0x0000000300037212 */ /* 0x000fca00078efcff */
[----:B------:R0:W-:Y:S01]  /*53a0*/  STG.E.U8 [R16.64], R3 ;  /* 0x0000000310007986 */ /* 0x0001e2000c101124 */
[----:B------:R-:W-:Y:S05]  /*53b0*/  BRA `(.L_x_3515) ;  /* 0x000008a000007947 */ /* 0x000fea0003800000 */
.L_x_3526:
        /* <DEDUP_REMOVED lines=14> */
.L_x_3530:
[----:B------:R-:W-:Y:S01]  /*54a0*/  IMAD.MOV.U32 R0, RZ, RZ, 0x7f ;  /* 0x0000007fff007424 */ /* 0x000fe200078e00ff */
[----:B------:R-:W-:-:S04]  /*54b0*/  ISETP.GT.U32.AND P0, PT, R2, 0x7f800000, PT ;  /* 0x7f8000000200780c */ /* 0x000fc80003f04070 */
[----:B------:R-:W-:-:S04]  /*54c0*/  SEL R0, R0, 0x7c, P0 ;  /* 0x0000007c00007807 */ /* 0x000fc80000000000 */
.L_x_3531:
[----:B------:R-:W-:Y:S05]  /*54d0*/  BSYNC B0 ;  /* 0x0000000000007941 */ /* 0x000fea0003800000 */
.L_x_3529:
[----:B------:R-:W-:-:S04]  /*54e0*/  LOP3.LUT R2, R3, 0x80000000, RZ, 0xc0, !PT ;  /* 0x8000000003027812 */ /* 0x000fc800078ec0ff */
[----:B------:R-:W-:-:S04]  /*54f0*/  SHF.R.U32.HI R3, RZ, 0x18, R2 ;  /* 0x00000018ff037819 */ /* 0x000fc80000011602 */
[----:B------:R-:W-:-:S05]  /*5500*/  LOP3.LUT R3, R0, R3, RZ, 0xfc, !PT ;  /* 0x0000000300037212 */ /* 0x000fca00078efcff */
[----:B------:R0:W-:Y:S01]  /*5510*/  STG.E.U8 [R16.64], R3 ;  /* 0x0000000310007986 */ /* 0x0001e2000c101124 */
[----:B------:R-:W-:Y:S05]  /*5520*/  BRA `(.L_x_3515) ;  /* 0x0000073000007947 */ /* 0x000fea0003800000 */
.L_x_3525:
[----:B------:R-:W-:-:S04]  /*5530*/  SEL R2, RZ, 0x1, P0 ;  /* 0x00000001ff027807 */ /* 0x000fc80000000000 */
[----:B------:R-:W0:Y:S02]  /*5540*/  I2F.U32 R0, R2 ;  /* 0x0000000200007306 */ /* 0x000e240000201000 */
[----:B0-----:R-:W-:-:S05]  /*5550*/  F2FP.BF16.PACK_AB R0, RZ, R0 ;  /* 0x00000000ff00723e */ /* 0x001fca00000010ff */
[----:B------:R0:W-:Y:S01]  /*5560*/  STG.E.U16 [R16.64], R0 ;  /* 0x0000000010007986 */ /* 0x0001e2000c101524 */
[----:B------:R-:W-:Y:S05]  /*5570*/  BRA `(.L_x_3515) ;  /* 0x000006e000007947 */ /* 0x000fea0003800000 */
.L_x_3522:
        /* <DEDUP_REMOVED lines=11> */
.L_x_3534:
        /* <DEDUP_REMOVED lines=18> */
.L_x_3537:
[----:B------:R-:W-:-:S04]  /*5750*/  LOP3.LUT R2, R3, 0x80000000, RZ, 0xc0, !PT ;  /* 0x8000000003027812 */ /* 0x000fc800078ec0ff */
[----:B------:R-:W-:-:S04]  /*5760*/  SHF.R.U32.HI R3, RZ, 0x18, R2 ;  /* 0x00000018ff037819 */ /* 0x000fc80000011602 */
[----:B------:R-:W-:-:S04]  /*5770*/  LOP3.LUT R0, R0, R3, RZ, 0xfc, !PT ;  /* 0x0000000300007212 */ /* 0x000fc800078efcff */
[----:B------:R-:W-:Y:S02]  /*5780*/  PRMT R8, R0, 0x7610, R8 ;  /* 0x0000761000087816 */ /* 0x000fe40000000008 */
.L_x_3536:
[----:B------:R-:W-:Y:S05]  /*5790*/  BSYNC B0 ;  /* 0x0000000000007941 */ /* 0x000fea0003800000 */
.L_x_3535:
[----:B------:R0:W-:Y:S01]  /*57a0*/  STG.E.U8 [R16.64], R8 ;  /* 0x0000000810007986 */ /* 0x0001e2000c101124 */
[----:B------:R-:W-:Y:S05]  /*57b0*/  BRA `(.L_x_3515) ;  /* 0x000004a000007947 */ /* 0x000fea0003800000 */
.L_x_3533:
        /* <DEDUP_REMOVED lines=18> */
.L_x_3540:
[----:B------:R-:W-:-:S04]  /*58e0*/  LOP3.LUT R2, R3, 0x80000000, RZ, 0xc0, !PT ;  /* 0x8000000003027812 */ /* 0x000fc800078ec0ff */
[----:B------:R-:W-:-:S04]  /*58f0*/  SHF.R.U32.HI R3, RZ, 0x18, R2 ;  /* 0x00000018ff037819 */ /* 0x000fc80000011602 */
[----:B------:R-:W-:-:S04]  /*5900*/  LOP3.LUT R0, R0, R3, RZ, 0xfc, !PT ;  /* 0x0000000300007212 */ /* 0x000fc800078efcff */
[----:B------:R-:W-:Y:S02]  /*5910*/  PRMT R8, R0, 0x7610, R8 ;  /* 0x0000761000087816 */ /* 0x000fe40000000008 */
.L_x_3539:
[----:B------:R-:W-:Y:S05]  /*5920*/  BSYNC B0 ;  /* 0x0000000000007941 */ /* 0x000fea0003800000 */
.L_x_3538:
[----:B------:R0:W-:Y:S01]  /*5930*/  STG.E.U8 [R16.64], R8 ;  /* 0x0000000810007986 */ /* 0x0001e2000c101124 */
[----:B------:R-:W-:Y:S05]  /*5940*/  BRA `(.L_x_3515) ;  /* 0x0000031000007947 */ /* 0x000fea0003800000 */
.L_x_3532:
        /* <DEDUP_REMOVED lines=23> */
.L_x_3514:
        /* <DEDUP_REMOVED lines=20> */
.L_x_3542:
[----:B------:R-:W-:Y:S01]  /*5c00*/  SEL R2, RZ, 0x1, P0 ;  /* 0x00000001ff027807 */ /* 0x000fe20000000000 */
[----:B------:R-:W-:-:S05]  /*5c10*/  IMAD.MOV.U32 R3, RZ, RZ, RZ ;  /* 0x000000ffff037224 */ /* 0x000fca00078e00ff */
[----:B------:R0:W-:Y:S01]  /*5c20*/  STG.E.64 [R16.64], R2 ;  /* 0x0000000210007986 */ /* 0x0001e2000c101b24 */
[----:B------:R-:W-:Y:S05]  /*5c30*/  BRA `(.L_x_3515) ;  /* 0x0000002000007947 */ /* 0x000fea0003800000 */
.L_x_3541:
[----:B------:R-:W-:-:S05]  /*5c40*/  SEL R3, RZ, 0x1, P0 ;  /* 0x00000001ff037807 */ /* 0x000fca0000000000 */
[----:B------:R0:W-:Y:S02]  /*5c50*/  STG.E [R16.64], R3 ;  /* 0x0000000310007986 */ /* 0x0001e4000c101924 */
.L_x_3515:
        /* <DEDUP_REMOVED lines=231> */
.L_x_3543:
        /* <DEDUP_REMOVED lines=19> */
.L_x_3547:
[----:B------:R-:W2:Y:S02]  /*6c00*/  LDG.E.U8 R2, [R2.64] ;  /* 0x0000002402027981 */ /* 0x000ea4000c1e1100 */
[----:B--2---:R-:W-:Y:S01]  /*6c10*/  ISETP.NE.AND P0, PT, R2, RZ, PT ;  /* 0x000000ff0200720c */ /* 0x004fe20003f05270 */
[----:B------:R-:W-:Y:S05]  /*6c20*/  BRA `(.L_x_3549) ;  /* 0x00000e0000007947 */ /* 0x000fea0003800000 */
.L_x_3546:
        /* <DEDUP_REMOVED lines=10> */
.L_x_3551:
[----:B------:R-:W2:Y:S02]  /*6cd0*/  LDG.E R2, [R2.64] ;  /* 0x0000002402027981 */ /* 0x000ea4000c1e1900 */
[----:B--2---:R-:W-:Y:S01]  /*6ce0*/  ISETP.NE.AND P0, PT, R2, RZ, PT ;  /* 0x000000ff0200720c */ /* 0x004fe20003f05270 */
[----:B------:R-:W-:Y:S05]  /*6cf0*/  BRA `(.L_x_3549) ;  /* 0x00000d3000007947 */ /* 0x000fea0003800000 */
.L_x_3550:
[----:B------:R-:W2:Y:S02]  /*6d00*/  LDG.E.U16 R2, [R2.64] ;  /* 0x0000002402027981 */ /* 0x000ea4000c1e1500 */
[----:B--2---:R-:W-:Y:S01]  /*6d10*/  ISETP.NE.AND P0, PT, R2, RZ, PT ;  /* 0x000000ff0200720c */ /* 0x004fe20003f05270 */
[----:B------:R-:W-:Y:S05]  /*6d20*/  BRA `(.L_x_3549) ;  /* 0x00000d0000007947 */ /* 0x000fea0003800000 */
.L_x_3545:
        /* <DEDUP_REMOVED lines=9> */
.L_x_3553:
[----:B------:R-:W2:Y:S02]  /*6dc0*/  LDG.E.U16 R0, [R2.64] ;  /* 0x0000002402007981 */ /* 0x000ea4000c1e1500 */
[----:B--2---:R-:W-:-:S05]  /*6dd0*/  HADD2.F32 R0, -RZ, R0.H0_H0 ;  /* 0x20000000ff007230 */ /* 0x004fca0000004100 */
[----:B------:R-:W-:Y:S01]  /*6de0*/  FSETP.NEU.FTZ.AND P0, PT, R0, RZ, PT ;  /* 0x000000ff0000720b */ /* 0x000fe20003f1d000 */
[----:B------:R-:W-:Y:S05]  /*6df0*/  BRA `(.L_x_3549) ;  /* 0x00000c3000007947 */ /* 0x000fea0003800000 */
.L_x_3552:
        /* <DEDUP_REMOVED lines=11> */
.L_x_3555:
        /* <DEDUP_REMOVED lines=10> */
.L_x_3554:
[----:B------:R-:W2:Y:S02]  /*6f50*/  LDG.E.64 R2, [R2.64] ;  /* 0x0000002402027981 */ /* 0x000ea4000c1e1b00 */
[----:B--2---:R0:W1:Y:S01]  /*6f60*/  DSETP.NEU.AND P0, PT, R2, RZ, PT ;  /* 0x000000ff0200722a */ /* 0x0040620003f0d000 */
[----:B------:R-:W-:Y:S05]  /*6f70*/  BRA `(.L_x_3549) ;  /* 0x00000ab000007947 */ /* 0x000fea0003800000 */
.L_x_3544:
        /* <DEDUP_REMOVED lines=11> */
.L_x_3558:
[----:B------:R-:W2:Y:S02]  /*7030*/  LDG.E.128 R4, [R2.64] ;  /* 0x0000002402047981 */ /* 0x000ea4000c1e1d00 */
[----:B--2---:R-:W0:-:S06]  /*7040*/  DSETP.NEU.AND P0, PT, R6, RZ, PT ;  /* 0x000000ff0600722a */ /* 0x004e0c0003f0d000 */
[----:B0-----:R0:W1:Y:S01]  /*7050*/  DSETP.NEU.OR P0, PT, R4, RZ, P0 ;  /* 0x000000ff0400722a */ /* 0x001062000070d400 */
[----:B------:R-:W-:Y:S05]  /*7060*/  BRA `(.L_x_3549) ;  /* 0x000009c000007947 */ /* 0x000fea0003800000 */
.L_x_3557:
        /* <DEDUP_REMOVED lines=27> */
.L_x_3560:
        /* <DEDUP_REMOVED lines=14> */
.L_x_3559:
[----:B------:R-:W2:Y:S02]  /*7300*/  LDG.E.U16 R0, [R2.64] ;  /* 0x0000002402007981 */ /* 0x000ea4000c1e1500 */
[----:B--2---:R-:W-:-:S04]  /*7310*/  PRMT R0, RZ, 0x5410, R0 ;  /* 0x00005410ff007816 */ /* 0x004fc80000000000 */
[----:B------:R-:W-:Y:S01]  /*7320*/  FSETP.NEU.FTZ.AND P0, PT, R0, RZ, PT ;  /* 0x000000ff0000720b */ /* 0x000fe20003f1d000 */
[----:B------:R-:W-:Y:S05]  /*7330*/  BRA `(.L_x_3549) ;  /* 0x000006f000007947 */ /* 0x000fea0003800000 */
.L_x_3556:
        /* <DEDUP_REMOVED lines=11> */
.L_x_3563:
        /* <DEDUP_REMOVED lines=21> */
.L_x_3567:
[----:B------:R-:W-:Y:S05]  /*7540*/  BSYNC B1 ;  /* 0x0000000000017941 */ /* 0x000fea0003800000 */
.L_x_3566:
[----:B------:R-:W-:Y:S01]  /*7550*/  LEA R3, R0, 0x3b800000, 0x17 ;  /* 0x3b80000000037811 */ /* 0x000fe200078eb8ff */
[----:B------:R-:W-:-:S05]  /*7560*/  IMAD.SHL.U32 R0, R2, 0x100000, RZ ;  /* 0x0010000002007824 */ /* 0x000fca00078e00ff */
[----:B------:R-:W-:Y:S02]  /*7570*/  LOP3.LUT R0, R3, R0, R4, 0xfe, !PT ;  /* 0x0000000003007212 */ /* 0x000fe400078efe04 */
.L_x_3565:
[----:B------:R-:W-:Y:S05]  /*7580*/  BSYNC B0 ;  /* 0x0000000000007941 */ /* 0x000fea0003800000 */
.L_x_3564:
[----:B------:R-:W-:Y:S01]  /*7590*/  FSETP.NEU.FTZ.AND P0, PT, R0, RZ, PT ;  /* 0x000000ff0000720b */ /* 0x000fe20003f1d000 */
[----:B------:R-:W-:Y:S05]  /*75a0*/  BRA `(.L_x_3549) ;  /* 0x0000048000007947 */ /* 0x000fea0003800000 */
.L_x_3562:
        /* <DEDUP_REMOVED lines=21> */
.L_x_3571:
[----:B------:R-:W-:Y:S05]  /*7700*/  BSYNC B1 ;  /* 0x0000000000017941 */ /* 0x000fea0003800000 */
.L_x_3570:
[----:B------:R-:W-:Y:S01]  /*7710*/  LEA R3, R0, 0x37800000, 0x17 ;  /* 0x3780000000037811 */ /* 0x000fe200078eb8ff */
[----:B------:R-:W-:-:S05]  /*7720*/  IMAD.SHL.U32 R0, R2, 0x200000, RZ ;  /* 0x0020000002007824 */ /* 0x000fca00078e00ff */
[----:B------:R-:W-:Y:S02]  /*7730*/  LOP3.LUT R0, R3, R0, R4, 0xfe, !PT ;  /* 0x0000000003007212 */ /* 0x000fe400078efe04 */
.L_x_3569:
[----:B------:R-:W-:Y:S05]  /*7740*/  BSYNC B0 ;  /* 0x0000000000007941 */ /* 0x000fea0003800000 */
.L_x_3568:
[----:B------:R-:W-:Y:S01]  /*7750*/  FSETP.NEU.FTZ.AND P0, PT, R0, RZ, PT ;  /* 0x000000ff0000720b */ /* 0x000fe20003f1d000 */
[----:B------:R-:W-:Y:S05]  /*7760*/  BRA `(.L_x_3549) ;  /* 0x000002c000007947 */ /* 0x000fea0003800000 */
.L_x_3561:
        /* <DEDUP_REMOVED lines=14> */
.L_x_3575:
[----:B------:R-:W-:Y:S05]  /*7850*/  BSYNC B0 ;  /* 0x0000000000007941 */ /* 0x000fea0003800000 */
.L_x_3574:
[----:B------:R-:W-:Y:S01]  /*7860*/  FSETP.NEU.FTZ.AND P0, PT, R0, RZ, PT ;  /* 0x000000ff0000720b */ /* 0x000fe20003f1d000 */
[----:B------:R-:W-:Y:S05]  /*7870*/  BRA `(.L_x_3549) ;  /* 0x000001b000007947 */ /* 0x000fea0003800000 */
.L_x_3548:
        /* <DEDUP_REMOVED lines=21> */
.L_x_3573:
[----:B------:R-:W2:Y:S02]  /*79d0*/  LDG.E.64 R2, [R2.64] ;  /* 0x0000002402027981 */ /* 0x000ea4000c1e1b00 */
[----:B--2---:R-:W-:-:S04]  /*79e0*/  ISETP.NE.U32.AND P0, PT, R2, RZ, PT ;  /* 0x000000ff0200720c */ /* 0x004fc80003f05070 */
[----:B------:R-:W-:Y:S01]  /*79f0*/  ISETP.NE.AND.EX P0, PT, R3, RZ, PT, P0 ;  /* 0x000000ff0300720c */ /* 0x000fe20003f05300 */
[----:B------:R-:W-:Y:S05]  /*7a00*/  BRA `(.L_x_3549) ;  /* 0x0000002000007947 */ /* 0x000fea0003800000 */
.L_x_3572:
[----:B------:R-:W2:Y:S02]  /*7a10*/  LDG.E R2, [R2.64] ;  /* 0x0000002402027981 */ /* 0x000ea4000c1e1900 */
[----:B--2---:R-:W-:Y:S02]  /*7a20*/  ISETP.NE.AND P0, PT, R2, RZ, PT ;  /* 0x000000ff0200720c */ /* 0x004fe40003f05270 */
.L_x_3549:
        /* <DEDUP_REMOVED lines=24> */
.L_x_3579:
[----:B------:R0:W-:Y:S01]  /*7bb0*/  STG.E.U8 [R16.64], R3 ;  /* 0x0000000310007986 */ /* 0x0001e2000c101124 */
[----:B------:R-:W-:Y:S05]  /*7bc0*/  BRA `(.L_x_3581) ;  /* 0x00000e7000007947 */ /* 0x000fea0003800000 */
.L_x_3578:
        /* <DEDUP_REMOVED lines=10> */
.L_x_3583:
[----:B------:R-:W-:-:S05]  /*7c70*/  SEL R3, RZ, 0x1, P0 ;  /* 0x00000001ff037807 */ /* 0x000fca0000000000 */
[----:B------:R0:W-:Y:S01]  /*7c80*/  STG.E [R16.64], R3 ;  /* 0x0000000310007986 */ /* 0x0001e2000c101924 */
[----:B------:R-:W-:Y:S05]  /*7c90*/  BRA `(.L_x_3581) ;  /* 0x00000da000007947 */ /* 0x000fea0003800000 */
.L_x_3582:
[----:B------:R-:W-:-:S05]  /*7ca0*/  SEL R3, RZ, 0x1, P0 ;  /* 0x00000001ff037807 */ /* 0x000fca0000000000 */
[----:B------:R0:W-:Y:S01]  /*7cb0*/  STG.E.U16 [R16.64], R3 ;  /* 0x0000000310007986 */ /* 0x0001e2000c101524 */
[----:B------:R-:W-:Y:S05]  /*7cc0*/  BRA `(.L_x_3581) ;  /* 0x00000d7000007947 */ /* 0x000fea0003800000 */
.L_x_3577:
        /* <DEDUP_REMOVED lines=10> */
.L_x_3585:
[----:B------:R-:W-:-:S04]  /*7d70*/  SEL R2, RZ, 0x1, P0 ;  /* 0x00000001ff027807 */ /* 0x000fc80000000000 */
[----:B------:R-:W0:Y:S02]  /*7d80*/  I2F.U32 R0, R2 ;  /* 0x0000000200007306 */ /* 0x000e240000201000 */
[----:B0-----:R-:W-:-:S05]  /*7d90*/  F2FP.PACK_AB R0, RZ, R0 ;  /* 0x00000000ff00723e */ /* 0x001fca00000000ff */
[----:B------:R0:W-:Y:S01]  /*7da0*/  STG.E.U16 [R16.64], R0 ;  /* 0x0000000010007986 */ /* 0x0001e2000c101524 */
[----:B------:R-:W-:Y:S05]  /*7db0*/  BRA `(.L_x_3581) ;  /* 0x00000c8000007947 */ /* 0x000fea0003800000 */
.L_x_3584:
        /* <DEDUP_REMOVED lines=11> */
.L_x_3587:
[----:B------:R-:W-:-:S06]  /*7e70*/  SEL R0, RZ, 0x1, P0 ;  /* 0x00000001ff007807 */ /* 0x000fcc0000000000 */
[----:B------:R-:W0:Y:S02]  /*7e80*/  I2F.U32 R0, R0 ;  /* 0x0000000000007306 */ /* 0x000e240000201000 */
[----:B0-----:R-:W-:-:S04]  /*7e90*/  F2FP.PACK_AB R3, RZ, R0 ;  /* 0x00000000ff03723e */ /* 0x001fc800000000ff */
[----:B------:R-:W-:-:S05]  /*7ea0*/  PRMT R3, R3, 0x5410, RZ ;  /* 0x0000541003037816 */ /* 0x000fca00000000ff */
[----:B------:R0:W-:Y:S01]  /*7eb0*/  STG.E [R16.64], R3 ;  /* 0x0000000310007986 */ /* 0x0001e2000c101924 */
[----:B------:R-:W-:Y:S05]  /*7ec0*/  BRA `(.L_x_3581) ;  /* 0x00000b7000007947 */ /* 0x000fea0003800000 */
.L_x_3586:
[----:B------:R-:W-:-:S06]  /*7ed0*/  SEL R2, RZ, 0x1, P0 ;  /* 0x00000001ff027807 */ /* 0x000fcc0000000000 */
[----:B------:R-:W0:Y:S02]  /*7ee0*/  I2F.F64.U32 R2, R2 ;  /* 0x0000000200027312 */ /* 0x000e240000201800 */
[----:B0-----:R0:W-:Y:S01]  /*7ef0*/  STG.E.64 [R16.64], R2 ;  /* 0x0000000210007986 */ /* 0x0011e2000c101b24 */
[----:B------:R-:W-:Y:S05]  /*7f00*/  BRA `(.L_x_3581) ;  /* 0x00000b3000007947 */ /* 0x000fea0003800000 */
.L_x_3576:
        /* <DEDUP_REMOVED lines=10> */
.L_x_3590:
[----:B------:R-:W-:Y:S01]  /*7fb0*/  SEL R4, RZ, 0x1, P0 ;  /* 0x00000001ff047807 */ /* 0x000fe20000000000 */
[----:B------:R-:W-:-:S05]  /*7fc0*/  CS2R R6, SRZ ;  /* 0x0000000000067805 */ /* 0x000fca000001ff00 */
[----:B------:R-:W0:Y:S02]  /*7fd0*/  I2F.F64.U32 R4, R4 ;  /* 0x0000000400047312 */ /* 0x000e240000201800 */
[----:B0-----:R0:W-:Y:S01]  /*7fe0*/  STG.E.128 [R16.64], R4 ;  /* 0x0000000410007986 */ /* 0x0011e2000c101d24 */
[----:B------:R-:W-:Y:S05]  /*7ff0*/  BRA `(.L_x_3581) ;  /* 0x00000a4000007947 */ /* 0x000fea0003800000 */
.L_x_3589:
        /* <DEDUP_REMOVED lines=22> */
.L_x_3594:
[----:B------:R-:W-:Y:S05]  /*8160*/  BSYNC B0 ;  /* 0x0000000000007941 */ /* 0x000fea0003800000 */
.L_x_3593:
[----:B------:R-:W-:-:S05]  /*8170*/  LOP3.LUT R3, R0, R3, RZ, 0xfc, !PT ;  /* 0x0000000300037212 */ /* 0x000fca00078efcff */
[----:B------:R0:W-:Y:S01]  /*8180*/  STG.E.U8 [R16.64], R3 ;  /* 0x0000000310007986 */ /* 0x0001e2000c101124 */
[----:B------:R-:W-:Y:S05]  /*8190*/  BRA `(.L_x_3581) ;  /* 0x000008a000007947 */ /* 0x000fea0003800000 */
.L_x_3592:
        /* <DEDUP_REMOVED lines=14> */
.L_x_3596:
[----:B------:R-:W-:Y:S01]  /*8280*/  IMAD.MOV.U32 R0, RZ, RZ, 0x7f ;  /* 0x0000007fff007424 */ /* 0x000fe200078e00ff */
[----:B------:R-:W-:-:S04]  /*8290*/  ISETP.GT.U32.AND P0, PT, R2, 0x7f800000, PT ;  /* 0x7f8000000200780c */ /* 0x000fc80003f04070 */
[----:B------:R-:W-:-:S04]  /*82a0*/  SEL R0, R0, 0x7c, P0 ;  /* 0x0000007c00007807 */ /* 0x000fc80000000000 */
.L_x_3597:
[----:B------:R-:W-:Y:S05]  /*82b0*/  BSYNC B0 ;  /* 0x0000000000007941 */ /* 0x000fea0003800000 */
.L_x_3595:
[----:B------:R-:W-:-:S04]  /*82c0*/  LOP3.LUT R2, R3, 0x80000000, RZ, 0xc0, !PT ;  /* 0x8000000003027812 */ /* 0x000fc800078ec0ff */
[----:B------:R-:W-:-:S04]  /*82d0*/  SHF.R.U32.HI R3, RZ, 0x18, R2 ;  /* 0x00000018ff037819 */ /* 0x000fc80000011602 */
[----:B------:R-:W-:-:S05]  /*82e0*/  LOP3.LUT R3, R0, R3, RZ, 0xfc, !PT ;  /* 0x0000000300037212 */ /* 0x000fca00078efcff */
[----:B------:R0:W-:Y:S01]  /*82f0*/  STG.E.U8 [R16.64], R3 ;  /* 0x0000000310007986 */ /* 0x0001e2000c101124 */
[----:B------:R-:W-:Y:S05]  /*8300*/  BRA `(.L_x_3581) ;  /* 0x0000073000007947 */ /* 0x000fea0003800000 */
.L_x_3591:
[----:B------:R-:W-:-:S04]  /*8310*/  SEL R2, RZ, 0x1, P0 ;  /* 0x00000001ff027807 */ /* 0x000fc80000000000 */
[----:B------:R-:W0:Y:S02]  /*8320*/  I2F.U32 R0, R2 ;  /* 0x0000000200007306 */ /* 0x000e240000201000 */
[----:B0-----:R-:W-:-:S05]  /*8330*/  F2FP.BF16.PACK_AB R0, RZ, R0 ;  /* 0x00000000ff00723e */ /* 0x001fca00000010ff */
[----:B------:R0:W-:Y:S01]  /*8340*/  STG.E.U16 [R16.64], R0 ;  /* 0x0000000010007986 */ /* 0x0001e2000c101524 */
[----:B------:R-:W-:Y:S05]  /*8350*/  BRA `(.L_x_3581) ;  /* 0x000006e000007947 */ /* 0x000fea0003800000 */
.L_x_3588:
        /* <DEDUP_REMOVED lines=11> */
.L_x_3600:
        /* <DEDUP_REMOVED lines=18> */
.L_x_3603:
[----:B------:R-:W-:-:S04]  /*8530*/  LOP3.LUT R2, R3, 0x80000000, RZ, 0xc0, !PT ;  /* 0x8000000003027812 */ /* 0x000fc800078ec0ff */
[----:B------:R-:W-:-:S04]  /*8540*/  SHF.R.U32.HI R3, RZ, 0x18, R2 ;  /* 0x00000018ff037819 */ /* 0x000fc80000011602 */
[----:B------:R-:W-:-:S04]  /*8550*/  LOP3.LUT R0, R0, R3, RZ, 0xfc, !PT ;  /* 0x0000000300007212 */ /* 0x000fc800078efcff */
[----:B------:R-:W-:Y:S02]  /*8560*/  PRMT R8, R0, 0x7610, R8 ;  /* 0x0000761000087816 */ /* 0x000fe40000000008 */
.L_x_3602:
[----:B------:R-:W-:Y:S05]  /*8570*/  BSYNC B0 ;  /* 0x0000000000007941 */ /* 0x000fea0003800000 */
.L_x_3601:
[----:B------:R0:W-:Y:S01]  /*8580*/  STG.E.U8 [R16.64], R8 ;  /* 0x0000000810007986 */ /* 0x0001e2000c101124 */
[----:B------:R-:W-:Y:S05]  /*8590*/  BRA `(.L_x_3581) ;  /* 0x000004a000007947 */ /* 0x000fea0003800000 */
.L_x_3599:
        /* <DEDUP_REMOVED lines=18> */
.L_x_3606:
[----:B------:R-:W-:-:S04]  /*86c0*/  LOP3.LUT R2, R3, 0x80000000, RZ, 0xc0, !PT ;  /* 0x8000000003027812 */ /* 0x000fc800078ec0ff */
[----:B------:R-:W-:-:S04]  /*86d0*/  SHF.R.U32.HI R3, RZ, 0x18, R2 ;  /* 0x00000018ff037819 */ /* 0x000fc80000011602 */
[----:B------:R-:W-:-:S04]  /*86e0*/  LOP3.LUT R0, R0, R3, RZ, 0xfc, !PT ;  /* 0x0000000300007212 */ /* 0x000fc800078efcff */
[----:B------:R-:W-:Y:S02]  /*86f0*/  PRMT R8, R0, 0x7610, R8 ;  /* 0x0000761000087816 */ /* 0x000fe40000000008 */
.L_x_3605:
[----:B------:R-:W-:Y:S05]  /*8700*/  BSYNC B0 ;  /* 0x0000000000007941 */ /* 0x000fea0003800000 */
.L_x_3604:
[----:B------:R0:W-:Y:S01]  /*8710*/  STG.E.U8 [R16.64], R8 ;  /* 0x0000000810007986 */ /* 0x0001e2000c101124 */
[----:B------:R-:W-:Y:S05]  /*8720*/  BRA `(.L_x_3581) ;  /* 0x0000031000007947 */ /* 0x000fea0003800000 */
.L_x_3598:
        /* <DEDUP_REMOVED lines=23> */
.L_x_3580:
        /* <DEDUP_REMOVED lines=20> */
.L_x_3608:
[----:B------:R-:W-:Y:S01]  /*89e0*/  SEL R2, RZ, 0x1, P0 ;  /* 0x00000001ff027807 */ /* 0x000fe20000000000 */
[----:B------:R-:W-:-:S05]  /*89f0*/  IMAD.MOV.U32 R3, RZ, RZ, RZ ;  /* 0x000000ffff037224 */ /* 0x000fca00078e00ff */
[----:B------:R0:W-:Y:S01]  /*8a00*/  STG.E.64 [R16.64], R2 ;  /* 0x0000000210007986 */ /* 0x0001e2000c101b24 */
[----:B------:R-:W-:Y:S05]  /*8a10*/  BRA `(.L_x_3581) ;  /* 0x0000002000007947 */ /* 0x000fea0003800000 */
.L_x_3607:
[----:B------:R-:W-:-:S05]  /*8a20*/  SEL R3, RZ, 0x1, P0 ;  /* 0x00000001ff037807 */ /* 0x000fca0000000000 */
[----:B------:R0:W-:Y:S02]  /*8a30*/  STG.E [R16.64], R3 ;  /* 0x0000000310007986 */ /* 0x0001e4000c101924 */
.L_x_3581:
[----:B------:R-:W-:Y:S02]  /*8a40*/  IADD3 R19, R19, 0x80, RZ ;  /* 0x0000008013137810 */ /* 0x000fe40007ffe0ff */
.L_x_3476:
[----:B------:R-:W-:Y:S05]  /*8a50*/  BSYNC B6 ;  /* 0x0000000000067941 */ /* 0x000fea0003800000 */
.L_x_3475:
        /* <DEDUP_REMOVED lines=230> */
.L_x_3609:
        /* <DEDUP_REMOVED lines=19> */
.L_x_3613:
[----:B------:R-:W2:Y:S02]  /*99f0*/  LDG.E.U8 R2, [R2.64] ;  /* 0x0000002402027981 */ /* 0x000ea4000c1e1100 */
[----:B--2---:R-:W-:Y:S01]  /*9a00*/  ISETP.NE.AND P0, PT, R2, RZ, PT ;  /* 0x000000ff0200720c */ /* 0x004fe20003f05270 */
[----:B------:R-:W-:Y:S05]  /*9a10*/  BRA `(.L_x_3615) ;  /* 0x00000e0000007947 */ /* 0x000fea0003800000 */
.L_x_3612:
        /* <DEDUP_REMOVED lines=10> */
.L_x_3617:
[----:B------:R-:W2:Y:S02]  /*9ac0*/  LDG.E R2, [R2.64] ;  /* 0x0000002402027981 */ /* 0x000ea4000c1e1900 */
[----:B--2---:R-:W-:Y:S01]  /*9ad0*/  ISETP.NE.AND P0, PT, R2, RZ, PT ;  /* 0x000000ff0200720c */ /* 0x004fe20003f05270 */
[----:B------:R-:W-:Y:S05]  /*9ae0*/  BRA `(.L_x_3615) ;  /* 0x00000d3000007947 */ /* 0x000fea0003800000 */
.L_x_3616:
[----:B------:R-:W2:Y:S02]  /*9af0*/  LDG.E.U16 R2, [R2.64] ;  /* 0x0000002402027981 */ /* 0x000ea4000c1e1500 */
[----:B--2---:R-:W-:Y:S01]  /*9b00*/  ISETP.NE.AND P0, PT, R2, RZ, PT ;  /* 0x000000ff0200720c */ /* 0x004fe20003f05270 */
[----:B------:R-:W-:Y:S05]  /*9b10*/  BRA `(.L_x_3615) ;  /* 0x00000d0000007947 */ /* 0x000fea0003800000 */
.L_x_3611:
        /* <DEDUP_REMOVED lines=9> */
.L_x_3619:
[----:B------:R-:W2:Y:S02]  /*9bb0*/  LDG.E.U16 R0, [R2.64] ;  /* 0x0000002402007981 */ /* 0x000ea4000c1e1500 */
[----:B--2---:R-:W-:-:S05]  /*9bc0*/  HADD2.F32 R0, -RZ, R0.H0_H0 ;  /* 0x20000000ff007230 */ /* 0x004fca0000004100 */
[----:B------:R-:W-:Y:S01]  /*9bd0*/  FSETP.NEU.FTZ.AND P0, PT, R0, RZ, PT ;  /* 0x000000ff0000720b */ /* 0x000fe20003f1d000 */
[----:B------:R-:W-:Y:S05]  /*9be0*/  BRA `(.L_x_3615) ;  /* 0x00000c3000007947 */ /* 0x000fea0003800000 */
.L_x_3618:
        /* <DEDUP_REMOVED lines=11> */
.L_x_3621:
        /* <DEDUP_REMOVED lines=10> */
.L_x_3620:
[----:B------:R-:W2:Y:S02]  /*9d40*/  LDG.E.64 R2, [R2.64] ;  /* 0x0000002402027981 */ /* 0x000ea4000c1e1b00 */
[----:B--2---:R0:W1:Y:S01]  /*9d50*/  DSETP.NEU.AND P0, PT, R2, RZ, PT ;  /* 0x000000ff0200722a */ /* 0x0040620003f0d000 */
[----:B------:R-:W-:Y:S05]  /*9d60*/  BRA `(.L_x_3615) ;  /* 0x00000ab000007947 */ /* 0x000fea0003800000 */
.L_x_3610:
        /* <DEDUP_REMOVED lines=11> */
.L_x_3624:
[----:B------:R-:W2:Y:S02]  /*9e20*/  LDG.E.128 R4, [R2.64] ;  /* 0x0000002402047981 */ /* 0x000ea4000c1e1d00 */
[----:B--2---:R-:W0:-:S06]  /*9e30*/  DSETP.NEU.AND P0, PT, R6, RZ, PT ;  /* 0x000000ff0600722a */ /* 0x004e0c0003f0d000 */
[----:B0-----:R0:W1:Y:S01]  /*9e40*/  DSETP.NEU.OR P0, PT, R4, RZ, P0 ;  /* 0x000000ff0400722a */ /* 0x001062000070d400 */
[----:B------:R-:W-:Y:S05]  /*9e50*/  BRA `(.L_x_3615) ;  /* 0x000009c000007947 */ /* 0x000fea0003800000 */
.L_x_3623:
        /* <DEDUP_REMOVED lines=27> */
.L_x_3626:
        /* <DEDUP_REMOVED lines=14> */
.L_x_3625:
[----:B------:R-:W2:Y:S02]  /*a0f0*/  LDG.E.U16 R0, [R2.64] ;  /* 0x0000002402007981 */ /* 0x000ea4000c1e1500 */
[----:B--2---:R-:W-:-:S04]  /*a100*/  PRMT R0, RZ, 0x5410, R0 ;  /* 0x00005410ff007816 */ /* 0x004fc80000000000 */
[----:B------:R-:W-:Y:S01]  /*a110*/  FSETP.NEU.FTZ.AND P0, PT, R0, RZ, PT ;  /* 0x000000ff0000720b */ /* 0x000fe20003f1d000 */
[----:B------:R-:W-:Y:S05]  /*a120*/  BRA `(.L_x_3615) ;  /* 0x000006f000007947 */ /* 0x000fea0003800000 */
.L_x_3622:
        /* <DEDUP_REMOVED lines=11> */
.L_x_3629:
        /* <DEDUP_REMOVED lines=21> */
.L_x_3633:
[----:B------:R-:W-:Y:S05]  /*a330*/  BSYNC B1 ;  /* 0x0000000000017941 */ /* 0x000fea0003800000 */
.L_x_3632:
[----:B------:R-:W-:Y:S01]  /*a340*/  LEA R3, R0, 0x3b800000, 0x17 ;  /* 0x3b80000000037811 */ /* 0x000fe200078eb8ff */
[----:B------:R-:W-:-:S05]  /*a350*/  IMAD.SHL.U32 R0, R2, 0x100000, RZ ;  /* 0x0010000002007824 */ /* 0x000fca00078e00ff */
[----:B------:R-:W-:Y:S02]  /*a360*/  LOP3.LUT R0, R3, R0, R4, 0xfe, !PT ;  /* 0x0000000003007212 */ /* 0x000fe400078efe04 */
.L_x_3631:
[----:B------:R-:W-:Y:S05]  /*a370*/  BSYNC B0 ;  /* 0x0000000000007941 */ /* 0x000fea0003800000 */
.L_x_3630:
[----:B------:R-:W-:Y:S01]  /*a380*/  FSETP.NEU.FTZ.AND P0, PT, R0, RZ, PT ;  /* 0x000000ff0000720b */ /* 0x000fe20003f1d000 */
[----:B------:R-:W-:Y:S05]  /*a390*/  BRA `(.L_x_3615) ;  /* 0x0000048000007947 */ /* 0x000fea0003800000 */
.L_x_3628:
        /* <DEDUP_REMOVED lines=21> */
.L_x_3637:
[----:B------:R-:W-:Y:S05]  /*a4f0*/  BSYNC B1 ;  /* 0x0000000000017941 */ /* 0x000fea0003800000 */
.L_x_3636:
[----:B------:R-:W-:Y:S01]  /*a500*/  LEA R3, R0, 0x37800000, 0x17 ;  /* 0x3780000000037811 */ /* 0x000fe200078eb8ff */
[----:B------:R-:W-:-:S05]  /*a510*/  IMAD.SHL.U32 R0, R2, 0x200000, RZ ;  /* 0x0020000002007824 */ /* 0x000fca00078e00ff */
[----:B------:R-:W-:Y:S02]  /*a520*/  LOP3.LUT R0, R3, R0, R4, 0xfe, !PT ;  /* 0x0000000003007212 */ /* 0x000fe400078efe04 */
.L_x_3635:
[----:B------:R-:W-:Y:S05]  /*a530*/  BSYNC B0 ;  /* 0x0000000000007941 */ /* 0x000fea0003800000 */
.L_x_3634:
[----:B------:R-:W-:Y:S01]  /*a540*/  FSETP.NEU.FTZ.AND P0, PT, R0, RZ, PT ;  /* 0x000000ff0000720b */ /* 0x000fe20003f1d000 */
[----:B------:R-:W-:Y:S05]  /*a550*/  BRA `(.L_x_3615) ;  /* 0x000002c000007947 */ /* 0x000fea0003800000 */
.L_x_3627:
        /* <DEDUP_REMOVED lines=14> */
.L_x_3641:
[----:B------:R-:W-:Y:S05]  /*a640*/  BSYNC B0 ;  /* 0x0000000000007941 */ /* 0x000fea0003800000 */
.L_x_3640:
[----:B------:R-:W-:Y:S01]  /*a650*/  FSETP.NEU.FTZ.AND P0, PT, R0, RZ, PT ;  /* 0x000000ff0000720b */ /* 0x000fe20003f1d000 */
[----:B------:R-:W-:Y:S05]  /*a660*/  BRA `(.L_x_3615) ;  /* 0x000001b000007947 */ /* 0x000fea0003800000 */
.L_x_3614:
        /* <DEDUP_REMOVED lines=21> */
.L_x_3639:
[----:B------:R-:W2:Y:S02]  /*a7c0*/  LDG.E.64 R2, [R2.64] ;  /* 0x0000002402027981 */ /* 0x000ea4000c1e1b00 */
[----:B--2---:R-:W-:-:S04]  /*a7d0*/  ISETP.NE.U32.AND P0, PT, R2, RZ, PT ;  /* 0x000000ff0200720c */ /* 0x004fc80003f05070 */
[----:B------:R-:W-:Y:S01]  /*a7e0*/  ISETP.NE.AND.EX P0, PT, R3, RZ, PT, P0 ;  /* 0x000000ff0300720c */ /* 0x000fe20003f05300 */
[----:B------:R-:W-:Y:S05]  /*a7f0*/  BRA `(.L_x_3615) ;  /* 0x0000002000007947 */ /* 0x000fea0003800000 */
.L_x_3638:
[----:B------:R-:W2:Y:S02]  /*a800*/  LDG.E R2, [R2.64] ;  /* 0x0000002402027981 */ /* 0x000ea4000c1e1900 */
[----:B--2---:R-:W-:Y:S02]  /*a810*/  ISETP.NE.AND P0, PT, R2, RZ, PT ;  /* 0x000000ff0200720c */ /* 0x004fe40003f05270 */
.L_x_3615:
        /* <DEDUP_REMOVED lines=24> */
.L_x_3645:
[----:B------:R-:W-:Y:S01]  /*a9a0*/  STG.E.U8 [R16.64], R3 ;  /* 0x0000000310007986 */ /* 0x000fe2000c101124 */
[----:B------:R-:W-:Y:S05]  /*a9b0*/  EXIT ;  /* 0x000000000000794d */ /* 0x000fea0003800000 */
.L_x_3644:
        /* <DEDUP_REMOVED lines=8> */
[----:B------:R-:W-:Y:S01]  /*aa40*/  STG.E.64 [R16.64], R2 ;  /* 0x0000000210007986 */ /* 0x000fe2000c101b24 */
[----:B------:R-:W-:Y:S05]  /*aa50*/  EXIT ;  /* 0x000000000000794d */ /* 0x000fea0003800000 */
.L_x_3648:
[----:B------:R-:W-:-:S05]  /*aa60*/  SEL R3, RZ, 0x1, P0 ;  /* 0x00000001ff037807 */ /* 0x000fca0000000000 */
[----:B------:R-:W-:Y:S01]  /*aa70*/  STG.E [R16.64], R3 ;  /* 0x0000000310007986 */ /* 0x000fe2000c101924 */
[----:B------:R-:W-:Y:S05]  /*aa80*/  EXIT ;  /* 0x000000000000794d */ /* 0x000fea0003800000 */
.L_x_3647:
[----:B------:R-:W-:-:S05]  /*aa90*/  SEL R3, RZ, 0x1, P0 ;  /* 0x00000001ff037807 */ /* 0x000fca0000000000 */
[----:B------:R-:W-:Y:S01]  /*aaa0*/  STG.E.U16 [R16.64], R3 ;  /* 0x0000000310007986 */ /* 0x000fe2000c101524 */
[----:B------:R-:W-:Y:S05]  /*aab0*/  EXIT ;  /* 0x000000000000794d */ /* 0x000fea0003800000 */
.L_x_3643:
        /* <DEDUP_REMOVED lines=8> */
[----:B0-----:R-:W-:Y:S01]  /*ab40*/  STG.E [R16.64], R3 ;  /* 0x0000000310007986 */ /* 0x001fe2000c101924 */
[----:B------:R-:W-:Y:S05]  /*ab50*/  EXIT ;  /* 0x000000000000794d */ /* 0x000fea0003800000 */
.L_x_3650:
[----:B------:R-:W-:-:S04]  /*ab60*/  SEL R2, RZ, 0x1, P0 ;  /* 0x00000001ff027807 */ /* 0x000fc80000000000 */
[----:B------:R-:W0:Y:S02]  /*ab70*/  I2F.U32 R0, R2 ;  /* 0x0000000200007306 */ /* 0x000e240000201000 */
[----:B0-----:R-:W-:-:S05]  /*ab80*/  F2FP.PACK_AB R0, RZ, R0 ;  /* 0x00000000ff00723e */ /* 0x001fca00000000ff */
[----:B------:R-:W-:Y:S01]  /*ab90*/  STG.E.U16 [R16.64], R0 ;  /* 0x0000000010007986 */ /* 0x000fe2000c101524 */
[----:B------:R-:W-:Y:S05]  /*aba0*/  EXIT ;  /* 0x000000000000794d */ /* 0x000fea0003800000 */
.L_x_3649:
        /* <DEDUP_REMOVED lines=9> */
[----:B0-----:R-:W-:Y:S01]  /*ac40*/  STG.E.64 [R16.64], R2 ;  /* 0x0000000210007986 */ /* 0x001fe2000c101b24 */
[----:B------:R-:W-:Y:S05]  /*ac50*/  EXIT ;  /* 0x000000000000794d */ /* 0x000fea0003800000 */
.L_x_3652:
[----:B------:R-:W-:-:S06]  /*ac60*/  SEL R0, RZ, 0x1, P0 ;  /* 0x00000001ff007807 */ /* 0x000fcc0000000000 */
[----:B------:R-:W0:Y:S02]  /*ac70*/  I2F.U32 R0, R0 ;  /* 0x0000000000007306 */ /* 0x000e240000201000 */
[----:B0-----:R-:W-:-:S04]  /*ac80*/  F2FP.PACK_AB R3, RZ, R0 ;  /* 0x00000000ff03723e */ /* 0x001fc800000000ff */
[----:B------:R-:W-:-:S05]  /*ac90*/  PRMT R3, R3, 0x5410, RZ ;  /* 0x0000541003037816 */ /* 0x000fca00000000ff */
[----:B------:R-:W-:Y:S01]  /*aca0*/  STG.E [R16.64], R3 ;  /* 0x0000000310007986 */ /* 0x000fe2000c101924 */
[----:B------:R-:W-:Y:S05]  /*acb0*/  EXIT ;  /* 0x000000000000794d */ /* 0x000fea0003800000 */
.L_x_3651:
[----:B------:R-:W-:-:S06]  /*acc0*/  SEL R2, RZ, 0x1, P0 ;  /* 0x00000001ff027807 */ /* 0x000fcc0000000000 */
[----:B------:R-:W0:Y:S02]  /*acd0*/  I2F.F64.U32 R2, R2 ;  /* 0x0000000200027312 */ /* 0x000e240000201800 */
[----:B0-----:R-:W-:Y:S01]  /*ace0*/  STG.E.64 [R16.64], R2 ;  /* 0x0000000210007986 */ /* 0x001fe2000c101b24 */
[----:B------:R-:W-:Y:S05]  /*acf0*/  EXIT ;  /* 0x000000000000794d */ /* 0x000fea0003800000 */
.L_x_3642:
        /* <DEDUP_REMOVED lines=10> */
.L_x_3655:
[----:B------:R-:W-:Y:S01]  /*ada0*/  SEL R4, RZ, 0x1, P0 ;  /* 0x00000001ff047807 */ /* 0x000fe20000000000 */
[----:B------:R-:W-:-:S05]  /*adb0*/  CS2R R6, SRZ ;  /* 0x0000000000067805 */ /* 0x000fca000001ff00 */
[----:B------:R-:W0:Y:S02]  /*adc0*/  I2F.F64.U32 R4, R4 ;  /* 0x0000000400047312 */ /* 0x000e240000201800 */
[----:B0-----:R-:W-:Y:S01]  /*add0*/  STG.E.128 [R16.64], R4 ;  /* 0x0000000410007986 */ /* 0x001fe2000c101d24 */
[----:B------:R-:W-:Y:S05]  /*ade0*/  EXIT ;  /* 0x000000000000794d */ /* 0x000fea0003800000 */
.L_x_3654:
        /* <DEDUP_REMOVED lines=22> */
.L_x_3659:
[----:B------:R-:W-:Y:S05]  /*af50*/  BSYNC B0 ;  /* 0x0000000000007941 */ /* 0x000fea0003800000 */
.L_x_3658:
[----:B------:R-:W-:-:S05]  /*af60*/  LOP3.LUT R3, R0, R3, RZ, 0xfc, !PT ;  /* 0x0000000300037212 */ /* 0x000fca00078efcff */
[----:B------:R-:W-:Y:S01]  /*af70*/  STG.E.U8 [R16.64], R3 ;  /* 0x0000000310007986 */ /* 0x000fe2000c101124 */
[----:B------:R-:W-:Y:S05]  /*af80*/  EXIT ;  /* 0x000000000000794d */ /* 0x000fea0003800000 */
.L_x_3657:
        /* <DEDUP_REMOVED lines=14> */
.L_x_3661:
[----:B------:R-:W-:Y:S01]  /*b070*/  IMAD.MOV.U32 R0, RZ, RZ, 0x7f ;  /* 0x0000007fff007424 */ /* 0x000fe200078e00ff */
[----:B------:R-:W-:-:S04]  /*b080*/  ISETP.GT.U32.AND P0, PT, R2, 0x7f800000, PT ;  /* 0x7f8000000200780c */ /* 0x000fc80003f04070 */
[----:B------:R-:W-:-:S04]  /*b090*/  SEL R0, R0, 0x7c, P0 ;  /* 0x0000007c00007807 */ /* 0x000fc80000000000 */
.L_x_3662:
[----:B------:R-:W-:Y:S05]  /*b0a0*/  BSYNC B0 ;  /* 0x0000000000007941 */ /* 0x000fea0003800000 */
.L_x_3660:
[----:B------:R-:W-:-:S04]  /*b0b0*/  LOP3.LUT R2, R3, 0x80000000, RZ, 0xc0, !PT ;  /* 0x8000000003027812 */ /* 0x000fc800078ec0ff */
[----:B------:R-:W-:-:S04]  /*b0c0*/  SHF.R.U32.HI R3, RZ, 0x18, R2 ;  /* 0x00000018ff037819 */ /* 0x000fc80000011602 */
[----:B------:R-:W-:-:S05]  /*b0d0*/  LOP3.LUT R3, R0, R3, RZ, 0xfc, !PT ;  /* 0x0000000300037212 */ /* 0x000fca00078efcff */
[----:B------:R-:W-:Y:S01]  /*b0e0*/  STG.E.U8 [R16.64], R3 ;  /* 0x0000000310007986 */ /* 0x000fe2000c101124 */
[----:B------:R-:W-:Y:S05]  /*b0f0*/  EXIT ;  /* 0x000000000000794d */ /* 0x000fea0003800000 */
.L_x_3656:
[----:B------:R-:W-:-:S04]  /*b100*/  SEL R2, RZ, 0x1, P0 ;  /* 0x00000001ff027807 */ /* 0x000fc80000000000 */
[----:B------:R-:W0:Y:S02]  /*b110*/  I2F.U32 R0, R2 ;  /* 0x0000000200007306 */ /* 0x000e240000201000 */
[----:B0-----:R-:W-:-:S05]  /*b120*/  F2FP.BF16.PACK_AB R0, RZ, R0 ;  /* 0x00000000ff00723e */ /* 0x001fca00000010ff */
[----:B------:R-:W-:Y:S01]  /*b130*/  STG.E.U16 [R16.64], R0 ;  /* 0x0000000010007986 */ /* 0x000fe2000c101524 */
[----:B------:R-:W-:Y:S05]  /*b140*/  EXIT ;  /* 0x000000000000794d */ /* 0x000fea0003800000 */
.L_x_3653:
        /* <DEDUP_REMOVED lines=9> */
[----:B------:R-:W-:Y:S01]  /*b1e0*/  STG.E.U16 [R16.64], R3 ;  /* 0x0000000310007986 */ /* 0x000fe2000c101524 */
[----:B------:R-:W-:Y:S05]  /*b1f0*/  EXIT ;  /* 0x000000000000794d */ /* 0x000fea0003800000 */
.L_x_3665:
        /* <DEDUP_REMOVED lines=18> */
.L_x_3668:
[----:B------:R-:W-:-:S04]  /*b320*/  LOP3.LUT R2, R3, 0x80000000, RZ, 0xc0, !PT ;  /* 0x8000000003027812 */ /* 0x000fc800078ec0ff */
[----:B------:R-:W-:-:S04]  /*b330*/  SHF.R.U32.HI R3, RZ, 0x18, R2 ;  /* 0x00000018ff037819 */ /* 0x000fc80000011602 */
[----:B------:R-:W-:-:S04]  /*b340*/  LOP3.LUT R0, R0, R3, RZ, 0xfc, !PT ;  /* 0x0000000300007212 */ /* 0x000fc800078efcff */
[----:B------:R-:W-:Y:S02]  /*b350*/  PRMT R8, R0, 0x7610, R8 ;  /* 0x0000761000087816 */ /* 0x000fe40000000008 */
.L_x_3667:
[----:B------:R-:W-:Y:S05]  /*b360*/  BSYNC B0 ;  /* 0x0000000000007941 */ /* 0x000fea0003800000 */
.L_x_3666:
[----:B------:R-:W-:Y:S01]  /*b370*/  STG.E.U8 [R16.64], R8 ;  /* 0x0000000810007986 */ /* 0x000fe2000c101124 */
[----:B------:R-:W-:Y:S05]  /*b380*/  EXIT ;  /* 0x000000000000794d */ /* 0x000fea0003800000 */
.L_x_3664:
        /* <DEDUP_REMOVED lines=18> */
.L_x_3671:
[----:B------:R-:W-:-:S04]  /*b4b0*/  LOP3.LUT R2, R3, 0x80000000, RZ, 0xc0, !PT ;  /* 0x8000000003027812 */ /* 0x000fc800078ec0ff */
[----:B------:R-:W-:-:S04]  /*b4c0*/  SHF.R.U32.HI R3, RZ, 0x18, R2 ;  /* 0x00000018ff037819 */ /* 0x000fc80000011602 */
[----:B------:R-:W-:-:S04]  /*b4d0*/  LOP3.LUT R0, R0, R3, RZ, 0xfc, !PT ;  /* 0x0000000300007212 */ /* 0x000fc800078efcff */
[----:B------:R-:W-:Y:S02]  /*b4e0*/  PRMT R8, R0, 0x7610, R8 ;  /* 0x0000761000087816 */ /* 0x000fe40000000008 */
.L_x_3670:
[----:B------:R-:W-:Y:S05]  /*b4f0*/  BSYNC B0 ;  /* 0x0000000000007941 */ /* 0x000fea0003800000 */
.L_x_3669:
[----:B------:R-:W-:Y:S01]  /*b500*/  STG.E.U8 [R16.64], R8 ;  /* 0x0000000810007986 */ /* 0x000fe2000c101124 */
[----:B------:R-:W-:Y:S05]  /*b510*/  EXIT ;  /* 0x000000000000794d */ /* 0x000fea0003800000 */
.L_x_3663:
        /* <DEDUP_REMOVED lines=23> */
.L_x_3646:
        /* <DEDUP_REMOVED lines=20> */
.L_x_3673:
[----:B------:R-:W-:Y:S01]  /*b7d0*/  SEL R2, RZ, 0x1, P0 ;  /* 0x00000001ff027807 */ /* 0x000fe20000000000 */
[----:B------:R-:W-:-:S05]  /*b7e0*/  IMAD.MOV.U32 R3, RZ, RZ, RZ ;  /* 0x000000ffff037224 */ /* 0x000fca00078e00ff */
[----:B------:R-:W-:Y:S01]  /*b7f0*/  STG.E.64 [R16.64], R2 ;  /* 0x0000000210007986 */ /* 0x000fe2000c101b24 */
[----:B------:R-:W-:Y:S05]  /*b800*/  EXIT ;  /* 0x000000000000794d */ /* 0x000fea0003800000 */
.L_x_3672:
[----:B------:R-:W-:-:S05]  /*b810*/  SEL R3, RZ, 0x1, P0 ;  /* 0x00000001ff037807 */ /* 0x000fca0000000000 */
[----:B------:R-:W-:Y:S01]  /*b820*/  STG.E [R16.64], R3 ;  /* 0x0000000310007986 */ /* 0x000fe2000c101924 */
[----:B------:R-:W-:Y:S05]  /*b830*/  EXIT ;  /* 0x000000000000794d */ /* 0x000fea0003800000 */
.L_x_3674:
        /* <DEDUP_REMOVED lines=12> */
.L_x_29861:


//--------------------- .text._ZN2at6native27unrolled_elementwise_kernelINS0_13AUnaryFunctorIbbbZZZNS0_21heaviside_kernel_cudaERNS_18TensorIteratorBaseEENKUlvE_clEvENKUlvE7_clEvEUlbbE_EESt5arrayIPcLm2EELi4E23TrivialOffsetCalculatorILi1EjESD_NS0_6memory12LoadWithCastILi1EEENSE_13StoreWithCastILi1EEEEEviT_T0_T2_T3_T4_T5_ --------------------------
	.section	.text._ZN2at6native27unrolled_elementwise_kernelINS0_13AUnaryFunctorIbbbZZZNS0_21heaviside_kernel_cudaERNS_18TensorIteratorBaseEENKUlvE_clEvENKUlvE7_clEvEUlbbE_EESt5arrayIPcLm2EELi4E23TrivialOffsetCalculatorILi1EjESD_NS0_6memory12LoadWithCastILi1EEENSE_13StoreWithCastILi1EEEEEviT_T0_T2_T3_T4_T5_,"ax",@progbits
	.sectioninfo	@"SHI_REGISTERS=30"
	.align	128
        .global         _ZN2at6native27unrolled_elementwise_kernelINS0_13AUnaryFunctorIbbbZZZNS0_21heaviside_kernel_cudaERNS_18TensorIteratorBaseEENKUlvE_clEvENKUlvE7_clEvEUlbbE_EESt5arrayIPcLm2EELi4E23TrivialOffsetCalculatorILi1EjESD_NS0_6memory12LoadWithCastILi1EEENSE_13StoreWithCastILi1EEEEEviT_T0_T2_T3_T4_T5_
        .type           _ZN2at6native27unrolled_elementwise_kernelINS0_13AUnaryFunctorIbbbZZZNS0_21heaviside_kernel_cudaERNS_18TensorIteratorBaseEENKUlvE_clEvENKUlvE7_clEvEUlbbE_EESt5arrayIPcLm2EELi4E23TrivialOffsetCalculatorILi1EjESD_NS0_6memory12LoadWithCastILi1EEENSE_13StoreWithCastILi1EEEEEviT_T0_T2_T3_T4_T5_,@function
        .size           _ZN2at6native27unrolled_elementwise_kernelINS0_13AUnaryFunctorIbbbZZZNS0_21heaviside_kernel_cudaERNS_18TensorIteratorBaseEENKUlvE_clEvENKUlvE7_clEvEUlbbE_EESt5arrayIPcLm2EELi4E23TrivialOffsetCalculatorILi1EjESD_NS0_6memory12LoadWithCastILi1EEENSE_13StoreWithCastILi1EEEEEviT_T0_T2_T3_T4_T5_,(.L_x_29862 - _ZN2at6native27unrolled_elementwise_kernelINS0_13AUnaryFunctorIbbbZZZNS0_21heaviside_kernel_cudaERNS_18TensorIteratorBaseEENKUlvE_clEvENKUlvE7_clEvEUlbbE_EESt5arrayIPcLm2EELi4E23TrivialOffsetCalculatorILi1EjESD_NS0_6memory12LoadWithCastILi1EEENSE_13StoreWithCastILi1EEEEEviT_T0_T2_T3_T4_T5_)
        .other          _ZN2at6native27unrolled_elementwise_kernelINS0_13AUnaryFunctorIbbbZZZNS0_21heaviside_kernel_cudaERNS_18TensorIteratorBaseEENKUlvE_clEvENKUlvE7_clEvEUlbbE_EESt5arrayIPcLm2EELi4E23TrivialOffsetCalculatorILi1EjESD_NS0_6memory12LoadWithCastILi1EEENSE_13StoreWithCastILi1EEEEEviT_T0_T2_T3_T4_T5_,@"STO_CUDA_ENTRY STV_DEFAULT"
_ZN2at6native27unrolled_elementwise_kernelINS0_13AUnaryFunctorIbbbZZZNS0_21heaviside_kernel_cudaERNS_18TensorIteratorBaseEENKUlvE_clEvENKUlvE7_clEvEUlbbE_EESt5arrayIPcLm2EELi4E23TrivialOffsetCalculatorILi1EjESD_NS0_6memory12LoadWithCastILi1EEENSE_13StoreWithCastILi1EEEEEviT_T0_T2_T3_T4_T5_:
.text._ZN2at6native27unrolled_elementwise_kernelINS0_13AUnaryFunctorIbbbZZZNS0_21heaviside_kernel_cudaERNS_18TensorIteratorBaseEENKUlvE_clEvENKUlvE7_clEvEUlbbE_EESt5arrayIPcLm2EELi4E23TrivialOffsetCalculatorILi1EjESD_NS0_6memory12LoadWithCastILi1EEENSE_13StoreWithCastILi1EEEEEviT_T0_T2_T3_T4_T5_:
[----:B------:R-:W-:Y:S02]  /*0000*/  IMAD.MOV.U32 R1, RZ, RZ, c[0x0][0x28] ;  /* 0x00000a00ff017624 */ /* 0x000fe400078e00ff */
[----:B------:R-:W0:Y:S01]  /*0010*/  S2R R16, SR_CTAID.X ;  /* 0x0000000000107919 */ /* 0x000e220000002500 */
[----:B------:R-:W-:Y:S01]  /*0020*/  IMAD.MOV.U32 R17, RZ, RZ, -0x200 ;  /* 0xfffffe00ff117424 */ /* 0x000fe200078e00ff */
[----:B------:R-:W1:Y:S01]  /*0030*/  LDC.U8 R19, c[0x0][0x17c] ;  /* 0x00005f00ff137b82 */ /* 0x000e620000000000 */
[----:B------:R-:W-:Y:S01]  /*0040*/  ULDC.64 UR36, c[0x0][0x118] ;  /* 0x0000460000247ab9 */ /* 0x000fe20000000a00 */
[----:B------:R-:W2:Y:S01]  /*0050*/  S2R R18, SR_TID.X ;  /* 0x0000000000127919 */ /* 0x000ea20000002100 */
[----:B------:R-:W-:Y:S01]  /*0060*/  BSSY B6, `(.L_x_3675) ;  /* 0x0000100000067945 */ /* 0x000fe20003800000 */
[----:B------:R-:W-:Y:S02]  /*0070*/  PRMT R22, R22, 0x5410, RZ ;  /* 0x0000541016167816 */ /* 0x000fe400000000ff */
[----:B------:R-:W-:Y:S01]  /*0080*/  PRMT R24, R24, 0x5410, RZ ;  /* 0x0000541018187816 */ /* 0x000fe200000000ff */
        /* <DEDUP_REMOVED lines=21> */
.L_x_3680:
[----:B------:R-:W2:Y:S02]  /*01e0*/  LDG.E.U8 R2, [R2.64] ;  /* 0x0000002402027981 */ /* 0x000ea4000c1e1100 */
[----:B--2---:R-:W-:Y:S01]  /*01f0*/  ISETP.NE.AND P0, PT, R2, RZ, PT ;  /* 0x000000ff0200720c */ /* 0x004fe20003f05270 */
[----:B------:R-:W-:Y:S05]  /*0200*/  BRA `(.L_x_3682) ;  /* 0x00000e1000007947 */ /* 0x000fea0003800000 */
.L_x_3679:
        /* <DEDUP_REMOVED lines=10> */
.L_x_3684:
[----:B------:R-:W2:Y:S02]  /*02b0*/  LDG.E R2, [R2.64] ;  /* 0x0000002402027981 */ /* 0x000ea4000c1e1900 */
[----:B--2---:R-:W-:Y:S01]  /*02c0*/  ISETP.NE.AND P0, PT, R2, RZ, PT ;  /* 0x000000ff0200720c */ /* 0x004fe20003f05270 */
[----:B------:R-:W-:Y:S05]  /*02d0*/  BRA `(.L_x_3682) ;  /* 0x00000d4000007947 */ /* 0x000fea0003800000 */
.L_x_3683:
[----:B------:R-:W2:Y:S02]  /*02e0*/  LDG.E.U16 R2, [R2.64] ;  /* 0x0000002402027981 */ /* 0x000ea4000c1e1500 */
[----:B--2---:R-:W-:Y:S01]  /*02f0*/  ISETP.NE.AND P0, PT, R2, RZ, PT ;  /* 0x000000ff0200720c */ /* 0x004fe20003f05270 */
[----:B------:R-:W-:Y:S05]  /*0300*/  BRA `(.L_x_3682) ;  /* 0x00000d1000007947 */ /* 0x000fea0003800000 */
.L_x_3678:
        /* <DEDUP_REMOVED lines=9> */
.L_x_3686:
[----:B------:R-:W2:Y:S02]  /*03a0*/  LDG.E.U16 R0, [R2.64] ;  /* 0x0000002402007981 */ /* 0x000ea4000c1e1500 */
[----:B--2---:R-:W-:-:S05]  /*03b0*/  HADD2.F32 R0, -RZ, R0.H0_H0 ;  /* 0x20000000ff007230 */ /* 0x004fca0000004100 */
[----:B------:R-:W-:Y:S01]  /*03c0*/  FSETP.NEU.FTZ.AND P0, PT, R0, RZ, PT ;  /* 0x000000ff0000720b */ /* 0x000fe20003f1d000 */
[----:B------:R-:W-:Y:S05]  /*03d0*/  BRA `(.L_x_3682) ;  /* 0x00000c4000007947 */ /* 0x000fea0003800000 */
.L_x_3685:
        /* <DEDUP_REMOVED lines=11> */
.L_x_3688:
        /* <DEDUP_REMOVED lines=10> */
.L_x_3687:
[----:B------:R-:W2:Y:S02]  /*0530*/  LDG.E.64 R2, [R2.64] ;  /* 0x0000002402027981 */ /* 0x000ea4000c1e1b00 */
[----:B--2---:R0:W1:Y:S01]  /*0540*/  DSETP.NEU.AND P0, PT, R2, RZ, PT ;  /* 0x000000ff0200722a */ /* 0x0040620003f0d000 */
[----:B------:R-:W-:Y:S05]  /*0550*/  BRA `(.L_x_3682) ;  /* 0x00000ac000007947 */ /* 0x000fea0003800000 */
.L_x_3677:
        /* <DEDUP_REMOVED lines=11> */
.L_x_3691:
[----:B------:R-:W2:Y:S02]  /*0610*/  LDG.E.128 R4, [R2.64] ;  /* 0x0000002402047981 */ /* 0x000ea4000c1e1d00 */
[----:B--2---:R-:W0:-:S06]  /*0620*/  DSETP.NEU.AND P0, PT, R6, RZ, PT ;  /* 0x000000ff0600722a */ /* 0x004e0c0003f0d000 */
[----:B0-----:R0:W1:Y:S01]  /*0630*/  DSETP.NEU.OR P0, PT, R4, RZ, P0 ;  /* 0x000000ff0400722a */ /* 0x001062000070d400 */
[----:B------:R-:W-:Y:S05]  /*0640*/  BRA `(.L_x_3682) ;  /* 0x000009d000007947 */ /* 0x000fea0003800000 */
.L_x_3690:
        /* <DEDUP_REMOVED lines=27> */
.L_x_3693:
        /* <DEDUP_REMOVED lines=15> */
.L_x_3692:
[----:B------:R-:W2:Y:S02]  /*08f0*/  LDG.E.U16 R0, [R2.64] ;  /* 0x0000002402007981 */ /* 0x000ea4000c1e1500 */
[----:B--2---:R-:W-:-:S04]  /*0900*/  PRMT R0, RZ, 0x5410, R0 ;  /* 0x00005410ff007816 */ /* 0x004fc80000000000 */
[----:B------:R-:W-:Y:S01]  /*0910*/  FSETP.NEU.FTZ.AND P0, PT, R0, RZ, PT ;  /* 0x000000ff0000720b */ /* 0x000fe20003f1d000 */
[----:B------:R-:W-:Y:S05]  /*0920*/  BRA `(.L_x_3682) ;  /* 0x000006f000007947 */ /* 0x000fea0003800000 */
.L_x_3689:
        /* <DEDUP_REMOVED lines=11> */
.L_x_3696:
        /* <DEDUP_REMOVED lines=21> */
.L_x_3700:
[----:B------:R-:W-:Y:S05]  /*0b30*/  BSYNC B1 ;  /* 0x0000000000017941 */ /* 0x000fea0003800000 */
.L_x_3699:
[----:B------:R-:W-:Y:S01]  /*0b40*/  LEA R3, R0, 0x3b800000, 0x17 ;  /* 0x3b80000000037811 */ /* 0x000fe200078eb8ff */
[----:B------:R-:W-:-:S05]  /*0b50*/  IMAD.SHL.U32 R0, R2, 0x100000, RZ ;  /* 0x0010000002007824 */ /* 0x000fca00078e00ff */
[----:B------:R-:W-:Y:S02]  /*0b60*/  LOP3.LUT R0, R3, R0, R4, 0xfe, !PT ;  /* 0x0000000003007212 */ /* 0x000fe400078efe04 */
.L_x_3698:
[----:B------:R-:W-:Y:S05]  /*0b70*/  BSYNC B0 ;  /* 0x0000000000007941 */ /* 0x000fea0003800000 */
.L_x_3697:
[----:B------:R-:W-:Y:S01]  /*0b80*/  FSETP.NEU.FTZ.AND P0, PT, R0, RZ, PT ;  /* 0x000000ff0000720b */ /* 0x000fe20003f1d000 */
[----:B------:R-:W-:Y:S05]  /*0b90*/  BRA `(.L_x_3682) ;  /* 0x0000048000007947 */ /* 0x000fea0003800000 */
.L_x_3695:
        /* <DEDUP_REMOVED lines=21> */
.L_x_3704:
[----:B------:R-:W-:Y:S05]  /*0cf0*/  BSYNC B1 ;  /* 0x0000000000017941 */ /* 0x000fea0003800000 */
.L_x_3703:
[----:B------:R-:W-:Y:S01]  /*0d00*/  LEA R3, R0, 0x37800000, 0x17 ;  /* 0x3780000000037811 */ /* 0x000fe200078eb8ff */
[----:B------:R-:W-:-:S05]  /*0d10*/  IMAD.SHL.U32 R0, R2, 0x200000, RZ ;  /* 0x0020000002007824 */ /* 0x000fca00078e00ff */
[----:B------:R-:W-:Y:S02]  /*0d20*/  LOP3.LUT R0, R3, R0, R4, 0xfe, !PT ;  /* 0x0000000003007212 */ /* 0x000fe400078efe04 */
.L_x_3702:
[----:B------:R-:W-:Y:S05]  /*0d30*/  BSYNC B0 ;  /* 0x0000000000007941 */ /* 0x000fea0003800000 */
.L_x_3701:
[----:B------:R-:W-:Y:S01]  /*0d40*/  FSETP.NEU.FTZ.AND P0, PT, R0, RZ, PT ;  /* 0x000000ff0000720b */ /* 0x000fe20003f1d000 */
[----:B------:R-:W-:Y:S05]  /*0d50*/  BRA `(.L_x_3682) ;  /* 0x000002c000007947 */ /* 0x000fea0003800000 */
.L_x_3694:
        /* <DEDUP_REMOVED lines=14> */
.L_x_3708:
[----:B------:R-:W-:Y:S05]  /*0e40*/  BSYNC B0 ;  /* 0x0000000000007941 */ /* 0x000fea0003800000 */
.L_x_3707:
[----:B------:R-:W-:Y:S01]  /*0e50*/  FSETP.NEU.FTZ.AND P0, PT, R0, RZ, PT ;  /* 0x000000ff0000720b */ /* 0x000fe20003f1d000 */
[----:B------:R-:W-:Y:S05]  /*0e60*/  BRA `(.L_x_3682) ;  /* 0x000001b000007947 */ /* 0x000fea0003800000 */
.L_x_3681:
        /* <DEDUP_REMOVED lines=21> */
.L_x_3706:
[----:B------:R-:W2:Y:S02]  /*0fc0*/  LDG.E.64 R2, [R2.64] ;  /* 0x0000002402027981 */ /* 0x000ea4000c1e1b00 */
[----:B--2---:R-:W-:-:S04]  /*0fd0*/  ISETP.NE.U32.AND P0, PT, R2, RZ, PT ;  /* 0x000000ff0200720c */ /* 0x004fc80003f05070 */
[----:B------:R-:W-:Y:S01]  /*0fe0*/  ISETP.NE.AND.EX P0, PT, R3, RZ, PT, P0 ;  /* 0x000000ff0300720c */ /* 0x000fe20003f05300 */
[----:B------:R-:W-:Y:S05]  /*0ff0*/  BRA `(.L_x_3682) ;  /* 0x0000002000007947 */ /* 0x000fea0003800000 */
.L_x_3705:
[----:B------:R-:W2:Y:S02]  /*1000*/  LDG.E R2, [R2.64] ;  /* 0x0000002402027981 */ /* 0x000ea4000c1e1900 */
[----:B--2---:R-:W-:-:S03]  /*1010*/  ISETP.NE.AND P0, PT, R2, RZ, PT ;  /* 0x000000ff0200720c */ /* 0x004fc60003f05270 */
.L_x_3682:
[----:B------:R-:W2:Y:S01]  /*1020*/  S2R R18, SR_TID.X ;  /* 0x0000000000127919 */ /* 0x000ea20000002100 */
[----:B-1----:R-:W-:-:S04]  /*1030*/  SEL R24, RZ, 0x1, !P0 ;  /* 0x00000001ff187807 */ /* 0x002fc80004000000 */
[----:B------:R-:W-:Y:S02]  /*1040*/  PRMT R24, R24, 0x5410, R24 ;  /* 0x0000541018187816 */ /* 0x000fe40000000018 */
[----:B--2---:R-:W-:-:S03]  /*1050*/  IADD3 R18, R18, 0x80, RZ ;  /* 0x0000008012127810 */ /* 0x004fc60007ffe0ff */
.L_x_3676:
[----:B-1----:R-:W-:Y:S05]  /*1060*/  BSYNC B6 ;  /* 0x0000000000067941 */ /* 0x002fea0003800000 */
.L_x_3675:
        /* <DEDUP_REMOVED lines=22> */
.L_x_3714:
[----:B------:R-:W2:Y:S02]  /*11d0*/  LDG.E.U8 R2, [R2.64] ;  /* 0x0000002402027981 */ /* 0x000ea4000c1e1100 */
[----:B--2---:R-:W-:Y:S01]  /*11e0*/  ISETP.NE.AND P0, PT, R2, RZ, PT ;  /* 0x000000ff0200720c */ /* 0x004fe20003f05270 */
[----:B------:R-:W-:Y:S05]  /*11f0*/  BRA `(.L_x_3716) ;  /* 0x00000e0000007947 */ /* 0x000fea0003800000 */
.L_x_3713:
        /* <DEDUP_REMOVED lines=10> */
.L_x_3718:
[----:B------:R-:W2:Y:S02]  /*12a0*/  LDG.E R2, [R2.64] ;  /* 0x0000002402027981 */ /* 0x000ea4000c1e1900 */
[----:B--2---:R-:W-:Y:S01]  /*12b0*/  ISETP.NE.AND P0, PT, R2, RZ, PT ;  /* 0x000000ff0200720c */ /* 0x004fe20003f05270 */
[----:B------:R-:W-:Y:S05]  /*12c0*/  BRA `(.L_x_3716) ;  /* 0x00000d3000007947 */ /* 0x000fea0003800000 */
.L_x_3717:
[----:B------:R-:W2:Y:S02]  /*12d0*/  LDG.E.U16 R2, [R2.64] ;  /* 0x0000002402027981 */ /* 0x000ea4000c1e1500 */
[----:B--2---:R-:W-:Y:S01]  /*12e0*/  ISETP.NE.AND P0, PT, R2, RZ, PT ;  /* 0x000000ff0200720c */ /* 0x004fe20003f05270 */
[----:B------:R-:W-:Y:S05]  /*12f0*/  BRA `(.L_x_3716) ;  /* 0x00000d0000007947 */ /* 0x000fea0003800000 */
.L_x_3712:
        /* <DEDUP_REMOVED lines=9> */
.L_x_3720:
[----:B------:R-:W2:Y:S02]  /*1390*/  LDG.E.U16 R0, [R2.64] ;  /* 0x0000002402007981 */ /* 0x000ea4000c1e1500 */
[----:B--2---:R-:W-:-:S05]  /*13a0*/  HADD2.F32 R0, -RZ, R0.H0_H0 ;  /* 0x20000000ff007230 */ /* 0x004fca0000004100 */
[----:B------:R-:W-:Y:S01]  /*13b0*/  FSETP.NEU.FTZ.AND P0, PT, R0, RZ, PT ;  /* 0x000000ff0000720b */ /* 0x000fe20003f1d000 */
[----:B------:R-:W-:Y:S05]  /*13c0*/  BRA `(.L_x_3716) ;  /* 0x00000c3000007947 */ /* 0x000fea0003800000 */
.L_x_3719:
        /* <DEDUP_REMOVED lines=11> */
.L_x_3722:
        /* <DEDUP_REMOVED lines=10> */
.L_x_3721:
[----:B------:R-:W2:Y:S02]  /*1520*/  LDG.E.64 R2, [R2.64] ;  /* 0x0000002402027981 */ /* 0x000ea4000c1e1b00 */
[----:B--2---:R0:W1:Y:S01]  /*1530*/  DSETP.NEU.AND P0, PT, R2, RZ, PT ;  /* 0x000000ff0200722a */ /* 0x0040620003f0d000 */
[----:B------:R-:W-:Y:S05]  /*1540*/  BRA `(.L_x_3716) ;  /* 0x00000ab000007947 */ /* 0x000fea0003800000 */
.L_x_3711:
        /* <DEDUP_REMOVED lines=11> */
.L_x_3725:
[----:B------:R-:W2:Y:S02]  /*1600*/  LDG.E.128 R4, [R2.64] ;  /* 0x0000002402047981 */ /* 0x000ea4000c1e1d00 */
[----:B--2---:R-:W0:-:S06]  /*1610*/  DSETP.NEU.AND P0, PT, R6, RZ, PT ;  /* 0x000000ff0600722a */ /* 0x004e0c0003f0d000 */
[----:B0-----:R0:W1:Y:S01]  /*1620*/  DSETP.NEU.OR P0, PT, R4, RZ, P0 ;  /* 0x000000ff0400722a */ /* 0x001062000070d400 */
[----:B------:R-:W-:Y:S05]  /*1630*/  BRA `(.L_x_3716) ;  /* 0x000009c000007947 */ /* 0x000fea0003800000 */
.L_x_3724:
        /* <DEDUP_REMOVED lines=27> */
.L_x_3727:
        /* <DEDUP_REMOVED lines=14> */
.L_x_3726:
[----:B------:R-:W2:Y:S02]  /*18d0*/  LDG.E.U16 R0, [R2.64] ;  /* 0x0000002402007981 */ /* 0x000ea4000c1e1500 */
[----:B--2---:R-:W-:-:S04]  /*18e0*/  PRMT R0, RZ, 0x5410, R0 ;  /* 0x00005410ff007816 */ /* 0x004fc80000000000 */
[----:B------:R-:W-:Y:S01]  /*18f0*/  FSETP.NEU.FTZ.AND P0, PT, R0, RZ, PT ;  /* 0x000000ff0000720b */ /* 0x000fe20003f1d000 */
[----:B------:R-:W-:Y:S05]  /*1900*/  BRA `(.L_x_3716) ;  /* 0x000006f000007947 */ /* 0x000fea0003800000 */
.L_x_3723:
        /* <DEDUP_REMOVED lines=11> */
.L_x_3730:
        /* <DEDUP_REMOVED lines=21> */
.L_x_3734:
[----:B------:R-:W-:Y:S05]  /*1b10*/  BSYNC B1 ;  /* 0x0000000000017941 */ /* 0x000fea0003800000 */
.L_x_3733:
[----:B------:R-:W-:Y:S01]  /*1b20*/  LEA R3, R0, 0x3b800000, 0x17 ;  /* 0x3b80000000037811 */ /* 0x000fe200078eb8ff */
[----:B------:R-:W-:-:S05]  /*1b30*/  IMAD.SHL.U32 R0, R2, 0x100000, RZ ;  /* 0x0010000002007824 */ /* 0x000fca00078e00ff */
[----:B------:R-:W-:Y:S02]  /*1b40*/  LOP3.LUT R0, R3, R0, R4, 0xfe, !PT ;  /* 0x0000000003007212 */ /* 0x000fe400078efe04 */
.L_x_3732:
[----:B------:R-:W-:Y:S05]  /*1b50*/  BSYNC B0 ;  /* 0x0000000000007941 */ /* 0x000fea0003800000 */
.L_x_3731:
[----:B------:R-:W-:Y:S01]  /*1b60*/  FSETP.NEU.FTZ.AND P0, PT, R0, RZ, PT ;  /* 0x000000ff0000720b */ /* 0x000fe20003f1d000 */
[----:B------:R-:W-:Y:S05]  /*1b70*/  BRA `(.L_x_3716) ;  /* 0x0000048000007947 */ /* 0x000fea0003800000 */
.L_x_3729:
        /* <DEDUP_REMOVED lines=21> */
.L_x_3738:
[----:B------:R-:W-:Y:S05]  /*1cd0*/  BSYNC B1 ;  /* 0x0000000000017941 */ /* 0x000fea0003800000 */
.L_x_3737:
[----:B------:R-:W-:Y:S01]  /*1ce0*/  LEA R3, R0, 0x37800000, 0x17 ;  /* 0x3780000000037811 */ /* 0x000fe200078eb8ff */
[----:B------:R-:W-:-:S05]  /*1cf0*/  IMAD.SHL.U32 R0, R2, 0x200000, RZ ;  /* 0x0020000002007824 */ /* 0x000fca00078e00ff */
[----:B------:R-:W-:Y:S02]  /*1d00*/  LOP3.LUT R0, R3, R0, R4, 0xfe, !PT ;  /* 0x0000000003007212 */ /* 0x000fe400078efe04 */
.L_x_3736:
[----:B------:R-:W-:Y:S05]  /*1d10*/  BSYNC B0 ;  /* 0x0000000000007941 */ /* 0x000fea0003800000 */
.L_x_3735:
[----:B------:R-:W-:Y:S01]  /*1d20*/  FSETP.NEU.FTZ.AND P0, PT, R0, RZ, PT ;  /* 0x000000ff0000720b */ /* 0x000fe20003f1d000 */
[----:B------:R-:W-:Y:S05]  /*1d30*/  BRA `(.L_x_3716) ;  /* 0x000002c000007947 */ /* 0x000fea0003800000 */
.L_x_3728:
        /* <DEDUP_REMOVED lines=14> */
.L_x_3742:
[----:B------:R-:W-:Y:S05]  /*1e20*/  BSYNC B0 ;  /* 0x0000000000007941 */ /* 0x000fea0003800000 */
.L_x_3741:
[----:B------:R-:W-:Y:S01]  /*1e30*/  FSETP.NEU.FTZ.AND P0, PT, R0, RZ, PT ;  /* 0x000000ff0000720b */ /* 0x000fe20003f1d000 */
[----:B------:R-:W-:Y:S05]  /*1e40*/  BRA `(.L_x_3716) ;  /* 0x000001b000007947 */ /* 0x000fea0003800000 */
.L_x_3715:
        /* <DEDUP_REMOVED lines=21> */
.L_x_3740:
[----:B------:R-:W2:Y:S02]  /*1fa0*/  LDG.E.64 R2, [R2.64] ;  /* 0x0000002402027981 */ /* 0x000ea4000c1e1b00 */
[----:B--2---:R-:W-:-:S04]  /*1fb0*/  ISETP.NE.U32.AND P0, PT, R2, RZ, PT ;  /* 0x000000ff0200720c */ /* 0x004fc80003f05070 */
[----:B------:R-:W-:Y:S01]  /*1fc0*/  ISETP.NE.AND.EX P0, PT, R3, RZ, PT, P0 ;  /* 0x000000ff0300720c */ /* 0x000fe20003f05300 */
[----:B------:R-:W-:Y:S05]  /*1fd0*/  BRA `(.L_x_3716) ;  /* 0x0000002000007947 */ /* 0x000fea0003800000 */
.L_x_3739:
[----:B------:R-:W2:Y:S02]  /*1fe0*/  LDG.E R2, [R2.64] ;  /* 0x0000002402027981 */ /* 0x000ea4000c1e1900 */
[----:B--2---:R-:W-:-:S04]  /*1ff0*/  ISETP.NE.AND P0, PT, R2, RZ, PT ;  /* 0x000000ff0200720c */ /* 0x004fc80003f05270 */
.L_x_3716:
[----:B-1----:R-:W-:Y:S02]  /*2000*/  SEL R22, RZ, 0x1, !P0 ;  /* 0x00000001ff167807 */ /* 0x002fe40004000000 */
[----:B------:R-:W-:Y:S02]  /*2010*/  IADD3 R18, R18, 0x80, RZ ;  /* 0x0000008012127810 */ /* 0x000fe40007ffe0ff */
[----:B------:R-:W-:-:S05]  /*2020*/  PRMT R22, R22, 0x5410, R22 ;  /* 0x0000541016167816 */ /* 0x000fca0000000016 */
.L_x_3710:
[----:B------:R-:W-:Y:S05]  /*2030*/  BSYNC B6 ;  /* 0x0000000000067941 */ /* 0x000fea0003800000 */
.L_x_3709:
[----:B------:R-:W-:Y:S01]  /*2040*/  ISETP.GE.AND P0, PT, R18, R17, PT ;  /* 0x000000111200720c */ /* 0x000fe20003f06270 */
[----:B------:R-:W-:Y:S01]  /*2050*/  BSSY B6, `(.L_x_3743) ;  /* 0x00000fc000067945 */ /* 0x000fe20003800000 */
[----:B------:R-:W-:-:S11]  /*2060*/  PRMT R25, RZ, 0x5410, RZ ;  /* 0x00005410ff197816 */ /* 0x000fd600000000ff */
        /* <DEDUP_REMOVED lines=20> */
.L_x_3748:
[----:B------:R-:W2:Y:S02]  /*21b0*/  LDG.E.U8 R2, [R2.64] ;  /* 0x0000002402027981 */ /* 0x000ea4000c1e1100 */
[----:B--2---:R-:W-:Y:S01]  /*21c0*/  ISETP.NE.AND P0, PT, R2, RZ, PT ;  /* 0x000000ff0200720c */ /* 0x004fe20003f05270 */
[----:B------:R-:W-:Y:S05]  /*21d0*/  BRA `(.L_x_3750) ;  /* 0x00000e0000007947 */ /* 0x000fea0003800000 */
.L_x_3747:
        /* <DEDUP_REMOVED lines=10> */
.L_x_3752:
[----:B------:R-:W2:Y:S02]  /*2280*/  LDG.E R2, [R2.64] ;  /* 0x0000002402027981 */ /* 0x000ea4000c1e1900 */
[----:B--2---:R-:W-:Y:S01]  /*2290*/  ISETP.NE.AND P0, PT, R2, RZ, PT ;  /* 0x000000ff0200720c */ /* 0x004fe20003f05270 */
[----:B------:R-:W-:Y:S05]  /*22a0*/  BRA `(.L_x_3750) ;  /* 0x00000d3000007947 */ /* 0x000fea0003800000 */
.L_x_3751:
[----:B------:R-:W2:Y:S02]  /*22b0*/  LDG.E.U16 R2, [R2.64] ;  /* 0x0000002402027981 */ /* 0x000ea4000c1e1500 */
[----:B--2---:R-:W-:Y:S01]  /*22c0*/  ISETP.NE.AND P0, PT, R2, RZ, PT ;  /* 0x000000ff0200720c */ /* 0x004fe20003f05270 */
[----:B------:R-:W-:Y:S05]  /*22d0*/  BRA `(.L_x_3750) ;  /* 0x00000d0000007947 */ /* 0x000fea0003800000 */
.L_x_3746:
        /* <DEDUP_REMOVED lines=9> */
.L_x_3754:
[----:B------:R-:W2:Y:S02]  /*2370*/  LDG.E.U16 R0, [R2.64] ;  /* 0x0000002402007981 */ /* 0x000ea4000c1e1500 */
[----:B--2---:R-:W-:-:S05]  /*2380*/  HADD2.F32 R0, -RZ, R0.H0_H0 ;  /* 0x20000000ff007230 */ /* 0x004fca0000004100 */
[----:B------:R-:W-:Y:S01]  /*2390*/  FSETP.NEU.FTZ.AND P0, PT, R0, RZ, PT ;  /* 0x000000ff0000720b */ /* 0x000fe20003f1d000 */
[----:B------:R-:W-:Y:S05]  /*23a0*/  BRA `(.L_x_3750) ;  /* 0x00000c3000007947 */ /* 0x000fea0003800000 */
.L_x_3753:
        /* <DEDUP_REMOVED lines=11> */
.L_x_3756:
        /* <DEDUP_REMOVED lines=10> */
.L_x_3755:
[----:B------:R-:W2:Y:S02]  /*2500*/  LDG.E.64 R2, [R2.64] ;  /* 0x0000002402027981 */ /* 0x000ea4000c1e1b00 */
[----:B--2---:R0:W1:Y:S01]  /*2510*/  DSETP.NEU.AND P0, PT, R2, RZ, PT ;  /* 0x000000ff0200722a */ /* 0x0040620003f0d000 */
[----:B------:R-:W-:Y:S05]  /*2520*/  BRA `(.L_x_3750) ;  /* 0x00000ab000007947 */ /* 0x000fea0003800000 */
.L_x_3745:
        /* <DEDUP_REMOVED lines=11> */
.L_x_3759:
[----:B------:R-:W2:Y:S02]  /*25e0*/  LDG.E.128 R4, [R2.64] ;  /* 0x0000002402047981 */ /* 0x000ea4000c1e1d00 */
[----:B--2---:R-:W0:-:S06]  /*25f0*/  DSETP.NEU.AND P0, PT, R6, RZ, PT ;  /* 0x000000ff0600722a */ /* 0x004e0c0003f0d000 */
[----:B0-----:R0:W1:Y:S01]  /*2600*/  DSETP.NEU.OR P0, PT, R4, RZ, P0 ;  /* 0x000000ff0400722a */ /* 0x001062000070d400 */
[----:B------:R-:W-:Y:S05]  /*2610*/  BRA `(.L_x_3750) ;  /* 0x000009c000007947 */ /* 0x000fea0003800000 */
.L_x_3758:
        /* <DEDUP_REMOVED lines=27> */
.L_x_3761:
        /* <DEDUP_REMOVED lines=14> */
.L_x_3760:
[----:B------:R-:W2:Y:S02]  /*28b0*/  LDG.E.U16 R0, [R2.64] ;  /* 0x0000002402007981 */ /* 0x000ea4000c1e1500 */
[----:B--2---:R-:W-:-:S04]  /*28c0*/  PRMT R0, RZ, 0x5410, R0 ;  /* 0x00005410ff007816 */ /* 0x004fc80000000000 */
[----:B------:R-:W-:Y:S01]  /*28d0*/  FSETP.NEU.FTZ.AND P0, PT, R0, RZ, PT ;  /* 0x000000ff0000720b */ /* 0x000fe20003f1d000 */
[----:B------:R-:W-:Y:S05]  /*28e0*/  BRA `(.L_x_3750) ;  /* 0x000006f000007947 */ /* 0x000fea0003800000 */
.L_x_3757:
        /* <DEDUP_REMOVED lines=11> */
.L_x_3764:
        /* <DEDUP_REMOVED lines=21> */
.L_x_3768:
[----:B------:R-:W-:Y:S05]  /*2af0*/  BSYNC B1 ;  /* 0x0000000000017941 */ /* 0x000fea0003800000 */
.L_x_3767:
[----:B------:R-:W-:Y:S01]  /*2b00*/  LEA R3, R0, 0x3b800000, 0x17 ;  /* 0x3b80000000037811 */ /* 0x000fe200078eb8ff */
[----:B------:R-:W-:-:S05]  /*2b10*/  IMAD.SHL.U32 R0, R2, 0x100000, RZ ;  /* 0x0010000002007824 */ /* 0x000fca00078e00ff */
[----:B------:R-:W-:Y:S02]  /*2b20*/  LOP3.LUT R0, R3, R0, R4, 0xfe, !PT ;  /* 0x0000000003007212 */ /* 0x000fe400078efe04 */
.L_x_3766:
[----:B------:R-:W-:Y:S05]  /*2b30*/  BSYNC B0 ;  /* 0x0000000000007941 */ /* 0x000fea0003800000 */
.L_x_3765:
[----:B------:R-:W-:Y:S01]  /*2b40*/  FSETP.NEU.FTZ.AND P0, PT, R0, RZ, PT ;  /* 0x000000ff0000720b */ /* 0x000fe20003f1d000 */
[----:B------:R-:W-:Y:S05]  /*2b50*/  BRA `(.L_x_3750) ;  /* 0x0000048000007947 */ /* 0x000fea0003800000 */
.L_x_3763:
        /* <DEDUP_REMOVED lines=21> */
.L_x_3772:
[----:B------:R-:W-:Y:S05]  /*2cb0*/  BSYNC B1 ;  /* 0x0000000000017941 */ /* 0x000fea0003800000 */
.L_x_3771:
[----:B------:R-:W-:Y:S01]  /*2cc0*/  LEA R3, R0, 0x37800000, 0x17 ;  /* 0x3780000000037811 */ /* 0x000fe200078eb8ff */
[----:B------:R-:W-:-:S05]  /*2cd0*/  IMAD.SHL.U32 R0, R2, 0x200000, RZ ;  /* 0x0020000002007824 */ /* 0x000fca00078e00ff */
[----:B------:R-:W-:Y:S02]  /*2ce0*/  LOP3.LUT R0, R3, R0, R4, 0xfe, !PT ;  /* 0x0000000003007212 */ /* 0x000fe400078efe04 */
.L_x_3770:
[----:B------:R-:W-:Y:S05]  /*2cf0*/  BSYNC B0 ;  /* 0x0000000000007941 */ /* 0x000fea0003800000 */
.L_x_3769:
[----:B------:R-:W-:Y:S01]  /*2d00*/  FSETP.NEU.FTZ.AND P0, PT, R0, RZ, PT ;  /* 0x000000ff0000720b */ /* 0x000fe20003f1d000 */
[----:B------:R-:W-:Y:S05]  /*2d10*/  BRA `(.L_x_3750) ;  /* 0x000002c000007947 */ /* 0x000fea0003800000 */
.L_x_3762:
        /* <DEDUP_REMOVED lines=14> */
.L_x_3776:
[----:B------:R-:W-:Y:S05]  /*2e00*/  BSYNC B0 ;  /* 0x0000000000007941 */ /* 0x000fea0003800000 */
.L_x_3775:
[----:B------:R-:W-:Y:S01]  /*2e10*/  FSETP.NEU.FTZ.AND P0, PT, R0, RZ, PT ;  /* 0x000000ff0000720b */ /* 0x000fe20003f1d000 */
[----:B------:R-:W-:Y:S05]  /*2e20*/  BRA `(.L_x_3750) ;  /* 0x000001b000007947 */ /* 0x000fea0003800000 */
.L_x_3749:
        /* <DEDUP_REMOVED lines=21> */
.L_x_3774:
[----:B------:R-:W2:Y:S02]  /*2f80*/  LDG.E.64 R2, [R2.64] ;  /* 0x0000002402027981 */ /* 0x000ea4000c1e1b00 */
[----:B--2---:R-:W-:-:S04]  /*2f90*/  ISETP.NE.U32.AND P0, PT, R2, RZ, PT ;  /* 0x000000ff0200720c */ /* 0x004fc80003f05070 */
[----:B------:R-:W-:Y:S01]  /*2fa0*/  ISETP.NE.AND.EX P0, PT, R3, RZ, PT, P0 ;  /* 0x000000ff0300720c */ /* 0x000fe20003f05300 */
[----:B------:R-:W-:Y:S05]  /*2fb0*/  BRA `(.L_x_3750) ;  /* 0x0000002000007947 */ /* 0x000fea0003800000 */
.L_x_3773:
[----:B------:R-:W2:Y:S02]  /*2fc0*/  LDG.E R2, [R2.64] ;  /* 0x0000002402027981 */ /* 0x000ea4000c1e1900 */
[----:B--2---:R-:W-:-:S04]  /*2fd0*/  ISETP.NE.AND P0, PT, R2, RZ, PT ;  /* 0x000000ff0200720c */ /* 0x004fc80003f05270 */
.L_x_3750:
[----:B-1----:R-:W-:Y:S02]  /*2fe0*/  SEL R0, RZ, 0x1, !P0 ;  /* 0x00000001ff007807 */ /* 0x002fe40004000000 */
[----:B------:R-:W-:Y:S02]  /*2ff0*/  IADD3 R18, R18, 0x80, RZ ;  /* 0x0000008012127810 */ /* 0x000fe40007ffe0ff */
[----:B------:R-:W-:-:S05]  /*3000*/  PRMT R25, R25, 0x5410, R0 ;  /* 0x0000541019197816 */ /* 0x000fca0000000000 */
.L_x_3744:
[----:B------:R-:W-:Y:S05]  /*3010*/  BSYNC B6 ;  /* 0x0000000000067941 */ /* 0x000fea0003800000 */
.L_x_3743:
        /* <DEDUP_REMOVED lines=22> */
.L_x_3782:
[----:B------:R-:W2:Y:S02]  /*3180*/  LDG.E.U8 R2, [R2.64] ;  /* 0x0000002402027981 */ /* 0x000ea4000c1e1100 */
[----:B--2---:R-:W-:Y:S01]  /*3190*/  ISETP.NE.AND P0, PT, R2, RZ, PT ;  /* 0x000000ff0200720c */ /* 0x004fe20003f05270 */
[----:B------:R-:W-:Y:S05]  /*31a0*/  BRA `(.L_x_3784) ;  /* 0x00000e0000007947 */ /* 0x000fea0003800000 */
.L_x_3781:
        /* <DEDUP_REMOVED lines=10> */
.L_x_3786:
[----:B------:R-:W2:Y:S02]  /*3250*/  LDG.E R2, [R2.64] ;  /* 0x0000002402027981 */ /* 0x000ea4000c1e1900 */
[----:B--2---:R-:W-:Y:S01]  /*3260*/  ISETP.NE.AND P0, PT, R2, RZ, PT ;  /* 0x000000ff0200720c */ /* 0x004fe20003f05270 */
[----:B------:R-:W-:Y:S05]  /*3270*/  BRA `(.L_x_3784) ;  /* 0x00000d3000007947 */ /* 0x000fea0003800000 */
.L_x_3785:
[----:B------:R-:W2:Y:S02]  /*3280*/  LDG.E.U16 R2, [R2.64] ;  /* 0x0000002402027981 */ /* 0x000ea4000c1e1500 */
[----:B--2---:R-:W-:Y:S01]  /*3290*/  ISETP.NE.AND P0, PT, R2, RZ, PT ;  /* 0x000000ff0200720c */ /* 0x004fe20003f05270 */
[----:B------:R-:W-:Y:S05]  /*32a0*/  BRA `(.L_x_3784) ;  /* 0x00000d0000007947 */ /* 0x000fea0003800000 */
.L_x_3780:
        /* <DEDUP_REMOVED lines=9> */
.L_x_3788:
[----:B------:R-:W2:Y:S02]  /*3340*/  LDG.E.U16 R0, [R2.64] ;  /* 0x0000002402007981 */ /* 0x000ea4000c1e1500 */
[----:B--2---:R-:W-:-:S05]  /*3350*/  HADD2.F32 R0, -RZ, R0.H0_H0 ;  /* 0x20000000ff007230 */ /* 0x004fca0000004100 */
[----:B------:R-:W-:Y:S01]  /*3360*/  FSETP.NEU.FTZ.AND P0, PT, R0, RZ, PT ;  /* 0x000000ff0000720b */ /* 0x000fe20003f1d000 */
[----:B------:R-:W-:Y:S05]  /*3370*/  BRA `(.L_x_3784) ;  /* 0x00000c3000007947 */ /* 0x000fea0003800000 */
.L_x_3787:
        /* <DEDUP_REMOVED lines=11> */
.L_x_3790:
        /* <DEDUP_REMOVED lines=10> */
.L_x_3789:
[----:B------:R-:W2:Y:S02]  /*34d0*/  LDG.E.64 R2, [R2.64] ;  /* 0x0000002402027981 */ /* 0x000ea4000c1e1b00 */
[----:B--2---:R0:W2:Y:S01]  /*34e0*/  DSETP.NEU.AND P0, PT, R2, RZ, PT ;  /* 0x000000ff0200722a */ /* 0x0040a20003f0d000 */
[----:B------:R-:W-:Y:S05]  /*34f0*/  BRA `(.L_x_3784) ;  /* 0x00000ab000007947 */ /* 0x000fea0003800000 */
.L_x_3779:
        /* <DEDUP_REMOVED lines=11> */
.L_x_3793:
[----:B------:R-:W2:Y:S02]  /*35b0*/  LDG.E.128 R4, [R2.64] ;  /* 0x0000002402047981 */ /* 0x000ea4000c1e1d00 */
[----:B--2---:R-:W0:-:S06]  /*35c0*/  DSETP.NEU.AND P0, PT, R6, RZ, PT ;  /* 0x000000ff0600722a */ /* 0x004e0c0003f0d000 */
[----:B0-----:R0:W2:Y:S01]  /*35d0*/  DSETP.NEU.OR P0, PT, R4, RZ, P0 ;  /* 0x000000ff0400722a */ /* 0x0010a2000070d400 */
[----:B------:R-:W-:Y:S05]  /*35e0*/  BRA `(.L_x_3784) ;  /* 0x000009c000007947 */ /* 0x000fea0003800000 */
.L_x_3792:
        /* <DEDUP_REMOVED lines=27> */
.L_x_3795:
        /* <DEDUP_REMOVED lines=14> */
.L_x_3794:
[----:B------:R-:W2:Y:S02]  /*3880*/  LDG.E.U16 R0, [R2.64] ;  /* 0x0000002402007981 */ /* 0x000ea4000c1e1500 */
[----:B--2---:R-:W-:-:S04]  /*3890*/  PRMT R0, RZ, 0x5410, R0 ;  /* 0x00005410ff007816 */ /* 0x004fc80000000000 */
[----:B------:R-:W-:Y:S01]  /*38a0*/  FSETP.NEU.FTZ.AND P0, PT, R0, RZ, PT ;  /* 0x000000ff0000720b */ /* 0x000fe20003f1d000 */
[----:B------:R-:W-:Y:S05]  /*38b0*/  BRA `(.L_x_3784) ;  /* 0x000006f000007947 */ /* 0x000fea0003800000 */
.L_x_3791:
        /* <DEDUP_REMOVED lines=11> */
.L_x_3798:
        /* <DEDUP_REMOVED lines=21> */
.L_x_3802:
[----:B------:R-:W-:Y:S05]  /*3ac0*/  BSYNC B1 ;  /* 0x0000000000017941 */ /* 0x000fea0003800000 */
.L_x_3801:
[----:B------:R-:W-:Y:S01]  /*3ad0*/  LEA R3, R0, 0x3b800000, 0x17 ;  /* 0x3b80000000037811 */ /* 0x000fe200078eb8ff */
[----:B------:R-:W-:-:S05]  /*3ae0*/  IMAD.SHL.U32 R0, R2, 0x100000, RZ ;  /* 0x0010000002007824 */ /* 0x000fca00078e00ff */
[----:B------:R-:W-:Y:S02]  /*3af0*/  LOP3.LUT R0, R3, R0, R4, 0xfe, !PT ;  /* 0x0000000003007212 */ /* 0x000fe400078efe04 */
.L_x_3800:
[----:B------:R-:W-:Y:S05]  /*3b00*/  BSYNC B0 ;  /* 0x0000000000007941 */ /* 0x000fea0003800000 */
.L_x_3799:
[----:B------:R-:W-:Y:S01]  /*3b10*/  FSETP.NEU.FTZ.AND P0, PT, R0, RZ, PT ;  /* 0x000000ff0000720b */ /* 0x000fe20003f1d000 */
[----:B------:R-:W-:Y:S05]  /*3b20*/  BRA `(.L_x_3784) ;  /* 0x0000048000007947 */ /* 0x000fea0003800000 */
.L_x_3797:
        /* <DEDUP_REMOVED lines=21> */
.L_x_3806:
[----:B------:R-:W-:Y:S05]  /*3c80*/  BSYNC B1 ;  /* 0x0000000000017941 */ /* 0x000fea0003800000 */
.L_x_3805:
[----:B------:R-:W-:Y:S01]  /*3c90*/  LEA R3, R0, 0x37800000, 0x17 ;  /* 0x3780000000037811 */ /* 0x000fe200078eb8ff */
[----:B------:R-:W-:-:S05]  /*3ca0*/  IMAD.SHL.U32 R0, R2, 0x200000, RZ ;  /* 0x0020000002007824 */ /* 0x000fca00078e00ff */
[----:B------:R-:W-:Y:S02]  /*3cb0*/  LOP3.LUT R0, R3, R0, R4, 0xfe, !PT ;  /* 0x0000000003007212 */ /* 0x000fe400078efe04 */
.L_x_3804:
[----:B------:R-:W-:Y:S05]  /*3cc0*/  BSYNC B0 ;  /* 0x0000000000007941 */ /* 0x000fea0003800000 */
.L_x_3803:
[----:B------:R-:W-:Y:S01]  /*3cd0*/  FSETP.NEU.FTZ.AND P0, PT, R0, RZ, PT ;  /* 0x000000ff0000720b */ /* 0x000fe20003f1d000 */
[----:B------:R-:W-:Y:S05]  /*3ce0*/  BRA `(.L_x_3784) ;  /* 0x000002c000007947 */ /* 0x000fea0003800000 */
.L_x_3796:
        /* <DEDUP_REMOVED lines=14> */
.L_x_3810:
[----:B------:R-:W-:Y:S05]  /*3dd0*/  BSYNC B0 ;  /* 0x0000000000007941 */ /* 0x000fea0003800000 */
.L_x_3809:
[----:B------:R-:W-:Y:S01]  /*3de0*/  FSETP.NEU.FTZ.AND P0, PT, R0, RZ, PT ;  /* 0x000000ff0000720b */ /* 0x000fe20003f1d000 */
[----:B------:R-:W-:Y:S05]  /*3df0*/  BRA `(.L_x_3784) ;  /* 0x000001b000007947 */ /* 0x000fea0003800000 */
.L_x_3783:
        /* <DEDUP_REMOVED lines=21> */
.L_x_3808:
[----:B------:R-:W2:Y:S02]  /*3f50*/  LDG.E.64 R2, [R2.64] ;  /* 0x0000002402027981 */ /* 0x000ea4000c1e1b00 */
[----:B--2---:R-:W-:-:S04]  /*3f60*/  ISETP.NE.U32.AND P0, PT, R2, RZ, PT ;  /* 0x000000ff0200720c */ /* 0x004fc80003f05070 */
[----:B------:R-:W-:Y:S01]  /*3f70*/  ISETP.NE.AND.EX P0, PT, R3, RZ, PT, P0 ;  /* 0x000000ff0300720c */ /* 0x000fe20003f05300 */
[----:B------:R-:W-:Y:S05]  /*3f80*/  BRA `(.L_x_3784) ;  /* 0x0000002000007947 */ /* 0x000fea0003800000 */
.L_x_3807:
[----:B------:R-:W2:Y:S02]  /*3f90*/  LDG.E R2, [R2.64] ;  /* 0x0000002402027981 */ /* 0x000ea4000c1e1900 */
[----:B--2---:R-:W-:-:S04]  /*3fa0*/  ISETP.NE.AND P0, PT, R2, RZ, PT ;  /* 0x000000ff0200720c */ /* 0x004fc80003f05270 */
.L_x_3784:
[----:B--2---:R-:W-:-:S04]  /*3fb0*/  SEL R0, RZ, 0x1, !P0 ;  /* 0x00000001ff007807 */ /* 0x004fc80004000000 */
[----:B------:R-:W-:-:S05]  /*3fc0*/  PRMT R25, R0, 0x7610, R25 ;  /* 0x0000761000197816 */ /* 0x000fca0000000019 */
.L_x_3778:
[----:B------:R-:W-:Y:S05]  /*3fd0*/  BSYNC B6 ;  /* 0x0000000000067941 */ /* 0x000fea0003800000 */
.L_x_3777:
[----:B------:R-:W2:Y:S01]  /*3fe0*/  S2R R18, SR_TID.X ;  /* 0x0000000000127919 */ /* 0x000ea20000002100 */
[C---:B-1----:R-:W-:Y:S01]  /*3ff0*/  PRMT R0, R23.reuse, 0x8880, RZ ;  /* 0x0000888017007816 */ /* 0x042fe200000000ff */
[----:B------:R-:W1:Y:S01]  /*4000*/  LDC.U8 R19, c[0x0][0x184] ;  /* 0x00006100ff137b82 */ /* 0x000e620000000000 */
[----:B------:R-:W-:Y:S01]  /*4010*/  ISETP.NE.AND P1, PT, R23, RZ, PT ;  /* 0x000000ff1700720c */ /* 0x000fe20003f25270 */
[----:B------:R-:W-:Y:S01]  /*4020*/  BSSY B6, `(.L_x_3811) ;  /* 0x00000fc000067945 */ /* 0x000fe20003800000 */
[----:B------:R-:W-:-:S04]  /*4030*/  ISETP.GT.AND P0, PT, R0, RZ, PT ;  /* 0x000000ff0000720c */ /* 0x000fc80003f04270 */
[----:B------:R-:W-:-:S04]  /*4040*/  SEL R0, RZ, 0x1, !P0 ;  /* 0x00000001ff007807 */ /* 0x000fc80004000000 */
[C---:B------:R-:W-:Y:S02]  /*4050*/  PRMT R22, R0.reuse, 0x7610, R22 ;  /* 0x0000761000167816 */ /* 0x040fe40000000016 */
[C---:B------:R-:W-:Y:S02]  /*4060*/  PRMT R24, R0.reuse, 0x7610, R24 ;  /* 0x0000761000187816 */ /* 0x040fe40000000018 */
[----:B------:R-:W-:Y:S02]  /*4070*/  @!P1 PRMT R22, R25, 0x7610, R22 ;  /* 0x0000761019169816 */ /* 0x000fe40000000016 */
[C---:B------:R-:W-:Y:S02]  /*4080*/  PRMT R23, R0.reuse, 0x7610, R23 ;  /* 0x0000761000177816 */ /* 0x040fe40000000017 */
[----:B0-----:R-:W-:Y:S02]  /*4090*/  PRMT R5, R0, 0x7610, R5 ;  /* 0x0000761000057816 */ /* 0x001fe40000000005 */
[----:B------:R-:W-:-:S02]  /*40a0*/  @!P1 PRMT R24, R22, 0x7632, R24 ;  /* 0x0000763216189816 */ /* 0x000fc40000000018 */
[----:B--2---:R-:W-:Y:S02]  /*40b0*/  ISETP.GE.AND P0, PT, R18, R17, PT ;  /* 0x000000111200720c */ /* 0x004fe40003f06270 */
[----:B------:R-:W-:Y:S02]  /*40c0*/  @!P1 PRMT R23, R25, 0x7632, R23 ;  /* 0x0000763219179816 */ /* 0x000fe40000000017 */
[----:B------:R-:W-:-:S09]  /*40d0*/  @!P1 PRMT R5, R24, 0x7632, R5 ;  /* 0x0000763218059816 */ /* 0x000fd20000000005 */
        /* <DEDUP_REMOVED lines=19> */
.L_x_3816:
[----:B------:R0:W-:Y:S01]  /*4210*/  STG.E.U8 [R2.64], R5 ;  /* 0x0000000502007986 */ /* 0x0001e2000c101124 */
[----:B------:R-:W-:Y:S05]  /*4220*/  BRA `(.L_x_3818) ;  /* 0x00000da000007947 */ /* 0x000fea0003800000 */
.L_x_3815:
        /* <DEDUP_REMOVED lines=10> */
.L_x_3820:
[----:B------:R-:W-:-:S05]  /*42d0*/  LOP3.LUT R5, R5, 0xffff, RZ, 0xc0, !PT ;  /* 0x0000ffff05057812 */ /* 0x000fca00078ec0ff */
[----:B------:R0:W-:Y:S01]  /*42e0*/  STG.E [R2.64], R5 ;  /* 0x0000000502007986 */ /* 0x0001e2000c101924 */
[----:B------:R-:W-:Y:S05]  /*42f0*/  BRA `(.L_x_3818) ;  /* 0x00000cd000007947 */ /* 0x000fea0003800000 */
.L_x_3819:
[----:B------:R0:W-:Y:S01]  /*4300*/  STG.E.U16 [R2.64], R5 ;  /* 0x0000000502007986 */ /* 0x0001e2000c101524 */
[----:B------:R-:W-:Y:S05]  /*4310*/  BRA `(.L_x_3818) ;  /* 0x00000cb000007947 */ /* 0x000fea0003800000 */
.L_x_3814:
        /* <DEDUP_REMOVED lines=9> */
.L_x_3822:
[----:B------:R-:W0:Y:S02]  /*43b0*/  I2F.S16 R0, R5 ;  /* 0x0000000500007306 */ /* 0x000e240000101400 */
[----:B0-----:R-:W-:-:S05]  /*43c0*/  F2FP.PACK_AB R0, RZ, R0 ;  /* 0x00000000ff00723e */ /* 0x001fca00000000ff */
[----:B------:R0:W-:Y:S01]  /*43d0*/  STG.E.U16 [R2.64], R0 ;  /* 0x0000000002007986 */ /* 0x0001e2000c101524 */
[----:B------:R-:W-:Y:S05]  /*43e0*/  BRA `(.L_x_3818) ;  /* 0x00000be000007947 */ /* 0x000fea0003800000 */
.L_x_3821:
        /* <DEDUP_REMOVED lines=10> */
.L_x_3824:
[----:B------:R-:W0:Y:S02]  /*4490*/  I2F.S16 R5, R5 ;  /* 0x0000000500057306 */ /* 0x000e240000101400 */
[----:B0-----:R-:W-:-:S04]  /*44a0*/  F2FP.PACK_AB R5, RZ, R5 ;  /* 0x00000005ff05723e */ /* 0x001fc800000000ff */
[----:B------:R-:W-:-:S05]  /*44b0*/  PRMT R5, R5, 0x5410, RZ ;  /* 0x0000541005057816 */ /* 0x000fca00000000ff */
[----:B------:R0:W-:Y:S01]  /*44c0*/  STG.E [R2.64], R5 ;  /* 0x0000000502007986 */ /* 0x0001e2000c101924 */
[----:B------:R-:W-:Y:S05]  /*44d0*/  BRA `(.L_x_3818) ;  /* 0x00000af000007947 */ /* 0x000fea0003800000 */
.L_x_3823:
[----:B------:R-:W0:Y:S02]  /*44e0*/  I2F.F64.S16 R4, R5 ;  /* 0x0000000500047312 */ /* 0x000e240000101c00 */
[----:B0-----:R0:W-:Y:S01]  /*44f0*/  STG.E.64 [R2.64], R4 ;  /* 0x0000000402007986 */ /* 0x0011e2000c101b24 */
[----:B------:R-:W-:Y:S05]  /*4500*/  BRA `(.L_x_3818) ;  /* 0x00000ac000007947 */ /* 0x000fea0003800000 */
.L_x_3813:
        /* <DEDUP_REMOVED lines=10> */
.L_x_3827:
[----:B------:R-:W0:Y:S01]  /*45b0*/  I2F.F64.S16 R4, R5 ;  /* 0x0000000500047312 */ /* 0x000e220000101c00 */
[----:B------:R-:W-:-:S05]  /*45c0*/  CS2R R6, SRZ ;  /* 0x0000000000067805 */ /* 0x000fca000001ff00 */
[----:B0-----:R0:W-:Y:S01]  /*45d0*/  STG.E.128 [R2.64], R4 ;  /* 0x0000000402007986 */ /* 0x0011e2000c101d24 */
[----:B------:R-:W-:Y:S05]  /*45e0*/  BRA `(.L_x_3818) ;  /* 0x000009e000007947 */ /* 0x000fea0003800000 */
.L_x_3826:
        /* <DEDUP_REMOVED lines=21> */
.L_x_3831:
[----:B------:R-:W-:Y:S05]  /*4740*/  BSYNC B0 ;  /* 0x0000000000007941 */ /* 0x000fea0003800000 */
.L_x_3830:
[----:B------:R-:W-:-:S05]  /*4750*/  LOP3.LUT R7, R0, R7, RZ, 0xfc, !PT ;  /* 0x0000000700077212 */ /* 0x000fca00078efcff */
[----:B------:R0:W-:Y:S01]  /*4760*/  STG.E.U8 [R2.64], R7 ;  /* 0x0000000702007986 */ /* 0x0001e2000c101124 */
[----:B------:R-:W-:Y:S05]  /*4770*/  BRA `(.L_x_3818) ;  /* 0x0000085000007947 */ /* 0x000fea0003800000 */
.L_x_3829:
        /* <DEDUP_REMOVED lines=13> */
.L_x_3833:
[----:B------:R-:W-:Y:S01]  /*4850*/  IMAD.MOV.U32 R0, RZ, RZ, 0x7f ;  /* 0x0000007fff007424 */ /* 0x000fe200078e00ff */
[----:B------:R-:W-:-:S04]  /*4860*/  ISETP.GT.U32.AND P0, PT, R4, 0x7f800000, PT ;  /* 0x7f8000000400780c */ /* 0x000fc80003f04070 */
[----:B------:R-:W-:-:S04]  /*4870*/  SEL R0, R0, 0x7c, P0 ;  /* 0x0000007c00007807 */ /* 0x000fc80000000000 */
.L_x_3834:
[----:B------:R-:W-:Y:S05]  /*4880*/  BSYNC B0 ;  /* 0x0000000000007941 */ /* 0x000fea0003800000 */
.L_x_3832:
[----:B------:R-:W-:-:S04]  /*4890*/  LOP3.LUT R4, R5, 0x80000000, RZ, 0xc0, !PT ;  /* 0x8000000005047812 */ /* 0x000fc800078ec0ff */
[----:B------:R-:W-:-:S04]  /*48a0*/  SHF.R.U32.HI R5, RZ, 0x18, R4 ;  /* 0x00000018ff057819 */ /* 0x000fc80000011604 */
[----:B------:R-:W-:-:S05]  /*48b0*/  LOP3.LUT R5, R0, R5, RZ, 0xfc, !PT ;  /* 0x0000000500057212 */ /* 0x000fca00078efcff */
[----:B------:R0:W-:Y:S01]  /*48c0*/  STG.E.U8 [R2.64], R5 ;  /* 0x0000000502007986 */ /* 0x0001e2000c101124 */
[----:B------:R-:W-:Y:S05]  /*48d0*/  BRA `(.L_x_3818) ;  /* 0x000006f000007947 */ /* 0x000fea0003800000 */
.L_x_3828:
[----:B------:R-:W0:Y:S02]  /*48e0*/  I2F.S16 R0, R5 ;  /* 0x0000000500007306 */ /* 0x000e240000101400 */
[----:B0-----:R-:W-:-:S05]  /*48f0*/  F2FP.BF16.PACK_AB R0, RZ, R0 ;  /* 0x00000000ff00723e */ /* 0x001fca00000010ff */
[----:B------:R0:W-:Y:S01]  /*4900*/  STG.E.U16 [R2.64], R0 ;  /* 0x0000000002007986 */ /* 0x0001e2000c101524 */
[----:B------:R-:W-:Y:S05]  /*4910*/  BRA `(.L_x_3818) ;  /* 0x000006b000007947 */ /* 0x000fea0003800000 */
.L_x_3825:
        /* <DEDUP_REMOVED lines=10> */
.L_x_3837:
        /* <DEDUP_REMOVED lines=17> */
.L_x_3840:
[----:B------:R-:W-:-:S04]  /*4ad0*/  LOP3.LUT R0, R5, 0x80000000, RZ, 0xc0, !PT ;  /* 0x8000000005007812 */ /* 0x000fc800078ec0ff */
[----:B------:R-:W-:-:S04]  /*4ae0*/  SHF.R.U32.HI R5, RZ, 0x18, R0 ;  /* 0x00000018ff057819 */ /* 0x000fc80000011600 */
[----:B------:R-:W-:-:S04]  /*4af0*/  LOP3.LUT R4, R4, R5, RZ, 0xfc, !PT ;  /* 0x0000000504047212 */ /* 0x000fc800078efcff */
[----:B------:R-:W-:Y:S02]  /*4b00*/  PRMT R0, R4, 0x7610, R0 ;  /* 0x0000761004007816 */ /* 0x000fe40000000000 */
.L_x_3839:
[----:B------:R-:W-:Y:S05]  /*4b10*/  BSYNC B0 ;  /* 0x0000000000007941 */ /* 0x000fea0003800000 */
.L_x_3838:
[----:B------:R0:W-:Y:S01]  /*4b20*/  STG.E.U8 [R2.64], R0 ;  /* 0x0000000002007986 */ /* 0x0001e2000c101124 */
[----:B------:R-:W-:Y:S05]  /*4b30*/  BRA `(.L_x_3818) ;  /* 0x0000049000007947 */ /* 0x000fea0003800000 */
.L_x_3836:
        /* <DEDUP_REMOVED lines=17> */
.L_x_3843:
[----:B------:R-:W-:-:S04]  /*4c50*/  LOP3.LUT R0, R5, 0x80000000, RZ, 0xc0, !PT ;  /* 0x8000000005007812 */ /* 0x000fc800078ec0ff */
[----:B------:R-:W-:-:S04]  /*4c60*/  SHF.R.U32.HI R5, RZ, 0x18, R0 ;  /* 0x00000018ff057819 */ /* 0x000fc80000011600 */
[----:B------:R-:W-:-:S04]  /*4c70*/  LOP3.LUT R4, R4, R5, RZ, 0xfc, !PT ;  /* 0x0000000504047212 */ /* 0x000fc800078efcff */
[----:B------:R-:W-:Y:S02]  /*4c80*/  PRMT R0, R4, 0x7610, R0 ;  /* 0x0000761004007816 */ /* 0x000fe40000000000 */
.L_x_3842:
[----:B------:R-:W-:Y:S05]  /*4c90*/  BSYNC B0 ;  /* 0x0000000000007941 */ /* 0x000fea0003800000 */
.L_x_3841:
[----:B------:R0:W-:Y:S01]  /*4ca0*/  STG.E.U8 [R2.64], R0 ;  /* 0x0000000002007986 */ /* 0x0001e2000c101124 */
[----:B------:R-:W-:Y:S05]  /*4cb0*/  BRA `(.L_x_3818) ;  /* 0x0000031000007947 */ /* 0x000fea0003800000 */
.L_x_3835:
        /* <DEDUP_REMOVED lines=23> */
.L_x_3817:
        /* <DEDUP_REMOVED lines=20> */
.L_x_3845:
[----:B------:R-:W-:Y:S01]  /*4f70*/  LOP3.LUT R4, R5, 0xffff, RZ, 0xc0, !PT ;  /* 0x0000ffff05047812 */ /* 0x000fe200078ec0ff */
[----:B------:R-:W-:-:S05]  /*4f80*/  IMAD.MOV.U32 R5, RZ, RZ, RZ ;  /* 0x000000ffff057224 */ /* 0x000fca00078e00ff */
[----:B------:R0:W-:Y:S01]  /*4f90*/  STG.E.64 [R2.64], R4 ;  /* 0x0000000402007986 */ /* 0x0001e2000c101b24 */
[----:B------:R-:W-:Y:S05]  /*4fa0*/  BRA `(.L_x_3818) ;  /* 0x0000002000007947 */ /* 0x000fea0003800000 */
.L_x_3844:
[----:B------:R-:W-:-:S05]  /*4fb0*/  LOP3.LUT R5, R5, 0xffff, RZ, 0xc0, !PT ;  /* 0x0000ffff05057812 */ /* 0x000fca00078ec0ff */
[----:B------:R0:W-:Y:S02]  /*4fc0*/  STG.E [R2.64], R5 ;  /* 0x0000000502007986 */ /* 0x0001e4000c101924 */
.L_x_3818:
[----:B------:R-:W-:Y:S02]  /*4fd0*/  IADD3 R18, R18, 0x80, RZ ;  /* 0x0000008012127810 */ /* 0x000fe40007ffe0ff */
.L_x_3812:
[----:B-1----:R-:W-:Y:S05]  /*4fe0*/  BSYNC B6 ;  /* 0x0000000000067941 */ /* 0x002fea0003800000 */
.L_x_3811:
        /* <DEDUP_REMOVED lines=21> */
.L_x_3851:
[----:B------:R0:W-:Y:S01]  /*5140*/  STG.E.U8 [R2.64], R24 ;  /* 0x0000001802007986 */ /* 0x0001e2000c101124 */
[----:B------:R-:W-:Y:S05]  /*5150*/  BRA `(.L_x_3853) ;  /* 0x00000d9000007947 */ /* 0x000fea0003800000 */
.L_x_3850:
        /* <DEDUP_REMOVED lines=10> */
.L_x_3855:
[----:B------:R-:W-:-:S05]  /*5200*/  LOP3.LUT R5, R24, 0xffff, RZ, 0xc0, !PT ;  /* 0x0000ffff18057812 */ /* 0x000fca00078ec0ff */
[----:B------:R0:W-:Y:S01]  /*5210*/  STG.E [R2.64], R5 ;  /* 0x0000000502007986 */ /* 0x0001e2000c101924 */
[----:B------:R-:W-:Y:S05]  /*5220*/  BRA `(.L_x_3853) ;  /* 0x00000cc000007947 */ /* 0x000fea0003800000 */
.L_x_3854:
[----:B------:R0:W-:Y:S01]  /*5230*/  STG.E.U16 [R2.64], R24 ;  /* 0x0000001802007986 */ /* 0x0001e2000c101524 */
[----:B------:R-:W-:Y:S05]  /*5240*/  BRA `(.L_x_3853) ;  /* 0x00000ca000007947 */ /* 0x000fea0003800000 */
.L_x_3849:
        /* <DEDUP_REMOVED lines=9> */
.L_x_3857:
[----:B------:R-:W0:Y:S02]  /*52e0*/  I2F.S16 R0, R24 ;  /* 0x0000001800007306 */ /* 0x000e240000101400 */
[----:B0-----:R-:W-:-:S05]  /*52f0*/  F2FP.PACK_AB R0, RZ, R0 ;  /* 0x00000000ff00723e */ /* 0x001fca00000000ff */
[----:B------:R0:W-:Y:S01]  /*5300*/  STG.E.U16 [R2.64], R0 ;  /* 0x0000000002007986 */ /* 0x0001e2000c101524 */
[----:B------:R-:W-:Y:S05]  /*5310*/  BRA `(.L_x_3853) ;  /* 0x00000bd000007947 */ /* 0x000fea0003800000 */
.L_x_3856:
        /* <DEDUP_REMOVED lines=10> */
.L_x_3859:
[----:B------:R-:W0:Y:S02]  /*53c0*/  I2F.S16 R24, R24 ;  /* 0x0000001800187306 */ /* 0x000e240000101400 */
[----:B0-----:R-:W-:-:S04]  /*53d0*/  F2FP.PACK_AB R5, RZ, R24 ;  /* 0x00000018ff05723e */ /* 0x001fc800000000ff */
[----:B------:R-:W-:-:S05]  /*53e0*/  PRMT R5, R5, 0x5410, RZ ;  /* 0x0000541005057816 */ /* 0x000fca00000000ff */
[----:B------:R0:W-:Y:S01]  /*53f0*/  STG.E [R2.64], R5 ;  /* 0x0000000502007986 */ /* 0x0001e2000c101924 */
[----:B------:R-:W-:Y:S05]  /*5400*/  BRA `(.L_x_3853) ;  /* 0x00000ae000007947 */ /* 0x000fea0003800000 */
.L_x_3858:
[----:B------:R-:W0:Y:S02]  /*5410*/  I2F.F64.S16 R24, R24 ;  /* 0x0000001800187312 */ /* 0x000e240000101c00 */
[----:B0-----:R0:W-:Y:S01]  /*5420*/  STG.E.64 [R2.64], R24 ;  /* 0x0000001802007986 */ /* 0x0011e2000c101b24 */
[----:B------:R-:W-:Y:S05]  /*5430*/  BRA `(.L_x_3853) ;  /* 0x00000ab000007947 */ /* 0x000fea0003800000 */
.L_x_3848:
        /* <DEDUP_REMOVED lines=10> */
.L_x_3862:
[----:B------:R-:W0:Y:S01]  /*54e0*/  I2F.F64.S16 R24, R24 ;  /* 0x0000001800187312 */ /* 0x000e220000101c00 */
[----:B------:R-:W-:-:S05]  /*54f0*/  CS2R R26, SRZ ;  /* 0x00000000001a7805 */ /* 0x000fca000001ff00 */
[----:B0-----:R0:W-:Y:S01]  /*5500*/  STG.E.128 [R2.64], R24 ;  /* 0x0000001802007986 */ /* 0x0011e2000c101d24 */
[----:B------:R-:W-:Y:S05]  /*5510*/  BRA `(.L_x_3853) ;  /* 0x000009d000007947 */ /* 0x000fea0003800000 */
.L_x_3861:
        /* <DEDUP_REMOVED lines=21> */
.L_x_3866:
[----:B------:R-:W-:Y:S05]  /*5670*/  BSYNC B0 ;  /* 0x0000000000007941 */ /* 0x000fea0003800000 */
.L_x_3865:
[----:B------:R-:W-:-:S05]  /*5680*/  LOP3.LUT R5, R0, R5, RZ, 0xfc, !PT ;  /* 0x0000000500057212 */ /* 0x000fca00078efcff */
[----:B------:R0:W-:Y:S01]  /*5690*/  STG.E.U8 [R2.64], R5 ;  /* 0x0000000502007986 */ /* 0x0001e2000c101124 */
[----:B------:R-:W-:Y:S05]  /*56a0*/  BRA `(.L_x_3853) ;  /* 0x0000084000007947 */ /* 0x000fea0003800000 */
.L_x_3864:
        /* <DEDUP_REMOVED lines=13> */
.L_x_3868:
[----:B------:R-:W-:Y:S01]  /*5780*/  IMAD.MOV.U32 R0, RZ, RZ, 0x7f ;  /* 0x0000007fff007424 */ /* 0x000fe200078e00ff */
[----:B------:R-:W-:-:S04]  /*5790*/  ISETP.GT.U32.AND P0, PT, R4, 0x7f800000, PT ;  /* 0x7f8000000400780c */ /* 0x000fc80003f04070 */
[----:B------:R-:W-:-:S04]  /*57a0*/  SEL R0, R0, 0x7c, P0 ;  /* 0x0000007c00007807 */ /* 0x000fc80000000000 */
.L_x_3869:
[----:B------:R-:W-:Y:S05]  /*57b0*/  BSYNC B0 ;  /* 0x0000000000007941 */ /* 0x000fea0003800000 */
.L_x_3867:
[----:B------:R-:W-:-:S04]  /*57c0*/  LOP3.LUT R4, R5, 0x80000000, RZ, 0xc0, !PT ;  /* 0x8000000005047812 */ /* 0x000fc800078ec0ff */
[----:B------:R-:W-:-:S04]  /*57d0*/  SHF.R.U32.HI R5, RZ, 0x18, R4 ;  /* 0x00000018ff057819 */ /* 0x000fc80000011604 */
[----:B------:R-:W-:-:S05]  /*57e0*/  LOP3.LUT R5, R0, R5, RZ, 0xfc, !PT ;  /* 0x0000000500057212 */ /* 0x000fca00078efcff */
[----:B------:R0:W-:Y:S01]  /*57f0*/  STG.E.U8 [R2.64], R5 ;  /* 0x0000000502007986 */ /* 0x0001e2000c101124 */
[----:B------:R-:W-:Y:S05]  /*5800*/  BRA `(.L_x_3853) ;  /* 0x000006e000007947 */ /* 0x000fea0003800000 */
.L_x_3863:
[----:B------:R-:W0:Y:S02]  /*5810*/  I2F.S16 R0, R24 ;  /* 0x0000001800007306 */ /* 0x000e240000101400 */
[----:B0-----:R-:W-:-:S05]  /*5820*/  F2FP.BF16.PACK_AB R0, RZ, R0 ;  /* 0x00000000ff00723e */ /* 0x001fca00000010ff */
[----:B------:R0:W-:Y:S01]  /*5830*/  STG.E.U16 [R2.64], R0 ;  /* 0x0000000002007986 */ /* 0x0001e2000c101524 */
[----:B------:R-:W-:Y:S05]  /*5840*/  BRA `(.L_x_3853) ;  /* 0x000006a000007947 */ /* 0x000fea0003800000 */
.L_x_3860:
        /* <DEDUP_REMOVED lines=10> */
.L_x_3872:
        /* <DEDUP_REMOVED lines=17> */
.L_x_3875:
[----:B------:R-:W-:-:S04]  /*5a00*/  LOP3.LUT R0, R7, 0x80000000, RZ, 0xc0, !PT ;  /* 0x8000000007007812 */ /* 0x000fc800078ec0ff */
[----:B------:R-:W-:-:S04]  /*5a10*/  SHF.R.U32.HI R5, RZ, 0x18, R0 ;  /* 0x00000018ff057819 */ /* 0x000fc80000011600 */
[----:B------:R-:W-:-:S04]  /*5a20*/  LOP3.LUT R4, R4, R5, RZ, 0xfc, !PT ;  /* 0x0000000504047212 */ /* 0x000fc800078efcff */
[----:B------:R-:W-:Y:S02]  /*5a30*/  PRMT R0, R4, 0x7610, R0 ;  /* 0x0000761004007816 */ /* 0x000fe40000000000 */
.L_x_3874:
[----:B------:R-:W-:Y:S05]  /*5a40*/  BSYNC B0 ;  /* 0x0000000000007941 */ /* 0x000fea0003800000 */
.L_x_3873:
[----:B------:R0:W-:Y:S01]  /*5a50*/  STG.E.U8 [R2.64], R0 ;  /* 0x0000000002007986 */ /* 0x0001e2000c101124 */
[----:B------:R-:W-:Y:S05]  /*5a60*/  BRA `(.L_x_3853) ;  /* 0x0000048000007947 */ /* 0x000fea0003800000 */
.L_x_3871:
        /* <DEDUP_REMOVED lines=17> */
.L_x_3878:
[----:B------:R-:W-:-:S04]  /*5b80*/  LOP3.LUT R0, R7, 0x80000000, RZ, 0xc0, !PT ;  /* 0x8000000007007812 */ /* 0x000fc800078ec0ff */
[----:B------:R-:W-:-:S04]  /*5b90*/  SHF.R.U32.HI R5, RZ, 0x18, R0 ;  /* 0x00000018ff057819 */ /* 0x000fc80000011600 */
[----:B------:R-:W-:-:S04]  /*5ba0*/  LOP3.LUT R4, R4, R5, RZ, 0xfc, !PT ;  /* 0x0000000504047212 */ /* 0x000fc800078efcff */
[----:B------:R-:W-:Y:S02]  /*5bb0*/  PRMT R0, R4, 0x7610, R0 ;  /* 0x0000761004007816 */ /* 0x000fe40000000000 */
.L_x_3877:
[----:B------:R-:W-:Y:S05]  /*5bc0*/  BSYNC B0 ;  /* 0x0000000000007941 */ /* 0x000fea0003800000 */
.L_x_3876:
[----:B------:R0:W-:Y:S01]  /*5bd0*/  STG.E.U8 [R2.64], R0 ;  /* 0x0000000002007986 */ /* 0x0001e2000c101124 */
[----:B------:R-:W-:Y:S05]  /*5be0*/  BRA `(.L_x_3853) ;  /* 0x0000030000007947 */ /* 0x000fea0003800000 */
.L_x_3870:
        /* <DEDUP_REMOVED lines=22> */
.L_x_3852:
        /* <DEDUP_REMOVED lines=20> */
.L_x_3880:
[----:B------:R-:W-:Y:S01]  /*5e90*/  LOP3.LUT R24, R24, 0xffff, RZ, 0xc0, !PT ;  /* 0x0000ffff18187812 */ /* 0x000fe200078ec0ff */
[----:B------:R-:W-:-:S05]  /*5ea0*/  IMAD.MOV.U32 R25, RZ, RZ, RZ ;  /* 0x000000ffff197224 */ /* 0x000fca00078e00ff */
[----:B------:R0:W-:Y:S01]  /*5eb0*/  STG.E.64 [R2.64], R24 ;  /* 0x0000001802007986 */ /* 0x0001e2000c101b24 */
[----:B------:R-:W-:Y:S05]  /*5ec0*/  BRA `(.L_x_3853) ;  /* 0x0000002000007947 */ /* 0x000fea0003800000 */
.L_x_3879:
[----:B------:R-:W-:-:S05]  /*5ed0*/  LOP3.LUT R5, R24, 0xffff, RZ, 0xc0, !PT ;  /* 0x0000ffff18057812 */ /* 0x000fca00078ec0ff */
[----:B------:R0:W-:Y:S02]  /*5ee0*/  STG.E [R2.64], R5 ;  /* 0x0000000502007986 */ /* 0x0001e4000c101924 */
.L_x_3853:
        /* <DEDUP_REMOVED lines=21> */
.L_x_3884:
[----:B------:R0:W-:Y:S01]  /*6040*/  STG.E.U8 [R2.64], R23 ;  /* 0x0000001702007986 */ /* 0x0001e2000c101124 */
[----:B------:R-:W-:Y:S05]  /*6050*/  BRA `(.L_x_3886) ;  /* 0x00000d9000007947 */ /* 0x000fea0003800000 */
.L_x_3883:
        /* <DEDUP_REMOVED lines=10> */
.L_x_3888:
[----:B------:R-:W-:-:S05]  /*6100*/  LOP3.LUT R23, R23, 0xffff, RZ, 0xc0, !PT ;  /* 0x0000ffff17177812 */ /* 0x000fca00078ec0ff */
[----:B------:R0:W-:Y:S01]  /*6110*/  STG.E [R2.64], R23 ;  /* 0x0000001702007986 */ /* 0x0001e2000c101924 */
[----:B------:R-:W-:Y:S05]  /*6120*/  BRA `(.L_x_3886) ;  /* 0x00000cc000007947 */ /* 0x000fea0003800000 */
.L_x_3887:
[----:B------:R0:W-:Y:S01]  /*6130*/  STG.E.U16 [R2.64], R23 ;  /* 0x0000001702007986 */ /* 0x0001e2000c101524 */
[----:B------:R-:W-:Y:S05]  /*6140*/  BRA `(.L_x_3886) ;  /* 0x00000ca000007947 */ /* 0x000fea0003800000 */
.L_x_3882:
        /* <DEDUP_REMOVED lines=9> */
.L_x_3890:
[----:B------:R-:W0:Y:S02]  /*61e0*/  I2F.S16 R0, R23 ;  /* 0x0000001700007306 */ /* 0x000e240000101400 */
[----:B0-----:R-:W-:-:S05]  /*61f0*/  F2FP.PACK_AB R0, RZ, R0 ;  /* 0x00000000ff00723e */ /* 0x001fca00000000ff */
[----:B------:R0:W-:Y:S01]  /*6200*/  STG.E.U16 [R2.64], R0 ;  /* 0x0000000002007986 */ /* 0x0001e2000c101524 */
[----:B------:R-:W-:Y:S05]  /*6210*/  BRA `(.L_x_3886) ;  /* 0x00000bd000007947 */ /* 0x000fea0003800000 */
.L_x_3889:
        /* <DEDUP_REMOVED lines=10> */
.L_x_3892:
[----:B------:R-:W0:Y:S02]  /*62c0*/  I2F.S16 R23, R23 ;  /* 0x0000001700177306 */ /* 0x000e240000101400 */
[----:B0-----:R-:W-:-:S04]  /*62d0*/  F2FP.PACK_AB R5, RZ, R23 ;  /* 0x00000017ff05723e */ /* 0x001fc800000000ff */
[----:B------:R-:W-:-:S05]  /*62e0*/  PRMT R5, R5, 0x5410, RZ ;  /* 0x0000541005057816 */ /* 0x000fca00000000ff */
[----:B------:R0:W-:Y:S01]  /*62f0*/  STG.E [R2.64], R5 ;  /* 0x0000000502007986 */ /* 0x0001e2000c101924 */
[----:B------:R-:W-:Y:S05]  /*6300*/  BRA `(.L_x_3886) ;  /* 0x00000ae000007947 */ /* 0x000fea0003800000 */
.L_x_3891:
[----:B------:R-:W0:Y:S02]  /*6310*/  I2F.F64.S16 R4, R23 ;  /* 0x0000001700047312 */ /* 0x000e240000101c00 */
[----:B0-----:R0:W-:Y:S01]  /*6320*/  STG.E.64 [R2.64], R4 ;  /* 0x0000000402007986 */ /* 0x0011e2000c101b24 */
[----:B------:R-:W-:Y:S05]  /*6330*/  BRA `(.L_x_3886) ;  /* 0x00000ab000007947 */ /* 0x000fea0003800000 */
.L_x_3881:
        /* <DEDUP_REMOVED lines=10> */
.L_x_3895:
[----:B------:R-:W0:Y:S01]  /*63e0*/  I2F.F64.S16 R4, R23 ;  /* 0x0000001700047312 */ /* 0x000e220000101c00 */
[----:B------:R-:W-:-:S05]  /*63f0*/  CS2R R6, SRZ ;  /* 0x0000000000067805 */ /* 0x000fca000001ff00 */
[----:B0-----:R0:W-:Y:S01]  /*6400*/  STG.E.128 [R2.64], R4 ;  /* 0x0000000402007986 */ /* 0x0011e2000c101d24 */
[----:B------:R-:W-:Y:S05]  /*6410*/  BRA `(.L_x_3886) ;  /* 0x000009d000007947 */ /* 0x000fea0003800000 */
.L_x_3894:
        /* <DEDUP_REMOVED lines=21> */
.L_x_3899:
[----:B------:R-:W-:Y:S05]  /*6570*/  BSYNC B0 ;  /* 0x0000000000007941 */ /* 0x000fea0003800000 */
.L_x_3898:
[----:B------:R-:W-:-:S05]  /*6580*/  LOP3.LUT R5, R0, R5, RZ, 0xfc, !PT ;  /* 0x0000000500057212 */ /* 0x000fca00078efcff */
[----:B------:R0:W-:Y:S01]  /*6590*/  STG.E.U8 [R2.64], R5 ;  /* 0x0000000502007986 */ /* 0x0001e2000c101124 */
[----:B------:R-:W-:Y:S05]  /*65a0*/  BRA `(.L_x_3886) ;  /* 0x0000084000007947 */ /* 0x000fea0003800000 */
.L_x_3897:
        /* <DEDUP_REMOVED lines=13> */
.L_x_3901:
[----:B------:R-:W-:Y:S01]  /*6680*/  IMAD.MOV.U32 R0, RZ, RZ, 0x7f ;  /* 0x0000007fff007424 */ /* 0x000fe200078e00ff */
[----:B------:R-:W-:-:S04]  /*6690*/  ISETP.GT.U32.AND P0, PT, R4, 0x7f800000, PT ;  /* 0x7f8000000400780c */ /* 0x000fc80003f04070 */
[----:B------:R-:W-:-:S04]  /*66a0*/  SEL R0, R0, 0x7c, P0 ;  /* 0x0000007c00007807 */ /* 0x000fc80000000000 */
.L_x_3902:
[----:B------:R-:W-:Y:S05]  /*66b0*/  BSYNC B0 ;  /* 0x0000000000007941 */ /* 0x000fea0003800000 */
.L_x_3900:
[----:B------:R-:W-:-:S04]  /*66c0*/  LOP3.LUT R4, R23, 0x80000000, RZ, 0xc0, !PT ;  /* 0x8000000017047812 */ /* 0x000fc800078ec0ff */
[----:B------:R-:W-:-:S04]  /*66d0*/  SHF.R.U32.HI R5, RZ, 0x18, R4 ;  /* 0x00000018ff057819 */ /* 0x000fc80000011604 */
[----:B------:R-:W-:-:S05]  /*66e0*/  LOP3.LUT R5, R0, R5, RZ, 0xfc, !PT ;  /* 0x0000000500057212 */ /* 0x000fca00078efcff */
[----:B------:R0:W-:Y:S01]  /*66f0*/  STG.E.U8 [R2.64], R5 ;  /* 0x0000000502007986 */ /* 0x0001e2000c101124 */
[----:B------:R-:W-:Y:S05]  /*6700*/  BRA `(.L_x_3886) ;  /* 0x000006e000007947 */ /* 0x000fea0003800000 */
.L_x_3896:
[----:B------:R-:W0:Y:S02]  /*6710*/  I2F.S16 R0, R23 ;  /* 0x0000001700007306 */ /* 0x000e240000101400 */
[----:B0-----:R-:W-:-:S05]  /*6720*/  F2FP.BF16.PACK_AB R0, RZ, R0 ;  /* 0x00000000ff00723e */ /* 0x001fca00000010ff */
[----:B------:R0:W-:Y:S01]  /*6730*/  STG.E.U16 [R2.64], R0 ;  /* 0x0000000002007986 */ /* 0x0001e2000c101524 */
[----:B------:R-:W-:Y:S05]  /*6740*/  BRA `(.L_x_3886) ;  /* 0x000006a000007947 */ /* 0x000fea0003800000 */
.L_x_3893:
        /* <DEDUP_REMOVED lines=10> */
.L_x_3905:
        /* <DEDUP_REMOVED lines=17> */
.L_x_3908:
[----:B------:R-:W-:-:S04]  /*6900*/  LOP3.LUT R0, R23, 0x80000000, RZ, 0xc0, !PT ;  /* 0x8000000017007812 */ /* 0x000fc800078ec0ff */
[----:B------:R-:W-:-:S04]  /*6910*/  SHF.R.U32.HI R5, RZ, 0x18, R0 ;  /* 0x00000018ff057819 */ /* 0x000fc80000011600 */
[----:B------:R-:W-:-:S04]  /*6920*/  LOP3.LUT R4, R4, R5, RZ, 0xfc, !PT ;  /* 0x0000000504047212 */ /* 0x000fc800078efcff */
[----:B------:R-:W-:Y:S02]  /*6930*/  PRMT R0, R4, 0x7610, R0 ;  /* 0x0000761004007816 */ /* 0x000fe40000000000 */
.L_x_3907:
[----:B------:R-:W-:Y:S05]  /*6940*/  BSYNC B0 ;  /* 0x0000000000007941 */ /* 0x000fea0003800000 */
.L_x_3906:
[----:B------:R0:W-:Y:S01]  /*6950*/  STG.E.U8 [R2.64], R0 ;  /* 0x0000000002007986 */ /* 0x0001e2000c101124 */
[----:B------:R-:W-:Y:S05]  /*6960*/  BRA `(.L_x_3886) ;  /* 0x0000048000007947 */ /* 0x000fea0003800000 */
.L_x_3904:
        /* <DEDUP_REMOVED lines=17> */
.L_x_3911:
[----:B------:R-:W-:-:S04]  /*6a80*/  LOP3.LUT R0, R23, 0x80000000, RZ, 0xc0, !PT ;  /* 0x8000000017007812 */ /* 0x000fc800078ec0ff */
[----:B------:R-:W-:-:S04]  /*6a90*/  SHF.R.U32.HI R5, RZ, 0x18, R0 ;  /* 0x00000018ff057819 */ /* 0x000fc80000011600 */
[----:B------:R-:W-:-:S04]  /*6aa0*/  LOP3.LUT R4, R4, R5, RZ, 0xfc, !PT ;  /* 0x0000000504047212 */ /* 0x000fc800078efcff */
[----:B------:R-:W-:Y:S02]  /*6ab0*/  PRMT R0, R4, 0x7610, R0 ;  /* 0x0000761004007816 */ /* 0x000fe40000000000 */
.L_x_3910:
[----:B------:R-:W-:Y:S05]  /*6ac0*/  BSYNC B0 ;  /* 0x0000000000007941 */ /* 0x000fea0003800000 */
.L_x_3909:
[----:B------:R0:W-:Y:S01]  /*6ad0*/  STG.E.U8 [R2.64], R0 ;  /* 0x0000000002007986 */ /* 0x0001e2000c101124 */
[----:B------:R-:W-:Y:S05]  /*6ae0*/  BRA `(.L_x_3886) ;  /* 0x0000030000007947 */ /* 0x000fea0003800000 */
.L_x_3903:
        /* <DEDUP_REMOVED lines=22> */
.L_x_3885:
        /* <DEDUP_REMOVED lines=20> */
.L_x_3913:
[----:B------:R-:W-:Y:S01]  /*6d90*/  LOP3.LUT R4, R23, 0xffff, RZ, 0xc0, !PT ;  /* 0x0000ffff17047812 */ /* 0x000fe200078ec0ff */
[----:B------:R-:W-:-:S05]  /*6da0*/  IMAD.MOV.U32 R5, RZ, RZ, RZ ;  /* 0x000000ffff057224 */ /* 0x000fca00078e00ff */
[----:B------:R0:W-:Y:S01]  /*6db0*/  STG.E.64 [R2.64], R4 ;  /* 0x0000000402007986 */ /* 0x0001e2000c101b24 */
[----:B------:R-:W-:Y:S05]  /*6dc0*/  BRA `(.L_x_3886) ;  /* 0x0000002000007947 */ /* 0x000fea0003800000 */
.L_x_3912:
[----:B------:R-:W-:-:S05]  /*6dd0*/  LOP3.LUT R23, R23, 0xffff, RZ, 0xc0, !PT ;  /* 0x0000ffff17177812 */ /* 0x000fca00078ec0ff */
[----:B------:R0:W-:Y:S02]  /*6de0*/  STG.E [R2.64], R23 ;  /* 0x0000001702007986 */ /* 0x0001e4000c101924 */
.L_x_3886:
[----:B------:R-:W-:Y:S02]  /*6df0*/  IADD3 R18, R18, 0x80, RZ ;  /* 0x0000008012127810 */ /* 0x000fe40007ffe0ff */
.L_x_3847:
[----:B------:R-:W-:Y:S05]  /*6e00*/  BSYNC B6 ;  /* 0x0000000000067941 */ /* 0x000fea0003800000 */
.L_x_3846:
        /* <DEDUP_REMOVED lines=19> */
.L_x_3917:
[----:B------:R-:W-:Y:S01]  /*6f40*/  STG.E.U8 [R2.64], R22 ;  /* 0x0000001602007986 */ /* 0x000fe2000c101124 */
[----:B------:R-:W-:Y:S05]  /*6f50*/  EXIT ;  /* 0x000000000000794d */ /* 0x000fea0003800000 */
.L_x_3916:
        /* <DEDUP_REMOVED lines=10> */
.L_x_3920:
[----:B------:R-:W-:-:S05]  /*7000*/  LOP3.LUT R5, R22, 0xffff, RZ, 0xc0, !PT ;  /* 0x0000ffff16057812 */ /* 0x000fca00078ec0ff */
[----:B------:R-:W-:Y:S01]  /*7010*/  STG.E [R2.64], R5 ;  /* 0x0000000502007986 */ /* 0x000fe2000c101924 */
[----:B------:R-:W-:Y:S05]  /*7020*/  EXIT ;  /* 0x000000000000794d */ /* 0x000fea0003800000 */
.L_x_3919:
[----:B------:R-:W-:Y:S01]  /*7030*/  STG.E.U16 [R2.64], R22 ;  /* 0x0000001602007986 */ /* 0x000fe2000c101524 */
[----:B------:R-:W-:Y:S05]  /*7040*/  EXIT ;  /* 0x000000000000794d */ /* 0x000fea0003800000 */
.L_x_3915:
        /* <DEDUP_REMOVED lines=9> */
.L_x_3922:
[----:B------:R-:W0:Y:S02]  /*70e0*/  I2F.S16 R0, R22 ;  /* 0x0000001600007306 */ /* 0x000e240000101400 */
[----:B0-----:R-:W-:-:S05]  /*70f0*/  F2FP.PACK_AB R0, RZ, R0 ;  /* 0x00000000ff00723e */ /* 0x001fca00000000ff */
[----:B------:R-:W-:Y:S01]  /*7100*/  STG.E.U16 [R2.64], R0 ;  /* 0x0000000002007986 */ /* 0x000fe2000c101524 */
[----:B------:R-:W-:Y:S05]  /*7110*/  EXIT ;  /* 0x000000000000794d */ /* 0x000fea0003800000 */
.L_x_3921:
        /* <DEDUP_REMOVED lines=10> */
.L_x_3924:
[----:B------:R-:W0:Y:S02]  /*71c0*/  I2F.S16 R22, R22 ;  /* 0x0000001600167306 */ /* 0x000e240000101400 */
[----:B0-----:R-:W-:-:S04]  /*71d0*/  F2FP.PACK_AB R5, RZ, R22 ;  /* 0x00000016ff05723e */ /* 0x001fc800000000ff */
[----:B------:R-:W-:-:S05]  /*71e0*/  PRMT R5, R5, 0x5410, RZ ;  /* 0x0000541005057816 */ /* 0x000fca00000000ff */
[----:B------:R-:W-:Y:S01]  /*71f0*/  STG.E [R2.64], R5 ;  /* 0x0000000502007986 */ /* 0x000fe2000c101924 */
[----:B------:R-:W-:Y:S05]  /*7200*/  EXIT ;  /* 0x000000000000794d */ /* 0x000fea0003800000 */
.L_x_3923:
[----:B------:R-:W0:Y:S02]  /*7210*/  I2F.F64.S16 R22, R22 ;  /* 0x0000001600167312 */ /* 0x000e240000101c00 */
[----:B0-----:R-:W-:Y:S01]  /*7220*/  STG.E.64 [R2.64], R22 ;  /* 0x0000001602007986 */ /* 0x001fe2000c101b24 */
[----:B------:R-:W-:Y:S05]  /*7230*/  EXIT ;  /* 0x000000000000794d */ /* 0x000fea0003800000 */
.L_x_3914:
        /* <DEDUP_REMOVED lines=10> */
.L_x_3927:
[----:B------:R-:W0:Y:S01]  /*72e0*/  I2F.F64.S16 R4, R22 ;  /* 0x0000001600047312 */ /* 0x000e220000101c00 */
[----:B------:R-:W-:-:S05]  /*72f0*/  CS2R R6, SRZ ;  /* 0x0000000000067805 */ /* 0x000fca000001ff00 */
[----:B0-----:R-:W-:Y:S01]  /*7300*/  STG.E.128 [R2.64], R4 ;  /* 0x0000000402007986 */ /* 0x001fe2000c101d24 */
[----:B------:R-:W-:Y:S05]  /*7310*/  EXIT ;  /* 0x000000000000794d */ /* 0x000fea0003800000 */
.L_x_3926:
        /* <DEDUP_REMOVED lines=21> */
.L_x_3931:
[----:B------:R-:W-:Y:S05]  /*7470*/  BSYNC B0 ;  /* 0x0000000000007941 */ /* 0x000fea0003800000 */
.L_x_3930:
[----:B------:R-:W-:-:S05]  /*7480*/  LOP3.LUT R5, R0, R5, RZ, 0xfc, !PT ;  /* 0x0000000500057212 */ /* 0x000fca00078efcff */
[----:B------:R-:W-:Y:S01]  /*7490*/  STG.E.U8 [R2.64], R5 ;  /* 0x0000000502007986 */ /* 0x000fe2000c101124 */
[----:B------:R-:W-:Y:S05]  /*74a0*/  EXIT ;  /* 0x000000000000794d */ /* 0x000fea0003800000 */
.L_x_3929:
        /* <DEDUP_REMOVED lines=13> */
.L_x_3933:
[----:B------:R-:W-:Y:S01]  /*7580*/  IMAD.MOV.U32 R0, RZ, RZ, 0x7f ;  /* 0x0000007fff007424 */ /* 0x000fe200078e00ff */
[----:B------:R-:W-:-:S04]  /*7590*/  ISETP.GT.U32.AND P0, PT, R4, 0x7f800000, PT ;  /* 0x7f8000000400780c */ /* 0x000fc80003f04070 */
[----:B------:R-:W-:-:S04]  /*75a0*/  SEL R0, R0, 0x7c, P0 ;  /* 0x0000007c00007807 */ /* 0x000fc80000000000 */
.L_x_3934:
[----:B------:R-:W-:Y:S05]  /*75b0*/  BSYNC B0 ;  /* 0x0000000000007941 */ /* 0x000fea0003800000 */
.L_x_3932:
[----:B------:R-:W-:-:S04]  /*75c0*/  LOP3.LUT R4, R5, 0x80000000, RZ, 0xc0, !PT ;  /* 0x8000000005047812 */ /* 0x000fc800078ec0ff */
[----:B------:R-:W-:-:S04]  /*75d0*/  SHF.R.U32.HI R5, RZ, 0x18, R4 ;  /* 0x00000018ff057819 */ /* 0x000fc80000011604 */
[----:B------:R-:W-:-:S05]  /*75e0*/  LOP3.LUT R5, R0, R5, RZ, 0xfc, !PT ;  /* 0x0000000500057212 */ /* 0x000fca00078efcff */
[----:B------:R-:W-:Y:S01]  /*75f0*/  STG.E.U8 [R2.64], R5 ;  /* 0x0000000502007986 */ /* 0x000fe2000c101124 */
[----:B------:R-:W-:Y:S05]  /*7600*/  EXIT ;  /* 0x000000000000794d */ /* 0x000fea0003800000 */
.L_x_3928:
[----:B------:R-:W0:Y:S02]  /*7610*/  I2F.S16 R0, R22 ;  /* 0x0000001600007306 */ /* 0x000e240000101400 */
[----:B0-----:R-:W-:-:S05]  /*7620*/  F2FP.BF16.PACK_AB R0, RZ, R0 ;  /* 0x00000000ff00723e */ /* 0x001fca00000010ff */
[----:B------:R-:W-:Y:S01]  /*7630*/  STG.E.U16 [R2.64], R0 ;  /* 0x0000000002007986 */ /* 0x000fe2000c101524 */
[----:B------:R-:W-:Y:S05]  /*7640*/  EXIT ;  /* 0x000000000000794d */ /* 0x000fea0003800000 */
.L_x_3925:
        /* <DEDUP_REMOVED lines=10> */
.L_x_3937:
        /* <DEDUP_REMOVED lines=17> */
.L_x_3940:
[----:B------:R-:W-:-:S04]  /*7800*/  LOP3.LUT R0, R7, 0x80000000, RZ, 0xc0, !PT ;  /* 0x8000000007007812 */ /* 0x000fc800078ec0ff */
[----:B------:R-:W-:-:S04]  /*7810*/  SHF.R.U32.HI R5, RZ, 0x18, R0 ;  /* 0x00000018ff057819 */ /* 0x000fc80000011600 */
[----:B------:R-:W-:-:S04]  /*7820*/  LOP3.LUT R4, R4, R5, RZ, 0xfc, !PT ;  /* 0x0000000504047212 */ /* 0x000fc800078efcff */
[----:B------:R-:W-:Y:S02]  /*7830*/  PRMT R0, R4, 0x7610, R0 ;  /* 0x0000761004007816 */ /* 0x000fe40000000000 */
.L_x_3939:
[----:B------:R-:W-:Y:S05]  /*7840*/  BSYNC B0 ;  /* 0x0000000000007941 */ /* 0x000fea0003800000 */
.L_x_3938:
[----:B------:R-:W-:Y:S01]  /*7850*/  STG.E.U8 [R2.64], R0 ;  /* 0x0000000002007986 */ /* 0x000fe2000c101124 */
[----:B------:R-:W-:Y:S05]  /*7860*/  EXIT ;  /* 0x000000000000794d */ /* 0x000fea0003800000 */
.L_x_3936:
        /* <DEDUP_REMOVED lines=17> */
.L_x_3943:
[----:B------:R-:W-:-:S04]  /*7980*/  LOP3.LUT R0, R7, 0x80000000, RZ, 0xc0, !PT ;  /* 0x8000000007007812 */ /* 0x000fc800078ec0ff */
[----:B------:R-:W-:-:S04]  /*7990*/  SHF.R.U32.HI R5, RZ, 0x18, R0 ;  /* 0x00000018ff057819 */ /* 0x000fc80000011600 */
[----:B------:R-:W-:-:S04]  /*79a0*/  LOP3.LUT R4, R4, R5, RZ, 0xfc, !PT ;  /* 0x0000000504047212 */ /* 0x000fc800078efcff */
[----:B------:R-:W-:Y:S02]  /*79b0*/  PRMT R0, R4, 0x7610, R0 ;  /* 0x0000761004007816 */ /* 0x000fe40000000000 */
.L_x_3942:
[----:B------:R-:W-:Y:S05]  /*79c0*/  BSYNC B0 ;  /* 0x0000000000007941 */ /* 0x000fea0003800000 */
.L_x_3941:
[----:B------:R-:W-:Y:S01]  /*79d0*/  STG.E.U8 [R2.64], R0 ;  /* 0x0000000002007986 */ /* 0x000fe2000c101124 */
[----:B------:R-:W-:Y:S05]  /*79e0*/  EXIT ;  /* 0x000000000000794d */ /* 0x000fea0003800000 */
.L_x_3935:
        /* <DEDUP_REMOVED lines=22> */
.L_x_3918:
        /* <DEDUP_REMOVED lines=20> */
.L_x_3945:
[----:B------:R-:W-:Y:S01]  /*7c90*/  LOP3.LUT R22, R22, 0xffff, RZ, 0xc0, !PT ;  /* 0x0000ffff16167812 */ /* 0x000fe200078ec0ff */
[----:B------:R-:W-:-:S05]  /*7ca0*/  IMAD.MOV.U32 R23, RZ, RZ, RZ ;  /* 0x000000ffff177224 */ /* 0x000fca00078e00ff */
[----:B------:R-:W-:Y:S01]  /*7cb0*/  STG.E.64 [R2.64], R22 ;  /* 0x0000001602007986 */ /* 0x000fe2000c101b24 */
[----:B------:R-:W-:Y:S05]  /*7cc0*/  EXIT ;  /* 0x000000000000794d */ /* 0x000fea0003800000 */
.L_x_3944:
[----:B------:R-:W-:-:S05]  /*7cd0*/  LOP3.LUT R5, R22, 0xffff, RZ, 0xc0, !PT ;  /* 0x0000ffff16057812 */ /* 0x000fca00078ec0ff */
[----:B------:R-:W-:Y:S01]  /*7ce0*/  STG.E [R2.64], R5 ;  /* 0x0000000502007986 */ /* 0x000fe2000c101924 */
[----:B------:R-:W-:Y:S05]  /*7cf0*/  EXIT ;  /* 0x000000000000794d */ /* 0x000fea0003800000 */
.L_x_3946:
        /* <DEDUP_REMOVED lines=16> */
.L_x_29862:


//--------------------- .text._ZN2at6native18elementwise_kernelILi128ELi4EZNS0_22gpu_kernel_impl_nocastINS0_13AUnaryFunctorIbbbZZZNS0_21heaviside_kernel_cudaERNS_18TensorIteratorBaseEENKUlvE_clEvENKUlvE7_clEvEUlbbE_EEEEvS5_RKT_EUliE_EEviT1_ --------------------------
	.section	.text._ZN2at6native18elementwise_kernelILi128ELi4EZNS0_22gpu_kernel_impl_nocastINS0_13AUnaryFunctorIbbbZZZNS0_21heaviside_kernel_cudaERNS_18TensorIteratorBaseEENKUlvE_clEvENKUlvE7_clEvEUlbbE_EEEEvS5_RKT_EUliE_EEviT1_,"ax",@progbits
	.sectioninfo	@"SHI_REGISTERS=12"
	.align	128
        .global         _ZN2at6native18elementwise_kernelILi128ELi4EZNS0_22gpu_kernel_impl_nocastINS0_13AUnaryFunctorIbbbZZZNS0_21heaviside_kernel_cudaERNS_18TensorIteratorBaseEENKUlvE_clEvENKUlvE7_clEvEUlbbE_EEEEvS5_RKT_EUliE_EEviT1_
        .type           _ZN2at6native18elementwise_kernelILi128ELi4EZNS0_22gpu_kernel_impl_nocastINS0_13AUnaryFunctorIbbbZZZNS0_21heaviside_kernel_cudaERNS_18TensorIteratorBaseEENKUlvE_clEvENKUlvE7_clEvEUlbbE_EEEEvS5_RKT_EUliE_EEviT1_,@function
        .size           _ZN2at6native18elementwise_kernelILi128ELi4EZNS0_22gpu_kernel_impl_nocastINS0_13AUnaryFunctorIbbbZZZNS0_21heaviside_kernel_cudaERNS_18TensorIteratorBaseEENKUlvE_clEvENKUlvE7_clEvEUlbbE_EEEEvS5_RKT_EUliE_EEviT1_,(.L_x_29863 - _ZN2at6native18elementwise_kernelILi128ELi4EZNS0_22gpu_kernel_impl_nocastINS0_13AUnaryFunctorIbbbZZZNS0_21heaviside_kernel_cudaERNS_18TensorIteratorBaseEENKUlvE_clEvENKUlvE7_clEvEUlbbE_EEEEvS5_RKT_EUliE_EEviT1_)
        .other          _ZN2at6native18elementwise_kernelILi128ELi4EZNS0_22gpu_kernel_impl_nocastINS0_13AUnaryFunctorIbbbZZZNS0_21heaviside_kernel_cudaERNS_18TensorIteratorBaseEENKUlvE_clEvENKUlvE7_clEvEUlbbE_EEEEvS5_RKT_EUliE_EEviT1_,@"STO_CUDA_ENTRY STV_DEFAULT"
_ZN2at6native18elementwise_kernelILi128ELi4EZNS0_22gpu_kernel_impl_nocastINS0_13AUnaryFunctorIbbbZZZNS0_21heaviside_kernel_cudaERNS_18TensorIteratorBaseEENKUlvE_clEvENKUlvE7_clEvEUlbbE_EEEEvS5_RKT_EUliE_EEviT1_:
.text._ZN2at6native18elementwise_kernelILi128ELi4EZNS0_22gpu_kernel_impl_nocastINS0_13AUnaryFunctorIbbbZZZNS0_21heaviside_kernel_cudaERNS_18TensorIteratorBaseEENKUlvE_clEvENKUlvE7_clEvEUlbbE_EEEEvS5_RKT_EUliE_EEviT1_:
        /* <DEDUP_REMOVED lines=235> */
.L_x_3949:
[----:B------:R-:W-:-:S04]  /*0eb0*/  IADD3 R4, P0, R3, c[0x0][0x368], RZ ;  /* 0x0000da0003047a10 */ /* 0x000fc80007f1e0ff */
[----:B------:R-:W-:-:S05]  /*0ec0*/  IADD3.X R5, RZ, c[0x0][0x36c], RZ, P0, !PT ;  /* 0x0000db00ff057a10 */ /* 0x000fca00007fe4ff */
[----:B------:R-:W2:Y:S01]  /*0ed0*/  LDG.E.U8 R4, [R4.64] ;  /* 0x0000000604047981 */ /* 0x000ea2000c1e1100 */
[----:B------:R-:W-:Y:S01]  /*0ee0*/  ULDC.S8 UR4, c[0x0][0x371] ;  /* 0x0000dc4000047ab9 */ /* 0x000fe20000000200 */
[----:B------:R-:W-:Y:S02]  /*0ef0*/  IADD3 R0, R0, 0x80, RZ ;  /* 0x0000008000007810 */ /* 0x000fe40007ffe0ff */
[----:B------:R-:W-:Y:S02]  /*0f00*/  ISETP.NE.AND P1, PT, RZ, UR4, PT ;  /* 0x00000004ff007c0c */ /* 0x000fe4000bf25270 */
[----:B------:R-:W-:Y:S02]  /*0f10*/  ISETP.LT.AND P0, PT, RZ, UR4, PT ;  /* 0x00000004ff007c0c */ /* 0x000fe4000bf01270 */
[----:B--2---:R-:W-:-:S04]  /*0f20*/  ISETP.NE.AND P2, PT, R4, RZ, PT ;  /* 0x000000ff0400720c */ /* 0x004fc80003f45270 */
[----:B------:R-:W-:Y:S02]  /*0f30*/  SEL R6, RZ, 0xffffffff, !P2 ;  /* 0xffffffffff067807 */ /* 0x000fe40005000000 */
[----:B------:R-:W-:-:S03]  /*0f40*/  IADD3 R2, P2, R2, c[0x0][0x360], RZ ;  /* 0x0000d80002027a10 */ /* 0x000fc60007f5e0ff */
[----:B------:R-:W-:Y:S02]  /*0f50*/  @P1 SEL R6, RZ, 0xffffffff, !P0 ;  /* 0xffffffffff061807 */ /* 0x000fe40004000000 */
[----:B------:R-:W-:Y:S02]  /*0f60*/  IMAD.X R3, RZ, RZ, c[0x0][0x364], P2 ;  /* 0x0000d900ff037624 */ /* 0x000fe400010e06ff */
[----:B------:R-:W-:-:S05]  /*0f70*/  LOP3.LUT R7, R6, 0x1, RZ, 0xc0, !PT ;  /* 0x0000000106077812 */ /* 0x000fca00078ec0ff */
[----:B------:R0:W-:Y:S02]  /*0f80*/  STG.E.U8 [R2.64], R7 ;  /* 0x0000000702007986 */ /* 0x0001e4000c101106 */
.L_x_3948:
[----:B------:R-:W-:Y:S05]  /*0f90*/  BSYNC B0 ;  /* 0x0000000000007941 */ /* 0x000fea0003800000 */
.L_x_3947:
[----:B------:R-:W-:Y:S01]  /*0fa0*/  ISETP.GE.AND P0, PT, R0, c[0x0][0x160], PT ;  /* 0x0000580000007a0c */ /* 0x000fe20003f06270 */
[----:B------:R-:W-:-:S12]  /*0fb0*/  BSSY B0, `(.L_x_3950) ;  /* 0x00001e6000007945 */ /* 0x000fd80003800000 */
[----:B------:R-:W-:Y:S05]  /*0fc0*/  @P0 BRA `(.L_x_3951) ;  /* 0x00001e4000000947 */ /* 0x000fea0003800000 */
[----:B------:R-:W-:Y:S01]  /*0fd0*/  ISETP.NE.AND P0, PT, RZ, c[0x0][0x168], PT ;  /* 0x00005a00ff007a0c */ /* 0x000fe20003f05270 */
[----:B0-----:R-:W-:-:S12]  /*0fe0*/  CS2R R2, SRZ ;  /* 0x0000000000027805 */ /* 0x001fd8000001ff00 */
        /* <DEDUP_REMOVED lines=225> */
.L_x_3952:
        /* <DEDUP_REMOVED lines=11> */
[----:B------:R-:W-:Y:S02]  /*1eb0*/  IADD3.X R3, RZ, c[0x0][0x364], RZ, P2, !PT ;  /* 0x0000d900ff037a10 */ /* 0x000fe400017fe4ff */
[----:B------:R-:W-:Y:S02]  /*1ec0*/  LOP3.LUT R7, R6, 0x1, RZ, 0xc0, !PT ;  /* 0x0000000106077812 */ /* 0x000fe400078ec0ff */
[----:B------:R-:W-:-:S03]  /*1ed0*/  ISETP.GE.AND P0, PT, R0, c[0x0][0x160], PT ;  /* 0x0000580000007a0c */ /* 0x000fc60003f06270 */
[----:B------:R0:W-:Y:S10]  /*1ee0*/  STG.E.U8 [R2.64], R7 ;  /* 0x0000000702007986 */ /* 0x0001f4000c101106 */
        /* <DEDUP_REMOVED lines=228> */
.L_x_3953:
[----:B------:R-:W-:-:S05]  /*2d30*/  IADD3 R4, P0, R3, c[0x0][0x368], RZ ;  /* 0x0000da0003047a10 */ /* 0x000fca0007f1e0ff */
[----:B------:R-:W-:-:S05]  /*2d40*/  IMAD.X R5, RZ, RZ, c[0x0][0x36c], P0 ;  /* 0x0000db00ff057624 */ /* 0x000fca00000e06ff */
        /* <DEDUP_REMOVED lines=10> */
[----:B------:R-:W-:-:S05]  /*2df0*/  LOP3.LUT R7, R6, 0x1, RZ, 0xc0, !PT ;  /* 0x0000000106077812 */ /* 0x000fca00078ec0ff */
[----:B------:R0:W-:Y:S02]  /*2e00*/  STG.E.U8 [R2.64], R7 ;  /* 0x0000000702007986 */ /* 0x0001e4000c101106 */
.L_x_3951:
[----:B------:R-:W-:Y:S05]  /*2e10*/  BSYNC B0 ;  /* 0x0000000000007941 */ /* 0x000fea0003800000 */
.L_x_3950:
[----:B------:R-:W-:-:S13]  /*2e20*/  ISETP.GE.AND P0, PT, R0, c[0x0][0x160], PT ;  /* 0x0000580000007a0c */ /* 0x000fda0003f06270 */
[----:B------:R-:W-:Y:S05]  /*2e30*/  @P0 EXIT ;  /* 0x000000000000094d */ /* 0x000fea0003800000 */
[----:B------:R-:W-:Y:S01]  /*2e40*/  ISETP.NE.AND P0, PT, RZ, c[0x0][0x168], PT ;  /* 0x00005a00ff007a0c */ /* 0x000fe20003f05270 */
[----:B0-----:R-:W-:-:S12]  /*2e50*/  CS2R R2, SRZ ;  /* 0x0000000000027805 */ /* 0x001fd8000001ff00 */
        /* <DEDUP_REMOVED lines=225> */
.L_x_3954:
[----:B------:R-:W-:-:S04]  /*3c70*/  IADD3 R4, P0, R3, c[0x0][0x368], RZ ;  /* 0x0000da0003047a10 */ /* 0x000fc80007f1e0ff */
[----:B------:R-:W-:-:S05]  /*3c80*/  IADD3.X R5, RZ, c[0x0][0x36c], RZ, P0, !PT ;  /* 0x0000db00ff057a10 */ /* 0x000fca00007fe4ff */
[----:B------:R-:W2:Y:S01]  /*3c90*/  LDG.E.U8 R4, [R4.64] ;  /* 0x0000000604047981 */ /* 0x000ea2000c1e1100 */
[----:B------:R-:W-:Y:S02]  /*3ca0*/  ULDC.S8 UR4, c[0x0][0x371] ;  /* 0x0000dc4000047ab9 */ /* 0x000fe40000000200 */
        /* <DEDUP_REMOVED lines=8> */
[----:B------:R-:W-:Y:S01]  /*3d30*/  STG.E.U8 [R2.64], R7 ;  /* 0x0000000702007986 */ /* 0x000fe2000c101106 */
[----:B------:R-:W-:Y:S05]  /*3d40*/  EXIT ;  /* 0x000000000000794d */ /* 0x000fea0003800000 */
.L_x_3955:
        /* <DEDUP_REMOVED lines=11> */
.L_x_29863:


//--------------------- .text._ZN2at6native27unrolled_elementwise_kernelINS0_13AUnaryFunctorIbbbZZZNS0_21heaviside_kernel_cudaERNS_18TensorIteratorBaseEENKUlvE_clEvENKUlvE7_clEvEUlbbE_EESt5arrayIPcLm2EELi4E23TrivialOffsetCalculatorILi1EjESD_NS0_6memory15LoadWithoutCastENSE_16StoreWithoutCastEEEviT_T0_T2_T3_T4_T5_ --------------------------
	.section	.text._ZN2at6native27unrolled_elementwise_kernelINS0_13AUnaryFunctorIbbbZZZNS0_21heaviside_kernel_cudaERNS_18TensorIteratorBaseEENKUlvE_clEvENKUlvE7_clEvEUlbbE_EESt5arrayIPcLm2EELi4E23TrivialOffsetCalculatorILi1EjESD_NS0_6memory15LoadWithoutCastENSE_16StoreWithoutCastEEEviT_T0_T2_T3_T4_T5_,"ax",@progbits
	.sectioninfo	@"SHI_REGISTERS=16"
	.align	128
        .global         _ZN2at6native27unrolled_elementwise_kernelINS0_13AUnaryFunctorIbbbZZZNS0_21heaviside_kernel_cudaERNS_18TensorIteratorBaseEENKUlvE_clEvENKUlvE7_clEvEUlbbE_EESt5arrayIPcLm2EELi4E23TrivialOffsetCalculatorILi1EjESD_NS0_6memory15LoadWithoutCastENSE_16StoreWithoutCastEEEviT_T0_T2_T3_T4_T5_
        .type           _ZN2at6native27unrolled_elementwise_kernelINS0_13AUnaryFunctorIbbbZZZNS0_21heaviside_kernel_cudaERNS_18TensorIteratorBaseEENKUlvE_clEvENKUlvE7_clEvEUlbbE_EESt5arrayIPcLm2EELi4E23TrivialOffsetCalculatorILi1EjESD_NS0_6memory15LoadWithoutCastENSE_16StoreWithoutCastEEEviT_T0_T2_T3_T4_T5_,@function
        .size           _ZN2at6native27unrolled_elementwise_kernelINS0_13AUnaryFunctorIbbbZZZNS0_21heaviside_kernel_cudaERNS_18TensorIteratorBaseEENKUlvE_clEvENKUlvE7_clEvEUlbbE_EESt5arrayIPcLm2EELi4E23TrivialOffsetCalculatorILi1EjESD_NS0_6memory15LoadWithoutCastENSE_16StoreWithoutCastEEEviT_T0_T2_T3_T4_T5_,(.L_x_29864 - _ZN2at6native27unrolled_elementwise_kernelINS0_13AUnaryFunctorIbbbZZZNS0_21heaviside_kernel_cudaERNS_18TensorIteratorBaseEENKUlvE_clEvENKUlvE7_clEvEUlbbE_EESt5arrayIPcLm2EELi4E23TrivialOffsetCalculatorILi1EjESD_NS0_6memory15LoadWithoutCastENSE_16StoreWithoutCastEEEviT_T0_T2_T3_T4_T5_)
        .other          _ZN2at6native27unrolled_elementwise_kernelINS0_13AUnaryFunctorIbbbZZZNS0_21heaviside_kernel_cudaERNS_18TensorIteratorBaseEENKUlvE_clEvENKUlvE7_clEvEUlbbE_EESt5arrayIPcLm2EELi4E23TrivialOffsetCalculatorILi1EjESD_NS0_6memory15LoadWithoutCastENSE_16StoreWithoutCastEEEviT_T0_T2_T3_T4_T5_,@"STO_CUDA_ENTRY STV_DEFAULT"
_ZN2at6native27unrolled_elementwise_kernelINS0_13AUnaryFunctorIbbbZZZNS0_21heaviside_kernel_cudaERNS_18TensorIteratorBaseEENKUlvE_clEvENKUlvE7_clEvEUlbbE_EESt5arrayIPcLm2EELi4E23TrivialOffsetCalculatorILi1EjESD_NS0_6memory15LoadWithoutCastENSE_16StoreWithoutCastEEEviT_T0_T2_T3_T4_T5_:
.text._ZN2at6native27unrolled_elementwise_kernelINS0_13AUnaryFunctorIbbbZZZNS0_21heaviside_kernel_cudaERNS_18TensorIteratorBaseEENKUlvE_clEvENKUlvE7_clEvEUlbbE_EESt5arrayIPcLm2EELi4E23TrivialOffsetCalculatorILi1EjESD_NS0_6memory15LoadWithoutCastENSE_16StoreWithoutCastEEEviT_T0_T2_T3_T4_T5_:
        /* <DEDUP_REMOVED lines=8> */
[----:B------:R-:W-:Y:S01]  /*0080*/  @!P3 IADD3 R3, R13, 0x80, RZ ;  /* 0x000000800d03b810 */ /* 0x000fe20007ffe0ff */
[----:B------:R-:W-:-:S03]  /*0090*/  @!P3 IMAD R4, R2, 0x200, R13 ;  /* 0x000002000204b824 */ /* 0x000fc600078e020d */
[----:B------:R-:W-:Y:S02]  /*00a0*/  ISETP.GE.AND P5, PT, R3, R0, PT ;  /* 0x000000000300720c */ /* 0x000fe40003fa6270 */
[----:B------:R-:W-:-:S05]  /*00b0*/  @!P3 IADD3 R4, P0, R4, c[0x0][0x170], RZ ;  /* 0x00005c000404ba10 */ /* 0x000fca0007f1e0ff */
[----:B------:R-:W-:-:S05]  /*00c0*/  @!P3 IMAD.X R5, RZ, RZ, c[0x0][0x174], P0 ;  /* 0x00005d00ff05b624 */ /* 0x000fca00000e06ff */
[----:B------:R0:W2:Y:S01]  /*00d0*/  @!P3 LDG.E.U8 R4, [R4.64] ;  /* 0x000000060404b981 */ /* 0x0000a2000c1e1100 */
[----:B------:R-:W-:Y:S01]  /*00e0*/  @!P5 IMAD R6, R2, 0x200, R3 ;  /* 0x000002000206d824 */ /* 0x000fe200078e0203 */
[----:B------:R-:W-:-:S04]  /*00f0*/  @!P5 IADD3 R3, R3, 0x80, RZ ;  /* 0x000000800303d810 */ /* 0x000fc80007ffe0ff */
[----:B------:R-:W-:Y:S02]  /*0100*/  ISETP.GE.AND P2, PT, R3, R0, PT ;  /* 0x000000000300720c */ /* 0x000fe40003f46270 */
[----:B------:R-:W-:-:S05]  /*0110*/  @!P5 IADD3 R6, P0, R6, c[0x0][0x170], RZ ;  /* 0x00005c000606da10 */ /* 0x000fca0007f1e0ff */
[----:B------:R-:W-:-:S05]  /*0120*/  @!P5 IMAD.X R7, RZ, RZ, c[0x0][0x174], P0 ;  /* 0x00005d00ff07d624 */ /* 0x000fca00000e06ff */
[----:B------:R1:W3:Y:S01]  /*0130*/  @!P5 LDG.E.U8 R6, [R6.64] ;  /* 0x000000060606d981 */ /* 0x0002e2000c1e1100 */
[----:B------:R-:W-:-:S05]  /*0140*/  @!P2 IMAD R10, R2, 0x200, R3 ;  /* 0x00000200020aa824 */ /* 0x000fca00078e0203 */
[----:B------:R-:W-:-:S05]  /*0150*/  @!P2 IADD3 R10, P1, R10, c[0x0][0x170], RZ ;  /* 0x00005c000a0aaa10 */ /* 0x000fca0007f3e0ff */
[----:B------:R-:W-:-:S05]  /*0160*/  @!P2 IMAD.X R11, RZ, RZ, c[0x0][0x174], P1 ;  /* 0x00005d00ff0ba624 */ /* 0x000fca00008e06ff */
[----:B------:R4:W3:Y:S01]  /*0170*/  @!P2 LDG.E.U8 R10, [R10.64] ;  /* 0x000000060a0aa981 */ /* 0x0008e2000c1e1100 */
[----:B------:R-:W-:-:S04]  /*0180*/  @!P2 IADD3 R3, R3, 0x80, RZ ;  /* 0x000000800303a810 */ /* 0x000fc80007ffe0ff */
[----:B------:R-:W-:Y:S01]  /*0190*/  ISETP.GE.AND P0, PT, R3, R0, PT ;  /* 0x000000000300720c */ /* 0x000fe20003f06270 */
[----:B------:R-:W-:Y:S02]  /*01a0*/  ULDC.U8 UR5, c[0x0][0x165] ;  /* 0x0000594000057ab9 */ /* 0x000fe40000000000 */
[----:B------:R-:W-:-:S10]  /*01b0*/  UPRMT UR4, UR5, 0x8880, URZ ;  /* 0x0000888005047896 */ /* 0x000fd4000800003f */
[----:B------:R-:W-:Y:S01]  /*01c0*/  @!P0 IMAD R8, R2, 0x200, R3 ;  /* 0x0000020002088824 */ /* 0x000fe200078e0203 */
[----:B------:R-:W-:-:S04]  /*01d0*/  UISETP.GT.AND UP0, UPT, UR4, URZ, UPT ;  /* 0x0000003f0400728c */ /* 0x000fc8000bf04270 */
[----:B------:R-:W-:Y:S01]  /*01e0*/  @!P0 IADD3 R8, P1, R8, c[0x0][0x170], RZ ;  /* 0x00005c0008088a10 */ /* 0x000fe20007f3e0ff */
[----:B------:R-:W-:-:S04]  /*01f0*/  USEL UR4, URZ, 0x1, !UP0 ;  /* 0x000000013f047887 */ /* 0x000fc8000c000000 */
[----:B------:R-:W-:Y:S01]  /*0200*/  @!P0 IMAD.X R9, RZ, RZ, c[0x0][0x174], P1 ;  /* 0x00005d00ff098624 */ /* 0x000fe200008e06ff */
[----:B------:R-:W-:Y:S01]  /*0210*/  ISETP.NE.AND P1, PT, RZ, UR5, PT ;  /* 0x00000005ff007c0c */ /* 0x000fe2000bf25270 */
[----:B0-----:R-:W-:Y:S01]  /*0220*/  @!P3 IMAD R5, R2, 0x200, R13 ;  /* 0x000002000205b824 */ /* 0x001fe200078e020d */
[----:B------:R-:W-:Y:S01]  /*0230*/  PRMT R3, RZ, 0x7610, R3 ;  /* 0x00007610ff037816 */ /* 0x000fe20000000003 */
[----:B-1----:R-:W-:Y:S01]  /*0240*/  IMAD.U32 R7, RZ, RZ, UR4 ;  /* 0x00000004ff077e24 */ /* 0x002fe2000f8e00ff */
[----:B------:R0:W5:Y:S01]  /*0250*/  @!P0 LDG.E.U8 R8, [R8.64] ;  /* 0x0000000608088981 */ /* 0x000162000c1e1100 */
[----:B----4-:R-:W-:Y:S01]  /*0260*/  IMAD.MOV.U32 R11, RZ, RZ, R13 ;  /* 0x000000ffff0b7224 */ /* 0x010fe200078e000d */
[----:B------:R-:W-:Y:S01]  /*0270*/  @!P3 IADD3 R11, R13, 0x80, RZ ;  /* 0x000000800d0bb810 */ /* 0x000fe20007ffe0ff */
[----:B------:R-:W-:Y:S01]  /*0280*/  BSSY B0, `(.L_x_3956) ;  /* 0x000001f000007945 */ /* 0x000fe20003800000 */
[----:B0-----:R-:W-:Y:S01]  /*0290*/  IMAD.U32 R9, RZ, RZ, UR4 ;  /* 0x00000004ff097e24 */ /* 0x001fe2000f8e00ff */
[----:B--2---:R-:W-:-:S02]  /*02a0*/  @!P3 ISETP.NE.AND P4, PT, R4, RZ, PT ;  /* 0x000000ff0400b20c */ /* 0x004fc40003f85270 */
[----:B------:R-:W-:Y:S02]  /*02b0*/  @!P3 IADD3 R4, P6, R5, c[0x0][0x168], RZ ;  /* 0x00005a000504ba10 */ /* 0x000fe40007fde0ff */
[----:B------:R-:W-:-:S03]  /*02c0*/  @!P3 SEL R3, RZ, 0x1, !P4 ;  /* 0x00000001ff03b807 */ /* 0x000fc60006000000 */
[----:B------:R-:W-:Y:S01]  /*02d0*/  @!P3 IMAD.X R5, RZ, RZ, c[0x0][0x16c], P6 ;  /* 0x00005b00ff05b624 */ /* 0x000fe200030e06ff */
[----:B------:R-:W-:-:S05]  /*02e0*/  @!P1 PRMT R7, R3, 0x7610, R7 ;  /* 0x0000761003079816 */ /* 0x000fca0000000007 */
[----:B------:R0:W-:Y:S01]  /*02f0*/  @!P3 STG.E.U8 [R4.64], R7 ;  /* 0x000000070400b986 */ /* 0x0001e2000c101106 */
[----:B---3--:R-:W-:Y:S02]  /*0300*/  @!P5 ISETP.NE.AND P4, PT, R6, RZ, PT ;  /* 0x000000ff0600d20c */ /* 0x008fe40003f85270 */
[----:B------:R-:W-:Y:S02]  /*0310*/  PRMT R6, RZ, 0x7610, R6 ;  /* 0x00007610ff067816 */ /* 0x000fe40000000006 */
[----:B------:R-:W-:Y:S02]  /*0320*/  @!P5 SEL R6, RZ, 0x1, !P4 ;  /* 0x00000001ff06d807 */ /* 0x000fe40006000000 */
[----:B------:R-:W-:Y:S01]  /*0330*/  ISETP.GE.AND P4, PT, R11, R0, PT ;  /* 0x000000000b00720c */ /* 0x000fe20003f86270 */
[----:B------:R-:W-:Y:S01]  /*0340*/  IMAD.U32 R3, RZ, RZ, UR4 ;  /* 0x00000004ff037e24 */ /* 0x000fe2000f8e00ff */
[----:B------:R-:W-:Y:S02]  /*0350*/  @!P2 ISETP.NE.AND P6, PT, R10, RZ, PT ;  /* 0x000000ff0a00a20c */ /* 0x000fe40003fc5270 */
[----:B------:R-:W-:-:S02]  /*0360*/  PRMT R10, RZ, 0x7610, R10 ;  /* 0x00007610ff0a7816 */ /* 0x000fc4000000000a */
[----:B------:R-:W-:-:S04]  /*0370*/  @!P2 SEL R10, RZ, 0x1, !P6 ;  /* 0x00000001ff0aa807 */ /* 0x000fc80007000000 */
[----:B------:R-:W-:Y:S01]  /*0380*/  @!P1 PRMT R3, R10, 0x7610, R3 ;  /* 0x000076100a039816 */ /* 0x000fe20000000003 */
[----:B------:R-:W-:Y:S01]  /*0390*/  IMAD.U32 R10, RZ, RZ, UR4 ;  /* 0x00000004ff0a7e24 */ /* 0x000fe2000f8e00ff */
[----:B------:R-:W-:Y:S01]  /*03a0*/  @!P1 PRMT R9, R6, 0x7610, R9 ;  /* 0x0000761006099816 */ /* 0x000fe20000000009 */
        /* <DEDUP_REMOVED lines=12> */
.L_x_3957:
[----:B0-----:R-:W-:Y:S05]  /*0470*/  BSYNC B0 ;  /* 0x0000000000007941 */ /* 0x001fea0003800000 */
.L_x_3956:
[----:B------:R-:W-:Y:S02]  /*0480*/  ISETP.GE.AND P2, PT, R11, R0, PT ;  /* 0x000000000b00720c */ /* 0x000fe40003f46270 */
[----:B------:R-:W-:-:S11]  /*0490*/  PRMT R4, RZ, 0x7610, R4 ;  /* 0x00007610ff047816 */ /* 0x000fd60000000004 */
[----:B------:R-:W-:Y:S05]  /*04a0*/  @P2 EXIT ;  /* 0x000000000000294d */ /* 0x000fea0003800000 */
[----:B------:R-:W-:Y:S01]  /*04b0*/  IMAD R2, R2, 0x200, R11 ;  /* 0x0000020002027824 */ /* 0x000fe200078e020b */
[----:B-----5:R-:W-:Y:S02]  /*04c0*/  @!P0 ISETP.NE.AND P2, PT, R8, RZ, PT ;  /* 0x000000ff0800820c */ /* 0x020fe40003f45270 */
[----:B------:R-:W-:Y:S02]  /*04d0*/  PRMT R0, R10, 0x7610, R0 ;  /* 0x000076100a007816 */ /* 0x000fe40000000000 */
[----:B------:R-:W-:Y:S02]  /*04e0*/  IADD3 R2, P3, R2, c[0x0][0x168], RZ ;  /* 0x00005a0002027a10 */ /* 0x000fe40007f7e0ff */
[----:B------:R-:W-:-:S03]  /*04f0*/  @!P0 SEL R4, RZ, 0x1, !P2 ;  /* 0x00000001ff048807 */ /* 0x000fc60005000000 */
[----:B------:R-:W-:Y:S01]  /*0500*/  IMAD.X R3, RZ, RZ, c[0x0][0x16c], P3 ;  /* 0x00005b00ff037624 */ /* 0x000fe200018e06ff */
[----:B------:R-:W-:-:S05]  /*0510*/  @!P1 PRMT R0, R4, 0x7610, R0 ;  /* 0x0000761004009816 */ /* 0x000fca0000000000 */
[----:B------:R-:W-:Y:S01]  /*0520*/  STG.E.U8 [R2.64], R0 ;  /* 0x0000000002007986 */ /* 0x000fe2000c101106 */
[----:B------:R-:W-:Y:S05]  /*0530*/  EXIT ;  /* 0x000000000000794d */ /* 0x000fea0003800000 */
.L_x_3958:
        /* <DEDUP_REMOVED lines=12> */
.L_x_29864:


//--------------------- .text._ZN2at6native29vectorized_elementwise_kernelILi2ENS0_13AUnaryFunctorIbbbZZZNS0_21heaviside_kernel_cudaERNS_18TensorIteratorBaseEENKUlvE_clEvENKUlvE7_clEvEUlbbE_EESt5arrayIPcLm2EEEEviT0_T1_ --------------------------
	.section	.text._ZN2at6native29vectorized_elementwise_kernelILi2ENS0_13AUnaryFunctorIbbbZZZNS0_21heaviside_kernel_cudaERNS_18TensorIteratorBaseEENKUlvE_clEvENKUlvE7_clEvEUlbbE_EESt5arrayIPcLm2EEEEviT0_T1_,"ax",@progbits
	.sectioninfo	@"SHI_REGISTERS=20"
	.align	128
        .global         _ZN2at6native29vectorized_elementwise_kernelILi2ENS0_13AUnaryFunctorIbbbZZZNS0_21heaviside_kernel_cudaERNS_18TensorIteratorBaseEENKUlvE_clEvENKUlvE7_clEvEUlbbE_EESt5arrayIPcLm2EEEEviT0_T1_
        .type           _ZN2at6native29vectorized_elementwise_kernelILi2ENS0_13AUnaryFunctorIbbbZZZNS0_21heaviside_kernel_cudaERNS_18TensorIteratorBaseEENKUlvE_clEvENKUlvE7_clEvEUlbbE_EESt5arrayIPcLm2EEEEviT0_T1_,@function
        .size           _ZN2at6native29vectorized_elementwise_kernelILi2ENS0_13AUnaryFunctorIbbbZZZNS0_21heaviside_kernel_cudaERNS_18TensorIteratorBaseEENKUlvE_clEvENKUlvE7_clEvEUlbbE_EESt5arrayIPcLm2EEEEviT0_T1_,(.L_x_29865 - _ZN2at6native29vectorized_elementwise_kernelILi2ENS0_13AUnaryFunctorIbbbZZZNS0_21heaviside_kernel_cudaERNS_18TensorIteratorBaseEENKUlvE_clEvENKUlvE7_clEvEUlbbE_EESt5arrayIPcLm2EEEEviT0_T1_)
        .other          _ZN2at6native29vectorized_elementwise_kernelILi2ENS0_13AUnaryFunctorIbbbZZZNS0_21heaviside_kernel_cudaERNS_18TensorIteratorBaseEENKUlvE_clEvENKUlvE7_clEvEUlbbE_EESt5arrayIPcLm2EEEEviT0_T1_,@"STO_CUDA_ENTRY STV_DEFAULT"
_ZN2at6native29vectorized_elementwise_kernelILi2ENS0_13AUnaryFunctorIbbbZZZNS0_21heaviside_kernel_cudaERNS_18TensorIteratorBaseEENKUlvE_clEvENKUlvE7_clEvEUlbbE_EESt5arrayIPcLm2EEEEviT0_T1_:
.text._ZN2at6native29vectorized_elementwise_kernelILi2ENS0_13AUnaryFunctorIbbbZZZNS0_21heaviside_kernel_cudaERNS_18TensorIteratorBaseEENKUlvE_clEvENKUlvE7_clEvEUlbbE_EESt5arrayIPcLm2EEEEviT0_T1_:
[----:B------:R-:W-:Y:S02]  /*0000*/  IMAD.MOV.U32 R1, RZ, RZ, c[0x0][0x28] ;  /* 0x00000a00ff017624 */ /* 0x000fe400078e00ff */
[----:B------:R-:W0:Y:S01]  /*0010*/  S2R R0, SR_CTAID.X ;  /* 0x0000000000007919 */ /* 0x000e220000002500 */
[----:B------:R-:W-:Y:S02]  /*0020*/  ULDC.64 UR6, c[0x0][0x118] ;  /* 0x0000460000067ab9 */ /* 0x000fe40000000a00 */
[----:B------:R-:W-:Y:S01]  /*0030*/  ULDC.U8 UR5, c[0x0][0x165] ;  /* 0x0000594000057ab9 */ /* 0x000fe20000000000 */
[----:B0-----:R-:W-:-:S05]  /*0040*/  IMAD.SHL.U32 R0, R0, 0x400, RZ ;  /* 0x0000040000007824 */ /* 0x001fca00078e00ff */
[----:B------:R-:W-:-:S04]  /*0050*/  IADD3 R2, -R0, c[0x0][0x160], RZ ;  /* 0x0000580000027a10 */ /* 0x000fc80007ffe1ff */
[----:B------:R-:W-:-:S13]  /*0060*/  ISETP.GE.U32.AND P0, PT, R2, 0x400, PT ;  /* 0x000004000200780c */ /* 0x000fda0003f06070 */
[----:B------:R-:W-:Y:S05]  /*0070*/  @!P0 BRA `(.L_x_3959) ;  /* 0x0000039000008947 */ /* 0x000fea0003800000 */
[----:B------:R-:W0:Y:S01]  /*0080*/  S2R R13, SR_TID.X ;  /* 0x00000000000d7919 */ /* 0x000e220000002100 */
[----:B------:R-:W-:Y:S01]  /*0090*/  IADD3 R2, P0, R0, c[0x0][0x168], RZ ;  /* 0x00005a0000027a10 */ /* 0x000fe20007f1e0ff */
[----:B------:R-:W-:-:S04]  /*00a0*/  UPRMT UR4, UR5, 0x8880, URZ ;  /* 0x0000888005047896 */ /* 0x000fc8000800003f */
[----:B------:R-:W-:Y:S01]  /*00b0*/  IMAD.X R3, RZ, RZ, c[0x0][0x16c], P0 ;  /* 0x00005b00ff037624 */ /* 0x000fe200000e06ff */
[----:B------:R-:W-:Y:S01]  /*00c0*/  ISETP.NE.AND P0, PT, RZ, UR5, PT ;  /* 0x00000005ff007c0c */ /* 0x000fe2000bf05270 */
[----:B------:R-:W-:-:S04]  /*00d0*/  UISETP.GT.AND UP0, UPT, UR4, URZ, UPT ;  /* 0x0000003f0400728c */ /* 0x000fc8000bf04270 */
[----:B------:R-:W-:-:S06]  /*00e0*/  USEL UR4, URZ, 0x1, !UP0 ;  /* 0x000000013f047887 */ /* 0x000fcc000c000000 */
[----:B------:R-:W-:Y:S02]  /*00f0*/  IMAD.U32 R4, RZ, RZ, UR4 ;  /* 0x00000004ff047e24 */ /* 0x000fe4000f8e00ff */
[----:B------:R-:W-:Y:S02]  /*0100*/  IMAD.U32 R5, RZ, RZ, UR4 ;  /* 0x00000004ff057e24 */ /* 0x000fe4000f8e00ff */
[----:B------:R-:W-:Y:S02]  /*0110*/  IMAD.U32 R6, RZ, RZ, UR4 ;  /* 0x00000004ff067e24 */ /* 0x000fe4000f8e00ff */
[----:B------:R-:W-:Y:S02]  /*0120*/  IMAD.U32 R7, RZ, RZ, UR4 ;  /* 0x00000004ff077e24 */ /* 0x000fe4000f8e00ff */
[----:B------:R-:W-:Y:S02]  /*0130*/  IMAD.U32 R8, RZ, RZ, UR4 ;  /* 0x00000004ff087e24 */ /* 0x000fe4000f8e00ff */
[----:B------:R-:W-:-:S02]  /*0140*/  IMAD.U32 R9, RZ, RZ, UR4 ;  /* 0x00000004ff097e24 */ /* 0x000fc4000f8e00ff */
[----:B------:R-:W-:Y:S02]  /*0150*/  IMAD.U32 R10, RZ, RZ, UR4 ;  /* 0x00000004ff0a7e24 */ /* 0x000fe4000f8e00ff */
[----:B------:R-:W-:Y:S02]  /*0160*/  IMAD.U32 R11, RZ, RZ, UR4 ;  /* 0x00000004ff0b7e24 */ /* 0x000fe4000f8e00ff */
[----:B0-----:R-:W-:Y:S01]  /*0170*/  IMAD.WIDE R2, R13, 0x2, R2 ;  /* 0x000000020d027825 */ /* 0x001fe200078e0202 */
[----:B------:R-:W-:Y:S05]  /*0180*/  @P0 BRA `(.L_x_3960) ;  /* 0x000001f000000947 */ /* 0x000fea0003800000 */
[----:B------:R-:W-:-:S04]  /*0190*/  IADD3 R4, P0, R0, c[0x0][0x170], RZ ;  /* 0x00005c0000047a10 */ /* 0x000fc80007f1e0ff */
[----:B------:R-:W-:-:S05]  /*01a0*/  LEA.HI.X.SX32 R5, R0, c[0x0][0x174], 0x1, P0 ;  /* 0x00005d0000057a11 */ /* 0x000fca00000f0eff */
[----:B------:R-:W-:-:S05]  /*01b0*/  IMAD.WIDE.U32 R4, R13, 0x2, R4 ;  /* 0x000000020d047825 */ /* 0x000fca00078e0004 */
[----:B------:R-:W2:Y:S04]  /*01c0*/  LDG.E.U16 R6, [R4.64+0x300] ;  /* 0x0003000604067981 */ /* 0x000ea8000c1e1500 */
[----:B------:R-:W3:Y:S04]  /*01d0*/  LDG.E.U16 R8, [R4.64+0x200] ;  /* 0x0002000604087981 */ /* 0x000ee8000c1e1500 */
[----:B------:R-:W4:Y:S04]  /*01e0*/  LDG.E.U16 R10, [R4.64] ;  /* 0x00000006040a7981 */ /* 0x000f28000c1e1500 */
[----:B------:R4:W5:Y:S01]  /*01f0*/  LDG.E.U16 R9, [R4.64+0x100] ;  /* 0x0001000604097981 */ /* 0x000962000c1e1500 */
[----:B--2---:R-:W-:-:S02]  /*0200*/  PRMT R0, R6, 0x7770, RZ ;  /* 0x0000777006007816 */ /* 0x004fc400000000ff */
[----:B------:R-:W-:Y:S02]  /*0210*/  PRMT R6, R6, 0x7771, RZ ;  /* 0x0000777106067816 */ /* 0x000fe400000000ff */
[----:B------:R-:W-:Y:S02]  /*0220*/  ISETP.NE.AND P6, PT, R0, RZ, PT ;  /* 0x000000ff0000720c */ /* 0x000fe40003fc5270 */
[----:B---3--:R-:W-:Y:S02]  /*0230*/  PRMT R0, R8, 0x7771, RZ ;  /* 0x0000777108007816 */ /* 0x008fe400000000ff */
[----:B----4-:R-:W-:Y:S02]  /*0240*/  PRMT R5, R10, 0x7770, RZ ;  /* 0x000077700a057816 */ /* 0x010fe400000000ff */
[----:B------:R-:W-:Y:S02]  /*0250*/  ISETP.NE.AND P5, PT, R6, RZ, PT ;  /* 0x000000ff0600720c */ /* 0x000fe40003fa5270 */
[----:B------:R-:W-:-:S02]  /*0260*/  ISETP.NE.AND P3, PT, R0, RZ, PT ;  /* 0x000000ff0000720c */ /* 0x000fc40003f65270 */
[----:B------:R-:W-:Y:S02]  /*0270*/  PRMT R7, R8, 0x7770, RZ ;  /* 0x0000777008077816 */ /* 0x000fe400000000ff */
[C---:B-----5:R-:W-:Y:S02]  /*0280*/  PRMT R6, R9.reuse, 0x7770, RZ ;  /* 0x0000777009067816 */ /* 0x060fe400000000ff */
[----:B------:R-:W-:Y:S02]  /*0290*/  PRMT R0, R9, 0x7771, RZ ;  /* 0x0000777109007816 */ /* 0x000fe400000000ff */
[----:B------:R-:W-:Y:S02]  /*02a0*/  PRMT R4, R10, 0x7771, RZ ;  /* 0x000077710a047816 */ /* 0x000fe400000000ff */
[----:B------:R-:W-:Y:S02]  /*02b0*/  ISETP.NE.AND P0, PT, R5, RZ, PT ;  /* 0x000000ff0500720c */ /* 0x000fe40003f05270 */
[----:B------:R-:W-:-:S02]  /*02c0*/  SEL R5, RZ, 0x1, !P6 ;  /* 0x00000001ff057807 */ /* 0x000fc40007000000 */
[----:B------:R-:W-:Y:S02]  /*02d0*/  ISETP.NE.AND P4, PT, R7, RZ, PT ;  /* 0x000000ff0700720c */ /* 0x000fe40003f85270 */
[----:B------:R-:W-:Y:S02]  /*02e0*/  ISETP.NE.AND P2, PT, R6, RZ, PT ;  /* 0x000000ff0600720c */ /* 0x000fe40003f45270 */
[----:B------:R-:W-:Y:S02]  /*02f0*/  ISETP.NE.AND P1, PT, R0, RZ, PT ;  /* 0x000000ff0000720c */ /* 0x000fe40003f25270 */
[----:B------:R-:W-:Y:S02]  /*0300*/  ISETP.NE.AND P6, PT, R4, RZ, PT ;  /* 0x000000ff0400720c */ /* 0x000fe40003fc5270 */
[----:B------:R-:W-:Y:S02]  /*0310*/  SEL R4, RZ, 0x1, !P5 ;  /* 0x00000001ff047807 */ /* 0x000fe40006800000 */
[----:B------:R-:W-:-:S02]  /*0320*/  SEL R7, RZ, 0x1, !P4 ;  /* 0x00000001ff077807 */ /* 0x000fc40006000000 */
[----:B------:R-:W-:Y:S02]  /*0330*/  SEL R6, RZ, 0x1, !P3 ;  /* 0x00000001ff067807 */ /* 0x000fe40005800000 */
[----:B------:R-:W-:Y:S02]  /*0340*/  SEL R9, RZ, 0x1, !P2 ;  /* 0x00000001ff097807 */ /* 0x000fe40005000000 */
[----:B------:R-:W-:Y:S02]  /*0350*/  SEL R8, RZ, 0x1, !P1 ;  /* 0x00000001ff087807 */ /* 0x000fe40004800000 */
[----:B------:R-:W-:Y:S02]  /*0360*/  SEL R11, RZ, 0x1, !P0 ;  /* 0x00000001ff0b7807 */ /* 0x000fe40004000000 */
[----:B------:R-:W-:-:S04]  /*0370*/  SEL R10, RZ, 0x1, !P6 ;  /* 0x00000001ff0a7807 */ /* 0x000fc80007000000 */
.L_x_3960:
[----:B------:R-:W-:Y:S02]  /*0380*/  PRMT R11, R10, 0x7604, R11 ;  /* 0x000076040a0b7816 */ /* 0x000fe4000000000b */
[----:B------:R-:W-:-:S02]  /*0390*/  PRMT R9, R8, 0x7604, R9 ;  /* 0x0000760408097816 */ /* 0x000fc40000000009 */
[----:B------:R-:W-:Y:S01]  /*03a0*/  PRMT R7, R6, 0x7604, R7 ;  /* 0x0000760406077816 */ /* 0x000fe20000000007 */
[----:B------:R-:W-:Y:S01]  /*03b0*/  STG.E.U16 [R2.64], R11 ;  /* 0x0000000b02007986 */ /* 0x000fe2000c101506 */
[----:B------:R-:W-:-:S03]  /*03c0*/  PRMT R5, R4, 0x7604, R5 ;  /* 0x0000760404057816 */ /* 0x000fc60000000005 */
[----:B------:R-:W-:Y:S04]  /*03d0*/  STG.E.U16 [R2.64+0x100], R9 ;  /* 0x0001000902007986 */ /* 0x000fe8000c101506 */
[----:B------:R-:W-:Y:S04]  /*03e0*/  STG.E.U16 [R2.64+0x200], R7 ;  /* 0x0002000702007986 */ /* 0x000fe8000c101506 */
[----:B------:R-:W-:Y:S01]  /*03f0*/  STG.E.U16 [R2.64+0x300], R5 ;  /* 0x0003000502007986 */ /* 0x000fe2000c101506 */
[----:B------:R-:W-:Y:S05]  /*0400*/  EXIT ;  /* 0x000000000000794d */ /* 0x000fea0003800000 */
.L_x_3959:
[----:B------:R-:W0:Y:S02]  /*0410*/  S2R R5, SR_TID.X ;  /* 0x0000000000057919 */ /* 0x000e240000002100 */
[----:B0-----:R-:W-:Y:S01]  /*0420*/  ISETP.GE.AND P6, PT, R5, R2, PT ;  /* 0x000000020500720c */ /* 0x001fe20003fc6270 */
[----:B------:R-:W-:-:S12]  /*0430*/  IMAD.MOV.U32 R7, RZ, RZ, R5 ;  /* 0x000000ffff077224 */ /* 0x000fd800078e0005 */
[----:B------:R-:W-:-:S04]  /*0440*/  @!P6 IADD3 R7, R5, 0x80, RZ ;  /* 0x000000800507e810 */ /* 0x000fc80007ffe0ff */
[----:B------:R-:W-:-:S13]  /*0450*/  ISETP.GE.AND P0, PT, R7, R2, PT ;  /* 0x000000020700720c */ /* 0x000fda0003f06270 */
[----:B------:R-:W-:Y:S01]  /*0460*/  @!P0 IMAD.IADD R8, R0, 0x1, R7 ;  /* 0x0000000100088824 */ /* 0x000fe200078e0207 */
[----:B------:R-:W-:-:S04]  /*0470*/  @!P0 IADD3 R7, R7, 0x80, RZ ;  /* 0x0000008007078810 */ /* 0x000fc80007ffe0ff */
[----:B------:R-:W-:Y:S02]  /*0480*/  @!P0 IADD3 R8, P1, R8, c[0x0][0x170], RZ ;  /* 0x00005c0008088a10 */ /* 0x000fe40007f3e0ff */
[----:B------:R-:W-:-:S03]  /*0490*/  ISETP.GE.AND P3, PT, R7, R2, PT ;  /* 0x000000020700720c */ /* 0x000fc60003f66270 */
[----:B------:R-:W-:-:S05]  /*04a0*/  @!P0 IMAD.X R9, RZ, RZ, c[0x0][0x174], P1 ;  /* 0x00005d00ff098624 */ /* 0x000fca00008e06ff */
[----:B------:R-:W2:Y:S05]  /*04b0*/  @!P0 LDG.E.U8 R8, [R8.64] ;  /* 0x0000000608088981 */ /* 0x000eaa000c1e1100 */
[----:B------:R-:W-:-:S05]  /*04c0*/  @!P3 IMAD.IADD R10, R0, 0x1, R7 ;  /* 0x00000001000ab824 */ /* 0x000fca00078e0207 */
[----:B------:R-:W-:-:S05]  /*04d0*/  @!P3 IADD3 R10, P1, R10, c[0x0][0x170], RZ ;  /* 0x00005c000a0aba10 */ /* 0x000fca0007f3e0ff */
[----:B------:R-:W-:-:S05]  /*04e0*/  @!P3 IMAD.X R11, RZ, RZ, c[0x0][0x174], P1 ;  /* 0x00005d00ff0bb624 */ /* 0x000fca00008e06ff */
[----:B------:R0:W3:Y:S01]  /*04f0*/  @!P3 LDG.E.U8 R4, [R10.64] ;  /* 0x000000060a04b981 */ /* 0x0000e2000c1e1100 */
[----:B------:R-:W-:Y:S02]  /*0500*/  @!P3 IADD3 R7, R7, 0x80, RZ ;  /* 0x000000800707b810 */ /* 0x000fe40007ffe0ff */
[----:B------:R-:W-:Y:S02]  /*0510*/  PRMT R3, RZ, 0x7610, R3 ;  /* 0x00007610ff037816 */ /* 0x000fe40000000003 */
[----:B------:R-:W-:Y:S01]  /*0520*/  ISETP.GE.AND P1, PT, R7, R2, PT ;  /* 0x000000020700720c */ /* 0x000fe20003f26270 */
[----:B0-----:R-:W-:-:S12]  /*0530*/  @!P6 IMAD.IADD R10, R0, 0x1, R5 ;  /* 0x00000001000ae824 */ /* 0x001fd800078e0205 */
        /* <DEDUP_REMOVED lines=11> */
[----:B------:R-:W-:-:S03]  /*05f0*/  ISETP.GE.AND P0, PT, R7, R2, PT ;  /* 0x000000020700720c */ /* 0x000fc60003f06270 */
[----:B------:R-:W-:Y:S01]  /*0600*/  @!P1 IMAD.X R9, RZ, RZ, c[0x0][0x174], P4 ;  /* 0x00005d00ff099624 */ /* 0x000fe200020e06ff */
[----:B------:R-:W-:-:S04]  /*0610*/  @!P6 IADD3 R10, P4, R10, c[0x0][0x170], RZ ;  /* 0x00005c000a0aea10 */ /* 0x000fc80007f9e0ff */
[----:B------:R0:W2:Y:S01]  /*0620*/  @!P1 LDG.E.U8 R16, [R8.64] ;  /* 0x0000000608109981 */ /* 0x0000a2000c1e1100 */
[----:B------:R-:W-:Y:S01]  /*0630*/  @!P6 IMAD.X R11, RZ, RZ, c[0x0][0x174], P4 ;  /* 0x00005d00ff0be624 */ /* 0x000fe200020e06ff */
[----:B---3--:R-:W-:-:S03]  /*0640*/  @!P3 ISETP.NE.AND P4, PT, R4, RZ, PT ;  /* 0x000000ff0400b20c */ /* 0x008fc60003f85270 */
[----:B------:R-:W-:Y:S01]  /*0650*/  @!P0 IMAD.IADD R6, R0, 0x1, R7 ;  /* 0x0000000100068824 */ /* 0x000fe200078e0207 */
[----:B------:R-:W-:Y:S01]  /*0660*/  @!P0 IADD3 R7, R7, 0x80, RZ ;  /* 0x0000008007078810 */ /* 0x000fe20007ffe0ff */
[----:B------:R1:W3:Y:S01]  /*0670*/  @!P6 LDG.E.U8 R11, [R10.64] ;  /* 0x000000060a0be981 */ /* 0x0002e2000c1e1100 */
[----:B------:R-:W-:Y:S02]  /*0680*/  PRMT R4, RZ, 0x7610, R4 ;  /* 0x00007610ff047816 */ /* 0x000fe40000000004 */
[----:B------:R-:W-:Y:S02]  /*0690*/  @!P3 SEL R4, RZ, 0x1, !P4 ;  /* 0x00000001ff04b807 */ /* 0x000fe40006000000 */
[----:B------:R-:W-:Y:S02]  /*06a0*/  ISETP.GE.AND P3, PT, R7, R2, PT ;  /* 0x000000020700720c */ /* 0x000fe40003f66270 */
[----:B------:R-:W-:-:S05]  /*06b0*/  @!P5 IADD3 R14, P4, R14, c[0x0][0x170], RZ ;  /* 0x00005c000e0eda10 */ /* 0x000fca0007f9e0ff */
[----:B------:R-:W-:Y:S01]  /*06c0*/  @!P5 IMAD.X R15, RZ, RZ, c[0x0][0x174], P4 ;  /* 0x00005d00ff0fd624 */ /* 0x000fe200020e06ff */
[----:B0-----:R-:W-:-:S04]  /*06d0*/  @!P2 IADD3 R8, P4, R12, c[0x0][0x170], RZ ;  /* 0x00005c000c08aa10 */ /* 0x001fc80007f9e0ff */
[----:B------:R0:W4:Y:S01]  /*06e0*/  @!P5 LDG.E.U8 R14, [R14.64] ;  /* 0x000000060e0ed981 */ /* 0x000122000c1e1100 */
[----:B------:R-:W-:Y:S01]  /*06f0*/  @!P2 IMAD.X R9, RZ, RZ, c[0x0][0x174], P4 ;  /* 0x00005d00ff09a624 */ /* 0x000fe200020e06ff */
[----:B------:R-:W-:Y:S01]  /*0700*/  @!P0 IADD3 R6, P4, R6, c[0x0][0x170], RZ ;  /* 0x00005c0006068a10 */ /* 0x000fe20007f9e0ff */
[----:B------:R-:W-:-:S04]  /*0710*/  @!P3 IMAD.IADD R12, R0, 0x1, R7 ;  /* 0x00000001000cb824 */ /* 0x000fc800078e0207 */
[----:B------:R-:W-:Y:S01]  /*0720*/  @!P0 IMAD.X R7, RZ, RZ, c[0x0][0x174], P4 ;  /* 0x00005d00ff078624 */ /* 0x000fe200020e06ff */
[----:B------:R5:W4:Y:S01]  /*0730*/  @!P2 LDG.E.U8 R9, [R8.64] ;  /* 0x000000060809a981 */ /* 0x000b22000c1e1100 */
[----:B------:R-:W-:-:S03]  /*0740*/  @!P3 IADD3 R12, P4, R12, c[0x0][0x170], RZ ;  /* 0x00005c000c0cba10 */ /* 0x000fc60007f9e0ff */
[----:B------:R0:W4:Y:S02]  /*0750*/  @!P0 LDG.E.U8 R17, [R6.64] ;  /* 0x0000000606118981 */ /* 0x000124000c1e1100 */
[----:B------:R-:W-:-:S06]  /*0760*/  @!P3 IMAD.X R13, RZ, RZ, c[0x0][0x174], P4 ;  /* 0x00005d00ff0db624 */ /* 0x000fcc00020e06ff */
[----:B------:R5:W4:Y:S01]  /*0770*/  @!P3 LDG.E.U8 R13, [R12.64] ;  /* 0x000000060c0db981 */ /* 0x000b22000c1e1100 */
[----:B------:R-:W-:Y:S01]  /*0780*/  UPRMT UR4, UR5, 0x8880, URZ ;  /* 0x0000888005047896 */ /* 0x000fe2000800003f */
[----:B-1----:R-:W-:-:S03]  /*0790*/  PRMT R10, RZ, 0x7610, R10 ;  /* 0x00007610ff0a7816 */ /* 0x002fc6000000000a */
[----:B------:R-:W-:Y:S01]  /*07a0*/  UISETP.GT.AND UP0, UPT, UR4, URZ, UPT ;  /* 0x0000003f0400728c */ /* 0x000fe2000bf04270 */
[----:B0-----:R-:W-:-:S03]  /*07b0*/  @!P6 IMAD.IADD R6, R0, 0x1, R5 ;  /* 0x000000010006e824 */ /* 0x001fc600078e0205 */
[----:B------:R-:W-:Y:S01]  /*07c0*/  USEL UR4, URZ, 0x1, !UP0 ;  /* 0x000000013f047887 */ /* 0x000fe2000c000000 */
[----:B-----5:R-:W-:-:S05]  /*07d0*/  PRMT R8, RZ, 0x7610, R8 ;  /* 0x00007610ff087816 */ /* 0x020fca0000000008 */
[----:B------:R-:W-:Y:S01]  /*07e0*/  IMAD.U32 R15, RZ, RZ, UR4 ;  /* 0x00000004ff0f7e24 */ /* 0x000fe2000f8e00ff */
[----:B------:R-:W-:Y:S02]  /*07f0*/  @!P6 IADD3 R5, R5, 0x80, RZ ;  /* 0x000000800505e810 */ /* 0x000fe40007ffe0ff */
[----:B------:R-:W-:Y:S01]  /*0800*/  PRMT R12, RZ, 0x7610, R12 ;  /* 0x00007610ff0c7816 */ /* 0x000fe2000000000c */
[----:B------:R-:W-:Y:S01]  /*0810*/  BSSY B0, `(.L_x_3961) ;  /* 0x000004f000007945 */ /* 0x000fe20003800000 */
[----:B------:R-:W-:Y:S01]  /*0820*/  BSSY B1, `(.L_x_3962) ;  /* 0x0000047000017945 */ /* 0x000fe20003800000 */
[----:B--2---:R-:W-:-:S04]  /*0830*/  @!P1 ISETP.NE.AND P4, PT, R16, RZ, PT ;  /* 0x000000ff1000920c */ /* 0x004fc80003f85270 */
[----:B------:R-:W-:Y:S02]  /*0840*/  @!P1 SEL R10, RZ, 0x1, !P4 ;  /* 0x00000001ff0a9807 */ /* 0x000fe40006000000 */
[----:B------:R-:W-:Y:S02]  /*0850*/  ISETP.NE.AND P1, PT, RZ, UR5, PT ;  /* 0x00000005ff007c0c */ /* 0x000fe4000bf25270 */
[----:B---3--:R-:W-:-:S04]  /*0860*/  @!P6 ISETP.NE.AND P4, PT, R11, RZ, PT ;  /* 0x000000ff0b00e20c */ /* 0x008fc80003f85270 */
[----:B------:R-:W-:Y:S02]  /*0870*/  @!P6 SEL R8, RZ, 0x1, !P4 ;  /* 0x00000001ff08e807 */ /* 0x000fe40006000000 */
[----:B------:R-:W-:-:S05]  /*0880*/  @!P6 IADD3 R6, P4, R6, c[0x0][0x168], RZ ;  /* 0x00005a000606ea10 */ /* 0x000fca0007f9e0ff */
[----:B------:R-:W-:Y:S01]  /*0890*/  @!P6 IMAD.X R7, RZ, RZ, c[0x0][0x16c], P4 ;  /* 0x00005b00ff07e624 */ /* 0x000fe200020e06ff */
[----:B------:R-:W-:-:S05]  /*08a0*/  @!P1 PRMT R15, R8, 0x7610, R15 ;  /* 0x00007610080f9816 */ /* 0x000fca000000000f */
[----:B------:R0:W-:Y:S01]  /*08b0*/  @!P6 STG.E.U8 [R6.64], R15 ;  /* 0x0000000f0600e986 */ /* 0x0001e2000c101106 */
[----:B----4-:R-:W-:Y:S01]  /*08c0*/  @!P2 ISETP.NE.AND P6, PT, R9, RZ, PT ;  /* 0x000000ff0900a20c */ /* 0x010fe20003fc5270 */
[----:B0-----:R-:W-:-:S05]  /*08d0*/  IMAD.U32 R15, RZ, RZ, UR4 ;  /* 0x00000004ff0f7e24 */ /* 0x001fca000f8e00ff */
[----:B------:R-:W-:Y:S02]  /*08e0*/  @!P1 PRMT R15, R3, 0x7610, R15 ;  /* 0x00007610030f9816 */ /* 0x000fe4000000000f */
[----:B------:R-:W-:Y:S02]  /*08f0*/  PRMT R3, RZ, 0x7610, R3 ;  /* 0x00007610ff037816 */ /* 0x000fe40000000003 */
[----:B------:R-:W-:Y:S02]  /*0900*/  @!P2 SEL R3, RZ, 0x1, !P6 ;  /* 0x00000001ff03a807 */ /* 0x000fe40007000000 */
[----:B------:R-:W-:Y:S02]  /*0910*/  ISETP.GE.AND P2, PT, R5, R2, PT ;  /* 0x000000020500720c */ /* 0x000fe40003f46270 */
[----:B------:R-:W-:Y:S01]  /*0920*/  @!P5 ISETP.NE.AND P4, PT, R14, RZ, PT ;  /* 0x000000ff0e00d20c */ /* 0x000fe20003f85270 */
[----:B------:R-:W-:Y:S02]  /*0930*/  IMAD.U32 R11, RZ, RZ, UR4 ;  /* 0x00000004ff0b7e24 */ /* 0x000fe4000f8e00ff */
[----:B------:R-:W-:Y:S01]  /*0940*/  IMAD.U32 R14, RZ, RZ, UR4 ;  /* 0x00000004ff0e7e24 */ /* 0x000fe2000f8e00ff */
[----:B------:R-:W-:-:S02]  /*0950*/  @!P5 SEL R12, RZ, 0x1, !P4 ;  /* 0x00000001ff0cd807 */ /* 0x000fc40006000000 */
[----:B------:R-:W-:Y:S02]  /*0960*/  @!P0 ISETP.NE.AND P5, PT, R17, RZ, PT ;  /* 0x000000ff1100820c */ /* 0x000fe40003fa5270 */
[----:B------:R-:W-:Y:S01]  /*0970*/  @!P3 ISETP.NE.AND P4, PT, R13, RZ, PT ;  /* 0x000000ff0d00b20c */ /* 0x000fe20003f85270 */
[----:B------:R-:W-:Y:S01]  /*0980*/  IMAD.U32 R9, RZ, RZ, UR4 ;  /* 0x00000004ff097e24 */ /* 0x000fe2000f8e00ff */
[----:B------:R-:W-:Y:S01]  /*0990*/  @!P1 PRMT R14, R4, 0x7610, R14 ;  /* 0x00007610040e9816 */ /* 0x000fe2000000000e */
[----:B------:R-:W-:Y:S01]  /*09a0*/  IMAD.U32 R8, RZ, RZ, UR4 ;  /* 0x00000004ff087e24 */ /* 0x000fe2000f8e00ff */
[----:B------:R-:W-:Y:S01]  /*09b0*/  @!P1 PRMT R11, R10, 0x7610, R11 ;  /* 0x000076100a0b9816 */ /* 0x000fe2000000000b */
[----:B------:R-:W-:Y:S01]  /*09c0*/  IMAD.U32 R7, RZ, RZ, UR4 ;  /* 0x00000004ff077e24 */ /* 0x000fe2000f8e00ff */
[----:B------:R-:W-:Y:S01]  /*09d0*/  PRMT R10, RZ, 0x7610, R10 ;  /* 0x00007610ff0a7816 */ /* 0x000fe2000000000a */
[----:B------:R-:W-:Y:S01]  /*09e0*/  IMAD.U32 R6, RZ, RZ, UR4 ;  /* 0x00000004ff067e24 */ /* 0x000fe2000f8e00ff */
[----:B------:R-:W-:-:S02]  /*09f0*/  PRMT R4, RZ, 0x7610, R4 ;  /* 0x00007610ff047816 */ /* 0x000fc40000000004 */
[----:B------:R-:W-:Y:S02]  /*0a00*/  @!P0 SEL R10, RZ, 0x1, !P5 ;  /* 0x00000001ff0a8807 */ /* 0x000fe40006800000 */
[----:B------:R-:W-:Y:S02]  /*0a10*/  @!P3 SEL R4, RZ, 0x1, !P4 ;  /* 0x00000001ff04b807 */ /* 0x000fe40006000000 */
[----:B------:R-:W-:Y:S02]  /*0a20*/  @!P1 PRMT R9, R12, 0x7610, R9 ;  /* 0x000076100c099816 */ /* 0x000fe40000000009 */
[----:B------:R-:W-:Y:S02]  /*0a30*/  @!P1 PRMT R8, R3, 0x7610, R8 ;  /* 0x0000761003089816 */ /* 0x000fe40000000008 */
[----:B------:R-:W-:Y:S02]  /*0a40*/  @!P1 PRMT R7, R10, 0x7610, R7 ;  /* 0x000076100a079816 */ /* 0x000fe40000000007 */
[----:B------:R-:W-:Y:S01]  /*0a50*/  @!P1 PRMT R6, R4, 0x7610, R6 ;  /* 0x0000761004069816 */ /* 0x000fe20000000006 */
        /* <DEDUP_REMOVED lines=13> */
.L_x_3963:
[----:B------:R-:W-:-:S13]  /*0b30*/  ISETP.GE.AND P0, PT, R5, R2, PT ;  /* 0x000000020500720c */ /* 0x000fda0003f06270 */
[----:B------:R-:W-:Y:S05]  /*0b40*/  @P0 BRA `(.L_x_3965) ;  /* 0x000000c000000947 */ /* 0x000fea0003800000 */
[----:B0-----:R-:W-:Y:S01]  /*0b50*/  IMAD.IADD R12, R0, 0x1, R5 ;  /* 0x00000001000c7824 */ /* 0x001fe200078e0205 */
[----:B------:R-:W-:-:S04]  /*0b60*/  IADD3 R5, R5, 0x80, RZ ;  /* 0x0000008005057810 */ /* 0x000fc80007ffe0ff */
[----:B------:R-:W-:-:S05]  /*0b70*/  IADD3 R12, P0, R12, c[0x0][0x168], RZ ;  /* 0x00005a000c0c7a10 */ /* 0x000fca0007f1e0ff */
[----:B------:R-:W-:-:S05]  /*0b80*/  IMAD.X R13, RZ, RZ, c[0x0][0x16c], P0 ;  /* 0x00005b00ff0d7624 */ /* 0x000fca00000e06ff */
[----:B------:R0:W-:Y:S03]  /*0b90*/  STG.E.U8 [R12.64], R11 ;  /* 0x0000000b0c007986 */ /* 0x0001e6000c101106 */
.L_x_3964:
[----:B------:R-:W-:-:S13]  /*0ba0*/  ISETP.GE.AND P0, PT, R5, R2, PT ;  /* 0x000000020500720c */ /* 0x000fda0003f06270 */
[----:B------:R-:W-:Y:S05]  /*0bb0*/  @P0 BRA `(.L_x_3966) ;  /* 0x000000d000000947 */ /* 0x000fea0003800000 */
[----:B------:R-:W-:Y:S01]  /*0bc0*/  IMAD.IADD R10, R0, 0x1, R5 ;  /* 0x00000001000a7824 */ /* 0x000fe200078e0205 */
[----:B------:R-:W-:-:S04]  /*0bd0*/  IADD3 R5, R5, 0x80, RZ ;  /* 0x0000008005057810 */ /* 0x000fc80007ffe0ff */
[----:B------:R-:W-:-:S05]  /*0be0*/  IADD3 R10, P0, R10, c[0x0][0x168], RZ ;  /* 0x00005a000a0a7a10 */ /* 0x000fca0007f1e0ff */
[----:B0-----:R-:W-:-:S05]  /*0bf0*/  IMAD.X R11, RZ, RZ, c[0x0][0x16c], P0 ;  /* 0x00005b00ff0b7624 */ /* 0x001fca00000e06ff */
[----:B------:R0:W-:Y:S03]  /*0c00*/  STG.E.U8 [R10.64], R9 ;  /* 0x000000090a007986 */ /* 0x0001e6000c101106 */
.L_x_3965:
        /* <DEDUP_REMOVED lines=8> */
.L_x_3966:
[----:B------:R-:W-:Y:S05]  /*0c90*/  BSYNC B1 ;  /* 0x0000000000017941 */ /* 0x000fea0003800000 */
.L_x_3962:
[----:B------:R-:W-:-:S13]  /*0ca0*/  ISETP.GE.AND P0, PT, R5, R2, PT ;  /* 0x000000020500720c */ /* 0x000fda0003f06270 */
[----:B0-----:R-:W-:Y:S01]  /*0cb0*/  @!P0 IMAD.IADD R8, R0, 0x1, R5 ;  /* 0x0000000100088824 */ /* 0x001fe200078e0205 */
[----:B------:R-:W-:-:S04]  /*0cc0*/  @!P0 IADD3 R5, R5, 0x80, RZ ;  /* 0x0000008005058810 */ /* 0x000fc80007ffe0ff */
[----:B------:R-:W-:-:S05]  /*0cd0*/  @!P0 IADD3 R8, P1, R8, c[0x0][0x168], RZ ;  /* 0x00005a0008088a10 */ /* 0x000fca0007f3e0ff */
[----:B------:R-:W-:-:S05]  /*0ce0*/  @!P0 IMAD.X R9, RZ, RZ, c[0x0][0x16c], P1 ;  /* 0x00005b00ff098624 */ /* 0x000fca00008e06ff */
[----:B------:R0:W-:Y:S03]  /*0cf0*/  @!P0 STG.E.U8 [R8.64], R7 ;  /* 0x0000000708008986 */ /* 0x0001e6000c101106 */
.L_x_3967:
[----:B------:R-:W-:Y:S05]  /*0d00*/  BSYNC B0 ;  /* 0x0000000000007941 */ /* 0x000fea0003800000 */
.L_x_3961:
[----:B------:R-:W-:Y:S01]  /*0d10*/  WARPSYNC 0xffffffff ;  /* 0xffffffff00007948 */ /* 0x000fe20003800000 */
[----:B------:R-:W-:-:S13]  /*0d20*/  ISETP.GE.AND P0, PT, R5, R2, PT ;  /* 0x000000020500720c */ /* 0x000fda0003f06270 */
[----:B------:R-:W-:Y:S05]  /*0d30*/  @P0 EXIT ;  /* 0x000000000000094d */ /* 0x000fea0003800000 */
[----:B------:R-:W-:-:S05]  /*0d40*/  IMAD.IADD R0, R0, 0x1, R5 ;  /* 0x0000000100007824 */ /* 0x000fca00078e0205 */
[----:B------:R-:W-:-:S05]  /*0d50*/  IADD3 R2, P0, R0, c[0x0][0x168], RZ ;  /* 0x00005a0000027a10 */ /* 0x000fca0007f1e0ff */
[----:B------:R-:W-:-:S05]  /*0d60*/  IMAD.X R3, RZ, RZ, c[0x0][0x16c], P0 ;  /* 0x00005b00ff037624 */ /* 0x000fca00000e06ff */
[----:B------:R-:W-:Y:S01]  /*0d70*/  STG.E.U8 [R2.64], R6 ;  /* 0x0000000602007986 */ /* 0x000fe2000c101106 */
[----:B------:R-:W-:Y:S05]  /*0d80*/  EXIT ;  /* 0x000000000000794d */ /* 0x000fea0003800000 */
.L_x_3968:
        /* <DEDUP_REMOVED lines=15> */
.L_x_29865:


//--------------------- .text._ZN2at6native29vectorized_elementwise_kernelILi4ENS0_13AUnaryFunctorIbbbZZZNS0_21heaviside_kernel_cudaERNS_18TensorIteratorBaseEENKUlvE_clEvENKUlvE7_clEvEUlbbE_EESt5arrayIPcLm2EEEEviT0_T1_ --------------------------
	.section	.text._ZN2at6native29vectorized_elementwise_kernelILi4ENS0_13AUnaryFunctorIbbbZZZNS0_21heaviside_kernel_cudaERNS_18TensorIteratorBaseEENKUlvE_clEvENKUlvE7_clEvEUlbbE_EESt5arrayIPcLm2EEEEviT0_T1_,"ax",@progbits
	.sectioninfo	@"SHI_REGISTERS=20"
	.align	128
        .global         _ZN2at6native29vectorized_elementwise_kernelILi4ENS0_13AUnaryFunctorIbbbZZZNS0_21heaviside_kernel_cudaERNS_18TensorIteratorBaseEENKUlvE_clEvENKUlvE7_clEvEUlbbE_EESt5arrayIPcLm2EEEEviT0_T1_
        .type           _ZN2at6native29vectorized_elementwise_kernelILi4ENS0_13AUnaryFunctorIbbbZZZNS0_21heaviside_kernel_cudaERNS_18TensorIteratorBaseEENKUlvE_clEvENKUlvE7_clEvEUlbbE_EESt5arrayIPcLm2EEEEviT0_T1_,@function
        .size           _ZN2at6native29vectorized_elementwise_kernelILi4ENS0_13AUnaryFunctorIbbbZZZNS0_21heaviside_kernel_cudaERNS_18TensorIteratorBaseEENKUlvE_clEvENKUlvE7_clEvEUlbbE_EESt5arrayIPcLm2EEEEviT0_T1_,(.L_x_29866 - _ZN2at6native29vectorized_elementwise_kernelILi4ENS0_13AUnaryFunctorIbbbZZZNS0_21heaviside_kernel_cudaERNS_18TensorIteratorBaseEENKUlvE_clEvENKUlvE7_clEvEUlbbE_EESt5arrayIPcLm2EEEEviT0_T1_)
        .other          _ZN2at6native29vectorized_elementwise_kernelILi4ENS0_13AUnaryFunctorIbbbZZZNS0_21heaviside_kernel_cudaERNS_18TensorIteratorBaseEENKUlvE_clEvENKUlvE7_clEvEUlbbE_EESt5arrayIPcLm2EEEEviT0_T1_,@"STO_CUDA_ENTRY STV_DEFAULT"
_ZN2at6native29vectorized_elementwise_kernelILi4ENS0_13AUnaryFunctorIbbbZZZNS0_21heaviside_kernel_cudaERNS_18TensorIteratorBaseEENKUlvE_clEvENKUlvE7_clEvEUlbbE_EESt5arrayIPcLm2EEEEviT0_T1_:
.text._ZN2at6native29vectorized_elementwise_kernelILi4ENS0_13AUnaryFunctorIbbbZZZNS0_21heaviside_kernel_cudaERNS_18TensorIteratorBaseEENKUlvE_clEvENKUlvE7_clEvEUlbbE_EESt5arrayIPcLm2EEEEviT0_T1_:
        /* <DEDUP_REMOVED lines=9> */
[----:B------:R-:W-:Y:S01]  /*0090*/  UPRMT UR4, UR5, 0x8880, URZ ;  /* 0x0000888005047896 */ /* 0x000fe2000800003f */
[----:B------:R-:W-:Y:S02]  /*00a0*/  ISETP.NE.AND P0, PT, RZ, UR5, PT ;  /* 0x00000005ff007c0c */ /* 0x000fe4000bf05270 */
[----:B------:R-:W-:Y:S01]  /*00b0*/  IADD3 R2, P1, R0, c[0x0][0x168], RZ ;  /* 0x00005a0000027a10 */ /* 0x000fe20007f3e0ff */
[----:B------:R-:W-:-:S04]  /*00c0*/  UISETP.GT.AND UP0, UPT, UR4, URZ, UPT ;  /* 0x0000003f0400728c */ /* 0x000fc8000bf04270 */
[----:B------:R-:W-:Y:S01]  /*00d0*/  USEL UR4, URZ, 0x1, !UP0 ;  /* 0x000000013f047887 */ /* 0x000fe2000c000000 */
[----:B------:R-:W-:-:S05]  /*00e0*/  IMAD.X R3, RZ, RZ, c[0x0][0x16c], P1 ;  /* 0x00005b00ff037624 */ /* 0x000fca00008e06ff */
[----:B------:R-:W-:Y:S02]  /*00f0*/  IMAD.U32 R4, RZ, RZ, UR4 ;  /* 0x00000004ff047e24 */ /* 0x000fe4000f8e00ff */
[----:B------:R-:W-:Y:S02]  /*0100*/  IMAD.U32 R6, RZ, RZ, UR4 ;  /* 0x00000004ff067e24 */ /* 0x000fe4000f8e00ff */
[----:B------:R-:W-:Y:S02]  /*0110*/  IMAD.U32 R7, RZ, RZ, UR4 ;  /* 0x00000004ff077e24 */ /* 0x000fe4000f8e00ff */
[----:B------:R-:W-:Y:S02]  /*0120*/  IMAD.U32 R8, RZ, RZ, UR4 ;  /* 0x00000004ff087e24 */ /* 0x000fe4000f8e00ff */
[----:B------:R-:W-:Y:S02]  /*0130*/  IMAD.U32 R9, RZ, RZ, UR4 ;  /* 0x00000004ff097e24 */ /* 0x000fe4000f8e00ff */
[----:B------:R-:W-:-:S02]  /*0140*/  IMAD.U32 R10, RZ, RZ, UR4 ;  /* 0x00000004ff0a7e24 */ /* 0x000fc4000f8e00ff */
[----:B------:R-:W-:Y:S02]  /*0150*/  IMAD.U32 R11, RZ, RZ, UR4 ;  /* 0x00000004ff0b7e24 */ /* 0x000fe4000f8e00ff */
[----:B------:R-:W-:Y:S01]  /*0160*/  IMAD.U32 R12, RZ, RZ, UR4 ;  /* 0x00000004ff0c7e24 */ /* 0x000fe2000f8e00ff */
[----:B------:R-:W-:Y:S05]  /*0170*/  @P0 BRA `(.L_x_3970) ;  /* 0x000001d000000947 */ /* 0x000fea0003800000 */
[----:B0-----:R-:W-:-:S04]  /*0180*/  IADD3 R6, P0, R0, c[0x0][0x170], RZ ;  /* 0x00005c0000067a10 */ /* 0x001fc80007f1e0ff */
[----:B------:R-:W-:-:S05]  /*0190*/  LEA.HI.X.SX32 R7, R0, c[0x0][0x174], 0x1, P0 ;  /* 0x00005d0000077a11 */ /* 0x000fca00000f0eff */
[----:B------:R-:W-:-:S05]  /*01a0*/  IMAD.WIDE.U32 R6, R5, 0x4, R6 ;  /* 0x0000000405067825 */ /* 0x000fca00078e0006 */
[----:B------:R-:W2:Y:S04]  /*01b0*/  LDG.E R9, [R6.64+0x200] ;  /* 0x0002000606097981 */ /* 0x000ea8000c1e1900 */
[----:B------:R-:W3:Y:S01]  /*01c0*/  LDG.E R10, [R6.64] ;  /* 0x00000006060a7981 */ /* 0x000ee2000c1e1900 */
[C---:B--2---:R-:W-:Y:S02]  /*01d0*/  PRMT R0, R9.reuse, 0x7770, RZ ;  /* 0x0000777009007816 */ /* 0x044fe400000000ff */
[----:B------:R-:W-:Y:S02]  /*01e0*/  PRMT R4, R9, 0x7771, RZ ;  /* 0x0000777109047816 */ /* 0x000fe400000000ff */
[----:B------:R-:W-:Y:S02]  /*01f0*/  ISETP.NE.AND P6, PT, R0, RZ, PT ;  /* 0x000000ff0000720c */ /* 0x000fe40003fc5270 */
[----:B------:R-:W-:-:S02]  /*0200*/  ISETP.NE.AND P5, PT, R4, RZ, PT ;  /* 0x000000ff0400720c */ /* 0x000fc40003fa5270 */
[C---:B------:R-:W-:Y:S02]  /*0210*/  PRMT R0, R9.reuse, 0x7773, RZ ;  /* 0x0000777309007816 */ /* 0x040fe400000000ff */
[----:B---3--:R-:W-:Y:S02]  /*0220*/  PRMT R4, R10, 0x7770, RZ ;  /* 0x000077700a047816 */ /* 0x008fe400000000ff */
[----:B------:R-:W-:Y:S02]  /*0230*/  PRMT R8, R9, 0x7772, RZ ;  /* 0x0000777209087816 */ /* 0x000fe400000000ff */
[----:B------:R-:W-:Y:S02]  /*0240*/  ISETP.NE.AND P3, PT, R0, RZ, PT ;  /* 0x000000ff0000720c */ /* 0x000fe40003f65270 */
[----:B------:R-:W-:Y:S02]  /*0250*/  ISETP.NE.AND P2, PT, R4, RZ, PT ;  /* 0x000000ff0400720c */ /* 0x000fe40003f45270 */
[----:B------:R-:W-:-:S02]  /*0260*/  PRMT R0, R10, 0x7771, RZ ;  /* 0x000077710a007816 */ /* 0x000fc400000000ff */
[C---:B------:R-:W-:Y:S02]  /*0270*/  PRMT R6, R10.reuse, 0x7772, RZ ;  /* 0x000077720a067816 */ /* 0x040fe400000000ff */
[----:B------:R-:W-:Y:S02]  /*0280*/  PRMT R4, R10, 0x7773, RZ ;  /* 0x000077730a047816 */ /* 0x000fe400000000ff */
[----:B------:R-:W-:Y:S02]  /*0290*/  ISETP.NE.AND P4, PT, R8, RZ, PT ;  /* 0x000000ff0800720c */ /* 0x000fe40003f85270 */
[----:B------:R-:W-:Y:S02]  /*02a0*/  SEL R8, RZ, 0x1, !P6 ;  /* 0x00000001ff087807 */ /* 0x000fe40007000000 */
[----:B------:R-:W-:Y:S02]  /*02b0*/  ISETP.NE.AND P1, PT, R0, RZ, PT ;  /* 0x000000ff0000720c */ /* 0x000fe40003f25270 */
[----:B------:R-:W-:-:S02]  /*02c0*/  ISETP.NE.AND P0, PT, R6, RZ, PT ;  /* 0x000000ff0600720c */ /* 0x000fc40003f05270 */
[----:B------:R-:W-:Y:S02]  /*02d0*/  ISETP.NE.AND P6, PT, R4, RZ, PT ;  /* 0x000000ff0400720c */ /* 0x000fe40003fc5270 */
[----:B------:R-:W-:Y:S02]  /*02e0*/  SEL R7, RZ, 0x1, !P5 ;  /* 0x00000001ff077807 */ /* 0x000fe40006800000 */
[----:B------:R-:W-:Y:S02]  /*02f0*/  SEL R6, RZ, 0x1, !P4 ;  /* 0x00000001ff067807 */ /* 0x000fe40006000000 */
[----:B------:R-:W-:Y:S02]  /*0300*/  SEL R4, RZ, 0x1, !P3 ;  /* 0x00000001ff047807 */ /* 0x000fe40005800000 */
[----:B------:R-:W-:Y:S02]  /*0310*/  SEL R12, RZ, 0x1, !P2 ;  /* 0x00000001ff0c7807 */ /* 0x000fe40005000000 */
[----:B------:R-:W-:-:S02]  /*0320*/  SEL R11, RZ, 0x1, !P1 ;  /* 0x00000001ff0b7807 */ /* 0x000fc40004800000 */
[----:B------:R-:W-:Y:S02]  /*0330*/  SEL R10, RZ, 0x1, !P0 ;  /* 0x00000001ff0a7807 */ /* 0x000fe40004000000 */
[----:B------:R-:W-:Y:S02]  /*0340*/  SEL R9, RZ, 0x1, !P6 ;  /* 0x00000001ff097807 */ /* 0x000fe40007000000 */
.L_x_3970:
[----:B0-----:R-:W-:Y:S01]  /*0350*/  PRMT R11, R11, 0x7604, R12 ;  /* 0x000076040b0b7816 */ /* 0x001fe2000000000c */
[----:B------:R-:W-:Y:S01]  /*0360*/  IMAD.WIDE R2, R5, 0x4, R2 ;  /* 0x0000000405027825 */ /* 0x000fe200078e0202 */
[----:B------:R-:W-:Y:S02]  /*0370*/  PRMT R7, R7, 0x7604, R8 ;  /* 0x0000760407077816 */ /* 0x000fe40000000008 */
[----:B------:R-:W-:Y:S02]  /*0380*/  PRMT R10, R10, 0x7054, R11 ;  /* 0x000070540a0a7816 */ /* 0x000fe4000000000b */
[----:B------:R-:W-:Y:S02]  /*0390*/  PRMT R7, R6, 0x7054, R7 ;  /* 0x0000705406077816 */ /* 0x000fe40000000007 */
[----:B------:R-:W-:-:S02]  /*03a0*/  PRMT R9, R9, 0x654, R10 ;  /* 0x0000065409097816 */ /* 0x000fc4000000000a */
[----:B------:R-:W-:-:S03]  /*03b0*/  PRMT R7, R4, 0x654, R7 ;  /* 0x0000065404077816 */ /* 0x000fc60000000007 */
[----:B------:R-:W-:Y:S04]  /*03c0*/  STG.E [R2.64], R9 ;  /* 0x0000000902007986 */ /* 0x000fe8000c101906 */
[----:B------:R-:W-:Y:S01]  /*03d0*/  STG.E [R2.64+0x200], R7 ;  /* 0x0002000702007986 */ /* 0x000fe2000c101906 */
[----:B------:R-:W-:Y:S05]  /*03e0*/  EXIT ;  /* 0x000000000000794d */ /* 0x000fea0003800000 */
.L_x_3969:
        /* <DEDUP_REMOVED lines=114> */
.L_x_3973:
[----:B------:R-:W-:-:S13]  /*0b10*/  ISETP.GE.AND P0, PT, R5, R2, PT ;  /* 0x000000020500720c */ /* 0x000fda0003f06270 */
[----:B------:R-:W-:Y:S05]  /*0b20*/  @P0 BRA `(.L_x_3975) ;  /* 0x000000c000000947 */ /* 0x000fea0003800000 */
[----:B0-----:R-:W-:Y:S01]  /*0b30*/  IMAD.IADD R12, R0, 0x1, R5 ;  /* 0x00000001000c7824 */ /* 0x001fe200078e0205 */
[----:B------:R-:W-:-:S04]  /*0b40*/  IADD3 R5, R5, 0x80, RZ ;  /* 0x0000008005057810 */ /* 0x000fc80007ffe0ff */
[----:B------:R-:W-:-:S05]  /*0b50*/  IADD3 R12, P0, R12, c[0x0][0x168], RZ ;  /* 0x00005a000c0c7a10 */ /* 0x000fca0007f1e0ff */
[----:B------:R-:W-:-:S05]  /*0b60*/  IMAD.X R13, RZ, RZ, c[0x0][0x16c], P0 ;  /* 0x00005b00ff0d7624 */ /* 0x000fca00000e06ff */
[----:B------:R0:W-:Y:S03]  /*0b70*/  STG.E.U8 [R12.64], R11 ;  /* 0x0000000b0c007986 */ /* 0x0001e6000c101106 */
.L_x_3974:
[----:B------:R-:W-:-:S13]  /*0b80*/  ISETP.GE.AND P0, PT, R5, R2, PT ;  /* 0x000000020500720c */ /* 0x000fda0003f06270 */
[----:B------:R-:W-:Y:S05]  /*0b90*/  @P0 BRA `(.L_x_3976) ;  /* 0x000000d000000947 */ /* 0x000fea0003800000 */
[----:B------:R-:W-:Y:S01]  /*0ba0*/  IMAD.IADD R10, R0, 0x1, R5 ;  /* 0x00000001000a7824 */ /* 0x000fe200078e0205 */
[----:B------:R-:W-:-:S04]  /*0bb0*/  IADD3 R5, R5, 0x80, RZ ;  /* 0x0000008005057810 */ /* 0x000fc80007ffe0ff */
[----:B------:R-:W-:-:S05]  /*0bc0*/  IADD3 R10, P0, R10, c[0x0][0x168], RZ ;  /* 0x00005a000a0a7a10 */ /* 0x000fca0007f1e0ff */
[----:B0-----:R-:W-:-:S05]  /*0bd0*/  IMAD.X R11, RZ, RZ, c[0x0][0x16c], P0 ;  /* 0x00005b00ff0b7624 */ /* 0x001fca00000e06ff */
[----:B------:R0:W-:Y:S03]  /*0be0*/  STG.E.U8 [R10.64], R9 ;  /* 0x000000090a007986 */ /* 0x0001e6000c101106 */
.L_x_3975:
        /* <DEDUP_REMOVED lines=8> */
.L_x_3976:
[----:B------:R-:W-:Y:S05]  /*0c70*/  BSYNC B1 ;  /* 0x0000000000017941 */ /* 0x000fea0003800000 */
.L_x_3972:
[----:B------:R-:W-:-:S13]  /*0c80*/  ISETP.GE.AND P0, PT, R5, R2, PT ;  /* 0x000000020500720c */ /* 0x000fda0003f06270 */
[----:B0-----:R-:W-:Y:S01]  /*0c90*/  @!P0 IMAD.IADD R8, R0, 0x1, R5 ;  /* 0x0000000100088824 */ /* 0x001fe200078e0205 */
[----:B------:R-:W-:-:S04]  /*0ca0*/  @!P0 IADD3 R5, R5, 0x80, RZ ;  /* 0x0000008005058810 */ /* 0x000fc80007ffe0ff */
[----:B------:R-:W-:-:S05]  /*0cb0*/  @!P0 IADD3 R8, P1, R8, c[0x0][0x168], RZ ;  /* 0x00005a0008088a10 */ /* 0x000fca0007f3e0ff */
[----:B------:R-:W-:-:S05]  /*0cc0*/  @!P0 IMAD.X R9, RZ, RZ, c[0x0][0x16c], P1 ;  /* 0x00005b00ff098624 */ /* 0x000fca00008e06ff */
[----:B------:R0:W-:Y:S03]  /*0cd0*/  @!P0 STG.E.U8 [R8.64], R7 ;  /* 0x0000000708008986 */ /* 0x0001e6000c101106 */
.L_x_3977:
[----:B------:R-:W-:Y:S05]  /*0ce0*/  BSYNC B0 ;  /* 0x0000000000007941 */ /* 0x000fea0003800000 */
.L_x_3971:
        /* <DEDUP_REMOVED lines=8> */
.L_x_3978:
        /* <DEDUP_REMOVED lines=9> */
.L_x_29866:


//--------------------- .text._ZN2at6native29vectorized_elementwise_kernelILi8ENS0_13AUnaryFunctorIbbbZZZNS0_21heaviside_kernel_cudaERNS_18TensorIteratorBaseEENKUlvE_clEvENKUlvE7_clEvEUlbbE_EESt5arrayIPcLm2EEEEviT0_T1_ --------------------------
	.section	.text._ZN2at6native29vectorized_elementwise_kernelILi8ENS0_13AUnaryFunctorIbbbZZZNS0_21heaviside_kernel_cudaERNS_18TensorIteratorBaseEENKUlvE_clEvENKUlvE7_clEvEUlbbE_EESt5arrayIPcLm2EEEEviT0_T1_,"ax",@progbits
	.sectioninfo	@"SHI_REGISTERS=4"
	.align	128
        .global         _ZN2at6native29vectorized_elementwise_kernelILi8ENS0_13AUnaryFunctorIbbbZZZNS0_21heaviside_kernel_cudaERNS_18TensorIteratorBaseEENKUlvE_clEvENKUlvE7_clEvEUlbbE_EESt5arrayIPcLm2EEEEviT0_T1_
        .type           _ZN2at6native29vectorized_elementwise_kernelILi8ENS0_13AUnaryFunctorIbbbZZZNS0_21heaviside_kernel_cudaERNS_18TensorIteratorBaseEENKUlvE_clEvENKUlvE7_clEvEUlbbE_EESt5arrayIPcLm2EEEEviT0_T1_,@function
        .size           _ZN2at6native29vectorized_elementwise_kernelILi8ENS0_13AUnaryFunctorIbbbZZZNS0_21heaviside_kernel_cudaERNS_18TensorIteratorBaseEENKUlvE_clEvENKUlvE7_clEvEUlbbE_EESt5arrayIPcLm2EEEEviT0_T1_,(.L_x_29867 - _ZN2at6native29vectorized_elementwise_kernelILi8ENS0_13AUnaryFunctorIbbbZZZNS0_21heaviside_kernel_cudaERNS_18TensorIteratorBaseEENKUlvE_clEvENKUlvE7_clEvEUlbbE_EESt5arrayIPcLm2EEEEviT0_T1_)
        .other          _ZN2at6native29vectorized_elementwise_kernelILi8ENS0_13AUnaryFunctorIbbbZZZNS0_21heaviside_kernel_cudaERNS_18TensorIteratorBaseEENKUlvE_clEvENKUlvE7_clEvEUlbbE_EESt5arrayIPcLm2EEEEviT0_T1_,@"STO_CUDA_ENTRY STV_DEFAULT"
_ZN2at6native29vectorized_elementwise_kernelILi8ENS0_13AUnaryFunctorIbbbZZZNS0_21heaviside_kernel_cudaERNS_18TensorIteratorBaseEENKUlvE_clEvENKUlvE7_clEvEUlbbE_EESt5arrayIPcLm2EEEEviT0_T1_:
.text._ZN2at6native29vectorized_elementwise_kernelILi8ENS0_13AUnaryFunctorIbbbZZZNS0_21heaviside_kernel_cudaERNS_18TensorIteratorBaseEENKUlvE_clEvENKUlvE7_clEvEUlbbE_EESt5arrayIPcLm2EEEEviT0_T1_:
[----:B------:R-:W-:Y:S02]  /*0000*/  MOV R1, c[0x0][0x28] ;  /* 0x00000a0000017a02 */ /* 0x000fe40000000f00 */
[----:B------:R-:W-:Y:S05]  /*0010*/  EXIT ;  /* 0x000000000000794d */ /* 0x000fea0003800000 */
.L_x_3979:
        /* <DEDUP_REMOVED lines=14> */
.L_x_29867:


//--------------------- .text._ZN2at6native18elementwise_kernelILi128ELi4EZNS0_15gpu_kernel_implINS0_13BinaryFunctorIN3c104HalfES5_S5_ZZZNS0_21heaviside_kernel_cudaERNS_18TensorIteratorBaseEENKUlvE_clEvENKUlvE6_clEvEUlS5_S5_E_EEEEvS7_RKT_EUliE_EEviT1_ --------------------------
	.section	.text._ZN2at6native18elementwise_kernelILi128ELi4EZNS0_15gpu_kernel_implINS0_13BinaryFunctorIN3c104HalfES5_S5_ZZZNS0_21heaviside_kernel_cudaERNS_18TensorIteratorBaseEENKUlvE_clEvENKUlvE6_clEvEUlS5_S5_E_EEEEvS7_RKT_EUliE_EEviT1_,"ax",@progbits
	.sectioninfo	@"SHI_REGISTERS=26"
	.align	128
        .global         _ZN2at6native18elementwise_kernelILi128ELi4EZNS0_15gpu_kernel_implINS0_13BinaryFunctorIN3c104HalfES5_S5_ZZZNS0_21heaviside_kernel_cudaERNS_18TensorIteratorBaseEENKUlvE_clEvENKUlvE6_clEvEUlS5_S5_E_EEEEvS7_RKT_EUliE_EEviT1_
        .type           _ZN2at6native18elementwise_kernelILi128ELi4EZNS0_15gpu_kernel_implINS0_13BinaryFunctorIN3c104HalfES5_S5_ZZZNS0_21heaviside_kernel_cudaERNS_18TensorIteratorBaseEENKUlvE_clEvENKUlvE6_clEvEUlS5_S5_E_EEEEvS7_RKT_EUliE_EEviT1_,@function
        .size           _ZN2at6native18elementwise_kernelILi128ELi4EZNS0_15gpu_kernel_implINS0_13BinaryFunctorIN3c104HalfES5_S5_ZZZNS0_21heaviside_kernel_cudaERNS_18TensorIteratorBaseEENKUlvE_clEvENKUlvE6_clEvEUlS5_S5_E_EEEEvS7_RKT_EUliE_EEviT1_,(.L_x_29868 - _ZN2at6native18elementwise_kernelILi128ELi4EZNS0_15gpu_kernel_implINS0_13BinaryFunctorIN3c104HalfES5_S5_ZZZNS0_21heaviside_kernel_cudaERNS_18TensorIteratorBaseEENKUlvE_clEvENKUlvE6_clEvEUlS5_S5_E_EEEEvS7_RKT_EUliE_EEviT1_)
        .other          _ZN2at6native18elementwise_kernelILi128ELi4EZNS0_15gpu_kernel_implINS0_13BinaryFunctorIN3c104HalfES5_S5_ZZZNS0_21heaviside_kernel_cudaERNS_18TensorIteratorBaseEENKUlvE_clEvENKUlvE6_clEvEUlS5_S5_E_EEEEvS7_RKT_EUliE_EEviT1_,@"STO_CUDA_ENTRY STV_DEFAULT"
_ZN2at6native18elementwise_kernelILi128ELi4EZNS0_15gpu_kernel_implINS0_13BinaryFunctorIN3c104HalfES5_S5_ZZZNS0_21heaviside_kernel_cudaERNS_18TensorIteratorBaseEENKUlvE_clEvENKUlvE6_clEvEUlS5_S5_E_EEEEvS7_RKT_EUliE_EEviT1_:
.text._ZN2at6native18elementwise_kernelILi128ELi4EZNS0_15gpu_kernel_implINS0_13BinaryFunctorIN3c104HalfES5_S5_ZZZNS0_21heaviside_kernel_cudaERNS_18TensorIteratorBaseEENKUlvE_clEvENKUlvE6_clEvEUlS5_S5_E_EEEEvS7_RKT_EUliE_EEviT1_:
        /* <DEDUP_REMOVED lines=263> */
.L_x_3982:
        /* <DEDUP_REMOVED lines=18> */
[----:B0-----:R-:W-:-:S04]  /*1190*/  F2FP.PACK_AB R0, RZ, R0 ;  /* 0x00000000ff00723e */ /* 0x001fc800000000ff */
[----:B------:R-:W-:Y:S01]  /*11a0*/  PRMT R23, R0, 0x7610, R23 ;  /* 0x0000761000177816 */ /* 0x000fe20000000017 */
[----:B------:R-:W-:Y:S05]  /*11b0*/  BRA `(.L_x_3988) ;  /* 0x00000f2000007947 */ /* 0x000fea0003800000 */
.L_x_3986:
[----:B------:R-:W2:Y:S02]  /*11c0*/  LDG.E.U8 R2, [R2.64] ;  /* 0x0000002402027981 */ /* 0x000ea4000c1e1100 */
[----:B--2---:R-:W0:Y:S02]  /*11d0*/  I2F.U16 R0, R2 ;  /* 0x0000000200007306 */ /* 0x004e240000101000 */
[----:B0-----:R-:W-:-:S04]  /*11e0*/  F2FP.PACK_AB R0, RZ, R0 ;  /* 0x00000000ff00723e */ /* 0x001fc800000000ff */
[----:B------:R-:W-:Y:S01]  /*11f0*/  PRMT R23, R0, 0x7610, R23 ;  /* 0x0000761000177816 */ /* 0x000fe20000000017 */
[----:B------:R-:W-:Y:S05]  /*1200*/  BRA `(.L_x_3988) ;  /* 0x00000ed000007947 */ /* 0x000fea0003800000 */
.L_x_3985:
        /* <DEDUP_REMOVED lines=8> */
[----:B0-----:R-:W-:-:S04]  /*1290*/  F2FP.PACK_AB R0, RZ, R0 ;  /* 0x00000000ff00723e */ /* 0x001fc800000000ff */
[----:B------:R-:W-:Y:S01]  /*12a0*/  PRMT R23, R0, 0x7610, R23 ;  /* 0x0000761000177816 */ /* 0x000fe20000000017 */
[----:B------:R-:W-:Y:S05]  /*12b0*/  BRA `(.L_x_3988) ;  /* 0x00000e2000007947 */ /* 0x000fea0003800000 */
.L_x_3990:
[----:B------:R-:W2:Y:S02]  /*12c0*/  LDG.E R2, [R2.64] ;  /* 0x0000002402027981 */ /* 0x000ea4000c1e1900 */
[----:B--2---:R-:W0:Y:S02]  /*12d0*/  I2F R0, R2 ;  /* 0x0000000200007306 */ /* 0x004e240000201400 */
[----:B0-----:R-:W-:-:S04]  /*12e0*/  F2FP.PACK_AB R0, RZ, R0 ;  /* 0x00000000ff00723e */ /* 0x001fc800000000ff */
[----:B------:R-:W-:Y:S01]  /*12f0*/  PRMT R23, R0, 0x7610, R23 ;  /* 0x0000761000177816 */ /* 0x000fe20000000017 */
[----:B------:R-:W-:Y:S05]  /*1300*/  BRA `(.L_x_3988) ;  /* 0x00000dd000007947 */ /* 0x000fea0003800000 */
.L_x_3989:
[----:B------:R-:W2:Y:S02]  /*1310*/  LDG.E.U16 R2, [R2.64] ;  /* 0x0000002402027981 */ /* 0x000ea4000c1e1500 */
[----:B--2---:R-:W0:Y:S02]  /*1320*/  I2F.S16 R0, R2 ;  /* 0x0000000200007306 */ /* 0x004e240000101400 */
[----:B0-----:R-:W-:-:S04]  /*1330*/  F2FP.PACK_AB R0, RZ, R0 ;  /* 0x00000000ff00723e */ /* 0x001fc800000000ff */
[----:B------:R-:W-:Y:S01]  /*1340*/  PRMT R23, R0, 0x7610, R23 ;  /* 0x0000761000177816 */ /* 0x000fe20000000017 */
[----:B------:R-:W-:Y:S05]  /*1350*/  BRA `(.L_x_3988) ;  /* 0x00000d8000007947 */ /* 0x000fea0003800000 */
.L_x_3984:
[----:B------:R-:W-:-:S13]  /*1360*/  ISETP.GT.AND P0, PT, R4, 0x6, PT ;  /* 0x000000060400780c */ /* 0x000fda0003f04270 */
[----:B------:R-:W-:Y:S05]  /*1370*/  @P0 BRA `(.L_x_3991) ;  /* 0x0000009000000947 */ /* 0x000fea0003800000 */
[----:B------:R-:W-:-:S13]  /*1380*/  ISETP.NE.AND P0, PT, R4, 0x5, PT ;  /* 0x000000050400780c */ /* 0x000fda0003f05270 */
[----:B------:R-:W-:Y:S05]  /*1390*/  @!P0 BRA `(.L_x_3992) ;  /* 0x0000005000008947 */ /* 0x000fea0003800000 */
[----:B------:R-:W-:-:S13]  /*13a0*/  ISETP.NE.AND P0, PT, R4, 0x6, PT ;  /* 0x000000060400780c */ /* 0x000fda0003f05270 */
[----:B------:R-:W-:Y:S05]  /*13b0*/  @P0 BRA `(.L_x_3987) ;  /* 0x00000b4000000947 */ /* 0x000fea0003800000 */
[----:B------:R-:W2:Y:S02]  /*13c0*/  LDG.E R2, [R2.64] ;  /* 0x0000002402027981 */ /* 0x000ea4000c1e1900 */
[----:B--2---:R-:W-:Y:S01]  /*13d0*/  F2FP.PACK_AB R23, RZ, R2 ;  /* 0x00000002ff17723e */ /* 0x004fe200000000ff */
[----:B------:R-:W-:Y:S05]  /*13e0*/  BRA `(.L_x_3988) ;  /* 0x00000cf000007947 */ /* 0x000fea0003800000 */
.L_x_3992:
[----:B------:R0:W5:Y:S01]  /*13f0*/  LDG.E.U16 R23, [R2.64] ;  /* 0x0000002402177981 */ /* 0x000162000c1e1500 */
[----:B------:R-:W-:Y:S05]  /*1400*/  BRA `(.L_x_3988) ;  /* 0x00000cd000007947 */ /* 0x000fea0003800000 */
.L_x_3991:
[----:B------:R-:W-:-:S13]  /*1410*/  ISETP.NE.AND P0, PT, R4, 0x7, PT ;  /* 0x000000070400780c */ /* 0x000fda0003f05270 */
[----:B------:R-:W-:Y:S05]  /*1420*/  @!P0 BRA `(.L_x_3993) ;  /* 0x0000009000008947 */ /* 0x000fea0003800000 */
[----:B------:R-:W-:-:S13]  /*1430*/  ISETP.NE.AND P0, PT, R4, 0x8, PT ;  /* 0x000000080400780c */ /* 0x000fda0003f05270 */
[----:B------:R-:W-:Y:S05]  /*1440*/  @!P0 BRA `(.L_x_3994) ;  /* 0x0000005000008947 */ /* 0x000fea0003800000 */
[----:B------:R-:W-:-:S13]  /*1450*/  ISETP.NE.AND P0, PT, R4, 0x9, PT ;  /* 0x000000090400780c */ /* 0x000fda0003f05270 */
[----:B------:R-:W-:Y:S05]  /*1460*/  @P0 BRA `(.L_x_3987) ;  /* 0x00000a9000000947 */ /* 0x000fea0003800000 */
[----:B------:R-:W2:Y:S02]  /*1470*/  LDG.E R2, [R2.64] ;  /* 0x0000002402027981 */ /* 0x000ea4000c1e1900 */
[----:B--2---:R-:W-:Y:S01]  /*1480*/  F2FP.PACK_AB R23, RZ, R2 ;  /* 0x00000002ff17723e */ /* 0x004fe200000000ff */
[----:B------:R-:W-:Y:S05]  /*1490*/  BRA `(.L_x_3988) ;  /* 0x00000c4000007947 */ /* 0x000fea0003800000 */
.L_x_3994:
[----:B------:R0:W5:Y:S01]  /*14a0*/  LDG.E.U16 R23, [R2.64] ;  /* 0x0000002402177981 */ /* 0x000162000c1e1500 */
[----:B------:R-:W-:Y:S05]  /*14b0*/  BRA `(.L_x_3988) ;  /* 0x00000c2000007947 */ /* 0x000fea0003800000 */
.L_x_3993:
[----:B------:R-:W2:Y:S02]  /*14c0*/  LDG.E.64 R2, [R2.64] ;  /* 0x0000002402027981 */ /* 0x000ea4000c1e1b00 */
[----:B--2---:R-:W0:Y:S01]  /*14d0*/  F2F.F32.F64 R0, R2 ;  /* 0x0000000200007310 */ /* 0x004e220000301000 */
[----:B------:R-:W0:-:S14]  /*14e0*/  DSETP.GEU.AND P0, PT, |R2|, c[0x2][0x0], PT ;  /* 0x008000000200762a */ /* 0x000e1c0003f0e200 */
[----:B0-----:R-:W-:-:S05]  /*14f0*/  @!P0 FMUL R0, R0, 1.175494350822287508e-38 ;  /* 0x0080000000008820 */ /* 0x001fca0000400000 */
[----:B------:R-:W-:-:S04]  /*1500*/  F2FP.PACK_AB R0, RZ, R0 ;  /* 0x00000000ff00723e */ /* 0x000fc800000000ff */
[----:B------:R-:W-:Y:S01]  /*1510*/  PRMT R23, R0, 0x7610, R23 ;  /* 0x0000761000177816 */ /* 0x000fe20000000017 */
[----:B------:R-:W-:Y:S05]  /*1520*/  BRA `(.L_x_3988) ;  /* 0x00000bb000007947 */ /* 0x000fea0003800000 */
.L_x_3983:
        /* <DEDUP_REMOVED lines=11> */
[----:B------:R-:W-:-:S04]  /*15e0*/  F2FP.PACK_AB R0, RZ, R0 ;  /* 0x00000000ff00723e */ /* 0x000fc800000000ff */
[----:B------:R-:W-:Y:S01]  /*15f0*/  PRMT R23, R0, 0x7610, R23 ;  /* 0x0000761000177816 */ /* 0x000fe20000000017 */
[----:B------:R-:W-:Y:S05]  /*1600*/  BRA `(.L_x_3988) ;  /* 0x00000ad000007947 */ /* 0x000fea0003800000 */
.L_x_3997:
[----:B------:R-:W2:Y:S02]  /*1610*/  LDG.E.64 R2, [R2.64] ;  /* 0x0000002402027981 */ /* 0x000ea4000c1e1b00 */
[----:B--2---:R-:W0:Y:S01]  /*1620*/  F2F.F32.F64 R0, R2 ;  /* 0x0000000200007310 */ /* 0x004e220000301000 */
[----:B------:R-:W0:-:S14]  /*1630*/  DSETP.GEU.AND P0, PT, |R2|, c[0x2][0x0], PT ;  /* 0x008000000200762a */ /* 0x000e1c0003f0e200 */
[----:B0-----:R-:W-:-:S05]  /*1640*/  @!P0 FMUL R0, R0, 1.175494350822287508e-38 ;  /* 0x0080000000008820 */ /* 0x001fca0000400000 */
[----:B------:R-:W-:-:S04]  /*1650*/  F2FP.PACK_AB R0, RZ, R0 ;  /* 0x00000000ff00723e */ /* 0x000fc800000000ff */
[----:B------:R-:W-:Y:S01]  /*1660*/  PRMT R23, R0, 0x7610, R23 ;  /* 0x0000761000177816 */ /* 0x000fe20000000017 */
[----:B------:R-:W-:Y:S05]  /*1670*/  BRA `(.L_x_3988) ;  /* 0x00000a6000007947 */ /* 0x000fea0003800000 */
.L_x_3996:
        /* <DEDUP_REMOVED lines=25> */
[----:B------:R-:W-:-:S04]  /*1810*/  F2FP.PACK_AB R5, RZ, R5 ;  /* 0x00000005ff05723e */ /* 0x000fc800000000ff */
[----:B------:R-:W-:Y:S01]  /*1820*/  PRMT R23, R5, 0x7610, R23 ;  /* 0x0000761005177816 */ /* 0x000fe20000000017 */
[----:B------:R-:W-:Y:S05]  /*1830*/  BRA `(.L_x_3988) ;  /* 0x000008a000007947 */ /* 0x000fea0003800000 */
.L_x_3999:
        /* <DEDUP_REMOVED lines=12> */
[----:B------:R-:W-:-:S04]  /*1900*/  F2FP.PACK_AB R4, RZ, R4 ;  /* 0x00000004ff04723e */ /* 0x000fc800000000ff */
[----:B------:R-:W-:Y:S01]  /*1910*/  PRMT R23, R4, 0x7610, R23 ;  /* 0x0000761004177816 */ /* 0x000fe20000000017 */
[----:B------:R-:W-:Y:S05]  /*1920*/  BRA `(.L_x_3988) ;  /* 0x000007b000007947 */ /* 0x000fea0003800000 */
.L_x_3998:
[----:B------:R-:W2:Y:S02]  /*1930*/  LDG.E.U16 R0, [R2.64] ;  /* 0x0000002402007981 */ /* 0x000ea4000c1e1500 */
[----:B--2---:R-:W-:-:S04]  /*1940*/  PRMT R0, RZ, 0x5410, R0 ;  /* 0x00005410ff007816 */ /* 0x004fc80000000000 */
[----:B------:R-:W-:-:S04]  /*1950*/  F2FP.PACK_AB R0, RZ, R0 ;  /* 0x00000000ff00723e */ /* 0x000fc800000000ff */
[----:B------:R-:W-:Y:S01]  /*1960*/  PRMT R23, R0, 0x7610, R23 ;  /* 0x0000761000177816 */ /* 0x000fe20000000017 */
[----:B------:R-:W-:Y:S05]  /*1970*/  BRA `(.L_x_3988) ;  /* 0x0000076000007947 */ /* 0x000fea0003800000 */
.L_x_3995:
        /* <DEDUP_REMOVED lines=10> */
[----:B0-----:R-:W-:Y:S01]  /*1a20*/  F2FP.PACK_AB R23, RZ, R0 ;  /* 0x00000000ff17723e */ /* 0x001fe200000000ff */
[----:B------:R-:W-:Y:S05]  /*1a30*/  BRA `(.L_x_3988) ;  /* 0x000006a000007947 */ /* 0x000fea0003800000 */
.L_x_4002:
        /* <DEDUP_REMOVED lines=21> */
.L_x_4006:
[----:B------:R-:W-:Y:S05]  /*1b90*/  BSYNC B1 ;  /* 0x0000000000017941 */ /* 0x000fea0003800000 */
.L_x_4005:
[----:B------:R-:W-:Y:S01]  /*1ba0*/  LEA R3, R0, 0x3b800000, 0x17 ;  /* 0x3b80000000037811 */ /* 0x000fe200078eb8ff */
[----:B------:R-:W-:-:S05]  /*1bb0*/  IMAD.SHL.U32 R0, R2, 0x100000, RZ ;  /* 0x0010000002007824 */ /* 0x000fca00078e00ff */
[----:B------:R-:W-:Y:S02]  /*1bc0*/  LOP3.LUT R0, R3, R0, R4, 0xfe, !PT ;  /* 0x0000000003007212 */ /* 0x000fe400078efe04 */
.L_x_4004:
[----:B------:R-:W-:Y:S05]  /*1bd0*/  BSYNC B0 ;  /* 0x0000000000007941 */ /* 0x000fea0003800000 */
.L_x_4003:
[----:B------:R-:W-:-:S04]  /*1be0*/  F2FP.PACK_AB R0, RZ, R0 ;  /* 0x00000000ff00723e */ /* 0x000fc800000000ff */
[----:B------:R-:W-:Y:S01]  /*1bf0*/  PRMT R23, R0, 0x7610, R23 ;  /* 0x0000761000177816 */ /* 0x000fe20000000017 */
[----:B------:R-:W-:Y:S05]  /*1c00*/  BRA `(.L_x_3988) ;  /* 0x000004d000007947 */ /* 0x000fea0003800000 */
.L_x_4001:
        /* <DEDUP_REMOVED lines=21> */
.L_x_4010:
[----:B------:R-:W-:Y:S05]  /*1d60*/  BSYNC B1 ;  /* 0x0000000000017941 */ /* 0x000fea0003800000 */
.L_x_4009:
[----:B------:R-:W-:Y:S01]  /*1d70*/  LEA R3, R0, 0x37800000, 0x17 ;  /* 0x3780000000037811 */ /* 0x000fe200078eb8ff */
[----:B------:R-:W-:-:S05]  /*1d80*/  IMAD.SHL.U32 R0, R2, 0x200000, RZ ;  /* 0x0020000002007824 */ /* 0x000fca00078e00ff */
[----:B------:R-:W-:Y:S02]  /*1d90*/  LOP3.LUT R0, R3, R0, R4, 0xfe, !PT ;  /* 0x0000000003007212 */ /* 0x000fe400078efe04 */
.L_x_4008:
[----:B------:R-:W-:Y:S05]  /*1da0*/  BSYNC B0 ;  /* 0x0000000000007941 */ /* 0x000fea0003800000 */
.L_x_4007:
[----:B------:R-:W-:-:S04]  /*1db0*/  F2FP.PACK_AB R0, RZ, R0 ;  /* 0x00000000ff00723e */ /* 0x000fc800000000ff */
[----:B------:R-:W-:Y:S01]  /*1dc0*/  PRMT R23, R0, 0x7610, R23 ;  /* 0x0000761000177816 */ /* 0x000fe20000000017 */
[----:B------:R-:W-:Y:S05]  /*1dd0*/  BRA `(.L_x_3988) ;  /* 0x0000030000007947 */ /* 0x000fea0003800000 */
.L_x_4000:
        /* <DEDUP_REMOVED lines=14> */
.L_x_4014:
[----:B------:R-:W-:Y:S05]  /*1ec0*/  BSYNC B0 ;  /* 0x0000000000007941 */ /* 0x000fea0003800000 */
.L_x_4013:
[----:B------:R-:W-:-:S04]  /*1ed0*/  F2FP.PACK_AB R0, RZ, R0 ;  /* 0x00000000ff00723e */ /* 0x000fc800000000ff */
[----:B------:R-:W-:Y:S01]  /*1ee0*/  PRMT R23, R0, 0x7610, R23 ;  /* 0x0000761000177816 */ /* 0x000fe20000000017 */
[----:B------:R-:W-:Y:S05]  /*1ef0*/  BRA `(.L_x_3988) ;  /* 0x000001e000007947 */ /* 0x000fea0003800000 */
.L_x_3987:
        /* <DEDUP_REMOVED lines=21> */
.L_x_4012:
[----:B------:R-:W2:Y:S02]  /*2050*/  LDG.E.64 R2, [R2.64] ;  /* 0x0000002402027981 */ /* 0x000ea4000c1e1b00 */
[----:B--2---:R-:W0:Y:S02]  /*2060*/  I2F.U64 R0, R2 ;  /* 0x0000000200007312 */ /* 0x004e240000301000 */
[----:B0-----:R-:W-:-:S04]  /*2070*/  F2FP.PACK_AB R0, RZ, R0 ;  /* 0x00000000ff00723e */ /* 0x001fc800000000ff */
[----:B------:R-:W-:Y:S01]  /*2080*/  PRMT R23, R0, 0x7610, R23 ;  /* 0x0000761000177816 */ /* 0x000fe20000000017 */
[----:B------:R-:W-:Y:S05]  /*2090*/  BRA `(.L_x_3988) ;  /* 0x0000004000007947 */ /* 0x000fea0003800000 */
.L_x_4011:
[----:B------:R-:W2:Y:S02]  /*20a0*/  LDG.E R2, [R2.64] ;  /* 0x0000002402027981 */ /* 0x000ea4000c1e1900 */
[----:B--2---:R-:W0:Y:S02]  /*20b0*/  I2F.U32 R0, R2 ;  /* 0x0000000200007306 */ /* 0x004e240000201000 */
[----:B0-----:R-:W-:-:S04]  /*20c0*/  F2FP.PACK_AB R0, RZ, R0 ;  /* 0x00000000ff00723e */ /* 0x001fc800000000ff */
[----:B------:R-:W-:Y:S02]  /*20d0*/  PRMT R23, R0, 0x7610, R23 ;  /* 0x0000761000177816 */ /* 0x000fe40000000017 */
.L_x_3988:
        /* <DEDUP_REMOVED lines=19> */
.L_x_4018:
[----:B------:R-:W2:Y:S02]  /*2210*/  LDG.E.U8 R2, [R2.64] ;  /* 0x0000002402027981 */ /* 0x000ea4000c1e1100 */
[----:B--2---:R-:W0:Y:S02]  /*2220*/  I2F.U16 R0, R2 ;  /* 0x0000000200007306 */ /* 0x004e240000101000 */
[----:B0-----:R-:W-:-:S04]  /*2230*/  F2FP.PACK_AB R0, RZ, R0 ;  /* 0x00000000ff00723e */ /* 0x001fc800000000ff */
[----:B------:R-:W-:Y:S01]  /*2240*/  PRMT R5, R0, 0x7610, R5 ;  /* 0x0000761000057816 */ /* 0x000fe20000000005 */
[----:B------:R-:W-:Y:S05]  /*2250*/  BRA `(.L_x_4020) ;  /* 0x00000ec000007947 */ /* 0x000fea0003800000 */
.L_x_4017:
        /* <DEDUP_REMOVED lines=11> */
.L_x_4022:
[----:B------:R-:W2:Y:S02]  /*2310*/  LDG.E R2, [R2.64] ;  /* 0x0000002402027981 */ /* 0x000ea4000c1e1900 */
[----:B--2---:R-:W0:Y:S02]  /*2320*/  I2F R0, R2 ;  /* 0x0000000200007306 */ /* 0x004e240000201400 */
[----:B0-----:R-:W-:-:S04]  /*2330*/  F2FP.PACK_AB R0, RZ, R0 ;  /* 0x00000000ff00723e */ /* 0x001fc800000000ff */
[----:B------:R-:W-:Y:S01]  /*2340*/  PRMT R5, R0, 0x7610, R5 ;  /* 0x0000761000057816 */ /* 0x000fe20000000005 */
[----:B------:R-:W-:Y:S05]  /*2350*/  BRA `(.L_x_4020) ;  /* 0x00000dc000007947 */ /* 0x000fea0003800000 */
.L_x_4021:
[----:B------:R-:W2:Y:S02]  /*2360*/  LDG.E.U16 R2, [R2.64] ;  /* 0x0000002402027981 */ /* 0x000ea4000c1e1500 */
[----:B--2---:R-:W0:Y:S02]  /*2370*/  I2F.S16 R0, R2 ;  /* 0x0000000200007306 */ /* 0x004e240000101400 */
[----:B0-----:R-:W-:-:S04]  /*2380*/  F2FP.PACK_AB R0, RZ, R0 ;  /* 0x00000000ff00723e */ /* 0x001fc800000000ff */
[----:B------:R-:W-:Y:S01]  /*2390*/  PRMT R5, R0, 0x7610, R5 ;  /* 0x0000761000057816 */ /* 0x000fe20000000005 */
[----:B------:R-:W-:Y:S05]  /*23a0*/  BRA `(.L_x_4020) ;  /* 0x00000d7000007947 */ /* 0x000fea0003800000 */
.L_x_4016:
        /* <DEDUP_REMOVED lines=9> */
.L_x_4024:
[----:B------:R0:W5:Y:S01]  /*2440*/  LDG.E.U16 R5, [R2.64] ;  /* 0x0000002402057981 */ /* 0x000162000c1e1500 */
[----:B------:R-:W-:Y:S05]  /*2450*/  BRA `(.L_x_4020) ;  /* 0x00000cc000007947 */ /* 0x000fea0003800000 */
.L_x_4023:
        /* <DEDUP_REMOVED lines=9> */
.L_x_4026:
[----:B------:R0:W5:Y:S01]  /*24f0*/  LDG.E.U16 R5, [R2.64] ;  /* 0x0000002402057981 */ /* 0x000162000c1e1500 */
[----:B------:R-:W-:Y:S05]  /*2500*/  BRA `(.L_x_4020) ;  /* 0x00000c1000007947 */ /* 0x000fea0003800000 */
.L_x_4025:
[----:B------:R-:W2:Y:S02]  /*2510*/  LDG.E.64 R2, [R2.64] ;  /* 0x0000002402027981 */ /* 0x000ea4000c1e1b00 */
[----:B--2---:R-:W0:Y:S01]  /*2520*/  F2F.F32.F64 R0, R2 ;  /* 0x0000000200007310 */ /* 0x004e220000301000 */
[----:B------:R-:W0:-:S14]  /*2530*/  DSETP.GEU.AND P0, PT, |R2|, c[0x2][0x0], PT ;  /* 0x008000000200762a */ /* 0x000e1c0003f0e200 */
[----:B0-----:R-:W-:-:S05]  /*2540*/  @!P0 FMUL R0, R0, 1.175494350822287508e-38 ;  /* 0x0080000000008820 */ /* 0x001fca0000400000 */
[----:B------:R-:W-:-:S04]  /*2550*/  F2FP.PACK_AB R0, RZ, R0 ;  /* 0x00000000ff00723e */ /* 0x000fc800000000ff */
[----:B------:R-:W-:Y:S01]  /*2560*/  PRMT R5, R0, 0x7610, R5 ;  /* 0x0000761000057816 */ /* 0x000fe20000000005 */
[----:B------:R-:W-:Y:S05]  /*2570*/  BRA `(.L_x_4020) ;  /* 0x00000ba000007947 */ /* 0x000fea0003800000 */
.L_x_4015:
        /* <DEDUP_REMOVED lines=14> */
.L_x_4029:
[----:B------:R-:W2:Y:S02]  /*2660*/  LDG.E.64 R2, [R2.64] ;  /* 0x0000002402027981 */ /* 0x000ea4000c1e1b00 */
[----:B--2---:R-:W0:Y:S01]  /*2670*/  F2F.F32.F64 R0, R2 ;  /* 0x0000000200007310 */ /* 0x004e220000301000 */
[----:B------:R-:W0:-:S14]  /*2680*/  DSETP.GEU.AND P0, PT, |R2|, c[0x2][0x0], PT ;  /* 0x008000000200762a */ /* 0x000e1c0003f0e200 */
[----:B0-----:R-:W-:-:S05]  /*2690*/  @!P0 FMUL R0, R0, 1.175494350822287508e-38 ;  /* 0x0080000000008820 */ /* 0x001fca0000400000 */
[----:B------:R-:W-:-:S04]  /*26a0*/  F2FP.PACK_AB R0, RZ, R0 ;  /* 0x00000000ff00723e */ /* 0x000fc800000000ff */
[----:B------:R-:W-:Y:S01]  /*26b0*/  PRMT R5, R0, 0x7610, R5 ;  /* 0x0000761000057816 */ /* 0x000fe20000000005 */
[----:B------:R-:W-:Y:S05]  /*26c0*/  BRA `(.L_x_4020) ;  /* 0x00000a5000007947 */ /* 0x000fea0003800000 */
.L_x_4028:
        /* <DEDUP_REMOVED lines=25> */
[----:B------:R-:W-:Y:S01]  /*2860*/  F2FP.PACK_AB R5, RZ, R5 ;  /* 0x00000005ff05723e */ /* 0x000fe200000000ff */
[----:B------:R-:W-:Y:S05]  /*2870*/  BRA `(.L_x_4020) ;  /* 0x000008a000007947 */ /* 0x000fea0003800000 */
.L_x_4031:
        /* <DEDUP_REMOVED lines=15> */
.L_x_4030:
[----:B------:R-:W2:Y:S02]  /*2970*/  LDG.E.U16 R0, [R2.64] ;  /* 0x0000002402007981 */ /* 0x000ea4000c1e1500 */
[----:B--2---:R-:W-:-:S04]  /*2980*/  PRMT R0, RZ, 0x5410, R0 ;  /* 0x00005410ff007816 */ /* 0x004fc80000000000 */
[----:B------:R-:W-:-:S04]  /*2990*/  F2FP.PACK_AB R0, RZ, R0 ;  /* 0x00000000ff00723e */ /* 0x000fc800000000ff */
[----:B------:R-:W-:Y:S01]  /*29a0*/  PRMT R5, R0, 0x7610, R5 ;  /* 0x0000761000057816 */ /* 0x000fe20000000005 */
[----:B------:R-:W-:Y:S05]  /*29b0*/  BRA `(.L_x_4020) ;  /* 0x0000076000007947 */ /* 0x000fea0003800000 */
.L_x_4027:
        /* <DEDUP_REMOVED lines=12> */
.L_x_4034:
        /* <DEDUP_REMOVED lines=21> */
.L_x_4038:
[----:B------:R-:W-:Y:S05]  /*2bd0*/  BSYNC B1 ;  /* 0x0000000000017941 */ /* 0x000fea0003800000 */
.L_x_4037:
[----:B------:R-:W-:Y:S01]  /*2be0*/  LEA R3, R0, 0x3b800000, 0x17 ;  /* 0x3b80000000037811 */ /* 0x000fe200078eb8ff */
[----:B------:R-:W-:-:S05]  /*2bf0*/  IMAD.SHL.U32 R0, R2, 0x100000, RZ ;  /* 0x0010000002007824 */ /* 0x000fca00078e00ff */
[----:B------:R-:W-:Y:S02]  /*2c00*/  LOP3.LUT R0, R3, R0, R4, 0xfe, !PT ;  /* 0x0000000003007212 */ /* 0x000fe400078efe04 */
.L_x_4036:
[----:B------:R-:W-:Y:S05]  /*2c10*/  BSYNC B0 ;  /* 0x0000000000007941 */ /* 0x000fea0003800000 */
.L_x_4035:
[----:B------:R-:W-:-:S04]  /*2c20*/  F2FP.PACK_AB R0, RZ, R0 ;  /* 0x00000000ff00723e */ /* 0x000fc800000000ff */
[----:B------:R-:W-:Y:S01]  /*2c30*/  PRMT R5, R0, 0x7610, R5 ;  /* 0x0000761000057816 */ /* 0x000fe20000000005 */
[----:B------:R-:W-:Y:S05]  /*2c40*/  BRA `(.L_x_4020) ;  /* 0x000004d000007947 */ /* 0x000fea0003800000 */
.L_x_4033:
        /* <DEDUP_REMOVED lines=21> */
.L_x_4042:
[----:B------:R-:W-:Y:S05]  /*2da0*/  BSYNC B1 ;  /* 0x0000000000017941 */ /* 0x000fea0003800000 */
.L_x_4041:
[----:B------:R-:W-:Y:S01]  /*2db0*/  LEA R3, R0, 0x37800000, 0x17 ;  /* 0x3780000000037811 */ /* 0x000fe200078eb8ff */
[----:B------:R-:W-:-:S05]  /*2dc0*/  IMAD.SHL.U32 R0, R2, 0x200000, RZ ;  /* 0x0020000002007824 */ /* 0x000fca00078e00ff */
[----:B------:R-:W-:Y:S02]  /*2dd0*/  LOP3.LUT R0, R3, R0, R4, 0xfe, !PT ;  /* 0x0000000003007212 */ /* 0x000fe400078efe04 */
.L_x_4040:
[----:B------:R-:W-:Y:S05]  /*2de0*/  BSYNC B0 ;  /* 0x0000000000007941 */ /* 0x000fea0003800000 */
.L_x_4039:
[----:B------:R-:W-:-:S04]  /*2df0*/  F2FP.PACK_AB R0, RZ, R0 ;  /* 0x00000000ff00723e */ /* 0x000fc800000000ff */
[----:B------:R-:W-:Y:S01]  /*2e00*/  PRMT R5, R0, 0x7610, R5 ;  /* 0x0000761000057816 */ /* 0x000fe20000000005 */
[----:B------:R-:W-:Y:S05]  /*2e10*/  BRA `(.L_x_4020) ;  /* 0x0000030000007947 */ /* 0x000fea0003800000 */
.L_x_4032:
        /* <DEDUP_REMOVED lines=14> */
.L_x_4046:
[----:B------:R-:W-:Y:S05]  /*2f00*/  BSYNC B0 ;  /* 0x0000000000007941 */ /* 0x000fea0003800000 */
.L_x_4045:
[----:B------:R-:W-:-:S04]  /*2f10*/  F2FP.PACK_AB R0, RZ, R0 ;  /* 0x00000000ff00723e */ /* 0x000fc800000000ff */
[----:B------:R-:W-:Y:S01]  /*2f20*/  PRMT R5, R0, 0x7610, R5 ;  /* 0x0000761000057816 */ /* 0x000fe20000000005 */
[----:B------:R-:W-:Y:S05]  /*2f30*/  BRA `(.L_x_4020) ;  /* 0x000001e000007947 */ /* 0x000fea0003800000 */
.L_x_4019:
        /* <DEDUP_REMOVED lines=21> */
.L_x_4044:
[----:B------:R-:W2:Y:S02]  /*3090*/  LDG.E.64 R2, [R2.64] ;  /* 0x0000002402027981 */ /* 0x000ea4000c1e1b00 */
[----:B--2---:R-:W0:Y:S02]  /*30a0*/  I2F.U64 R0, R2 ;  /* 0x0000000200007312 */ /* 0x004e240000301000 */
[----:B0-----:R-:W-:-:S04]  /*30b0*/  F2FP.PACK_AB R0, RZ, R0 ;  /* 0x00000000ff00723e */ /* 0x001fc800000000ff */
[----:B------:R-:W-:Y:S01]  /*30c0*/  PRMT R5, R0, 0x7610, R5 ;  /* 0x0000761000057816 */ /* 0x000fe20000000005 */
[----:B------:R-:W-:Y:S05]  /*30d0*/  BRA `(.L_x_4020) ;  /* 0x0000004000007947 */ /* 0x000fea0003800000 */
.L_x_4043:
[----:B------:R-:W2:Y:S02]  /*30e0*/  LDG.E R2, [R2.64] ;  /* 0x0000002402027981 */ /* 0x000ea4000c1e1900 */
[----:B--2---:R-:W0:Y:S02]  /*30f0*/  I2F.U32 R0, R2 ;  /* 0x0000000200007306 */ /* 0x004e240000201000 */
[----:B0-----:R-:W-:-:S04]  /*3100*/  F2FP.PACK_AB R0, RZ, R0 ;  /* 0x00000000ff00723e */ /* 0x001fc800000000ff */
[----:B------:R-:W-:Y:S02]  /*3110*/  PRMT R5, R0, 0x7610, R5 ;  /* 0x0000761000057816 */ /* 0x000fe40000000005 */
.L_x_4020:
[----:B0-----:R-:W0:Y:S01]  /*3120*/  LDC.U8 R2, c[0x0][0x3e1] ;  /* 0x0000f840ff027b82 */ /* 0x001e220000000000 */
[----:B-----5:R-:W-:-:S05]  /*3130*/  HADD2.F32 R23, -RZ, R23.H0_H0 ;  /* 0x20000017ff177230 */ /* 0x020fca0000004100 */
[----:B------:R-:W-:-:S13]  /*3140*/  FSETP.NEU.FTZ.AND P0, PT, R23, RZ, PT ;  /* 0x000000ff1700720b */ /* 0x000fda0003f1d000 */
[----:B------:R-:W-:-:S04]  /*3150*/  @P0 FSET.BF.GT.FTZ.AND R23, R23, RZ, PT ;  /* 0x000000ff1717020a */ /* 0x000fc80003814000 */
[----:B------:R-:W-:Y:S02]  /*3160*/  @P0 F2FP.PACK_AB R23, RZ, R23 ;  /* 0x00000017ff17023e */ /* 0x000fe400000000ff */
        /* <DEDUP_REMOVED lines=12> */
[----:B------:R-:W-:-:S06]  /*3230*/  HADD2.F32 R5, -RZ, R5.H0_H0 ;  /* 0x20000005ff057230 */ /* 0x000fcc0000004100 */
[----:B------:R-:W0:Y:S02]  /*3240*/  F2I.FTZ.TRUNC.NTZ R5, R5 ;  /* 0x0000000500057305 */ /* 0x000e24000021f100 */
[----:B0-----:R0:W-:Y:S01]  /*3250*/  STG.E.U8 [R16.64], R5 ;  /* 0x0000000510007986 */ /* 0x0011e2000c101124 */
[----:B------:R-:W-:Y:S05]  /*3260*/  BRA `(.L_x_4052) ;  /* 0x00000e8000007947 */ /* 0x000fea0003800000 */
.L_x_4050:
[----:B------:R-:W-:-:S06]  /*3270*/  HADD2.F32 R3, -RZ, R5.H0_H0 ;  /* 0x20000005ff037230 */ /* 0x000fcc0000004100 */
[----:B------:R-:W0:Y:S02]  /*3280*/  F2I.S64.TRUNC R2, R3 ;  /* 0x0000000300027311 */ /* 0x000e24000020d900 */
[----:B0-----:R0:W-:Y:S01]  /*3290*/  STG.E.U8 [R16.64], R2 ;  /* 0x0000000210007986 */ /* 0x0011e2000c101124 */
[----:B------:R-:W-:Y:S05]  /*32a0*/  BRA `(.L_x_4052) ;  /* 0x00000e4000007947 */ /* 0x000fea0003800000 */
.L_x_4049:
[----:B------:R-:W-:-:S13]  /*32b0*/  ISETP.NE.AND P0, PT, R0, 0x2, PT ;  /* 0x000000020000780c */ /* 0x000fda0003f05270 */
[----:B------:R-:W-:Y:S05]  /*32c0*/  @!P0 BRA `(.L_x_4053) ;  /* 0x000000c000008947 */ /* 0x000fea0003800000 */
[----:B------:R-:W-:-:S13]  /*32d0*/  ISETP.NE.AND P0, PT, R0, 0x3, PT ;  /* 0x000000030000780c */ /* 0x000fda0003f05270 */
[----:B------:R-:W-:Y:S05]  /*32e0*/  @!P0 BRA `(.L_x_4054) ;  /* 0x0000006000008947 */ /* 0x000fea0003800000 */
[----:B------:R-:W-:-:S13]  /*32f0*/  ISETP.NE.AND P0, PT, R0, 0x4, PT ;  /* 0x000000040000780c */ /* 0x000fda0003f05270 */
[----:B------:R-:W-:Y:S05]  /*3300*/  @P0 BRA `(.L_x_4051) ;  /* 0x00000c3000000947 */ /* 0x000fea0003800000 */
[----:B------:R-:W-:-:S06]  /*3310*/  HADD2.F32 R2, -RZ, R5.H0_H0 ;  /* 0x20000005ff027230 */ /* 0x000fcc0000004100 */
[----:B------:R-:W0:Y:S02]  /*3320*/  F2I.S64.TRUNC R2, R2 ;  /* 0x0000000200027311 */ /* 0x000e24000020d900 */
[----:B0-----:R0:W-:Y:S01]  /*3330*/  STG.E.64 [R16.64], R2 ;  /* 0x0000000210007986 */ /* 0x0011e2000c101b24 */
[----:B------:R-:W-:Y:S05]  /*3340*/  BRA `(.L_x_4052) ;  /* 0x00000da000007947 */ /* 0x000fea0003800000 */
.L_x_4054:
[----:B------:R-:W-:-:S06]  /*3350*/  HADD2.F32 R5, -RZ, R5.H0_H0 ;  /* 0x20000005ff057230 */ /* 0x000fcc0000004100 */
[----:B------:R-:W0:Y:S02]  /*3360*/  F2I.FTZ.TRUNC.NTZ R5, R5 ;  /* 0x0000000500057305 */ /* 0x000e24000021f100 */
[----:B0-----:R0:W-:Y:S01]  /*3370*/  STG.E [R16.64], R5 ;  /* 0x0000000510007986 */ /* 0x0011e2000c101924 */
[----:B------:R-:W-:Y:S05]  /*3380*/  BRA `(.L_x_4052) ;  /* 0x00000d6000007947 */ /* 0x000fea0003800000 */
.L_x_4053:
[----:B------:R-:W-:-:S06]  /*3390*/  HADD2.F32 R5, -RZ, R5.H0_H0 ;  /* 0x20000005ff057230 */ /* 0x000fcc0000004100 */
[----:B------:R-:W0:Y:S02]  /*33a0*/  F2I.FTZ.TRUNC.NTZ R5, R5 ;  /* 0x0000000500057305 */ /* 0x000e24000021f100 */
[----:B0-----:R0:W-:Y:S01]  /*33b0*/  STG.E.U16 [R16.64], R5 ;  /* 0x0000000510007986 */ /* 0x0011e2000c101524 */
[----:B------:R-:W-:Y:S05]  /*33c0*/  BRA `(.L_x_4052) ;  /* 0x00000d2000007947 */ /* 0x000fea0003800000 */
.L_x_4048:
[----:B------:R-:W-:-:S13]  /*33d0*/  ISETP.GT.AND P0, PT, R0, 0x6, PT ;  /* 0x000000060000780c */ /* 0x000fda0003f04270 */
[----:B------:R-:W-:Y:S05]  /*33e0*/  @P0 BRA `(.L_x_4055) ;  /* 0x0000009000000947 */ /* 0x000fea0003800000 */
[----:B------:R-:W-:-:S13]  /*33f0*/  ISETP.NE.AND P0, PT, R0, 0x5, PT ;  /* 0x000000050000780c */ /* 0x000fda0003f05270 */
[----:B------:R-:W-:Y:S05]  /*3400*/  @!P0 BRA `(.L_x_4056) ;  /* 0x0000005000008947 */ /* 0x000fea0003800000 */
[----:B------:R-:W-:-:S13]  /*3410*/  ISETP.NE.AND P0, PT, R0, 0x6, PT ;  /* 0x000000060000780c */ /* 0x000fda0003f05270 */
[----:B------:R-:W-:Y:S05]  /*3420*/  @P0 BRA `(.L_x_4051) ;  /* 0x00000b1000000947 */ /* 0x000fea0003800000 */
[----:B------:R-:W-:-:S05]  /*3430*/  HADD2.F32 R5, -RZ, R5.H0_H0 ;  /* 0x20000005ff057230 */ /* 0x000fca0000004100 */
[----:B------:R0:W-:Y:S01]  /*3440*/  STG.E [R16.64], R5 ;  /* 0x0000000510007986 */ /* 0x0001e2000c101924 */
[----:B------:R-:W-:Y:S05]  /*3450*/  BRA `(.L_x_4052) ;  /* 0x00000c9000007947 */ /* 0x000fea0003800000 */
.L_x_4056:
[----:B------:R0:W-:Y:S01]  /*3460*/  STG.E.U16 [R16.64], R5 ;  /* 0x0000000510007986 */ /* 0x0001e2000c101524 */
[----:B------:R-:W-:Y:S05]  /*3470*/  BRA `(.L_x_4052) ;  /* 0x00000c7000007947 */ /* 0x000fea0003800000 */
.L_x_4055:
[----:B------:R-:W-:-:S13]  /*3480*/  ISETP.NE.AND P0, PT, R0, 0x7, PT ;  /* 0x000000070000780c */ /* 0x000fda0003f05270 */
[----:B------:R-:W-:Y:S05]  /*3490*/  @!P0 BRA `(.L_x_4057) ;  /* 0x000000d000008947 */ /* 0x000fea0003800000 */
[----:B------:R-:W-:-:S13]  /*34a0*/  ISETP.NE.AND P0, PT, R0, 0x8, PT ;  /* 0x000000080000780c */ /* 0x000fda0003f05270 */
[----:B------:R-:W-:Y:S05]  /*34b0*/  @!P0 BRA `(.L_x_4058) ;  /* 0x0000006000008947 */ /* 0x000fea0003800000 */
[----:B------:R-:W-:-:S13]  /*34c0*/  ISETP.NE.AND P0, PT, R0, 0x9, PT ;  /* 0x000000090000780c */ /* 0x000fda0003f05270 */
[----:B------:R-:W-:Y:S05]  /*34d0*/  @P0 BRA `(.L_x_4051) ;  /* 0x00000a6000000947 */ /* 0x000fea0003800000 */
[----:B------:R-:W-:Y:S01]  /*34e0*/  HADD2.F32 R2, -RZ, R5.H0_H0 ;  /* 0x20000005ff027230 */ /* 0x000fe20000004100 */
[----:B------:R-:W-:-:S05]  /*34f0*/  IMAD.MOV.U32 R3, RZ, RZ, RZ ;  /* 0x000000ffff037224 */ /* 0x000fca00078e00ff */
[----:B------:R0:W-:Y:S01]  /*3500*/  STG.E.64 [R16.64], R2 ;  /* 0x0000000210007986 */ /* 0x0001e2000c101b24 */
[----:B------:R-:W-:Y:S05]  /*3510*/  BRA `(.L_x_4052) ;  /* 0x00000bd000007947 */ /* 0x000fea0003800000 */
.L_x_4058:
[----:B------:R-:W-:-:S05]  /*3520*/  HADD2.F32 R0, -RZ, R5.H0_H0 ;  /* 0x20000005ff007230 */ /* 0x000fca0000004100 */
[----:B------:R-:W-:-:S04]  /*3530*/  F2FP.PACK_AB R0, RZ, R0 ;  /* 0x00000000ff00723e */ /* 0x000fc800000000ff */
[----:B------:R-:W-:-:S05]  /*3540*/  PRMT R0, R0, 0x5410, RZ ;  /* 0x0000541000007816 */ /* 0x000fca00000000ff */
[----:B------:R0:W-:Y:S01]  /*3550*/  STG.E [R16.64], R0 ;  /* 0x0000000010007986 */ /* 0x0001e2000c101924 */
[----:B------:R-:W-:Y:S05]  /*3560*/  BRA `(.L_x_4052) ;  /* 0x00000b8000007947 */ /* 0x000fea0003800000 */
.L_x_4057:
[----:B------:R-:W-:-:S05]  /*3570*/  HADD2.F32 R2, -RZ, R5.H0_H0 ;  /* 0x20000005ff027230 */ /* 0x000fca0000004100 */
[----:B------:R-:W-:-:S06]  /*3580*/  FMUL.FTZ R2, R2, 1 ;  /* 0x3f80000002027820 */ /* 0x000fcc0000410000 */
[----:B------:R-:W0:Y:S02]  /*3590*/  F2F.F64.F32 R2, R2 ;  /* 0x0000000200027310 */ /* 0x000e240000201800 */
[----:B0-----:R0:W-:Y:S01]  /*35a0*/  STG.E.64 [R16.64], R2 ;  /* 0x0000000210007986 */ /* 0x0011e2000c101b24 */
[----:B------:R-:W-:Y:S05]  /*35b0*/  BRA `(.L_x_4052) ;  /* 0x00000b3000007947 */ /* 0x000fea0003800000 */
.L_x_4047:
        /* <DEDUP_REMOVED lines=8> */
[----:B------:R-:W-:-:S05]  /*3640*/  HADD2.F32 R5, -RZ, R5.H0_H0 ;  /* 0x20000005ff057230 */ /* 0x000fca0000004100 */
[----:B------:R-:W-:-:S04]  /*3650*/  FSETP.NEU.FTZ.AND P0, PT, R5, RZ, PT ;  /* 0x000000ff0500720b */ /* 0x000fc80003f1d000 */
[----:B------:R-:W-:-:S05]  /*3660*/  SEL R3, RZ, 0x1, !P0 ;  /* 0x00000001ff037807 */ /* 0x000fca0004000000 */
[----:B------:R0:W-:Y:S01]  /*3670*/  STG.E.U8 [R16.64], R3 ;  /* 0x0000000310007986 */ /* 0x0001e2000c101124 */
[----:B------:R-:W-:Y:S05]  /*3680*/  BRA `(.L_x_4052) ;  /* 0x00000a6000007947 */ /* 0x000fea0003800000 */
.L_x_4061:
[----:B------:R-:W-:Y:S01]  /*3690*/  HADD2.F32 R5, -RZ, R5.H0_H0 ;  /* 0x20000005ff057230 */ /* 0x000fe20000004100 */
[----:B------:R-:W-:-:S04]  /*36a0*/  CS2R R6, SRZ ;  /* 0x0000000000067805 */ /* 0x000fc8000001ff00 */
[----:B------:R-:W-:-:S06]  /*36b0*/  FMUL.FTZ R5, R5, 1 ;  /* 0x3f80000005057820 */ /* 0x000fcc0000410000 */
[----:B------:R-:W0:Y:S02]  /*36c0*/  F2F.F64.F32 R4, R5 ;  /* 0x0000000500047310 */ /* 0x000e240000201800 */
[----:B0-----:R0:W-:Y:S01]  /*36d0*/  STG.E.128 [R16.64], R4 ;  /* 0x0000000410007986 */ /* 0x0011e2000c101d24 */
[----:B------:R-:W-:Y:S05]  /*36e0*/  BRA `(.L_x_4052) ;  /* 0x00000a0000007947 */ /* 0x000fea0003800000 */
.L_x_4060:
[----:B------:R-:W-:-:S13]  /*36f0*/  ISETP.NE.AND P0, PT, R0, 0xf, PT ;  /* 0x0000000f0000780c */ /* 0x000fda0003f05270 */
[----:B------:R-:W-:Y:S05]  /*3700*/  @!P0 BRA `(.L_x_4062) ;  /* 0x000002d000008947 */ /* 0x000fea0003800000 */
[----:B------:R-:W-:-:S13]  /*3710*/  ISETP.NE.AND P0, PT, R0, 0x17, PT ;  /* 0x000000170000780c */ /* 0x000fda0003f05270 */
[----:B------:R-:W-:Y:S05]  /*3720*/  @!P0 BRA `(.L_x_4063) ;  /* 0x0000015000008947 */ /* 0x000fea0003800000 */
[----:B------:R-:W-:-:S13]  /*3730*/  ISETP.NE.AND P0, PT, R0, 0x18, PT ;  /* 0x000000180000780c */ /* 0x000fda0003f05270 */
[----:B------:R-:W-:Y:S05]  /*3740*/  @P0 BRA `(.L_x_4051) ;  /* 0x000007f000000947 */ /* 0x000fea0003800000 */
[----:B------:R-:W-:Y:S01]  /*3750*/  HADD2.F32 R5, -RZ, R5.H0_H0 ;  /* 0x20000005ff057230 */ /* 0x000fe20000004100 */
[----:B------:R-:W-:Y:S04]  /*3760*/  BSSY B0, `(.L_x_4064) ;  /* 0x000000e000007945 */ /* 0x000fe80003800000 */
        /* <DEDUP_REMOVED lines=13> */
.L_x_4065:
[----:B------:R-:W-:Y:S05]  /*3840*/  BSYNC B0 ;  /* 0x0000000000007941 */ /* 0x000fea0003800000 */
.L_x_4064:
[----:B------:R-:W-:-:S05]  /*3850*/  LOP3.LUT R3, R0, R3, RZ, 0xfc, !PT ;  /* 0x0000000300037212 */ /* 0x000fca00078efcff */
[----:B------:R0:W-:Y:S01]  /*3860*/  STG.E.U8 [R16.64], R3 ;  /* 0x0000000310007986 */ /* 0x0001e2000c101124 */
[----:B------:R-:W-:Y:S05]  /*3870*/  BRA `(.L_x_4052) ;  /* 0x0000087000007947 */ /* 0x000fea0003800000 */
.L_x_4063:
[----:B------:R-:W-:Y:S01]  /*3880*/  HADD2.F32 R5, -RZ, R5.H0_H0 ;  /* 0x20000005ff057230 */ /* 0x000fe20000004100 */
[----:B------:R-:W-:Y:S04]  /*3890*/  BSSY B0, `(.L_x_4066) ;  /* 0x000000f000007945 */ /* 0x000fe80003800000 */
        /* <DEDUP_REMOVED lines=11> */
.L_x_4067:
[----:B------:R-:W-:Y:S01]  /*3950*/  IMAD.MOV.U32 R0, RZ, RZ, 0x7f ;  /* 0x0000007fff007424 */ /* 0x000fe200078e00ff */
[----:B------:R-:W-:-:S04]  /*3960*/  ISETP.GT.U32.AND P0, PT, R2, 0x7f800000, PT ;  /* 0x7f8000000200780c */ /* 0x000fc80003f04070 */
[----:B------:R-:W-:-:S04]  /*3970*/  SEL R0, R0, 0x7c, P0 ;  /* 0x0000007c00007807 */ /* 0x000fc80000000000 */
.L_x_4068:
[----:B------:R-:W-:Y:S05]  /*3980*/  BSYNC B0 ;  /* 0x0000000000007941 */ /* 0x000fea0003800000 */
.L_x_4066:
[----:B------:R-:W-:-:S04]  /*3990*/  LOP3.LUT R2, R5, 0x80000000, RZ, 0xc0, !PT ;  /* 0x8000000005027812 */ /* 0x000fc800078ec0ff */
[----:B------:R-:W-:-:S04]  /*39a0*/  SHF.R.U32.HI R3, RZ, 0x18, R2 ;  /* 0x00000018ff037819 */ /* 0x000fc80000011602 */
[----:B------:R-:W-:-:S05]  /*39b0*/  LOP3.LUT R3, R0, R3, RZ, 0xfc, !PT ;  /* 0x0000000300037212 */ /* 0x000fca00078efcff */
[----:B------:R0:W-:Y:S01]  /*39c0*/  STG.E.U8 [R16.64], R3 ;  /* 0x0000000310007986 */ /* 0x0001e2000c101124 */
[----:B------:R-:W-:Y:S05]  /*39d0*/  BRA `(.L_x_4052) ;  /* 0x0000071000007947 */ /* 0x000fea0003800000 */
.L_x_4062:
[----:B------:R-:W-:-:S05]  /*39e0*/  HADD2.F32 R0, -RZ, R5.H0_H0 ;  /* 0x20000005ff007230 */ /* 0x000fca0000004100 */
[----:B------:R-:W-:-:S05]  /*39f0*/  F2FP.BF16.PACK_AB R0, RZ, R0 ;  /* 0x00000000ff00723e */ /* 0x000fca00000010ff */
[----:B------:R0:W-:Y:S01]  /*3a00*/  STG.E.U16 [R16.64], R0 ;  /* 0x0000000010007986 */ /* 0x0001e2000c101524 */
[----:B------:R-:W-:Y:S05]  /*3a10*/  BRA `(.L_x_4052) ;  /* 0x000006d000007947 */ /* 0x000fea0003800000 */
.L_x_4059:
        /* <DEDUP_REMOVED lines=8> */
[----:B------:R-:W-:-:S06]  /*3aa0*/  HADD2.F32 R3, -RZ, R5.H0_H0 ;  /* 0x20000005ff037230 */ /* 0x000fcc0000004100 */
[----:B------:R-:W0:Y:S02]  /*3ab0*/  F2I.FTZ.U32.TRUNC.NTZ R3, R3 ;  /* 0x0000000300037305 */ /* 0x000e24000021f000 */
[----:B0-----:R0:W-:Y:S01]  /*3ac0*/  STG.E.U16 [R16.64], R3 ;  /* 0x0000000310007986 */ /* 0x0011e2000c101524 */
[----:B------:R-:W-:Y:S05]  /*3ad0*/  BRA `(.L_x_4052) ;  /* 0x0000061000007947 */ /* 0x000fea0003800000 */
.L_x_4071:
[----:B------:R-:W-:Y:S01]  /*3ae0*/  HADD2.F32 R5, -RZ, R5.H0_H0 ;  /* 0x20000005ff057230 */ /* 0x000fe20000004100 */
[----:B------:R-:W-:Y:S01]  /*3af0*/  BSSY B0, `(.L_x_4072) ;  /* 0x0000014000007945 */ /* 0x000fe20003800000 */
[----:B------:R-:W-:-:S03]  /*3b00*/  IMAD.MOV.U32 R8, RZ, RZ, 0x80 ;  /* 0x00000080ff087424 */ /* 0x000fc600078e00ff */
        /* <DEDUP_REMOVED lines=14> */
.L_x_4074:
[----:B------:R-:W-:-:S04]  /*3bf0*/  LOP3.LUT R2, R5, 0x80000000, RZ, 0xc0, !PT ;  /* 0x8000000005027812 */ /* 0x000fc800078ec0ff */
[----:B------:R-:W-:-:S04]  /*3c00*/  SHF.R.U32.HI R3, RZ, 0x18, R2 ;  /* 0x00000018ff037819 */ /* 0x000fc80000011602 */
[----:B------:R-:W-:-:S04]  /*3c10*/  LOP3.LUT R0, R0, R3, RZ, 0xfc, !PT ;  /* 0x0000000300007212 */ /* 0x000fc800078efcff */
[----:B------:R-:W-:Y:S02]  /*3c20*/  PRMT R8, R0, 0x7610, R8 ;  /* 0x0000761000087816 */ /* 0x000fe40000000008 */
.L_x_4073:
[----:B------:R-:W-:Y:S05]  /*3c30*/  BSYNC B0 ;  /* 0x0000000000007941 */ /* 0x000fea0003800000 */
.L_x_4072:
[----:B------:R0:W-:Y:S01]  /*3c40*/  STG.E.U8 [R16.64], R8 ;  /* 0x0000000810007986 */ /* 0x0001e2000c101124 */
[----:B------:R-:W-:Y:S05]  /*3c50*/  BRA `(.L_x_4052) ;  /* 0x0000049000007947 */ /* 0x000fea0003800000 */
.L_x_4070:
        /* <DEDUP_REMOVED lines=17> */
.L_x_4077:
[----:B------:R-:W-:-:S04]  /*3d70*/  LOP3.LUT R2, R5, 0x80000000, RZ, 0xc0, !PT ;  /* 0x8000000005027812 */ /* 0x000fc800078ec0ff */
[----:B------:R-:W-:-:S04]  /*3d80*/  SHF.R.U32.HI R3, RZ, 0x18, R2 ;  /* 0x00000018ff037819 */ /* 0x000fc80000011602 */
[----:B------:R-:W-:-:S04]  /*3d90*/  LOP3.LUT R0, R0, R3, RZ, 0xfc, !PT ;  /* 0x0000000300007212 */ /* 0x000fc800078efcff */
[----:B------:R-:W-:Y:S02]  /*3da0*/  PRMT R8, R0, 0x7610, R8 ;  /* 0x0000761000087816 */ /* 0x000fe40000000008 */
.L_x_4076:
[----:B------:R-:W-:Y:S05]  /*3db0*/  BSYNC B0 ;  /* 0x0000000000007941 */ /* 0x000fea0003800000 */
.L_x_4075:
[----:B------:R0:W-:Y:S01]  /*3dc0*/  STG.E.U8 [R16.64], R8 ;  /* 0x0000000810007986 */ /* 0x0001e2000c101124 */
[----:B------:R-:W-:Y:S05]  /*3dd0*/  BRA `(.L_x_4052) ;  /* 0x0000031000007947 */ /* 0x000fea0003800000 */
.L_x_4069:
[----:B------:R-:W-:-:S13]  /*3de0*/  ISETP.NE.AND P0, PT, R0, 0x1c, PT ;  /* 0x0000001c0000780c */ /* 0x000fda0003f05270 */
[----:B------:R-:W-:Y:S05]  /*3df0*/  @!P0 BRA `(.L_x_4078) ;  /* 0x000002c000008947 */ /* 0x000fea0003800000 */
[----:B------:R-:W-:-:S13]  /*3e00*/  ISETP.NE.AND P0, PT, R0, 0x1d, PT ;  /* 0x0000001d0000780c */ /* 0x000fda0003f05270 */
[----:B------:R-:W-:Y:S05]  /*3e10*/  @!P0 BRA `(.L_x_4079) ;  /* 0x0000026000008947 */ /* 0x000fea0003800000 */
[----:B------:R-:W-:-:S13]  /*3e20*/  ISETP.NE.AND P0, PT, R0, 0x2c, PT ;  /* 0x0000002c0000780c */ /* 0x000fda0003f05270 */
[----:B------:R-:W-:Y:S05]  /*3e30*/  @P0 BRA `(.L_x_4051) ;  /* 0x0000010000000947 */ /* 0x000fea0003800000 */
[----:B------:R-:W-:Y:S01]  /*3e40*/  HADD2.F32 R5, -RZ, R5.H0_H0 ;  /* 0x20000005ff057230 */ /* 0x000fe20000004100 */
[----:B------:R-:W-:Y:S01]  /*3e50*/  PLOP3.LUT P0, PT, PT, PT, PT, 0x80, 0x0 ;  /* 0x000000000000781c */ /* 0x000fe20003f0f070 */
[----:B------:R-:W-:-:S03]  /*3e60*/  IMAD.MOV.U32 R3, RZ, RZ, 0xff ;  /* 0x000000ffff037424 */ /* 0x000fc600078e00ff */
        /* <DEDUP_REMOVED lines=13> */
.L_x_4051:
        /* <DEDUP_REMOVED lines=20> */
.L_x_4079:
[----:B------:R-:W-:-:S06]  /*4080*/  HADD2.F32 R2, -RZ, R5.H0_H0 ;  /* 0x20000005ff027230 */ /* 0x000fcc0000004100 */
[----:B------:R-:W0:Y:S02]  /*4090*/  F2I.U64.TRUNC R2, R2 ;  /* 0x0000000200027311 */ /* 0x000e24000020d800 */
[----:B0-----:R0:W-:Y:S01]  /*40a0*/  STG.E.64 [R16.64], R2 ;  /* 0x0000000210007986 */ /* 0x0011e2000c101b24 */
[----:B------:R-:W-:Y:S05]  /*40b0*/  BRA `(.L_x_4052) ;  /* 0x0000003000007947 */ /* 0x000fea0003800000 */
.L_x_4078:
[----:B------:R-:W-:-:S06]  /*40c0*/  HADD2.F32 R5, -RZ, R5.H0_H0 ;  /* 0x20000005ff057230 */ /* 0x000fcc0000004100 */
[----:B------:R-:W0:Y:S02]  /*40d0*/  F2I.FTZ.U32.TRUNC.NTZ R5, R5 ;  /* 0x0000000500057305 */ /* 0x000e24000021f000 */
[----:B0-----:R0:W-:Y:S02]  /*40e0*/  STG.E [R16.64], R5 ;  /* 0x0000000510007986 */ /* 0x0011e4000c101924 */
.L_x_4052:
[----:B------:R-:W-:-:S05]  /*40f0*/  IMAD R18, R19, 0x200, R18 ;  /* 0x0000020013127824 */ /* 0x000fca00078e0212 */
[----:B------:R-:W-:Y:S02]  /*4100*/  IADD3 R23, R18, 0x80, RZ ;  /* 0x0000008012177810 */ /* 0x000fe40007ffe0ff */
.L_x_3981:
[----:B------:R-:W-:Y:S05]  /*4110*/  BSYNC B6 ;  /* 0x0000000000067941 */ /* 0x000fea0003800000 */
.L_x_3980:
        /* <DEDUP_REMOVED lines=258> */
.L_x_4082:
        /* <DEDUP_REMOVED lines=21> */
.L_x_4086:
[----:B------:R-:W2:Y:S02]  /*5290*/  LDG.E.U8 R2, [R2.64] ;  /* 0x0000002402027981 */ /* 0x000ea4000c1e1100 */
[----:B--2---:R-:W0:Y:S02]  /*52a0*/  I2F.U16 R0, R2 ;  /* 0x0000000200007306 */ /* 0x004e240000101000 */
[----:B0-----:R-:W-:-:S04]  /*52b0*/  F2FP.PACK_AB R0, RZ, R0 ;  /* 0x00000000ff00723e */ /* 0x001fc800000000ff */
[----:B------:R-:W-:Y:S01]  /*52c0*/  PRMT R19, R0, 0x7610, R19 ;  /* 0x0000761000137816 */ /* 0x000fe20000000013 */
[----:B------:R-:W-:Y:S05]  /*52d0*/  BRA `(.L_x_4088) ;  /* 0x00000ed000007947 */ /* 0x000fea0003800000 */
.L_x_4085:
        /* <DEDUP_REMOVED lines=11> */
.L_x_4090:
[----:B------:R-:W2:Y:S02]  /*5390*/  LDG.E R2, [R2.64] ;  /* 0x0000002402027981 */ /* 0x000ea4000c1e1900 */
[----:B--2---:R-:W0:Y:S02]  /*53a0*/  I2F R0, R2 ;  /* 0x0000000200007306 */ /* 0x004e240000201400 */
[----:B0-----:R-:W-:-:S04]  /*53b0*/  F2FP.PACK_AB R0, RZ, R0 ;  /* 0x00000000ff00723e */ /* 0x001fc800000000ff */
[----:B------:R-:W-:Y:S01]  /*53c0*/  PRMT R19, R0, 0x7610, R19 ;  /* 0x0000761000137816 */ /* 0x000fe20000000013 */
[----:B------:R-:W-:Y:S05]  /*53d0*/  BRA `(.L_x_4088) ;  /* 0x00000dd000007947 */ /* 0x000fea0003800000 */
.L_x_4089:
[----:B------:R-:W2:Y:S02]  /*53e0*/  LDG.E.U16 R2, [R2.64] ;  /* 0x0000002402027981 */ /* 0x000ea4000c1e1500 */
[----:B--2---:R-:W0:Y:S02]  /*53f0*/  I2F.S16 R0, R2 ;  /* 0x0000000200007306 */ /* 0x004e240000101400 */
[----:B0-----:R-:W-:-:S04]  /*5400*/  F2FP.PACK_AB R0, RZ, R0 ;  /* 0x00000000ff00723e */ /* 0x001fc800000000ff */
[----:B------:R-:W-:Y:S01]  /*5410*/  PRMT R19, R0, 0x7610, R19 ;  /* 0x0000761000137816 */ /* 0x000fe20000000013 */
[----:B------:R-:W-:Y:S05]  /*5420*/  BRA `(.L_x_4088) ;  /* 0x00000d8000007947 */ /* 0x000fea0003800000 */
.L_x_4084:
        /* <DEDUP_REMOVED lines=9> */
.L_x_4092:
[----:B------:R0:W5:Y:S01]  /*54c0*/  LDG.E.U16 R19, [R2.64] ;  /* 0x0000002402137981 */ /* 0x000162000c1e1500 */
[----:B------:R-:W-:Y:S05]  /*54d0*/  BRA `(.L_x_4088) ;  /* 0x00000cd000007947 */ /* 0x000fea0003800000 */
.L_x_4091:
        /* <DEDUP_REMOVED lines=9> */
.L_x_4094:
[----:B------:R0:W5:Y:S01]  /*5570*/  LDG.E.U16 R19, [R2.64] ;  /* 0x0000002402137981 */ /* 0x000162000c1e1500 */
[----:B------:R-:W-:Y:S05]  /*5580*/  BRA `(.L_x_4088) ;  /* 0x00000c2000007947 */ /* 0x000fea0003800000 */
.L_x_4093:
[----:B------:R-:W2:Y:S02]  /*5590*/  LDG.E.64 R2, [R2.64] ;  /* 0x0000002402027981 */ /* 0x000ea4000c1e1b00 */
[----:B--2---:R-:W0:Y:S01]  /*55a0*/  F2F.F32.F64 R0, R2 ;  /* 0x0000000200007310 */ /* 0x004e220000301000 */
[----:B------:R-:W0:-:S14]  /*55b0*/  DSETP.GEU.AND P0, PT, |R2|, c[0x2][0x0], PT ;  /* 0x008000000200762a */ /* 0x000e1c0003f0e200 */
[----:B0-----:R-:W-:-:S05]  /*55c0*/  @!P0 FMUL R0, R0, 1.175494350822287508e-38 ;  /* 0x0080000000008820 */ /* 0x001fca0000400000 */
[----:B------:R-:W-:-:S04]  /*55d0*/  F2FP.PACK_AB R0, RZ, R0 ;  /* 0x00000000ff00723e */ /* 0x000fc800000000ff */
[----:B------:R-:W-:Y:S01]  /*55e0*/  PRMT R19, R0, 0x7610, R19 ;  /* 0x0000761000137816 */ /* 0x000fe20000000013 */
[----:B------:R-:W-:Y:S05]  /*55f0*/  BRA `(.L_x_4088) ;  /* 0x00000bb000007947 */ /* 0x000fea0003800000 */
.L_x_4083:
        /* <DEDUP_REMOVED lines=14> */
.L_x_4097:
[----:B------:R-:W2:Y:S02]  /*56e0*/  LDG.E.64 R2, [R2.64] ;  /* 0x0000002402027981 */ /* 0x000ea4000c1e1b00 */
[----:B--2---:R-:W0:Y:S01]  /*56f0*/  F2F.F32.F64 R0, R2 ;  /* 0x0000000200007310 */ /* 0x004e220000301000 */
[----:B------:R-:W0:-:S14]  /*5700*/  DSETP.GEU.AND P0, PT, |R2|, c[0x2][0x0], PT ;  /* 0x008000000200762a */ /* 0x000e1c0003f0e200 */
[----:B0-----:R-:W-:-:S05]  /*5710*/  @!P0 FMUL R0, R0, 1.175494350822287508e-38 ;  /* 0x0080000000008820 */ /* 0x001fca0000400000 */
[----:B------:R-:W-:-:S04]  /*5720*/  F2FP.PACK_AB R0, RZ, R0 ;  /* 0x00000000ff00723e */ /* 0x000fc800000000ff */
[----:B------:R-:W-:Y:S01]  /*5730*/  PRMT R19, R0, 0x7610, R19 ;  /* 0x0000761000137816 */ /* 0x000fe20000000013 */
[----:B------:R-:W-:Y:S05]  /*5740*/  BRA `(.L_x_4088) ;  /* 0x00000a6000007947 */ /* 0x000fea0003800000 */
.L_x_4096:
        /* <DEDUP_REMOVED lines=28> */
.L_x_4099:
        /* <DEDUP_REMOVED lines=15> */
.L_x_4098:
[----:B------:R-:W2:Y:S02]  /*5a00*/  LDG.E.U16 R0, [R2.64] ;  /* 0x0000002402007981 */ /* 0x000ea4000c1e1500 */
[----:B--2---:R-:W-:-:S04]  /*5a10*/  PRMT R0, RZ, 0x5410, R0 ;  /* 0x00005410ff007816 */ /* 0x004fc80000000000 */
[----:B------:R-:W-:-:S04]  /*5a20*/  F2FP.PACK_AB R0, RZ, R0 ;  /* 0x00000000ff00723e */ /* 0x000fc800000000ff */
[----:B------:R-:W-:Y:S01]  /*5a30*/  PRMT R19, R0, 0x7610, R19 ;  /* 0x0000761000137816 */ /* 0x000fe20000000013 */
[----:B------:R-:W-:Y:S05]  /*5a40*/  BRA `(.L_x_4088) ;  /* 0x0000076000007947 */ /* 0x000fea0003800000 */
.L_x_4095:
        /* <DEDUP_REMOVED lines=12> */
.L_x_4102:
        /* <DEDUP_REMOVED lines=21> */
.L_x_4106:
[----:B------:R-:W-:Y:S05]  /*5c60*/  BSYNC B1 ;  /* 0x0000000000017941 */ /* 0x000fea0003800000 */
.L_x_4105:
[----:B------:R-:W-:Y:S01]  /*5c70*/  LEA R3, R0, 0x3b800000, 0x17 ;  /* 0x3b80000000037811 */ /* 0x000fe200078eb8ff */
[----:B------:R-:W-:-:S05]  /*5c80*/  IMAD.SHL.U32 R0, R2, 0x100000, RZ ;  /* 0x0010000002007824 */ /* 0x000fca00078e00ff */
[----:B------:R-:W-:Y:S02]  /*5c90*/  LOP3.LUT R0, R3, R0, R4, 0xfe, !PT ;  /* 0x0000000003007212 */ /* 0x000fe400078efe04 */
.L_x_4104:
[----:B------:R-:W-:Y:S05]  /*5ca0*/  BSYNC B0 ;  /* 0x0000000000007941 */ /* 0x000fea0003800000 */
.L_x_4103:
[----:B------:R-:W-:-:S04]  /*5cb0*/  F2FP.PACK_AB R0, RZ, R0 ;  /* 0x00000000ff00723e */ /* 0x000fc800000000ff */
[----:B------:R-:W-:Y:S01]  /*5cc0*/  PRMT R19, R0, 0x7610, R19 ;  /* 0x0000761000137816 */ /* 0x000fe20000000013 */
[----:B------:R-:W-:Y:S05]  /*5cd0*/  BRA `(.L_x_4088) ;  /* 0x000004d000007947 */ /* 0x000fea0003800000 */
.L_x_4101:
        /* <DEDUP_REMOVED lines=21> */
.L_x_4110:
[----:B------:R-:W-:Y:S05]  /*5e30*/  BSYNC B1 ;  /* 0x0000000000017941 */ /* 0x000fea0003800000 */
.L_x_4109:
[----:B------:R-:W-:Y:S01]  /*5e40*/  LEA R3, R0, 0x37800000, 0x17 ;  /* 0x3780000000037811 */ /* 0x000fe200078eb8ff */
[----:B------:R-:W-:-:S05]  /*5e50*/  IMAD.SHL.U32 R0, R2, 0x200000, RZ ;  /* 0x0020000002007824 */ /* 0x000fca00078e00ff */
[----:B------:R-:W-:Y:S02]  /*5e60*/  LOP3.LUT R0, R3, R0, R4, 0xfe, !PT ;  /* 0x0000000003007212 */ /* 0x000fe400078efe04 */
.L_x_4108:
[----:B------:R-:W-:Y:S05]  /*5e70*/  BSYNC B0 ;  /* 0x0000000000007941 */ /* 0x000fea0003800000 */
.L_x_4107:
[----:B------:R-:W-:-:S04]  /*5e80*/  F2FP.PACK_AB R0, RZ, R0 ;  /* 0x00000000ff00723e */ /* 0x000fc800000000ff */
[----:B------:R-:W-:Y:S01]  /*5e90*/  PRMT R19, R0, 0x7610, R19 ;  /* 0x0000761000137816 */ /* 0x000fe20000000013 */
[----:B------:R-:W-:Y:S05]  /*5ea0*/  BRA `(.L_x_4088) ;  /* 0x0000030000007947 */ /* 0x000fea0003800000 */
.L_x_4100:
        /* <DEDUP_REMOVED lines=14> */
.L_x_4114:
[----:B------:R-:W-:Y:S05]  /*5f90*/  BSYNC B0 ;  /* 0x0000000000007941 */ /* 0x000fea0003800000 */
.L_x_4113:
[----:B------:R-:W-:-:S04]  /*5fa0*/  F2FP.PACK_AB R0, RZ, R0 ;  /* 0x00000000ff00723e */ /* 0x000fc800000000ff */
[----:B------:R-:W-:Y:S01]  /*5fb0*/  PRMT R19, R0, 0x7610, R19 ;  /* 0x0000761000137816 */ /* 0x000fe20000000013 */
[----:B------:R-:W-:Y:S05]  /*5fc0*/  BRA `(.L_x_4088) ;  /* 0x000001e000007947 */ /* 0x000fea0003800000 */
.L_x_4087:
        /* <DEDUP_REMOVED lines=21> */
.L_x_4112:
[----:B------:R-:W2:Y:S02]  /*6120*/  LDG.E.64 R2, [R2.64] ;  /* 0x0000002402027981 */ /* 0x000ea4000c1e1b00 */
[----:B--2---:R-:W0:Y:S02]  /*6130*/  I2F.U64 R0, R2 ;  /* 0x0000000200007312 */ /* 0x004e240000301000 */
[----:B0-----:R-:W-:-:S04]  /*6140*/  F2FP.PACK_AB R0, RZ, R0 ;  /* 0x00000000ff00723e */ /* 0x001fc800000000ff */
[----:B------:R-:W-:Y:S01]  /*6150*/  PRMT R19, R0, 0x7610, R19 ;  /* 0x0000761000137816 */ /* 0x000fe20000000013 */
[----:B------:R-:W-:Y:S05]  /*6160*/  BRA `(.L_x_4088) ;  /* 0x0000004000007947 */ /* 0x000fea0003800000 */
.L_x_4111:
[----:B------:R-:W2:Y:S02]  /*6170*/  LDG.E R2, [R2.64] ;  /* 0x0000002402027981 */ /* 0x000ea4000c1e1900 */
[----:B--2---:R-:W0:Y:S02]  /*6180*/  I2F.U32 R0, R2 ;  /* 0x0000000200007306 */ /* 0x004e240000201000 */
[----:B0-----:R-:W-:-:S04]  /*6190*/  F2FP.PACK_AB R0, RZ, R0 ;  /* 0x00000000ff00723e */ /* 0x001fc800000000ff */
[----:B------:R-:W-:Y:S02]  /*61a0*/  PRMT R19, R0, 0x7610, R19 ;  /* 0x0000761000137816 */ /* 0x000fe40000000013 */
.L_x_4088:
        /* <DEDUP_REMOVED lines=19> */
.L_x_4118:
[----:B------:R-:W2:Y:S02]  /*62e0*/  LDG.E.U8 R2, [R2.64] ;  /* 0x0000002402027981 */ /* 0x000ea4000c1e1100 */
[----:B--2---:R-:W0:Y:S02]  /*62f0*/  I2F.U16 R0, R2 ;  /* 0x0000000200007306 */ /* 0x004e240000101000 */
[----:B0-----:R-:W-:-:S04]  /*6300*/  F2FP.PACK_AB R0, RZ, R0 ;  /* 0x00000000ff00723e */ /* 0x001fc800000000ff */
[----:B------:R-:W-:Y:S01]  /*6310*/  PRMT R5, R0, 0x7610, R5 ;  /* 0x0000761000057816 */ /* 0x000fe20000000005 */
[----:B------:R-:W-:Y:S05]  /*6320*/  BRA `(.L_x_4120) ;  /* 0x00000ec000007947 */ /* 0x000fea0003800000 */
.L_x_4117:
        /* <DEDUP_REMOVED lines=11> */
.L_x_4122:
[----:B------:R-:W2:Y:S02]  /*63e0*/  LDG.E R2, [R2.64] ;  /* 0x0000002402027981 */ /* 0x000ea4000c1e1900 */
[----:B--2---:R-:W0:Y:S02]  /*63f0*/  I2F R0, R2 ;  /* 0x0000000200007306 */ /* 0x004e240000201400 */
[----:B0-----:R-:W-:-:S04]  /*6400*/  F2FP.PACK_AB R0, RZ, R0 ;  /* 0x00000000ff00723e */ /* 0x001fc800000000ff */
[----:B------:R-:W-:Y:S01]  /*6410*/  PRMT R5, R0, 0x7610, R5 ;  /* 0x0000761000057816 */ /* 0x000fe20000000005 */
[----:B------:R-:W-:Y:S05]  /*6420*/  BRA `(.L_x_4120) ;  /* 0x00000dc000007947 */ /* 0x000fea0003800000 */
.L_x_4121:
[----:B------:R-:W2:Y:S02]  /*6430*/  LDG.E.U16 R2, [R2.64] ;  /* 0x0000002402027981 */ /* 0x000ea4000c1e1500 */
[----:B--2---:R-:W0:Y:S02]  /*6440*/  I2F.S16 R0, R2 ;  /* 0x0000000200007306 */ /* 0x004e240000101400 */
[----:B0-----:R-:W-:-:S04]  /*6450*/  F2FP.PACK_AB R0, RZ, R0 ;  /* 0x00000000ff00723e */ /* 0x001fc800000000ff */
[----:B------:R-:W-:Y:S01]  /*6460*/  PRMT R5, R0, 0x7610, R5 ;  /* 0x0000761000057816 */ /* 0x000fe20000000005 */
[----:B------:R-:W-:Y:S05]  /*6470*/  BRA `(.L_x_4120) ;  /* 0x00000d7000007947 */ /* 0x000fea0003800000 */
.L_x_4116:
        /* <DEDUP_REMOVED lines=9> */
.L_x_4124:
[----:B------:R0:W5:Y:S01]  /*6510*/  LDG.E.U16 R5, [R2.64] ;  /* 0x0000002402057981 */ /* 0x000162000c1e1500 */
[----:B------:R-:W-:Y:S05]  /*6520*/  BRA `(.L_x_4120) ;  /* 0x00000cc000007947 */ /* 0x000fea0003800000 */
.L_x_4123:
        /* <DEDUP_REMOVED lines=9> */
.L_x_4126:
[----:B------:R0:W5:Y:S01]  /*65c0*/  LDG.E.U16 R5, [R2.64] ;  /* 0x0000002402057981 */ /* 0x000162000c1e1500 */
[----:B------:R-:W-:Y:S05]  /*65d0*/  BRA `(.L_x_4120) ;  /* 0x00000c1000007947 */ /* 0x000fea0003800000 */
.L_x_4125:
[----:B------:R-:W2:Y:S02]  /*65e0*/  LDG.E.64 R2, [R2.64] ;  /* 0x0000002402027981 */ /* 0x000ea4000c1e1b00 */
[----:B--2---:R-:W0:Y:S01]  /*65f0*/  F2F.F32.F64 R0, R2 ;  /* 0x0000000200007310 */ /* 0x004e220000301000 */
[----:B------:R-:W0:-:S14]  /*6600*/  DSETP.GEU.AND P0, PT, |R2|, c[0x2][0x0], PT ;  /* 0x008000000200762a */ /* 0x000e1c0003f0e200 */
[----:B0-----:R-:W-:-:S05]  /*6610*/  @!P0 FMUL R0, R0, 1.175494350822287508e-38 ;  /* 0x0080000000008820 */ /* 0x001fca0000400000 */
[----:B------:R-:W-:-:S04]  /*6620*/  F2FP.PACK_AB R0, RZ, R0 ;  /* 0x00000000ff00723e */ /* 0x000fc800000000ff */
[----:B------:R-:W-:Y:S01]  /*6630*/  PRMT R5, R0, 0x7610, R5 ;  /* 0x0000761000057816 */ /* 0x000fe20000000005 */
[----:B------:R-:W-:Y:S05]  /*6640*/  BRA `(.L_x_4120) ;  /* 0x00000ba000007947 */ /* 0x000fea0003800000 */
.L_x_4115:
        /* <DEDUP_REMOVED lines=14> */
.L_x_4129:
[----:B------:R-:W2:Y:S02]  /*6730*/  LDG.E.64 R2, [R2.64] ;  /* 0x0000002402027981 */ /* 0x000ea4000c1e1b00 */
[----:B--2---:R-:W0:Y:S01]  /*6740*/  F2F.F32.F64 R0, R2 ;  /* 0x0000000200007310 */ /* 0x004e220000301000 */
[----:B------:R-:W0:-:S14]  /*6750*/  DSETP.GEU.AND P0, PT, |R2|, c[0x2][0x0], PT ;  /* 0x008000000200762a */ /* 0x000e1c0003f0e200 */
[----:B0-----:R-:W-:-:S05]  /*6760*/  @!P0 FMUL R0, R0, 1.175494350822287508e-38 ;  /* 0x0080000000008820 */ /* 0x001fca0000400000 */
[----:B------:R-:W-:-:S04]  /*6770*/  F2FP.PACK_AB R0, RZ, R0 ;  /* 0x00000000ff00723e */ /* 0x000fc800000000ff */
[----:B------:R-:W-:Y:S01]  /*6780*/  PRMT R5, R0, 0x7610, R5 ;  /* 0x0000761000057816 */ /* 0x000fe20000000005 */
[----:B------:R-:W-:Y:S05]  /*6790*/  BRA `(.L_x_4120) ;  /* 0x00000a5000007947 */ /* 0x000fea0003800000 */
.L_x_4128:
        /* <DEDUP_REMOVED lines=27> */
.L_x_4131:
        /* <DEDUP_REMOVED lines=15> */
.L_x_4130:
[----:B------:R-:W2:Y:S02]  /*6a40*/  LDG.E.U16 R0, [R2.64] ;  /* 0x0000002402007981 */ /* 0x000ea4000c1e1500 */
[----:B--2---:R-:W-:-:S04]  /*6a50*/  PRMT R0, RZ, 0x5410, R0 ;  /* 0x00005410ff007816 */ /* 0x004fc80000000000 */
[----:B------:R-:W-:-:S04]  /*6a60*/  F2FP.PACK_AB R0, RZ, R0 ;  /* 0x00000000ff00723e */ /* 0x000fc800000000ff */
[----:B------:R-:W-:Y:S01]  /*6a70*/  PRMT R5, R0, 0x7610, R5 ;  /* 0x0000761000057816 */ /* 0x000fe20000000005 */
[----:B------:R-:W-:Y:S05]  /*6a80*/  BRA `(.L_x_4120) ;  /* 0x0000076000007947 */ /* 0x000fea0003800000 */
.L_x_4127:
        /* <DEDUP_REMOVED lines=12> */
.L_x_4134:
        /* <DEDUP_REMOVED lines=21> */
.L_x_4138:
[----:B------:R-:W-:Y:S05]  /*6ca0*/  BSYNC B1 ;  /* 0x0000000000017941 */ /* 0x000fea0003800000 */
.L_x_4137:
[----:B------:R-:W-:Y:S01]  /*6cb0*/  LEA R3, R0, 0x3b800000, 0x17 ;  /* 0x3b80000000037811 */ /* 0x000fe200078eb8ff */
[----:B------:R-:W-:-:S05]  /*6cc0*/  IMAD.SHL.U32 R0, R2, 0x100000, RZ ;  /* 0x0010000002007824 */ /* 0x000fca00078e00ff */
[----:B------:R-:W-:Y:S02]  /*6cd0*/  LOP3.LUT R0, R3, R0, R4, 0xfe, !PT ;  /* 0x0000000003007212 */ /* 0x000fe400078efe04 */
.L_x_4136:
[----:B------:R-:W-:Y:S05]  /*6ce0*/  BSYNC B0 ;  /* 0x0000000000007941 */ /* 0x000fea0003800000 */
.L_x_4135:
[----:B------:R-:W-:-:S04]  /*6cf0*/  F2FP.PACK_AB R0, RZ, R0 ;  /* 0x00000000ff00723e */ /* 0x000fc800000000ff */
[----:B------:R-:W-:Y:S01]  /*6d00*/  PRMT R5, R0, 0x7610, R5 ;  /* 0x0000761000057816 */ /* 0x000fe20000000005 */
[----:B------:R-:W-:Y:S05]  /*6d10*/  BRA `(.L_x_4120) ;  /* 0x000004d000007947 */ /* 0x000fea0003800000 */
.L_x_4133:
        /* <DEDUP_REMOVED lines=21> */
.L_x_4142:
[----:B------:R-:W-:Y:S05]  /*6e70*/  BSYNC B1 ;  /* 0x0000000000017941 */ /* 0x000fea0003800000 */
.L_x_4141:
[----:B------:R-:W-:Y:S01]  /*6e80*/  LEA R3, R0, 0x37800000, 0x17 ;  /* 0x3780000000037811 */ /* 0x000fe200078eb8ff */
[----:B------:R-:W-:-:S05]  /*6e90*/  IMAD.SHL.U32 R0, R2, 0x200000, RZ ;  /* 0x0020000002007824 */ /* 0x000fca00078e00ff */
[----:B------:R-:W-:Y:S02]  /*6ea0*/  LOP3.LUT R0, R3, R0, R4, 0xfe, !PT ;  /* 0x0000000003007212 */ /* 0x000fe400078efe04 */
.L_x_4140:
[----:B------:R-:W-:Y:S05]  /*6eb0*/  BSYNC B0 ;  /* 0x0000000000007941 */ /* 0x000fea0003800000 */
.L_x_4139:
[----:B------:R-:W-:-:S04]  /*6ec0*/  F2FP.PACK_AB R0, RZ, R0 ;  /* 0x00000000ff00723e */ /* 0x000fc800000000ff */
[----:B------:R-:W-:Y:S01]  /*6ed0*/  PRMT R5, R0, 0x7610, R5 ;  /* 0x0000761000057816 */ /* 0x000fe20000000005 */
[----:B------:R-:W-:Y:S05]  /*6ee0*/  BRA `(.L_x_4120) ;  /* 0x0000030000007947 */ /* 0x000fea0003800000 */
.L_x_4132:
        /* <DEDUP_REMOVED lines=14> */
.L_x_4146:
[----:B------:R-:W-:Y:S05]  /*6fd0*/  BSYNC B0 ;  /* 0x0000000000007941 */ /* 0x000fea0003800000 */
.L_x_4145:
[----:B------:R-:W-:-:S04]  /*6fe0*/  F2FP.PACK_AB R0, RZ, R0 ;  /* 0x00000000ff00723e */ /* 0x000fc800000000ff */
[----:B------:R-:W-:Y:S01]  /*6ff0*/  PRMT R5, R0, 0x7610, R5 ;  /* 0x0000761000057816 */ /* 0x000fe20000000005 */
[----:B------:R-:W-:Y:S05]  /*7000*/  BRA `(.L_x_4120) ;  /* 0x000001e000007947 */ /* 0x000fea0003800000 */
.L_x_4119:
        /* <DEDUP_REMOVED lines=21> */
.L_x_4144:
[----:B------:R-:W2:Y:S02]  /*7160*/  LDG.E.64 R2, [R2.64] ;  /* 0x0000002402027981 */ /* 0x000ea4000c1e1b00 */
[----:B--2---:R-:W0:Y:S02]  /*7170*/  I2F.U64 R0, R2 ;  /* 0x0000000200007312 */ /* 0x004e240000301000 */
[----:B0-----:R-:W-:-:S04]  /*7180*/  F2FP.PACK_AB R0, RZ, R0 ;  /* 0x00000000ff00723e */ /* 0x001fc800000000ff */
[----:B------:R-:W-:Y:S01]  /*7190*/  PRMT R5, R0, 0x7610, R5 ;  /* 0x0000761000057816 */ /* 0x000fe20000000005 */
[----:B------:R-:W-:Y:S05]  /*71a0*/  BRA `(.L_x_4120) ;  /* 0x0000004000007947 */ /* 0x000fea0003800000 */
.L_x_4143:
[----:B------:R-:W2:Y:S02]  /*71b0*/  LDG.E R2, [R2.64] ;  /* 0x0000002402027981 */ /* 0x000ea4000c1e1900 */
[----:B--2---:R-:W0:Y:S02]  /*71c0*/  I2F.U32 R0, R2 ;  /* 0x0000000200007306 */ /* 0x004e240000201000 */
[----:B0-----:R-:W-:-:S04]  /*71d0*/  F2FP.PACK_AB R0, RZ, R0 ;  /* 0x00000000ff00723e */ /* 0x001fc800000000ff */
[----:B------:R-:W-:Y:S02]  /*71e0*/  PRMT R5, R0, 0x7610, R5 ;  /* 0x0000761000057816 */ /* 0x000fe40000000005 */
.L_x_4120:
        /* <DEDUP_REMOVED lines=21> */
.L_x_4150:
[----:B------:R-:W-:-:S06]  /*7340*/  HADD2.F32 R3, -RZ, R5.H0_H0 ;  /* 0x20000005ff037230 */ /* 0x000fcc0000004100 */
[----:B------:R-:W0:Y:S02]  /*7350*/  F2I.S64.TRUNC R2, R3 ;  /* 0x0000000300027311 */ /* 0x000e24000020d900 */
[----:B0-----:R0:W-:Y:S01]  /*7360*/  STG.E.U8 [R16.64], R2 ;  /* 0x0000000210007986 */ /* 0x0011e2000c101124 */
[----:B------:R-:W-:Y:S05]  /*7370*/  BRA `(.L_x_4152) ;  /* 0x00000e4000007947 */ /* 0x000fea0003800000 */
.L_x_4149:
        /* <DEDUP_REMOVED lines=10> */
.L_x_4154:
[----:B------:R-:W-:-:S06]  /*7420*/  HADD2.F32 R5, -RZ, R5.H0_H0 ;  /* 0x20000005ff057230 */ /* 0x000fcc0000004100 */
[----:B------:R-:W0:Y:S02]  /*7430*/  F2I.FTZ.TRUNC.NTZ R5, R5 ;  /* 0x0000000500057305 */ /* 0x000e24000021f100 */
[----:B0-----:R0:W-:Y:S01]  /*7440*/  STG.E [R16.64], R5 ;  /* 0x0000000510007986 */ /* 0x0011e2000c101924 */
[----:B------:R-:W-:Y:S05]  /*7450*/  BRA `(.L_x_4152) ;  /* 0x00000d6000007947 */ /* 0x000fea0003800000 */
.L_x_4153:
[----:B------:R-:W-:-:S06]  /*7460*/  HADD2.F32 R5, -RZ, R5.H0_H0 ;  /* 0x20000005ff057230 */ /* 0x000fcc0000004100 */
[----:B------:R-:W0:Y:S02]  /*7470*/  F2I.FTZ.TRUNC.NTZ R5, R5 ;  /* 0x0000000500057305 */ /* 0x000e24000021f100 */
[----:B0-----:R0:W-:Y:S01]  /*7480*/  STG.E.U16 [R16.64], R5 ;  /* 0x0000000510007986 */ /* 0x0011e2000c101524 */
[----:B------:R-:W-:Y:S05]  /*7490*/  BRA `(.L_x_4152) ;  /* 0x00000d2000007947 */ /* 0x000fea0003800000 */
.L_x_4148:
        /* <DEDUP_REMOVED lines=9> */
.L_x_4156:
[----:B------:R0:W-:Y:S01]  /*7530*/  STG.E.U16 [R16.64], R5 ;  /* 0x0000000510007986 */ /* 0x0001e2000c101524 */
[----:B------:R-:W-:Y:S05]  /*7540*/  BRA `(.L_x_4152) ;  /* 0x00000c7000007947 */ /* 0x000fea0003800000 */
.L_x_4155:
        /* <DEDUP_REMOVED lines=10> */
.L_x_4158:
[----:B------:R-:W-:-:S05]  /*75f0*/  HADD2.F32 R0, -RZ, R5.H0_H0 ;  /* 0x20000005ff007230 */ /* 0x000fca0000004100 */
[----:B------:R-:W-:-:S04]  /*7600*/  F2FP.PACK_AB R0, RZ, R0 ;  /* 0x00000000ff00723e */ /* 0x000fc800000000ff */
[----:B------:R-:W-:-:S05]  /*7610*/  PRMT R0, R0, 0x5410, RZ ;  /* 0x0000541000007816 */ /* 0x000fca00000000ff */
[----:B------:R0:W-:Y:S01]  /*7620*/  STG.E [R16.64], R0 ;  /* 0x0000000010007986 */ /* 0x0001e2000c101924 */
[----:B------:R-:W-:Y:S05]  /*7630*/  BRA `(.L_x_4152) ;  /* 0x00000b8000007947 */ /* 0x000fea0003800000 */
.L_x_4157:
[----:B------:R-:W-:-:S05]  /*7640*/  HADD2.F32 R2, -RZ, R5.H0_H0 ;  /* 0x20000005ff027230 */ /* 0x000fca0000004100 */
[----:B------:R-:W-:-:S06]  /*7650*/  FMUL.FTZ R2, R2, 1 ;  /* 0x3f80000002027820 */ /* 0x000fcc0000410000 */
[----:B------:R-:W0:Y:S02]  /*7660*/  F2F.F64.F32 R2, R2 ;  /* 0x0000000200027310 */ /* 0x000e240000201800 */
[----:B0-----:R0:W-:Y:S01]  /*7670*/  STG.E.64 [R16.64], R2 ;  /* 0x0000000210007986 */ /* 0x0011e2000c101b24 */
[----:B------:R-:W-:Y:S05]  /*7680*/  BRA `(.L_x_4152) ;  /* 0x00000b3000007947 */ /* 0x000fea0003800000 */
.L_x_4147:
        /* <DEDUP_REMOVED lines=13> */
.L_x_4161:
[----:B------:R-:W-:Y:S01]  /*7760*/  HADD2.F32 R5, -RZ, R5.H0_H0 ;  /* 0x20000005ff057230 */ /* 0x000fe20000004100 */
[----:B------:R-:W-:-:S04]  /*7770*/  CS2R R6, SRZ ;  /* 0x0000000000067805 */ /* 0x000fc8000001ff00 */
[----:B------:R-:W-:-:S06]  /*7780*/  FMUL.FTZ R5, R5, 1 ;  /* 0x3f80000005057820 */ /* 0x000fcc0000410000 */
[----:B------:R-:W0:Y:S02]  /*7790*/  F2F.F64.F32 R4, R5 ;  /* 0x0000000500047310 */ /* 0x000e240000201800 */
[----:B0-----:R0:W-:Y:S01]  /*77a0*/  STG.E.128 [R16.64], R4 ;  /* 0x0000000410007986 */ /* 0x0011e2000c101d24 */
[----:B------:R-:W-:Y:S05]  /*77b0*/  BRA `(.L_x_4152) ;  /* 0x00000a0000007947 */ /* 0x000fea0003800000 */
.L_x_4160:
        /* <DEDUP_REMOVED lines=21> */
.L_x_4165:
[----:B------:R-:W-:Y:S05]  /*7910*/  BSYNC B0 ;  /* 0x0000000000007941 */ /* 0x000fea0003800000 */
.L_x_4164:
[----:B------:R-:W-:-:S05]  /*7920*/  LOP3.LUT R3, R0, R3, RZ, 0xfc, !PT ;  /* 0x0000000300037212 */ /* 0x000fca00078efcff */
[----:B------:R0:W-:Y:S01]  /*7930*/  STG.E.U8 [R16.64], R3 ;  /* 0x0000000310007986 */ /* 0x0001e2000c101124 */
[----:B------:R-:W-:Y:S05]  /*7940*/  BRA `(.L_x_4152) ;  /* 0x0000087000007947 */ /* 0x000fea0003800000 */
.L_x_4163:
        /* <DEDUP_REMOVED lines=13> */
.L_x_4167:
[----:B------:R-:W-:Y:S01]  /*7a20*/  IMAD.MOV.U32 R0, RZ, RZ, 0x7f ;  /* 0x0000007fff007424 */ /* 0x000fe200078e00ff */
[----:B------:R-:W-:-:S04]  /*7a30*/  ISETP.GT.U32.AND P0, PT, R2, 0x7f800000, PT ;  /* 0x7f8000000200780c */ /* 0x000fc80003f04070 */
[----:B------:R-:W-:-:S04]  /*7a40*/  SEL R0, R0, 0x7c, P0 ;  /* 0x0000007c00007807 */ /* 0x000fc80000000000 */
.L_x_4168:
[----:B------:R-:W-:Y:S05]  /*7a50*/  BSYNC B0 ;  /* 0x0000000000007941 */ /* 0x000fea0003800000 */
.L_x_4166:
[----:B------:R-:W-:-:S04]  /*7a60*/  LOP3.LUT R2, R5, 0x80000000, RZ, 0xc0, !PT ;  /* 0x8000000005027812 */ /* 0x000fc800078ec0ff */
[----:B------:R-:W-:-:S04]  /*7a70*/  SHF.R.U32.HI R3, RZ, 0x18, R2 ;  /* 0x00000018ff037819 */ /* 0x000fc80000011602 */
[----:B------:R-:W-:-:S05]  /*7a80*/  LOP3.LUT R3, R0, R3, RZ, 0xfc, !PT ;  /* 0x0000000300037212 */ /* 0x000fca00078efcff */
[----:B------:R0:W-:Y:S01]  /*7a90*/  STG.E.U8 [R16.64], R3 ;  /* 0x0000000310007986 */ /* 0x0001e2000c101124 */
[----:B------:R-:W-:Y:S05]  /*7aa0*/  BRA `(.L_x_4152) ;  /* 0x0000071000007947 */ /* 0x000fea0003800000 */
.L_x_4162:
[----:B------:R-:W-:-:S05]  /*7ab0*/  HADD2.F32 R0, -RZ, R5.H0_H0 ;  /* 0x20000005ff007230 */ /* 0x000fca0000004100 */
[----:B------:R-:W-:-:S05]  /*7ac0*/  F2FP.BF16.PACK_AB R0, RZ, R0 ;  /* 0x00000000ff00723e */ /* 0x000fca00000010ff */
[----:B------:R0:W-:Y:S01]  /*7ad0*/  STG.E.U16 [R16.64], R0 ;  /* 0x0000000010007986 */ /* 0x0001e2000c101524 */
[----:B------:R-:W-:Y:S05]  /*7ae0*/  BRA `(.L_x_4152) ;  /* 0x000006d000007947 */ /* 0x000fea0003800000 */
.L_x_4159:
        /* <DEDUP_REMOVED lines=12> */
.L_x_4171:
        /* <DEDUP_REMOVED lines=17> */
.L_x_4174:
[----:B------:R-:W-:-:S04]  /*7cc0*/  LOP3.LUT R2, R5, 0x80000000, RZ, 0xc0, !PT ;  /* 0x8000000005027812 */ /* 0x000fc800078ec0ff */
[----:B------:R-:W-:-:S04]  /*7cd0*/  SHF.R.U32.HI R3, RZ, 0x18, R2 ;  /* 0x00000018ff037819 */ /* 0x000fc80000011602 */
[----:B------:R-:W-:-:S04]  /*7ce0*/  LOP3.LUT R0, R0, R3, RZ, 0xfc, !PT ;  /* 0x0000000300007212 */ /* 0x000fc800078efcff */
[----:B------:R-:W-:Y:S02]  /*7cf0*/  PRMT R8, R0, 0x7610, R8 ;  /* 0x0000761000087816 */ /* 0x000fe40000000008 */
.L_x_4173:
[----:B------:R-:W-:Y:S05]  /*7d00*/  BSYNC B0 ;  /* 0x0000000000007941 */ /* 0x000fea0003800000 */
.L_x_4172:
[----:B------:R0:W-:Y:S01]  /*7d10*/  STG.E.U8 [R16.64], R8 ;  /* 0x0000000810007986 */ /* 0x0001e2000c101124 */
[----:B------:R-:W-:Y:S05]  /*7d20*/  BRA `(.L_x_4152) ;  /* 0x0000049000007947 */ /* 0x000fea0003800000 */
.L_x_4170:
        /* <DEDUP_REMOVED lines=17> */
.L_x_4177:
[----:B------:R-:W-:-:S04]  /*7e40*/  LOP3.LUT R2, R5, 0x80000000, RZ, 0xc0, !PT ;  /* 0x8000000005027812 */ /* 0x000fc800078ec0ff */
[----:B------:R-:W-:-:S04]  /*7e50*/  SHF.R.U32.HI R3, RZ, 0x18, R2 ;  /* 0x00000018ff037819 */ /* 0x000fc80000011602 */
[----:B------:R-:W-:-:S04]  /*7e60*/  LOP3.LUT R0, R0, R3, RZ, 0xfc, !PT ;  /* 0x0000000300007212 */ /* 0x000fc800078efcff */
[----:B------:R-:W-:Y:S02]  /*7e70*/  PRMT R8, R0, 0x7610, R8 ;  /* 0x0000761000087816 */ /* 0x000fe40000000008 */
.L_x_4176:
[----:B------:R-:W-:Y:S05]  /*7e80*/  BSYNC B0 ;  /* 0x0000000000007941 */ /* 0x000fea0003800000 */
.L_x_4175:
[----:B------:R0:W-:Y:S01]  /*7e90*/  STG.E.U8 [R16.64], R8 ;  /* 0x0000000810007986 */ /* 0x0001e2000c101124 */
[----:B------:R-:W-:Y:S05]  /*7ea0*/  BRA `(.L_x_4152) ;  /* 0x0000031000007947 */ /* 0x000fea0003800000 */
.L_x_4169:
        /* <DEDUP_REMOVED lines=22> */
.L_x_4151:
        /* <DEDUP_REMOVED lines=20> */
.L_x_4179:
[----:B------:R-:W-:-:S06]  /*8150*/  HADD2.F32 R2, -RZ, R5.H0_H0 ;  /* 0x20000005ff027230 */ /* 0x000fcc0000004100 */
[----:B------:R-:W0:Y:S02]  /*8160*/  F2I.U64.TRUNC R2, R2 ;  /* 0x0000000200027311 */ /* 0x000e24000020d800 */
[----:B0-----:R0:W-:Y:S01]  /*8170*/  STG.E.64 [R16.64], R2 ;  /* 0x0000000210007986 */ /* 0x0011e2000c101b24 */
[----:B------:R-:W-:Y:S05]  /*8180*/  BRA `(.L_x_4152) ;  /* 0x0000003000007947 */ /* 0x000fea0003800000 */
.L_x_4178:
[----:B------:R-:W-:-:S06]  /*8190*/  HADD2.F32 R5, -RZ, R5.H0_H0 ;  /* 0x20000005ff057230 */ /* 0x000fcc0000004100 */
[----:B------:R-:W0:Y:S02]  /*81a0*/  F2I.FTZ.U32.TRUNC.NTZ R5, R5 ;  /* 0x0000000500057305 */ /* 0x000e24000021f000 */
[----:B0-----:R0:W-:Y:S02]  /*81b0*/  STG.E [R16.64], R5 ;  /* 0x0000000510007986 */ /* 0x0011e4000c101924 */
.L_x_4152:
        /* <DEDUP_REMOVED lines=258> */
.L_x_4180:
        /* <DEDUP_REMOVED lines=21> */
.L_x_4184:
[----:B------:R-:W2:Y:S02]  /*9330*/  LDG.E.U8 R2, [R2.64] ;  /* 0x0000002402027981 */ /* 0x000ea4000c1e1100 */
[----:B--2---:R-:W0:Y:S02]  /*9340*/  I2F.U16 R0, R2 ;  /* 0x0000000200007306 */ /* 0x004e240000101000 */
[----:B0-----:R-:W-:-:S04]  /*9350*/  F2FP.PACK_AB R0, RZ, R0 ;  /* 0x00000000ff00723e */ /* 0x001fc800000000ff */
[----:B------:R-:W-:Y:S01]  /*9360*/  PRMT R19, R0, 0x7610, R19 ;  /* 0x0000761000137816 */ /* 0x000fe20000000013 */
[----:B------:R-:W-:Y:S05]  /*9370*/  BRA `(.L_x_4186) ;  /* 0x00000ed000007947 */ /* 0x000fea0003800000 */
.L_x_4183:
        /* <DEDUP_REMOVED lines=11> */
.L_x_4188:
[----:B------:R-:W2:Y:S02]  /*9430*/  LDG.E R2, [R2.64] ;  /* 0x0000002402027981 */ /* 0x000ea4000c1e1900 */
[----:B--2---:R-:W0:Y:S02]  /*9440*/  I2F R0, R2 ;  /* 0x0000000200007306 */ /* 0x004e240000201400 */
[----:B0-----:R-:W-:-:S04]  /*9450*/  F2FP.PACK_AB R0, RZ, R0 ;  /* 0x00000000ff00723e */ /* 0x001fc800000000ff */
[----:B------:R-:W-:Y:S01]  /*9460*/  PRMT R19, R0, 0x7610, R19 ;  /* 0x0000761000137816 */ /* 0x000fe20000000013 */
[----:B------:R-:W-:Y:S05]  /*9470*/  BRA `(.L_x_4186) ;  /* 0x00000dd000007947 */ /* 0x000fea0003800000 */
.L_x_4187:
[----:B------:R-:W2:Y:S02]  /*9480*/  LDG.E.U16 R2, [R2.64] ;  /* 0x0000002402027981 */ /* 0x000ea4000c1e1500 */
[----:B--2---:R-:W0:Y:S02]  /*9490*/  I2F.S16 R0, R2 ;  /* 0x0000000200007306 */ /* 0x004e240000101400 */
[----:B0-----:R-:W-:-:S04]  /*94a0*/  F2FP.PACK_AB R0, RZ, R0 ;  /* 0x00000000ff00723e */ /* 0x001fc800000000ff */
[----:B------:R-:W-:Y:S01]  /*94b0*/  PRMT R19, R0, 0x7610, R19 ;  /* 0x0000761000137816 */ /* 0x000fe20000000013 */
[----:B------:R-:W-:Y:S05]  /*94c0*/  BRA `(.L_x_4186) ;  /* 0x00000d8000007947 */ /* 0x000fea0003800000 */
.L_x_4182:
        /* <DEDUP_REMOVED lines=9> */
.L_x_4190:
[----:B------:R0:W5:Y:S01]  /*9560*/  LDG.E.U16 R19, [R2.64] ;  /* 0x0000002402137981 */ /* 0x000162000c1e1500 */
[----:B------:R-:W-:Y:S05]  /*9570*/  BRA `(.L_x_4186) ;  /* 0x00000cd000007947 */ /* 0x000fea0003800000 */
.L_x_4189:
        /* <DEDUP_REMOVED lines=9> */
.L_x_4192:
[----:B------:R0:W5:Y:S01]  /*9610*/  LDG.E.U16 R19, [R2.64] ;  /* 0x0000002402137981 */ /* 0x000162000c1e1500 */
[----:B------:R-:W-:Y:S05]  /*9620*/  BRA `(.L_x_4186) ;  /* 0x00000c2000007947 */ /* 0x000fea0003800000 */
.L_x_4191:
[----:B------:R-:W2:Y:S02]  /*9630*/  LDG.E.64 R2, [R2.64] ;  /* 0x0000002402027981 */ /* 0x000ea4000c1e1b00 */
[----:B--2---:R-:W0:Y:S01]  /*9640*/  F2F.F32.F64 R0, R2 ;  /* 0x0000000200007310 */ /* 0x004e220000301000 */
[----:B------:R-:W0:-:S14]  /*9650*/  DSETP.GEU.AND P0, PT, |R2|, c[0x2][0x0], PT ;  /* 0x008000000200762a */ /* 0x000e1c0003f0e200 */
[----:B0-----:R-:W-:-:S05]  /*9660*/  @!P0 FMUL R0, R0, 1.175494350822287508e-38 ;  /* 0x0080000000008820 */ /* 0x001fca0000400000 */
[----:B------:R-:W-:-:S04]  /*9670*/  F2FP.PACK_AB R0, RZ, R0 ;  /* 0x00000000ff00723e */ /* 0x000fc800000000ff */
[----:B------:R-:W-:Y:S01]  /*9680*/  PRMT R19, R0, 0x7610, R19 ;  /* 0x0000761000137816 */ /* 0x000fe20000000013 */
[----:B------:R-:W-:Y:S05]  /*9690*/  BRA `(.L_x_4186) ;  /* 0x00000bb000007947 */ /* 0x000fea0003800000 */
.L_x_4181:
        /* <DEDUP_REMOVED lines=14> */
.L_x_4195:
[----:B------:R-:W2:Y:S02]  /*9780*/  LDG.E.64 R2, [R2.64] ;  /* 0x0000002402027981 */ /* 0x000ea4000c1e1b00 */
[----:B--2---:R-:W0:Y:S01]  /*9790*/  F2F.F32.F64 R0, R2 ;  /* 0x0000000200007310 */ /* 0x004e220000301000 */
[----:B------:R-:W0:-:S14]  /*97a0*/  DSETP.GEU.AND P0, PT, |R2|, c[0x2][0x0], PT ;  /* 0x008000000200762a */ /* 0x000e1c0003f0e200 */
[----:B0-----:R-:W-:-:S05]  /*97b0*/  @!P0 FMUL R0, R0, 1.175494350822287508e-38 ;  /* 0x0080000000008820 */ /* 0x001fca0000400000 */
[----:B------:R-:W-:-:S04]  /*97c0*/  F2FP.PACK_AB R0, RZ, R0 ;  /* 0x00000000ff00723e */ /* 0x000fc800000000ff */
[----:B------:R-:W-:Y:S01]  /*97d0*/  PRMT R19, R0, 0x7610, R19 ;  /* 0x0000761000137816 */ /* 0x000fe20000000013 */
[----:B------:R-:W-:Y:S05]  /*97e0*/  BRA `(.L_x_4186) ;  /* 0x00000a6000007947 */ /* 0x000fea0003800000 */
.L_x_4194:
        /* <DEDUP_REMOVED lines=28> */
.L_x_4197:
        /* <DEDUP_REMOVED lines=15> */
.L_x_4196:
[----:B------:R-:W2:Y:S02]  /*9aa0*/  LDG.E.U16 R0, [R2.64] ;  /* 0x0000002402007981 */ /* 0x000ea4000c1e1500 */
[----:B--2---:R-:W-:-:S04]  /*9ab0*/  PRMT R0, RZ, 0x5410, R0 ;  /* 0x00005410ff007816 */ /* 0x004fc80000000000 */
[----:B------:R-:W-:-:S04]  /*9ac0*/  F2FP.PACK_AB R0, RZ, R0 ;  /* 0x00000000ff00723e */ /* 0x000fc800000000ff */
[----:B------:R-:W-:Y:S01]  /*9ad0*/  PRMT R19, R0, 0x7610, R19 ;  /* 0x0000761000137816 */ /* 0x000fe20000000013 */
[----:B------:R-:W-:Y:S05]  /*9ae0*/  BRA `(.L_x_4186) ;  /* 0x0000076000007947 */ /* 0x000fea0003800000 */
.L_x_4193:
        /* <DEDUP_REMOVED lines=12> */
.L_x_4200:
        /* <DEDUP_REMOVED lines=21> */
.L_x_4204:
[----:B------:R-:W-:Y:S05]  /*9d00*/  BSYNC B1 ;  /* 0x0000000000017941 */ /* 0x000fea0003800000 */
.L_x_4203:
[----:B------:R-:W-:Y:S01]  /*9d10*/  LEA R3, R0, 0x3b800000, 0x17 ;  /* 0x3b80000000037811 */ /* 0x000fe200078eb8ff */
[----:B------:R-:W-:-:S05]  /*9d20*/  IMAD.SHL.U32 R0, R2, 0x100000, RZ ;  /* 0x0010000002007824 */ /* 0x000fca00078e00ff */
[----:B------:R-:W-:Y:S02]  /*9d30*/  LOP3.LUT R0, R3, R0, R4, 0xfe, !PT ;  /* 0x0000000003007212 */ /* 0x000fe400078efe04 */
.L_x_4202:
[----:B------:R-:W-:Y:S05]  /*9d40*/  BSYNC B0 ;  /* 0x0000000000007941 */ /* 0x000fea0003800000 */
.L_x_4201:
[----:B------:R-:W-:-:S04]  /*9d50*/  F2FP.PACK_AB R0, RZ, R0 ;  /* 0x00000000ff00723e */ /* 0x000fc800000000ff */
[----:B------:R-:W-:Y:S01]  /*9d60*/  PRMT R19, R0, 0x7610, R19 ;  /* 0x0000761000137816 */ /* 0x000fe20000000013 */
[----:B------:R-:W-:Y:S05]  /*9d70*/  BRA `(.L_x_4186) ;  /* 0x000004d000007947 */ /* 0x000fea0003800000 */
.L_x_4199:
        /* <DEDUP_REMOVED lines=21> */
.L_x_4208:
[----:B------:R-:W-:Y:S05]  /*9ed0*/  BSYNC B1 ;  /* 0x0000000000017941 */ /* 0x000fea0003800000 */
.L_x_4207:
[----:B------:R-:W-:Y:S01]  /*9ee0*/  LEA R3, R0, 0x37800000, 0x17 ;  /* 0x3780000000037811 */ /* 0x000fe200078eb8ff */
[----:B------:R-:W-:-:S05]  /*9ef0*/  IMAD.SHL.U32 R0, R2, 0x200000, RZ ;  /* 0x0020000002007824 */ /* 0x000fca00078e00ff */
[----:B------:R-:W-:Y:S02]  /*9f00*/  LOP3.LUT R0, R3, R0, R4, 0xfe, !PT ;  /* 0x0000000003007212 */ /* 0x000fe400078efe04 */
.L_x_4206:
[----:B------:R-:W-:Y:S05]  /*9f10*/  BSYNC B0 ;  /* 0x0000000000007941 */ /* 0x000fea0003800000 */
.L_x_4205:
[----:B------:R-:W-:-:S04]  /*9f20*/  F2FP.PACK_AB R0, RZ, R0 ;  /* 0x00000000ff00723e */ /* 0x000fc800000000ff */
[----:B------:R-:W-:Y:S01]  /*9f30*/  PRMT R19, R0, 0x7610, R19 ;  /* 0x0000761000137816 */ /* 0x000fe20000000013 */
[----:B------:R-:W-:Y:S05]  /*9f40*/  BRA `(.L_x_4186) ;  /* 0x0000030000007947 */ /* 0x000fea0003800000 */
.L_x_4198:
        /* <DEDUP_REMOVED lines=14> */
.L_x_4212:
[----:B------:R-:W-:Y:S05]  /*a030*/  BSYNC B0 ;  /* 0x0000000000007941 */ /* 0x000fea0003800000 */
.L_x_4211:
[----:B------:R-:W-:-:S04]  /*a040*/  F2FP.PACK_AB R0, RZ, R0 ;  /* 0x00000000ff00723e */ /* 0x000fc800000000ff */
[----:B------:R-:W-:Y:S01]  /*a050*/  PRMT R19, R0, 0x7610, R19 ;  /* 0x0000761000137816 */ /* 0x000fe20000000013 */
[----:B------:R-:W-:Y:S05]  /*a060*/  BRA `(.L_x_4186) ;  /* 0x000001e000007947 */ /* 0x000fea0003800000 */
.L_x_4185:
        /* <DEDUP_REMOVED lines=21> */
.L_x_4210:
[----:B------:R-:W2:Y:S02]  /*a1c0*/  LDG.E.64 R2, [R2.64] ;  /* 0x0000002402027981 */ /* 0x000ea4000c1e1b00 */
[----:B--2---:R-:W0:Y:S02]  /*a1d0*/  I2F.U64 R0, R2 ;  /* 0x0000000200007312 */ /* 0x004e240000301000 */
[----:B0-----:R-:W-:-:S04]  /*a1e0*/  F2FP.PACK_AB R0, RZ, R0 ;  /* 0x00000000ff00723e */ /* 0x001fc800000000ff */
[----:B------:R-:W-:Y:S01]  /*a1f0*/  PRMT R19, R0, 0x7610, R19 ;  /* 0x0000761000137816 */ /* 0x000fe20000000013 */
[----:B------:R-:W-:Y:S05]  /*a200*/  BRA `(.L_x_4186) ;  /* 0x0000004000007947 */ /* 0x000fea0003800000 */
.L_x_4209:
[----:B------:R-:W2:Y:S02]  /*a210*/  LDG.E R2, [R2.64] ;  /* 0x0000002402027981 */ /* 0x000ea4000c1e1900 */
[----:B--2---:R-:W0:Y:S02]  /*a220*/  I2F.U32 R0, R2 ;  /* 0x0000000200007306 */ /* 0x004e240000201000 */
[----:B0-----:R-:W-:-:S04]  /*a230*/  F2FP.PACK_AB R0, RZ, R0 ;  /* 0x00000000ff00723e */ /* 0x001fc800000000ff */
[----:B------:R-:W-:Y:S02]  /*a240*/  PRMT R19, R0, 0x7610, R19 ;  /* 0x0000761000137816 */ /* 0x000fe40000000013 */
.L_x_4186:
        /* <DEDUP_REMOVED lines=19> */
.L_x_4216:
[----:B------:R-:W2:Y:S02]  /*a380*/  LDG.E.U8 R2, [R2.64] ;  /* 0x0000002402027981 */ /* 0x000ea4000c1e1100 */
[----:B--2---:R-:W0:Y:S02]  /*a390*/  I2F.U16 R0, R2 ;  /* 0x0000000200007306 */ /* 0x004e240000101000 */
[----:B0-----:R-:W-:-:S04]  /*a3a0*/  F2FP.PACK_AB R0, RZ, R0 ;  /* 0x00000000ff00723e */ /* 0x001fc800000000ff */
[----:B------:R-:W-:Y:S01]  /*a3b0*/  PRMT R5, R0, 0x7610, R5 ;  /* 0x0000761000057816 */ /* 0x000fe20000000005 */
[----:B------:R-:W-:Y:S05]  /*a3c0*/  BRA `(.L_x_4218) ;  /* 0x00000ec000007947 */ /* 0x000fea0003800000 */
.L_x_4215:
        /* <DEDUP_REMOVED lines=11> */
.L_x_4220:
[----:B------:R-:W2:Y:S02]  /*a480*/  LDG.E R2, [R2.64] ;  /* 0x0000002402027981 */ /* 0x000ea4000c1e1900 */
[----:B--2---:R-:W0:Y:S02]  /*a490*/  I2F R0, R2 ;  /* 0x0000000200007306 */ /* 0x004e240000201400 */
[----:B0-----:R-:W-:-:S04]  /*a4a0*/  F2FP.PACK_AB R0, RZ, R0 ;  /* 0x00000000ff00723e */ /* 0x001fc800000000ff */
[----:B------:R-:W-:Y:S01]  /*a4b0*/  PRMT R5, R0, 0x7610, R5 ;  /* 0x0000761000057816 */ /* 0x000fe20000000005 */
[----:B------:R-:W-:Y:S05]  /*a4c0*/  BRA `(.L_x_4218) ;  /* 0x00000dc000007947 */ /* 0x000fea0003800000 */
.L_x_4219:
[----:B------:R-:W2:Y:S02]  /*a4d0*/  LDG.E.U16 R2, [R2.64] ;  /* 0x0000002402027981 */ /* 0x000ea4000c1e1500 */
[----:B--2---:R-:W0:Y:S02]  /*a4e0*/  I2F.S16 R0, R2 ;  /* 0x0000000200007306 */ /* 0x004e240000101400 */
[----:B0-----:R-:W-:-:S04]  /*a4f0*/  F2FP.PACK_AB R0, RZ, R0 ;  /* 0x00000000ff00723e */ /* 0x001fc800000000ff */
[----:B------:R-:W-:Y:S01]  /*a500*/  PRMT R5, R0, 0x7610, R5 ;  /* 0x0000761000057816 */ /* 0x000fe20000000005 */
[----:B------:R-:W-:Y:S05]  /*a510*/  BRA `(.L_x_4218) ;  /* 0x00000d7000007947 */ /* 0x000fea0003800000 */
.L_x_4214:
        /* <DEDUP_REMOVED lines=9> */
.L_x_4222:
[----:B------:R0:W5:Y:S01]  /*a5b0*/  LDG.E.U16 R5, [R2.64] ;  /* 0x0000002402057981 */ /* 0x000162000c1e1500 */
[----:B------:R-:W-:Y:S05]  /*a5c0*/  BRA `(.L_x_4218) ;  /* 0x00000cc000007947 */ /* 0x000fea0003800000 */
.L_x_4221:
        /* <DEDUP_REMOVED lines=9> */
.L_x_4224:
[----:B------:R0:W5:Y:S01]  /*a660*/  LDG.E.U16 R5, [R2.64] ;  /* 0x0000002402057981 */ /* 0x000162000c1e1500 */
[----:B------:R-:W-:Y:S05]  /*a670*/  BRA `(.L_x_4218) ;  /* 0x00000c1000007947 */ /* 0x000fea0003800000 */
.L_x_4223:
[----:B------:R-:W2:Y:S02]  /*a680*/  LDG.E.64 R2, [R2.64] ;  /* 0x0000002402027981 */ /* 0x000ea4000c1e1b00 */
[----:B--2---:R-:W0:Y:S01]  /*a690*/  F2F.F32.F64 R0, R2 ;  /* 0x0000000200007310 */ /* 0x004e220000301000 */
[----:B------:R-:W0:-:S14]  /*a6a0*/  DSETP.GEU.AND P0, PT, |R2|, c[0x2][0x0], PT ;  /* 0x008000000200762a */ /* 0x000e1c0003f0e200 */
[----:B0-----:R-:W-:-:S05]  /*a6b0*/  @!P0 FMUL R0, R0, 1.175494350822287508e-38 ;  /* 0x0080000000008820 */ /* 0x001fca0000400000 */
[----:B------:R-:W-:-:S04]  /*a6c0*/  F2FP.PACK_AB R0, RZ, R0 ;  /* 0x00000000ff00723e */ /* 0x000fc800000000ff */
[----:B------:R-:W-:Y:S01]  /*a6d0*/  PRMT R5, R0, 0x7610, R5 ;  /* 0x0000761000057816 */ /* 0x000fe20000000005 */
[----:B------:R-:W-:Y:S05]  /*a6e0*/  BRA `(.L_x_4218) ;  /* 0x00000ba000007947 */ /* 0x000fea0003800000 */
.L_x_4213:
        /* <DEDUP_REMOVED lines=14> */
.L_x_4227:
[----:B------:R-:W2:Y:S02]  /*a7d0*/  LDG.E.64 R2, [R2.64] ;  /* 0x0000002402027981 */ /* 0x000ea4000c1e1b00 */
[----:B--2---:R-:W0:Y:S01]  /*a7e0*/  F2F.F32.F64 R0, R2 ;  /* 0x0000000200007310 */ /* 0x004e220000301000 */
[----:B------:R-:W0:-:S14]  /*a7f0*/  DSETP.GEU.AND P0, PT, |R2|, c[0x2][0x0], PT ;  /* 0x008000000200762a */ /* 0x000e1c0003f0e200 */
[----:B0-----:R-:W-:-:S05]  /*a800*/  @!P0 FMUL R0, R0, 1.175494350822287508e-38 ;  /* 0x0080000000008820 */ /* 0x001fca0000400000 */
[----:B------:R-:W-:-:S04]  /*a810*/  F2FP.PACK_AB R0, RZ, R0 ;  /* 0x00000000ff00723e */ /* 0x000fc800000000ff */
[----:B------:R-:W-:Y:S01]  /*a820*/  PRMT R5, R0, 0x7610, R5 ;  /* 0x0000761000057816 */ /* 0x000fe20000000005 */
[----:B------:R-:W-:Y:S05]  /*a830*/  BRA `(.L_x_4218) ;  /* 0x00000a5000007947 */ /* 0x000fea0003800000 */
.L_x_4226:
        /* <DEDUP_REMOVED lines=27> */
.L_x_4229:
        /* <DEDUP_REMOVED lines=15> */
.L_x_4228:
[----:B------:R-:W2:Y:S02]  /*aae0*/  LDG.E.U16 R0, [R2.64] ;  /* 0x0000002402007981 */ /* 0x000ea4000c1e1500 */
[----:B--2---:R-:W-:-:S04]  /*aaf0*/  PRMT R0, RZ, 0x5410, R0 ;  /* 0x00005410ff007816 */ /* 0x004fc80000000000 */
[----:B------:R-:W-:-:S04]  /*ab00*/  F2FP.PACK_AB R0, RZ, R0 ;  /* 0x00000000ff00723e */ /* 0x000fc800000000ff */
[----:B------:R-:W-:Y:S01]  /*ab10*/  PRMT R5, R0, 0x7610, R5 ;  /* 0x0000761000057816 */ /* 0x000fe20000000005 */
[----:B------:R-:W-:Y:S05]  /*ab20*/  BRA `(.L_x_4218) ;  /* 0x0000076000007947 */ /* 0x000fea0003800000 */
.L_x_4225:
        /* <DEDUP_REMOVED lines=12> */
.L_x_4232:
        /* <DEDUP_REMOVED lines=21> */
.L_x_4236:
[----:B------:R-:W-:Y:S05]  /*ad40*/  BSYNC B1 ;  /* 0x0000000000017941 */ /* 0x000fea0003800000 */
.L_x_4235:
[----:B------:R-:W-:Y:S01]  /*ad50*/  LEA R3, R0, 0x3b800000, 0x17 ;  /* 0x3b80000000037811 */ /* 0x000fe200078eb8ff */
[----:B------:R-:W-:-:S05]  /*ad60*/  IMAD.SHL.U32 R0, R2, 0x100000, RZ ;  /* 0x0010000002007824 */ /* 0x000fca00078e00ff */
[----:B------:R-:W-:Y:S02]  /*ad70*/  LOP3.LUT R0, R3, R0, R4, 0xfe, !PT ;  /* 0x0000000003007212 */ /* 0x000fe400078efe04 */
.L_x_4234:
[----:B------:R-:W-:Y:S05]  /*ad80*/  BSYNC B0 ;  /* 0x0000000000007941 */ /* 0x000fea0003800000 */
.L_x_4233:
[----:B------:R-:W-:-:S04]  /*ad90*/  F2FP.PACK_AB R0, RZ, R0 ;  /* 0x00000000ff00723e */ /* 0x000fc800000000ff */
[----:B------:R-:W-:Y:S01]  /*ada0*/  PRMT R5, R0, 0x7610, R5 ;  /* 0x0000761000057816 */ /* 0x000fe20000000005 */
[----:B------:R-:W-:Y:S05]  /*adb0*/  BRA `(.L_x_4218) ;  /* 0x000004d000007947 */ /* 0x000fea0003800000 */
.L_x_4231:
        /* <DEDUP_REMOVED lines=21> */
.L_x_4240:
[----:B------:R-:W-:Y:S05]  /*af10*/  BSYNC B1 ;  /* 0x0000000000017941 */ /* 0x000fea0003800000 */
.L_x_4239:
[----:B------:R-:W-:Y:S01]  /*af20*/  LEA R3, R0, 0x37800000, 0x17 ;  /* 0x3780000000037811 */ /* 0x000fe200078eb8ff */
[----:B------:R-:W-:-:S05]  /*af30*/  IMAD.SHL.U32 R0, R2, 0x200000, RZ ;  /* 0x0020000002007824 */ /* 0x000fca00078e00ff */
[----:B------:R-:W-:Y:S02]  /*af40*/  LOP3.LUT R0, R3, R0, R4, 0xfe, !PT ;  /* 0x0000000003007212 */ /* 0x000fe400078efe04 */
.L_x_4238:
[----:B------:R-:W-:Y:S05]  /*af50*/  BSYNC B0 ;  /* 0x0000000000007941 */ /* 0x000fea0003800000 */
.L_x_4237:
[----:B------:R-:W-:-:S04]  /*af60*/  F2FP.PACK_AB R0, RZ, R0 ;  /* 0x00000000ff00723e */ /* 0x000fc800000000ff */
[----:B------:R-:W-:Y:S01]  /*af70*/  PRMT R5, R0, 0x7610, R5 ;  /* 0x0000761000057816 */ /* 0x000fe20000000005 */
[----:B------:R-:W-:Y:S05]  /*af80*/  BRA `(.L_x_4218) ;  /* 0x0000030000007947 */ /* 0x000fea0003800000 */
.L_x_4230:
        /* <DEDUP_REMOVED lines=14> */
.L_x_4244:
[----:B------:R-:W-:Y:S05]  /*b070*/  BSYNC B0 ;  /* 0x0000000000007941 */ /* 0x000fea0003800000 */
.L_x_4243:
[----:B------:R-:W-:-:S04]  /*b080*/  F2FP.PACK_AB R0, RZ, R0 ;  /* 0x00000000ff00723e */ /* 0x000fc800000000ff */
[----:B------:R-:W-:Y:S01]  /*b090*/  PRMT R5, R0, 0x7610, R5 ;  /* 0x0000761000057816 */ /* 0x000fe20000000005 */
[----:B------:R-:W-:Y:S05]  /*b0a0*/  BRA `(.L_x_4218) ;  /* 0x000001e000007947 */ /* 0x000fea0003800000 */
.L_x_4217:
        /* <DEDUP_REMOVED lines=21> */
.L_x_4242:
[----:B------:R-:W2:Y:S02]  /*b200*/  LDG.E.64 R2, [R2.64] ;  /* 0x0000002402027981 */ /* 0x000ea4000c1e1b00 */
[----:B--2---:R-:W0:Y:S02]  /*b210*/  I2F.U64 R0, R2 ;  /* 0x0000000200007312 */ /* 0x004e240000301000 */
[----:B0-----:R-:W-:-:S04]  /*b220*/  F2FP.PACK_AB R0, RZ, R0 ;  /* 0x00000000ff00723e */ /* 0x001fc800000000ff */
[----:B------:R-:W-:Y:S01]  /*b230*/  PRMT R5, R0, 0x7610, R5 ;  /* 0x0000761000057816 */ /* 0x000fe20000000005 */
[----:B------:R-:W-:Y:S05]  /*b240*/  BRA `(.L_x_4218) ;  /* 0x0000004000007947 */ /* 0x000fea0003800000 */
.L_x_4241:
[----:B------:R-:W2:Y:S02]  /*b250*/  LDG.E R2, [R2.64] ;  /* 0x0000002402027981 */ /* 0x000ea4000c1e1900 */
[----:B--2---:R-:W0:Y:S02]  /*b260*/  I2F.U32 R0, R2 ;  /* 0x0000000200007306 */ /* 0x004e240000201000 */
[----:B0-----:R-:W-:-:S04]  /*b270*/  F2FP.PACK_AB R0, RZ, R0 ;  /* 0x00000000ff00723e */ /* 0x001fc800000000ff */
[----:B------:R-:W-:Y:S02]  /*b280*/  PRMT R5, R0, 0x7610, R5 ;  /* 0x0000761000057816 */ /* 0x000fe40000000005 */
.L_x_4218:
        /* <DEDUP_REMOVED lines=21> */
.L_x_4248:
[----:B------:R-:W-:-:S06]  /*b3e0*/  HADD2.F32 R3, -RZ, R5.H0_H0 ;  /* 0x20000005ff037230 */ /* 0x000fcc0000004100 */
[----:B------:R-:W0:Y:S02]  /*b3f0*/  F2I.S64.TRUNC R2, R3 ;  /* 0x0000000300027311 */ /* 0x000e24000020d900 */
[----:B0-----:R0:W-:Y:S01]  /*b400*/  STG.E.U8 [R16.64], R2 ;  /* 0x0000000210007986 */ /* 0x0011e2000c101124 */
[----:B------:R-:W-:Y:S05]  /*b410*/  BRA `(.L_x_4250) ;  /* 0x00000e4000007947 */ /* 0x000fea0003800000 */
.L_x_4247:
        /* <DEDUP_REMOVED lines=10> */
.L_x_4252:
[----:B------:R-:W-:-:S06]  /*b4c0*/  HADD2.F32 R5, -RZ, R5.H0_H0 ;  /* 0x20000005ff057230 */ /* 0x000fcc0000004100 */
[----:B------:R-:W0:Y:S02]  /*b4d0*/  F2I.FTZ.TRUNC.NTZ R5, R5 ;  /* 0x0000000500057305 */ /* 0x000e24000021f100 */
[----:B0-----:R0:W-:Y:S01]  /*b4e0*/  STG.E [R16.64], R5 ;  /* 0x0000000510007986 */ /* 0x0011e2000c101924 */
[----:B------:R-:W-:Y:S05]  /*b4f0*/  BRA `(.L_x_4250) ;  /* 0x00000d6000007947 */ /* 0x000fea0003800000 */
.L_x_4251:
[----:B------:R-:W-:-:S06]  /*b500*/  HADD2.F32 R5, -RZ, R5.H0_H0 ;  /* 0x20000005ff057230 */ /* 0x000fcc0000004100 */
[----:B------:R-:W0:Y:S02]  /*b510*/  F2I.FTZ.TRUNC.NTZ R5, R5 ;  /* 0x0000000500057305 */ /* 0x000e24000021f100 */
[----:B0-----:R0:W-:Y:S01]  /*b520*/  STG.E.U16 [R16.64], R5 ;  /* 0x0000000510007986 */ /* 0x0011e2000c101524 */
[----:B------:R-:W-:Y:S05]  /*b530*/  BRA `(.L_x_4250) ;  /* 0x00000d2000007947 */ /* 0x000fea0003800000 */
.L_x_4246:
        /* <DEDUP_REMOVED lines=9> */
.L_x_4254:
[----:B------:R0:W-:Y:S01]  /*b5d0*/  STG.E.U16 [R16.64], R5 ;  /* 0x0000000510007986 */ /* 0x0001e2000c101524 */
[----:B------:R-:W-:Y:S05]  /*b5e0*/  BRA `(.L_x_4250) ;  /* 0x00000c7000007947 */ /* 0x000fea0003800000 */
.L_x_4253:
        /* <DEDUP_REMOVED lines=10> */
.L_x_4256:
[----:B------:R-:W-:-:S05]  /*b690*/  HADD2.F32 R0, -RZ, R5.H0_H0 ;  /* 0x20000005ff007230 */ /* 0x000fca0000004100 */
[----:B------:R-:W-:-:S04]  /*b6a0*/  F2FP.PACK_AB R0, RZ, R0 ;  /* 0x00000000ff00723e */ /* 0x000fc800000000ff */
[----:B------:R-:W-:-:S05]  /*b6b0*/  PRMT R0, R0, 0x5410, RZ ;  /* 0x0000541000007816 */ /* 0x000fca00000000ff */
[----:B------:R0:W-:Y:S01]  /*b6c0*/  STG.E [R16.64], R0 ;  /* 0x0000000010007986 */ /* 0x0001e2000c101924 */
[----:B------:R-:W-:Y:S05]  /*b6d0*/  BRA `(.L_x_4250) ;  /* 0x00000b8000007947 */ /* 0x000fea0003800000 */
.L_x_4255:
[----:B------:R-:W-:-:S05]  /*b6e0*/  HADD2.F32 R2, -RZ, R5.H0_H0 ;  /* 0x20000005ff027230 */ /* 0x000fca0000004100 */
[----:B------:R-:W-:-:S06]  /*b6f0*/  FMUL.FTZ R2, R2, 1 ;  /* 0x3f80000002027820 */ /* 0x000fcc0000410000 */
[----:B------:R-:W0:Y:S02]  /*b700*/  F2F.F64.F32 R2, R2 ;  /* 0x0000000200027310 */ /* 0x000e240000201800 */
[----:B0-----:R0:W-:Y:S01]  /*b710*/  STG.E.64 [R16.64], R2 ;  /* 0x0000000210007986 */ /* 0x0011e2000c101b24 */
[----:B------:R-:W-:Y:S05]  /*b720*/  BRA `(.L_x_4250) ;  /* 0x00000b3000007947 */ /* 0x000fea0003800000 */
.L_x_4245:
        /* <DEDUP_REMOVED lines=13> */
.L_x_4259:
[----:B------:R-:W-:Y:S01]  /*b800*/  HADD2.F32 R5, -RZ, R5.H0_H0 ;  /* 0x20000005ff057230 */ /* 0x000fe20000004100 */
[----:B------:R-:W-:-:S04]  /*b810*/  CS2R R6, SRZ ;  /* 0x0000000000067805 */ /* 0x000fc8000001ff00 */
[----:B------:R-:W-:-:S06]  /*b820*/  FMUL.FTZ R5, R5, 1 ;  /* 0x3f80000005057820 */ /* 0x000fcc0000410000 */
[----:B------:R-:W0:Y:S02]  /*b830*/  F2F.F64.F32 R4, R5 ;  /* 0x0000000500047310 */ /* 0x000e240000201800 */
[----:B0-----:R0:W-:Y:S01]  /*b840*/  STG.E.128 [R16.64], R4 ;  /* 0x0000000410007986 */ /* 0x0011e2000c101d24 */
[----:B------:R-:W-:Y:S05]  /*b850*/  BRA `(.L_x_4250) ;  /* 0x00000a0000007947 */ /* 0x000fea0003800000 */
.L_x_4258:
        /* <DEDUP_REMOVED lines=21> */
.L_x_4263:
[----:B------:R-:W-:Y:S05]  /*b9b0*/  BSYNC B0 ;  /* 0x0000000000007941 */ /* 0x000fea0003800000 */
.L_x_4262:
[----:B------:R-:W-:-:S05]  /*b9c0*/  LOP3.LUT R3, R0, R3, RZ, 0xfc, !PT ;  /* 0x0000000300037212 */ /* 0x000fca00078efcff */
[----:B------:R0:W-:Y:S01]  /*b9d0*/  STG.E.U8 [R16.64], R3 ;  /* 0x0000000310007986 */ /* 0x0001e2000c101124 */
[----:B------:R-:W-:Y:S05]  /*b9e0*/  BRA `(.L_x_4250) ;  /* 0x0000087000007947 */ /* 0x000fea0003800000 */
.L_x_4261:
        /* <DEDUP_REMOVED lines=13> */
.L_x_4265:
[----:B------:R-:W-:Y:S01]  /*bac0*/  IMAD.MOV.U32 R0, RZ, RZ, 0x7f ;  /* 0x0000007fff007424 */ /* 0x000fe200078e00ff */
[----:B------:R-:W-:-:S04]  /*bad0*/  ISETP.GT.U32.AND P0, PT, R2, 0x7f800000, PT ;  /* 0x7f8000000200780c */ /* 0x000fc80003f04070 */
[----:B------:R-:W-:-:S04]  /*bae0*/  SEL R0, R0, 0x7c, P0 ;  /* 0x0000007c00007807 */ /* 0x000fc80000000000 */
.L_x_4266:
[----:B------:R-:W-:Y:S05]  /*baf0*/  BSYNC B0 ;  /* 0x0000000000007941 */ /* 0x000fea0003800000 */
.L_x_4264:
[----:B------:R-:W-:-:S04]  /*bb00*/  LOP3.LUT R2, R5, 0x80000000, RZ, 0xc0, !PT ;  /* 0x8000000005027812 */ /* 0x000fc800078ec0ff */
[----:B------:R-:W-:-:S04]  /*bb10*/  SHF.R.U32.HI R3, RZ, 0x18, R2 ;  /* 0x00000018ff037819 */ /* 0x000fc80000011602 */
[----:B------:R-:W-:-:S05]  /*bb20*/  LOP3.LUT R3, R0, R3, RZ, 0xfc, !PT ;  /* 0x0000000300037212 */ /* 0x000fca00078efcff */
[----:B------:R0:W-:Y:S01]  /*bb30*/  STG.E.U8 [R16.64], R3 ;  /* 0x0000000310007986 */ /* 0x0001e2000c101124 */
[----:B------:R-:W-:Y:S05]  /*bb40*/  BRA `(.L_x_4250) ;  /* 0x0000071000007947 */ /* 0x000fea0003800000 */
.L_x_4260:
[----:B------:R-:W-:-:S05]  /*bb50*/  HADD2.F32 R0, -RZ, R5.H0_H0 ;  /* 0x20000005ff007230 */ /* 0x000fca0000004100 */
[----:B------:R-:W-:-:S05]  /*bb60*/  F2FP.BF16.PACK_AB R0, RZ, R0 ;  /* 0x00000000ff00723e */ /* 0x000fca00000010ff */
[----:B------:R0:W-:Y:S01]  /*bb70*/  STG.E.U16 [R16.64], R0 ;  /* 0x0000000010007986 */ /* 0x0001e2000c101524 */
[----:B------:R-:W-:Y:S05]  /*bb80*/  BRA `(.L_x_4250) ;  /* 0x000006d000007947 */ /* 0x000fea0003800000 */
.L_x_4257:
        /* <DEDUP_REMOVED lines=12> */
.L_x_4269:
        /* <DEDUP_REMOVED lines=17> */
.L_x_4272:
[----:B------:R-:W-:-:S04]  /*bd60*/  LOP3.LUT R2, R5, 0x80000000, RZ, 0xc0, !PT ;  /* 0x8000000005027812 */ /* 0x000fc800078ec0ff */
[----:B------:R-:W-:-:S04]  /*bd70*/  SHF.R.U32.HI R3, RZ, 0x18, R2 ;  /* 0x00000018ff037819 */ /* 0x000fc80000011602 */
[----:B------:R-:W-:-:S04]  /*bd80*/  LOP3.LUT R0, R0, R3, RZ, 0xfc, !PT ;  /* 0x0000000300007212 */ /* 0x000fc800078efcff */
[----:B------:R-:W-:Y:S02]  /*bd90*/  PRMT R8, R0, 0x7610, R8 ;  /* 0x0000761000087816 */ /* 0x000fe40000000008 */
.L_x_4271:
[----:B------:R-:W-:Y:S05]  /*bda0*/  BSYNC B0 ;  /* 0x0000000000007941 */ /* 0x000fea0003800000 */
.L_x_4270:
[----:B------:R0:W-:Y:S01]  /*bdb0*/  STG.E.U8 [R16.64], R8 ;  /* 0x0000000810007986 */ /* 0x0001e2000c101124 */
[----:B------:R-:W-:Y:S05]  /*bdc0*/  BRA `(.L_x_4250) ;  /* 0x0000049000007947 */ /* 0x000fea0003800000 */
.L_x_4268:
        /* <DEDUP_REMOVED lines=17> */
.L_x_4275:
[----:B------:R-:W-:-:S04]  /*bee0*/  LOP3.LUT R2, R5, 0x80000000, RZ, 0xc0, !PT ;  /* 0x8000000005027812 */ /* 0x000fc800078ec0ff */
[----:B------:R-:W-:-:S04]  /*bef0*/  SHF.R.U32.HI R3, RZ, 0x18, R2 ;  /* 0x00000018ff037819 */ /* 0x000fc80000011602 */
[----:B------:R-:W-:-:S04]  /*bf00*/  LOP3.LUT R0, R0, R3, RZ, 0xfc, !PT ;  /* 0x0000000300007212 */ /* 0x000fc800078efcff */
[----:B------:R-:W-:Y:S02]  /*bf10*/  PRMT R8, R0, 0x7610, R8 ;  /* 0x0000761000087816 */ /* 0x000fe40000000008 */
.L_x_4274:
[----:B------:R-:W-:Y:S05]  /*bf20*/  BSYNC B0 ;  /* 0x0000000000007941 */ /* 0x000fea0003800000 */
.L_x_4273:
[----:B------:R0:W-:Y:S01]  /*bf30*/  STG.E.U8 [R16.64], R8 ;  /* 0x0000000810007986 */ /* 0x0001e2000c101124 */
[----:B------:R-:W-:Y:S05]  /*bf40*/  BRA `(.L_x_4250) ;  /* 0x0000031000007947 */ /* 0x000fea0003800000 */
.L_x_4267:
        /* <DEDUP_REMOVED lines=22> */
.L_x_4249:
        /* <DEDUP_REMOVED lines=20> */
.L_x_4277:
[----:B------:R-:W-:-:S06]  /*c1f0*/  HADD2.F32 R2, -RZ, R5.H0_H0 ;  /* 0x20000005ff027230 */ /* 0x000fcc0000004100 */
[----:B------:R-:W0:Y:S02]  /*c200*/  F2I.U64.TRUNC R2, R2 ;  /* 0x0000000200027311 */ /* 0x000e24000020d800 */
[----:B0-----:R0:W-:Y:S01]  /*c210*/  STG.E.64 [R16.64], R2 ;  /* 0x0000000210007986 */ /* 0x0011e2000c101b24 */
[----:B------:R-:W-:Y:S05]  /*c220*/  BRA `(.L_x_4250) ;  /* 0x0000003000007947 */ /* 0x000fea0003800000 */
.L_x_4276:
[----:B------:R-:W-:-:S06]  /*c230*/  HADD2.F32 R5, -RZ, R5.H0_H0 ;  /* 0x20000005ff057230 */ /* 0x000fcc0000004100 */
[----:B------:R-:W0:Y:S02]  /*c240*/  F2I.FTZ.U32.TRUNC.NTZ R5, R5 ;  /* 0x0000000500057305 */ /* 0x000e24000021f000 */
[----:B0-----:R0:W-:Y:S02]  /*c250*/  STG.E [R16.64], R5 ;  /* 0x0000000510007986 */ /* 0x0011e4000c101924 */
.L_x_4250:
[----:B------:R-:W-:Y:S02]  /*c260*/  IADD3 R23, R23, 0x80, RZ ;  /* 0x0000008017177810 */ /* 0x000fe40007ffe0ff */
.L_x_4081:
[----:B------:R-:W-:Y:S05]  /*c270*/  BSYNC B6 ;  /* 0x0000000000067941 */ /* 0x000fea0003800000 */
.L_x_4080:
        /* <DEDUP_REMOVED lines=257> */
.L_x_4278:
        /* <DEDUP_REMOVED lines=21> */
.L_x_4282:
[----:B------:R-:W2:Y:S02]  /*d3e0*/  LDG.E.U8 R2, [R2.64] ;  /* 0x0000002402027981 */ /* 0x000ea4000c1e1100 */
[----:B--2---:R-:W0:Y:S02]  /*d3f0*/  I2F.U16 R0, R2 ;  /* 0x0000000200007306 */ /* 0x004e240000101000 */
[----:B0-----:R-:W-:-:S04]  /*d400*/  F2FP.PACK_AB R0, RZ, R0 ;  /* 0x00000000ff00723e */ /* 0x001fc800000000ff */
[----:B------:R-:W-:Y:S01]  /*d410*/  PRMT R19, R0, 0x7610, R19 ;  /* 0x0000761000137816 */ /* 0x000fe20000000013 */
[----:B------:R-:W-:Y:S05]  /*d420*/  BRA `(.L_x_4284) ;  /* 0x00000ed000007947 */ /* 0x000fea0003800000 */
.L_x_4281:
        /* <DEDUP_REMOVED lines=11> */
.L_x_4286:
[----:B------:R-:W2:Y:S02]  /*d4e0*/  LDG.E R2, [R2.64] ;  /* 0x0000002402027981 */ /* 0x000ea4000c1e1900 */
[----:B--2---:R-:W0:Y:S02]  /*d4f0*/  I2F R0, R2 ;  /* 0x0000000200007306 */ /* 0x004e240000201400 */
[----:B0-----:R-:W-:-:S04]  /*d500*/  F2FP.PACK_AB R0, RZ, R0 ;  /* 0x00000000ff00723e */ /* 0x001fc800000000ff */
[----:B------:R-:W-:Y:S01]  /*d510*/  PRMT R19, R0, 0x7610, R19 ;  /* 0x0000761000137816 */ /* 0x000fe20000000013 */
[----:B------:R-:W-:Y:S05]  /*d520*/  BRA `(.L_x_4284) ;  /* 0x00000dd000007947 */ /* 0x000fea0003800000 */
.L_x_4285:
[----:B------:R-:W2:Y:S02]  /*d530*/  LDG.E.U16 R2, [R2.64] ;  /* 0x0000002402027981 */ /* 0x000ea4000c1e1500 */
[----:B--2---:R-:W0:Y:S02]  /*d540*/  I2F.S16 R0, R2 ;  /* 0x0000000200007306 */ /* 0x004e240000101400 */
[----:B0-----:R-:W-:-:S04]  /*d550*/  F2FP.PACK_AB R0, RZ, R0 ;  /* 0x00000000ff00723e */ /* 0x001fc800000000ff */
[----:B------:R-:W-:Y:S01]  /*d560*/  PRMT R19, R0, 0x7610, R19 ;  /* 0x0000761000137816 */ /* 0x000fe20000000013 */
[----:B------:R-:W-:Y:S05]  /*d570*/  BRA `(.L_x_4284) ;  /* 0x00000d8000007947 */ /* 0x000fea0003800000 */
.L_x_4280:
        /* <DEDUP_REMOVED lines=9> */
.L_x_4288:
[----:B------:R0:W5:Y:S01]  /*d610*/  LDG.E.U16 R19, [R2.64] ;  /* 0x0000002402137981 */ /* 0x000162000c1e1500 */
[----:B------:R-:W-:Y:S05]  /*d620*/  BRA `(.L_x_4284) ;  /* 0x00000cd000007947 */ /* 0x000fea0003800000 */
.L_x_4287:
        /* <DEDUP_REMOVED lines=9> */
.L_x_4290:
[----:B------:R0:W5:Y:S01]  /*d6c0*/  LDG.E.U16 R19, [R2.64] ;  /* 0x0000002402137981 */ /* 0x000162000c1e1500 */
[----:B------:R-:W-:Y:S05]  /*d6d0*/  BRA `(.L_x_4284) ;  /* 0x00000c2000007947 */ /* 0x000fea0003800000 */
.L_x_4289:
[----:B------:R-:W2:Y:S02]  /*d6e0*/  LDG.E.64 R2, [R2.64] ;  /* 0x0000002402027981 */ /* 0x000ea4000c1e1b00 */
[----:B--2---:R-:W0:Y:S01]  /*d6f0*/  F2F.F32.F64 R0, R2 ;  /* 0x0000000200007310 */ /* 0x004e220000301000 */
[----:B------:R-:W0:-:S14]  /*d700*/  DSETP.GEU.AND P0, PT, |R2|, c[0x2][0x0], PT ;  /* 0x008000000200762a */ /* 0x000e1c0003f0e200 */
[----:B0-----:R-:W-:-:S05]  /*d710*/  @!P0 FMUL R0, R0, 1.175494350822287508e-38 ;  /* 0x0080000000008820 */ /* 0x001fca0000400000 */
[----:B------:R-:W-:-:S04]  /*d720*/  F2FP.PACK_AB R0, RZ, R0 ;  /* 0x00000000ff00723e */ /* 0x000fc800000000ff */
[----:B------:R-:W-:Y:S01]  /*d730*/  PRMT R19, R0, 0x7610, R19 ;  /* 0x0000761000137816 */ /* 0x000fe20000000013 */
[----:B------:R-:W-:Y:S05]  /*d740*/  BRA `(.L_x_4284) ;  /* 0x00000bb000007947 */ /* 0x000fea0003800000 */
.L_x_4279:
        /* <DEDUP_REMOVED lines=14> */
.L_x_4293:
[----:B------:R-:W2:Y:S02]  /*d830*/  LDG.E.64 R2, [R2.64] ;  /* 0x0000002402027981 */ /* 0x000ea4000c1e1b00 */
[----:B--2---:R-:W0:Y:S01]  /*d840*/  F2F.F32.F64 R0, R2 ;  /* 0x0000000200007310 */ /* 0x004e220000301000 */
[----:B------:R-:W0:-:S14]  /*d850*/  DSETP.GEU.AND P0, PT, |R2|, c[0x2][0x0], PT ;  /* 0x008000000200762a */ /* 0x000e1c0003f0e200 */
[----:B0-----:R-:W-:-:S05]  /*d860*/  @!P0 FMUL R0, R0, 1.175494350822287508e-38 ;  /* 0x0080000000008820 */ /* 0x001fca0000400000 */
[----:B------:R-:W-:-:S04]  /*d870*/  F2FP.PACK_AB R0, RZ, R0 ;  /* 0x00000000ff00723e */ /* 0x000fc800000000ff */
[----:B------:R-:W-:Y:S01]  /*d880*/  PRMT R19, R0, 0x7610, R19 ;  /* 0x0000761000137816 */ /* 0x000fe20000000013 */
[----:B------:R-:W-:Y:S05]  /*d890*/  BRA `(.L_x_4284) ;  /* 0x00000a6000007947 */ /* 0x000fea0003800000 */
.L_x_4292:
        /* <DEDUP_REMOVED lines=28> */
.L_x_4295:
        /* <DEDUP_REMOVED lines=15> */
.L_x_4294:
[----:B------:R-:W2:Y:S02]  /*db50*/  LDG.E.U16 R0, [R2.64] ;  /* 0x0000002402007981 */ /* 0x000ea4000c1e1500 */
[----:B--2---:R-:W-:-:S04]  /*db60*/  PRMT R0, RZ, 0x5410, R0 ;  /* 0x00005410ff007816 */ /* 0x004fc80000000000 */
[----:B------:R-:W-:-:S04]  /*db70*/  F2FP.PACK_AB R0, RZ, R0 ;  /* 0x00000000ff00723e */ /* 0x000fc800000000ff */
[----:B------:R-:W-:Y:S01]  /*db80*/  PRMT R19, R0, 0x7610, R19 ;  /* 0x0000761000137816 */ /* 0x000fe20000000013 */
[----:B------:R-:W-:Y:S05]  /*db90*/  BRA `(.L_x_4284) ;  /* 0x0000076000007947 */ /* 0x000fea0003800000 */
.L_x_4291:
        /* <DEDUP_REMOVED lines=12> */
.L_x_4298:
        /* <DEDUP_REMOVED lines=21> */
.L_x_4302:
[----:B------:R-:W-:Y:S05]  /*ddb0*/  BSYNC B1 ;  /* 0x0000000000017941 */ /* 0x000fea0003800000 */
.L_x_4301:
[----:B------:R-:W-:Y:S01]  /*ddc0*/  LEA R3, R0, 0x3b800000, 0x17 ;  /* 0x3b80000000037811 */ /* 0x000fe200078eb8ff */
[----:B------:R-:W-:-:S05]  /*ddd0*/  IMAD.SHL.U32 R0, R2, 0x100000, RZ ;  /* 0x0010000002007824 */ /* 0x000fca00078e00ff */
[----:B------:R-:W-:Y:S02]  /*dde0*/  LOP3.LUT R0, R3, R0, R4, 0xfe, !PT ;  /* 0x0000000003007212 */ /* 0x000fe400078efe04 */
.L_x_4300:
[----:B------:R-:W-:Y:S05]  /*ddf0*/  BSYNC B0 ;  /* 0x0000000000007941 */ /* 0x000fea0003800000 */
.L_x_4299:
[----:B------:R-:W-:-:S04]  /*de00*/  F2FP.PACK_AB R0, RZ, R0 ;  /* 0x00000000ff00723e */ /* 0x000fc800000000ff */
[----:B------:R-:W-:Y:S01]  /*de10*/  PRMT R19, R0, 0x7610, R19 ;  /* 0x0000761000137816 */ /* 0x000fe20000000013 */
[----:B------:R-:W-:Y:S05]  /*de20*/  BRA `(.L_x_4284) ;  /* 0x000004d000007947 */ /* 0x000fea0003800000 */
.L_x_4297:
        /* <DEDUP_REMOVED lines=21> */
.L_x_4306:
[----:B------:R-:W-:Y:S05]  /*df80*/  BSYNC B1 ;  /* 0x0000000000017941 */ /* 0x000fea0003800000 */
.L_x_4305:
[----:B------:R-:W-:Y:S01]  /*df90*/  LEA R3, R0, 0x37800000, 0x17 ;  /* 0x3780000000037811 */ /* 0x000fe200078eb8ff */
[----:B------:R-:W-:-:S05]  /*dfa0*/  IMAD.SHL.U32 R0, R2, 0x200000, RZ ;  /* 0x0020000002007824 */ /* 0x000fca00078e00ff */
[----:B------:R-:W-:Y:S02]  /*dfb0*/  LOP3.LUT R0, R3, R0, R4, 0xfe, !PT ;  /* 0x0000000003007212 */ /* 0x000fe400078efe04 */
.L_x_4304:
[----:B------:R-:W-:Y:S05]  /*dfc0*/  BSYNC B0 ;  /* 0x0000000000007941 */ /* 0x000fea0003800000 */
.L_x_4303:
[----:B------:R-:W-:-:S04]  /*dfd0*/  F2FP.PACK_AB R0, RZ, R0 ;  /* 0x00000000ff00723e */ /* 0x000fc800000000ff */
[----:B------:R-:W-:Y:S01]  /*dfe0*/  PRMT R19, R0, 0x7610, R19 ;  /* 0x0000761000137816 */ /* 0x000fe20000000013 */
[----:B------:R-:W-:Y:S05]  /*dff0*/  BRA `(.L_x_4284) ;  /* 0x0000030000007947 */ /* 0x000fea0003800000 */
.L_x_4296:
        /* <DEDUP_REMOVED lines=14> */
.L_x_4310:
[----:B------:R-:W-:Y:S05]  /*e0e0*/  BSYNC B0 ;  /* 0x0000000000007941 */ /* 0x000fea0003800000 */
.L_x_4309:
[----:B------:R-:W-:-:S04]  /*e0f0*/  F2FP.PACK_AB R0, RZ, R0 ;  /* 0x00000000ff00723e */ /* 0x000fc800000000ff */
[----:B------:R-:W-:Y:S01]  /*e100*/  PRMT R19, R0, 0x7610, R19 ;  /* 0x0000761000137816 */ /* 0x000fe20000000013 */
[----:B------:R-:W-:Y:S05]  /*e110*/  BRA `(.L_x_4284) ;  /* 0x000001e000007947 */ /* 0x000fea0003800000 */
.L_x_4283:
        /* <DEDUP_REMOVED lines=21> */
.L_x_4308:
[----:B------:R-:W2:Y:S02]  /*e270*/  LDG.E.64 R2, [R2.64] ;  /* 0x0000002402027981 */ /* 0x000ea4000c1e1b00 */
[----:B--2---:R-:W0:Y:S02]  /*e280*/  I2F.U64 R0, R2 ;  /* 0x0000000200007312 */ /* 0x004e240000301000 */
[----:B0-----:R-:W-:-:S04]  /*e290*/  F2FP.PACK_AB R0, RZ, R0 ;  /* 0x00000000ff00723e */ /* 0x001fc800000000ff */
[----:B------:R-:W-:Y:S01]  /*e2a0*/  PRMT R19, R0, 0x7610, R19 ;  /* 0x0000761000137816 */ /* 0x000fe20000000013 */
[----:B------:R-:W-:Y:S05]  /*e2b0*/  BRA `(.L_x_4284) ;  /* 0x0000004000007947 */ /* 0x000fea0003800000 */
.L_x_4307:
[----:B------:R-:W2:Y:S02]  /*e2c0*/  LDG.E R2, [R2.64] ;  /* 0x0000002402027981 */ /* 0x000ea4000c1e1900 */
[----:B--2---:R-:W0:Y:S02]  /*e2d0*/  I2F.U32 R0, R2 ;  /* 0x0000000200007306 */ /* 0x004e240000201000 */
[----:B0-----:R-:W-:-:S04]  /*e2e0*/  F2FP.PACK_AB R0, RZ, R0 ;  /* 0x00000000ff00723e */ /* 0x001fc800000000ff */
[----:B------:R-:W-:Y:S02]  /*e2f0*/  PRMT R19, R0, 0x7610, R19 ;  /* 0x0000761000137816 */ /* 0x000fe40000000013 */
.L_x_4284:
        /* <DEDUP_REMOVED lines=19> */
.L_x_4314:
[----:B------:R-:W2:Y:S02]  /*e430*/  LDG.E.U8 R2, [R2.64] ;  /* 0x0000002402027981 */ /* 0x000ea4000c1e1100 */
[----:B--2---:R-:W0:Y:S02]  /*e440*/  I2F.U16 R0, R2 ;  /* 0x0000000200007306 */ /* 0x004e240000101000 */
[----:B0-----:R-:W-:-:S04]  /*e450*/  F2FP.PACK_AB R0, RZ, R0 ;  /* 0x00000000ff00723e */ /* 0x001fc800000000ff */
[----:B------:R-:W-:Y:S01]  /*e460*/  PRMT R5, R0, 0x7610, R5 ;  /* 0x0000761000057816 */ /* 0x000fe20000000005 */
[----:B------:R-:W-:Y:S05]  /*e470*/  BRA `(.L_x_4316) ;  /* 0x00000ec000007947 */ /* 0x000fea0003800000 */
.L_x_4313:
        /* <DEDUP_REMOVED lines=11> */
.L_x_4318:
[----:B------:R-:W2:Y:S02]  /*e530*/  LDG.E R2, [R2.64] ;  /* 0x0000002402027981 */ /* 0x000ea4000c1e1900 */
[----:B--2---:R-:W0:Y:S02]  /*e540*/  I2F R0, R2 ;  /* 0x0000000200007306 */ /* 0x004e240000201400 */
[----:B0-----:R-:W-:-:S04]  /*e550*/  F2FP.PACK_AB R0, RZ, R0 ;  /* 0x00000000ff00723e */ /* 0x001fc800000000ff */
[----:B------:R-:W-:Y:S01]  /*e560*/  PRMT R5, R0, 0x7610, R5 ;  /* 0x0000761000057816 */ /* 0x000fe20000000005 */
[----:B------:R-:W-:Y:S05]  /*e570*/  BRA `(.L_x_4316) ;  /* 0x00000dc000007947 */ /* 0x000fea0003800000 */
.L_x_4317:
[----:B------:R-:W2:Y:S02]  /*e580*/  LDG.E.U16 R2, [R2.64] ;  /* 0x0000002402027981 */ /* 0x000ea4000c1e1500 */
[----:B--2---:R-:W0:Y:S02]  /*e590*/  I2F.S16 R0, R2 ;  /* 0x0000000200007306 */ /* 0x004e240000101400 */
[----:B0-----:R-:W-:-:S04]  /*e5a0*/  F2FP.PACK_AB R0, RZ, R0 ;  /* 0x00000000ff00723e */ /* 0x001fc800000000ff */
[----:B------:R-:W-:Y:S01]  /*e5b0*/  PRMT R5, R0, 0x7610, R5 ;  /* 0x0000761000057816 */ /* 0x000fe20000000005 */
[----:B------:R-:W-:Y:S05]  /*e5c0*/  BRA `(.L_x_4316) ;  /* 0x00000d7000007947 */ /* 0x000fea0003800000 */
.L_x_4312:
        /* <DEDUP_REMOVED lines=9> */
.L_x_4320:
[----:B------:R0:W5:Y:S01]  /*e660*/  LDG.E.U16 R5, [R2.64] ;  /* 0x0000002402057981 */ /* 0x000162000c1e1500 */
[----:B------:R-:W-:Y:S05]  /*e670*/  BRA `(.L_x_4316) ;  /* 0x00000cc000007947 */ /* 0x000fea0003800000 */
.L_x_4319:
        /* <DEDUP_REMOVED lines=9> */
.L_x_4322:
[----:B------:R0:W5:Y:S01]  /*e710*/  LDG.E.U16 R5, [R2.64] ;  /* 0x0000002402057981 */ /* 0x000162000c1e1500 */
[----:B------:R-:W-:Y:S05]  /*e720*/  BRA `(.L_x_4316) ;  /* 0x00000c1000007947 */ /* 0x000fea0003800000 */
.L_x_4321:
[----:B------:R-:W2:Y:S02]  /*e730*/  LDG.E.64 R2, [R2.64] ;  /* 0x0000002402027981 */ /* 0x000ea4000c1e1b00 */
[----:B--2---:R-:W0:Y:S01]  /*e740*/  F2F.F32.F64 R0, R2 ;  /* 0x0000000200007310 */ /* 0x004e220000301000 */
[----:B------:R-:W0:-:S14]  /*e750*/  DSETP.GEU.AND P0, PT, |R2|, c[0x2][0x0], PT ;  /* 0x008000000200762a */ /* 0x000e1c0003f0e200 */
[----:B0-----:R-:W-:-:S05]  /*e760*/  @!P0 FMUL R0, R0, 1.175494350822287508e-38 ;  /* 0x0080000000008820 */ /* 0x001fca0000400000 */
[----:B------:R-:W-:-:S04]  /*e770*/  F2FP.PACK_AB R0, RZ, R0 ;  /* 0x00000000ff00723e */ /* 0x000fc800000000ff */
[----:B------:R-:W-:Y:S01]  /*e780*/  PRMT R5, R0, 0x7610, R5 ;  /* 0x0000761000057816 */ /* 0x000fe20000000005 */
[----:B------:R-:W-:Y:S05]  /*e790*/  BRA `(.L_x_4316) ;  /* 0x00000ba000007947 */ /* 0x000fea0003800000 */
.L_x_4311:
        /* <DEDUP_REMOVED lines=14> */
.L_x_4325:
[----:B------:R-:W2:Y:S02]  /*e880*/  LDG.E.64 R2, [R2.64] ;  /* 0x0000002402027981 */ /* 0x000ea4000c1e1b00 */
[----:B--2---:R-:W0:Y:S01]  /*e890*/  F2F.F32.F64 R0, R2 ;  /* 0x0000000200007310 */ /* 0x004e220000301000 */
[----:B------:R-:W0:-:S14]  /*e8a0*/  DSETP.GEU.AND P0, PT, |R2|, c[0x2][0x0], PT ;  /* 0x008000000200762a */ /* 0x000e1c0003f0e200 */
[----:B0-----:R-:W-:-:S05]  /*e8b0*/  @!P0 FMUL R0, R0, 1.175494350822287508e-38 ;  /* 0x0080000000008820 */ /* 0x001fca0000400000 */
[----:B------:R-:W-:-:S04]  /*e8c0*/  F2FP.PACK_AB R0, RZ, R0 ;  /* 0x00000000ff00723e */ /* 0x000fc800000000ff */
[----:B------:R-:W-:Y:S01]  /*e8d0*/  PRMT R5, R0, 0x7610, R5 ;  /* 0x0000761000057816 */ /* 0x000fe20000000005 */
[----:B------:R-:W-:Y:S05]  /*e8e0*/  BRA `(.L_x_4316) ;  /* 0x00000a5000007947 */ /* 0x000fea0003800000 */
.L_x_4324:
        /* <DEDUP_REMOVED lines=27> */
.L_x_4327:
        /* <DEDUP_REMOVED lines=15> */
.L_x_4326:
[----:B------:R-:W2:Y:S02]  /*eb90*/  LDG.E.U16 R0, [R2.64] ;  /* 0x0000002402007981 */ /* 0x000ea4000c1e1500 */
[----:B--2---:R-:W-:-:S04]  /*eba0*/  PRMT R0, RZ, 0x5410, R0 ;  /* 0x00005410ff007816 */ /* 0x004fc80000000000 */
[----:B------:R-:W-:-:S04]  /*ebb0*/  F2FP.PACK_AB R0, RZ, R0 ;  /* 0x00000000ff00723e */ /* 0x000fc800000000ff */
[----:B------:R-:W-:Y:S01]  /*ebc0*/  PRMT R5, R0, 0x7610, R5 ;  /* 0x0000761000057816 */ /* 0x000fe20000000005 */
[----:B------:R-:W-:Y:S05]  /*ebd0*/  BRA `(.L_x_4316) ;  /* 0x0000076000007947 */ /* 0x000fea0003800000 */
.L_x_4323:
        /* <DEDUP_REMOVED lines=12> */
.L_x_4330:
        /* <DEDUP_REMOVED lines=21> */
.L_x_4334:
[----:B------:R-:W-:Y:S05]  /*edf0*/  BSYNC B1 ;  /* 0x0000000000017941 */ /* 0x000fea0003800000 */
.L_x_4333:
[----:B------:R-:W-:Y:S01]  /*ee00*/  LEA R3, R0, 0x3b800000, 0x17 ;  /* 0x3b80000000037811 */ /* 0x000fe200078eb8ff */
[----:B------:R-:W-:-:S05]  /*ee10*/  IMAD.SHL.U32 R0, R2, 0x100000, RZ ;  /* 0x0010000002007824 */ /* 0x000fca00078e00ff */
[----:B------:R-:W-:Y:S02]  /*ee20*/  LOP3.LUT R0, R3, R0, R4, 0xfe, !PT ;  /* 0x0000000003007212 */ /* 0x000fe400078efe04 */
.L_x_4332:
[----:B------:R-:W-:Y:S05]  /*ee30*/  BSYNC B0 ;  /* 0x0000000000007941 */ /* 0x000fea0003800000 */
.L_x_4331:
[----:B------:R-:W-:-:S04]  /*ee40*/  F2FP.PACK_AB R0, RZ, R0 ;  /* 0x00000000ff00723e */ /* 0x000fc800000000ff */
[----:B------:R-:W-:Y:S01]  /*ee50*/  PRMT R5, R0, 0x7610, R5 ;  /* 0x0000761000057816 */ /* 0x000fe20000000005 */
[----:B------:R-:W-:Y:S05]  /*ee60*/  BRA `(.L_x_4316) ;  /* 0x000004d000007947 */ /* 0x000fea0003800000 */
.L_x_4329:
        /* <DEDUP_REMOVED lines=21> */
.L_x_4338:
[----:B------:R-:W-:Y:S05]  /*efc0*/  BSYNC B1 ;  /* 0x0000000000017941 */ /* 0x000fea0003800000 */
.L_x_4337:
[----:B------:R-:W-:Y:S01]  /*efd0*/  LEA R3, R0, 0x37800000, 0x17 ;  /* 0x3780000000037811 */ /* 0x000fe200078eb8ff */
[----:B------:R-:W-:-:S05]  /*efe0*/  IMAD.SHL.U32 R0, R2, 0x200000, RZ ;  /* 0x0020000002007824 */ /* 0x000fca00078e00ff */
[----:B------:R-:W-:Y:S02]  /*eff0*/  LOP3.LUT R0, R3, R0, R4, 0xfe, !PT ;  /* 0x0000000003007212 */ /* 0x000fe400078efe04 */
.L_x_4336:
[----:B------:R-:W-:Y:S05]  /*f000*/  BSYNC B0 ;  /* 0x0000000000007941 */ /* 0x000fea0003800000 */
.L_x_4335:
[----:B------:R-:W-:-:S04]  /*f010*/  F2FP.PACK_AB R0, RZ, R0 ;  /* 0x00000000ff00723e */ /* 0x000fc800000000ff */
[----:B------:R-:W-:Y:S01]  /*f020*/  PRMT R5, R0, 0x7610, R5 ;  /* 0x0000761000057816 */ /* 0x000fe20000000005 */
[----:B------:R-:W-:Y:S05]  /*f030*/  BRA `(.L_x_4316) ;  /* 0x0000030000007947 */ /* 0x000fea0003800000 */
.L_x_4328:
        /* <DEDUP_REMOVED lines=14> */
.L_x_4342:
[----:B------:R-:W-:Y:S05]  /*f120*/  BSYNC B0 ;  /* 0x0000000000007941 */ /* 0x000fea0003800000 */
.L_x_4341:
[----:B------:R-:W-:-:S04]  /*f130*/  F2FP.PACK_AB R0, RZ, R0 ;  /* 0x00000000ff00723e */ /* 0x000fc800000000ff */
[----:B------:R-:W-:Y:S01]  /*f140*/  PRMT R5, R0, 0x7610, R5 ;  /* 0x0000761000057816 */ /* 0x000fe20000000005 */
[----:B------:R-:W-:Y:S05]  /*f150*/  BRA `(.L_x_4316) ;  /* 0x000001e000007947 */ /* 0x000fea0003800000 */
.L_x_4315:
        /* <DEDUP_REMOVED lines=21> */
.L_x_4340:
[----:B------:R-:W2:Y:S02]  /*f2b0*/  LDG.E.64 R2, [R2.64] ;  /* 0x0000002402027981 */ /* 0x000ea4000c1e1b00 */
[----:B--2---:R-:W0:Y:S02]  /*f2c0*/  I2F.U64 R0, R2 ;  /* 0x0000000200007312 */ /* 0x004e240000301000 */
[----:B0-----:R-:W-:-:S04]  /*f2d0*/  F2FP.PACK_AB R0, RZ, R0 ;  /* 0x00000000ff00723e */ /* 0x001fc800000000ff */
[----:B------:R-:W-:Y:S01]  /*f2e0*/  PRMT R5, R0, 0x7610, R5 ;  /* 0x0000761000057816 */ /* 0x000fe20000000005 */
[----:B------:R-:W-:Y:S05]  /*f2f0*/  BRA `(.L_x_4316) ;  /* 0x0000004000007947 */ /* 0x000fea0003800000 */
.L_x_4339:
[----:B------:R-:W2:Y:S02]  /*f300*/  LDG.E R2, [R2.64] ;  /* 0x0000002402027981 */ /* 0x000ea4000c1e1900 */
[----:B--2---:R-:W0:Y:S02]  /*f310*/  I2F.U32 R0, R2 ;  /* 0x0000000200007306 */ /* 0x004e240000201000 */
[----:B0-----:R-:W-:-:S04]  /*f320*/  F2FP.PACK_AB R0, RZ, R0 ;  /* 0x00000000ff00723e */ /* 0x001fc800000000ff */
[----:B------:R-:W-:Y:S02]  /*f330*/  PRMT R5, R0, 0x7610, R5 ;  /* 0x0000761000057816 */ /* 0x000fe40000000005 */
.L_x_4316:
        /* <DEDUP_REMOVED lines=19> */
[----:B0-----:R-:W-:Y:S01]  /*f470*/  STG.E.U8 [R16.64], R5 ;  /* 0x0000000510007986 */ /* 0x001fe2000c101124 */
[----:B------:R-:W-:Y:S05]  /*f480*/  EXIT ;  /* 0x000000000000794d */ /* 0x000fea0003800000 */
.L_x_4346:
[----:B------:R-:W-:-:S06]  /*f490*/  HADD2.F32 R3, -RZ, R5.H0_H0 ;  /* 0x20000005ff037230 */ /* 0x000fcc0000004100 */
[----:B------:R-:W0:Y:S02]  /*f4a0*/  F2I.S64.TRUNC R2, R3 ;  /* 0x0000000300027311 */ /* 0x000e24000020d900 */
[----:B0-----:R-:W-:Y:S01]  /*f4b0*/  STG.E.U8 [R16.64], R2 ;  /* 0x0000000210007986 */ /* 0x001fe2000c101124 */
[----:B------:R-:W-:Y:S05]  /*f4c0*/  EXIT ;  /* 0x000000000000794d */ /* 0x000fea0003800000 */
.L_x_4345:
        /* <DEDUP_REMOVED lines=8> */
[----:B0-----:R-:W-:Y:S01]  /*f550*/  STG.E.64 [R16.64], R2 ;  /* 0x0000000210007986 */ /* 0x001fe2000c101b24 */
[----:B------:R-:W-:Y:S05]  /*f560*/  EXIT ;  /* 0x000000000000794d */ /* 0x000fea0003800000 */
.L_x_4349:
[----:B------:R-:W-:-:S06]  /*f570*/  HADD2.F32 R5, -RZ, R5.H0_H0 ;  /* 0x20000005ff057230 */ /* 0x000fcc0000004100 */
[----:B------:R-:W0:Y:S02]  /*f580*/  F2I.FTZ.TRUNC.NTZ R5, R5 ;  /* 0x0000000500057305 */ /* 0x000e24000021f100 */
[----:B0-----:R-:W-:Y:S01]  /*f590*/  STG.E [R16.64], R5 ;  /* 0x0000000510007986 */ /* 0x001fe2000c101924 */
[----:B------:R-:W-:Y:S05]  /*f5a0*/  EXIT ;  /* 0x000000000000794d */ /* 0x000fea0003800000 */
.L_x_4348:
[----:B------:R-:W-:-:S06]  /*f5b0*/  HADD2.F32 R5, -RZ, R5.H0_H0 ;  /* 0x20000005ff057230 */ /* 0x000fcc0000004100 */
[----:B------:R-:W0:Y:S02]  /*f5c0*/  F2I.FTZ.TRUNC.NTZ R5, R5 ;  /* 0x0000000500057305 */ /* 0x000e24000021f100 */
[----:B0-----:R-:W-:Y:S01]  /*f5d0*/  STG.E.U16 [R16.64], R5 ;  /* 0x0000000510007986 */ /* 0x001fe2000c101524 */
[----:B------:R-:W-:Y:S05]  /*f5e0*/  EXIT ;  /* 0x000000000000794d */ /* 0x000fea0003800000 */
.L_x_4344:
[----:B------:R-:W-:-:S13]  /*f5f0*/  ISETP.GT.AND P0, PT, R0, 0x6, PT ;  /* 0x000000060000780c */ /* 0x000fda0003f04270 */
[----:B------:R-:W-:Y:S05]  /*f600*/  @P0 BRA `(.L_x_4350) ;  /* 0x0000009000000947 */ /* 0x000fea0003800000 */
[----:B------:R-:W-:-:S13]  /*f610*/  ISETP.NE.AND P0, PT, R0, 0x5, PT ;  /* 0x000000050000780c */ /* 0x000fda0003f05270 */
[----:B------:R-:W-:Y:S05]  /*f620*/  @!P0 BRA `(.L_x_4351) ;  /* 0x0000005000008947 */ /* 0x000fea0003800000 */
[----:B------:R-:W-:-:S13]  /*f630*/  ISETP.NE.AND P0, PT, R0, 0x6, PT ;  /* 0x000000060000780c */ /* 0x000fda0003f05270 */
[----:B------:R-:W-:Y:S05]  /*f640*/  @P0 BRA `(.L_x_4347) ;  /* 0x00000b1000000947 */ /* 0x000fea0003800000 */
[----:B------:R-:W-:-:S05]  /*f650*/  HADD2.F32 R5, -RZ, R5.H0_H0 ;  /* 0x20000005ff057230 */ /* 0x000fca0000004100 */
[----:B------:R-:W-:Y:S01]  /*f660*/  STG.E [R16.64], R5 ;  /* 0x0000000510007986 */ /* 0x000fe2000c101924 */
[----:B------:R-:W-:Y:S05]  /*f670*/  EXIT ;  /* 0x000000000000794d */ /* 0x000fea0003800000 */
.L_x_4351:
[----:B------:R-:W-:Y:S01]  /*f680*/  STG.E.U16 [R16.64], R5 ;  /* 0x0000000510007986 */ /* 0x000fe2000c101524 */
[----:B------:R-:W-:Y:S05]  /*f690*/  EXIT ;  /* 0x000000000000794d */ /* 0x000fea0003800000 */
.L_x_4350:
        /* <DEDUP_REMOVED lines=8> */
[----:B------:R-:W-:Y:S01]  /*f720*/  STG.E.64 [R16.64], R2 ;  /* 0x0000000210007986 */ /* 0x000fe2000c101b24 */
[----:B------:R-:W-:Y:S05]  /*f730*/  EXIT ;  /* 0x000000000000794d */ /* 0x000fea0003800000 */
.L_x_4353:
[----:B------:R-:W-:-:S05]  /*f740*/  HADD2.F32 R0, -RZ, R5.H0_H0 ;  /* 0x20000005ff007230 */ /* 0x000fca0000004100 */
[----:B------:R-:W-:-:S04]  /*f750*/  F2FP.PACK_AB R0, RZ, R0 ;  /* 0x00000000ff00723e */ /* 0x000fc800000000ff */
[----:B------:R-:W-:-:S05]  /*f760*/  PRMT R0, R0, 0x5410, RZ ;  /* 0x0000541000007816 */ /* 0x000fca00000000ff */
[----:B------:R-:W-:Y:S01]  /*f770*/  STG.E [R16.64], R0 ;  /* 0x0000000010007986 */ /* 0x000fe2000c101924 */
[----:B------:R-:W-:Y:S05]  /*f780*/  EXIT ;  /* 0x000000000000794d */ /* 0x000fea0003800000 */
.L_x_4352:
[----:B------:R-:W-:-:S05]  /*f790*/  HADD2.F32 R2, -RZ, R5.H0_H0 ;  /* 0x20000005ff027230 */ /* 0x000fca0000004100 */
[----:B------:R-:W-:-:S06]  /*f7a0*/  FMUL.FTZ R2, R2, 1 ;  /* 0x3f80000002027820 */ /* 0x000fcc0000410000 */
[----:B------:R-:W0:Y:S02]  /*f7b0*/  F2F.F64.F32 R2, R2 ;  /* 0x0000000200027310 */ /* 0x000e240000201800 */
[----:B0-----:R-:W-:Y:S01]  /*f7c0*/  STG.E.64 [R16.64], R2 ;  /* 0x0000000210007986 */ /* 0x001fe2000c101b24 */
[----:B------:R-:W-:Y:S05]  /*f7d0*/  EXIT ;  /* 0x000000000000794d */ /* 0x000fea0003800000 */
.L_x_4343:
        /* <DEDUP_REMOVED lines=11> */
[----:B------:R-:W-:Y:S01]  /*f890*/  STG.E.U8 [R16.64], R3 ;  /* 0x0000000310007986 */ /* 0x000fe2000c101124 */
[----:B------:R-:W-:Y:S05]  /*f8a0*/  EXIT ;  /* 0x000000000000794d */ /* 0x000fea0003800000 */
.L_x_4356:
[----:B------:R-:W-:Y:S01]  /*f8b0*/  HADD2.F32 R5, -RZ, R5.H0_H0 ;  /* 0x20000005ff057230 */ /* 0x000fe20000004100 */
[----:B------:R-:W-:-:S04]  /*f8c0*/  CS2R R6, SRZ ;  /* 0x0000000000067805 */ /* 0x000fc8000001ff00 */
[----:B------:R-:W-:-:S06]  /*f8d0*/  FMUL.FTZ R5, R5, 1 ;  /* 0x3f80000005057820 */ /* 0x000fcc0000410000 */
[----:B------:R-:W0:Y:S02]  /*f8e0*/  F2F.F64.F32 R4, R5 ;  /* 0x0000000500047310 */ /* 0x000e240000201800 */
[----:B0-----:R-:W-:Y:S01]  /*f8f0*/  STG.E.128 [R16.64], R4 ;  /* 0x0000000410007986 */ /* 0x001fe2000c101d24 */
[----:B------:R-:W-:Y:S05]  /*f900*/  EXIT ;  /* 0x000000000000794d */ /* 0x000fea0003800000 */
.L_x_4355:
        /* <DEDUP_REMOVED lines=21> */
.L_x_4360:
[----:B------:R-:W-:Y:S05]  /*fa60*/  BSYNC B0 ;  /* 0x0000000000007941 */ /* 0x000fea0003800000 */
.L_x_4359:
[----:B------:R-:W-:-:S05]  /*fa70*/  LOP3.LUT R3, R0, R3, RZ, 0xfc, !PT ;  /* 0x0000000300037212 */ /* 0x000fca00078efcff */
[----:B------:R-:W-:Y:S01]  /*fa80*/  STG.E.U8 [R16.64], R3 ;  /* 0x0000000310007986 */ /* 0x000fe2000c101124 */
[----:B------:R-:W-:Y:S05]  /*fa90*/  EXIT ;  /* 0x000000000000794d */ /* 0x000fea0003800000 */
.L_x_4358:
        /* <DEDUP_REMOVED lines=13> */
.L_x_4362:
[----:B------:R-:W-:Y:S01]  /*fb70*/  IMAD.MOV.U32 R0, RZ, RZ, 0x7f ;  /* 0x0000007fff007424 */ /* 0x000fe200078e00ff */
[----:B------:R-:W-:-:S04]  /*fb80*/  ISETP.GT.U32.AND P0, PT, R2, 0x7f800000, PT ;  /* 0x7f8000000200780c */ /* 0x000fc80003f04070 */
[----:B------:R-:W-:-:S04]  /*fb90*/  SEL R0, R0, 0x7c, P0 ;  /* 0x0000007c00007807 */ /* 0x000fc80000000000 */
.L_x_4363:
[----:B------:R-:W-:Y:S05]  /*fba0*/  BSYNC B0 ;  /* 0x0000000000007941 */ /* 0x000fea0003800000 */
.L_x_4361:
[----:B------:R-:W-:-:S04]  /*fbb0*/  LOP3.LUT R2, R5, 0x80000000, RZ, 0xc0, !PT ;  /* 0x8000000005027812 */ /* 0x000fc800078ec0ff */
[----:B------:R-:W-:-:S04]  /*fbc0*/  SHF.R.U32.HI R3, RZ, 0x18, R2 ;  /* 0x00000018ff037819 */ /* 0x000fc80000011602 */
[----:B------:R-:W-:-:S05]  /*fbd0*/  LOP3.LUT R3, R0, R3, RZ, 0xfc, !PT ;  /* 0x0000000300037212 */ /* 0x000fca00078efcff */
[----:B------:R-:W-:Y:S01]  /*fbe0*/  STG.E.U8 [R16.64], R3 ;  /* 0x0000000310007986 */ /* 0x000fe2000c101124 */
[----:B------:R-:W-:Y:S05]  /*fbf0*/  EXIT ;  /* 0x000000000000794d */ /* 0x000fea0003800000 */
.L_x_4357:
[----:B------:R-:W-:-:S05]  /*fc00*/  HADD2.F32 R0, -RZ, R5.H0_H0 ;  /* 0x20000005ff007230 */ /* 0x000fca0000004100 */
[----:B------:R-:W-:-:S05]  /*fc10*/  F2FP.BF16.PACK_AB R0, RZ, R0 ;  /* 0x00000000ff00723e */ /* 0x000fca00000010ff */
[----:B------:R-:W-:Y:S01]  /*fc20*/  STG.E.U16 [R16.64], R0 ;  /* 0x0000000010007986 */ /* 0x000fe2000c101524 */
[----:B------:R-:W-:Y:S05]  /*fc30*/  EXIT ;  /* 0x000000000000794d */ /* 0x000fea0003800000 */
.L_x_4354:
        /* <DEDUP_REMOVED lines=10> */
[----:B0-----:R-:W-:Y:S01]  /*fce0*/  STG.E.U16 [R16.64], R3 ;  /* 0x0000000310007986 */ /* 0x001fe2000c101524 */
[----:B------:R-:W-:Y:S05]  /*fcf0*/  EXIT ;  /* 0x000000000000794d */ /* 0x000fea0003800000 */
.L_x_4366:
        /* <DEDUP_REMOVED lines=17> */
.L_x_4369:
[----:B------:R-:W-:-:S04]  /*fe10*/  LOP3.LUT R2, R5, 0x80000000, RZ, 0xc0, !PT ;  /* 0x8000000005027812 */ /* 0x000fc800078ec0ff */
[----:B------:R-:W-:-:S04]  /*fe20*/  SHF.R.U32.HI R3, RZ, 0x18, R2 ;  /* 0x00000018ff037819 */ /* 0x000fc80000011602 */
[----:B------:R-:W-:-:S04]  /*fe30*/  LOP3.LUT R0, R0, R3, RZ, 0xfc, !PT ;  /* 0x0000000300007212 */ /* 0x000fc800078efcff */
[----:B------:R-:W-:Y:S02]  /*fe40*/  PRMT R8, R0, 0x7610, R8 ;  /* 0x0000761000087816 */ /* 0x000fe40000000008 */
.L_x_4368:
[----:B------:R-:W-:Y:S05]  /*fe50*/  BSYNC B0 ;  /* 0x0000000000007941 */ /* 0x000fea0003800000 */
.L_x_4367:
[----:B------:R-:W-:Y:S01]  /*fe60*/  STG.E.U8 [R16.64], R8 ;  /* 0x0000000810007986 */ /* 0x000fe2000c101124 */
[----:B------:R-:W-:Y:S05]  /*fe70*/  EXIT ;  /* 0x000000000000794d */ /* 0x000fea0003800000 */
.L_x_4365:
        /* <DEDUP_REMOVED lines=17> */
.L_x_4372:
[----:B------:R-:W-:-:S04]  /*ff90*/  LOP3.LUT R2, R5, 0x80000000, RZ, 0xc0, !PT ;  /* 0x8000000005027812 */ /* 0x000fc800078ec0ff */
[----:B------:R-:W-:-:S04]  /*ffa0*/  SHF.R.U32.HI R3, RZ, 0x18, R2 ;  /* 0x00000018ff037819 */ /* 0x000fc80000011602 */
[----:B------:R-:W-:-:S04]  /*ffb0*/  LOP3.LUT R0, R0, R3, RZ, 0xfc, !PT ;  /* 0x0000000300007212 */ /* 0x000fc800078efcff */
[----:B------:R-:W-:Y:S02]  /*ffc0*/  PRMT R8, R0, 0x7610, R8 ;  /* 0x0000761000087816 */ /* 0x000fe40000000008 */
.L_x_4371:
[----:B------:R-:W-:Y:S05]  /*ffd0*/  BSYNC B0 ;  /* 0x0000000000007941 */ /* 0x000fea0003800000 */
.L_x_4370:
[----:B------:R-:W-:Y:S01]  /*ffe0*/  STG.E.U8 [R16.64], R8 ;  /* 0x0000000810007986 */ /* 0x000fe2000c101124 */
[----:B------:R-:W-:Y:S05]  /*fff0*/  EXIT ;  /* 0x000000000000794d */ /* 0x000fea0003800000 */
.L_x_4364:
        /* <DEDUP_REMOVED lines=22> */
.L_x_4347:
        /* <DEDUP_REMOVED lines=20> */
.L_x_4374:
[----:B------:R-:W-:-:S06]  /*102a0*/  HADD2.F32 R2, -RZ, R5.H0_H0 ;  /* 0x20000005ff027230 */ /* 0x000fcc0000004100 */
[----:B------:R-:W0:Y:S02]  /*102b0*/  F2I.U64.TRUNC R2, R2 ;  /* 0x0000000200027311 */ /* 0x000e24000020d800 */
[----:B0-----:R-:W-:Y:S01]  /*102c0*/  STG.E.64 [R16.64], R2 ;  /* 0x0000000210007986 */ /* 0x001fe2000c101b24 */
[----:B------:R-:W-:Y:S05]  /*102d0*/  EXIT ;  /* 0x000000000000794d */ /* 0x000fea0003800000 */
.L_x_4373:
[----:B------:R-:W-:-:S06]  /*102e0*/  HADD2.F32 R5, -RZ, R5.H0_H0 ;  /* 0x20000005ff057230 */ /* 0x000fcc0000004100 */
[----:B------:R-:W0:Y:S02]  /*102f0*/  F2I.FTZ.U32.TRUNC.NTZ R5, R5 ;  /* 0x0000000500057305 */ /* 0x000e24000021f000 */
[----:B0-----:R-:W-:Y:S01]  /*10300*/  STG.E [R16.64], R5 ;  /* 0x0000000510007986 */ /* 0x001fe2000c101924 */
[----:B------:R-:W-:Y:S05]  /*10310*/  EXIT ;  /* 0x000000000000794d */ /* 0x000fea0003800000 */
.L_x_4375:
        /* <DEDUP_REMOVED lines=14> */
.L_x_29868:


//--------------------- .text._ZN2at6native27unrolled_elementwise_kernelINS0_13BinaryFunctorIN3c104HalfES4_S4_ZZZNS0_21heaviside_kernel_cudaERNS_18TensorIteratorBaseEENKUlvE_clEvENKUlvE6_clEvEUlS4_S4_E_EESt5arrayIPcLm3EELi4E23TrivialOffsetCalculatorILi2EjESE_ILi1EjENS0_6memory12LoadWithCastILi2EEENSH_13StoreWithCastILi1EEEEEviT_T0_T2_T3_T4_T5_ --------------------------
	.section	.text._ZN2at6native27unrolled_elementwise_kernelINS0_13BinaryFunctorIN3c104HalfES4_S4_ZZZNS0_21heaviside_kernel_cudaERNS_18TensorIteratorBaseEENKUlvE_clEvENKUlvE6_clEvEUlS4_S4_E_EESt5arrayIPcLm3EELi4E23TrivialOffsetCalculatorILi2EjESE_ILi1EjENS0_6memory12LoadWithCastILi2EEENSH_13StoreWithCastILi1EEEEEviT_T0_T2_T3_T4_T5_,"ax",@progbits
	.sectioninfo	@"SHI_REGISTERS=32"
	.align	128
        .global         _ZN2at6native27unrolled_elementwise_kernelINS0_13BinaryFunctorIN3c104HalfES4_S4_ZZZNS0_21heaviside_kernel_cudaERNS_18TensorIteratorBaseEENKUlvE_clEvENKUlvE6_clEvEUlS4_S4_E_EESt5arrayIPcLm3EELi4E23TrivialOffsetCalculatorILi2EjESE_ILi1EjENS0_6memory12LoadWithCastILi2EEENSH_13StoreWithCastILi1EEEEEviT_T0_T2_T3_T4_T5_
        .type           _ZN2at6native27unrolled_elementwise_kernelINS0_13BinaryFunctorIN3c104HalfES4_S4_ZZZNS0_21heaviside_kernel_cudaERNS_18TensorIteratorBaseEENKUlvE_clEvENKUlvE6_clEvEUlS4_S4_E_EESt5arrayIPcLm3EELi4E23TrivialOffsetCalculatorILi2EjESE_ILi1EjENS0_6memory12LoadWithCastILi2EEENSH_13StoreWithCastILi1EEEEEviT_T0_T2_T3_T4_T5_,@function
        .size           _ZN2at6native27unrolled_elementwise_kernelINS0_13BinaryFunctorIN3c104HalfES4_S4_ZZZNS0_21heaviside_kernel_cudaERNS_18TensorIteratorBaseEENKUlvE_clEvENKUlvE6_clEvEUlS4_S4_E_EESt5arrayIPcLm3EELi4E23TrivialOffsetCalculatorILi2EjESE_ILi1EjENS0_6memory12LoadWithCastILi2EEENSH_13StoreWithCastILi1EEEEEviT_T0_T2_T3_T4_T5_,(.L_x_29869 - _ZN2at6native27unrolled_elementwise_kernelINS0_13BinaryFunctorIN3c104HalfES4_S4_ZZZNS0_21heaviside_kernel_cudaERNS_18TensorIteratorBaseEENKUlvE_clEvENKUlvE6_clEvEUlS4_S4_E_EESt5arrayIPcLm3EELi4E23TrivialOffsetCalculatorILi2EjESE_ILi1EjENS0_6memory12LoadWithCastILi2EEENSH_13StoreWithCastILi1EEEEEviT_T0_T2_T3_T4_T5_)
        .other          _ZN2at6native27unrolled_elementwise_kernelINS0_13BinaryFunctorIN3c104HalfES4_S4_ZZZNS0_21heaviside_kernel_cudaERNS_18TensorIteratorBaseEENKUlvE_clEvENKUlvE6_clEvEUlS4_S4_E_EESt5arrayIPcLm3EELi4E23TrivialOffsetCalculatorILi2EjESE_ILi1EjENS0_6memory12LoadWithCastILi2EEENSH_13StoreWithCastILi1EEEEEviT_T0_T2_T3_T4_T5_,@"STO_CUDA_ENTRY STV_DEFAULT"
_ZN2at6native27unrolled_elementwise_kernelINS0_13BinaryFunctorIN3c104HalfES4_S4_ZZZNS0_21heaviside_kernel_cudaERNS_18TensorIteratorBaseEENKUlvE_clEvENKUlvE6_clEvEUlS4_S4_E_EESt5arrayIPcLm3EELi4E23TrivialOffsetCalculatorILi2EjESE_ILi1EjENS0_6memory12LoadWithCastILi2EEENSH_13StoreWithCastILi1EEEEEviT_T0_T2_T3_T4_T5_:
.text._ZN2at6native27unrolled_elementwise_kernelINS0_13BinaryFunctorIN3c104HalfES4_S4_ZZZNS0_21heaviside_kernel_cudaERNS_18TensorIteratorBaseEENKUlvE_clEvENKUlvE6_clEvEUlS4_S4_E_EESt5arrayIPcLm3EELi4E23TrivialOffsetCalculatorILi2EjESE_ILi1EjENS0_6memory12LoadWithCastILi2EEENSH_13StoreWithCastILi1EEEEEviT_T0_T2_T3_T4_T5_:
        /* <DEDUP_REMOVED lines=34> */
.L_x_4381:
[----:B------:R-:W2:Y:S02]  /*0220*/  LDG.E.U8 R2, [R2.64] ;  /* 0x0000002402027981 */ /* 0x000ea4000c1e1100 */
[----:B--2---:R-:W0:Y:S02]  /*0230*/  I2F.U16 R0, R2 ;  /* 0x0000000200007306 */ /* 0x004e240000101000 */
[----:B0-----:R-:W-:-:S04]  /*0240*/  F2FP.PACK_AB R0, RZ, R0 ;  /* 0x00000000ff00723e */ /* 0x001fc800000000ff */
[----:B------:R-:W-:Y:S01]  /*0250*/  PRMT R24, R0, 0x7610, R24 ;  /* 0x0000761000187816 */ /* 0x000fe20000000018 */
[----:B------:R-:W-:Y:S05]  /*0260*/  BRA `(.L_x_4383) ;  /* 0x00000ed000007947 */ /* 0x000fea0003800000 */
.L_x_4380:
        /* <DEDUP_REMOVED lines=11> */
.L_x_4385:
[----:B------:R-:W2:Y:S02]  /*0320*/  LDG.E R2, [R2.64] ;  /* 0x0000002402027981 */ /* 0x000ea4000c1e1900 */
[----:B--2---:R-:W0:Y:S02]  /*0330*/  I2F R0, R2 ;  /* 0x0000000200007306 */ /* 0x004e240000201400 */
[----:B0-----:R-:W-:-:S04]  /*0340*/  F2FP.PACK_AB R0, RZ, R0 ;  /* 0x00000000ff00723e */ /* 0x001fc800000000ff */
[----:B------:R-:W-:Y:S01]  /*0350*/  PRMT R24, R0, 0x7610, R24 ;  /* 0x0000761000187816 */ /* 0x000fe20000000018 */
[----:B------:R-:W-:Y:S05]  /*0360*/  BRA `(.L_x_4383) ;  /* 0x00000dd000007947 */ /* 0x000fea0003800000 */
.L_x_4384:
[----:B------:R-:W2:Y:S02]  /*0370*/  LDG.E.U16 R2, [R2.64] ;  /* 0x0000002402027981 */ /* 0x000ea4000c1e1500 */
[----:B--2---:R-:W0:Y:S02]  /*0380*/  I2F.S16 R0, R2 ;  /* 0x0000000200007306 */ /* 0x004e240000101400 */
[----:B0-----:R-:W-:-:S04]  /*0390*/  F2FP.PACK_AB R0, RZ, R0 ;  /* 0x00000000ff00723e */ /* 0x001fc800000000ff */
[----:B------:R-:W-:Y:S01]  /*03a0*/  PRMT R24, R0, 0x7610, R24 ;  /* 0x0000761000187816 */ /* 0x000fe20000000018 */
[----:B------:R-:W-:Y:S05]  /*03b0*/  BRA `(.L_x_4383) ;  /* 0x00000d8000007947 */ /* 0x000fea0003800000 */
.L_x_4379:
        /* <DEDUP_REMOVED lines=9> */
.L_x_4387:
[----:B------:R0:W5:Y:S01]  /*0450*/  LDG.E.U16 R24, [R2.64] ;  /* 0x0000002402187981 */ /* 0x000162000c1e1500 */
[----:B------:R-:W-:Y:S05]  /*0460*/  BRA `(.L_x_4383) ;  /* 0x00000cd000007947 */ /* 0x000fea0003800000 */
.L_x_4386:
        /* <DEDUP_REMOVED lines=9> */
.L_x_4389:
[----:B------:R0:W5:Y:S01]  /*0500*/  LDG.E.U16 R24, [R2.64] ;  /* 0x0000002402187981 */ /* 0x000162000c1e1500 */
[----:B------:R-:W-:Y:S05]  /*0510*/  BRA `(.L_x_4383) ;  /* 0x00000c2000007947 */ /* 0x000fea0003800000 */
.L_x_4388:
[----:B------:R-:W2:Y:S02]  /*0520*/  LDG.E.64 R2, [R2.64] ;  /* 0x0000002402027981 */ /* 0x000ea4000c1e1b00 */
[----:B--2---:R-:W0:Y:S01]  /*0530*/  F2F.F32.F64 R0, R2 ;  /* 0x0000000200007310 */ /* 0x004e220000301000 */
[----:B------:R-:W0:-:S14]  /*0540*/  DSETP.GEU.AND P0, PT, |R2|, c[0x2][0x0], PT ;  /* 0x008000000200762a */ /* 0x000e1c0003f0e200 */
[----:B0-----:R-:W-:-:S05]  /*0550*/  @!P0 FMUL R0, R0, 1.175494350822287508e-38 ;  /* 0x0080000000008820 */ /* 0x001fca0000400000 */
[----:B------:R-:W-:-:S04]  /*0560*/  F2FP.PACK_AB R0, RZ, R0 ;  /* 0x00000000ff00723e */ /* 0x000fc800000000ff */
[----:B------:R-:W-:Y:S01]  /*0570*/  PRMT R24, R0, 0x7610, R24 ;  /* 0x0000761000187816 */ /* 0x000fe20000000018 */
[----:B------:R-:W-:Y:S05]  /*0580*/  BRA `(.L_x_4383) ;  /* 0x00000bb000007947 */ /* 0x000fea0003800000 */
.L_x_4378:
        /* <DEDUP_REMOVED lines=14> */
.L_x_4392:
[----:B------:R-:W2:Y:S02]  /*0670*/  LDG.E.64 R2, [R2.64] ;  /* 0x0000002402027981 */ /* 0x000ea4000c1e1b00 */
[----:B--2---:R-:W0:Y:S01]  /*0680*/  F2F.F32.F64 R0, R2 ;  /* 0x0000000200007310 */ /* 0x004e220000301000 */
[----:B------:R-:W0:-:S14]  /*0690*/  DSETP.GEU.AND P0, PT, |R2|, c[0x2][0x0], PT ;  /* 0x008000000200762a */ /* 0x000e1c0003f0e200 */
[----:B0-----:R-:W-:-:S05]  /*06a0*/  @!P0 FMUL R0, R0, 1.175494350822287508e-38 ;  /* 0x0080000000008820 */ /* 0x001fca0000400000 */
[----:B------:R-:W-:-:S04]  /*06b0*/  F2FP.PACK_AB R0, RZ, R0 ;  /* 0x00000000ff00723e */ /* 0x000fc800000000ff */
[----:B------:R-:W-:Y:S01]  /*06c0*/  PRMT R24, R0, 0x7610, R24 ;  /* 0x0000761000187816 */ /* 0x000fe20000000018 */
[----:B------:R-:W-:Y:S05]  /*06d0*/  BRA `(.L_x_4383) ;  /* 0x00000a6000007947 */ /* 0x000fea0003800000 */
.L_x_4391:
        /* <DEDUP_REMOVED lines=28> */
.L_x_4394:
        /* <DEDUP_REMOVED lines=15> */
.L_x_4393:
[----:B------:R-:W2:Y:S02]  /*0990*/  LDG.E.U16 R0, [R2.64] ;  /* 0x0000002402007981 */ /* 0x000ea4000c1e1500 */
[----:B--2---:R-:W-:-:S04]  /*09a0*/  PRMT R0, RZ, 0x5410, R0 ;  /* 0x00005410ff007816 */ /* 0x004fc80000000000 */
[----:B------:R-:W-:-:S04]  /*09b0*/  F2FP.PACK_AB R0, RZ, R0 ;  /* 0x00000000ff00723e */ /* 0x000fc800000000ff */
[----:B------:R-:W-:Y:S01]  /*09c0*/  PRMT R24, R0, 0x7610, R24 ;  /* 0x0000761000187816 */ /* 0x000fe20000000018 */
[----:B------:R-:W-:Y:S05]  /*09d0*/  BRA `(.L_x_4383) ;  /* 0x0000076000007947 */ /* 0x000fea0003800000 */
.L_x_4390:
        /* <DEDUP_REMOVED lines=12> */
.L_x_4397:
        /* <DEDUP_REMOVED lines=21> */
.L_x_4401:
[----:B------:R-:W-:Y:S05]  /*0bf0*/  BSYNC B1 ;  /* 0x0000000000017941 */ /* 0x000fea0003800000 */
.L_x_4400:
[----:B------:R-:W-:Y:S01]  /*0c00*/  LEA R3, R0, 0x3b800000, 0x17 ;  /* 0x3b80000000037811 */ /* 0x000fe200078eb8ff */
[----:B------:R-:W-:-:S05]  /*0c10*/  IMAD.SHL.U32 R0, R2, 0x100000, RZ ;  /* 0x0010000002007824 */ /* 0x000fca00078e00ff */
[----:B------:R-:W-:Y:S02]  /*0c20*/  LOP3.LUT R0, R3, R0, R4, 0xfe, !PT ;  /* 0x0000000003007212 */ /* 0x000fe400078efe04 */
.L_x_4399:
[----:B------:R-:W-:Y:S05]  /*0c30*/  BSYNC B0 ;  /* 0x0000000000007941 */ /* 0x000fea0003800000 */
.L_x_4398:
[----:B------:R-:W-:-:S04]  /*0c40*/  F2FP.PACK_AB R0, RZ, R0 ;  /* 0x00000000ff00723e */ /* 0x000fc800000000ff */
[----:B------:R-:W-:Y:S01]  /*0c50*/  PRMT R24, R0, 0x7610, R24 ;  /* 0x0000761000187816 */ /* 0x000fe20000000018 */
[----:B------:R-:W-:Y:S05]  /*0c60*/  BRA `(.L_x_4383) ;  /* 0x000004d000007947 */ /* 0x000fea0003800000 */
.L_x_4396:
        /* <DEDUP_REMOVED lines=21> */
.L_x_4405:
[----:B------:R-:W-:Y:S05]  /*0dc0*/  BSYNC B1 ;  /* 0x0000000000017941 */ /* 0x000fea0003800000 */
.L_x_4404:
[----:B------:R-:W-:Y:S01]  /*0dd0*/  LEA R3, R0, 0x37800000, 0x17 ;  /* 0x3780000000037811 */ /* 0x000fe200078eb8ff */
[----:B------:R-:W-:-:S05]  /*0de0*/  IMAD.SHL.U32 R0, R2, 0x200000, RZ ;  /* 0x0020000002007824 */ /* 0x000fca00078e00ff */
[----:B------:R-:W-:Y:S02]  /*0df0*/  LOP3.LUT R0, R3, R0, R4, 0xfe, !PT ;  /* 0x0000000003007212 */ /* 0x000fe400078efe04 */
.L_x_4403:
[----:B------:R-:W-:Y:S05]  /*0e00*/  BSYNC B0 ;  /* 0x0000000000007941 */ /* 0x000fea0003800000 */
.L_x_4402:
[----:B------:R-:W-:-:S04]  /*0e10*/  F2FP.PACK_AB R0, RZ, R0 ;  /* 0x00000000ff00723e */ /* 0x000fc800000000ff */
[----:B------:R-:W-:Y:S01]  /*0e20*/  PRMT R24, R0, 0x7610, R24 ;  /* 0x0000761000187816 */ /* 0x000fe20000000018 */
[----:B------:R-:W-:Y:S05]  /*0e30*/  BRA `(.L_x_4383) ;  /* 0x0000030000007947 */ /* 0x000fea0003800000 */
.L_x_4395:
        /* <DEDUP_REMOVED lines=14> */
.L_x_4409:
[----:B------:R-:W-:Y:S05]  /*0f20*/  BSYNC B0 ;  /* 0x0000000000007941 */ /* 0x000fea0003800000 */
.L_x_4408:
[----:B------:R-:W-:-:S04]  /*0f30*/  F2FP.PACK_AB R0, RZ, R0 ;  /* 0x00000000ff00723e */ /* 0x000fc800000000ff */
[----:B------:R-:W-:Y:S01]  /*0f40*/  PRMT R24, R0, 0x7610, R24 ;  /* 0x0000761000187816 */ /* 0x000fe20000000018 */
[----:B------:R-:W-:Y:S05]  /*0f50*/  BRA `(.L_x_4383) ;  /* 0x000001e000007947 */ /* 0x000fea0003800000 */
.L_x_4382:
        /* <DEDUP_REMOVED lines=21> */
.L_x_4407:
[----:B------:R-:W2:Y:S02]  /*10b0*/  LDG.E.64 R2, [R2.64] ;  /* 0x0000002402027981 */ /* 0x000ea4000c1e1b00 */
[----:B--2---:R-:W0:Y:S02]  /*10c0*/  I2F.U64 R0, R2 ;  /* 0x0000000200007312 */ /* 0x004e240000301000 */
[----:B0-----:R-:W-:-:S04]  /*10d0*/  F2FP.PACK_AB R0, RZ, R0 ;  /* 0x00000000ff00723e */ /* 0x001fc800000000ff */
[----:B------:R-:W-:Y:S01]  /*10e0*/  PRMT R24, R0, 0x7610, R24 ;  /* 0x0000761000187816 */ /* 0x000fe20000000018 */
[----:B------:R-:W-:Y:S05]  /*10f0*/  BRA `(.L_x_4383) ;  /* 0x0000004000007947 */ /* 0x000fea0003800000 */
.L_x_4406:
[----:B------:R-:W2:Y:S02]  /*1100*/  LDG.E R2, [R2.64] ;  /* 0x0000002402027981 */ /* 0x000ea4000c1e1900 */
[----:B--2---:R-:W0:Y:S02]  /*1110*/  I2F.U32 R0, R2 ;  /* 0x0000000200007306 */ /* 0x004e240000201000 */
[----:B0-----:R-:W-:-:S04]  /*1120*/  F2FP.PACK_AB R0, RZ, R0 ;  /* 0x00000000ff00723e */ /* 0x001fc800000000ff */
[----:B------:R-:W-:Y:S02]  /*1130*/  PRMT R24, R0, 0x7610, R24 ;  /* 0x0000761000187816 */ /* 0x000fe40000000018 */
.L_x_4383:
        /* <DEDUP_REMOVED lines=19> */
.L_x_4413:
[----:B------:R-:W2:Y:S02]  /*1270*/  LDG.E.U8 R2, [R2.64] ;  /* 0x0000002402027981 */ /* 0x000ea4000c1e1100 */
[----:B--2---:R-:W0:Y:S02]  /*1280*/  I2F.U16 R0, R2 ;  /* 0x0000000200007306 */ /* 0x004e240000101000 */
[----:B0-----:R-:W-:-:S04]  /*1290*/  F2FP.PACK_AB R0, RZ, R0 ;  /* 0x00000000ff00723e */ /* 0x001fc800000000ff */
[----:B------:R-:W-:Y:S01]  /*12a0*/  PRMT R25, R0, 0x7610, R25 ;  /* 0x0000761000197816 */ /* 0x000fe20000000019 */
[----:B------:R-:W-:Y:S05]  /*12b0*/  BRA `(.L_x_4415) ;  /* 0x00000ed000007947 */ /* 0x000fea0003800000 */
.L_x_4412:
        /* <DEDUP_REMOVED lines=11> */
.L_x_4417:
[----:B------:R-:W2:Y:S02]  /*1370*/  LDG.E R2, [R2.64] ;  /* 0x0000002402027981 */ /* 0x000ea4000c1e1900 */
[----:B--2---:R-:W0:Y:S02]  /*1380*/  I2F R0, R2 ;  /* 0x0000000200007306 */ /* 0x004e240000201400 */
[----:B0-----:R-:W-:-:S04]  /*1390*/  F2FP.PACK_AB R0, RZ, R0 ;  /* 0x00000000ff00723e */ /* 0x001fc800000000ff */
[----:B------:R-:W-:Y:S01]  /*13a0*/  PRMT R25, R0, 0x7610, R25 ;  /* 0x0000761000197816 */ /* 0x000fe20000000019 */
[----:B------:R-:W-:Y:S05]  /*13b0*/  BRA `(.L_x_4415) ;  /* 0x00000dd000007947 */ /* 0x000fea0003800000 */
.L_x_4416:
[----:B------:R-:W2:Y:S02]  /*13c0*/  LDG.E.U16 R2, [R2.64] ;  /* 0x0000002402027981 */ /* 0x000ea4000c1e1500 */
[----:B--2---:R-:W0:Y:S02]  /*13d0*/  I2F.S16 R0, R2 ;  /* 0x0000000200007306 */ /* 0x004e240000101400 */
[----:B0-----:R-:W-:-:S04]  /*13e0*/  F2FP.PACK_AB R0, RZ, R0 ;  /* 0x00000000ff00723e */ /* 0x001fc800000000ff */
[----:B------:R-:W-:Y:S01]  /*13f0*/  PRMT R25, R0, 0x7610, R25 ;  /* 0x0000761000197816 */ /* 0x000fe20000000019 */
[----:B------:R-:W-:Y:S05]  /*1400*/  BRA `(.L_x_4415) ;  /* 0x00000d8000007947 */ /* 0x000fea0003800000 */
.L_x_4411:
        /* <DEDUP_REMOVED lines=9> */
.L_x_4419:
[----:B------:R0:W5:Y:S01]  /*14a0*/  LDG.E.U16 R25, [R2.64] ;  /* 0x0000002402197981 */ /* 0x000162000c1e1500 */
[----:B------:R-:W-:Y:S05]  /*14b0*/  BRA `(.L_x_4415) ;  /* 0x00000cd000007947 */ /* 0x000fea0003800000 */
.L_x_4418:
        /* <DEDUP_REMOVED lines=9> */
.L_x_4421:
[----:B------:R0:W5:Y:S01]  /*1550*/  LDG.E.U16 R25, [R2.64] ;  /* 0x0000002402197981 */ /* 0x000162000c1e1500 */
[----:B------:R-:W-:Y:S05]  /*1560*/  BRA `(.L_x_4415) ;  /* 0x00000c2000007947 */ /* 0x000fea0003800000 */
.L_x_4420:
[----:B------:R-:W2:Y:S02]  /*1570*/  LDG.E.64 R2, [R2.64] ;  /* 0x0000002402027981 */ /* 0x000ea4000c1e1b00 */
[----:B--2---:R-:W0:Y:S01]  /*1580*/  F2F.F32.F64 R0, R2 ;  /* 0x0000000200007310 */ /* 0x004e220000301000 */
[----:B------:R-:W0:-:S14]  /*1590*/  DSETP.GEU.AND P0, PT, |R2|, c[0x2][0x0], PT ;  /* 0x008000000200762a */ /* 0x000e1c0003f0e200 */
[----:B0-----:R-:W-:-:S05]  /*15a0*/  @!P0 FMUL R0, R0, 1.175494350822287508e-38 ;  /* 0x0080000000008820 */ /* 0x001fca0000400000 */
[----:B------:R-:W-:-:S04]  /*15b0*/  F2FP.PACK_AB R0, RZ, R0 ;  /* 0x00000000ff00723e */ /* 0x000fc800000000ff */
[----:B------:R-:W-:Y:S01]  /*15c0*/  PRMT R25, R0, 0x7610, R25 ;  /* 0x0000761000197816 */ /* 0x000fe20000000019 */
[----:B------:R-:W-:Y:S05]  /*15d0*/  BRA `(.L_x_4415) ;  /* 0x00000bb000007947 */ /* 0x000fea0003800000 */
.L_x_4410:
        /* <DEDUP_REMOVED lines=14> */
.L_x_4424:
[----:B------:R-:W2:Y:S02]  /*16c0*/  LDG.E.64 R2, [R2.64] ;  /* 0x0000002402027981 */ /* 0x000ea4000c1e1b00 */
[----:B--2---:R-:W0:Y:S01]  /*16d0*/  F2F.F32.F64 R0, R2 ;  /* 0x0000000200007310 */ /* 0x004e220000301000 */
[----:B------:R-:W0:-:S14]  /*16e0*/  DSETP.GEU.AND P0, PT, |R2|, c[0x2][0x0], PT ;  /* 0x008000000200762a */ /* 0x000e1c0003f0e200 */
[----:B0-----:R-:W-:-:S05]  /*16f0*/  @!P0 FMUL R0, R0, 1.175494350822287508e-38 ;  /* 0x0080000000008820 */ /* 0x001fca0000400000 */
[----:B------:R-:W-:-:S04]  /*1700*/  F2FP.PACK_AB R0, RZ, R0 ;  /* 0x00000000ff00723e */ /* 0x000fc800000000ff */
[----:B------:R-:W-:Y:S01]  /*1710*/  PRMT R25, R0, 0x7610, R25 ;  /* 0x0000761000197816 */ /* 0x000fe20000000019 */
[----:B------:R-:W-:Y:S05]  /*1720*/  BRA `(.L_x_4415) ;  /* 0x00000a6000007947 */ /* 0x000fea0003800000 */
.L_x_4423:
        /* <DEDUP_REMOVED lines=28> */
.L_x_4426:
        /* <DEDUP_REMOVED lines=15> */
.L_x_4425:
[----:B------:R-:W2:Y:S02]  /*19e0*/  LDG.E.U16 R0, [R2.64] ;  /* 0x0000002402007981 */ /* 0x000ea4000c1e1500 */
[----:B--2---:R-:W-:-:S04]  /*19f0*/  PRMT R0, RZ, 0x5410, R0 ;  /* 0x00005410ff007816 */ /* 0x004fc80000000000 */
[----:B------:R-:W-:-:S04]  /*1a00*/  F2FP.PACK_AB R0, RZ, R0 ;  /* 0x00000000ff00723e */ /* 0x000fc800000000ff */
[----:B------:R-:W-:Y:S01]  /*1a10*/  PRMT R25, R0, 0x7610, R25 ;  /* 0x0000761000197816 */ /* 0x000fe20000000019 */
[----:B------:R-:W-:Y:S05]  /*1a20*/  BRA `(.L_x_4415) ;  /* 0x0000076000007947 */ /* 0x000fea0003800000 */
.L_x_4422:
        /* <DEDUP_REMOVED lines=12> */
.L_x_4429:
        /* <DEDUP_REMOVED lines=21> */
.L_x_4433:
[----:B------:R-:W-:Y:S05]  /*1c40*/  BSYNC B1 ;  /* 0x0000000000017941 */ /* 0x000fea0003800000 */
.L_x_4432:
[----:B------:R-:W-:Y:S01]  /*1c50*/  LEA R3, R0, 0x3b800000, 0x17 ;  /* 0x3b80000000037811 */ /* 0x000fe200078eb8ff */
[----:B------:R-:W-:-:S05]  /*1c60*/  IMAD.SHL.U32 R0, R2, 0x100000, RZ ;  /* 0x0010000002007824 */ /* 0x000fca00078e00ff */
[----:B------:R-:W-:Y:S02]  /*1c70*/  LOP3.LUT R0, R3, R0, R4, 0xfe, !PT ;  /* 0x0000000003007212 */ /* 0x000fe400078efe04 */
.L_x_4431:
[----:B------:R-:W-:Y:S05]  /*1c80*/  BSYNC B0 ;  /* 0x0000000000007941 */ /* 0x000fea0003800000 */
.L_x_4430:
[----:B------:R-:W-:-:S04]  /*1c90*/  F2FP.PACK_AB R0, RZ, R0 ;  /* 0x00000000ff00723e */ /* 0x000fc800000000ff */
[----:B------:R-:W-:Y:S01]  /*1ca0*/  PRMT R25, R0, 0x7610, R25 ;  /* 0x0000761000197816 */ /* 0x000fe20000000019 */
[----:B------:R-:W-:Y:S05]  /*1cb0*/  BRA `(.L_x_4415) ;  /* 0x000004d000007947 */ /* 0x000fea0003800000 */
.L_x_4428:
        /* <DEDUP_REMOVED lines=21> */
.L_x_4437:
[----:B------:R-:W-:Y:S05]  /*1e10*/  BSYNC B1 ;  /* 0x0000000000017941 */ /* 0x000fea0003800000 */
.L_x_4436:
[----:B------:R-:W-:Y:S01]  /*1e20*/  LEA R3, R0, 0x37800000, 0x17 ;  /* 0x3780000000037811 */ /* 0x000fe200078eb8ff */
[----:B------:R-:W-:-:S05]  /*1e30*/  IMAD.SHL.U32 R0, R2, 0x200000, RZ ;  /* 0x0020000002007824 */ /* 0x000fca00078e00ff */
[----:B------:R-:W-:Y:S02]  /*1e40*/  LOP3.LUT R0, R3, R0, R4, 0xfe, !PT ;  /* 0x0000000003007212 */ /* 0x000fe400078efe04 */
.L_x_4435:
[----:B------:R-:W-:Y:S05]  /*1e50*/  BSYNC B0 ;  /* 0x0000000000007941 */ /* 0x000fea0003800000 */
.L_x_4434:
[----:B------:R-:W-:-:S04]  /*1e60*/  F2FP.PACK_AB R0, RZ, R0 ;  /* 0x00000000ff00723e */ /* 0x000fc800000000ff */
[----:B------:R-:W-:Y:S01]  /*1e70*/  PRMT R25, R0, 0x7610, R25 ;  /* 0x0000761000197816 */ /* 0x000fe20000000019 */
[----:B------:R-:W-:Y:S05]  /*1e80*/  BRA `(.L_x_4415) ;  /* 0x0000030000007947 */ /* 0x000fea0003800000 */
.L_x_4427:
        /* <DEDUP_REMOVED lines=14> */
.L_x_4441:
[----:B------:R-:W-:Y:S05]  /*1f70*/  BSYNC B0 ;  /* 0x0000000000007941 */ /* 0x000fea0003800000 */
.L_x_4440:
[----:B------:R-:W-:-:S04]  /*1f80*/  F2FP.PACK_AB R0, RZ, R0 ;  /* 0x00000000ff00723e */ /* 0x000fc800000000ff */
[----:B------:R-:W-:Y:S01]  /*1f90*/  PRMT R25, R0, 0x7610, R25 ;  /* 0x0000761000197816 */ /* 0x000fe20000000019 */
[----:B------:R-:W-:Y:S05]  /*1fa0*/  BRA `(.L_x_4415) ;  /* 0x000001e000007947 */ /* 0x000fea0003800000 */
.L_x_4414:
        /* <DEDUP_REMOVED lines=21> */
.L_x_4439:
[----:B------:R-:W2:Y:S02]  /*2100*/  LDG.E.64 R2, [R2.64] ;  /* 0x0000002402027981 */ /* 0x000ea4000c1e1b00 */
[----:B--2---:R-:W0:Y:S02]  /*2110*/  I2F.U64 R0, R2 ;  /* 0x0000000200007312 */ /* 0x004e240000301000 */
[----:B0-----:R-:W-:-:S04]  /*2120*/  F2FP.PACK_AB R0, RZ, R0 ;  /* 0x00000000ff00723e */ /* 0x001fc800000000ff */
[----:B------:R-:W-:Y:S01]  /*2130*/  PRMT R25, R0, 0x7610, R25 ;  /* 0x0000761000197816 */ /* 0x000fe20000000019 */
[----:B------:R-:W-:Y:S05]  /*2140*/  BRA `(.L_x_4415) ;  /* 0x0000004000007947 */ /* 0x000fea0003800000 */
.L_x_4438:
[----:B------:R-:W2:Y:S02]  /*2150*/  LDG.E R2, [R2.64] ;  /* 0x0000002402027981 */ /* 0x000ea4000c1e1900 */
[----:B--2---:R-:W0:Y:S02]  /*2160*/  I2F.U32 R0, R2 ;  /* 0x0000000200007306 */ /* 0x004e240000201000 */
[----:B0-----:R-:W-:-:S04]  /*2170*/  F2FP.PACK_AB R0, RZ, R0 ;  /* 0x00000000ff00723e */ /* 0x001fc800000000ff */
[----:B------:R-:W-:Y:S02]  /*2180*/  PRMT R25, R0, 0x7610, R25 ;  /* 0x0000761000197816 */ /* 0x000fe40000000019 */
.L_x_4415:
[----:B------:R-:W-:-:S05]  /*2190*/  IADD3 R17, R17, 0x80, RZ ;  /* 0x0000008011117810 */ /* 0x000fca0007ffe0ff */
.L_x_4377:
[----:B-1-3--:R-:W-:Y:S05]  /*21a0*/  BSYNC B6 ;  /* 0x0000000000067941 */ /* 0x00afea0003800000 */
.L_x_4376:
        /* <DEDUP_REMOVED lines=24> */
.L_x_4447:
[----:B------:R-:W2:Y:S02]  /*2330*/  LDG.E.U8 R2, [R2.64] ;  /* 0x0000002402027981 */ /* 0x000ea4000c1e1100 */
[----:B--2---:R-:W0:Y:S02]  /*2340*/  I2F.U16 R0, R2 ;  /* 0x0000000200007306 */ /* 0x004e240000101000 */
[----:B0-----:R-:W-:-:S04]  /*2350*/  F2FP.PACK_AB R0, RZ, R0 ;  /* 0x00000000ff00723e */ /* 0x001fc800000000ff */
[----:B------:R-:W-:Y:S01]  /*2360*/  PRMT R23, R0, 0x7610, R23 ;  /* 0x0000761000177816 */ /* 0x000fe20000000017 */
[----:B------:R-:W-:Y:S05]  /*2370*/  BRA `(.L_x_4449) ;  /* 0x00000ee000007947 */ /* 0x000fea0003800000 */
.L_x_4446:
        /* <DEDUP_REMOVED lines=11> */
.L_x_4451:
[----:B------:R-:W2:Y:S02]  /*2430*/  LDG.E R2, [R2.64] ;  /* 0x0000002402027981 */ /* 0x000ea4000c1e1900 */
[----:B--2---:R-:W0:Y:S02]  /*2440*/  I2F R0, R2 ;  /* 0x0000000200007306 */ /* 0x004e240000201400 */
[----:B0-----:R-:W-:-:S04]  /*2450*/  F2FP.PACK_AB R0, RZ, R0 ;  /* 0x00000000ff00723e */ /* 0x001fc800000000ff */
[----:B------:R-:W-:Y:S01]  /*2460*/  PRMT R23, R0, 0x7610, R23 ;  /* 0x0000761000177816 */ /* 0x000fe20000000017 */
[----:B------:R-:W-:Y:S05]  /*2470*/  BRA `(.L_x_4449) ;  /* 0x00000de000007947 */ /* 0x000fea0003800000 */
.L_x_4450:
[----:B------:R-:W2:Y:S02]  /*2480*/  LDG.E.U16 R2, [R2.64] ;  /* 0x0000002402027981 */ /* 0x000ea4000c1e1500 */
[----:B--2---:R-:W0:Y:S02]  /*2490*/  I2F.S16 R0, R2 ;  /* 0x0000000200007306 */ /* 0x004e240000101400 */
[----:B0-----:R-:W-:-:S04]  /*24a0*/  F2FP.PACK_AB R0, RZ, R0 ;  /* 0x00000000ff00723e */ /* 0x001fc800000000ff */
[----:B------:R-:W-:Y:S01]  /*24b0*/  PRMT R23, R0, 0x7610, R23 ;  /* 0x0000761000177816 */ /* 0x000fe20000000017 */
[----:B------:R-:W-:Y:S05]  /*24c0*/  BRA `(.L_x_4449) ;  /* 0x00000d9000007947 */ /* 0x000fea0003800000 */
.L_x_4445:
        /* <DEDUP_REMOVED lines=9> */
.L_x_4453:
[----:B------:R0:W5:Y:S01]  /*2560*/  LDG.E.U16 R23, [R2.64] ;  /* 0x0000002402177981 */ /* 0x000162000c1e1500 */
[----:B------:R-:W-:Y:S05]  /*2570*/  BRA `(.L_x_4449) ;  /* 0x00000ce000007947 */ /* 0x000fea0003800000 */
.L_x_4452:
        /* <DEDUP_REMOVED lines=9> */
.L_x_4455:
[----:B------:R0:W5:Y:S01]  /*2610*/  LDG.E.U16 R23, [R2.64] ;  /* 0x0000002402177981 */ /* 0x000162000c1e1500 */
[----:B------:R-:W-:Y:S05]  /*2620*/  BRA `(.L_x_4449) ;  /* 0x00000c3000007947 */ /* 0x000fea0003800000 */
.L_x_4454:
[----:B------:R-:W2:Y:S02]  /*2630*/  LDG.E.64 R2, [R2.64] ;  /* 0x0000002402027981 */ /* 0x000ea4000c1e1b00 */
[----:B--2---:R-:W0:Y:S01]  /*2640*/  F2F.F32.F64 R0, R2 ;  /* 0x0000000200007310 */ /* 0x004e220000301000 */
[----:B------:R-:W0:-:S14]  /*2650*/  DSETP.GEU.AND P0, PT, |R2|, c[0x2][0x0], PT ;  /* 0x008000000200762a */ /* 0x000e1c0003f0e200 */
[----:B0-----:R-:W-:-:S05]  /*2660*/  @!P0 FMUL R0, R0, 1.175494350822287508e-38 ;  /* 0x0080000000008820 */ /* 0x001fca0000400000 */
[----:B------:R-:W-:-:S04]  /*2670*/  F2FP.PACK_AB R0, RZ, R0 ;  /* 0x00000000ff00723e */ /* 0x000fc800000000ff */
[----:B------:R-:W-:Y:S01]  /*2680*/  PRMT R23, R0, 0x7610, R23 ;  /* 0x0000761000177816 */ /* 0x000fe20000000017 */
[----:B------:R-:W-:Y:S05]  /*2690*/  BRA `(.L_x_4449) ;  /* 0x00000bc000007947 */ /* 0x000fea0003800000 */
.L_x_4444:
        /* <DEDUP_REMOVED lines=14> */
.L_x_4458:
[----:B------:R-:W2:Y:S02]  /*2780*/  LDG.E.64 R2, [R2.64] ;  /* 0x0000002402027981 */ /* 0x000ea4000c1e1b00 */
[----:B--2---:R-:W0:Y:S01]  /*2790*/  F2F.F32.F64 R0, R2 ;  /* 0x0000000200007310 */ /* 0x004e220000301000 */
[----:B------:R-:W0:-:S14]  /*27a0*/  DSETP.GEU.AND P0, PT, |R2|, c[0x2][0x0], PT ;  /* 0x008000000200762a */ /* 0x000e1c0003f0e200 */
[----:B0-----:R-:W-:-:S05]  /*27b0*/  @!P0 FMUL R0, R0, 1.175494350822287508e-38 ;  /* 0x0080000000008820 */ /* 0x001fca0000400000 */
[----:B------:R-:W-:-:S04]  /*27c0*/  F2FP.PACK_AB R0, RZ, R0 ;  /* 0x00000000ff00723e */ /* 0x000fc800000000ff */
[----:B------:R-:W-:Y:S01]  /*27d0*/  PRMT R23, R0, 0x7610, R23 ;  /* 0x0000761000177816 */ /* 0x000fe20000000017 */
[----:B------:R-:W-:Y:S05]  /*27e0*/  BRA `(.L_x_4449) ;  /* 0x00000a7000007947 */ /* 0x000fea0003800000 */
.L_x_4457:
        /* <DEDUP_REMOVED lines=28> */
.L_x_4460:
        /* <DEDUP_REMOVED lines=16> */
.L_x_4459:
[----:B------:R-:W2:Y:S02]  /*2ab0*/  LDG.E.U16 R0, [R2.64] ;  /* 0x0000002402007981 */ /* 0x000ea4000c1e1500 */
[----:B--2---:R-:W-:-:S04]  /*2ac0*/  PRMT R0, RZ, 0x5410, R0 ;  /* 0x00005410ff007816 */ /* 0x004fc80000000000 */
[----:B------:R-:W-:-:S04]  /*2ad0*/  F2FP.PACK_AB R0, RZ, R0 ;  /* 0x00000000ff00723e */ /* 0x000fc800000000ff */
[----:B------:R-:W-:Y:S01]  /*2ae0*/  PRMT R23, R0, 0x7610, R23 ;  /* 0x0000761000177816 */ /* 0x000fe20000000017 */
[----:B------:R-:W-:Y:S05]  /*2af0*/  BRA `(.L_x_4449) ;  /* 0x0000076000007947 */ /* 0x000fea0003800000 */
.L_x_4456:
        /* <DEDUP_REMOVED lines=12> */
.L_x_4463:
        /* <DEDUP_REMOVED lines=21> */
.L_x_4467:
[----:B------:R-:W-:Y:S05]  /*2d10*/  BSYNC B1 ;  /* 0x0000000000017941 */ /* 0x000fea0003800000 */
.L_x_4466:
[----:B------:R-:W-:Y:S01]  /*2d20*/  LEA R3, R0, 0x3b800000, 0x17 ;  /* 0x3b80000000037811 */ /* 0x000fe200078eb8ff */
[----:B------:R-:W-:-:S05]  /*2d30*/  IMAD.SHL.U32 R0, R2, 0x100000, RZ ;  /* 0x0010000002007824 */ /* 0x000fca00078e00ff */
[----:B------:R-:W-:Y:S02]  /*2d40*/  LOP3.LUT R0, R3, R0, R4, 0xfe, !PT ;  /* 0x0000000003007212 */ /* 0x000fe400078efe04 */
.L_x_4465:
[----:B------:R-:W-:Y:S05]  /*2d50*/  BSYNC B0 ;  /* 0x0000000000007941 */ /* 0x000fea0003800000 */
.L_x_4464:
[----:B------:R-:W-:-:S04]  /*2d60*/  F2FP.PACK_AB R0, RZ, R0 ;  /* 0x00000000ff00723e */ /* 0x000fc800000000ff */
[----:B------:R-:W-:Y:S01]  /*2d70*/  PRMT R23, R0, 0x7610, R23 ;  /* 0x0000761000177816 */ /* 0x000fe20000000017 */
[----:B------:R-:W-:Y:S05]  /*2d80*/  BRA `(.L_x_4449) ;  /* 0x000004d000007947 */ /* 0x000fea0003800000 */
.L_x_4462:
        /* <DEDUP_REMOVED lines=21> */
.L_x_4471:
[----:B------:R-:W-:Y:S05]  /*2ee0*/  BSYNC B1 ;  /* 0x0000000000017941 */ /* 0x000fea0003800000 */
.L_x_4470:
[----:B------:R-:W-:Y:S01]  /*2ef0*/  LEA R3, R0, 0x37800000, 0x17 ;  /* 0x3780000000037811 */ /* 0x000fe200078eb8ff */
[----:B------:R-:W-:-:S05]  /*2f00*/  IMAD.SHL.U32 R0, R2, 0x200000, RZ ;  /* 0x0020000002007824 */ /* 0x000fca00078e00ff */
[----:B------:R-:W-:Y:S02]  /*2f10*/  LOP3.LUT R0, R3, R0, R4, 0xfe, !PT ;  /* 0x0000000003007212 */ /* 0x000fe400078efe04 */
.L_x_4469:
[----:B------:R-:W-:Y:S05]  /*2f20*/  BSYNC B0 ;  /* 0x0000000000007941 */ /* 0x000fea0003800000 */
.L_x_4468:
[----:B------:R-:W-:-:S04]  /*2f30*/  F2FP.PACK_AB R0, RZ, R0 ;  /* 0x00000000ff00723e */ /* 0x000fc800000000ff */
[----:B------:R-:W-:Y:S01]  /*2f40*/  PRMT R23, R0, 0x7610, R23 ;  /* 0x0000761000177816 */ /* 0x000fe20000000017 */
[----:B------:R-:W-:Y:S05]  /*2f50*/  BRA `(.L_x_4449) ;  /* 0x0000030000007947 */ /* 0x000fea0003800000 */
.L_x_4461:
        /* <DEDUP_REMOVED lines=14> */
.L_x_4475:
[----:B------:R-:W-:Y:S05]  /*3040*/  BSYNC B0 ;  /* 0x0000000000007941 */ /* 0x000fea0003800000 */
.L_x_4474:
[----:B------:R-:W-:-:S04]  /*3050*/  F2FP.PACK_AB R0, RZ, R0 ;  /* 0x00000000ff00723e */ /* 0x000fc800000000ff */
[----:B------:R-:W-:Y:S01]  /*3060*/  PRMT R23, R0, 0x7610, R23 ;  /* 0x0000761000177816 */ /* 0x000fe20000000017 */
[----:B------:R-:W-:Y:S05]  /*3070*/  BRA `(.L_x_4449) ;  /* 0x000001e000007947 */ /* 0x000fea0003800000 */
.L_x_4448:
        /* <DEDUP_REMOVED lines=21> */
.L_x_4473:
[----:B------:R-:W2:Y:S02]  /*31d0*/  LDG.E.64 R2, [R2.64] ;  /* 0x0000002402027981 */ /* 0x000ea4000c1e1b00 */
[----:B--2---:R-:W0:Y:S02]  /*31e0*/  I2F.U64 R0, R2 ;  /* 0x0000000200007312 */ /* 0x004e240000301000 */
[----:B0-----:R-:W-:-:S04]  /*31f0*/  F2FP.PACK_AB R0, RZ, R0 ;  /* 0x00000000ff00723e */ /* 0x001fc800000000ff */
[----:B------:R-:W-:Y:S01]  /*3200*/  PRMT R23, R0, 0x7610, R23 ;  /* 0x0000761000177816 */ /* 0x000fe20000000017 */
[----:B------:R-:W-:Y:S05]  /*3210*/  BRA `(.L_x_4449) ;  /* 0x0000004000007947 */ /* 0x000fea0003800000 */
.L_x_4472:
[----:B------:R-:W2:Y:S02]  /*3220*/  LDG.E R2, [R2.64] ;  /* 0x0000002402027981 */ /* 0x000ea4000c1e1900 */
[----:B--2---:R-:W0:Y:S02]  /*3230*/  I2F.U32 R0, R2 ;  /* 0x0000000200007306 */ /* 0x004e240000201000 */
[----:B0-----:R-:W-:-:S04]  /*3240*/  F2FP.PACK_AB R0, RZ, R0 ;  /* 0x00000000ff00723e */ /* 0x001fc800000000ff */
[----:B------:R-:W-:Y:S02]  /*3250*/  PRMT R23, R0, 0x7610, R23 ;  /* 0x0000761000177816 */ /* 0x000fe40000000017 */
.L_x_4449:
        /* <DEDUP_REMOVED lines=19> */
.L_x_4479:
[----:B------:R-:W2:Y:S02]  /*3390*/  LDG.E.U8 R2, [R2.64] ;  /* 0x0000002402027981 */ /* 0x000ea4000c1e1100 */
[----:B--2---:R-:W0:Y:S02]  /*33a0*/  I2F.U16 R0, R2 ;  /* 0x0000000200007306 */ /* 0x004e240000101000 */
[----:B0-----:R-:W-:-:S04]  /*33b0*/  F2FP.PACK_AB R0, RZ, R0 ;  /* 0x00000000ff00723e */ /* 0x001fc800000000ff */
[----:B------:R-:W-:Y:S01]  /*33c0*/  PRMT R26, R0, 0x7610, R26 ;  /* 0x00007610001a7816 */ /* 0x000fe2000000001a */
[----:B------:R-:W-:Y:S05]  /*33d0*/  BRA `(.L_x_4481) ;  /* 0x00000ed000007947 */ /* 0x000fea0003800000 */
.L_x_4478:
        /* <DEDUP_REMOVED lines=11> */
.L_x_4483:
[----:B------:R-:W2:Y:S02]  /*3490*/  LDG.E R2, [R2.64] ;  /* 0x0000002402027981 */ /* 0x000ea4000c1e1900 */
[----:B--2---:R-:W0:Y:S02]  /*34a0*/  I2F R0, R2 ;  /* 0x0000000200007306 */ /* 0x004e240000201400 */
[----:B0-----:R-:W-:-:S04]  /*34b0*/  F2FP.PACK_AB R0, RZ, R0 ;  /* 0x00000000ff00723e */ /* 0x001fc800000000ff */
[----:B------:R-:W-:Y:S01]  /*34c0*/  PRMT R26, R0, 0x7610, R26 ;  /* 0x00007610001a7816 */ /* 0x000fe2000000001a */
[----:B------:R-:W-:Y:S05]  /*34d0*/  BRA `(.L_x_4481) ;  /* 0x00000dd000007947 */ /* 0x000fea0003800000 */
.L_x_4482:
[----:B------:R-:W2:Y:S02]  /*34e0*/  LDG.E.U16 R2, [R2.64] ;  /* 0x0000002402027981 */ /* 0x000ea4000c1e1500 */
[----:B--2---:R-:W0:Y:S02]  /*34f0*/  I2F.S16 R0, R2 ;  /* 0x0000000200007306 */ /* 0x004e240000101400 */
[----:B0-----:R-:W-:-:S04]  /*3500*/  F2FP.PACK_AB R0, RZ, R0 ;  /* 0x00000000ff00723e */ /* 0x001fc800000000ff */
[----:B------:R-:W-:Y:S01]  /*3510*/  PRMT R26, R0, 0x7610, R26 ;  /* 0x00007610001a7816 */ /* 0x000fe2000000001a */
[----:B------:R-:W-:Y:S05]  /*3520*/  BRA `(.L_x_4481) ;  /* 0x00000d8000007947 */ /* 0x000fea0003800000 */
.L_x_4477:
        /* <DEDUP_REMOVED lines=9> */
.L_x_4485:
[----:B------:R0:W5:Y:S01]  /*35c0*/  LDG.E.U16 R26, [R2.64] ;  /* 0x00000024021a7981 */ /* 0x000162000c1e1500 */
[----:B------:R-:W-:Y:S05]  /*35d0*/  BRA `(.L_x_4481) ;  /* 0x00000cd000007947 */ /* 0x000fea0003800000 */
.L_x_4484:
        /* <DEDUP_REMOVED lines=9> */
.L_x_4487:
[----:B------:R0:W5:Y:S01]  /*3670*/  LDG.E.U16 R26, [R2.64] ;  /* 0x00000024021a7981 */ /* 0x000162000c1e1500 */
[----:B------:R-:W-:Y:S05]  /*3680*/  BRA `(.L_x_4481) ;  /* 0x00000c2000007947 */ /* 0x000fea0003800000 */
.L_x_4486:
[----:B------:R-:W2:Y:S02]  /*3690*/  LDG.E.64 R2, [R2.64] ;  /* 0x0000002402027981 */ /* 0x000ea4000c1e1b00 */
[----:B--2---:R-:W0:Y:S01]  /*36a0*/  F2F.F32.F64 R0, R2 ;  /* 0x0000000200007310 */ /* 0x004e220000301000 */
[----:B------:R-:W0:-:S14]  /*36b0*/  DSETP.GEU.AND P0, PT, |R2|, c[0x2][0x0], PT ;  /* 0x008000000200762a */ /* 0x000e1c0003f0e200 */
[----:B0-----:R-:W-:-:S05]  /*36c0*/  @!P0 FMUL R0, R0, 1.175494350822287508e-38 ;  /* 0x0080000000008820 */ /* 0x001fca0000400000 */
[----:B------:R-:W-:-:S04]  /*36d0*/  F2FP.PACK_AB R0, RZ, R0 ;  /* 0x00000000ff00723e */ /* 0x000fc800000000ff */
[----:B------:R-:W-:Y:S01]  /*36e0*/  PRMT R26, R0, 0x7610, R26 ;  /* 0x00007610001a7816 */ /* 0x000fe2000000001a */
[----:B------:R-:W-:Y:S05]  /*36f0*/  BRA `(.L_x_4481) ;  /* 0x00000bb000007947 */ /* 0x000fea0003800000 */
.L_x_4476:
        /* <DEDUP_REMOVED lines=14> */
.L_x_4490:
[----:B------:R-:W2:Y:S02]  /*37e0*/  LDG.E.64 R2, [R2.64] ;  /* 0x0000002402027981 */ /* 0x000ea4000c1e1b00 */
[----:B--2---:R-:W0:Y:S01]  /*37f0*/  F2F.F32.F64 R0, R2 ;  /* 0x0000000200007310 */ /* 0x004e220000301000 */
[----:B------:R-:W0:-:S14]  /*3800*/  DSETP.GEU.AND P0, PT, |R2|, c[0x2][0x0], PT ;  /* 0x008000000200762a */ /* 0x000e1c0003f0e200 */
[----:B0-----:R-:W-:-:S05]  /*3810*/  @!P0 FMUL R0, R0, 1.175494350822287508e-38 ;  /* 0x0080000000008820 */ /* 0x001fca0000400000 */
[----:B------:R-:W-:-:S04]  /*3820*/  F2FP.PACK_AB R0, RZ, R0 ;  /* 0x00000000ff00723e */ /* 0x000fc800000000ff */
[----:B------:R-:W-:Y:S01]  /*3830*/  PRMT R26, R0, 0x7610, R26 ;  /* 0x00007610001a7816 */ /* 0x000fe2000000001a */
[----:B------:R-:W-:Y:S05]  /*3840*/  BRA `(.L_x_4481) ;  /* 0x00000a6000007947 */ /* 0x000fea0003800000 */
.L_x_4489:
        /* <DEDUP_REMOVED lines=28> */
.L_x_4492:
        /* <DEDUP_REMOVED lines=15> */
.L_x_4491:
[----:B------:R-:W2:Y:S02]  /*3b00*/  LDG.E.U16 R0, [R2.64] ;  /* 0x0000002402007981 */ /* 0x000ea4000c1e1500 */
[----:B--2---:R-:W-:-:S04]  /*3b10*/  PRMT R0, RZ, 0x5410, R0 ;  /* 0x00005410ff007816 */ /* 0x004fc80000000000 */
[----:B------:R-:W-:-:S04]  /*3b20*/  F2FP.PACK_AB R0, RZ, R0 ;  /* 0x00000000ff00723e */ /* 0x000fc800000000ff */
[----:B------:R-:W-:Y:S01]  /*3b30*/  PRMT R26, R0, 0x7610, R26 ;  /* 0x00007610001a7816 */ /* 0x000fe2000000001a */
[----:B------:R-:W-:Y:S05]  /*3b40*/  BRA `(.L_x_4481) ;  /* 0x0000076000007947 */ /* 0x000fea0003800000 */
.L_x_4488:
        /* <DEDUP_REMOVED lines=12> */
.L_x_4495:
        /* <DEDUP_REMOVED lines=21> */
.L_x_4499:
[----:B------:R-:W-:Y:S05]  /*3d60*/  BSYNC B1 ;  /* 0x0000000000017941 */ /* 0x000fea0003800000 */
.L_x_4498:
[----:B------:R-:W-:Y:S01]  /*3d70*/  LEA R3, R0, 0x3b800000, 0x17 ;  /* 0x3b80000000037811 */ /* 0x000fe200078eb8ff */
[----:B------:R-:W-:-:S05]  /*3d80*/  IMAD.SHL.U32 R0, R2, 0x100000, RZ ;  /* 0x0010000002007824 */ /* 0x000fca00078e00ff */
[----:B------:R-:W-:Y:S02]  /*3d90*/  LOP3.LUT R0, R3, R0, R4, 0xfe, !PT ;  /* 0x0000000003007212 */ /* 0x000fe400078efe04 */
.L_x_4497:
[----:B------:R-:W-:Y:S05]  /*3da0*/  BSYNC B0 ;  /* 0x0000000000007941 */ /* 0x000fea0003800000 */
.L_x_4496:
[----:B------:R-:W-:-:S04]  /*3db0*/  F2FP.PACK_AB R0, RZ, R0 ;  /* 0x00000000ff00723e */ /* 0x000fc800000000ff */
[----:B------:R-:W-:Y:S01]  /*3dc0*/  PRMT R26, R0, 0x7610, R26 ;  /* 0x00007610001a7816 */ /* 0x000fe2000000001a */
[----:B------:R-:W-:Y:S05]  /*3dd0*/  BRA `(.L_x_4481) ;  /* 0x000004d000007947 */ /* 0x000fea0003800000 */
.L_x_4494:
        /* <DEDUP_REMOVED lines=21> */
.L_x_4503:
[----:B------:R-:W-:Y:S05]  /*3f30*/  BSYNC B1 ;  /* 0x0000000000017941 */ /* 0x000fea0003800000 */
.L_x_4502:
[----:B------:R-:W-:Y:S01]  /*3f40*/  LEA R3, R0, 0x37800000, 0x17 ;  /* 0x3780000000037811 */ /* 0x000fe200078eb8ff */
[----:B------:R-:W-:-:S05]  /*3f50*/  IMAD.SHL.U32 R0, R2, 0x200000, RZ ;  /* 0x0020000002007824 */ /* 0x000fca00078e00ff */
[----:B------:R-:W-:Y:S02]  /*3f60*/  LOP3.LUT R0, R3, R0, R4, 0xfe, !PT ;  /* 0x0000000003007212 */ /* 0x000fe400078efe04 */
.L_x_4501:
[----:B------:R-:W-:Y:S05]  /*3f70*/  BSYNC B0 ;  /* 0x0000000000007941 */ /* 0x000fea0003800000 */
.L_x_4500:
[----:B------:R-:W-:-:S04]  /*3f80*/  F2FP.PACK_AB R0, RZ, R0 ;  /* 0x00000000ff00723e */ /* 0x000fc800000000ff */
[----:B------:R-:W-:Y:S01]  /*3f90*/  PRMT R26, R0, 0x7610, R26 ;  /* 0x00007610001a7816 */ /* 0x000fe2000000001a */
[----:B------:R-:W-:Y:S05]  /*3fa0*/  BRA `(.L_x_4481) ;  /* 0x0000030000007947 */ /* 0x000fea0003800000 */
.L_x_4493:
        /* <DEDUP_REMOVED lines=14> */
.L_x_4507:
[----:B------:R-:W-:Y:S05]  /*4090*/  BSYNC B0 ;  /* 0x0000000000007941 */ /* 0x000fea0003800000 */
.L_x_4506:
[----:B------:R-:W-:-:S04]  /*40a0*/  F2FP.PACK_AB R0, RZ, R0 ;  /* 0x00000000ff00723e */ /* 0x000fc800000000ff */
[----:B------:R-:W-:Y:S01]  /*40b0*/  PRMT R26, R0, 0x7610, R26 ;  /* 0x00007610001a7816 */ /* 0x000fe2000000001a */
[----:B------:R-:W-:Y:S05]  /*40c0*/  BRA `(.L_x_4481) ;  /* 0x000001e000007947 */ /* 0x000fea0003800000 */
.L_x_4480:
        /* <DEDUP_REMOVED lines=21> */
.L_x_4505:
[----:B------:R-:W2:Y:S02]  /*4220*/  LDG.E.64 R2, [R2.64] ;  /* 0x0000002402027981 */ /* 0x000ea4000c1e1b00 */
[----:B--2---:R-:W0:Y:S02]  /*4230*/  I2F.U64 R0, R2 ;  /* 0x0000000200007312 */ /* 0x004e240000301000 */
[----:B0-----:R-:W-:-:S04]  /*4240*/  F2FP.PACK_AB R0, RZ, R0 ;  /* 0x00000000ff00723e */ /* 0x001fc800000000ff */
[----:B------:R-:W-:Y:S01]  /*4250*/  PRMT R26, R0, 0x7610, R26 ;  /* 0x00007610001a7816 */ /* 0x000fe2000000001a */
[----:B------:R-:W-:Y:S05]  /*4260*/  BRA `(.L_x_4481) ;  /* 0x0000004000007947 */ /* 0x000fea0003800000 */
.L_x_4504:
[----:B------:R-:W2:Y:S02]  /*4270*/  LDG.E R2, [R2.64] ;  /* 0x0000002402027981 */ /* 0x000ea4000c1e1900 */
[----:B--2---:R-:W0:Y:S02]  /*4280*/  I2F.U32 R0, R2 ;  /* 0x0000000200007306 */ /* 0x004e240000201000 */
[----:B0-----:R-:W-:-:S04]  /*4290*/  F2FP.PACK_AB R0, RZ, R0 ;  /* 0x00000000ff00723e */ /* 0x001fc800000000ff */
[----:B------:R-:W-:Y:S02]  /*42a0*/  PRMT R26, R0, 0x7610, R26 ;  /* 0x00007610001a7816 */ /* 0x000fe4000000001a */
.L_x_4481:
[----:B------:R-:W-:-:S05]  /*42b0*/  IADD3 R17, R17, 0x80, RZ ;  /* 0x0000008011117810 */ /* 0x000fca0007ffe0ff */
.L_x_4443:
[----:B------:R-:W-:Y:S05]  /*42c0*/  BSYNC B6 ;  /* 0x0000000000067941 */ /* 0x000fea0003800000 */
.L_x_4442:
        /* <DEDUP_REMOVED lines=26> */
.L_x_4513:
[----:B------:R-:W2:Y:S02]  /*4470*/  LDG.E.U8 R4, [R4.64] ;  /* 0x0000002404047981 */ /* 0x000ea4000c1e1100 */
[----:B--2---:R-:W0:Y:S02]  /*4480*/  I2F.U16 R0, R4 ;  /* 0x0000000400007306 */ /* 0x004e240000101000 */
[----:B0-----:R-:W-:-:S04]  /*4490*/  F2FP.PACK_AB R0, RZ, R0 ;  /* 0x00000000ff00723e */ /* 0x001fc800000000ff */
[----:B------:R-:W-:Y:S01]  /*44a0*/  PRMT R28, R0, 0x7610, R28 ;  /* 0x00007610001c7816 */ /* 0x000fe2000000001c */
[----:B------:R-:W-:Y:S05]  /*44b0*/  BRA `(.L_x_4515) ;  /* 0x00000ed000007947 */ /* 0x000fea0003800000 */
.L_x_4512:
        /* <DEDUP_REMOVED lines=11> */
.L_x_4517:
[----:B------:R-:W2:Y:S02]  /*4570*/  LDG.E R4, [R4.64] ;  /* 0x0000002404047981 */ /* 0x000ea4000c1e1900 */
[----:B--2---:R-:W0:Y:S02]  /*4580*/  I2F R0, R4 ;  /* 0x0000000400007306 */ /* 0x004e240000201400 */
[----:B0-----:R-:W-:-:S04]  /*4590*/  F2FP.PACK_AB R0, RZ, R0 ;  /* 0x00000000ff00723e */ /* 0x001fc800000000ff */
[----:B------:R-:W-:Y:S01]  /*45a0*/  PRMT R28, R0, 0x7610, R28 ;  /* 0x00007610001c7816 */ /* 0x000fe2000000001c */
[----:B------:R-:W-:Y:S05]  /*45b0*/  BRA `(.L_x_4515) ;  /* 0x00000dd000007947 */ /* 0x000fea0003800000 */
.L_x_4516:
[----:B------:R-:W2:Y:S02]  /*45c0*/  LDG.E.U16 R4, [R4.64] ;  /* 0x0000002404047981 */ /* 0x000ea4000c1e1500 */
[----:B--2---:R-:W0:Y:S02]  /*45d0*/  I2F.S16 R0, R4 ;  /* 0x0000000400007306 */ /* 0x004e240000101400 */
[----:B0-----:R-:W-:-:S04]  /*45e0*/  F2FP.PACK_AB R0, RZ, R0 ;  /* 0x00000000ff00723e */ /* 0x001fc800000000ff */
[----:B------:R-:W-:Y:S01]  /*45f0*/  PRMT R28, R0, 0x7610, R28 ;  /* 0x00007610001c7816 */ /* 0x000fe2000000001c */
[----:B------:R-:W-:Y:S05]  /*4600*/  BRA `(.L_x_4515) ;  /* 0x00000d8000007947 */ /* 0x000fea0003800000 */
.L_x_4511:
        /* <DEDUP_REMOVED lines=9> */
.L_x_4519:
[----:B------:R0:W5:Y:S01]  /*46a0*/  LDG.E.U16 R28, [R4.64] ;  /* 0x00000024041c7981 */ /* 0x000162000c1e1500 */
[----:B------:R-:W-:Y:S05]  /*46b0*/  BRA `(.L_x_4515) ;  /* 0x00000cd000007947 */ /* 0x000fea0003800000 */
.L_x_4518:
        /* <DEDUP_REMOVED lines=9> */
.L_x_4521:
[----:B------:R0:W5:Y:S01]  /*4750*/  LDG.E.U16 R28, [R4.64] ;  /* 0x00000024041c7981 */ /* 0x000162000c1e1500 */
[----:B------:R-:W-:Y:S05]  /*4760*/  BRA `(.L_x_4515) ;  /* 0x00000c2000007947 */ /* 0x000fea0003800000 */
.L_x_4520:
[----:B------:R-:W2:Y:S02]  /*4770*/  LDG.E.64 R4, [R4.64] ;  /* 0x0000002404047981 */ /* 0x000ea4000c1e1b00 */
[----:B--2---:R-:W0:Y:S01]  /*4780*/  F2F.F32.F64 R0, R4 ;  /* 0x0000000400007310 */ /* 0x004e220000301000 */
[----:B------:R-:W0:-:S14]  /*4790*/  DSETP.GEU.AND P0, PT, |R4|, c[0x2][0x0], PT ;  /* 0x008000000400762a */ /* 0x000e1c0003f0e200 */
[----:B0-----:R-:W-:-:S05]  /*47a0*/  @!P0 FMUL R0, R0, 1.175494350822287508e-38 ;  /* 0x0080000000008820 */ /* 0x001fca0000400000 */
[----:B------:R-:W-:-:S04]  /*47b0*/  F2FP.PACK_AB R0, RZ, R0 ;  /* 0x00000000ff00723e */ /* 0x000fc800000000ff */
[----:B------:R-:W-:Y:S01]  /*47c0*/  PRMT R28, R0, 0x7610, R28 ;  /* 0x00007610001c7816 */ /* 0x000fe2000000001c */
[----:B------:R-:W-:Y:S05]  /*47d0*/  BRA `(.L_x_4515) ;  /* 0x00000bb000007947 */ /* 0x000fea0003800000 */
.L_x_4510:
        /* <DEDUP_REMOVED lines=14> */
.L_x_4524:
[----:B------:R-:W2:Y:S02]  /*48c0*/  LDG.E.64 R4, [R4.64] ;  /* 0x0000002404047981 */ /* 0x000ea4000c1e1b00 */
[----:B--2---:R-:W0:Y:S01]  /*48d0*/  F2F.F32.F64 R0, R4 ;  /* 0x0000000400007310 */ /* 0x004e220000301000 */
[----:B------:R-:W0:-:S14]  /*48e0*/  DSETP.GEU.AND P0, PT, |R4|, c[0x2][0x0], PT ;  /* 0x008000000400762a */ /* 0x000e1c0003f0e200 */
[----:B0-----:R-:W-:-:S05]  /*48f0*/  @!P0 FMUL R0, R0, 1.175494350822287508e-38 ;  /* 0x0080000000008820 */ /* 0x001fca0000400000 */
[----:B------:R-:W-:-:S04]  /*4900*/  F2FP.PACK_AB R0, RZ, R0 ;  /* 0x00000000ff00723e */ /* 0x000fc800000000ff */
[----:B------:R-:W-:Y:S01]  /*4910*/  PRMT R28, R0, 0x7610, R28 ;  /* 0x00007610001c7816 */ /* 0x000fe2000000001c */
[----:B------:R-:W-:Y:S05]  /*4920*/  BRA `(.L_x_4515) ;  /* 0x00000a6000007947 */ /* 0x000fea0003800000 */
.L_x_4523:
        /* <DEDUP_REMOVED lines=28> */
.L_x_4526:
        /* <DEDUP_REMOVED lines=12> */
[----:B------:R-:W-:-:S04]  /*4bb0*/  F2FP.PACK_AB R0, RZ, R0 ;  /* 0x00000000ff00723e */ /* 0x000fc800000000ff */
[----:B------:R-:W-:Y:S01]  /*4bc0*/  PRMT R28, R0, 0x7610, R28 ;  /* 0x00007610001c7816 */ /* 0x000fe2000000001c */
[----:B------:R-:W-:Y:S05]  /*4bd0*/  BRA `(.L_x_4515) ;  /* 0x000007b000007947 */ /* 0x000fea0003800000 */
.L_x_4525:
[----:B------:R-:W2:Y:S02]  /*4be0*/  LDG.E.U16 R0, [R4.64] ;  /* 0x0000002404007981 */ /* 0x000ea4000c1e1500 */
[----:B--2---:R-:W-:-:S04]  /*4bf0*/  PRMT R0, RZ, 0x5410, R0 ;  /* 0x00005410ff007816 */ /* 0x004fc80000000000 */
[----:B------:R-:W-:-:S04]  /*4c00*/  F2FP.PACK_AB R0, RZ, R0 ;  /* 0x00000000ff00723e */ /* 0x000fc800000000ff */
[----:B------:R-:W-:Y:S01]  /*4c10*/  PRMT R28, R0, 0x7610, R28 ;  /* 0x00007610001c7816 */ /* 0x000fe2000000001c */
[----:B------:R-:W-:Y:S05]  /*4c20*/  BRA `(.L_x_4515) ;  /* 0x0000076000007947 */ /* 0x000fea0003800000 */
.L_x_4522:
        /* <DEDUP_REMOVED lines=12> */
.L_x_4529:
        /* <DEDUP_REMOVED lines=21> */
.L_x_4533:
[----:B------:R-:W-:Y:S05]  /*4e40*/  BSYNC B1 ;  /* 0x0000000000017941 */ /* 0x000fea0003800000 */
.L_x_4532:
[----:B------:R-:W-:Y:S01]  /*4e50*/  LEA R5, R0, 0x3b800000, 0x17 ;  /* 0x3b80000000057811 */ /* 0x000fe200078eb8ff */
[----:B------:R-:W-:-:S05]  /*4e60*/  IMAD.SHL.U32 R0, R3, 0x100000, RZ ;  /* 0x0010000003007824 */ /* 0x000fca00078e00ff */
[----:B------:R-:W-:Y:S02]  /*4e70*/  LOP3.LUT R0, R5, R0, R6, 0xfe, !PT ;  /* 0x0000000005007212 */ /* 0x000fe400078efe06 */
.L_x_4531:
[----:B------:R-:W-:Y:S05]  /*4e80*/  BSYNC B0 ;  /* 0x0000000000007941 */ /* 0x000fea0003800000 */
.L_x_4530:
[----:B------:R-:W-:-:S04]  /*4e90*/  F2FP.PACK_AB R0, RZ, R0 ;  /* 0x00000000ff00723e */ /* 0x000fc800000000ff */
[----:B------:R-:W-:Y:S01]  /*4ea0*/  PRMT R28, R0, 0x7610, R28 ;  /* 0x00007610001c7816 */ /* 0x000fe2000000001c */
[----:B------:R-:W-:Y:S05]  /*4eb0*/  BRA `(.L_x_4515) ;  /* 0x000004d000007947 */ /* 0x000fea0003800000 */
.L_x_4528:
        /* <DEDUP_REMOVED lines=21> */
.L_x_4537:
[----:B------:R-:W-:Y:S05]  /*5010*/  BSYNC B1 ;  /* 0x0000000000017941 */ /* 0x000fea0003800000 */
.L_x_4536:
[----:B------:R-:W-:Y:S01]  /*5020*/  LEA R5, R0, 0x37800000, 0x17 ;  /* 0x3780000000057811 */ /* 0x000fe200078eb8ff */
[----:B------:R-:W-:-:S05]  /*5030*/  IMAD.SHL.U32 R0, R3, 0x200000, RZ ;  /* 0x0020000003007824 */ /* 0x000fca00078e00ff */
[----:B------:R-:W-:Y:S02]  /*5040*/  LOP3.LUT R0, R5, R0, R6, 0xfe, !PT ;  /* 0x0000000005007212 */ /* 0x000fe400078efe06 */
.L_x_4535:
[----:B------:R-:W-:Y:S05]  /*5050*/  BSYNC B0 ;  /* 0x0000000000007941 */ /* 0x000fea0003800000 */
.L_x_4534:
[----:B------:R-:W-:-:S04]  /*5060*/  F2FP.PACK_AB R0, RZ, R0 ;  /* 0x00000000ff00723e */ /* 0x000fc800000000ff */
[----:B------:R-:W-:Y:S01]  /*5070*/  PRMT R28, R0, 0x7610, R28 ;  /* 0x00007610001c7816 */ /* 0x000fe2000000001c */
[----:B------:R-:W-:Y:S05]  /*5080*/  BRA `(.L_x_4515) ;  /* 0x0000030000007947 */ /* 0x000fea0003800000 */
.L_x_4527:
        /* <DEDUP_REMOVED lines=14> */
.L_x_4541:
[----:B------:R-:W-:Y:S05]  /*5170*/  BSYNC B0 ;  /* 0x0000000000007941 */ /* 0x000fea0003800000 */
.L_x_4540:
[----:B------:R-:W-:-:S04]  /*5180*/  F2FP.PACK_AB R0, RZ, R0 ;  /* 0x00000000ff00723e */ /* 0x000fc800000000ff */
[----:B------:R-:W-:Y:S01]  /*5190*/  PRMT R28, R0, 0x7610, R28 ;  /* 0x00007610001c7816 */ /* 0x000fe2000000001c */
[----:B------:R-:W-:Y:S05]  /*51a0*/  BRA `(.L_x_4515) ;  /* 0x000001e000007947 */ /* 0x000fea0003800000 */
.L_x_4514:
        /* <DEDUP_REMOVED lines=21> */
.L_x_4539:
[----:B------:R-:W2:Y:S02]  /*5300*/  LDG.E.64 R4, [R4.64] ;  /* 0x0000002404047981 */ /* 0x000ea4000c1e1b00 */
[----:B--2---:R-:W0:Y:S02]  /*5310*/  I2F.U64 R0, R4 ;  /* 0x0000000400007312 */ /* 0x004e240000301000 */
[----:B0-----:R-:W-:-:S04]  /*5320*/  F2FP.PACK_AB R0, RZ, R0 ;  /* 0x00000000ff00723e */ /* 0x001fc800000000ff */
[----:B------:R-:W-:Y:S01]  /*5330*/  PRMT R28, R0, 0x7610, R28 ;  /* 0x00007610001c7816 */ /* 0x000fe2000000001c */
[----:B------:R-:W-:Y:S05]  /*5340*/  BRA `(.L_x_4515) ;  /* 0x0000004000007947 */ /* 0x000fea0003800000 */
.L_x_4538:
[----:B------:R-:W2:Y:S02]  /*5350*/  LDG.E R4, [R4.64] ;  /* 0x0000002404047981 */ /* 0x000ea4000c1e1900 */
[----:B--2---:R-:W0:Y:S02]  /*5360*/  I2F.U32 R0, R4 ;  /* 0x0000000400007306 */ /* 0x004e240000201000 */
[----:B0-----:R-:W-:-:S04]  /*5370*/  F2FP.PACK_AB R0, RZ, R0 ;  /* 0x00000000ff00723e */ /* 0x001fc800000000ff */
[----:B------:R-:W-:Y:S02]  /*5380*/  PRMT R28, R0, 0x7610, R28 ;  /* 0x00007610001c7816 */ /* 0x000fe4000000001c */
.L_x_4515:
        /* <DEDUP_REMOVED lines=19> */
.L_x_4545:
[----:B------:R-:W2:Y:S02]  /*54c0*/  LDG.E.U8 R4, [R4.64] ;  /* 0x0000002404047981 */ /* 0x000ea4000c1e1100 */
[----:B--2---:R-:W0:Y:S02]  /*54d0*/  I2F.U16 R0, R4 ;  /* 0x0000000400007306 */ /* 0x004e240000101000 */
[----:B0-----:R-:W-:-:S04]  /*54e0*/  F2FP.PACK_AB R0, RZ, R0 ;  /* 0x00000000ff00723e */ /* 0x001fc800000000ff */
[----:B------:R-:W-:Y:S01]  /*54f0*/  PRMT R2, R0, 0x7610, R2 ;  /* 0x0000761000027816 */ /* 0x000fe20000000002 */
[----:B------:R-:W-:Y:S05]  /*5500*/  BRA `(.L_x_4547) ;  /* 0x00000ec000007947 */ /* 0x000fea0003800000 */
.L_x_4544:
        /* <DEDUP_REMOVED lines=11> */
.L_x_4549:
[----:B------:R-:W2:Y:S02]  /*55c0*/  LDG.E R4, [R4.64] ;  /* 0x0000002404047981 */ /* 0x000ea4000c1e1900 */
[----:B--2---:R-:W0:Y:S02]  /*55d0*/  I2F R0, R4 ;  /* 0x0000000400007306 */ /* 0x004e240000201400 */
[----:B0-----:R-:W-:-:S04]  /*55e0*/  F2FP.PACK_AB R0, RZ, R0 ;  /* 0x00000000ff00723e */ /* 0x001fc800000000ff */
[----:B------:R-:W-:Y:S01]  /*55f0*/  PRMT R2, R0, 0x7610, R2 ;  /* 0x0000761000027816 */ /* 0x000fe20000000002 */
[----:B------:R-:W-:Y:S05]  /*5600*/  BRA `(.L_x_4547) ;  /* 0x00000dc000007947 */ /* 0x000fea0003800000 */
.L_x_4548:
[----:B------:R-:W2:Y:S02]  /*5610*/  LDG.E.U16 R4, [R4.64] ;  /* 0x0000002404047981 */ /* 0x000ea4000c1e1500 */
[----:B--2---:R-:W0:Y:S02]  /*5620*/  I2F.S16 R0, R4 ;  /* 0x0000000400007306 */ /* 0x004e240000101400 */
[----:B0-----:R-:W-:-:S04]  /*5630*/  F2FP.PACK_AB R0, RZ, R0 ;  /* 0x00000000ff00723e */ /* 0x001fc800000000ff */
[----:B------:R-:W-:Y:S01]  /*5640*/  PRMT R2, R0, 0x7610, R2 ;  /* 0x0000761000027816 */ /* 0x000fe20000000002 */
[----:B------:R-:W-:Y:S05]  /*5650*/  BRA `(.L_x_4547) ;  /* 0x00000d7000007947 */ /* 0x000fea0003800000 */
.L_x_4543:
        /* <DEDUP_REMOVED lines=9> */
.L_x_4551:
[----:B------:R0:W5:Y:S01]  /*56f0*/  LDG.E.U16 R2, [R4.64] ;  /* 0x0000002404027981 */ /* 0x000162000c1e1500 */
[----:B------:R-:W-:Y:S05]  /*5700*/  BRA `(.L_x_4547) ;  /* 0x00000cc000007947 */ /* 0x000fea0003800000 */
.L_x_4550:
        /* <DEDUP_REMOVED lines=9> */
.L_x_4553:
[----:B------:R0:W5:Y:S01]  /*57a0*/  LDG.E.U16 R2, [R4.64] ;  /* 0x0000002404027981 */ /* 0x000162000c1e1500 */
[----:B------:R-:W-:Y:S05]  /*57b0*/  BRA `(.L_x_4547) ;  /* 0x00000c1000007947 */ /* 0x000fea0003800000 */
.L_x_4552:
[----:B------:R-:W2:Y:S02]  /*57c0*/  LDG.E.64 R4, [R4.64] ;  /* 0x0000002404047981 */ /* 0x000ea4000c1e1b00 */
[----:B--2---:R-:W0:Y:S01]  /*57d0*/  F2F.F32.F64 R0, R4 ;  /* 0x0000000400007310 */ /* 0x004e220000301000 */
[----:B------:R-:W0:-:S14]  /*57e0*/  DSETP.GEU.AND P0, PT, |R4|, c[0x2][0x0], PT ;  /* 0x008000000400762a */ /* 0x000e1c0003f0e200 */
[----:B0-----:R-:W-:-:S05]  /*57f0*/  @!P0 FMUL R0, R0, 1.175494350822287508e-38 ;  /* 0x0080000000008820 */ /* 0x001fca0000400000 */
[----:B------:R-:W-:-:S04]  /*5800*/  F2FP.PACK_AB R0, RZ, R0 ;  /* 0x00000000ff00723e */ /* 0x000fc800000000ff */
[----:B------:R-:W-:Y:S01]  /*5810*/  PRMT R2, R0, 0x7610, R2 ;  /* 0x0000761000027816 */ /* 0x000fe20000000002 */
[----:B------:R-:W-:Y:S05]  /*5820*/  BRA `(.L_x_4547) ;  /* 0x00000ba000007947 */ /* 0x000fea0003800000 */
.L_x_4542:
        /* <DEDUP_REMOVED lines=14> */
.L_x_4556:
[----:B------:R-:W2:Y:S02]  /*5910*/  LDG.E.64 R4, [R4.64] ;  /* 0x0000002404047981 */ /* 0x000ea4000c1e1b00 */
[----:B--2---:R-:W0:Y:S01]  /*5920*/  F2F.F32.F64 R0, R4 ;  /* 0x0000000400007310 */ /* 0x004e220000301000 */
[----:B------:R-:W0:-:S14]  /*5930*/  DSETP.GEU.AND P0, PT, |R4|, c[0x2][0x0], PT ;  /* 0x008000000400762a */ /* 0x000e1c0003f0e200 */
[----:B0-----:R-:W-:-:S05]  /*5940*/  @!P0 FMUL R0, R0, 1.175494350822287508e-38 ;  /* 0x0080000000008820 */ /* 0x001fca0000400000 */
[----:B------:R-:W-:-:S04]  /*5950*/  F2FP.PACK_AB R0, RZ, R0 ;  /* 0x00000000ff00723e */ /* 0x000fc800000000ff */
[----:B------:R-:W-:Y:S01]  /*5960*/  PRMT R2, R0, 0x7610, R2 ;  /* 0x0000761000027816 */ /* 0x000fe20000000002 */
[----:B------:R-:W-:Y:S05]  /*5970*/  BRA `(.L_x_4547) ;  /* 0x00000a5000007947 */ /* 0x000fea0003800000 */
.L_x_4555:
        /* <DEDUP_REMOVED lines=25> */
[----:B------:R-:W-:-:S04]  /*5b10*/  F2FP.PACK_AB R3, RZ, R3 ;  /* 0x00000003ff03723e */ /* 0x000fc800000000ff */
[----:B------:R-:W-:Y:S01]  /*5b20*/  PRMT R2, R3, 0x7610, R2 ;  /* 0x0000761003027816 */ /* 0x000fe20000000002 */
[----:B------:R-:W-:Y:S05]  /*5b30*/  BRA `(.L_x_4547) ;  /* 0x0000089000007947 */ /* 0x000fea0003800000 */
.L_x_4558:
        /* <DEDUP_REMOVED lines=12> */
[----:B------:R-:W-:Y:S01]  /*5c00*/  F2FP.PACK_AB R2, RZ, R2 ;  /* 0x00000002ff02723e */ /* 0x000fe200000000ff */
[----:B------:R-:W-:Y:S05]  /*5c10*/  BRA `(.L_x_4547) ;  /* 0x000007b000007947 */ /* 0x000fea0003800000 */
.L_x_4557:
[----:B------:R-:W2:Y:S02]  /*5c20*/  LDG.E.U16 R0, [R4.64] ;  /* 0x0000002404007981 */ /* 0x000ea4000c1e1500 */
[----:B--2---:R-:W-:-:S04]  /*5c30*/  PRMT R0, RZ, 0x5410, R0 ;  /* 0x00005410ff007816 */ /* 0x004fc80000000000 */
[----:B------:R-:W-:-:S04]  /*5c40*/  F2FP.PACK_AB R0, RZ, R0 ;  /* 0x00000000ff00723e */ /* 0x000fc800000000ff */
[----:B------:R-:W-:Y:S01]  /*5c50*/  PRMT R2, R0, 0x7610, R2 ;  /* 0x0000761000027816 */ /* 0x000fe20000000002 */
[----:B------:R-:W-:Y:S05]  /*5c60*/  BRA `(.L_x_4547) ;  /* 0x0000076000007947 */ /* 0x000fea0003800000 */
.L_x_4554:
        /* <DEDUP_REMOVED lines=12> */
.L_x_4561:
        /* <DEDUP_REMOVED lines=21> */
.L_x_4565:
[----:B------:R-:W-:Y:S05]  /*5e80*/  BSYNC B1 ;  /* 0x0000000000017941 */ /* 0x000fea0003800000 */
.L_x_4564:
[----:B------:R-:W-:Y:S01]  /*5e90*/  LEA R3, R0, 0x3b800000, 0x17 ;  /* 0x3b80000000037811 */ /* 0x000fe200078eb8ff */
[----:B------:R-:W-:-:S05]  /*5ea0*/  IMAD.SHL.U32 R0, R2, 0x100000, RZ ;  /* 0x0010000002007824 */ /* 0x000fca00078e00ff */
[----:B------:R-:W-:Y:S02]  /*5eb0*/  LOP3.LUT R0, R3, R0, R4, 0xfe, !PT ;  /* 0x0000000003007212 */ /* 0x000fe400078efe04 */
.L_x_4563:
[----:B------:R-:W-:Y:S05]  /*5ec0*/  BSYNC B0 ;  /* 0x0000000000007941 */ /* 0x000fea0003800000 */
.L_x_4562:
[----:B------:R-:W-:-:S04]  /*5ed0*/  F2FP.PACK_AB R0, RZ, R0 ;  /* 0x00000000ff00723e */ /* 0x000fc800000000ff */
[----:B------:R-:W-:Y:S01]  /*5ee0*/  PRMT R2, R0, 0x7610, R2 ;  /* 0x0000761000027816 */ /* 0x000fe20000000002 */
[----:B------:R-:W-:Y:S05]  /*5ef0*/  BRA `(.L_x_4547) ;  /* 0x000004d000007947 */ /* 0x000fea0003800000 */
.L_x_4560:
        /* <DEDUP_REMOVED lines=21> */
.L_x_4569:
[----:B------:R-:W-:Y:S05]  /*6050*/  BSYNC B1 ;  /* 0x0000000000017941 */ /* 0x000fea0003800000 */
.L_x_4568:
[----:B------:R-:W-:Y:S01]  /*6060*/  LEA R3, R0, 0x37800000, 0x17 ;  /* 0x3780000000037811 */ /* 0x000fe200078eb8ff */
[----:B------:R-:W-:-:S05]  /*6070*/  IMAD.SHL.U32 R0, R2, 0x200000, RZ ;  /* 0x0020000002007824 */ /* 0x000fca00078e00ff */
[----:B------:R-:W-:Y:S02]  /*6080*/  LOP3.LUT R0, R3, R0, R4, 0xfe, !PT ;  /* 0x0000000003007212 */ /* 0x000fe400078efe04 */
.L_x_4567:
[----:B------:R-:W-:Y:S05]  /*6090*/  BSYNC B0 ;  /* 0x0000000000007941 */ /* 0x000fea0003800000 */
.L_x_4566:
[----:B------:R-:W-:-:S04]  /*60a0*/  F2FP.PACK_AB R0, RZ, R0 ;  /* 0x00000000ff00723e */ /* 0x000fc800000000ff */
[----:B------:R-:W-:Y:S01]  /*60b0*/  PRMT R2, R0, 0x7610, R2 ;  /* 0x0000761000027816 */ /* 0x000fe20000000002 */
[----:B------:R-:W-:Y:S05]  /*60c0*/  BRA `(.L_x_4547) ;  /* 0x0000030000007947 */ /* 0x000fea0003800000 */
.L_x_4559:
        /* <DEDUP_REMOVED lines=14> */
.L_x_4573:
[----:B------:R-:W-:Y:S05]  /*61b0*/  BSYNC B0 ;  /* 0x0000000000007941 */ /* 0x000fea0003800000 */
.L_x_4572:
[----:B------:R-:W-:-:S04]  /*61c0*/  F2FP.PACK_AB R0, RZ, R0 ;  /* 0x00000000ff00723e */ /* 0x000fc800000000ff */
[----:B------:R-:W-:Y:S01]  /*61d0*/  PRMT R2, R0, 0x7610, R2 ;  /* 0x0000761000027816 */ /* 0x000fe20000000002 */
[----:B------:R-:W-:Y:S05]  /*61e0*/  BRA `(.L_x_4547) ;  /* 0x000001e000007947 */ /* 0x000fea0003800000 */
.L_x_4546:
        /* <DEDUP_REMOVED lines=21> */
.L_x_4571:
[----:B------:R-:W2:Y:S02]  /*6340*/  LDG.E.64 R4, [R4.64] ;  /* 0x0000002404047981 */ /* 0x000ea4000c1e1b00 */
[----:B--2---:R-:W0:Y:S02]  /*6350*/  I2F.U64 R0, R4 ;  /* 0x0000000400007312 */ /* 0x004e240000301000 */
[----:B0-----:R-:W-:-:S04]  /*6360*/  F2FP.PACK_AB R0, RZ, R0 ;  /* 0x00000000ff00723e */ /* 0x001fc800000000ff */
[----:B------:R-:W-:Y:S01]  /*6370*/  PRMT R2, R0, 0x7610, R2 ;  /* 0x0000761000027816 */ /* 0x000fe20000000002 */
[----:B------:R-:W-:Y:S05]  /*6380*/  BRA `(.L_x_4547) ;  /* 0x0000004000007947 */ /* 0x000fea0003800000 */
.L_x_4570:
[----:B------:R-:W2:Y:S02]  /*6390*/  LDG.E R4, [R4.64] ;  /* 0x0000002404047981 */ /* 0x000ea4000c1e1900 */
[----:B--2---:R-:W0:Y:S02]  /*63a0*/  I2F.U32 R0, R4 ;  /* 0x0000000400007306 */ /* 0x004e240000201000 */
[----:B0-----:R-:W-:-:S04]  /*63b0*/  F2FP.PACK_AB R0, RZ, R0 ;  /* 0x00000000ff00723e */ /* 0x001fc800000000ff */
[----:B------:R-:W-:Y:S02]  /*63c0*/  PRMT R2, R0, 0x7610, R2 ;  /* 0x0000761000027816 */ /* 0x000fe40000000002 */
.L_x_4547:
[----:B------:R-:W-:-:S05]  /*63d0*/  IADD3 R17, R17, 0x80, RZ ;  /* 0x0000008011117810 */ /* 0x000fca0007ffe0ff */
.L_x_4509:
[----:B------:R-:W-:Y:S05]  /*63e0*/  BSYNC B6 ;  /* 0x0000000000067941 */ /* 0x000fea0003800000 */
.L_x_4508:
        /* <DEDUP_REMOVED lines=24> */
.L_x_4579:
[----:B------:R-:W2:Y:S02]  /*6570*/  LDG.E.U8 R4, [R4.64] ;  /* 0x0000002404047981 */ /* 0x000ea4000c1e1100 */
[----:B--2---:R-:W0:Y:S02]  /*6580*/  I2F.U16 R0, R4 ;  /* 0x0000000400007306 */ /* 0x004e240000101000 */
[----:B0-----:R-:W-:-:S04]  /*6590*/  F2FP.PACK_AB R0, RZ, R0 ;  /* 0x00000000ff00723e */ /* 0x001fc800000000ff */
[----:B------:R-:W-:Y:S01]  /*65a0*/  PRMT R27, R0, 0x7610, R27 ;  /* 0x00007610001b7816 */ /* 0x000fe2000000001b */
[----:B------:R-:W-:Y:S05]  /*65b0*/  BRA `(.L_x_4581) ;  /* 0x00000ed000007947 */ /* 0x000fea0003800000 */
.L_x_4578:
        /* <DEDUP_REMOVED lines=11> */
.L_x_4583:
[----:B------:R-:W2:Y:S02]  /*6670*/  LDG.E R4, [R4.64] ;  /* 0x0000002404047981 */ /* 0x000ea4000c1e1900 */
[----:B--2---:R-:W0:Y:S02]  /*6680*/  I2F R0, R4 ;  /* 0x0000000400007306 */ /* 0x004e240000201400 */
[----:B0-----:R-:W-:-:S04]  /*6690*/  F2FP.PACK_AB R0, RZ, R0 ;  /* 0x00000000ff00723e */ /* 0x001fc800000000ff */
[----:B------:R-:W-:Y:S01]  /*66a0*/  PRMT R27, R0, 0x7610, R27 ;  /* 0x00007610001b7816 */ /* 0x000fe2000000001b */
[----:B------:R-:W-:Y:S05]  /*66b0*/  BRA `(.L_x_4581) ;  /* 0x00000dd000007947 */ /* 0x000fea0003800000 */
.L_x_4582:
[----:B------:R-:W2:Y:S02]  /*66c0*/  LDG.E.U16 R4, [R4.64] ;  /* 0x0000002404047981 */ /* 0x000ea4000c1e1500 */
[----:B--2---:R-:W0:Y:S02]  /*66d0*/  I2F.S16 R0, R4 ;  /* 0x0000000400007306 */ /* 0x004e240000101400 */
[----:B0-----:R-:W-:-:S04]  /*66e0*/  F2FP.PACK_AB R0, RZ, R0 ;  /* 0x00000000ff00723e */ /* 0x001fc800000000ff */
[----:B------:R-:W-:Y:S01]  /*66f0*/  PRMT R27, R0, 0x7610, R27 ;  /* 0x00007610001b7816 */ /* 0x000fe2000000001b */
[----:B------:R-:W-:Y:S05]  /*6700*/  BRA `(.L_x_4581) ;  /* 0x00000d8000007947 */ /* 0x000fea0003800000 */
.L_x_4577:
        /* <DEDUP_REMOVED lines=9> */
.L_x_4585:
[----:B------:R0:W5:Y:S01]  /*67a0*/  LDG.E.U16 R27, [R4.64] ;  /* 0x00000024041b7981 */ /* 0x000162000c1e1500 */
[----:B------:R-:W-:Y:S05]  /*67b0*/  BRA `(.L_x_4581) ;  /* 0x00000cd000007947 */ /* 0x000fea0003800000 */
.L_x_4584:
        /* <DEDUP_REMOVED lines=9> */
.L_x_4587:
[----:B------:R0:W5:Y:S01]  /*6850*/  LDG.E.U16 R27, [R4.64] ;  /* 0x00000024041b7981 */ /* 0x000162000c1e1500 */
[----:B------:R-:W-:Y:S05]  /*6860*/  BRA `(.L_x_4581) ;  /* 0x00000c2000007947 */ /* 0x000fea0003800000 */
.L_x_4586:
[----:B------:R-:W2:Y:S02]  /*6870*/  LDG.E.64 R4, [R4.64] ;  /* 0x0000002404047981 */ /* 0x000ea4000c1e1b00 */
[----:B--2---:R-:W0:Y:S01]  /*6880*/  F2F.F32.F64 R0, R4 ;  /* 0x0000000400007310 */ /* 0x004e220000301000 */
[----:B------:R-:W0:-:S14]  /*6890*/  DSETP.GEU.AND P0, PT, |R4|, c[0x2][0x0], PT ;  /* 0x008000000400762a */ /* 0x000e1c0003f0e200 */
[----:B0-----:R-:W-:-:S05]  /*68a0*/  @!P0 FMUL R0, R0, 1.175494350822287508e-38 ;  /* 0x0080000000008820 */ /* 0x001fca0000400000 */
[----:B------:R-:W-:-:S04]  /*68b0*/  F2FP.PACK_AB R0, RZ, R0 ;  /* 0x00000000ff00723e */ /* 0x000fc800000000ff */
[----:B------:R-:W-:Y:S01]  /*68c0*/  PRMT R27, R0, 0x7610, R27 ;  /* 0x00007610001b7816 */ /* 0x000fe2000000001b */
[----:B------:R-:W-:Y:S05]  /*68d0*/  BRA `(.L_x_4581) ;  /* 0x00000bb000007947 */ /* 0x000fea0003800000 */
.L_x_4576:
        /* <DEDUP_REMOVED lines=14> */
.L_x_4590:
[----:B------:R-:W2:Y:S02]  /*69c0*/  LDG.E.64 R4, [R4.64] ;  /* 0x0000002404047981 */ /* 0x000ea4000c1e1b00 */
[----:B--2---:R-:W0:Y:S01]  /*69d0*/  F2F.F32.F64 R0, R4 ;  /* 0x0000000400007310 */ /* 0x004e220000301000 */
[----:B------:R-:W0:-:S14]  /*69e0*/  DSETP.GEU.AND P0, PT, |R4|, c[0x2][0x0], PT ;  /* 0x008000000400762a */ /* 0x000e1c0003f0e200 */
[----:B0-----:R-:W-:-:S05]  /*69f0*/  @!P0 FMUL R0, R0, 1.175494350822287508e-38 ;  /* 0x0080000000008820 */ /* 0x001fca0000400000 */
[----:B------:R-:W-:-:S04]  /*6a00*/  F2FP.PACK_AB R0, RZ, R0 ;  /* 0x00000000ff00723e */ /* 0x000fc800000000ff */
[----:B------:R-:W-:Y:S01]  /*6a10*/  PRMT R27, R0, 0x7610, R27 ;  /* 0x00007610001b7816 */ /* 0x000fe2000000001b */
[----:B------:R-:W-:Y:S05]  /*6a20*/  BRA `(.L_x_4581) ;  /* 0x00000a6000007947 */ /* 0x000fea0003800000 */
.L_x_4589:
        /* <DEDUP_REMOVED lines=28> */
.L_x_4592:
        /* <DEDUP_REMOVED lines=15> */
.L_x_4591:
[----:B------:R-:W2:Y:S02]  /*6ce0*/  LDG.E.U16 R0, [R4.64] ;  /* 0x0000002404007981 */ /* 0x000ea4000c1e1500 */
[----:B--2---:R-:W-:-:S04]  /*6cf0*/  PRMT R0, RZ, 0x5410, R0 ;  /* 0x00005410ff007816 */ /* 0x004fc80000000000 */
[----:B------:R-:W-:-:S04]  /*6d00*/  F2FP.PACK_AB R0, RZ, R0 ;  /* 0x00000000ff00723e */ /* 0x000fc800000000ff */
[----:B------:R-:W-:Y:S01]  /*6d10*/  PRMT R27, R0, 0x7610, R27 ;  /* 0x00007610001b7816 */ /* 0x000fe2000000001b */
[----:B------:R-:W-:Y:S05]  /*6d20*/  BRA `(.L_x_4581) ;  /* 0x0000076000007947 */ /* 0x000fea0003800000 */
.L_x_4588:
        /* <DEDUP_REMOVED lines=12> */
.L_x_4595:
        /* <DEDUP_REMOVED lines=21> */
.L_x_4599:
[----:B------:R-:W-:Y:S05]  /*6f40*/  BSYNC B1 ;  /* 0x0000000000017941 */ /* 0x000fea0003800000 */
.L_x_4598:
[----:B------:R-:W-:Y:S01]  /*6f50*/  LEA R5, R0, 0x3b800000, 0x17 ;  /* 0x3b80000000057811 */ /* 0x000fe200078eb8ff */
[----:B------:R-:W-:-:S05]  /*6f60*/  IMAD.SHL.U32 R0, R3, 0x100000, RZ ;  /* 0x0010000003007824 */ /* 0x000fca00078e00ff */
[----:B------:R-:W-:Y:S02]  /*6f70*/  LOP3.LUT R0, R5, R0, R6, 0xfe, !PT ;  /* 0x0000000005007212 */ /* 0x000fe400078efe06 */
.L_x_4597:
[----:B------:R-:W-:Y:S05]  /*6f80*/  BSYNC B0 ;  /* 0x0000000000007941 */ /* 0x000fea0003800000 */
.L_x_4596:
[----:B------:R-:W-:-:S04]  /*6f90*/  F2FP.PACK_AB R0, RZ, R0 ;  /* 0x00000000ff00723e */ /* 0x000fc800000000ff */
[----:B------:R-:W-:Y:S01]  /*6fa0*/  PRMT R27, R0, 0x7610, R27 ;  /* 0x00007610001b7816 */ /* 0x000fe2000000001b */
[----:B------:R-:W-:Y:S05]  /*6fb0*/  BRA `(.L_x_4581) ;  /* 0x000004d000007947 */ /* 0x000fea0003800000 */
.L_x_4594:
        /* <DEDUP_REMOVED lines=21> */
.L_x_4603:
[----:B------:R-:W-:Y:S05]  /*7110*/  BSYNC B1 ;  /* 0x0000000000017941 */ /* 0x000fea0003800000 */
.L_x_4602:
[----:B------:R-:W-:Y:S01]  /*7120*/  LEA R5, R0, 0x37800000, 0x17 ;  /* 0x3780000000057811 */ /* 0x000fe200078eb8ff */
[----:B------:R-:W-:-:S05]  /*7130*/  IMAD.SHL.U32 R0, R3, 0x200000, RZ ;  /* 0x0020000003007824 */ /* 0x000fca00078e00ff */
[----:B------:R-:W-:Y:S02]  /*7140*/  LOP3.LUT R0, R5, R0, R6, 0xfe, !PT ;  /* 0x0000000005007212 */ /* 0x000fe400078efe06 */
.L_x_4601:
[----:B------:R-:W-:Y:S05]  /*7150*/  BSYNC B0 ;  /* 0x0000000000007941 */ /* 0x000fea0003800000 */
.L_x_4600:
[----:B------:R-:W-:-:S04]  /*7160*/  F2FP.PACK_AB R0, RZ, R0 ;  /* 0x00000000ff00723e */ /* 0x000fc800000000ff */
[----:B------:R-:W-:Y:S01]  /*7170*/  PRMT R27, R0, 0x7610, R27 ;  /* 0x00007610001b7816 */ /* 0x000fe2000000001b */
[----:B------:R-:W-:Y:S05]  /*7180*/  BRA `(.L_x_4581) ;  /* 0x0000030000007947 */ /* 0x000fea0003800000 */
.L_x_4593:
        /* <DEDUP_REMOVED lines=14> */
.L_x_4607:
[----:B------:R-:W-:Y:S05]  /*7270*/  BSYNC B0 ;  /* 0x0000000000007941 */ /* 0x000fea0003800000 */
.L_x_4606:
[----:B------:R-:W-:-:S04]  /*7280*/  F2FP.PACK_AB R0, RZ, R0 ;  /* 0x00000000ff00723e */ /* 0x000fc800000000ff */
[----:B------:R-:W-:Y:S01]  /*7290*/  PRMT R27, R0, 0x7610, R27 ;  /* 0x00007610001b7816 */ /* 0x000fe2000000001b */
[----:B------:R-:W-:Y:S05]  /*72a0*/  BRA `(.L_x_4581) ;  /* 0x000001e000007947 */ /* 0x000fea0003800000 */
.L_x_4580:
        /* <DEDUP_REMOVED lines=21> */
.L_x_4605:
[----:B------:R-:W2:Y:S02]  /*7400*/  LDG.E.64 R4, [R4.64] ;  /* 0x0000002404047981 */ /* 0x000ea4000c1e1b00 */
[----:B--2---:R-:W0:Y:S02]  /*7410*/  I2F.U64 R0, R4 ;  /* 0x0000000400007312 */ /* 0x004e240000301000 */
[----:B0-----:R-:W-:-:S04]  /*7420*/  F2FP.PACK_AB R0, RZ, R0 ;  /* 0x00000000ff00723e */ /* 0x001fc800000000ff */
[----:B------:R-:W-:Y:S01]  /*7430*/  PRMT R27, R0, 0x7610, R27 ;  /* 0x00007610001b7816 */ /* 0x000fe2000000001b */
[----:B------:R-:W-:Y:S05]  /*7440*/  BRA `(.L_x_4581) ;  /* 0x0000004000007947 */ /* 0x000fea0003800000 */
.L_x_4604:
[----:B------:R-:W2:Y:S02]  /*7450*/  LDG.E R4, [R4.64] ;  /* 0x0000002404047981 */ /* 0x000ea4000c1e1900 */
[----:B--2---:R-:W0:Y:S02]  /*7460*/  I2F.U32 R0, R4 ;  /* 0x0000000400007306 */ /* 0x004e240000201000 */
[----:B0-----:R-:W-:-:S04]  /*7470*/  F2FP.PACK_AB R0, RZ, R0 ;  /* 0x00000000ff00723e */ /* 0x001fc800000000ff */
[----:B------:R-:W-:Y:S02]  /*7480*/  PRMT R27, R0, 0x7610, R27 ;  /* 0x00007610001b7816 */ /* 0x000fe4000000001b */
.L_x_4581:
        /* <DEDUP_REMOVED lines=19> */
.L_x_4611:
[----:B------:R-:W2:Y:S02]  /*75c0*/  LDG.E.U8 R4, [R4.64] ;  /* 0x0000002404047981 */ /* 0x000ea4000c1e1100 */
[----:B--2---:R-:W0:Y:S02]  /*75d0*/  I2F.U16 R0, R4 ;  /* 0x0000000400007306 */ /* 0x004e240000101000 */
[----:B0-----:R-:W-:-:S04]  /*75e0*/  F2FP.PACK_AB R0, RZ, R0 ;  /* 0x00000000ff00723e */ /* 0x001fc800000000ff */
[----:B------:R-:W-:Y:S01]  /*75f0*/  PRMT R29, R0, 0x7610, R29 ;  /* 0x00007610001d7816 */ /* 0x000fe2000000001d */
[----:B------:R-:W-:Y:S05]  /*7600*/  BRA `(.L_x_4575) ;  /* 0x00000ed000007947 */ /* 0x000fea0003800000 */
.L_x_4610:
        /* <DEDUP_REMOVED lines=11> */
.L_x_4614:
[----:B------:R-:W2:Y:S02]  /*76c0*/  LDG.E R4, [R4.64] ;  /* 0x0000002404047981 */ /* 0x000ea4000c1e1900 */
[----:B--2---:R-:W0:Y:S02]  /*76d0*/  I2F R0, R4 ;  /* 0x0000000400007306 */ /* 0x004e240000201400 */
[----:B0-----:R-:W-:-:S04]  /*76e0*/  F2FP.PACK_AB R0, RZ, R0 ;  /* 0x00000000ff00723e */ /* 0x001fc800000000ff */
[----:B------:R-:W-:Y:S01]  /*76f0*/  PRMT R29, R0, 0x7610, R29 ;  /* 0x00007610001d7816 */ /* 0x000fe2000000001d */
[----:B------:R-:W-:Y:S05]  /*7700*/  BRA `(.L_x_4575) ;  /* 0x00000dd000007947 */ /* 0x000fea0003800000 */
.L_x_4613:
[----:B------:R-:W2:Y:S02]  /*7710*/  LDG.E.U16 R4, [R4.64] ;  /* 0x0000002404047981 */ /* 0x000ea4000c1e1500 */
[----:B--2---:R-:W0:Y:S02]  /*7720*/  I2F.S16 R0, R4 ;  /* 0x0000000400007306 */ /* 0x004e240000101400 */
[----:B0-----:R-:W-:-:S04]  /*7730*/  F2FP.PACK_AB R0, RZ, R0 ;  /* 0x00000000ff00723e */ /* 0x001fc800000000ff */
[----:B------:R-:W-:Y:S01]  /*7740*/  PRMT R29, R0, 0x7610, R29 ;  /* 0x00007610001d7816 */ /* 0x000fe2000000001d */
[----:B------:R-:W-:Y:S05]  /*7750*/  BRA `(.L_x_4575) ;  /* 0x00000d8000007947 */ /* 0x000fea0003800000 */
.L_x_4609:
        /* <DEDUP_REMOVED lines=9> */
.L_x_4616:
[----:B------:R0:W5:Y:S01]  /*77f0*/  LDG.E.U16 R29, [R4.64] ;  /* 0x00000024041d7981 */ /* 0x000162000c1e1500 */
[----:B------:R-:W-:Y:S05]  /*7800*/  BRA `(.L_x_4575) ;  /* 0x00000cd000007947 */ /* 0x000fea0003800000 */
.L_x_4615:
        /* <DEDUP_REMOVED lines=9> */
.L_x_4618:
[----:B------:R0:W5:Y:S01]  /*78a0*/  LDG.E.U16 R29, [R4.64] ;  /* 0x00000024041d7981 */ /* 0x000162000c1e1500 */
[----:B------:R-:W-:Y:S05]  /*78b0*/  BRA `(.L_x_4575) ;  /* 0x00000c2000007947 */ /* 0x000fea0003800000 */
.L_x_4617:
[----:B------:R-:W2:Y:S02]  /*78c0*/  LDG.E.64 R4, [R4.64] ;  /* 0x0000002404047981 */ /* 0x000ea4000c1e1b00 */
[----:B--2---:R-:W0:Y:S01]  /*78d0*/  F2F.F32.F64 R0, R4 ;  /* 0x0000000400007310 */ /* 0x004e220000301000 */
[----:B------:R-:W0:-:S14]  /*78e0*/  DSETP.GEU.AND P0, PT, |R4|, c[0x2][0x0], PT ;  /* 0x008000000400762a */ /* 0x000e1c0003f0e200 */
[----:B0-----:R-:W-:-:S05]  /*78f0*/  @!P0 FMUL R0, R0, 1.175494350822287508e-38 ;  /* 0x0080000000008820 */ /* 0x001fca0000400000 */
[----:B------:R-:W-:-:S04]  /*7900*/  F2FP.PACK_AB R0, RZ, R0 ;  /* 0x00000000ff00723e */ /* 0x000fc800000000ff */
[----:B------:R-:W-:Y:S01]  /*7910*/  PRMT R29, R0, 0x7610, R29 ;  /* 0x00007610001d7816 */ /* 0x000fe2000000001d */
[----:B------:R-:W-:Y:S05]  /*7920*/  BRA `(.L_x_4575) ;  /* 0x00000bb000007947 */ /* 0x000fea0003800000 */
.L_x_4608:
        /* <DEDUP_REMOVED lines=14> */
.L_x_4621:
[----:B------:R-:W2:Y:S02]  /*7a10*/  LDG.E.64 R4, [R4.64] ;  /* 0x0000002404047981 */ /* 0x000ea4000c1e1b00 */
[----:B--2---:R-:W0:Y:S01]  /*7a20*/  F2F.F32.F64 R0, R4 ;  /* 0x0000000400007310 */ /* 0x004e220000301000 */
[----:B------:R-:W0:-:S14]  /*7a30*/  DSETP.GEU.AND P0, PT, |R4|, c[0x2][0x0], PT ;  /* 0x008000000400762a */ /* 0x000e1c0003f0e200 */
[----:B0-----:R-:W-:-:S05]  /*7a40*/  @!P0 FMUL R0, R0, 1.175494350822287508e-38 ;  /* 0x0080000000008820 */ /* 0x001fca0000400000 */
[----:B------:R-:W-:-:S04]  /*7a50*/  F2FP.PACK_AB R0, RZ, R0 ;  /* 0x00000000ff00723e */ /* 0x000fc800000000ff */
[----:B------:R-:W-:Y:S01]  /*7a60*/  PRMT R29, R0, 0x7610, R29 ;  /* 0x00007610001d7816 */ /* 0x000fe2000000001d */
[----:B------:R-:W-:Y:S05]  /*7a70*/  BRA `(.L_x_4575) ;  /* 0x00000a6000007947 */ /* 0x000fea0003800000 */
.L_x_4620:
        /* <DEDUP_REMOVED lines=28> */
.L_x_4623:
        /* <DEDUP_REMOVED lines=15> */
.L_x_4622:
[----:B------:R-:W2:Y:S02]  /*7d30*/  LDG.E.U16 R0, [R4.64] ;  /* 0x0000002404007981 */ /* 0x000ea4000c1e1500 */
[----:B--2---:R-:W-:-:S04]  /*7d40*/  PRMT R0, RZ, 0x5410, R0 ;  /* 0x00005410ff007816 */ /* 0x004fc80000000000 */
[----:B------:R-:W-:-:S04]  /*7d50*/  F2FP.PACK_AB R0, RZ, R0 ;  /* 0x00000000ff00723e */ /* 0x000fc800000000ff */
[----:B------:R-:W-:Y:S01]  /*7d60*/  PRMT R29, R0, 0x7610, R29 ;  /* 0x00007610001d7816 */ /* 0x000fe2000000001d */
[----:B------:R-:W-:Y:S05]  /*7d70*/  BRA `(.L_x_4575) ;  /* 0x0000076000007947 */ /* 0x000fea0003800000 */
.L_x_4619:
        /* <DEDUP_REMOVED lines=12> */
.L_x_4626:
        /* <DEDUP_REMOVED lines=21> */
.L_x_4630:
[----:B------:R-:W-:Y:S05]  /*7f90*/  BSYNC B1 ;  /* 0x0000000000017941 */ /* 0x000fea0003800000 */
.L_x_4629:
[----:B------:R-:W-:Y:S01]  /*7fa0*/  LEA R5, R0, 0x3b800000, 0x17 ;  /* 0x3b80000000057811 */ /* 0x000fe200078eb8ff */
[----:B------:R-:W-:-:S05]  /*7fb0*/  IMAD.SHL.U32 R0, R3, 0x100000, RZ ;  /* 0x0010000003007824 */ /* 0x000fca00078e00ff */
[----:B------:R-:W-:Y:S02]  /*7fc0*/  LOP3.LUT R0, R5, R0, R6, 0xfe, !PT ;  /* 0x0000000005007212 */ /* 0x000fe400078efe06 */
.L_x_4628:
[----:B------:R-:W-:Y:S05]  /*7fd0*/  BSYNC B0 ;  /* 0x0000000000007941 */ /* 0x000fea0003800000 */
.L_x_4627:
[----:B------:R-:W-:-:S04]  /*7fe0*/  F2FP.PACK_AB R0, RZ, R0 ;  /* 0x00000000ff00723e */ /* 0x000fc800000000ff */
[----:B------:R-:W-:Y:S01]  /*7ff0*/  PRMT R29, R0, 0x7610, R29 ;  /* 0x00007610001d7816 */ /* 0x000fe2000000001d */
[----:B------:R-:W-:Y:S05]  /*8000*/  BRA `(.L_x_4575) ;  /* 0x000004d000007947 */ /* 0x000fea0003800000 */
.L_x_4625:
        /* <DEDUP_REMOVED lines=21> */
.L_x_4634:
[----:B------:R-:W-:Y:S05]  /*8160*/  BSYNC B1 ;  /* 0x0000000000017941 */ /* 0x000fea0003800000 */
.L_x_4633:
[----:B------:R-:W-:Y:S01]  /*8170*/  LEA R5, R0, 0x37800000, 0x17 ;  /* 0x3780000000057811 */ /* 0x000fe200078eb8ff */
[----:B------:R-:W-:-:S05]  /*8180*/  IMAD.SHL.U32 R0, R3, 0x200000, RZ ;  /* 0x0020000003007824 */ /* 0x000fca00078e00ff */
[----:B------:R-:W-:Y:S02]  /*8190*/  LOP3.LUT R0, R5, R0, R6, 0xfe, !PT ;  /* 0x0000000005007212 */ /* 0x000fe400078efe06 */
.L_x_4632:
[----:B------:R-:W-:Y:S05]  /*81a0*/  BSYNC B0 ;  /* 0x0000000000007941 */ /* 0x000fea0003800000 */
.L_x_4631:
[----:B------:R-:W-:-:S04]  /*81b0*/  F2FP.PACK_AB R0, RZ, R0 ;  /* 0x00000000ff00723e */ /* 0x000fc800000000ff */
[----:B------:R-:W-:Y:S01]  /*81c0*/  PRMT R29, R0, 0x7610, R29 ;  /* 0x00007610001d7816 */ /* 0x000fe2000000001d */
[----:B------:R-:W-:Y:S05]  /*81d0*/  BRA `(.L_x_4575) ;  /* 0x0000030000007947 */ /* 0x000fea0003800000 */
.L_x_4624:
        /* <DEDUP_REMOVED lines=14> */
.L_x_4638:
[----:B------:R-:W-:Y:S05]  /*82c0*/  BSYNC B0 ;  /* 0x0000000000007941 */ /* 0x000fea0003800000 */
.L_x_4637:
[----:B------:R-:W-:-:S04]  /*82d0*/  F2FP.PACK_AB R0, RZ, R0 ;  /* 0x00000000ff00723e */ /* 0x000fc800000000ff */
[----:B------:R-:W-:Y:S01]  /*82e0*/  PRMT R29, R0, 0x7610, R29 ;  /* 0x00007610001d7816 */ /* 0x000fe2000000001d */
[----:B------:R-:W-:Y:S05]  /*82f0*/  BRA `(.L_x_4575) ;  /* 0x000001e000007947 */ /* 0x000fea0003800000 */
.L_x_4612:
        /* <DEDUP_REMOVED lines=21> */
.L_x_4636:
[----:B------:R-:W2:Y:S02]  /*8450*/  LDG.E.64 R4, [R4.64] ;  /* 0x0000002404047981 */ /* 0x000ea4000c1e1b00 */
[----:B--2---:R-:W0:Y:S02]  /*8460*/  I2F.U64 R0, R4 ;  /* 0x0000000400007312 */ /* 0x004e240000301000 */
[----:B0-----:R-:W-:-:S04]  /*8470*/  F2FP.PACK_AB R0, RZ, R0 ;  /* 0x00000000ff00723e */ /* 0x001fc800000000ff */
[----:B------:R-:W-:Y:S01]  /*8480*/  PRMT R29, R0, 0x7610, R29 ;  /* 0x00007610001d7816 */ /* 0x000fe2000000001d */
[----:B------:R-:W-:Y:S05]  /*8490*/  BRA `(.L_x_4575) ;  /* 0x0000004000007947 */ /* 0x000fea0003800000 */
.L_x_4635:
[----:B------:R-:W2:Y:S02]  /*84a0*/  LDG.E R4, [R4.64] ;  /* 0x0000002404047981 */ /* 0x000ea4000c1e1900 */
[----:B--2---:R-:W0:Y:S02]  /*84b0*/  I2F.U32 R0, R4 ;  /* 0x0000000400007306 */ /* 0x004e240000201000 */
[----:B0-----:R-:W-:-:S04]  /*84c0*/  F2FP.PACK_AB R0, RZ, R0 ;  /* 0x00000000ff00723e */ /* 0x001fc800000000ff */
[----:B------:R-:W-:Y:S02]  /*84d0*/  PRMT R29, R0, 0x7610, R29 ;  /* 0x00007610001d7816 */ /* 0x000fe4000000001d */
.L_x_4575:
[----:B------:R-:W-:Y:S05]  /*84e0*/  BSYNC B6 ;  /* 0x0000000000067941 */ /* 0x000fea0003800000 */
.L_x_4574:
[----:B------:R-:W1:Y:S01]  /*84f0*/  S2R R7, SR_TID.X ;  /* 0x0000000000077919 */ /* 0x000e620000002100 */
[----:B-----5:R-:W-:Y:S01]  /*8500*/  HADD2.F32 R0, -RZ, R23.H0_H0 ;  /* 0x20000017ff007230 */ /* 0x020fe20000004100 */
[----:B------:R-:W2:Y:S01]  /*8510*/  LDC.U8 R17, c[0x0][0x190] ;  /* 0x00006400ff117b82 */ /* 0x000ea20000000000 */
[----:B------:R-:W-:Y:S01]  /*8520*/  HADD2.F32 R24, -RZ, R24.H0_H0 ;  /* 0x20000018ff187230 */ /* 0x000fe20000004100 */
[----:B------:R-:W-:Y:S01]  /*8530*/  BSSY B6, `(.L_x_4639) ;  /* 0x000012f000067945 */ /* 0x000fe20003800000 */
[----:B------:R-:W-:Y:S01]  /*8540*/  HADD2.F32 R28, -RZ, R28.H0_H0 ;  /* 0x2000001cff1c7230 */ /* 0x000fe20000004100 */
[----:B------:R-:W-:Y:S01]  /*8550*/  FSETP.NEU.FTZ.AND P0, PT, R0, RZ, PT ;  /* 0x000000ff0000720b */ /* 0x000fe20003f1d000 */
[----:B------:R-:W-:Y:S01]  /*8560*/  HADD2.F32 R27, -RZ, R27.H0_H0 ;  /* 0x2000001bff1b7230 */ /* 0x000fe20000004100 */
[----:B------:R-:W-:Y:S02]  /*8570*/  FSETP.NEU.FTZ.AND P2, PT, R24, RZ, PT ;  /* 0x000000ff1800720b */ /* 0x000fe40003f5d000 */
[----:B------:R-:W-:-:S02]  /*8580*/  FSETP.NEU.FTZ.AND P3, PT, R28, RZ, PT ;  /* 0x000000ff1c00720b */ /* 0x000fc40003f7d000 */
[----:B------:R-:W-:Y:S01]  /*8590*/  FSETP.NEU.FTZ.AND P1, PT, R27, RZ, PT ;  /* 0x000000ff1b00720b */ /* 0x000fe20003f3d000 */
[----:B-1----:R-:W-:Y:S01]  /*85a0*/  IMAD.MOV.U32 R23, RZ, RZ, R7 ;  /* 0x000000ffff177224 */ /* 0x002fe200078e0007 */
[CC--:B------:R-:W-:Y:S02]  /*85b0*/  ISETP.GE.OR P2, PT, R7.reuse, R22.reuse, !P2 ;  /* 0x000000160700720c */ /* 0x0c0fe40005746670 */
[----:B------:R-:W-:Y:S02]  /*85c0*/  ISETP.GE.AND P4, PT, R7, R22, PT ;  /* 0x000000160700720c */ /* 0x000fe40003f86270 */
[C---:B------:R-:W-:Y:S02]  /*85d0*/  IADD3 R3, R23.reuse, 0x100, RZ ;  /* 0x0000010017037810 */ /* 0x040fe40007ffe0ff */
[C---:B0-----:R-:W-:Y:S02]  /*85e0*/  IADD3 R5, R23.reuse, 0x180, RZ ;  /* 0x0000018017057810 */ /* 0x041fe40007ffe0ff */
[----:B------:R-:W-:-:S02]  /*85f0*/  IADD3 R19, R23, 0x80, RZ ;  /* 0x0000008017137810 */ /* 0x000fc40007ffe0ff */
[-C--:B------:R-:W-:Y:S02]  /*8600*/  ISETP.GE.OR P3, PT, R3, R22.reuse, !P3 ;  /* 0x000000160300720c */ /* 0x080fe40005f66670 */
[-C--:B------:R-:W-:Y:S02]  /*8610*/  ISETP.GE.OR P1, PT, R5, R22.reuse, !P1 ;  /* 0x000000160500720c */ /* 0x080fe40004f26670 */
[----:B------:R-:W-:Y:S02]  /*8620*/  ISETP.GE.OR P0, PT, R19, R22, !P0 ;  /* 0x000000161300720c */ /* 0x000fe40004706670 */
[----:B------:R-:W-:-:S04]  /*8630*/  @!P2 FSET.BF.GT.FTZ.AND R24, R24, RZ, PT ;  /* 0x000000ff1818a20a */ /* 0x000fc80003814000 */
[----:B------:R-:W-:-:S03]  /*8640*/  @!P2 F2FP.PACK_AB R24, RZ, R24 ;  /* 0x00000018ff18a23e */ /* 0x000fc600000000ff */
[----:B------:R-:W-:Y:S02]  /*8650*/  @!P3 FSET.BF.GT.FTZ.AND R28, R28, RZ, PT ;  /* 0x000000ff1c1cb20a */ /* 0x000fe40003814000 */
[----:B------:R-:W-:Y:S02]  /*8660*/  @!P1 FSET.BF.GT.FTZ.AND R27, R27, RZ, PT ;  /* 0x000000ff1b1b920a */ /* 0x000fe40003814000 */
[----:B------:R-:W-:Y:S02]  /*8670*/  @!P0 FSET.BF.GT.FTZ.AND R0, R0, RZ, PT ;  /* 0x000000ff0000820a */ /* 0x000fe40003814000 */
[----:B------:R-:W-:Y:S02]  /*8680*/  @!P3 F2FP.PACK_AB R28, RZ, R28 ;  /* 0x0000001cff1cb23e */ /* 0x000fe400000000ff */
[----:B------:R-:W-:Y:S02]  /*8690*/  @!P1 F2FP.PACK_AB R27, RZ, R27 ;  /* 0x0000001bff1b923e */ /* 0x000fe400000000ff */
[----:B------:R-:W-:-:S02]  /*86a0*/  @!P0 F2FP.PACK_AB R0, RZ, R0 ;  /* 0x00000000ff00823e */ /* 0x000fc400000000ff */
        /* <DEDUP_REMOVED lines=21> */
[----:B------:R-:W-:Y:S01]  /*8800*/  HADD2.F32 R25, -RZ, R25.H0_H0 ;  /* 0x20000019ff197230 */ /* 0x000fe20000004100 */
[----:B------:R-:W-:-:S05]  /*8810*/  IMAD.MOV.U32 R23, RZ, RZ, R19 ;  /* 0x000000ffff177224 */ /* 0x000fca00078e0013 */
[----:B------:R-:W0:Y:S02]  /*8820*/  F2I.FTZ.TRUNC.NTZ R25, R25 ;  /* 0x0000001900197305 */ /* 0x000e24000021f100 */
[----:B0-----:R0:W-:Y:S01]  /*8830*/  STG.E.U8 [R8.64], R25 ;  /* 0x0000001908007986 */ /* 0x0011e2000c101124 */
[----:B------:R-:W-:Y:S05]  /*8840*/  BRA `(.L_x_4640) ;  /* 0x00000fd000007947 */ /* 0x000fea0003800000 */
.L_x_4644:
[----:B------:R-:W-:Y:S01]  /*8850*/  HADD2.F32 R5, -RZ, R25.H0_H0 ;  /* 0x20000019ff057230 */ /* 0x000fe20000004100 */
[----:B------:R-:W-:-:S05]  /*8860*/  IMAD.MOV.U32 R23, RZ, RZ, R19 ;  /* 0x000000ffff177224 */ /* 0x000fca00078e0013 */
[----:B------:R-:W0:Y:S02]  /*8870*/  F2I.S64.TRUNC R4, R5 ;  /* 0x0000000500047311 */ /* 0x000e24000020d900 */
[----:B0-----:R0:W-:Y:S01]  /*8880*/  STG.E.U8 [R8.64], R4 ;  /* 0x0000000408007986 */ /* 0x0011e2000c101124 */
[----:B------:R-:W-:Y:S05]  /*8890*/  BRA `(.L_x_4640) ;  /* 0x00000f8000007947 */ /* 0x000fea0003800000 */
.L_x_4643:
[----:B------:R-:W-:-:S13]  /*88a0*/  ISETP.NE.AND P0, PT, R0, 0x2, PT ;  /* 0x000000020000780c */ /* 0x000fda0003f05270 */
[----:B------:R-:W-:Y:S05]  /*88b0*/  @!P0 BRA `(.L_x_4646) ;  /* 0x000000e000008947 */ /* 0x000fea0003800000 */
[----:B------:R-:W-:-:S13]  /*88c0*/  ISETP.NE.AND P0, PT, R0, 0x3, PT ;  /* 0x000000030000780c */ /* 0x000fda0003f05270 */
[----:B------:R-:W-:Y:S05]  /*88d0*/  @!P0 BRA `(.L_x_4647) ;  /* 0x0000007000008947 */ /* 0x000fea0003800000 */
[----:B------:R-:W-:-:S13]  /*88e0*/  ISETP.NE.AND P0, PT, R0, 0x4, PT ;  /* 0x000000040000780c */ /* 0x000fda0003f05270 */
[----:B------:R-:W-:Y:S05]  /*88f0*/  @P0 BRA `(.L_x_4645) ;  /* 0x00000d4000000947 */ /* 0x000fea0003800000 */
[----:B------:R-:W-:Y:S01]  /*8900*/  HADD2.F32 R4, -RZ, R25.H0_H0 ;  /* 0x20000019ff047230 */ /* 0x000fe20000004100 */
[----:B------:R-:W-:-:S05]  /*8910*/  IMAD.MOV.U32 R23, RZ, RZ, R19 ;  /* 0x000000ffff177224 */ /* 0x000fca00078e0013 */
[----:B------:R-:W0:Y:S02]  /*8920*/  F2I.S64.TRUNC R4, R4 ;  /* 0x0000000400047311 */ /* 0x000e24000020d900 */
[----:B0-----:R0:W-:Y:S01]  /*8930*/  STG.E.64 [R8.64], R4 ;  /* 0x0000000408007986 */ /* 0x0011e2000c101b24 */
[----:B------:R-:W-:Y:S05]  /*8940*/  BRA `(.L_x_4640) ;  /* 0x00000ed000007947 */ /* 0x000fea0003800000 */
.L_x_4647:
[----:B------:R-:W-:Y:S01]  /*8950*/  HADD2.F32 R25, -RZ, R25.H0_H0 ;  /* 0x20000019ff197230 */ /* 0x000fe20000004100 */
[----:B------:R-:W-:-:S05]  /*8960*/  IMAD.MOV.U32 R23, RZ, RZ, R19 ;  /* 0x000000ffff177224 */ /* 0x000fca00078e0013 */
[----:B------:R-:W0:Y:S02]  /*8970*/  F2I.FTZ.TRUNC.NTZ R25, R25 ;  /* 0x0000001900197305 */ /* 0x000e24000021f100 */
[----:B0-----:R0:W-:Y:S01]  /*8980*/  STG.E [R8.64], R25 ;  /* 0x0000001908007986 */ /* 0x0011e2000c101924 */
[----:B------:R-:W-:Y:S05]  /*8990*/  BRA `(.L_x_4640) ;  /* 0x00000e8000007947 */ /* 0x000fea0003800000 */
.L_x_4646:
[----:B------:R-:W-:Y:S01]  /*89a0*/  HADD2.F32 R25, -RZ, R25.H0_H0 ;  /* 0x20000019ff197230 */ /* 0x000fe20000004100 */
[----:B------:R-:W-:-:S05]  /*89b0*/  IMAD.MOV.U32 R23, RZ, RZ, R19 ;  /* 0x000000ffff177224 */ /* 0x000fca00078e0013 */
[----:B------:R-:W0:Y:S02]  /*89c0*/  F2I.FTZ.TRUNC.NTZ R25, R25 ;  /* 0x0000001900197305 */ /* 0x000e24000021f100 */
[----:B0-----:R0:W-:Y:S01]  /*89d0*/  STG.E.U16 [R8.64], R25 ;  /* 0x0000001908007986 */ /* 0x0011e2000c101524 */
[----:B------:R-:W-:Y:S05]  /*89e0*/  BRA `(.L_x_4640) ;  /* 0x00000e3000007947 */ /* 0x000fea0003800000 */
.L_x_4642:
[----:B------:R-:W-:-:S13]  /*89f0*/  ISETP.GT.AND P0, PT, R0, 0x6, PT ;  /* 0x000000060000780c */ /* 0x000fda0003f04270 */
[----:B------:R-:W-:Y:S05]  /*8a00*/  @P0 BRA `(.L_x_4648) ;  /* 0x000000b000000947 */ /* 0x000fea0003800000 */
[----:B------:R-:W-:-:S13]  /*8a10*/  ISETP.NE.AND P0, PT, R0, 0x5, PT ;  /* 0x000000050000780c */ /* 0x000fda0003f05270 */
[----:B------:R-:W-:Y:S05]  /*8a20*/  @!P0 BRA `(.L_x_4649) ;  /* 0x0000006000008947 */ /* 0x000fea0003800000 */
[----:B------:R-:W-:-:S13]  /*8a30*/  ISETP.NE.AND P0, PT, R0, 0x6, PT ;  /* 0x000000060000780c */ /* 0x000fda0003f05270 */
[----:B------:R-:W-:Y:S05]  /*8a40*/  @P0 BRA `(.L_x_4645) ;  /* 0x00000bf000000947 */ /* 0x000fea0003800000 */
[----:B------:R-:W-:Y:S01]  /*8a50*/  HADD2.F32 R25, -RZ, R25.H0_H0 ;  /* 0x20000019ff197230 */ /* 0x000fe20000004100 */
[----:B------:R-:W-:-:S04]  /*8a60*/  IMAD.MOV.U32 R23, RZ, RZ, R19 ;  /* 0x000000ffff177224 */ /* 0x000fc800078e0013 */
[----:B------:R0:W-:Y:S01]  /*8a70*/  STG.E [R8.64], R25 ;  /* 0x0000001908007986 */ /* 0x0001e2000c101924 */
[----:B------:R-:W-:Y:S05]  /*8a80*/  BRA `(.L_x_4640) ;  /* 0x00000d9000007947 */ /* 0x000fea0003800000 */
.L_x_4649:
[----:B------:R0:W-:Y:S01]  /*8a90*/  STG.E.U16 [R8.64], R25 ;  /* 0x0000001908007986 */ /* 0x0001e2000c101524 */
[----:B------:R-:W-:Y:S01]  /*8aa0*/  IMAD.MOV.U32 R23, RZ, RZ, R19 ;  /* 0x000000ffff177224 */ /* 0x000fe200078e0013 */
[----:B------:R-:W-:Y:S05]  /*8ab0*/  BRA `(.L_x_4640) ;  /* 0x00000d6000007947 */ /* 0x000fea0003800000 */
.L_x_4648:
[----:B------:R-:W-:-:S13]  /*8ac0*/  ISETP.NE.AND P0, PT, R0, 0x7, PT ;  /* 0x000000070000780c */ /* 0x000fda0003f05270 */
[----:B------:R-:W-:Y:S05]  /*8ad0*/  @!P0 BRA `(.L_x_4650) ;  /* 0x000000f000008947 */ /* 0x000fea0003800000 */
[----:B------:R-:W-:-:S13]  /*8ae0*/  ISETP.NE.AND P0, PT, R0, 0x8, PT ;  /* 0x000000080000780c */ /* 0x000fda0003f05270 */
[----:B------:R-:W-:Y:S05]  /*8af0*/  @!P0 BRA `(.L_x_4651) ;  /* 0x0000007000008947 */ /* 0x000fea0003800000 */
[----:B------:R-:W-:-:S13]  /*8b00*/  ISETP.NE.AND P0, PT, R0, 0x9, PT ;  /* 0x000000090000780c */ /* 0x000fda0003f05270 */
[----:B------:R-:W-:Y:S05]  /*8b10*/  @P0 BRA `(.L_x_4645) ;  /* 0x00000b2000000947 */ /* 0x000fea0003800000 */
[----:B------:R-:W-:Y:S01]  /*8b20*/  HADD2.F32 R4, -RZ, R25.H0_H0 ;  /* 0x20000019ff047230 */ /* 0x000fe20000004100 */
[----:B------:R-:W-:Y:S02]  /*8b30*/  IMAD.MOV.U32 R5, RZ, RZ, RZ ;  /* 0x000000ffff057224 */ /* 0x000fe400078e00ff */
[----:B------:R-:W-:-:S03]  /*8b40*/  IMAD.MOV.U32 R23, RZ, RZ, R19 ;  /* 0x000000ffff177224 */ /* 0x000fc600078e0013 */
[----:B------:R0:W-:Y:S01]  /*8b50*/  STG.E.64 [R8.64], R4 ;  /* 0x0000000408007986 */ /* 0x0001e2000c101b24 */
[----:B------:R-:W-:Y:S05]  /*8b60*/  BRA `(.L_x_4640) ;  /* 0x00000cb000007947 */ /* 0x000fea0003800000 */
.L_x_4651:
[----:B------:R-:W-:Y:S01]  /*8b70*/  HADD2.F32 R0, -RZ, R25.H0_H0 ;  /* 0x20000019ff007230 */ /* 0x000fe20000004100 */
[----:B------:R-:W-:-:S04]  /*8b80*/  IMAD.MOV.U32 R23, RZ, RZ, R19 ;  /* 0x000000ffff177224 */ /* 0x000fc800078e0013 */
[----:B------:R-:W-:-:S04]  /*8b90*/  F2FP.PACK_AB R0, RZ, R0 ;  /* 0x00000000ff00723e */ /* 0x000fc800000000ff */
[----:B------:R-:W-:-:S05]  /*8ba0*/  PRMT R0, R0, 0x5410, RZ ;  /* 0x0000541000007816 */ /* 0x000fca00000000ff */
[----:B------:R0:W-:Y:S01]  /*8bb0*/  STG.E [R8.64], R0 ;  /* 0x0000000008007986 */ /* 0x0001e2000c101924 */
[----:B------:R-:W-:Y:S05]  /*8bc0*/  BRA `(.L_x_4640) ;  /* 0x00000c5000007947 */ /* 0x000fea0003800000 */
.L_x_4650:
[----:B------:R-:W-:Y:S01]  /*8bd0*/  HADD2.F32 R4, -RZ, R25.H0_H0 ;  /* 0x20000019ff047230 */ /* 0x000fe20000004100 */
[----:B------:R-:W-:-:S04]  /*8be0*/  IMAD.MOV.U32 R23, RZ, RZ, R19 ;  /* 0x000000ffff177224 */ /* 0x000fc800078e0013 */
[----:B------:R-:W-:-:S06]  /*8bf0*/  FMUL.FTZ R4, R4, 1 ;  /* 0x3f80000004047820 */ /* 0x000fcc0000410000 */
[----:B------:R-:W0:Y:S02]  /*8c00*/  F2F.F64.F32 R4, R4 ;  /* 0x0000000400047310 */ /* 0x000e240000201800 */
[----:B0-----:R0:W-:Y:S01]  /*8c10*/  STG.E.64 [R8.64], R4 ;  /* 0x0000000408007986 */ /* 0x0011e2000c101b24 */
[----:B------:R-:W-:Y:S05]  /*8c20*/  BRA `(.L_x_4640) ;  /* 0x00000bf000007947 */ /* 0x000fea0003800000 */
.L_x_4641:
        /* <DEDUP_REMOVED lines=10> */
[----:B------:R-:W-:-:S04]  /*8cd0*/  FSETP.NEU.FTZ.AND P0, PT, R25, RZ, PT ;  /* 0x000000ff1900720b */ /* 0x000fc80003f1d000 */
[----:B------:R-:W-:-:S05]  /*8ce0*/  SEL R3, RZ, 0x1, !P0 ;  /* 0x00000001ff037807 */ /* 0x000fca0004000000 */
[----:B------:R0:W-:Y:S01]  /*8cf0*/  STG.E.U8 [R8.64], R3 ;  /* 0x0000000308007986 */ /* 0x0001e2000c101124 */
[----:B------:R-:W-:Y:S05]  /*8d00*/  BRA `(.L_x_4640) ;  /* 0x00000b1000007947 */ /* 0x000fea0003800000 */
.L_x_4654:
[----:B------:R-:W-:Y:S01]  /*8d10*/  HADD2.F32 R25, -RZ, R25.H0_H0 ;  /* 0x20000019ff197230 */ /* 0x000fe20000004100 */
[----:B------:R-:W-:Y:S01]  /*8d20*/  CS2R R6, SRZ ;  /* 0x0000000000067805 */ /* 0x000fe2000001ff00 */
[----:B------:R-:W-:-:S03]  /*8d30*/  IMAD.MOV.U32 R23, RZ, RZ, R19 ;  /* 0x000000ffff177224 */ /* 0x000fc600078e0013 */
[----:B------:R-:W-:-:S06]  /*8d40*/  FMUL.FTZ R4, R25, 1 ;  /* 0x3f80000019047820 */ /* 0x000fcc0000410000 */
[----:B------:R-:W0:Y:S02]  /*8d50*/  F2F.F64.F32 R4, R4 ;  /* 0x0000000400047310 */ /* 0x000e240000201800 */
[----:B0-----:R0:W-:Y:S01]  /*8d60*/  STG.E.128 [R8.64], R4 ;  /* 0x0000000408007986 */ /* 0x0011e2000c101d24 */
[----:B------:R-:W-:Y:S05]  /*8d70*/  BRA `(.L_x_4640) ;  /* 0x00000aa000007947 */ /* 0x000fea0003800000 */
.L_x_4653:
        /* <DEDUP_REMOVED lines=21> */
.L_x_4658:
[----:B------:R-:W-:Y:S05]  /*8ed0*/  BSYNC B0 ;  /* 0x0000000000007941 */ /* 0x000fea0003800000 */
.L_x_4657:
[----:B------:R-:W-:Y:S01]  /*8ee0*/  LOP3.LUT R5, R0, R5, RZ, 0xfc, !PT ;  /* 0x0000000500057212 */ /* 0x000fe200078efcff */
[----:B------:R-:W-:-:S04]  /*8ef0*/  IMAD.MOV.U32 R23, RZ, RZ, R19 ;  /* 0x000000ffff177224 */ /* 0x000fc800078e0013 */
[----:B------:R0:W-:Y:S01]  /*8f00*/  STG.E.U8 [R8.64], R5 ;  /* 0x0000000508007986 */ /* 0x0001e2000c101124 */
[----:B------:R-:W-:Y:S05]  /*8f10*/  BRA `(.L_x_4640) ;  /* 0x0000090000007947 */ /* 0x000fea0003800000 */
.L_x_4656:
        /* <DEDUP_REMOVED lines=13> */
.L_x_4660:
[----:B------:R-:W-:Y:S01]  /*8ff0*/  IMAD.MOV.U32 R0, RZ, RZ, 0x7f ;  /* 0x0000007fff007424 */ /* 0x000fe200078e00ff */
[----:B------:R-:W-:-:S04]  /*9000*/  ISETP.GT.U32.AND P0, PT, R3, 0x7f800000, PT ;  /* 0x7f8000000300780c */ /* 0x000fc80003f04070 */
[----:B------:R-:W-:-:S04]  /*9010*/  SEL R0, R0, 0x7c, P0 ;  /* 0x0000007c00007807 */ /* 0x000fc80000000000 */
.L_x_4661:
[----:B------:R-:W-:Y:S05]  /*9020*/  BSYNC B0 ;  /* 0x0000000000007941 */ /* 0x000fea0003800000 */
.L_x_4659:
[----:B------:R-:W-:Y:S01]  /*9030*/  LOP3.LUT R3, R25, 0x80000000, RZ, 0xc0, !PT ;  /* 0x8000000019037812 */ /* 0x000fe200078ec0ff */
[----:B------:R-:W-:-:S03]  /*9040*/  IMAD.MOV.U32 R23, RZ, RZ, R19 ;  /* 0x000000ffff177224 */ /* 0x000fc600078e0013 */
[----:B------:R-:W-:-:S04]  /*9050*/  SHF.R.U32.HI R3, RZ, 0x18, R3 ;  /* 0x00000018ff037819 */ /* 0x000fc80000011603 */
[----:B------:R-:W-:-:S05]  /*9060*/  LOP3.LUT R3, R0, R3, RZ, 0xfc, !PT ;  /* 0x0000000300037212 */ /* 0x000fca00078efcff */
[----:B------:R0:W-:Y:S01]  /*9070*/  STG.E.U8 [R8.64], R3 ;  /* 0x0000000308007986 */ /* 0x0001e2000c101124 */
[----:B------:R-:W-:Y:S05]  /*9080*/  BRA `(.L_x_4640) ;  /* 0x0000079000007947 */ /* 0x000fea0003800000 */
.L_x_4655:
[----:B------:R-:W-:Y:S01]  /*9090*/  HADD2.F32 R0, -RZ, R25.H0_H0 ;  /* 0x20000019ff007230 */ /* 0x000fe20000004100 */
[----:B------:R-:W-:-:S04]  /*90a0*/  IMAD.MOV.U32 R23, RZ, RZ, R19 ;  /* 0x000000ffff177224 */ /* 0x000fc800078e0013 */
[----:B------:R-:W-:-:S05]  /*90b0*/  F2FP.BF16.PACK_AB R0, RZ, R0 ;  /* 0x00000000ff00723e */ /* 0x000fca00000010ff */
[----:B------:R0:W-:Y:S01]  /*90c0*/  STG.E.U16 [R8.64], R0 ;  /* 0x0000000008007986 */ /* 0x0001e2000c101524 */
[----:B------:R-:W-:Y:S05]  /*90d0*/  BRA `(.L_x_4640) ;  /* 0x0000074000007947 */ /* 0x000fea0003800000 */
.L_x_4652:
        /* <DEDUP_REMOVED lines=10> */
[----:B------:R-:W0:Y:S02]  /*9180*/  F2I.FTZ.U32.TRUNC.NTZ R3, R3 ;  /* 0x0000000300037305 */ /* 0x000e24000021f000 */
[----:B0-----:R0:W-:Y:S01]  /*9190*/  STG.E.U16 [R8.64], R3 ;  /* 0x0000000308007986 */ /* 0x0011e2000c101524 */
[----:B------:R-:W-:Y:S05]  /*91a0*/  BRA `(.L_x_4640) ;  /* 0x0000067000007947 */ /* 0x000fea0003800000 */
.L_x_4664:
        /* <DEDUP_REMOVED lines=17> */
.L_x_4667:
[----:B------:R-:W-:-:S04]  /*92c0*/  LOP3.LUT R3, R25, 0x80000000, RZ, 0xc0, !PT ;  /* 0x8000000019037812 */ /* 0x000fc800078ec0ff */
[----:B------:R-:W-:-:S04]  /*92d0*/  SHF.R.U32.HI R3, RZ, 0x18, R3 ;  /* 0x00000018ff037819 */ /* 0x000fc80000011603 */
[----:B------:R-:W-:-:S04]  /*92e0*/  LOP3.LUT R0, R0, R3, RZ, 0xfc, !PT ;  /* 0x0000000300007212 */ /* 0x000fc800078efcff */
[----:B------:R-:W-:Y:S02]  /*92f0*/  PRMT R4, R0, 0x7610, R4 ;  /* 0x0000761000047816 */ /* 0x000fe40000000004 */
.L_x_4666:
[----:B------:R-:W-:Y:S05]  /*9300*/  BSYNC B0 ;  /* 0x0000000000007941 */ /* 0x000fea0003800000 */
.L_x_4665:
[----:B------:R0:W-:Y:S01]  /*9310*/  STG.E.U8 [R8.64], R4 ;  /* 0x0000000408007986 */ /* 0x0001e2000c101124 */
[----:B------:R-:W-:Y:S01]  /*9320*/  IMAD.MOV.U32 R23, RZ, RZ, R19 ;  /* 0x000000ffff177224 */ /* 0x000fe200078e0013 */
[----:B------:R-:W-:Y:S05]  /*9330*/  BRA `(.L_x_4640) ;  /* 0x000004e000007947 */ /* 0x000fea0003800000 */
.L_x_4663:
        /* <DEDUP_REMOVED lines=17> */
.L_x_4670:
[----:B------:R-:W-:-:S04]  /*9450*/  LOP3.LUT R3, R25, 0x80000000, RZ, 0xc0, !PT ;  /* 0x8000000019037812 */ /* 0x000fc800078ec0ff */
[----:B------:R-:W-:-:S04]  /*9460*/  SHF.R.U32.HI R3, RZ, 0x18, R3 ;  /* 0x00000018ff037819 */ /* 0x000fc80000011603 */
[----:B------:R-:W-:-:S04]  /*9470*/  LOP3.LUT R0, R0, R3, RZ, 0xfc, !PT ;  /* 0x0000000300007212 */ /* 0x000fc800078efcff */
[----:B------:R-:W-:Y:S02]  /*9480*/  PRMT R4, R0, 0x7610, R4 ;  /* 0x0000761000047816 */ /* 0x000fe40000000004 */
.L_x_4669:
[----:B------:R-:W-:Y:S05]  /*9490*/  BSYNC B0 ;  /* 0x0000000000007941 */ /* 0x000fea0003800000 */
.L_x_4668:
[----:B------:R0:W-:Y:S01]  /*94a0*/  STG.E.U8 [R8.64], R4 ;  /* 0x0000000408007986 */ /* 0x0001e2000c101124 */
[----:B------:R-:W-:Y:S01]  /*94b0*/  IMAD.MOV.U32 R23, RZ, RZ, R19 ;  /* 0x000000ffff177224 */ /* 0x000fe200078e0013 */
[----:B------:R-:W-:Y:S05]  /*94c0*/  BRA `(.L_x_4640) ;  /* 0x0000035000007947 */ /* 0x000fea0003800000 */
.L_x_4662:
        /* <DEDUP_REMOVED lines=8> */
[----:B------:R-:W-:-:S03]  /*9550*/  IMAD.MOV.U32 R23, RZ, RZ, R19 ;  /* 0x000000ffff177224 */ /* 0x000fc600078e0013 */
        /* <DEDUP_REMOVED lines=14> */
.L_x_4645:
        /* <DEDUP_REMOVED lines=21> */
.L_x_4672:
[----:B------:R-:W-:Y:S01]  /*9790*/  HADD2.F32 R4, -RZ, R25.H0_H0 ;  /* 0x20000019ff047230 */ /* 0x000fe20000004100 */
[----:B------:R-:W-:-:S05]  /*97a0*/  IMAD.MOV.U32 R23, RZ, RZ, R19 ;  /* 0x000000ffff177224 */ /* 0x000fca00078e0013 */
[----:B------:R-:W0:Y:S02]  /*97b0*/  F2I.U64.TRUNC R4, R4 ;  /* 0x0000000400047311 */ /* 0x000e24000020d800 */
[----:B0-----:R0:W-:Y:S01]  /*97c0*/  STG.E.64 [R8.64], R4 ;  /* 0x0000000408007986 */ /* 0x0011e2000c101b24 */
[----:B------:R-:W-:Y:S05]  /*97d0*/  BRA `(.L_x_4640) ;  /* 0x0000004000007947 */ /* 0x000fea0003800000 */
.L_x_4671:
[----:B------:R-:W-:Y:S01]  /*97e0*/  HADD2.F32 R25, -RZ, R25.H0_H0 ;  /* 0x20000019ff197230 */ /* 0x000fe20000004100 */
[----:B------:R-:W-:-:S05]  /*97f0*/  IMAD.MOV.U32 R23, RZ, RZ, R19 ;  /* 0x000000ffff177224 */ /* 0x000fca00078e0013 */
[----:B------:R-:W0:Y:S02]  /*9800*/  F2I.FTZ.U32.TRUNC.NTZ R25, R25 ;  /* 0x0000001900197305 */ /* 0x000e24000021f000 */
[----:B0-----:R0:W-:Y:S02]  /*9810*/  STG.E [R8.64], R25 ;  /* 0x0000001908007986 */ /* 0x0011e4000c101924 */
.L_x_4640:
[----:B--2---:R-:W-:Y:S05]  /*9820*/  BSYNC B6 ;  /* 0x0000000000067941 */ /* 0x004fea0003800000 */
.L_x_4639:
        /* <DEDUP_REMOVED lines=19> */
[----:B------:R-:W-:-:S04]  /*9960*/  HADD2.F32 R26, -RZ, R26.H0_H0 ;  /* 0x2000001aff1a7230 */ /* 0x000fc80000004100 */
[----:B------:R-:W0:Y:S02]  /*9970*/  F2I.FTZ.TRUNC.NTZ R3, R26 ;  /* 0x0000001a00037305 */ /* 0x000e24000021f100 */
[----:B0-----:R0:W-:Y:S01]  /*9980*/  STG.E.U8 [R8.64], R3 ;  /* 0x0000000308007986 */ /* 0x0011e2000c101124 */
[----:B------:R-:W-:Y:S05]  /*9990*/  BRA `(.L_x_4680) ;  /* 0x00000e8000007947 */ /* 0x000fea0003800000 */
.L_x_4678:
[----:B------:R-:W-:-:S06]  /*99a0*/  HADD2.F32 R5, -RZ, R26.H0_H0 ;  /* 0x2000001aff057230 */ /* 0x000fcc0000004100 */
[----:B------:R-:W0:Y:S02]  /*99b0*/  F2I.S64.TRUNC R4, R5 ;  /* 0x0000000500047311 */ /* 0x000e24000020d900 */
[----:B0-----:R0:W-:Y:S01]  /*99c0*/  STG.E.U8 [R8.64], R4 ;  /* 0x0000000408007986 */ /* 0x0011e2000c101124 */
[----:B------:R-:W-:Y:S05]  /*99d0*/  BRA `(.L_x_4680) ;  /* 0x00000e4000007947 */ /* 0x000fea0003800000 */
.L_x_4677:
        /* <DEDUP_REMOVED lines=10> */
.L_x_4682:
[----:B------:R-:W-:-:S04]  /*9a80*/  HADD2.F32 R26, -RZ, R26.H0_H0 ;  /* 0x2000001aff1a7230 */ /* 0x000fc80000004100 */
[----:B------:R-:W0:Y:S02]  /*9a90*/  F2I.FTZ.TRUNC.NTZ R3, R26 ;  /* 0x0000001a00037305 */ /* 0x000e24000021f100 */
[----:B0-----:R0:W-:Y:S01]  /*9aa0*/  STG.E [R8.64], R3 ;  /* 0x0000000308007986 */ /* 0x0011e2000c101924 */
[----:B------:R-:W-:Y:S05]  /*9ab0*/  BRA `(.L_x_4680) ;  /* 0x00000d6000007947 */ /* 0x000fea0003800000 */
.L_x_4681:
[----:B------:R-:W-:-:S04]  /*9ac0*/  HADD2.F32 R26, -RZ, R26.H0_H0 ;  /* 0x2000001aff1a7230 */ /* 0x000fc80000004100 */
[----:B------:R-:W0:Y:S02]  /*9ad0*/  F2I.FTZ.TRUNC.NTZ R3, R26 ;  /* 0x0000001a00037305 */ /* 0x000e24000021f100 */
[----:B0-----:R0:W-:Y:S01]  /*9ae0*/  STG.E.U16 [R8.64], R3 ;  /* 0x0000000308007986 */ /* 0x0011e2000c101524 */
[----:B------:R-:W-:Y:S05]  /*9af0*/  BRA `(.L_x_4680) ;  /* 0x00000d2000007947 */ /* 0x000fea0003800000 */
.L_x_4676:
        /* <DEDUP_REMOVED lines=9> */
.L_x_4684:
[----:B------:R0:W-:Y:S01]  /*9b90*/  STG.E.U16 [R8.64], R26 ;  /* 0x0000001a08007986 */ /* 0x0001e2000c101524 */
[----:B------:R-:W-:Y:S05]  /*9ba0*/  BRA `(.L_x_4680) ;  /* 0x00000c7000007947 */ /* 0x000fea0003800000 */
.L_x_4683:
        /* <DEDUP_REMOVED lines=10> */
.L_x_4686:
[----:B------:R-:W-:-:S05]  /*9c50*/  HADD2.F32 R0, -RZ, R26.H0_H0 ;  /* 0x2000001aff007230 */ /* 0x000fca0000004100 */
[----:B------:R-:W-:-:S04]  /*9c60*/  F2FP.PACK_AB R0, RZ, R0 ;  /* 0x00000000ff00723e */ /* 0x000fc800000000ff */
[----:B------:R-:W-:-:S05]  /*9c70*/  PRMT R0, R0, 0x5410, RZ ;  /* 0x0000541000007816 */ /* 0x000fca00000000ff */
[----:B------:R0:W-:Y:S01]  /*9c80*/  STG.E [R8.64], R0 ;  /* 0x0000000008007986 */ /* 0x0001e2000c101924 */
[----:B------:R-:W-:Y:S05]  /*9c90*/  BRA `(.L_x_4680) ;  /* 0x00000b8000007947 */ /* 0x000fea0003800000 */
.L_x_4685:
[----:B------:R-:W-:-:S05]  /*9ca0*/  HADD2.F32 R4, -RZ, R26.H0_H0 ;  /* 0x2000001aff047230 */ /* 0x000fca0000004100 */
[----:B------:R-:W-:-:S06]  /*9cb0*/  FMUL.FTZ R4, R4, 1 ;  /* 0x3f80000004047820 */ /* 0x000fcc0000410000 */
[----:B------:R-:W0:Y:S02]  /*9cc0*/  F2F.F64.F32 R4, R4 ;  /* 0x0000000400047310 */ /* 0x000e240000201800 */
[----:B0-----:R0:W-:Y:S01]  /*9cd0*/  STG.E.64 [R8.64], R4 ;  /* 0x0000000408007986 */ /* 0x0011e2000c101b24 */
[----:B------:R-:W-:Y:S05]  /*9ce0*/  BRA `(.L_x_4680) ;  /* 0x00000b3000007947 */ /* 0x000fea0003800000 */
.L_x_4675:
        /* <DEDUP_REMOVED lines=13> */
.L_x_4689:
[----:B------:R-:W-:Y:S01]  /*9dc0*/  HADD2.F32 R26, -RZ, R26.H0_H0 ;  /* 0x2000001aff1a7230 */ /* 0x000fe20000004100 */
[----:B------:R-:W-:-:S04]  /*9dd0*/  CS2R R6, SRZ ;  /* 0x0000000000067805 */ /* 0x000fc8000001ff00 */
[----:B------:R-:W-:-:S06]  /*9de0*/  FMUL.FTZ R4, R26, 1 ;  /* 0x3f8000001a047820 */ /* 0x000fcc0000410000 */
[----:B------:R-:W0:Y:S02]  /*9df0*/  F2F.F64.F32 R4, R4 ;  /* 0x0000000400047310 */ /* 0x000e240000201800 */
[----:B0-----:R0:W-:Y:S01]  /*9e00*/  STG.E.128 [R8.64], R4 ;  /* 0x0000000408007986 */ /* 0x0011e2000c101d24 */
[----:B------:R-:W-:Y:S05]  /*9e10*/  BRA `(.L_x_4680) ;  /* 0x00000a0000007947 */ /* 0x000fea0003800000 */
.L_x_4688:
        /* <DEDUP_REMOVED lines=21> */
.L_x_4693:
[----:B------:R-:W-:Y:S05]  /*9f70*/  BSYNC B0 ;  /* 0x0000000000007941 */ /* 0x000fea0003800000 */
.L_x_4692:
[----:B------:R-:W-:-:S05]  /*9f80*/  LOP3.LUT R5, R0, R5, RZ, 0xfc, !PT ;  /* 0x0000000500057212 */ /* 0x000fca00078efcff */
[----:B------:R0:W-:Y:S01]  /*9f90*/  STG.E.U8 [R8.64], R5 ;  /* 0x0000000508007986 */ /* 0x0001e2000c101124 */
[----:B------:R-:W-:Y:S05]  /*9fa0*/  BRA `(.L_x_4680) ;  /* 0x0000087000007947 */ /* 0x000fea0003800000 */
.L_x_4691:
        /* <DEDUP_REMOVED lines=13> */
.L_x_4695:
[----:B------:R-:W-:Y:S01]  /*a080*/  IMAD.MOV.U32 R0, RZ, RZ, 0x7f ;  /* 0x0000007fff007424 */ /* 0x000fe200078e00ff */
[----:B------:R-:W-:-:S04]  /*a090*/  ISETP.GT.U32.AND P0, PT, R3, 0x7f800000, PT ;  /* 0x7f8000000300780c */ /* 0x000fc80003f04070 */
[----:B------:R-:W-:-:S04]  /*a0a0*/  SEL R0, R0, 0x7c, P0 ;  /* 0x0000007c00007807 */ /* 0x000fc80000000000 */
.L_x_4696:
[----:B------:R-:W-:Y:S05]  /*a0b0*/  BSYNC B0 ;  /* 0x0000000000007941 */ /* 0x000fea0003800000 */
.L_x_4694:
[----:B------:R-:W-:-:S04]  /*a0c0*/  LOP3.LUT R3, R5, 0x80000000, RZ, 0xc0, !PT ;  /* 0x8000000005037812 */ /* 0x000fc800078ec0ff */
[----:B------:R-:W-:-:S04]  /*a0d0*/  SHF.R.U32.HI R3, RZ, 0x18, R3 ;  /* 0x00000018ff037819 */ /* 0x000fc80000011603 */
[----:B------:R-:W-:-:S05]  /*a0e0*/  LOP3.LUT R3, R0, R3, RZ, 0xfc, !PT ;  /* 0x0000000300037212 */ /* 0x000fca00078efcff */
[----:B------:R0:W-:Y:S01]  /*a0f0*/  STG.E.U8 [R8.64], R3 ;  /* 0x0000000308007986 */ /* 0x0001e2000c101124 */
[----:B------:R-:W-:Y:S05]  /*a100*/  BRA `(.L_x_4680) ;  /* 0x0000071000007947 */ /* 0x000fea0003800000 */
.L_x_4690:
[----:B------:R-:W-:-:S05]  /*a110*/  HADD2.F32 R0, -RZ, R26.H0_H0 ;  /* 0x2000001aff007230 */ /* 0x000fca0000004100 */
[----:B------:R-:W-:-:S05]  /*a120*/  F2FP.BF16.PACK_AB R0, RZ, R0 ;  /* 0x00000000ff00723e */ /* 0x000fca00000010ff */
[----:B------:R0:W-:Y:S01]  /*a130*/  STG.E.U16 [R8.64], R0 ;  /* 0x0000000008007986 */ /* 0x0001e2000c101524 */
[----:B------:R-:W-:Y:S05]  /*a140*/  BRA `(.L_x_4680) ;  /* 0x000006d000007947 */ /* 0x000fea0003800000 */
.L_x_4687:
        /* <DEDUP_REMOVED lines=12> */
.L_x_4699:
        /* <DEDUP_REMOVED lines=17> */
.L_x_4702:
[----:B------:R-:W-:-:S04]  /*a320*/  LOP3.LUT R3, R5, 0x80000000, RZ, 0xc0, !PT ;  /* 0x8000000005037812 */ /* 0x000fc800078ec0ff */
[----:B------:R-:W-:-:S04]  /*a330*/  SHF.R.U32.HI R3, RZ, 0x18, R3 ;  /* 0x00000018ff037819 */ /* 0x000fc80000011603 */
[----:B------:R-:W-:-:S04]  /*a340*/  LOP3.LUT R0, R0, R3, RZ, 0xfc, !PT ;  /* 0x0000000300007212 */ /* 0x000fc800078efcff */
[----:B------:R-:W-:Y:S02]  /*a350*/  PRMT R4, R0, 0x7610, R4 ;  /* 0x0000761000047816 */ /* 0x000fe40000000004 */
.L_x_4701:
[----:B------:R-:W-:Y:S05]  /*a360*/  BSYNC B0 ;  /* 0x0000000000007941 */ /* 0x000fea0003800000 */
.L_x_4700:
[----:B------:R0:W-:Y:S01]  /*a370*/  STG.E.U8 [R8.64], R4 ;  /* 0x0000000408007986 */ /* 0x0001e2000c101124 */
[----:B------:R-:W-:Y:S05]  /*a380*/  BRA `(.L_x_4680) ;  /* 0x0000049000007947 */ /* 0x000fea0003800000 */
.L_x_4698:
        /* <DEDUP_REMOVED lines=17> */
.L_x_4705:
[----:B------:R-:W-:-:S04]  /*a4a0*/  LOP3.LUT R3, R5, 0x80000000, RZ, 0xc0, !PT ;  /* 0x8000000005037812 */ /* 0x000fc800078ec0ff */
[----:B------:R-:W-:-:S04]  /*a4b0*/  SHF.R.U32.HI R3, RZ, 0x18, R3 ;  /* 0x00000018ff037819 */ /* 0x000fc80000011603 */
[----:B------:R-:W-:-:S04]  /*a4c0*/  LOP3.LUT R0, R0, R3, RZ, 0xfc, !PT ;  /* 0x0000000300007212 */ /* 0x000fc800078efcff */
[----:B------:R-:W-:Y:S02]  /*a4d0*/  PRMT R4, R0, 0x7610, R4 ;  /* 0x0000761000047816 */ /* 0x000fe40000000004 */
.L_x_4704:
[----:B------:R-:W-:Y:S05]  /*a4e0*/  BSYNC B0 ;  /* 0x0000000000007941 */ /* 0x000fea0003800000 */
.L_x_4703:
[----:B------:R0:W-:Y:S01]  /*a4f0*/  STG.E.U8 [R8.64], R4 ;  /* 0x0000000408007986 */ /* 0x0001e2000c101124 */
[----:B------:R-:W-:Y:S05]  /*a500*/  BRA `(.L_x_4680) ;  /* 0x0000031000007947 */ /* 0x000fea0003800000 */
.L_x_4697:
[----:B------:R-:W-:-:S13]  /*a510*/  ISETP.NE.AND P0, PT, R0, 0x1c, PT ;  /* 0x0000001c0000780c */ /* 0x000fda0003f05270 */
[----:B------:R-:W-:Y:S05]  /*a520*/  @!P0 BRA `(.L_x_4706) ;  /* 0x000002c000008947 */ /* 0x000fea0003800000 */
[----:B------:R-:W-:-:S13]  /*a530*/  ISETP.NE.AND P0, PT, R0, 0x1d, PT ;  /* 0x0000001d0000780c */ /* 0x000fda0003f05270 */
[----:B------:R-:W-:Y:S05]  /*a540*/  @!P0 BRA `(.L_x_4707) ;  /* 0x0000026000008947 */ /* 0x000fea0003800000 */
[----:B------:R-:W-:-:S13]  /*a550*/  ISETP.NE.AND P0, PT, R0, 0x2c, PT ;  /* 0x0000002c0000780c */ /* 0x000fda0003f05270 */
[----:B------:R-:W-:Y:S05]  /*a560*/  @P0 BRA `(.L_x_4679) ;  /* 0x0000010000000947 */ /* 0x000fea0003800000 */
[----:B------:R-:W-:Y:S01]  /*a570*/  HADD2.F32 R26, -RZ, R26.H0_H0 ;  /* 0x2000001aff1a7230 */ /* 0x000fe20000004100 */
[----:B------:R-:W-:-:S04]  /*a580*/  PLOP3.LUT P0, PT, PT, PT, PT, 0x80, 0x0 ;  /* 0x000000000000781c */ /* 0x000fc80003f0f070 */
        /* <DEDUP_REMOVED lines=14> */
.L_x_4679:
        /* <DEDUP_REMOVED lines=20> */
.L_x_4707:
[----:B------:R-:W-:-:S06]  /*a7b0*/  HADD2.F32 R4, -RZ, R26.H0_H0 ;  /* 0x2000001aff047230 */ /* 0x000fcc0000004100 */
[----:B------:R-:W0:Y:S02]  /*a7c0*/  F2I.U64.TRUNC R4, R4 ;  /* 0x0000000400047311 */ /* 0x000e24000020d800 */
[----:B0-----:R0:W-:Y:S01]  /*a7d0*/  STG.E.64 [R8.64], R4 ;  /* 0x0000000408007986 */ /* 0x0011e2000c101b24 */
[----:B------:R-:W-:Y:S05]  /*a7e0*/  BRA `(.L_x_4680) ;  /* 0x0000003000007947 */ /* 0x000fea0003800000 */
.L_x_4706:
[----:B------:R-:W-:-:S04]  /*a7f0*/  HADD2.F32 R26, -RZ, R26.H0_H0 ;  /* 0x2000001aff1a7230 */ /* 0x000fc80000004100 */
[----:B------:R-:W0:Y:S02]  /*a800*/  F2I.FTZ.U32.TRUNC.NTZ R3, R26 ;  /* 0x0000001a00037305 */ /* 0x000e24000021f000 */
[----:B0-----:R0:W-:Y:S02]  /*a810*/  STG.E [R8.64], R3 ;  /* 0x0000000308007986 */ /* 0x0011e4000c101924 */
.L_x_4680:
        /* <DEDUP_REMOVED lines=23> */
.L_x_4711:
[----:B------:R-:W-:-:S06]  /*a990*/  HADD2.F32 R3, -RZ, R2.H0_H0 ;  /* 0x20000002ff037230 */ /* 0x000fcc0000004100 */
[----:B------:R-:W0:Y:S02]  /*a9a0*/  F2I.S64.TRUNC R2, R3 ;  /* 0x0000000300027311 */ /* 0x000e24000020d900 */
[----:B0-----:R0:W-:Y:S01]  /*a9b0*/  STG.E.U8 [R8.64], R2 ;  /* 0x0000000208007986 */ /* 0x0011e2000c101124 */
[----:B------:R-:W-:Y:S05]  /*a9c0*/  BRA `(.L_x_4713) ;  /* 0x00000e4000007947 */ /* 0x000fea0003800000 */
.L_x_4710:
        /* <DEDUP_REMOVED lines=10> */
.L_x_4715:
[----:B------:R-:W-:-:S04]  /*aa70*/  HADD2.F32 R2, -RZ, R2.H0_H0 ;  /* 0x20000002ff027230 */ /* 0x000fc80000004100 */
[----:B------:R-:W0:Y:S02]  /*aa80*/  F2I.FTZ.TRUNC.NTZ R3, R2 ;  /* 0x0000000200037305 */ /* 0x000e24000021f100 */
[----:B0-----:R0:W-:Y:S01]  /*aa90*/  STG.E [R8.64], R3 ;  /* 0x0000000308007986 */ /* 0x0011e2000c101924 */
[----:B------:R-:W-:Y:S05]  /*aaa0*/  BRA `(.L_x_4713) ;  /* 0x00000d6000007947 */ /* 0x000fea0003800000 */
.L_x_4714:
[----:B------:R-:W-:-:S04]  /*aab0*/  HADD2.F32 R2, -RZ, R2.H0_H0 ;  /* 0x20000002ff027230 */ /* 0x000fc80000004100 */
[----:B------:R-:W0:Y:S02]  /*aac0*/  F2I.FTZ.TRUNC.NTZ R3, R2 ;  /* 0x0000000200037305 */ /* 0x000e24000021f100 */
[----:B0-----:R0:W-:Y:S01]  /*aad0*/  STG.E.U16 [R8.64], R3 ;  /* 0x0000000308007986 */ /* 0x0011e2000c101524 */
[----:B------:R-:W-:Y:S05]  /*aae0*/  BRA `(.L_x_4713) ;  /* 0x00000d2000007947 */ /* 0x000fea0003800000 */
.L_x_4709:
        /* <DEDUP_REMOVED lines=9> */
.L_x_4717:
[----:B------:R0:W-:Y:S01]  /*ab80*/  STG.E.U16 [R8.64], R2 ;  /* 0x0000000208007986 */ /* 0x0001e2000c101524 */
[----:B------:R-:W-:Y:S05]  /*ab90*/  BRA `(.L_x_4713) ;  /* 0x00000c7000007947 */ /* 0x000fea0003800000 */
.L_x_4716:
        /* <DEDUP_REMOVED lines=10> */
.L_x_4719:
[----:B------:R-:W-:-:S05]  /*ac40*/  HADD2.F32 R0, -RZ, R2.H0_H0 ;  /* 0x20000002ff007230 */ /* 0x000fca0000004100 */
[----:B------:R-:W-:-:S04]  /*ac50*/  F2FP.PACK_AB R0, RZ, R0 ;  /* 0x00000000ff00723e */ /* 0x000fc800000000ff */
[----:B------:R-:W-:-:S05]  /*ac60*/  PRMT R0, R0, 0x5410, RZ ;  /* 0x0000541000007816 */ /* 0x000fca00000000ff */
[----:B------:R0:W-:Y:S01]  /*ac70*/  STG.E [R8.64], R0 ;  /* 0x0000000008007986 */ /* 0x0001e2000c101924 */
[----:B------:R-:W-:Y:S05]  /*ac80*/  BRA `(.L_x_4713) ;  /* 0x00000b8000007947 */ /* 0x000fea0003800000 */
.L_x_4718:
[----:B------:R-:W-:-:S05]  /*ac90*/  HADD2.F32 R2, -RZ, R2.H0_H0 ;  /* 0x20000002ff027230 */ /* 0x000fca0000004100 */
[----:B------:R-:W-:-:S06]  /*aca0*/  FMUL.FTZ R2, R2, 1 ;  /* 0x3f80000002027820 */ /* 0x000fcc0000410000 */
[----:B------:R-:W0:Y:S02]  /*acb0*/  F2F.F64.F32 R2, R2 ;  /* 0x0000000200027310 */ /* 0x000e240000201800 */
[----:B0-----:R0:W-:Y:S01]  /*acc0*/  STG.E.64 [R8.64], R2 ;  /* 0x0000000208007986 */ /* 0x0011e2000c101b24 */
[----:B------:R-:W-:Y:S05]  /*acd0*/  BRA `(.L_x_4713) ;  /* 0x00000b3000007947 */ /* 0x000fea0003800000 */
.L_x_4708:
        /* <DEDUP_REMOVED lines=13> */
.L_x_4722:
[----:B------:R-:W-:Y:S01]  /*adb0*/  HADD2.F32 R2, -RZ, R2.H0_H0 ;  /* 0x20000002ff027230 */ /* 0x000fe20000004100 */
[----:B------:R-:W-:-:S04]  /*adc0*/  CS2R R6, SRZ ;  /* 0x0000000000067805 */ /* 0x000fc8000001ff00 */
[----:B------:R-:W-:-:S04]  /*add0*/  FMUL.FTZ R2, R2, 1 ;  /* 0x3f80000002027820 */ /* 0x000fc80000410000 */
[----:B------:R-:W0:Y:S02]  /*ade0*/  F2F.F64.F32 R4, R2 ;  /* 0x0000000200047310 */ /* 0x000e240000201800 */
[----:B0-----:R0:W-:Y:S01]  /*adf0*/  STG.E.128 [R8.64], R4 ;  /* 0x0000000408007986 */ /* 0x0011e2000c101d24 */
[----:B------:R-:W-:Y:S05]  /*ae00*/  BRA `(.L_x_4713) ;  /* 0x00000a0000007947 */ /* 0x000fea0003800000 */
.L_x_4721:
        /* <DEDUP_REMOVED lines=21> */
.L_x_4726:
[----:B------:R-:W-:Y:S05]  /*af60*/  BSYNC B0 ;  /* 0x0000000000007941 */ /* 0x000fea0003800000 */
.L_x_4725:
[----:B------:R-:W-:-:S05]  /*af70*/  LOP3.LUT R3, R0, R3, RZ, 0xfc, !PT ;  /* 0x0000000300037212 */ /* 0x000fca00078efcff */
[----:B------:R0:W-:Y:S01]  /*af80*/  STG.E.U8 [R8.64], R3 ;  /* 0x0000000308007986 */ /* 0x0001e2000c101124 */
[----:B------:R-:W-:Y:S05]  /*af90*/  BRA `(.L_x_4713) ;  /* 0x0000087000007947 */ /* 0x000fea0003800000 */
.L_x_4724:
        /* <DEDUP_REMOVED lines=13> */
.L_x_4728:
[----:B------:R-:W-:Y:S01]  /*b070*/  IMAD.MOV.U32 R0, RZ, RZ, 0x7f ;  /* 0x0000007fff007424 */ /* 0x000fe200078e00ff */
[----:B------:R-:W-:-:S04]  /*b080*/  ISETP.GT.U32.AND P0, PT, R2, 0x7f800000, PT ;  /* 0x7f8000000200780c */ /* 0x000fc80003f04070 */
[----:B------:R-:W-:-:S04]  /*b090*/  SEL R0, R0, 0x7c, P0 ;  /* 0x0000007c00007807 */ /* 0x000fc80000000000 */
.L_x_4729:
[----:B------:R-:W-:Y:S05]  /*b0a0*/  BSYNC B0 ;  /* 0x0000000000007941 */ /* 0x000fea0003800000 */
.L_x_4727:
[----:B------:R-:W-:-:S04]  /*b0b0*/  LOP3.LUT R2, R3, 0x80000000, RZ, 0xc0, !PT ;  /* 0x8000000003027812 */ /* 0x000fc800078ec0ff */
[----:B------:R-:W-:-:S04]  /*b0c0*/  SHF.R.U32.HI R3, RZ, 0x18, R2 ;  /* 0x00000018ff037819 */ /* 0x000fc80000011602 */
[----:B------:R-:W-:-:S05]  /*b0d0*/  LOP3.LUT R3, R0, R3, RZ, 0xfc, !PT ;  /* 0x0000000300037212 */ /* 0x000fca00078efcff */
[----:B------:R0:W-:Y:S01]  /*b0e0*/  STG.E.U8 [R8.64], R3 ;  /* 0x0000000308007986 */ /* 0x0001e2000c101124 */
[----:B------:R-:W-:Y:S05]  /*b0f0*/  BRA `(.L_x_4713) ;  /* 0x0000071000007947 */ /* 0x000fea0003800000 */
.L_x_4723:
[----:B------:R-:W-:-:S05]  /*b100*/  HADD2.F32 R0, -RZ, R2.H0_H0 ;  /* 0x20000002ff007230 */ /* 0x000fca0000004100 */
[----:B------:R-:W-:-:S05]  /*b110*/  F2FP.BF16.PACK_AB R0, RZ, R0 ;  /* 0x00000000ff00723e */ /* 0x000fca00000010ff */
[----:B------:R0:W-:Y:S01]  /*b120*/  STG.E.U16 [R8.64], R0 ;  /* 0x0000000008007986 */ /* 0x0001e2000c101524 */
[----:B------:R-:W-:Y:S05]  /*b130*/  BRA `(.L_x_4713) ;  /* 0x000006d000007947 */ /* 0x000fea0003800000 */
.L_x_4720:
        /* <DEDUP_REMOVED lines=12> */
.L_x_4732:
        /* <DEDUP_REMOVED lines=17> */
.L_x_4735:
[----:B------:R-:W-:-:S04]  /*b310*/  LOP3.LUT R2, R3, 0x80000000, RZ, 0xc0, !PT ;  /* 0x8000000003027812 */ /* 0x000fc800078ec0ff */
[----:B------:R-:W-:-:S04]  /*b320*/  SHF.R.U32.HI R3, RZ, 0x18, R2 ;  /* 0x00000018ff037819 */ /* 0x000fc80000011602 */
[----:B------:R-:W-:-:S04]  /*b330*/  LOP3.LUT R0, R0, R3, RZ, 0xfc, !PT ;  /* 0x0000000300007212 */ /* 0x000fc800078efcff */
[----:B------:R-:W-:Y:S02]  /*b340*/  PRMT R4, R0, 0x7610, R4 ;  /* 0x0000761000047816 */ /* 0x000fe40000000004 */
.L_x_4734:
[----:B------:R-:W-:Y:S05]  /*b350*/  BSYNC B0 ;  /* 0x0000000000007941 */ /* 0x000fea0003800000 */
.L_x_4733:
[----:B------:R0:W-:Y:S01]  /*b360*/  STG.E.U8 [R8.64], R4 ;  /* 0x0000000408007986 */ /* 0x0001e2000c101124 */
[----:B------:R-:W-:Y:S05]  /*b370*/  BRA `(.L_x_4713) ;  /* 0x0000049000007947 */ /* 0x000fea0003800000 */
.L_x_4731:
        /* <DEDUP_REMOVED lines=17> */
.L_x_4738:
[----:B------:R-:W-:-:S04]  /*b490*/  LOP3.LUT R2, R3, 0x80000000, RZ, 0xc0, !PT ;  /* 0x8000000003027812 */ /* 0x000fc800078ec0ff */
[----:B------:R-:W-:-:S04]  /*b4a0*/  SHF.R.U32.HI R3, RZ, 0x18, R2 ;  /* 0x00000018ff037819 */ /* 0x000fc80000011602 */
[----:B------:R-:W-:-:S04]  /*b4b0*/  LOP3.LUT R0, R0, R3, RZ, 0xfc, !PT ;  /* 0x0000000300007212 */ /* 0x000fc800078efcff */
[----:B------:R-:W-:Y:S02]  /*b4c0*/  PRMT R4, R0, 0x7610, R4 ;  /* 0x0000761000047816 */ /* 0x000fe40000000004 */
.L_x_4737:
[----:B------:R-:W-:Y:S05]  /*b4d0*/  BSYNC B0 ;  /* 0x0000000000007941 */ /* 0x000fea0003800000 */
.L_x_4736:
[----:B------:R0:W-:Y:S01]  /*b4e0*/  STG.E.U8 [R8.64], R4 ;  /* 0x0000000408007986 */ /* 0x0001e2000c101124 */
[----:B------:R-:W-:Y:S05]  /*b4f0*/  BRA `(.L_x_4713) ;  /* 0x0000031000007947 */ /* 0x000fea0003800000 */
.L_x_4730:
        /* <DEDUP_REMOVED lines=22> */
.L_x_4712:
        /* <DEDUP_REMOVED lines=20> */
.L_x_4740:
[----:B------:R-:W-:-:S06]  /*b7a0*/  HADD2.F32 R2, -RZ, R2.H0_H0 ;  /* 0x20000002ff027230 */ /* 0x000fcc0000004100 */
[----:B------:R-:W0:Y:S02]  /*b7b0*/  F2I.U64.TRUNC R2, R2 ;  /* 0x0000000200027311 */ /* 0x000e24000020d800 */
[----:B0-----:R0:W-:Y:S01]  /*b7c0*/  STG.E.64 [R8.64], R2 ;  /* 0x0000000208007986 */ /* 0x0011e2000c101b24 */
[----:B------:R-:W-:Y:S05]  /*b7d0*/  BRA `(.L_x_4713) ;  /* 0x0000003000007947 */ /* 0x000fea0003800000 */
.L_x_4739:
[----:B------:R-:W-:-:S04]  /*b7e0*/  HADD2.F32 R2, -RZ, R2.H0_H0 ;  /* 0x20000002ff027230 */ /* 0x000fc80000004100 */
[----:B------:R-:W0:Y:S02]  /*b7f0*/  F2I.FTZ.U32.TRUNC.NTZ R3, R2 ;  /* 0x0000000200037305 */ /* 0x000e24000021f000 */
[----:B0-----:R0:W-:Y:S02]  /*b800*/  STG.E [R8.64], R3 ;  /* 0x0000000308007986 */ /* 0x0011e4000c101924 */
.L_x_4713:
[----:B------:R-:W-:Y:S02]  /*b810*/  IADD3 R23, R23, 0x80, RZ ;  /* 0x0000008017177810 */ /* 0x000fe40007ffe0ff */
.L_x_4674:
[----:B------:R-:W-:Y:S05]  /*b820*/  BSYNC B6 ;  /* 0x0000000000067941 */ /* 0x000fea0003800000 */
.L_x_4673:
        /* <DEDUP_REMOVED lines=21> */
.L_x_4744:
[----:B------:R-:W-:-:S06]  /*b980*/  HADD2.F32 R5, -RZ, R29.H0_H0 ;  /* 0x2000001dff057230 */ /* 0x000fcc0000004100 */
[----:B------:R-:W0:Y:S02]  /*b990*/  F2I.S64.TRUNC R4, R5 ;  /* 0x0000000500047311 */ /* 0x000e24000020d900 */
[----:B0-----:R-:W-:Y:S01]  /*b9a0*/  STG.E.U8 [R2.64], R4 ;  /* 0x0000000402007986 */ /* 0x001fe2000c101124 */
[----:B------:R-:W-:Y:S05]  /*b9b0*/  EXIT ;  /* 0x000000000000794d */ /* 0x000fea0003800000 */
.L_x_4743:
        /* <DEDUP_REMOVED lines=10> */
.L_x_4747:
[----:B------:R-:W-:-:S06]  /*ba60*/  HADD2.F32 R29, -RZ, R29.H0_H0 ;  /* 0x2000001dff1d7230 */ /* 0x000fcc0000004100 */
[----:B------:R-:W0:Y:S02]  /*ba70*/  F2I.FTZ.TRUNC.NTZ R29, R29 ;  /* 0x0000001d001d7305 */ /* 0x000e24000021f100 */
[----:B0-----:R-:W-:Y:S01]  /*ba80*/  STG.E [R2.64], R29 ;  /* 0x0000001d02007986 */ /* 0x001fe2000c101924 */
[----:B------:R-:W-:Y:S05]  /*ba90*/  EXIT ;  /* 0x000000000000794d */ /* 0x000fea0003800000 */
.L_x_4746:
[----:B------:R-:W-:-:S06]  /*baa0*/  HADD2.F32 R29, -RZ, R29.H0_H0 ;  /* 0x2000001dff1d7230 */ /* 0x000fcc0000004100 */
[----:B------:R-:W0:Y:S02]  /*bab0*/  F2I.FTZ.TRUNC.NTZ R29, R29 ;  /* 0x0000001d001d7305 */ /* 0x000e24000021f100 */
[----:B0-----:R-:W-:Y:S01]  /*bac0*/  STG.E.U16 [R2.64], R29 ;  /* 0x0000001d02007986 */ /* 0x001fe2000c101524 */
[----:B------:R-:W-:Y:S05]  /*bad0*/  EXIT ;  /* 0x000000000000794d */ /* 0x000fea0003800000 */
.L_x_4742:
        /* <DEDUP_REMOVED lines=9> */
.L_x_4749:
[----:B------:R-:W-:Y:S01]  /*bb70*/  STG.E.U16 [R2.64], R29 ;  /* 0x0000001d02007986 */ /* 0x000fe2000c101524 */
[----:B------:R-:W-:Y:S05]  /*bb80*/  EXIT ;  /* 0x000000000000794d */ /* 0x000fea0003800000 */
.L_x_4748:
        /* <DEDUP_REMOVED lines=10> */
.L_x_4751:
[----:B------:R-:W-:-:S05]  /*bc30*/  HADD2.F32 R0, -RZ, R29.H0_H0 ;  /* 0x2000001dff007230 */ /* 0x000fca0000004100 */
[----:B------:R-:W-:-:S04]  /*bc40*/  F2FP.PACK_AB R0, RZ, R0 ;  /* 0x00000000ff00723e */ /* 0x000fc800000000ff */
[----:B------:R-:W-:-:S05]  /*bc50*/  PRMT R0, R0, 0x5410, RZ ;  /* 0x0000541000007816 */ /* 0x000fca00000000ff */
[----:B------:R-:W-:Y:S01]  /*bc60*/  STG.E [R2.64], R0 ;  /* 0x0000000002007986 */ /* 0x000fe2000c101924 */
[----:B------:R-:W-:Y:S05]  /*bc70*/  EXIT ;  /* 0x000000000000794d */ /* 0x000fea0003800000 */
.L_x_4750:
[----:B------:R-:W-:-:S05]  /*bc80*/  HADD2.F32 R4, -RZ, R29.H0_H0 ;  /* 0x2000001dff047230 */ /* 0x000fca0000004100 */
[----:B------:R-:W-:-:S06]  /*bc90*/  FMUL.FTZ R4, R4, 1 ;  /* 0x3f80000004047820 */ /* 0x000fcc0000410000 */
[----:B------:R-:W0:Y:S02]  /*bca0*/  F2F.F64.F32 R4, R4 ;  /* 0x0000000400047310 */ /* 0x000e240000201800 */
[----:B0-----:R-:W-:Y:S01]  /*bcb0*/  STG.E.64 [R2.64], R4 ;  /* 0x0000000402007986 */ /* 0x001fe2000c101b24 */
[----:B------:R-:W-:Y:S05]  /*bcc0*/  EXIT ;  /* 0x000000000000794d */ /* 0x000fea0003800000 */
.L_x_4741:
        /* <DEDUP_REMOVED lines=13> */
.L_x_4754:
[----:B------:R-:W-:Y:S01]  /*bda0*/  HADD2.F32 R29, -RZ, R29.H0_H0 ;  /* 0x2000001dff1d7230 */ /* 0x000fe20000004100 */
[----:B------:R-:W-:-:S04]  /*bdb0*/  CS2R R6, SRZ ;  /* 0x0000000000067805 */ /* 0x000fc8000001ff00 */
[----:B------:R-:W-:-:S06]  /*bdc0*/  FMUL.FTZ R4, R29, 1 ;  /* 0x3f8000001d047820 */ /* 0x000fcc0000410000 */
[----:B------:R-:W0:Y:S02]  /*bdd0*/  F2F.F64.F32 R4, R4 ;  /* 0x0000000400047310 */ /* 0x000e240000201800 */
[----:B0-----:R-:W-:Y:S01]  /*bde0*/  STG.E.128 [R2.64], R4 ;  /* 0x0000000402007986 */ /* 0x001fe2000c101d24 */
[----:B------:R-:W-:Y:S05]  /*bdf0*/  EXIT ;  /* 0x000000000000794d */ /* 0x000fea0003800000 */
.L_x_4753:
        /* <DEDUP_REMOVED lines=21> */
.L_x_4758:
[----:B------:R-:W-:Y:S05]  /*bf50*/  BSYNC B0 ;  /* 0x0000000000007941 */ /* 0x000fea0003800000 */
.L_x_4757:
[----:B------:R-:W-:-:S05]  /*bf60*/  LOP3.LUT R5, R0, R5, RZ, 0xfc, !PT ;  /* 0x0000000500057212 */ /* 0x000fca00078efcff */
[----:B------:R-:W-:Y:S01]  /*bf70*/  STG.E.U8 [R2.64], R5 ;  /* 0x0000000502007986 */ /* 0x000fe2000c101124 */
[----:B------:R-:W-:Y:S05]  /*bf80*/  EXIT ;  /* 0x000000000000794d */ /* 0x000fea0003800000 */
.L_x_4756:
        /* <DEDUP_REMOVED lines=13> */
.L_x_4760:
[----:B------:R-:W-:Y:S01]  /*c060*/  IMAD.MOV.U32 R0, RZ, RZ, 0x7f ;  /* 0x0000007fff007424 */ /* 0x000fe200078e00ff */
[----:B------:R-:W-:-:S04]  /*c070*/  ISETP.GT.U32.AND P0, PT, R4, 0x7f800000, PT ;  /* 0x7f8000000400780c */ /* 0x000fc80003f04070 */
[----:B------:R-:W-:-:S04]  /*c080*/  SEL R0, R0, 0x7c, P0 ;  /* 0x0000007c00007807 */ /* 0x000fc80000000000 */
.L_x_4761:
[----:B------:R-:W-:Y:S05]  /*c090*/  BSYNC B0 ;  /* 0x0000000000007941 */ /* 0x000fea0003800000 */
.L_x_4759:
[----:B------:R-:W-:-:S04]  /*c0a0*/  LOP3.LUT R4, R29, 0x80000000, RZ, 0xc0, !PT ;  /* 0x800000001d047812 */ /* 0x000fc800078ec0ff */
[----:B------:R-:W-:-:S04]  /*c0b0*/  SHF.R.U32.HI R5, RZ, 0x18, R4 ;  /* 0x00000018ff057819 */ /* 0x000fc80000011604 */
[----:B------:R-:W-:-:S05]  /*c0c0*/  LOP3.LUT R5, R0, R5, RZ, 0xfc, !PT ;  /* 0x0000000500057212 */ /* 0x000fca00078efcff */
[----:B------:R-:W-:Y:S01]  /*c0d0*/  STG.E.U8 [R2.64], R5 ;  /* 0x0000000502007986 */ /* 0x000fe2000c101124 */
[----:B------:R-:W-:Y:S05]  /*c0e0*/  EXIT ;  /* 0x000000000000794d */ /* 0x000fea0003800000 */
.L_x_4755:
[----:B------:R-:W-:-:S05]  /*c0f0*/  HADD2.F32 R0, -RZ, R29.H0_H0 ;  /* 0x2000001dff007230 */ /* 0x000fca0000004100 */
[----:B------:R-:W-:-:S05]  /*c100*/  F2FP.BF16.PACK_AB R0, RZ, R0 ;  /* 0x00000000ff00723e */ /* 0x000fca00000010ff */
[----:B------:R-:W-:Y:S01]  /*c110*/  STG.E.U16 [R2.64], R0 ;  /* 0x0000000002007986 */ /* 0x000fe2000c101524 */
[----:B------:R-:W-:Y:S05]  /*c120*/  EXIT ;  /* 0x000000000000794d */ /* 0x000fea0003800000 */
.L_x_4752:
        /* <DEDUP_REMOVED lines=12> */
.L_x_4764:
        /* <DEDUP_REMOVED lines=17> */
.L_x_4767:
[----:B------:R-:W-:-:S04]  /*c300*/  LOP3.LUT R0, R29, 0x80000000, RZ, 0xc0, !PT ;  /* 0x800000001d007812 */ /* 0x000fc800078ec0ff */
[----:B------:R-:W-:-:S04]  /*c310*/  SHF.R.U32.HI R5, RZ, 0x18, R0 ;  /* 0x00000018ff057819 */ /* 0x000fc80000011600 */
[----:B------:R-:W-:-:S04]  /*c320*/  LOP3.LUT R4, R4, R5, RZ, 0xfc, !PT ;  /* 0x0000000504047212 */ /* 0x000fc800078efcff */
[----:B------:R-:W-:Y:S02]  /*c330*/  PRMT R0, R4, 0x7610, R0 ;  /* 0x0000761004007816 */ /* 0x000fe40000000000 */
.L_x_4766:
[----:B------:R-:W-:Y:S05]  /*c340*/  BSYNC B0 ;  /* 0x0000000000007941 */ /* 0x000fea0003800000 */
.L_x_4765:
[----:B------:R-:W-:Y:S01]  /*c350*/  STG.E.U8 [R2.64], R0 ;  /* 0x0000000002007986 */ /* 0x000fe2000c101124 */
[----:B------:R-:W-:Y:S05]  /*c360*/  EXIT ;  /* 0x000000000000794d */ /* 0x000fea0003800000 */
.L_x_4763:
        /* <DEDUP_REMOVED lines=17> */
.L_x_4770:
[----:B------:R-:W-:-:S04]  /*c480*/  LOP3.LUT R0, R29, 0x80000000, RZ, 0xc0, !PT ;  /* 0x800000001d007812 */ /* 0x000fc800078ec0ff */
[----:B------:R-:W-:-:S04]  /*c490*/  SHF.R.U32.HI R5, RZ, 0x18, R0 ;  /* 0x00000018ff057819 */ /* 0x000fc80000011600 */
[----:B------:R-:W-:-:S04]  /*c4a0*/  LOP3.LUT R4, R4, R5, RZ, 0xfc, !PT ;  /* 0x0000000504047212 */ /* 0x000fc800078efcff */
[----:B------:R-:W-:Y:S02]  /*c4b0*/  PRMT R0, R4, 0x7610, R0 ;  /* 0x0000761004007816 */ /* 0x000fe40000000000 */
.L_x_4769:
[----:B------:R-:W-:Y:S05]  /*c4c0*/  BSYNC B0 ;  /* 0x0000000000007941 */ /* 0x000fea0003800000 */
.L_x_4768:
[----:B------:R-:W-:Y:S01]  /*c4d0*/  STG.E.U8 [R2.64], R0 ;  /* 0x0000000002007986 */ /* 0x000fe2000c101124 */
[----:B------:R-:W-:Y:S05]  /*c4e0*/  EXIT ;  /* 0x000000000000794d */ /* 0x000fea0003800000 */
.L_x_4762:
        /* <DEDUP_REMOVED lines=22> */
.L_x_4745:
        /* <DEDUP_REMOVED lines=20> */
.L_x_4772:
[----:B------:R-:W-:-:S06]  /*c790*/  HADD2.F32 R4, -RZ, R29.H0_H0 ;  /* 0x2000001dff047230 */ /* 0x000fcc0000004100 */
[----:B------:R-:W0:Y:S02]  /*c7a0*/  F2I.U64.TRUNC R4, R4 ;  /* 0x0000000400047311 */ /* 0x000e24000020d800 */
[----:B0-----:R-:W-:Y:S01]  /*c7b0*/  STG.E.64 [R2.64], R4 ;  /* 0x0000000402007986 */ /* 0x001fe2000c101b24 */
[----:B------:R-:W-:Y:S05]  /*c7c0*/  EXIT ;  /* 0x000000000000794d */ /* 0x000fea0003800000 */
.L_x_4771:
[----:B------:R-:W-:-:S06]  /*c7d0*/  HADD2.F32 R29, -RZ, R29.H0_H0 ;  /* 0x2000001dff1d7230 */ /* 0x000fcc0000004100 */
[----:B------:R-:W0:Y:S02]  /*c7e0*/  F2I.FTZ.U32.TRUNC.NTZ R29, R29 ;  /* 0x0000001d001d7305 */ /* 0x000e24000021f000 */
[----:B0-----:R-:W-:Y:S01]  /*c7f0*/  STG.E [R2.64], R29 ;  /* 0x0000001d02007986 */ /* 0x001fe2000c101924 */
[----:B------:R-:W-:Y:S05]  /*c800*/  EXIT ;  /* 0x000000000000794d */ /* 0x000fea0003800000 */
.L_x_4773:
        /* <DEDUP_REMOVED lines=15> */
.L_x_29869:


//--------------------- .text._ZN2at6native18elementwise_kernelILi128ELi4EZNS0_22gpu_kernel_impl_nocastINS0_13BinaryFunctorIN3c104HalfES5_S5_ZZZNS0_21heaviside_kernel_cudaERNS_18TensorIteratorBaseEENKUlvE_clEvENKUlvE6_clEvEUlS5_S5_E_EEEEvS7_RKT_EUliE_EEviT1_ --------------------------
	.section	.text._ZN2at6native18elementwise_kernelILi128ELi4EZNS0_22gpu_kernel_impl_nocastINS0_13BinaryFunctorIN3c104HalfES5_S5_ZZZNS0_21heaviside_kernel_cudaERNS_18TensorIteratorBaseEENKUlvE_clEvENKUlvE6_clEvEUlS5_S5_E_EEEEvS7_RKT_EUliE_EEviT1_,"ax",@progbits
	.sectioninfo	@"SHI_REGISTERS=12"
	.align	128
        .global         _ZN2at6native18elementwise_kernelILi128ELi4EZNS0_22gpu_kernel_impl_nocastINS0_13BinaryFunctorIN3c104HalfES5_S5_ZZZNS0_21heaviside_kernel_cudaERNS_18TensorIteratorBaseEENKUlvE_clEvENKUlvE6_clEvEUlS5_S5_E_EEEEvS7_RKT_EUliE_EEviT1_
        .type           _ZN2at6native18elementwise_kernelILi128ELi4EZNS0_22gpu_kernel_impl_nocastINS0_13BinaryFunctorIN3c104HalfES5_S5_ZZZNS0_21heaviside_kernel_cudaERNS_18TensorIteratorBaseEENKUlvE_clEvENKUlvE6_clEvEUlS5_S5_E_EEEEvS7_RKT_EUliE_EEviT1_,@function
        .size           _ZN2at6native18elementwise_kernelILi128ELi4EZNS0_22gpu_kernel_impl_nocastINS0_13BinaryFunctorIN3c104HalfES5_S5_ZZZNS0_21heaviside_kernel_cudaERNS_18TensorIteratorBaseEENKUlvE_clEvENKUlvE6_clEvEUlS5_S5_E_EEEEvS7_RKT_EUliE_EEviT1_,(.L_x_29870 - _ZN2at6native18elementwise_kernelILi128ELi4EZNS0_22gpu_kernel_impl_nocastINS0_13BinaryFunctorIN3c104HalfES5_S5_ZZZNS0_21heaviside_kernel_cudaERNS_18TensorIteratorBaseEENKUlvE_clEvENKUlvE6_clEvEUlS5_S5_E_EEEEvS7_RKT_EUliE_EEviT1_)
        .other          _ZN2at6native18elementwise_kernelILi128ELi4EZNS0_22gpu_kernel_impl_nocastINS0_13BinaryFunctorIN3c104HalfES5_S5_ZZZNS0_21heaviside_kernel_cudaERNS_18TensorIteratorBaseEENKUlvE_clEvENKUlvE6_clEvEUlS5_S5_E_EEEEvS7_RKT_EUliE_EEviT1_,@"STO_CUDA_ENTRY STV_DEFAULT"
_ZN2at6native18elementwise_kernelILi128ELi4EZNS0_22gpu_kernel_impl_nocastINS0_13BinaryFunctorIN3c104HalfES5_S5_ZZZNS0_21heaviside_kernel_cudaERNS_18TensorIteratorBaseEENKUlvE_clEvENKUlvE6_clEvEUlS5_S5_E_EEEEvS7_RKT_EUliE_EEviT1_:
.text._ZN2at6native18elementwise_kernelILi128ELi4EZNS0_22gpu_kernel_impl_nocastINS0_13BinaryFunctorIN3c104HalfES5_S5_ZZZNS0_21heaviside_kernel_cudaERNS_18TensorIteratorBaseEENKUlvE_clEvENKUlvE6_clEvEUlS5_S5_E_EEEEvS7_RKT_EUliE_EEviT1_:
        /* <DEDUP_REMOVED lines=261> */
.L_x_4776:
[----:B------:R-:W-:-:S04]  /*1050*/  IADD3 R4, P0, R4, c[0x0][0x3d0], RZ ;  /* 0x0000f40004047a10 */ /* 0x000fc80007f1e0ff */
[----:B------:R-:W-:-:S05]  /*1060*/  IADD3.X R5, RZ, c[0x0][0x3d4], RZ, P0, !PT ;  /* 0x0000f500ff057a10 */ /* 0x000fca00007fe4ff */
[----:B------:R-:W2:Y:S01]  /*1070*/  LDG.E.U16 R4, [R4.64] ;  /* 0x0000000404047981 */ /* 0x000ea2000c1e1500 */
[----:B------:R-:W-:-:S04]  /*1080*/  IADD3 R6, P0, R3, c[0x0][0x3d8], RZ ;  /* 0x0000f60003067a10 */ /* 0x000fc80007f1e0ff */
[----:B------:R-:W-:-:S05]  /*1090*/  IADD3.X R7, RZ, c[0x0][0x3dc], RZ, P0, !PT ;  /* 0x0000f700ff077a10 */ /* 0x000fca00007fe4ff */
[----:B------:R-:W3:Y:S01]  /*10a0*/  LDG.E.U16 R9, [R6.64] ;  /* 0x0000000406097981 */ /* 0x000ee2000c1e1500 */
[----:B------:R-:W-:Y:S02]  /*10b0*/  IADD3 R2, P1, R2, c[0x0][0x3c8], RZ ;  /* 0x0000f20002027a10 */ /* 0x000fe40007f3e0ff */
[----:B------:R-:W-:Y:S01]  /*10c0*/  IADD3 R0, R0, 0x80, RZ ;  /* 0x0000008000007810 */ /* 0x000fe20007ffe0ff */
[----:B--2---:R-:W-:-:S05]  /*10d0*/  HADD2.F32 R3, -RZ, R4.H0_H0 ;  /* 0x20000004ff037230 */ /* 0x004fca0000004100 */
[----:B------:R-:W-:-:S13]  /*10e0*/  FSETP.NEU.FTZ.AND P0, PT, R3, RZ, PT ;  /* 0x000000ff0300720b */ /* 0x000fda0003f1d000 */
[----:B------:R-:W-:-:S04]  /*10f0*/  @P0 FSET.BF.GT.FTZ.AND R3, R3, RZ, PT ;  /* 0x000000ff0303020a */ /* 0x000fc80003814000 */
[----:B------:R-:W-:Y:S02]  /*1100*/  @P0 F2FP.PACK_AB R5, RZ, R3 ;  /* 0x00000003ff05023e */ /* 0x000fe400000000ff */
[----:B------:R-:W-:Y:S02]  /*1110*/  IADD3.X R3, RZ, c[0x0][0x3cc], RZ, P1, !PT ;  /* 0x0000f300ff037a10 */ /* 0x000fe40000ffe4ff */
[----:B---3--:R-:W-:-:S05]  /*1120*/  @P0 PRMT R9, R5, 0x7610, R9 ;  /* 0x0000761005090816 */ /* 0x008fca0000000009 */
[----:B------:R0:W-:Y:S02]  /*1130*/  STG.E.U16 [R2.64], R9 ;  /* 0x0000000902007986 */ /* 0x0001e4000c101504 */
.L_x_4775:
[----:B------:R-:W-:Y:S05]  /*1140*/  BSYNC B0 ;  /* 0x0000000000007941 */ /* 0x000fea0003800000 */
.L_x_4774:
        /* <DEDUP_REMOVED lines=256> */
.L_x_4779:
        /* <DEDUP_REMOVED lines=270> */
.L_x_4780:
        /* <DEDUP_REMOVED lines=15> */
.L_x_4778:
[----:B------:R-:W-:Y:S05]  /*3320*/  BSYNC B0 ;  /* 0x0000000000007941 */ /* 0x000fea0003800000 */
.L_x_4777:
        /* <DEDUP_REMOVED lines=255> */
.L_x_4781:
[----:B------:R-:W-:-:S04]  /*4320*/  IADD3 R4, P0, R4, c[0x0][0x3d0], RZ ;  /* 0x0000f40004047a10 */ /* 0x000fc80007f1e0ff */
[----:B------:R-:W-:-:S05]  /*4330*/  IADD3.X R5, RZ, c[0x0][0x3d4], RZ, P0, !PT ;  /* 0x0000f500ff057a10 */ /* 0x000fca00007fe4ff */
[----:B------:R-:W2:Y:S01]  /*4340*/  LDG.E.U16 R0, [R4.64] ;  /* 0x0000000404007981 */ /* 0x000ea2000c1e1500 */
[----:B------:R-:W-:-:S04]  /*4350*/  IADD3 R6, P0, R3, c[0x0][0x3d8], RZ ;  /* 0x0000f60003067a10 */ /* 0x000fc80007f1e0ff */
[----:B------:R-:W-:-:S05]  /*4360*/  IADD3.X R7, RZ, c[0x0][0x3dc], RZ, P0, !PT ;  /* 0x0000f700ff077a10 */ /* 0x000fca00007fe4ff */
[----:B------:R-:W3:Y:S01]  /*4370*/  LDG.E.U16 R9, [R6.64] ;  /* 0x0000000406097981 */ /* 0x000ee2000c1e1500 */
[----:B------:R-:W-:-:S04]  /*4380*/  IADD3 R2, P1, R2, c[0x0][0x3c8], RZ ;  /* 0x0000f20002027a10 */ /* 0x000fc80007f3e0ff */
[----:B------:R-:W-:Y:S01]  /*4390*/  IADD3.X R3, RZ, c[0x0][0x3cc], RZ, P1, !PT ;  /* 0x0000f300ff037a10 */ /* 0x000fe20000ffe4ff */
[----:B--2---:R-:W-:-:S05]  /*43a0*/  HADD2.F32 R0, -RZ, R0.H0_H0 ;  /* 0x20000000ff007230 */ /* 0x004fca0000004100 */
[----:B------:R-:W-:-:S13]  /*43b0*/  FSETP.NEU.FTZ.AND P0, PT, R0, RZ, PT ;  /* 0x000000ff0000720b */ /* 0x000fda0003f1d000 */
[----:B------:R-:W-:-:S04]  /*43c0*/  @P0 FSET.BF.GT.FTZ.AND R0, R0, RZ, PT ;  /* 0x000000ff0000020a */ /* 0x000fc80003814000 */
[----:B------:R-:W-:-:S04]  /*43d0*/  @P0 F2FP.PACK_AB R0, RZ, R0 ;  /* 0x00000000ff00023e */ /* 0x000fc800000000ff */
[----:B---3--:R-:W-:-:S05]  /*43e0*/  @P0 PRMT R9, R0, 0x7610, R9 ;  /* 0x0000761000090816 */ /* 0x008fca0000000009 */
[----:B------:R-:W-:Y:S01]  /*43f0*/  STG.E.U16 [R2.64], R9 ;  /* 0x0000000902007986 */ /* 0x000fe2000c101504 */
[----:B------:R-:W-:Y:S05]  /*4400*/  EXIT ;  /* 0x000000000000794d */ /* 0x000fea0003800000 */
.L_x_4782:
        /* <DEDUP_REMOVED lines=15> */
.L_x_29870:


//--------------------- .text._ZN2at6native27unrolled_elementwise_kernelINS0_13BinaryFunctorIN3c104HalfES4_S4_ZZZNS0_21heaviside_kernel_cudaERNS_18TensorIteratorBaseEENKUlvE_clEvENKUlvE6_clEvEUlS4_S4_E_EESt5arrayIPcLm3EELi4E23TrivialOffsetCalculatorILi2EjESE_ILi1EjENS0_6memory15LoadWithoutCastENSH_16StoreWithoutCastEEEviT_T0_T2_T3_T4_T5_ --------------------------
	.section	.text._ZN2at6native27unrolled_elementwise_kernelINS0_13BinaryFunctorIN3c104HalfES4_S4_ZZZNS0_21heaviside_kernel_cudaERNS_18TensorIteratorBaseEENKUlvE_clEvENKUlvE6_clEvEUlS4_S4_E_EESt5arrayIPcLm3EELi4E23TrivialOffsetCalculatorILi2EjESE_ILi1EjENS0_6memory15LoadWithoutCastENSH_16StoreWithoutCastEEEviT_T0_T2_T3_T4_T5_,"ax",@progbits
	.sectioninfo	@"SHI_REGISTERS=27"
	.align	128
        .global         _ZN2at6native27unrolled_elementwise_kernelINS0_13BinaryFunctorIN3c104HalfES4_S4_ZZZNS0_21heaviside_kernel_cudaERNS_18TensorIteratorBaseEENKUlvE_clEvENKUlvE6_clEvEUlS4_S4_E_EESt5arrayIPcLm3EELi4E23TrivialOffsetCalculatorILi2EjESE_ILi1EjENS0_6memory15LoadWithoutCastENSH_16StoreWithoutCastEEEviT_T0_T2_T3_T4_T5_
        .type           _ZN2at6native27unrolled_elementwise_kernelINS0_13BinaryFunctorIN3c104HalfES4_S4_ZZZNS0_21heaviside_kernel_cudaERNS_18TensorIteratorBaseEENKUlvE_clEvENKUlvE6_clEvEUlS4_S4_E_EESt5arrayIPcLm3EELi4E23TrivialOffsetCalculatorILi2EjESE_ILi1EjENS0_6memory15LoadWithoutCastENSH_16StoreWithoutCastEEEviT_T0_T2_T3_T4_T5_,@function
        .size           _ZN2at6native27unrolled_elementwise_kernelINS0_13BinaryFunctorIN3c104HalfES4_S4_ZZZNS0_21heaviside_kernel_cudaERNS_18TensorIteratorBaseEENKUlvE_clEvENKUlvE6_clEvEUlS4_S4_E_EESt5arrayIPcLm3EELi4E23TrivialOffsetCalculatorILi2EjESE_ILi1EjENS0_6memory15LoadWithoutCastENSH_16StoreWithoutCastEEEviT_T0_T2_T3_T4_T5_,(.L_x_29871 - _ZN2at6native27unrolled_elementwise_kernelINS0_13BinaryFunctorIN3c104HalfES4_S4_ZZZNS0_21heaviside_kernel_cudaERNS_18TensorIteratorBaseEENKUlvE_clEvENKUlvE6_clEvEUlS4_S4_E_EESt5arrayIPcLm3EELi4E23TrivialOffsetCalculatorILi2EjESE_ILi1EjENS0_6memory15LoadWithoutCastENSH_16StoreWithoutCastEEEviT_T0_T2_T3_T4_T5_)
        .other          _ZN2at6native27unrolled_elementwise_kernelINS0_13BinaryFunctorIN3c104HalfES4_S4_ZZZNS0_21heaviside_kernel_cudaERNS_18TensorIteratorBaseEENKUlvE_clEvENKUlvE6_clEvEUlS4_S4_E_EESt5arrayIPcLm3EELi4E23TrivialOffsetCalculatorILi2EjESE_ILi1EjENS0_6memory15LoadWithoutCastENSH_16StoreWithoutCastEEEviT_T0_T2_T3_T4_T5_,@"STO_CUDA_ENTRY STV_DEFAULT"
_ZN2at6native27unrolled_elementwise_kernelINS0_13BinaryFunctorIN3c104HalfES4_S4_ZZZNS0_21heaviside_kernel_cudaERNS_18TensorIteratorBaseEENKUlvE_clEvENKUlvE6_clEvEUlS4_S4_E_EESt5arrayIPcLm3EELi4E23TrivialOffsetCalculatorILi2EjESE_ILi1EjENS0_6memory15LoadWithoutCastENSH_16StoreWithoutCastEEEviT_T0_T2_T3_T4_T5_:
.text._ZN2at6native27unrolled_elementwise_kernelINS0_13BinaryFunctorIN3c104HalfES4_S4_ZZZNS0_21heaviside_kernel_cudaERNS_18TensorIteratorBaseEENKUlvE_clEvENKUlvE6_clEvEUlS4_S4_E_EESt5arrayIPcLm3EELi4E23TrivialOffsetCalculatorILi2EjESE_ILi1EjENS0_6memory15LoadWithoutCastENSH_16StoreWithoutCastEEEviT_T0_T2_T3_T4_T5_:
        /* <DEDUP_REMOVED lines=16> */
[----:B------:R-:W-:-:S04]  /*0100*/  @!P0 IADD3 R7, R7, 0x80, RZ ;  /* 0x0000008007078810 */ /* 0x000fc80007ffe0ff */
[----:B------:R-:W-:-:S13]  /*0110*/  ISETP.GE.AND P2, PT, R7, R2, PT ;  /* 0x000000020700720c */ /* 0x000fda0003f46270 */
[----:B------:R-:W-:Y:S01]  /*0120*/  @!P2 IMAD R11, R0, 0x200, R7 ;  /* 0x00000200000ba824 */ /* 0x000fe200078e0207 */
[----:B------:R-:W-:-:S04]  /*0130*/  @!P2 IADD3 R7, R7, 0x80, RZ ;  /* 0x000000800707a810 */ /* 0x000fc80007ffe0ff */
[----:B------:R-:W-:Y:S01]  /*0140*/  ISETP.GE.AND P1, PT, R7, R2, PT ;  /* 0x000000020700720c */ /* 0x000fe20003f26270 */
[----:B------:R-:W-:Y:S01]  /*0150*/  @!P2 IMAD.MOV.U32 R24, RZ, RZ, 0x2 ;  /* 0x00000002ff18a424 */ /* 0x000fe200078e00ff */
[----:B------:R-:W-:-:S03]  /*0160*/  PRMT R5, RZ, 0x7610, R5 ;  /* 0x00007610ff057816 */ /* 0x000fc60000000005 */
[----:B------:R-:W-:Y:S01]  /*0170*/  @!P2 IMAD.WIDE.U32 R14, R11, R24, c[0x0][0x170] ;  /* 0x00005c000b0ea625 */ /* 0x000fe200078e0018 */
[----:B------:R-:W-:-:S03]  /*0180*/  PRMT R10, RZ, 0x7610, R10 ;  /* 0x00007610ff0a7816 */ /* 0x000fc6000000000a */
[----:B------:R-:W-:Y:S01]  /*0190*/  @!P0 IMAD.MOV.U32 R21, RZ, RZ, 0x2 ;  /* 0x00000002ff158424 */ /* 0x000fe200078e00ff */
[----:B------:R1:W3:Y:S03]  /*01a0*/  @!P2 LDG.E.U16 R5, [R14.64] ;  /* 0x000000040e05a981 */ /* 0x0002e6000c1e1500 */
[--C-:B------:R-:W-:Y:S02]  /*01b0*/  @!P1 IMAD R22, R0, 0x200, R7.reuse ;  /* 0x0000020000169824 */ /* 0x100fe400078e0207 */
[----:B------:R-:W-:Y:S01]  /*01c0*/  @!P1 IMAD.MOV.U32 R23, RZ, RZ, 0x2 ;  /* 0x00000002ff179424 */ /* 0x000fe200078e00ff */
[----:B------:R-:W-:-:S03]  /*01d0*/  PRMT R7, RZ, 0x7610, R7 ;  /* 0x00007610ff077816 */ /* 0x000fc60000000007 */
[----:B------:R-:W-:Y:S01]  /*01e0*/  @!P1 IMAD.WIDE.U32 R12, R22, R23, c[0x0][0x170] ;  /* 0x00005c00160c9625 */ /* 0x000fe200078e0017 */
[----:B------:R-:W-:-:S03]  /*01f0*/  PRMT R6, RZ, 0x7610, R6 ;  /* 0x00007610ff067816 */ /* 0x000fc60000000006 */
[----:B------:R-:W-:Y:S01]  /*0200*/  @!P3 IMAD.WIDE.U32 R18, R18, R19, c[0x0][0x178] ;  /* 0x00005e001212b625 */ /* 0x000fe200078e0013 */
[----:B------:R4:W3:Y:S03]  /*0210*/  @!P1 LDG.E.U16 R10, [R12.64] ;  /* 0x000000040c0a9981 */ /* 0x0008e6000c1e1500 */
[CC--:B------:R-:W-:Y:S01]  /*0220*/  @!P0 IMAD.WIDE.U32 R16, R20.reuse, R21.reuse, c[0x0][0x170] ;  /* 0x00005c0014108625 */ /* 0x0c0fe200078e0015 */
[----:B------:R-:W3:Y:S04]  /*0230*/  @!P3 LDG.E.U16 R7, [R18.64] ;  /* 0x000000041207b981 */ /* 0x000ee8000c1e1500 */
[----:B------:R4:W3:Y:S01]  /*0240*/  @!P0 LDG.E.U16 R6, [R16.64] ;  /* 0x0000000410068981 */ /* 0x0008e2000c1e1500 */
[----:B0-----:R-:W-:Y:S01]  /*0250*/  PRMT R8, RZ, 0x7610, R8 ;  /* 0x00007610ff087816 */ /* 0x001fe20000000008 */
[----:B-1----:R-:W-:Y:S01]  /*0260*/  @!P0 IMAD.WIDE.U32 R14, R20, R21, c[0x0][0x178] ;  /* 0x00005e00140e8625 */ /* 0x002fe200078e0015 */
[----:B------:R-:W-:-:S03]  /*0270*/  PRMT R9, RZ, 0x7610, R9 ;  /* 0x00007610ff097816 */ /* 0x000fc60000000009 */
[----:B------:R-:W-:Y:S01]  /*0280*/  @!P2 IMAD.WIDE.U32 R20, R11, R24, c[0x0][0x178] ;  /* 0x00005e000b14a625 */ /* 0x000fe200078e0018 */
[----:B------:R0:W3:Y:S04]  /*0290*/  @!P0 LDG.E.U16 R8, [R14.64] ;  /* 0x000000040e088981 */ /* 0x0000e8000c1e1500 */
[----:B------:R-:W3:Y:S01]  /*02a0*/  @!P2 LDG.E.U16 R9, [R20.64] ;  /* 0x000000041409a981 */ /* 0x000ee2000c1e1500 */
[----:B------:R-:W-:Y:S01]  /*02b0*/  PRMT R11, RZ, 0x7610, R11 ;  /* 0x00007610ff0b7816 */ /* 0x000fe2000000000b */
[----:B----4-:R-:W-:-:S05]  /*02c0*/  @!P1 IMAD.WIDE.U32 R16, R22, R23, c[0x0][0x178] ;  /* 0x00005e0016109625 */ /* 0x010fca00078e0017 */
[----:B------:R1:W5:Y:S01]  /*02d0*/  @!P1 LDG.E.U16 R11, [R16.64] ;  /* 0x00000004100b9981 */ /* 0x000362000c1e1500 */
[----:B------:R-:W-:-:S05]  /*02e0*/  IMAD.MOV.U32 R13, RZ, RZ, R3 ;  /* 0x000000ffff0d7224 */ /* 0x000fca00078e0003 */
[----:B0-----:R-:W-:Y:S01]  /*02f0*/  IADD3 R15, R13, 0x80, RZ ;  /* 0x000000800d0f7810 */ /* 0x001fe20007ffe0ff */
[----:B------:R-:W-:Y:S01]  /*0300*/  BSSY B0, `(.L_x_4783) ;  /* 0x0000029000007945 */ /* 0x000fe20003800000 */
[----:B--2---:R-:W-:-:S05]  /*0310*/  HADD2.F32 R4, -RZ, R4.H0_H0 ;  /* 0x20000004ff047230 */ /* 0x004fca0000004100 */
[----:B------:R-:W-:-:S04]  /*0320*/  FSETP.NEU.FTZ.AND P1, PT, R4, RZ, PT ;  /* 0x000000ff0400720b */ /* 0x000fc80003f3d000 */
[----:B------:R-:W-:-:S13]  /*0330*/  ISETP.GE.OR P1, PT, R3, R2, !P1 ;  /* 0x000000020300720c */ /* 0x000fda0004f26670 */
[----:B------:R-:W-:-:S04]  /*0340*/  @!P1 FSET.BF.GT.FTZ.AND R4, R4, RZ, PT ;  /* 0x000000ff0404920a */ /* 0x000fc80003814000 */
[----:B------:R-:W-:Y:S01]  /*0350*/  @!P1 F2FP.PACK_AB R4, RZ, R4 ;  /* 0x00000004ff04923e */ /* 0x000fe200000000ff */
[----:B---3--:R-:W-:Y:S01]  /*0360*/  HADD2.F32 R12, -RZ, R5.H0_H0 ;  /* 0x20000005ff0c7230 */ /* 0x008fe20000004100 */
[----:B------:R-:W-:-:S04]  /*0370*/  IADD3 R5, R13, 0x100, RZ ;  /* 0x000001000d057810 */ /* 0x000fc80007ffe0ff */
[----:B------:R-:W-:-:S04]  /*0380*/  FSETP.NEU.FTZ.AND P0, PT, R12, RZ, PT ;  /* 0x000000ff0c00720b */ /* 0x000fc80003f1d000 */
[-C--:B------:R-:W-:Y:S01]  /*0390*/  ISETP.GE.OR P0, PT, R5, R2.reuse, !P0 ;  /* 0x000000020500720c */ /* 0x080fe20004706670 */
[----:B------:R-:W-:Y:S01]  /*03a0*/  HADD2.F32 R10, -RZ, R10.H0_H0 ;  /* 0x2000000aff0a7230 */ /* 0x000fe20000004100 */
[----:B------:R-:W-:Y:S02]  /*03b0*/  IADD3 R5, R13, 0x180, RZ ;  /* 0x000001800d057810 */ /* 0x000fe40007ffe0ff */
[----:B------:R-:W-:Y:S01]  /*03c0*/  @!P1 PRMT R7, R4, 0x7610, R7 ;  /* 0x0000761004079816 */ /* 0x000fe20000000007 */
[----:B------:R-:W-:Y:S01]  /*03d0*/  @!P3 IMAD R4, R0, 0x200, R3 ;  /* 0x000002000004b824 */ /* 0x000fe200078e0203 */
[----:B------:R-:W-:Y:S01]  /*03e0*/  FSETP.NEU.FTZ.AND P1, PT, R10, RZ, PT ;  /* 0x000000ff0a00720b */ /* 0x000fe20003f3d000 */
[----:B------:R-:W-:Y:S01]  /*03f0*/  @!P3 IMAD.MOV.U32 R3, RZ, RZ, 0x2 ;  /* 0x00000002ff03b424 */ /* 0x000fe200078e00ff */
[----:B------:R-:W-:Y:S02]  /*0400*/  HADD2.F32 R6, -RZ, R6.H0_H0 ;  /* 0x20000006ff067230 */ /* 0x000fe40000004100 */
[----:B------:R-:W-:Y:S01]  /*0410*/  ISETP.GE.OR P1, PT, R5, R2, !P1 ;  /* 0x000000020500720c */ /* 0x000fe20004f26670 */
[----:B------:R-:W-:-:S02]  /*0420*/  @!P3 IMAD.WIDE.U32 R4, R4, R3, c[0x0][0x168] ;  /* 0x00005a000404b625 */ /* 0x000fc400078e0003 */
[----:B------:R-:W-:Y:S02]  /*0430*/  FSETP.NEU.FTZ.AND P2, PT, R6, RZ, PT ;  /* 0x000000ff0600720b */ /* 0x000fe40003f5d000 */
[----:B------:R-:W-:Y:S01]  /*0440*/  @!P3 IMAD.MOV.U32 R13, RZ, RZ, R15 ;  /* 0x000000ffff0db224 */ /* 0x000fe200078e000f */
[----:B------:R1:W-:Y:S01]  /*0450*/  @!P3 STG.E.U16 [R4.64], R7 ;  /* 0x000000070400b986 */ /* 0x0003e2000c101504 */
[----:B------:R-:W-:-:S03]  /*0460*/  ISETP.GE.OR P2, PT, R15, R2, !P2 ;  /* 0x000000020f00720c */ /* 0x000fc60005746670 */
[----:B------:R-:W-:Y:S02]  /*0470*/  ISETP.GE.AND P4, PT, R13, R2, PT ;  /* 0x000000020d00720c */ /* 0x000fe40003f86270 */
[----:B------:R-:W-:-:S04]  /*0480*/  @!P0 FSET.BF.GT.FTZ.AND R12, R12, RZ, PT ;  /* 0x000000ff0c0c820a */ /* 0x000fc80003814000 */
[----:B------:R-:W-:-:S04]  /*0490*/  @!P0 F2FP.PACK_AB R12, RZ, R12 ;  /* 0x0000000cff0c823e */ /* 0x000fc800000000ff */
[----:B------:R-:W-:-:S04]  /*04a0*/  @!P2 FSET.BF.GT.FTZ.AND R6, R6, RZ, PT ;  /* 0x000000ff0606a20a */ /* 0x000fc80003814000 */
[----:B------:R-:W-:Y:S02]  /*04b0*/  @!P2 F2FP.PACK_AB R6, RZ, R6 ;  /* 0x00000006ff06a23e */ /* 0x000fe400000000ff */
        /* <DEDUP_REMOVED lines=13> */
.L_x_4784:
[----:B-1----:R-:W-:Y:S05]  /*0590*/  BSYNC B0 ;  /* 0x0000000000007941 */ /* 0x002fea0003800000 */
.L_x_4783:
[----:B------:R-:W-:Y:S02]  /*05a0*/  ISETP.GE.AND P0, PT, R13, R2, PT ;  /* 0x000000020d00720c */ /* 0x000fe40003f06270 */
[----:B------:R-:W-:-:S04]  /*05b0*/  @!P1 FSET.BF.GT.FTZ.AND R10, R10, RZ, PT ;  /* 0x000000ff0a0a920a */ /* 0x000fc80003814000 */
[----:B------:R-:W-:-:S07]  /*05c0*/  @!P1 F2FP.PACK_AB R10, RZ, R10 ;  /* 0x0000000aff0a923e */ /* 0x000fce00000000ff */
[----:B------:R-:W-:Y:S05]  /*05d0*/  @P0 EXIT ;  /* 0x000000000000094d */ /* 0x000fea0003800000 */
[----:B------:R-:W-:Y:S01]  /*05e0*/  IMAD R2, R0, 0x200, R13 ;  /* 0x0000020000027824 */ /* 0x000fe200078e020d */
[----:B-----5:R-:W-:Y:S01]  /*05f0*/  @!P1 PRMT R11, R10, 0x7610, R11 ;  /* 0x000076100a0b9816 */ /* 0x020fe2000000000b */
[----:B------:R-:W-:-:S04]  /*0600*/  IMAD.MOV.U32 R3, RZ, RZ, 0x2 ;  /* 0x00000002ff037424 */ /* 0x000fc800078e00ff */
[----:B------:R-:W-:-:S05]  /*0610*/  IMAD.WIDE.U32 R2, R2, R3, c[0x0][0x168] ;  /* 0x00005a0002027625 */ /* 0x000fca00078e0003 */
[----:B------:R-:W-:Y:S01]  /*0620*/  STG.E.U16 [R2.64], R11 ;  /* 0x0000000b02007986 */ /* 0x000fe2000c101504 */
[----:B------:R-:W-:Y:S05]  /*0630*/  EXIT ;  /* 0x000000000000794d */ /* 0x000fea0003800000 */
.L_x_4785:
        /* <DEDUP_REMOVED lines=12> */
.L_x_29871:


//--------------------- .text._ZN2at6native29vectorized_elementwise_kernelILi2ENS0_13BinaryFunctorIN3c104HalfES4_S4_ZZZNS0_21heaviside_kernel_cudaERNS_18TensorIteratorBaseEENKUlvE_clEvENKUlvE6_clEvEUlS4_S4_E_EESt5arrayIPcLm3EEEEviT0_T1_ --------------------------
	.section	.text._ZN2at6native29vectorized_elementwise_kernelILi2ENS0_13BinaryFunctorIN3c104HalfES4_S4_ZZZNS0_21heaviside_kernel_cudaERNS_18TensorIteratorBaseEENKUlvE_clEvENKUlvE6_clEvEUlS4_S4_E_EESt5arrayIPcLm3EEEEviT0_T1_,"ax",@progbits
	.sectioninfo	@"SHI_REGISTERS=32"
	.align	128
        .global         _ZN2at6native29vectorized_elementwise_kernelILi2ENS0_13BinaryFunctorIN3c104HalfES4_S4_ZZZNS0_21heaviside_kernel_cudaERNS_18TensorIteratorBaseEENKUlvE_clEvENKUlvE6_clEvEUlS4_S4_E_EESt5arrayIPcLm3EEEEviT0_T1_
        .type           _ZN2at6native29vectorized_elementwise_kernelILi2ENS0_13BinaryFunctorIN3c104HalfES4_S4_ZZZNS0_21heaviside_kernel_cudaERNS_18TensorIteratorBaseEENKUlvE_clEvENKUlvE6_clEvEUlS4_S4_E_EESt5arrayIPcLm3EEEEviT0_T1_,@function
        .size           _ZN2at6native29vectorized_elementwise_kernelILi2ENS0_13BinaryFunctorIN3c104HalfES4_S4_ZZZNS0_21heaviside_kernel_cudaERNS_18TensorIteratorBaseEENKUlvE_clEvENKUlvE6_clEvEUlS4_S4_E_EESt5arrayIPcLm3EEEEviT0_T1_,(.L_x_29872 - _ZN2at6native29vectorized_elementwise_kernelILi2ENS0_13BinaryFunctorIN3c104HalfES4_S4_ZZZNS0_21heaviside_kernel_cudaERNS_18TensorIteratorBaseEENKUlvE_clEvENKUlvE6_clEvEUlS4_S4_E_EESt5arrayIPcLm3EEEEviT0_T1_)
        .other          _ZN2at6native29vectorized_elementwise_kernelILi2ENS0_13BinaryFunctorIN3c104HalfES4_S4_ZZZNS0_21heaviside_kernel_cudaERNS_18TensorIteratorBaseEENKUlvE_clEvENKUlvE6_clEvEUlS4_S4_E_EESt5arrayIPcLm3EEEEviT0_T1_,@"STO_CUDA_ENTRY STV_DEFAULT"
_ZN2at6native29vectorized_elementwise_kernelILi2ENS0_13BinaryFunctorIN3c104HalfES4_S4_ZZZNS0_21heaviside_kernel_cudaERNS_18TensorIteratorBaseEENKUlvE_clEvENKUlvE6_clEvEUlS4_S4_E_EESt5arrayIPcLm3EEEEviT0_T1_:
.text._ZN2at6native29vectorized_elementwise_kernelILi2ENS0_13BinaryFunctorIN3c104HalfES4_S4_ZZZNS0_21heaviside_kernel_cudaERNS_18TensorIteratorBaseEENKUlvE_clEvENKUlvE6_clEvEUlS4_S4_E_EESt5arrayIPcLm3EEEEviT0_T1_:
        /* <DEDUP_REMOVED lines=13> */
[----:B------:R-:W3:Y:S03]  /*00d0*/  LDG.E R13, [R6.64+0x200] ;  /* 0x00020004060d7981 */ /* 0x000ee6000c1e1900 */
[----:B------:R-:W-:Y:S01]  /*00e0*/  IMAD.WIDE.U32 R8, R17, 0x4, R4 ;  /* 0x0000000411087825 */ /* 0x000fe200078e0004 */
[----:B------:R-:W4:Y:S04]  /*00f0*/  LDG.E R14, [R6.64+0x400] ;  /* 0x00040004060e7981 */ /* 0x000f28000c1e1900 */
[----:B------:R4:W5:Y:S04]  /*0100*/  LDG.E R16, [R8.64] ;  /* 0x0000000408107981 */ /* 0x000968000c1e1900 */
[----:B------:R5:W5:Y:S04]  /*0110*/  LDG.E R15, [R6.64+0x600] ;  /* 0x00060004060f7981 */ /* 0x000b68000c1e1900 */
[----:B------:R4:W5:Y:S04]  /*0120*/  LDG.E R5, [R8.64+0x200] ;  /* 0x0002000408057981 */ /* 0x000968000c1e1900 */
[----:B------:R4:W5:Y:S04]  /*0130*/  LDG.E R0, [R8.64+0x400] ;  /* 0x0004000408007981 */ /* 0x000968000c1e1900 */
[----:B------:R4:W5:Y:S01]  /*0140*/  LDG.E R4, [R8.64+0x600] ;  /* 0x0006000408047981 */ /* 0x000962000c1e1900 */
[----:B------:R-:W-:-:S06]  /*0150*/  IMAD.WIDE.U32 R2, R3, R2, c[0x0][0x168] ;  /* 0x00005a0003027625 */ /* 0x000fcc00078e0002 */
[----:B------:R-:W-:Y:S01]  /*0160*/  IMAD.WIDE R2, R17, 0x4, R2 ;  /* 0x0000000411027825 */ /* 0x000fe200078e0202 */
[--C-:B--2---:R-:W-:Y:S02]  /*0170*/  HADD2.F32 R10, -RZ, R11.reuse.H0_H0 ;  /* 0x2000000bff0a7230 */ /* 0x104fe40000004100 */
[----:B------:R-:W-:-:S03]  /*0180*/  HADD2.F32 R11, -RZ, R11.H1_H1 ;  /* 0x3000000bff0b7230 */ /* 0x000fc60000004100 */
[----:B------:R-:W-:Y:S02]  /*0190*/  FSETP.NEU.FTZ.AND P0, PT, R10, RZ, PT ;  /* 0x000000ff0a00720b */ /* 0x000fe40003f1d000 */
[----:B------:R-:W-:Y:S01]  /*01a0*/  FSETP.NEU.FTZ.AND P1, PT, R11, RZ, PT ;  /* 0x000000ff0b00720b */ /* 0x000fe20003f3d000 */
[----:B---3--:R-:W-:Y:S02]  /*01b0*/  HADD2.F32 R12, -RZ, R13.H0_H0 ;  /* 0x2000000dff0c7230 */ /* 0x008fe40000004100 */
[----:B----4-:R-:W-:Y:S01]  /*01c0*/  HADD2.F32 R9, -RZ, R14.H0_H0 ;  /* 0x2000000eff097230 */ /* 0x010fe20000004100 */
[C---:B-----5:R-:W-:Y:S02]  /*01d0*/  PRMT R6, R16.reuse, 0x7610, R6 ;  /* 0x0000761010067816 */ /* 0x060fe40000000006 */
[----:B------:R-:W-:-:S05]  /*01e0*/  PRMT R7, R16, 0x7632, R7 ;  /* 0x0000763210077816 */ /* 0x000fca0000000007 */
[----:B------:R-:W-:Y:S02]  /*01f0*/  @P0 FSET.BF.GT.FTZ.AND R10, R10, RZ, PT ;  /* 0x000000ff0a0a020a */ /* 0x000fe40003814000 */
[----:B------:R-:W-:Y:S02]  /*0200*/  @P1 FSET.BF.GT.FTZ.AND R11, R11, RZ, PT ;  /* 0x000000ff0b0b120a */ /* 0x000fe40003814000 */
[----:B------:R-:W-:Y:S01]  /*0210*/  @P0 F2FP.PACK_AB R6, RZ, R10 ;  /* 0x0000000aff06023e */ /* 0x000fe200000000ff */
[----:B------:R-:W-:Y:S01]  /*0220*/  HADD2.F32 R10, -RZ, R14.H1_H1 ;  /* 0x3000000eff0a7230 */ /* 0x000fe20000004100 */
[----:B------:R-:W-:Y:S01]  /*0230*/  @P1 F2FP.PACK_AB R7, RZ, R11 ;  /* 0x0000000bff07123e */ /* 0x000fe200000000ff */
[----:B------:R-:W-:Y:S02]  /*0240*/  HADD2.F32 R13, -RZ, R13.H1_H1 ;  /* 0x3000000dff0d7230 */ /* 0x000fe40000004100 */
[--C-:B------:R-:W-:Y:S02]  /*0250*/  HADD2.F32 R11, -RZ, R15.reuse.H0_H0 ;  /* 0x2000000fff0b7230 */ /* 0x100fe40000004100 */
[----:B------:R-:W-:Y:S01]  /*0260*/  HADD2.F32 R14, -RZ, R15.H1_H1 ;  /* 0x3000000fff0e7230 */ /* 0x000fe20000004100 */
[----:B------:R-:W-:-:S02]  /*0270*/  FSETP.NEU.FTZ.AND P0, PT, R12, RZ, PT ;  /* 0x000000ff0c00720b */ /* 0x000fc40003f1d000 */
        /* <DEDUP_REMOVED lines=11> */
[--C-:B------:R-:W-:Y:S02]  /*0330*/  PRMT R15, R6, 0x5410, R7.reuse ;  /* 0x00005410060f7816 */ /* 0x100fe40000000007 */
[----:B------:R-:W-:Y:S02]  /*0340*/  PRMT R8, R5, 0x7632, R8 ;  /* 0x0000763205087816 */ /* 0x000fe40000000008 */
[----:B------:R-:W-:Y:S02]  /*0350*/  PRMT R6, R0, 0x7632, R6 ;  /* 0x0000763200067816 */ /* 0x000fe40000000006 */
[----:B------:R-:W-:Y:S02]  /*0360*/  PRMT R7, R4, 0x7632, R7 ;  /* 0x0000763204077816 */ /* 0x000fe40000000007 */
[----:B------:R-:W-:Y:S02]  /*0370*/  @P0 F2FP.PACK_AB R5, RZ, R12 ;  /* 0x0000000cff05023e */ /* 0x000fe400000000ff */
[----:B------:R-:W-:-:S02]  /*0380*/  @P2 F2FP.PACK_AB R8, RZ, R13 ;  /* 0x0000000dff08223e */ /* 0x000fc400000000ff */
[----:B------:R-:W-:Y:S02]  /*0390*/  @P1 F2FP.PACK_AB R0, RZ, R9 ;  /* 0x00000009ff00123e */ /* 0x000fe400000000ff */
[----:B------:R-:W-:Y:S02]  /*03a0*/  @P3 F2FP.PACK_AB R6, RZ, R10 ;  /* 0x0000000aff06323e */ /* 0x000fe400000000ff */
[----:B------:R-:W-:Y:S02]  /*03b0*/  @P5 F2FP.PACK_AB R7, RZ, R14 ;  /* 0x0000000eff07523e */ /* 0x000fe400000000ff */
[----:B------:R-:W-:Y:S02]  /*03c0*/  @P4 F2FP.PACK_AB R4, RZ, R11 ;  /* 0x0000000bff04423e */ /* 0x000fe400000000ff */
[----:B------:R-:W-:Y:S02]  /*03d0*/  PRMT R5, R5, 0x5410, R8 ;  /* 0x0000541005057816 */ /* 0x000fe40000000008 */
[----:B------:R-:W-:-:S02]  /*03e0*/  PRMT R0, R0, 0x5410, R6 ;  /* 0x0000541000007816 */ /* 0x000fc40000000006 */
[----:B------:R-:W-:Y:S01]  /*03f0*/  PRMT R4, R4, 0x5410, R7 ;  /* 0x0000541004047816 */ /* 0x000fe20000000007 */
[----:B------:R-:W-:Y:S04]  /*0400*/  STG.E [R2.64], R15 ;  /* 0x0000000f02007986 */ /* 0x000fe8000c101904 */
[----:B------:R-:W-:Y:S04]  /*0410*/  STG.E [R2.64+0x200], R5 ;  /* 0x0002000502007986 */ /* 0x000fe8000c101904 */
[----:B------:R-:W-:Y:S04]  /*0420*/  STG.E [R2.64+0x400], R0 ;  /* 0x0004000002007986 */ /* 0x000fe8000c101904 */
[----:B------:R-:W-:Y:S01]  /*0430*/  STG.E [R2.64+0x600], R4 ;  /* 0x0006000402007986 */ /* 0x000fe2000c101904 */
[----:B------:R-:W-:Y:S05]  /*0440*/  EXIT ;  /* 0x000000000000794d */ /* 0x000fea0003800000 */
.L_x_4786:
        /* <DEDUP_REMOVED lines=14> */
[-C--:B------:R-:W-:Y:S01]  /*0530*/  ISETP.GE.AND P5, PT, R29, R4.reuse, PT ;  /* 0x000000041d00720c */ /* 0x080fe20003fa6270 */
[CC--:B------:R-:W-:Y:S01]  /*0540*/  @!P4 IMAD.WIDE.U32 R14, R6.reuse, R11.reuse, c[0x0][0x170] ;  /* 0x00005c00060ec625 */ /* 0x0c0fe200078e000b */
[----:B------:R-:W-:Y:S02]  /*0550*/  PRMT R0, RZ, 0x7610, R0 ;  /* 0x00007610ff007816 */ /* 0x000fe40000000000 */
[----:B------:R-:W-:Y:S01]  /*0560*/  PRMT R2, RZ, 0x7610, R2 ;  /* 0x00007610ff027816 */ /* 0x000fe20000000002 */
[----:B0-----:R-:W-:Y:S01]  /*0570*/  @!P4 IMAD.WIDE.U32 R8, R6, R11, c[0x0][0x178] ;  /* 0x00005e000608c625 */ /* 0x001fe200078e000b */
[----:B------:R0:W3:Y:S07]  /*0580*/  @!P4 LDG.E.U16 R10, [R14.64] ;  /* 0x000000040e0ac981 */ /* 0x0000ee000c1e1500 */
[----:B------:R-:W-:Y:S01]  /*0590*/  @!P5 IMAD.IADD R16, R3, 0x1, R29 ;  /* 0x000000010310d824 */ /* 0x000fe200078e021d */
[----:B------:R-:W-:Y:S01]  /*05a0*/  @!P5 IADD3 R29, R29, 0x80, RZ ;  /* 0x000000801d1dd810 */ /* 0x000fe20007ffe0ff */
[----:B------:R-:W-:Y:S01]  /*05b0*/  @!P5 IMAD.MOV.U32 R17, RZ, RZ, 0x2 ;  /* 0x00000002ff11d424 */ /* 0x000fe200078e00ff */
[----:B------:R1:W4:Y:S02]  /*05c0*/  @!P4 LDG.E.U16 R0, [R8.64] ;  /* 0x000000040800c981 */ /* 0x000324000c1e1500 */
        /* <DEDUP_REMOVED lines=9> */
[----:B------:R-:W-:Y:S01]  /*0660*/  ISETP.GE.AND P3, PT, R29, R4, PT ;  /* 0x000000041d00720c */ /* 0x000fe20003f66270 */
[----:B------:R-:W-:Y:S01]  /*0670*/  @!P6 IMAD.WIDE.U32 R18, R18, R19, c[0x0][0x178] ;  /* 0x00005e001212e625 */ /* 0x000fe200078e0013 */
[----:B------:R-:W-:-:S03]  /*0680*/  PRMT R5, RZ, 0x7610, R5 ;  /* 0x00007610ff057816 */ /* 0x000fc60000000005 */
[----:B------:R-:W-:Y:S01]  /*0690*/  @!P0 IMAD.MOV.U32 R21, RZ, RZ, 0x2 ;  /* 0x00000002ff158424 */ /* 0x000fe200078e00ff */
[----:B------:R5:W4:Y:S01]  /*06a0*/  @!P6 LDG.E.U16 R2, [R18.64] ;  /* 0x000000041202e981 */ /* 0x000b22000c1e1500 */
[----:B0-----:R-:W-:-:S06]  /*06b0*/  @!P5 IMAD.WIDE.U32 R14, R16, R17, c[0x0][0x170] ;  /* 0x00005c00100ed625 */ /* 0x001fcc00078e0011 */
[----:B------:R-:W-:Y:S01]  /*06c0*/  @!P3 IMAD.IADD R26, R3, 0x1, R29 ;  /* 0x00000001031ab824 */ /* 0x000fe200078e021d */
[----:B------:R-:W-:Y:S01]  /*06d0*/  @!P3 IADD3 R29, R29, 0x80, RZ ;  /* 0x000000801d1db810 */ /* 0x000fe20007ffe0ff */
[----:B------:R-:W-:Y:S01]  /*06e0*/  @!P5 IMAD.WIDE.U32 R16, R16, R17, c[0x0][0x178] ;  /* 0x00005e001010d625 */ /* 0x000fe200078e0011 */
[----:B------:R-:W-:Y:S02]  /*06f0*/  PRMT R11, RZ, 0x7610, R11 ;  /* 0x00007610ff0b7816 */ /* 0x000fe4000000000b */
[----:B------:R-:W-:Y:S01]  /*0700*/  ISETP.GE.AND P4, PT, R29, R4, PT ;  /* 0x000000041d00720c */ /* 0x000fe20003f86270 */
[CC--:B-----5:R-:W-:Y:S01]  /*0710*/  @!P0 IMAD.WIDE.U32 R18, R20.reuse, R21.reuse, c[0x0][0x170] ;  /* 0x00005c0014128625 */ /* 0x0e0fe200078e0015 */
[----:B------:R-:W-:Y:S01]  /*0720*/  PRMT R22, RZ, 0x7610, R22 ;  /* 0x00007610ff167816 */ /* 0x000fe20000000016 */
[----:B------:R0:W5:Y:S02]  /*0730*/  @!P5 LDG.E.U16 R5, [R16.64] ;  /* 0x000000041005d981 */ /* 0x000164000c1e1500 */
[----:B-1----:R-:W-:Y:S01]  /*0740*/  @!P2 IMAD.MOV.U32 R8, RZ, RZ, 0x2 ;  /* 0x00000002ff08a424 */ /* 0x002fe200078e00ff */
[----:B------:R-:W-:Y:S01]  /*0750*/  PRMT R12, RZ, 0x7610, R12 ;  /* 0x00007610ff0c7816 */ /* 0x000fe2000000000c */
[----:B------:R1:W5:Y:S01]  /*0760*/  @!P0 LDG.E.U16 R11, [R18.64] ;  /* 0x00000004120b8981 */ /* 0x000362000c1e1500 */
[----:B------:R-:W-:Y:S01]  /*0770*/  @!P1 IMAD.MOV.U32 R25, RZ, RZ, 0x2 ;  /* 0x00000002ff199424 */ /* 0x000fe200078e00ff */
[----:B------:R-:W-:Y:S01]  /*0780*/  PRMT R6, RZ, 0x7610, R6 ;  /* 0x00007610ff067816 */ /* 0x000fe20000000006 */
[----:B------:R-:W-:Y:S01]  /*0790*/  @!P0 IMAD.WIDE.U32 R20, R20, R21, c[0x0][0x178] ;  /* 0x00005e0014148625 */ /* 0x000fe200078e0015 */
[----:B------:R1:W5:Y:S03]  /*07a0*/  @!P5 LDG.E.U16 R22, [R14.64] ;  /* 0x000000040e16d981 */ /* 0x000366000c1e1500 */
[----:B0-----:R-:W-:Y:S01]  /*07b0*/  @!P2 IMAD.WIDE.U32 R16, R7, R8, c[0x0][0x170] ;  /* 0x00005c000710a625 */ /* 0x001fe200078e0008 */
[----:B------:R-:W-:Y:S01]  /*07c0*/  PRMT R23, RZ, 0x7610, R23 ;  /* 0x00007610ff177816 */ /* 0x000fe20000000017 */
[----:B------:R0:W5:Y:S02]  /*07d0*/  @!P0 LDG.E.U16 R6, [R20.64] ;  /* 0x0000000414068981 */ /* 0x000164000c1e1500 */
[----:B------:R-:W-:-:S02]  /*07e0*/  @!P3 IMAD.MOV.U32 R9, RZ, RZ, 0x2 ;  /* 0x00000002ff09b424 */ /* 0x000fc400078e00ff */
[----:B------:R0:W5:Y:S01]  /*07f0*/  @!P2 LDG.E.U16 R12, [R16.64] ;  /* 0x00000004100ca981 */ /* 0x000162000c1e1500 */
[----:B-1----:R-:W-:Y:S01]  /*0800*/  @!P1 IMAD.WIDE.U32 R14, R28, R25, c[0x0][0x170] ;  /* 0x00005c001c0e9625 */ /* 0x002fe200078e0019 */
[----:B------:R-:W-:-:S03]  /*0810*/  PRMT R27, RZ, 0x7610, R27 ;  /* 0x00007610ff1b7816 */ /* 0x000fc6000000001b */
[----:B------:R-:W-:Y:S01]  /*0820*/  @!P3 IMAD.WIDE.U32 R18, R26, R9, c[0x0][0x170] ;  /* 0x00005c001a12b625 */ /* 0x000fe200078e0009 */
[----:B------:R1:W5:Y:S03]  /*0830*/  @!P1 LDG.E.U16 R23, [R14.64] ;  /* 0x000000040e179981 */ /* 0x000366000c1e1500 */
[----:B0-----:R-:W-:Y:S01]  /*0840*/  @!P4 IMAD.IADD R16, R3, 0x1, R29 ;  /* 0x000000010310c824 */ /* 0x001fe200078e021d */
[----:B------:R-:W-:Y:S01]  /*0850*/  PRMT R17, RZ, 0x7610, R17 ;  /* 0x00007610ff117816 */ /* 0x000fe20000000011 */
[----:B------:R-:W-:Y:S01]  /*0860*/  @!P4 IMAD.MOV.U32 R29, RZ, RZ, 0x2 ;  /* 0x00000002ff1dc424 */ /* 0x000fe200078e00ff */
[----:B------:R0:W5:Y:S03]  /*0870*/  @!P3 LDG.E.U16 R27, [R18.64] ;  /* 0x00000004121bb981 */ /* 0x000166000c1e1500 */
[----:B------:R-:W-:-:S05]  /*0880*/  @!P4 IMAD.WIDE.U32 R20, R16, R29, c[0x0][0x170] ;  /* 0x00005c001014c625 */ /* 0x000fca00078e001d */
[----:B------:R0:W5:Y:S01]  /*0890*/  @!P4 LDG.E.U16 R17, [R20.64] ;  /* 0x000000041411c981 */ /* 0x000162000c1e1500 */
[----:B-1----:R-:W-:Y:S01]  /*08a0*/  @!P1 IMAD.WIDE.U32 R14, R28, R25, c[0x0][0x178] ;  /* 0x00005e001c0e9625 */ /* 0x002fe200078e0019 */
[----:B0-----:R-:W-:Y:S02]  /*08b0*/  PRMT R18, RZ, 0x7610, R18 ;  /* 0x00007610ff127816 */ /* 0x001fe40000000012 */
[----:B------:R-:W-:Y:S02]  /*08c0*/  PRMT R28, RZ, 0x7610, R28 ;  /* 0x00007610ff1c7816 */ /* 0x000fe4000000001c */
[----:B------:R-:W-:Y:S02]  /*08d0*/  PRMT R25, RZ, 0x7610, R25 ;  /* 0x00007610ff197816 */ /* 0x000fe40000000019 */
[----:B------:R0:W5:Y:S01]  /*08e0*/  @!P1 LDG.E.U16 R18, [R14.64] ;  /* 0x000000040e129981 */ /* 0x000162000c1e1500 */
[----:B------:R-:W-:-:S04]  /*08f0*/  @!P4 IMAD.WIDE.U32 R20, R16, R29, c[0x0][0x178] ;  /* 0x00005e001014c625 */ /* 0x000fc800078e001d */
[----:B0-----:R-:W-:Y:S01]  /*0900*/  @!P2 IMAD.WIDE.U32 R14, R7, R8, c[0x0][0x178] ;  /* 0x00005e00070ea625 */ /* 0x001fe200078e0008 */
[----:B------:R-:W-:-:S03]  /*0910*/  PRMT R7, RZ, 0x7610, R7 ;  /* 0x00007610ff077816 */ /* 0x000fc60000000007 */
[----:B------:R-:W-:Y:S01]  /*0920*/  @!P3 IMAD.WIDE.U32 R8, R26, R9, c[0x0][0x178] ;  /* 0x00005e001a08b625 */ /* 0x000fe200078e0009 */
[----:B------:R0:W5:Y:S04]  /*0930*/  @!P2 LDG.E.U16 R28, [R14.64] ;  /* 0x000000040e1ca981 */ /* 0x000168000c1e1500 */
[----:B------:R1:W5:Y:S04]  /*0940*/  @!P3 LDG.E.U16 R25, [R8.64] ;  /* 0x000000040819b981 */ /* 0x000368000c1e1500 */
[----:B------:R1:W5:Y:S01]  /*0950*/  @!P4 LDG.E.U16 R7, [R20.64] ;  /* 0x000000041407c981 */ /* 0x000362000c1e1500 */
[----:B------:R-:W-:-:S02]  /*0960*/  IADD3 R19, R13, 0x80, RZ ;  /* 0x000000800d137810 */ /* 0x000fc40007ffe0ff */
[C---:B0-----:R-:W-:Y:S02]  /*0970*/  IADD3 R15, R13.reuse, 0x180, RZ ;  /* 0x000001800d0f7810 */ /* 0x041fe40007ffe0ff */
[----:B-1----:R-:W-:Y:S01]  /*0980*/  IADD3 R9, R13, 0x100, RZ ;  /* 0x000001000d097810 */ /* 0x002fe20007ffe0ff */
[----:B------:R-:W-:Y:S02]  /*0990*/  @!P6 IMAD.IADD R8, R3, 0x1, R13 ;  /* 0x000000010308e824 */ /* 0x000fe400078e020d */
[----:B------:R-:W-:Y:S01]  /*09a0*/  @!P6 IMAD.MOV.U32 R29, RZ, RZ, 0x2 ;  /* 0x00000002ff1de424 */ /* 0x000fe200078e00ff */
[----:B------:R-:W-:Y:S01]  /*09b0*/  IADD3 R21, R13, 0x200, RZ ;  /* 0x000002000d157810 */ /* 0x000fe20007ffe0ff */
[----:B------:R-:W-:Y:S01]  /*09c0*/  BSSY B0, `(.L_x_4787) ;  /* 0x0000063000007945 */ /* 0x000fe20003800000 */
[----:B------:R-:W-:Y:S01]  /*09d0*/  BSSY B1, `(.L_x_4788) ;  /* 0x000005b000017945 */ /* 0x000fe20003800000 */
[----:B--2---:R-:W-:-:S05]  /*09e0*/  HADD2.F32 R24, -RZ, R24.H0_H0 ;  /* 0x20000018ff187230 */ /* 0x004fca0000004100 */
[----:B------:R-:W-:-:S04]  /*09f0*/  FSETP.NEU.FTZ.AND P0, PT, R24, RZ, PT ;  /* 0x000000ff1800720b */ /* 0x000fc80003f1d000 */
[----:B------:R-:W-:Y:S01]  /*0a00*/  ISETP.GE.OR P1, PT, R13, R4, !P0 ;  /* 0x000000040d00720c */ /* 0x000fe20004726670 */
[----:B---3--:R-:W-:-:S12]  /*0a10*/  HADD2.F32 R10, -RZ, R10.H0_H0 ;  /* 0x2000000aff0a7230 */ /* 0x008fd80000004100 */
[----:B------:R-:W-:Y:S02]  /*0a20*/  @!P1 FSET.BF.GT.FTZ.AND R24, R24, RZ, PT ;  /* 0x000000ff1818920a */ /* 0x000fe40003814000 */
[----:B------:R-:W-:Y:S02]  /*0a30*/  FSETP.NEU.FTZ.AND P0, PT, R10, RZ, PT ;  /* 0x000000ff0a00720b */ /* 0x000fe40003f1d000 */
[----:B------:R-:W-:Y:S02]  /*0a40*/  @!P1 F2FP.PACK_AB R24, RZ, R24 ;  /* 0x00000018ff18923e */ /* 0x000fe400000000ff */
[----:B------:R-:W-:-:S13]  /*0a50*/  ISETP.GE.OR P3, PT, R19, R4, !P0 ;  /* 0x000000041300720c */ /* 0x000fda0004766670 */
[----:B------:R-:W-:-:S04]  /*0a60*/  @!P3 FSET.BF.GT.FTZ.AND R10, R10, RZ, PT ;  /* 0x000000ff0a0ab20a */ /* 0x000fc80003814000 */
[----:B------:R-:W-:-:S04]  /*0a70*/  @!P3 F2FP.PACK_AB R10, RZ, R10 ;  /* 0x0000000aff0ab23e */ /* 0x000fc800000000ff */
[----:B----4-:R-:W-:Y:S02]  /*0a80*/  @!P3 PRMT R0, R10, 0x7610, R0 ;  /* 0x000076100a00b816 */ /* 0x010fe40000000000 */
[----:B------:R-:W-:Y:S01]  /*0a90*/  @!P1 PRMT R2, R24, 0x7610, R2 ;  /* 0x0000761018029816 */ /* 0x000fe20000000002 */
[----:B-----5:R-:W-:Y:S02]  /*0aa0*/  HADD2.F32 R11, -RZ, R11.H0_H0 ;  /* 0x2000000bff0b7230 */ /* 0x020fe40000004100 */
[----:B------:R-:W-:-:S03]  /*0ab0*/  HADD2.F32 R22, -RZ, R22.H0_H0 ;  /* 0x20000016ff167230 */ /* 0x000fc60000004100 */
[----:B------:R-:W-:-:S04]  /*0ac0*/  FSETP.NEU.FTZ.AND P1, PT, R11, RZ, PT ;  /* 0x000000ff0b00720b */ /* 0x000fc80003f3d000 */
[----:B------:R-:W-:Y:S02]  /*0ad0*/  ISETP.GE.OR P1, PT, R15, R4, !P1 ;  /* 0x000000040f00720c */ /* 0x000fe40004f26670 */
[----:B------:R-:W-:Y:S01]  /*0ae0*/  FSETP.NEU.FTZ.AND P2, PT, R22, RZ, PT ;  /* 0x000000ff1600720b */ /* 0x000fe20003f5d000 */
[----:B------:R-:W-:-:S03]  /*0af0*/  HADD2.F32 R12, -RZ, R12.H0_H0 ;  /* 0x2000000cff0c7230 */ /* 0x000fc60000004100 */
[-C--:B------:R-:W-:Y:S01]  /*0b00*/  ISETP.GE.OR P2, PT, R9, R4.reuse, !P2 ;  /* 0x000000040900720c */ /* 0x080fe20005746670 */
[----:B------:R-:W-:Y:S01]  /*0b10*/  HADD2.F32 R23, -RZ, R23.H0_H0 ;  /* 0x20000017ff177230 */ /* 0x000fe20000004100 */
[----:B------:R-:W-:Y:S02]  /*0b20*/  IADD3 R9, R13, 0x280, RZ ;  /* 0x000002800d097810 */ /* 0x000fe40007ffe0ff */
[----:B------:R-:W-:Y:S02]  /*0b30*/  FSETP.NEU.FTZ.AND P4, PT, R12, RZ, PT ;  /* 0x000000ff0c00720b */ /* 0x000fe40003f9d000 */
[----:B------:R-:W-:Y:S01]  /*0b40*/  FSETP.NEU.FTZ.AND P0, PT, R23, RZ, PT ;  /* 0x000000ff1700720b */ /* 0x000fe20003f1d000 */
[----:B------:R-:W-:Y:S01]  /*0b50*/  HADD2.F32 R27, -RZ, R27.H0_H0 ;  /* 0x2000001bff1b7230 */ /* 0x000fe20000004100 */
[-C--:B------:R-:W-:Y:S01]  /*0b60*/  ISETP.GE.OR P4, PT, R9, R4.reuse, !P4 ;  /* 0x000000040900720c */ /* 0x080fe20006786670 */
[----:B------:R-:W-:Y:S01]  /*0b70*/  @!P6 IMAD.WIDE.U32 R8, R8, R29, c[0x0][0x168] ;  /* 0x00005a000808e625 */ /* 0x000fe200078e001d */
[----:B------:R-:W-:Y:S01]  /*0b80*/  ISETP.GE.OR P0, PT, R21, R4, !P0 ;  /* 0x000000041500720c */ /* 0x000fe20004706670 */
[----:B------:R-:W-:Y:S01]  /*0b90*/  HADD2.F32 R17, -RZ, R17.H0_H0 ;  /* 0x20000011ff117230 */ /* 0x000fe20000004100 */
[----:B------:R-:W-:-:S02]  /*0ba0*/  IADD3 R15, R13, 0x300, RZ ;  /* 0x000003000d0f7810 */ /* 0x000fc40007ffe0ff */
[----:B------:R-:W-:Y:S02]  /*0bb0*/  FSETP.NEU.FTZ.AND P5, PT, R27, RZ, PT ;  /* 0x000000ff1b00720b */ /* 0x000fe40003fbd000 */
[----:B------:R-:W-:Y:S02]  /*0bc0*/  IADD3 R21, R13, 0x380, RZ ;  /* 0x000003800d157810 */ /* 0x000fe40007ffe0ff */
[----:B------:R-:W-:Y:S02]  /*0bd0*/  FSETP.NEU.FTZ.AND P3, PT, R17, RZ, PT ;  /* 0x000000ff1100720b */ /* 0x000fe40003f7d000 */
[----:B------:R-:W-:Y:S01]  /*0be0*/  @!P1 FSET.BF.GT.FTZ.AND R11, R11, RZ, PT ;  /* 0x000000ff0b0b920a */ /* 0x000fe20003814000 */
[----:B------:R0:W-:Y:S01]  /*0bf0*/  @!P6 STG.E.U16 [R8.64], R2 ;  /* 0x000000020800e986 */ /* 0x0001e2000c101504 */
[-C--:B------:R-:W-:Y:S01]  /*0c00*/  ISETP.GE.OR P5, PT, R15, R4.reuse, !P5 ;  /* 0x000000040f00720c */ /* 0x080fe20006fa6670 */
[----:B------:R-:W-:Y:S01]  /*0c10*/  @!P6 IMAD.MOV.U32 R13, RZ, RZ, R19 ;  /* 0x000000ffff0de224 */ /* 0x000fe200078e0013 */
[----:B------:R-:W-:-:S02]  /*0c20*/  ISETP.GE.OR P3, PT, R21, R4, !P3 ;  /* 0x000000041500720c */ /* 0x000fc40005f66670 */
[----:B------:R-:W-:-:S04]  /*0c30*/  @!P1 F2FP.PACK_AB R11, RZ, R11 ;  /* 0x0000000bff0b923e */ /* 0x000fc800000000ff */
[----:B------:R-:W-:Y:S02]  /*0c40*/  @!P1 PRMT R6, R11, 0x7610, R6 ;  /* 0x000076100b069816 */ /* 0x000fe40000000006 */
[----:B------:R-:W-:Y:S02]  /*0c50*/  ISETP.GE.AND P1, PT, R13, R4, PT ;  /* 0x000000040d00720c */ /* 0x000fe40003f26270 */
[----:B------:R-:W-:Y:S02]  /*0c60*/  @!P2 FSET.BF.GT.FTZ.AND R22, R22, RZ, PT ;  /* 0x000000ff1616a20a */ /* 0x000fe40003814000 */
[----:B------:R-:W-:Y:S02]  /*0c70*/  @!P0 FSET.BF.GT.FTZ.AND R23, R23, RZ, PT ;  /* 0x000000ff1717820a */ /* 0x000fe40003814000 */
[----:B------:R-:W-:Y:S02]  /*0c80*/  @!P4 FSET.BF.GT.FTZ.AND R12, R12, RZ, PT ;  /* 0x000000ff0c0cc20a */ /* 0x000fe40003814000 */
[----:B------:R-:W-:-:S02]  /*0c90*/  @!P5 FSET.BF.GT.FTZ.AND R27, R27, RZ, PT ;  /* 0x000000ff1b1bd20a */ /* 0x000fc40003814000 */
[----:B------:R-:W-:Y:S02]  /*0ca0*/  @!P3 FSET.BF.GT.FTZ.AND R17, R17, RZ, PT ;  /* 0x000000ff1111b20a */ /* 0x000fe40003814000 */
[----:B------:R-:W-:Y:S02]  /*0cb0*/  @!P2 F2FP.PACK_AB R22, RZ, R22 ;  /* 0x00000016ff16a23e */ /* 0x000fe400000000ff */
[----:B------:R-:W-:Y:S02]  /*0cc0*/  @!P0 F2FP.PACK_AB R23, RZ, R23 ;  /* 0x00000017ff17823e */ /* 0x000fe400000000ff */
[----:B------:R-:W-:Y:S02]  /*0cd0*/  @!P4 F2FP.PACK_AB R12, RZ, R12 ;  /* 0x0000000cff0cc23e */ /* 0x000fe400000000ff */
[----:B------:R-:W-:Y:S02]  /*0ce0*/  @!P5 F2FP.PACK_AB R27, RZ, R27 ;  /* 0x0000001bff1bd23e */ /* 0x000fe400000000ff */
[----:B------:R-:W-:-:S02]  /*0cf0*/  @!P3 F2FP.PACK_AB R17, RZ, R17 ;  /* 0x00000011ff11b23e */ /* 0x000fc400000000ff */
        /* <DEDUP_REMOVED lines=18> */
.L_x_4789:
[----:B0-----:R-:W-:-:S13]  /*0e20*/  ISETP.GE.AND P0, PT, R13, R4, PT ;  /* 0x000000040d00720c */ /* 0x001fda0003f06270 */
[----:B------:R-:W-:Y:S05]  /*0e30*/  @P0 BRA `(.L_x_4791) ;  /* 0x000000c000000947 */ /* 0x000fea0003800000 */
[----:B------:R-:W-:Y:S01]  /*0e40*/  IMAD.IADD R8, R3, 0x1, R13 ;  /* 0x0000000103087824 */ /* 0x000fe200078e020d */
[----:B------:R-:W-:Y:S01]  /*0e50*/  IADD3 R13, R13, 0x80, RZ ;  /* 0x000000800d0d7810 */ /* 0x000fe20007ffe0ff */
[----:B------:R-:W-:-:S04]  /*0e60*/  IMAD.MOV.U32 R9, RZ, RZ, 0x2 ;  /* 0x00000002ff097424 */ /* 0x000fc800078e00ff */
[----:B------:R-:W-:-:S05]  /*0e70*/  IMAD.WIDE.U32 R8, R8, R9, c[0x0][0x168] ;  /* 0x00005a0008087625 */ /* 0x000fca00078e0009 */
[----:B------:R0:W-:Y:S02]  /*0e80*/  STG.E.U16 [R8.64], R6 ;  /* 0x0000000608007986 */ /* 0x0001e4000c101504 */
.L_x_4790:
[----:B------:R-:W-:-:S13]  /*0e90*/  ISETP.GE.AND P0, PT, R13, R4, PT ;  /* 0x000000040d00720c */ /* 0x000fda0003f06270 */
[----:B------:R-:W-:Y:S05]  /*0ea0*/  @P0 BRA `(.L_x_4792) ;  /* 0x000000d000000947 */ /* 0x000fea0003800000 */
[----:B0-----:R-:W-:Y:S01]  /*0eb0*/  IMAD.IADD R8, R3, 0x1, R13 ;  /* 0x0000000103087824 */ /* 0x001fe200078e020d */
[----:B------:R-:W-:Y:S01]  /*0ec0*/  IADD3 R13, R13, 0x80, RZ ;  /* 0x000000800d0d7810 */ /* 0x000fe20007ffe0ff */
[----:B------:R-:W-:-:S04]  /*0ed0*/  IMAD.MOV.U32 R9, RZ, RZ, 0x2 ;  /* 0x00000002ff097424 */ /* 0x000fc800078e00ff */
[----:B------:R-:W-:-:S05]  /*0ee0*/  IMAD.WIDE.U32 R8, R8, R9, c[0x0][0x168] ;  /* 0x00005a0008087625 */ /* 0x000fca00078e0009 */
[----:B------:R0:W-:Y:S02]  /*0ef0*/  STG.E.U16 [R8.64], R18 ;  /* 0x0000001208007986 */ /* 0x0001e4000c101504 */
.L_x_4791:
        /* <DEDUP_REMOVED lines=8> */
.L_x_4792:
[----:B------:R-:W-:Y:S05]  /*0f80*/  BSYNC B1 ;  /* 0x0000000000017941 */ /* 0x000fea0003800000 */
.L_x_4788:
[----:B------:R-:W-:-:S13]  /*0f90*/  ISETP.GE.AND P0, PT, R13, R4, PT ;  /* 0x000000040d00720c */ /* 0x000fda0003f06270 */
[----:B0-----:R-:W-:Y:S01]  /*0fa0*/  @!P0 IMAD.IADD R8, R3, 0x1, R13 ;  /* 0x0000000103088824 */ /* 0x001fe200078e020d */
[----:B------:R-:W-:Y:S01]  /*0fb0*/  @!P0 IADD3 R13, R13, 0x80, RZ ;  /* 0x000000800d0d8810 */ /* 0x000fe20007ffe0ff */
[----:B------:R-:W-:-:S04]  /*0fc0*/  @!P0 IMAD.MOV.U32 R9, RZ, RZ, 0x2 ;  /* 0x00000002ff098424 */ /* 0x000fc800078e00ff */
[----:B------:R-:W-:-:S05]  /*0fd0*/  @!P0 IMAD.WIDE.U32 R8, R8, R9, c[0x0][0x168] ;  /* 0x00005a0008088625 */ /* 0x000fca00078e0009 */
[----:B------:R0:W-:Y:S02]  /*0fe0*/  @!P0 STG.E.U16 [R8.64], R25 ;  /* 0x0000001908008986 */ /* 0x0001e4000c101504 */
.L_x_4793:
[----:B------:R-:W-:Y:S05]  /*0ff0*/  BSYNC B0 ;  /* 0x0000000000007941 */ /* 0x000fea0003800000 */
.L_x_4787:
        /* <DEDUP_REMOVED lines=8> */
.L_x_4794:
        /* <DEDUP_REMOVED lines=16> */
.L_x_29872:


//--------------------- .text._ZN2at6native29vectorized_elementwise_kernelILi4ENS0_13BinaryFunctorIN3c104HalfES4_S4_ZZZNS0_21heaviside_kernel_cudaERNS_18TensorIteratorBaseEENKUlvE_clEvENKUlvE6_clEvEUlS4_S4_E_EESt5arrayIPcLm3EEEEviT0_T1_ --------------------------
	.section	.text._ZN2at6native29vectorized_elementwise_kernelILi4ENS0_13BinaryFunctorIN3c104HalfES4_S4_ZZZNS0_21heaviside_kernel_cudaERNS_18TensorIteratorBaseEENKUlvE_clEvENKUlvE6_clEvEUlS4_S4_E_EESt5arrayIPcLm3EEEEviT0_T1_,"ax",@progbits
	.sectioninfo	@"SHI_REGISTERS=32"
	.align	128
        .global         _ZN2at6native29vectorized_elementwise_kernelILi4ENS0_13BinaryFunctorIN3c104HalfES4_S4_ZZZNS0_21heaviside_kernel_cudaERNS_18TensorIteratorBaseEENKUlvE_clEvENKUlvE6_clEvEUlS4_S4_E_EESt5arrayIPcLm3EEEEviT0_T1_
        .type           _ZN2at6native29vectorized_elementwise_kernelILi4ENS0_13BinaryFunctorIN3c104HalfES4_S4_ZZZNS0_21heaviside_kernel_cudaERNS_18TensorIteratorBaseEENKUlvE_clEvENKUlvE6_clEvEUlS4_S4_E_EESt5arrayIPcLm3EEEEviT0_T1_,@function
        .size           _ZN2at6native29vectorized_elementwise_kernelILi4ENS0_13BinaryFunctorIN3c104HalfES4_S4_ZZZNS0_21heaviside_kernel_cudaERNS_18TensorIteratorBaseEENKUlvE_clEvENKUlvE6_clEvEUlS4_S4_E_EESt5arrayIPcLm3EEEEviT0_T1_,(.L_x_29873 - _ZN2at6native29vectorized_elementwise_kernelILi4ENS0_13BinaryFunctorIN3c104HalfES4_S4_ZZZNS0_21heaviside_kernel_cudaERNS_18TensorIteratorBaseEENKUlvE_clEvENKUlvE6_clEvEUlS4_S4_E_EESt5arrayIPcLm3EEEEviT0_T1_)
        .other          _ZN2at6native29vectorized_elementwise_kernelILi4ENS0_13BinaryFunctorIN3c104HalfES4_S4_ZZZNS0_21heaviside_kernel_cudaERNS_18TensorIteratorBaseEENKUlvE_clEvENKUlvE6_clEvEUlS4_S4_E_EESt5arrayIPcLm3EEEEviT0_T1_,@"STO_CUDA_ENTRY STV_DEFAULT"
_ZN2at6native29vectorized_elementwise_kernelILi4ENS0_13BinaryFunctorIN3c104HalfES4_S4_ZZZNS0_21heaviside_kernel_cudaERNS_18TensorIteratorBaseEENKUlvE_clEvENKUlvE6_clEvEUlS4_S4_E_EESt5arrayIPcLm3EEEEviT0_T1_:
.text._ZN2at6native29vectorized_elementwise_kernelILi4ENS0_13BinaryFunctorIN3c104HalfES4_S4_ZZZNS0_21heaviside_kernel_cudaERNS_18TensorIteratorBaseEENKUlvE_clEvENKUlvE6_clEvEUlS4_S4_E_EESt5arrayIPcLm3EEEEviT0_T1_:
        /* <DEDUP_REMOVED lines=10> */
[----:B0-----:R-:W-:-:S04]  /*00a0*/  IMAD.WIDE.U32 R12, R0, 0x8, R4 ;  /* 0x00000008000c7825 */ /* 0x001fc800078e0004 */
[----:B------:R-:W-:Y:S01]  /*00b0*/  IMAD.WIDE R4, R3, R2, c[0x0][0x178] ;  /* 0x00005e0003047625 */ /* 0x000fe200078e0202 */
[----:B------:R-:W2:Y:S04]  /*00c0*/  LDG.E.64 R8, [R12.64] ;  /* 0x000000040c087981 */ /* 0x000ea8000c1e1b00 */
[----:B------:R-:W3:Y:S01]  /*00d0*/  LDG.E.64 R6, [R12.64+0x400] ;  /* 0x000400040c067981 */ /* 0x000ee2000c1e1b00 */
[----:B------:R-:W-:-:S05]  /*00e0*/  IMAD.WIDE.U32 R14, R0, 0x8, R4 ;  /* 0x00000008000e7825 */ /* 0x000fca00078e0004 */
[----:B------:R0:W4:Y:S04]  /*00f0*/  LDG.E.64 R10, [R14.64] ;  /* 0x000000040e0a7981 */ /* 0x000128000c1e1b00 */
[----:B------:R0:W5:Y:S01]  /*0100*/  LDG.E.64 R4, [R14.64+0x400] ;  /* 0x000400040e047981 */ /* 0x000162000c1e1b00 */
[----:B------:R-:W-:-:S06]  /*0110*/  IMAD.WIDE.U32 R2, R3, R2, c[0x0][0x168] ;  /* 0x00005a0003027625 */ /* 0x000fcc00078e0002 */
[----:B------:R-:W-:Y:S01]  /*0120*/  IMAD.WIDE R2, R0, 0x8, R2 ;  /* 0x0000000800027825 */ /* 0x000fe200078e0202 */
[----:B--2---:R-:W-:-:S05]  /*0130*/  HADD2.F32 R18, -RZ, R9.H0_H0 ;  /* 0x20000009ff127230 */ /* 0x004fca0000004100 */
[----:B------:R-:W-:Y:S01]  /*0140*/  FSETP.NEU.FTZ.AND P3, PT, R18, RZ, PT ;  /* 0x000000ff1200720b */ /* 0x000fe20003f7d000 */
[----:B------:R-:W-:Y:S02]  /*0150*/  HADD2.F32 R19, -RZ, R9.H1_H1 ;  /* 0x30000009ff137230 */ /* 0x000fe40000004100 */
[--C-:B------:R-:W-:Y:S02]  /*0160*/  HADD2.F32 R16, -RZ, R8.reuse.H0_H0 ;  /* 0x20000008ff107230 */ /* 0x100fe40000004100 */
[----:B------:R-:W-:Y:S02]  /*0170*/  HADD2.F32 R17, -RZ, R8.H1_H1 ;  /* 0x30000008ff117230 */ /* 0x000fe40000004100 */
[--C-:B---3--:R-:W-:Y:S02]  /*0180*/  HADD2.F32 R12, -RZ, R6.reuse.H0_H0 ;  /* 0x20000006ff0c7230 */ /* 0x108fe40000004100 */
[----:B------:R-:W-:Y:S02]  /*0190*/  HADD2.F32 R13, -RZ, R6.H1_H1 ;  /* 0x30000006ff0d7230 */ /* 0x000fe40000004100 */
[----:B0-----:R-:W-:-:S02]  /*01a0*/  HADD2.F32 R14, -RZ, R7.H0_H0 ;  /* 0x20000007ff0e7230 */ /* 0x001fc40000004100 */
[----:B------:R-:W-:Y:S01]  /*01b0*/  @P3 FSET.BF.GT.FTZ.AND R18, R18, RZ, PT ;  /* 0x000000ff1212320a */ /* 0x000fe20003814000 */
[----:B------:R-:W-:Y:S01]  /*01c0*/  HADD2.F32 R15, -RZ, R7.H1_H1 ;  /* 0x30000007ff0f7230 */ /* 0x000fe20000004100 */
[----:B----4-:R-:W-:Y:S02]  /*01d0*/  PRMT R9, R11, 0x7610, R9 ;  /* 0x000076100b097816 */ /* 0x010fe40000000009 */
[----:B------:R-:W-:Y:S02]  /*01e0*/  FSETP.NEU.FTZ.AND P2, PT, R19, RZ, PT ;  /* 0x000000ff1300720b */ /* 0x000fe40003f5d000 */
[----:B------:R-:W-:Y:S02]  /*01f0*/  @P3 F2FP.PACK_AB R9, RZ, R18 ;  /* 0x00000012ff09323e */ /* 0x000fe400000000ff */
        /* <DEDUP_REMOVED lines=13> */
[----:B------:R-:W-:-:S02]  /*02d0*/  PRMT R8, R11, 0x7632, R8 ;  /* 0x000076320b087816 */ /* 0x000fc40000000008 */
[C---:B------:R-:W-:Y:S02]  /*02e0*/  PRMT R11, R10.reuse, 0x7610, R11 ;  /* 0x000076100a0b7816 */ /* 0x040fe4000000000b */
[----:B------:R-:W-:Y:S02]  /*02f0*/  PRMT R10, R10, 0x7632, R10 ;  /* 0x000076320a0a7816 */ /* 0x000fe4000000000a */
[----:B------:R-:W-:Y:S02]  /*0300*/  @P2 F2FP.PACK_AB R8, RZ, R19 ;  /* 0x00000013ff08223e */ /* 0x000fe400000000ff */
[----:B-----5:R-:W-:Y:S02]  /*0310*/  PRMT R6, R4, 0x7632, R6 ;  /* 0x0000763204067816 */ /* 0x020fe40000000006 */
[----:B------:R-:W-:Y:S02]  /*0320*/  PRMT R7, R5, 0x7632, R7 ;  /* 0x0000763205077816 */ /* 0x000fe40000000007 */
[----:B------:R-:W-:-:S02]  /*0330*/  @P1 F2FP.PACK_AB R10, RZ, R17 ;  /* 0x00000011ff0a123e */ /* 0x000fc400000000ff */
[----:B------:R-:W-:Y:S02]  /*0340*/  @P0 F2FP.PACK_AB R11, RZ, R16 ;  /* 0x00000010ff0b023e */ /* 0x000fe400000000ff */
[----:B------:R-:W-:Y:S02]  /*0350*/  @P3 F2FP.PACK_AB R4, RZ, R12 ;  /* 0x0000000cff04323e */ /* 0x000fe400000000ff */
[----:B------:R-:W-:Y:S02]  /*0360*/  @P4 F2FP.PACK_AB R6, RZ, R13 ;  /* 0x0000000dff06423e */ /* 0x000fe400000000ff */
[----:B------:R-:W-:Y:S02]  /*0370*/  @P5 F2FP.PACK_AB R5, RZ, R14 ;  /* 0x0000000eff05523e */ /* 0x000fe400000000ff */
[----:B------:R-:W-:Y:S02]  /*0380*/  @P6 F2FP.PACK_AB R7, RZ, R15 ;  /* 0x0000000fff07623e */ /* 0x000fe400000000ff */
[----:B------:R-:W-:-:S02]  /*0390*/  PRMT R9, R9, 0x5410, R8 ;  /* 0x0000541009097816 */ /* 0x000fc40000000008 */
[----:B------:R-:W-:Y:S02]  /*03a0*/  PRMT R8, R11, 0x5410, R10 ;  /* 0x000054100b087816 */ /* 0x000fe4000000000a */
[----:B------:R-:W-:Y:S02]  /*03b0*/  PRMT R4, R4, 0x5410, R6 ;  /* 0x0000541004047816 */ /* 0x000fe40000000006 */
[----:B------:R-:W-:Y:S01]  /*03c0*/  PRMT R5, R5, 0x5410, R7 ;  /* 0x0000541005057816 */ /* 0x000fe20000000007 */
[----:B------:R-:W-:Y:S04]  /*03d0*/  STG.E.64 [R2.64], R8 ;  /* 0x0000000802007986 */ /* 0x000fe8000c101b04 */
[----:B------:R-:W-:Y:S01]  /*03e0*/  STG.E.64 [R2.64+0x400], R4 ;  /* 0x0004000402007986 */ /* 0x000fe2000c101b04 */
[----:B------:R-:W-:Y:S05]  /*03f0*/  EXIT ;  /* 0x000000000000794d */ /* 0x000fea0003800000 */
.L_x_4795:
        /* <DEDUP_REMOVED lines=157> */
.L_x_4798:
[----:B0-----:R-:W-:-:S13]  /*0dd0*/  ISETP.GE.AND P0, PT, R13, R4, PT ;  /* 0x000000040d00720c */ /* 0x001fda0003f06270 */
[----:B------:R-:W-:Y:S05]  /*0de0*/  @P0 BRA `(.L_x_4800) ;  /* 0x000000c000000947 */ /* 0x000fea0003800000 */
[----:B------:R-:W-:Y:S01]  /*0df0*/  IMAD.IADD R8, R3, 0x1, R13 ;  /* 0x0000000103087824 */ /* 0x000fe200078e020d */
[----:B------:R-:W-:Y:S01]  /*0e00*/  IADD3 R13, R13, 0x80, RZ ;  /* 0x000000800d0d7810 */ /* 0x000fe20007ffe0ff */
[----:B------:R-:W-:-:S04]  /*0e10*/  IMAD.MOV.U32 R9, RZ, RZ, 0x2 ;  /* 0x00000002ff097424 */ /* 0x000fc800078e00ff */
[----:B------:R-:W-:-:S05]  /*0e20*/  IMAD.WIDE.U32 R8, R8, R9, c[0x0][0x168] ;  /* 0x00005a0008087625 */ /* 0x000fca00078e0009 */
[----:B------:R0:W-:Y:S02]  /*0e30*/  STG.E.U16 [R8.64], R6 ;  /* 0x0000000608007986 */ /* 0x0001e4000c101504 */
.L_x_4799:
[----:B------:R-:W-:-:S13]  /*0e40*/  ISETP.GE.AND P0, PT, R13, R4, PT ;  /* 0x000000040d00720c */ /* 0x000fda0003f06270 */
[----:B------:R-:W-:Y:S05]  /*0e50*/  @P0 BRA `(.L_x_4801) ;  /* 0x000000d000000947 */ /* 0x000fea0003800000 */
[----:B0-----:R-:W-:Y:S01]  /*0e60*/  IMAD.IADD R8, R3, 0x1, R13 ;  /* 0x0000000103087824 */ /* 0x001fe200078e020d */
[----:B------:R-:W-:Y:S01]  /*0e70*/  IADD3 R13, R13, 0x80, RZ ;  /* 0x000000800d0d7810 */ /* 0x000fe20007ffe0ff */
[----:B------:R-:W-:-:S04]  /*0e80*/  IMAD.MOV.U32 R9, RZ, RZ, 0x2 ;  /* 0x00000002ff097424 */ /* 0x000fc800078e00ff */
[----:B------:R-:W-:-:S05]  /*0e90*/  IMAD.WIDE.U32 R8, R8, R9, c[0x0][0x168] ;  /* 0x00005a0008087625 */ /* 0x000fca00078e0009 */
[----:B------:R0:W-:Y:S02]  /*0ea0*/  STG.E.U16 [R8.64], R18 ;  /* 0x0000001208007986 */ /* 0x0001e4000c101504 */
.L_x_4800:
        /* <DEDUP_REMOVED lines=8> */
.L_x_4801:
[----:B------:R-:W-:Y:S05]  /*0f30*/  BSYNC B1 ;  /* 0x0000000000017941 */ /* 0x000fea0003800000 */
.L_x_4797:
[----:B------:R-:W-:-:S13]  /*0f40*/  ISETP.GE.AND P0, PT, R13, R4, PT ;  /* 0x000000040d00720c */ /* 0x000fda0003f06270 */
[----:B0-----:R-:W-:Y:S01]  /*0f50*/  @!P0 IMAD.IADD R8, R3, 0x1, R13 ;  /* 0x0000000103088824 */ /* 0x001fe200078e020d */
[----:B------:R-:W-:Y:S01]  /*0f60*/  @!P0 IADD3 R13, R13, 0x80, RZ ;  /* 0x000000800d0d8810 */ /* 0x000fe20007ffe0ff */
[----:B------:R-:W-:-:S04]  /*0f70*/  @!P0 IMAD.MOV.U32 R9, RZ, RZ, 0x2 ;  /* 0x00000002ff098424 */ /* 0x000fc800078e00ff */
[----:B------:R-:W-:-:S05]  /*0f80*/  @!P0 IMAD.WIDE.U32 R8, R8, R9, c[0x0][0x168] ;  /* 0x00005a0008088625 */ /* 0x000fca00078e0009 */
[----:B------:R0:W-:Y:S02]  /*0f90*/  @!P0 STG.E.U16 [R8.64], R25 ;  /* 0x0000001908008986 */ /* 0x0001e4000c101504 */
.L_x_4802:
[----:B------:R-:W-:Y:S05]  /*0fa0*/  BSYNC B0 ;  /* 0x0000000000007941 */ /* 0x000fea0003800000 */
.L_x_4796:
        /* <DEDUP_REMOVED lines=8> */
.L_x_4803:
        /* <DEDUP_REMOVED lines=13> */
.L_x_29873:


//--------------------- .text._ZN2at6native29vectorized_elementwise_kernelILi8ENS0_13BinaryFunctorIN3c104HalfES4_S4_ZZZNS0_21heaviside_kernel_cudaERNS_18TensorIteratorBaseEENKUlvE_clEvENKUlvE6_clEvEUlS4_S4_E_EESt5arrayIPcLm3EEEEviT0_T1_ --------------------------
	.section	.text._ZN2at6native29vectorized_elementwise_kernelILi8ENS0_13BinaryFunctorIN3c104HalfES4_S4_ZZZNS0_21heaviside_kernel_cudaERNS_18TensorIteratorBaseEENKUlvE_clEvENKUlvE6_clEvEUlS4_S4_E_EESt5arrayIPcLm3EEEEviT0_T1_,"ax",@progbits
	.sectioninfo	@"SHI_REGISTERS=4"
	.align	128
        .global         _ZN2at6native29vectorized_elementwise_kernelILi8ENS0_13BinaryFunctorIN3c104HalfES4_S4_ZZZNS0_21heaviside_kernel_cudaERNS_18TensorIteratorBaseEENKUlvE_clEvENKUlvE6_clEvEUlS4_S4_E_EESt5arrayIPcLm3EEEEviT0_T1_
        .type           _ZN2at6native29vectorized_elementwise_kernelILi8ENS0_13BinaryFunctorIN3c104HalfES4_S4_ZZZNS0_21heaviside_kernel_cudaERNS_18TensorIteratorBaseEENKUlvE_clEvENKUlvE6_clEvEUlS4_S4_E_EESt5arrayIPcLm3EEEEviT0_T1_,@function
        .size           _ZN2at6native29vectorized_elementwise_kernelILi8ENS0_13BinaryFunctorIN3c104HalfES4_S4_ZZZNS0_21heaviside_kernel_cudaERNS_18TensorIteratorBaseEENKUlvE_clEvENKUlvE6_clEvEUlS4_S4_E_EESt5arrayIPcLm3EEEEviT0_T1_,(.L_x_29874 - _ZN2at6native29vectorized_elementwise_kernelILi8ENS0_13BinaryFunctorIN3c104HalfES4_S4_ZZZNS0_21heaviside_kernel_cudaERNS_18TensorIteratorBaseEENKUlvE_clEvENKUlvE6_clEvEUlS4_S4_E_EESt5arrayIPcLm3EEEEviT0_T1_)
        .other          _ZN2at6native29vectorized_elementwise_kernelILi8ENS0_13BinaryFunctorIN3c104HalfES4_S4_ZZZNS0_21heaviside_kernel_cudaERNS_18TensorIteratorBaseEENKUlvE_clEvENKUlvE6_clEvEUlS4_S4_E_EESt5arrayIPcLm3EEEEviT0_T1_,@"STO_CUDA_ENTRY STV_DEFAULT"
_ZN2at6native29vectorized_elementwise_kernelILi8ENS0_13BinaryFunctorIN3c104HalfES4_S4_ZZZNS0_21heaviside_kernel_cudaERNS_18TensorIteratorBaseEENKUlvE_clEvENKUlvE6_clEvEUlS4_S4_E_EESt5arrayIPcLm3EEEEviT0_T1_:
.text._ZN2at6native29vectorized_elementwise_kernelILi8ENS0_13BinaryFunctorIN3c104HalfES4_S4_ZZZNS0_21heaviside_kernel_cudaERNS_18TensorIteratorBaseEENKUlvE_clEvENKUlvE6_clEvEUlS4_S4_E_EESt5arrayIPcLm3EEEEviT0_T1_:
[----:B------:R-:W-:Y:S02]  /*0000*/  MOV R1, c[0x0][0x28] ;  /* 0x00000a0000017a02 */ /* 0x000fe40000000f00 */
[----:B------:R-:W-:Y:S05]  /*0010*/  EXIT ;  /* 0x000000000000794d */ /* 0x000fea0003800000 */
.L_x_4804:
        /* <DEDUP_REMOVED lines=14> */
.L_x_29874:


//--------------------- .text._ZN2at6native18elementwise_kernelILi128ELi4EZNS0_15gpu_kernel_implINS0_13BUnaryFunctorIN3c104HalfES5_S5_ZZZNS0_21heaviside_kernel_cudaERNS_18TensorIteratorBaseEENKUlvE_clEvENKUlvE6_clEvEUlS5_S5_E_EEEEvS7_RKT_EUliE_EEviT1_ --------------------------
	.section	.text._ZN2at6native18elementwise_kernelILi128ELi4EZNS0_15gpu_kernel_implINS0_13BUnaryFunctorIN3c104HalfES5_S5_ZZZNS0_21heaviside_kernel_cudaERNS_18TensorIteratorBaseEENKUlvE_clEvENKUlvE6_clEvEUlS5_S5_E_EEEEvS7_RKT_EUliE_EEviT1_,"ax",@progbits
	.sectioninfo	@"SHI_REGISTERS=26"
	.align	128
        .global         _ZN2at6native18elementwise_kernelILi128ELi4EZNS0_15gpu_kernel_implINS0_13BUnaryFunctorIN3c104HalfES5_S5_ZZZNS0_21heaviside_kernel_cudaERNS_18TensorIteratorBaseEENKUlvE_clEvENKUlvE6_clEvEUlS5_S5_E_EEEEvS7_RKT_EUliE_EEviT1_
        .type           _ZN2at6native18elementwise_kernelILi128ELi4EZNS0_15gpu_kernel_implINS0_13BUnaryFunctorIN3c104HalfES5_S5_ZZZNS0_21heaviside_kernel_cudaERNS_18TensorIteratorBaseEENKUlvE_clEvENKUlvE6_clEvEUlS5_S5_E_EEEEvS7_RKT_EUliE_EEviT1_,@function
        .size           _ZN2at6native18elementwise_kernelILi128ELi4EZNS0_15gpu_kernel_implINS0_13BUnaryFunctorIN3c104HalfES5_S5_ZZZNS0_21heaviside_kernel_cudaERNS_18TensorIteratorBaseEENKUlvE_clEvENKUlvE6_clEvEUlS5_S5_E_EEEEvS7_RKT_EUliE_EEviT1_,(.L_x_29875 - _ZN2at6native18elementwise_kernelILi128ELi4EZNS0_15gpu_kernel_implINS0_13BUnaryFunctorIN3c104HalfES5_S5_ZZZNS0_21heaviside_kernel_cudaERNS_18TensorIteratorBaseEENKUlvE_clEvENKUlvE6_clEvEUlS5_S5_E_EEEEvS7_RKT_EUliE_EEviT1_)
        .other          _ZN2at6native18elementwise_kernelILi128ELi4EZNS0_15gpu_kernel_implINS0_13BUnaryFunctorIN3c104HalfES5_S5_ZZZNS0_21heaviside_kernel_cudaERNS_18TensorIteratorBaseEENKUlvE_clEvENKUlvE6_clEvEUlS5_S5_E_EEEEvS7_RKT_EUliE_EEviT1_,@"STO_CUDA_ENTRY STV_DEFAULT"
_ZN2at6native18elementwise_kernelILi128ELi4EZNS0_15gpu_kernel_implINS0_13BUnaryFunctorIN3c104HalfES5_S5_ZZZNS0_21heaviside_kernel_cudaERNS_18TensorIteratorBaseEENKUlvE_clEvENKUlvE6_clEvEUlS5_S5_E_EEEEvS7_RKT_EUliE_EEviT1_:
.text._ZN2at6native18elementwise_kernelILi128ELi4EZNS0_15gpu_kernel_implINS0_13BUnaryFunctorIN3c104HalfES5_S5_ZZZNS0_21heaviside_kernel_cudaERNS_18TensorIteratorBaseEENKUlvE_clEvENKUlvE6_clEvEUlS5_S5_E_EEEEvS7_RKT_EUliE_EEviT1_:
        /* <DEDUP_REMOVED lines=236> */
.L_x_4807:
        /* <DEDUP_REMOVED lines=18> */
[----:B0-----:R-:W-:Y:S01]  /*0fe0*/  F2FP.PACK_AB R0, RZ, R0 ;  /* 0x00000000ff00723e */ /* 0x001fe200000000ff */
[----:B------:R-:W-:Y:S05]  /*0ff0*/  BRA `(.L_x_4813) ;  /* 0x00000e5000007947 */ /* 0x000fea0003800000 */
.L_x_4811:
[----:B------:R-:W2:Y:S02]  /*1000*/  LDG.E.U8 R2, [R2.64] ;  /* 0x0000002402027981 */ /* 0x000ea4000c1e1100 */
[----:B--2---:R-:W0:Y:S02]  /*1010*/  I2F.U16 R0, R2 ;  /* 0x0000000200007306 */ /* 0x004e240000101000 */
[----:B0-----:R-:W-:Y:S01]  /*1020*/  F2FP.PACK_AB R0, RZ, R0 ;  /* 0x00000000ff00723e */ /* 0x001fe200000000ff */
[----:B------:R-:W-:Y:S05]  /*1030*/  BRA `(.L_x_4813) ;  /* 0x00000e1000007947 */ /* 0x000fea0003800000 */
.L_x_4810:
        /* <DEDUP_REMOVED lines=8> */
[----:B0-----:R-:W-:Y:S01]  /*10c0*/  F2FP.PACK_AB R0, RZ, R0 ;  /* 0x00000000ff00723e */ /* 0x001fe200000000ff */
[----:B------:R-:W-:Y:S05]  /*10d0*/  BRA `(.L_x_4813) ;  /* 0x00000d7000007947 */ /* 0x000fea0003800000 */
.L_x_4815:
[----:B------:R-:W2:Y:S02]  /*10e0*/  LDG.E R2, [R2.64] ;  /* 0x0000002402027981 */ /* 0x000ea4000c1e1900 */
[----:B--2---:R-:W0:Y:S02]  /*10f0*/  I2F R0, R2 ;  /* 0x0000000200007306 */ /* 0x004e240000201400 */
[----:B0-----:R-:W-:Y:S01]  /*1100*/  F2FP.PACK_AB R0, RZ, R0 ;  /* 0x00000000ff00723e */ /* 0x001fe200000000ff */
[----:B------:R-:W-:Y:S05]  /*1110*/  BRA `(.L_x_4813) ;  /* 0x00000d3000007947 */ /* 0x000fea0003800000 */
.L_x_4814:
[----:B------:R-:W2:Y:S02]  /*1120*/  LDG.E.U16 R2, [R2.64] ;  /* 0x0000002402027981 */ /* 0x000ea4000c1e1500 */
[----:B--2---:R-:W0:Y:S02]  /*1130*/  I2F.S16 R0, R2 ;  /* 0x0000000200007306 */ /* 0x004e240000101400 */
[----:B0-----:R-:W-:Y:S01]  /*1140*/  F2FP.PACK_AB R0, RZ, R0 ;  /* 0x00000000ff00723e */ /* 0x001fe200000000ff */
[----:B------:R-:W-:Y:S05]  /*1150*/  BRA `(.L_x_4813) ;  /* 0x00000cf000007947 */ /* 0x000fea0003800000 */
.L_x_4809:
        /* <DEDUP_REMOVED lines=9> */
.L_x_4817:
[----:B------:R0:W5:Y:S01]  /*11f0*/  LDG.E.U16 R0, [R2.64] ;  /* 0x0000002402007981 */ /* 0x000162000c1e1500 */
[----:B------:R-:W-:Y:S05]  /*1200*/  BRA `(.L_x_4813) ;  /* 0x00000c4000007947 */ /* 0x000fea0003800000 */
.L_x_4816:
        /* <DEDUP_REMOVED lines=9> */
.L_x_4819:
[----:B------:R0:W5:Y:S01]  /*12a0*/  LDG.E.U16 R0, [R2.64] ;  /* 0x0000002402007981 */ /* 0x000162000c1e1500 */
[----:B------:R-:W-:Y:S05]  /*12b0*/  BRA `(.L_x_4813) ;  /* 0x00000b9000007947 */ /* 0x000fea0003800000 */
.L_x_4818:
[----:B------:R-:W2:Y:S02]  /*12c0*/  LDG.E.64 R2, [R2.64] ;  /* 0x0000002402027981 */ /* 0x000ea4000c1e1b00 */
[----:B--2---:R-:W0:Y:S01]  /*12d0*/  F2F.F32.F64 R0, R2 ;  /* 0x0000000200007310 */ /* 0x004e220000301000 */
[----:B------:R-:W0:-:S14]  /*12e0*/  DSETP.GEU.AND P0, PT, |R2|, c[0x2][0x0], PT ;  /* 0x008000000200762a */ /* 0x000e1c0003f0e200 */
[----:B0-----:R-:W-:-:S05]  /*12f0*/  @!P0 FMUL R0, R0, 1.175494350822287508e-38 ;  /* 0x0080000000008820 */ /* 0x001fca0000400000 */
[----:B------:R-:W-:Y:S01]  /*1300*/  F2FP.PACK_AB R0, RZ, R0 ;  /* 0x00000000ff00723e */ /* 0x000fe200000000ff */
[----:B------:R-:W-:Y:S05]  /*1310*/  BRA `(.L_x_4813) ;  /* 0x00000b3000007947 */ /* 0x000fea0003800000 */
.L_x_4808:
        /* <DEDUP_REMOVED lines=11> */
[----:B------:R-:W-:Y:S01]  /*13d0*/  F2FP.PACK_AB R0, RZ, R0 ;  /* 0x00000000ff00723e */ /* 0x000fe200000000ff */
[----:B------:R-:W-:Y:S05]  /*13e0*/  BRA `(.L_x_4813) ;  /* 0x00000a6000007947 */ /* 0x000fea0003800000 */
.L_x_4822:
[----:B------:R-:W2:Y:S02]  /*13f0*/  LDG.E.64 R2, [R2.64] ;  /* 0x0000002402027981 */ /* 0x000ea4000c1e1b00 */
[----:B--2---:R-:W0:Y:S01]  /*1400*/  F2F.F32.F64 R0, R2 ;  /* 0x0000000200007310 */ /* 0x004e220000301000 */
[----:B------:R-:W0:-:S14]  /*1410*/  DSETP.GEU.AND P0, PT, |R2|, c[0x2][0x0], PT ;  /* 0x008000000200762a */ /* 0x000e1c0003f0e200 */
[----:B0-----:R-:W-:-:S05]  /*1420*/  @!P0 FMUL R0, R0, 1.175494350822287508e-38 ;  /* 0x0080000000008820 */ /* 0x001fca0000400000 */
[----:B------:R-:W-:Y:S01]  /*1430*/  F2FP.PACK_AB R0, RZ, R0 ;  /* 0x00000000ff00723e */ /* 0x000fe200000000ff */
[----:B------:R-:W-:Y:S05]  /*1440*/  BRA `(.L_x_4813) ;  /* 0x00000a0000007947 */ /* 0x000fea0003800000 */
.L_x_4821:
        /* <DEDUP_REMOVED lines=28> */
.L_x_4824:
        /* <DEDUP_REMOVED lines=15> */
.L_x_4823:
[----:B------:R-:W2:Y:S02]  /*1700*/  LDG.E.U16 R0, [R2.64] ;  /* 0x0000002402007981 */ /* 0x000ea4000c1e1500 */
[----:B--2---:R-:W-:-:S04]  /*1710*/  PRMT R0, RZ, 0x5410, R0 ;  /* 0x00005410ff007816 */ /* 0x004fc80000000000 */
[----:B------:R-:W-:Y:S01]  /*1720*/  F2FP.PACK_AB R0, RZ, R0 ;  /* 0x00000000ff00723e */ /* 0x000fe200000000ff */
[----:B------:R-:W-:Y:S05]  /*1730*/  BRA `(.L_x_4813) ;  /* 0x0000071000007947 */ /* 0x000fea0003800000 */
.L_x_4820:
        /* <DEDUP_REMOVED lines=12> */
.L_x_4827:
        /* <DEDUP_REMOVED lines=21> */
.L_x_4831:
[----:B------:R-:W-:Y:S05]  /*1950*/  BSYNC B1 ;  /* 0x0000000000017941 */ /* 0x000fea0003800000 */
.L_x_4830:
[----:B------:R-:W-:Y:S01]  /*1960*/  LEA R3, R0, 0x3b800000, 0x17 ;  /* 0x3b80000000037811 */ /* 0x000fe200078eb8ff */
[----:B------:R-:W-:-:S05]  /*1970*/  IMAD.SHL.U32 R0, R2, 0x100000, RZ ;  /* 0x0010000002007824 */ /* 0x000fca00078e00ff */
[----:B------:R-:W-:Y:S02]  /*1980*/  LOP3.LUT R0, R3, R0, R4, 0xfe, !PT ;  /* 0x0000000003007212 */ /* 0x000fe400078efe04 */
.L_x_4829:
[----:B------:R-:W-:Y:S05]  /*1990*/  BSYNC B0 ;  /* 0x0000000000007941 */ /* 0x000fea0003800000 */
.L_x_4828:
[----:B------:R-:W-:Y:S01]  /*19a0*/  F2FP.PACK_AB R0, RZ, R0 ;  /* 0x00000000ff00723e */ /* 0x000fe200000000ff */
[----:B------:R-:W-:Y:S05]  /*19b0*/  BRA `(.L_x_4813) ;  /* 0x0000049000007947 */ /* 0x000fea0003800000 */
.L_x_4826:
        /* <DEDUP_REMOVED lines=21> */
.L_x_4835:
[----:B------:R-:W-:Y:S05]  /*1b10*/  BSYNC B1 ;  /* 0x0000000000017941 */ /* 0x000fea0003800000 */
.L_x_4834:
[----:B------:R-:W-:Y:S01]  /*1b20*/  LEA R3, R0, 0x37800000, 0x17 ;  /* 0x3780000000037811 */ /* 0x000fe200078eb8ff */
[----:B------:R-:W-:-:S05]  /*1b30*/  IMAD.SHL.U32 R0, R2, 0x200000, RZ ;  /* 0x0020000002007824 */ /* 0x000fca00078e00ff */
[----:B------:R-:W-:Y:S02]  /*1b40*/  LOP3.LUT R0, R3, R0, R4, 0xfe, !PT ;  /* 0x0000000003007212 */ /* 0x000fe400078efe04 */
.L_x_4833:
[----:B------:R-:W-:Y:S05]  /*1b50*/  BSYNC B0 ;  /* 0x0000000000007941 */ /* 0x000fea0003800000 */
.L_x_4832:
[----:B------:R-:W-:Y:S01]  /*1b60*/  F2FP.PACK_AB R0, RZ, R0 ;  /* 0x00000000ff00723e */ /* 0x000fe200000000ff */
[----:B------:R-:W-:Y:S05]  /*1b70*/  BRA `(.L_x_4813) ;  /* 0x000002d000007947 */ /* 0x000fea0003800000 */
.L_x_4825:
        /* <DEDUP_REMOVED lines=14> */
.L_x_4839:
[----:B------:R-:W-:Y:S05]  /*1c60*/  BSYNC B0 ;  /* 0x0000000000007941 */ /* 0x000fea0003800000 */
.L_x_4838:
[----:B------:R-:W-:Y:S01]  /*1c70*/  F2FP.PACK_AB R0, RZ, R0 ;  /* 0x00000000ff00723e */ /* 0x000fe200000000ff */
[----:B------:R-:W-:Y:S05]  /*1c80*/  BRA `(.L_x_4813) ;  /* 0x000001c000007947 */ /* 0x000fea0003800000 */
.L_x_4812:
        /* <DEDUP_REMOVED lines=21> */
.L_x_4837:
[----:B------:R-:W2:Y:S02]  /*1de0*/  LDG.E.64 R2, [R2.64] ;  /* 0x0000002402027981 */ /* 0x000ea4000c1e1b00 */
[----:B--2---:R-:W0:Y:S02]  /*1df0*/  I2F.U64 R0, R2 ;  /* 0x0000000200007312 */ /* 0x004e240000301000 */
[----:B0-----:R-:W-:Y:S01]  /*1e00*/  F2FP.PACK_AB R0, RZ, R0 ;  /* 0x00000000ff00723e */ /* 0x001fe200000000ff */
[----:B------:R-:W-:Y:S05]  /*1e10*/  BRA `(.L_x_4813) ;  /* 0x0000003000007947 */ /* 0x000fea0003800000 */
.L_x_4836:
[----:B------:R-:W2:Y:S02]  /*1e20*/  LDG.E R2, [R2.64] ;  /* 0x0000002402027981 */ /* 0x000ea4000c1e1900 */
[----:B--2---:R-:W0:Y:S02]  /*1e30*/  I2F.U32 R0, R2 ;  /* 0x0000000200007306 */ /* 0x004e240000201000 */
[----:B0-----:R-:W-:-:S06]  /*1e40*/  F2FP.PACK_AB R0, RZ, R0 ;  /* 0x00000000ff00723e */ /* 0x001fcc00000000ff */
.L_x_4813:
[----:B------:R-:W1:Y:S01]  /*1e50*/  LDC.U8 R4, c[0x0][0x374] ;  /* 0x0000dd00ff047b82 */ /* 0x000e620000000000 */
[----:B-----5:R-:W-:Y:S01]  /*1e60*/  HADD2.F32 R0, -RZ, R0.H0_H0 ;  /* 0x20000000ff007230 */ /* 0x020fe20000004100 */
[----:B------:R-:W-:-:S02]  /*1e70*/  ULDC.U16 UR4, c[0x0][0x372] ;  /* 0x0000dc8000047ab9 */ /* 0x000fc40000000400 */
[----:B0-----:R-:W-:Y:S02]  /*1e80*/  IMAD.U32 R3, RZ, RZ, UR4 ;  /* 0x00000004ff037e24 */ /* 0x001fe4000f8e00ff */
[----:B------:R-:W-:-:S13]  /*1e90*/  FSETP.NEU.FTZ.AND P0, PT, R0, RZ, PT ;  /* 0x000000ff0000720b */ /* 0x000fda0003f1d000 */
[----:B------:R-:W-:-:S04]  /*1ea0*/  @P0 FSET.BF.GT.FTZ.AND R0, R0, RZ, PT ;  /* 0x000000ff0000020a */ /* 0x000fc80003814000 */
[----:B------:R-:W-:Y:S02]  /*1eb0*/  @P0 F2FP.PACK_AB R0, RZ, R0 ;  /* 0x00000000ff00023e */ /* 0x000fe400000000ff */
        /* <DEDUP_REMOVED lines=16> */
.L_x_4843:
[----:B------:R-:W-:-:S06]  /*1fc0*/  HADD2.F32 R3, -RZ, R3.H0_H0 ;  /* 0x20000003ff037230 */ /* 0x000fcc0000004100 */
[----:B------:R-:W0:Y:S02]  /*1fd0*/  F2I.S64.TRUNC R2, R3 ;  /* 0x0000000300027311 */ /* 0x000e24000020d900 */
[----:B0-----:R0:W-:Y:S01]  /*1fe0*/  STG.E.U8 [R16.64], R2 ;  /* 0x0000000210007986 */ /* 0x0011e2000c101124 */
[----:B------:R-:W-:Y:S05]  /*1ff0*/  BRA `(.L_x_4845) ;  /* 0x00000e4000007947 */ /* 0x000fea0003800000 */
.L_x_4842:
        /* <DEDUP_REMOVED lines=10> */
.L_x_4847:
[----:B------:R-:W-:-:S06]  /*20a0*/  HADD2.F32 R3, -RZ, R3.H0_H0 ;  /* 0x20000003ff037230 */ /* 0x000fcc0000004100 */
[----:B------:R-:W0:Y:S02]  /*20b0*/  F2I.FTZ.TRUNC.NTZ R3, R3 ;  /* 0x0000000300037305 */ /* 0x000e24000021f100 */
[----:B0-----:R0:W-:Y:S01]  /*20c0*/  STG.E [R16.64], R3 ;  /* 0x0000000310007986 */ /* 0x0011e2000c101924 */
[----:B------:R-:W-:Y:S05]  /*20d0*/  BRA `(.L_x_4845) ;  /* 0x00000d6000007947 */ /* 0x000fea0003800000 */
.L_x_4846:
[----:B------:R-:W-:-:S06]  /*20e0*/  HADD2.F32 R3, -RZ, R3.H0_H0 ;  /* 0x20000003ff037230 */ /* 0x000fcc0000004100 */
[----:B------:R-:W0:Y:S02]  /*20f0*/  F2I.FTZ.TRUNC.NTZ R3, R3 ;  /* 0x0000000300037305 */ /* 0x000e24000021f100 */
[----:B0-----:R0:W-:Y:S01]  /*2100*/  STG.E.U16 [R16.64], R3 ;  /* 0x0000000310007986 */ /* 0x0011e2000c101524 */
[----:B------:R-:W-:Y:S05]  /*2110*/  BRA `(.L_x_4845) ;  /* 0x00000d2000007947 */ /* 0x000fea0003800000 */
.L_x_4841:
        /* <DEDUP_REMOVED lines=9> */
.L_x_4849:
[----:B------:R0:W-:Y:S01]  /*21b0*/  STG.E.U16 [R16.64], R3 ;  /* 0x0000000310007986 */ /* 0x0001e2000c101524 */
[----:B------:R-:W-:Y:S05]  /*21c0*/  BRA `(.L_x_4845) ;  /* 0x00000c7000007947 */ /* 0x000fea0003800000 */
.L_x_4848:
        /* <DEDUP_REMOVED lines=10> */
.L_x_4851:
[----:B------:R-:W-:-:S05]  /*2270*/  HADD2.F32 R0, -RZ, R3.H0_H0 ;  /* 0x20000003ff007230 */ /* 0x000fca0000004100 */
[----:B------:R-:W-:-:S04]  /*2280*/  F2FP.PACK_AB R0, RZ, R0 ;  /* 0x00000000ff00723e */ /* 0x000fc800000000ff */
[----:B------:R-:W-:-:S05]  /*2290*/  PRMT R0, R0, 0x5410, RZ ;  /* 0x0000541000007816 */ /* 0x000fca00000000ff */
[----:B------:R0:W-:Y:S01]  /*22a0*/  STG.E [R16.64], R0 ;  /* 0x0000000010007986 */ /* 0x0001e2000c101924 */
[----:B------:R-:W-:Y:S05]  /*22b0*/  BRA `(.L_x_4845) ;  /* 0x00000b8000007947 */ /* 0x000fea0003800000 */
.L_x_4850:
[----:B------:R-:W-:-:S05]  /*22c0*/  HADD2.F32 R2, -RZ, R3.H0_H0 ;  /* 0x20000003ff027230 */ /* 0x000fca0000004100 */
[----:B------:R-:W-:-:S06]  /*22d0*/  FMUL.FTZ R2, R2, 1 ;  /* 0x3f80000002027820 */ /* 0x000fcc0000410000 */
[----:B------:R-:W0:Y:S02]  /*22e0*/  F2F.F64.F32 R2, R2 ;  /* 0x0000000200027310 */ /* 0x000e240000201800 */
[----:B0-----:R0:W-:Y:S01]  /*22f0*/  STG.E.64 [R16.64], R2 ;  /* 0x0000000210007986 */ /* 0x0011e2000c101b24 */
[----:B------:R-:W-:Y:S05]  /*2300*/  BRA `(.L_x_4845) ;  /* 0x00000b3000007947 */ /* 0x000fea0003800000 */
.L_x_4840:
        /* <DEDUP_REMOVED lines=13> */
.L_x_4854:
[----:B------:R-:W-:Y:S01]  /*23e0*/  HADD2.F32 R3, -RZ, R3.H0_H0 ;  /* 0x20000003ff037230 */ /* 0x000fe20000004100 */
[----:B------:R-:W-:-:S04]  /*23f0*/  CS2R R6, SRZ ;  /* 0x0000000000067805 */ /* 0x000fc8000001ff00 */
[----:B------:R-:W-:-:S04]  /*2400*/  FMUL.FTZ R3, R3, 1 ;  /* 0x3f80000003037820 */ /* 0x000fc80000410000 */
[----:B------:R-:W0:Y:S02]  /*2410*/  F2F.F64.F32 R4, R3 ;  /* 0x0000000300047310 */ /* 0x000e240000201800 */
[----:B0-----:R0:W-:Y:S01]  /*2420*/  STG.E.128 [R16.64], R4 ;  /* 0x0000000410007986 */ /* 0x0011e2000c101d24 */
[----:B------:R-:W-:Y:S05]  /*2430*/  BRA `(.L_x_4845) ;  /* 0x00000a0000007947 */ /* 0x000fea0003800000 */
.L_x_4853:
        /* <DEDUP_REMOVED lines=21> */
.L_x_4858:
[----:B------:R-:W-:Y:S05]  /*2590*/  BSYNC B0 ;  /* 0x0000000000007941 */ /* 0x000fea0003800000 */
.L_x_4857:
[----:B------:R-:W-:-:S05]  /*25a0*/  LOP3.LUT R3, R0, R3, RZ, 0xfc, !PT ;  /* 0x0000000300037212 */ /* 0x000fca00078efcff */
[----:B------:R0:W-:Y:S01]  /*25b0*/  STG.E.U8 [R16.64], R3 ;  /* 0x0000000310007986 */ /* 0x0001e2000c101124 */
[----:B------:R-:W-:Y:S05]  /*25c0*/  BRA `(.L_x_4845) ;  /* 0x0000087000007947 */ /* 0x000fea0003800000 */
.L_x_4856:
        /* <DEDUP_REMOVED lines=13> */
.L_x_4860:
[----:B------:R-:W-:Y:S01]  /*26a0*/  IMAD.MOV.U32 R0, RZ, RZ, 0x7f ;  /* 0x0000007fff007424 */ /* 0x000fe200078e00ff */
[----:B------:R-:W-:-:S04]  /*26b0*/  ISETP.GT.U32.AND P0, PT, R2, 0x7f800000, PT ;  /* 0x7f8000000200780c */ /* 0x000fc80003f04070 */
[----:B------:R-:W-:-:S04]  /*26c0*/  SEL R0, R0, 0x7c, P0 ;  /* 0x0000007c00007807 */ /* 0x000fc80000000000 */
.L_x_4861:
[----:B------:R-:W-:Y:S05]  /*26d0*/  BSYNC B0 ;  /* 0x0000000000007941 */ /* 0x000fea0003800000 */
.L_x_4859:
[----:B------:R-:W-:-:S04]  /*26e0*/  LOP3.LUT R2, R3, 0x80000000, RZ, 0xc0, !PT ;  /* 0x8000000003027812 */ /* 0x000fc800078ec0ff */
[----:B------:R-:W-:-:S04]  /*26f0*/  SHF.R.U32.HI R3, RZ, 0x18, R2 ;  /* 0x00000018ff037819 */ /* 0x000fc80000011602 */
[----:B------:R-:W-:-:S05]  /*2700*/  LOP3.LUT R3, R0, R3, RZ, 0xfc, !PT ;  /* 0x0000000300037212 */ /* 0x000fca00078efcff */
[----:B------:R0:W-:Y:S01]  /*2710*/  STG.E.U8 [R16.64], R3 ;  /* 0x0000000310007986 */ /* 0x0001e2000c101124 */
[----:B------:R-:W-:Y:S05]  /*2720*/  BRA `(.L_x_4845) ;  /* 0x0000071000007947 */ /* 0x000fea0003800000 */
.L_x_4855:
[----:B------:R-:W-:-:S05]  /*2730*/  HADD2.F32 R0, -RZ, R3.H0_H0 ;  /* 0x20000003ff007230 */ /* 0x000fca0000004100 */
[----:B------:R-:W-:-:S05]  /*2740*/  F2FP.BF16.PACK_AB R0, RZ, R0 ;  /* 0x00000000ff00723e */ /* 0x000fca00000010ff */
[----:B------:R0:W-:Y:S01]  /*2750*/  STG.E.U16 [R16.64], R0 ;  /* 0x0000000010007986 */ /* 0x0001e2000c101524 */
[----:B------:R-:W-:Y:S05]  /*2760*/  BRA `(.L_x_4845) ;  /* 0x000006d000007947 */ /* 0x000fea0003800000 */
.L_x_4852:
        /* <DEDUP_REMOVED lines=12> */
.L_x_4864:
        /* <DEDUP_REMOVED lines=17> */
.L_x_4867:
[----:B------:R-:W-:-:S04]  /*2940*/  LOP3.LUT R2, R3, 0x80000000, RZ, 0xc0, !PT ;  /* 0x8000000003027812 */ /* 0x000fc800078ec0ff */
[----:B------:R-:W-:-:S04]  /*2950*/  SHF.R.U32.HI R3, RZ, 0x18, R2 ;  /* 0x00000018ff037819 */ /* 0x000fc80000011602 */
[----:B------:R-:W-:-:S04]  /*2960*/  LOP3.LUT R0, R0, R3, RZ, 0xfc, !PT ;  /* 0x0000000300007212 */ /* 0x000fc800078efcff */
[----:B------:R-:W-:Y:S02]  /*2970*/  PRMT R8, R0, 0x7610, R8 ;  /* 0x0000761000087816 */ /* 0x000fe40000000008 */
.L_x_4866:
[----:B------:R-:W-:Y:S05]  /*2980*/  BSYNC B0 ;  /* 0x0000000000007941 */ /* 0x000fea0003800000 */
.L_x_4865:
[----:B------:R0:W-:Y:S01]  /*2990*/  STG.E.U8 [R16.64], R8 ;  /* 0x0000000810007986 */ /* 0x0001e2000c101124 */
[----:B------:R-:W-:Y:S05]  /*29a0*/  BRA `(.L_x_4845) ;  /* 0x0000049000007947 */ /* 0x000fea0003800000 */
.L_x_4863:
        /* <DEDUP_REMOVED lines=17> */
.L_x_4870:
[----:B------:R-:W-:-:S04]  /*2ac0*/  LOP3.LUT R2, R3, 0x80000000, RZ, 0xc0, !PT ;  /* 0x8000000003027812 */ /* 0x000fc800078ec0ff */
[----:B------:R-:W-:-:S04]  /*2ad0*/  SHF.R.U32.HI R3, RZ, 0x18, R2 ;  /* 0x00000018ff037819 */ /* 0x000fc80000011602 */
[----:B------:R-:W-:-:S04]  /*2ae0*/  LOP3.LUT R0, R0, R3, RZ, 0xfc, !PT ;  /* 0x0000000300007212 */ /* 0x000fc800078efcff */
[----:B------:R-:W-:Y:S02]  /*2af0*/  PRMT R8, R0, 0x7610, R8 ;  /* 0x0000761000087816 */ /* 0x000fe40000000008 */
.L_x_4869:
[----:B------:R-:W-:Y:S05]  /*2b00*/  BSYNC B0 ;  /* 0x0000000000007941 */ /* 0x000fea0003800000 */
.L_x_4868:
[----:B------:R0:W-:Y:S01]  /*2b10*/  STG.E.U8 [R16.64], R8 ;  /* 0x0000000810007986 */ /* 0x0001e2000c101124 */
[----:B------:R-:W-:Y:S05]  /*2b20*/  BRA `(.L_x_4845) ;  /* 0x0000031000007947 */ /* 0x000fea0003800000 */
.L_x_4862:
        /* <DEDUP_REMOVED lines=22> */
.L_x_4844:
        /* <DEDUP_REMOVED lines=20> */
.L_x_4872:
[----:B------:R-:W-:-:S06]  /*2dd0*/  HADD2.F32 R3, -RZ, R3.H0_H0 ;  /* 0x20000003ff037230 */ /* 0x000fcc0000004100 */
[----:B------:R-:W0:Y:S02]  /*2de0*/  F2I.U64.TRUNC R2, R3 ;  /* 0x0000000300027311 */ /* 0x000e24000020d800 */
[----:B0-----:R0:W-:Y:S01]  /*2df0*/  STG.E.64 [R16.64], R2 ;  /* 0x0000000210007986 */ /* 0x0011e2000c101b24 */
[----:B------:R-:W-:Y:S05]  /*2e00*/  BRA `(.L_x_4845) ;  /* 0x0000003000007947 */ /* 0x000fea0003800000 */
.L_x_4871:
[----:B------:R-:W-:-:S06]  /*2e10*/  HADD2.F32 R3, -RZ, R3.H0_H0 ;  /* 0x20000003ff037230 */ /* 0x000fcc0000004100 */
[----:B------:R-:W0:Y:S02]  /*2e20*/  F2I.FTZ.U32.TRUNC.NTZ R3, R3 ;  /* 0x0000000300037305 */ /* 0x000e24000021f000 */
[----:B0-----:R0:W-:Y:S02]  /*2e30*/  STG.E [R16.64], R3 ;  /* 0x0000000310007986 */ /* 0x0011e4000c101924 */
.L_x_4845:
[----:B------:R-:W-:-:S05]  /*2e40*/  IMAD R18, R18, 0x200, R23 ;  /* 0x0000020012127824 */ /* 0x000fca00078e0217 */
[----:B------:R-:W-:Y:S02]  /*2e50*/  IADD3 R19, R18, 0x80, RZ ;  /* 0x0000008012137810 */ /* 0x000fe40007ffe0ff */
.L_x_4806:
[----:B------:R-:W-:Y:S05]  /*2e60*/  BSYNC B6 ;  /* 0x0000000000067941 */ /* 0x000fea0003800000 */
.L_x_4805:
        /* <DEDUP_REMOVED lines=231> */
.L_x_4875:
        /* <DEDUP_REMOVED lines=20> */
.L_x_4879:
[----:B------:R-:W2:Y:S02]  /*3e20*/  LDG.E.U8 R2, [R2.64] ;  /* 0x0000002402027981 */ /* 0x000ea4000c1e1100 */
[----:B--2---:R-:W0:Y:S02]  /*3e30*/  I2F.U16 R0, R2 ;  /* 0x0000000200007306 */ /* 0x004e240000101000 */
[----:B0-----:R-:W-:Y:S01]  /*3e40*/  F2FP.PACK_AB R0, RZ, R0 ;  /* 0x00000000ff00723e */ /* 0x001fe200000000ff */
[----:B------:R-:W-:Y:S05]  /*3e50*/  BRA `(.L_x_4881) ;  /* 0x00000e1000007947 */ /* 0x000fea0003800000 */
.L_x_4878:
        /* <DEDUP_REMOVED lines=10> */
.L_x_4883:
[----:B------:R-:W2:Y:S02]  /*3f00*/  LDG.E R2, [R2.64] ;  /* 0x0000002402027981 */ /* 0x000ea4000c1e1900 */
[----:B--2---:R-:W0:Y:S02]  /*3f10*/  I2F R0, R2 ;  /* 0x0000000200007306 */ /* 0x004e240000201400 */
[----:B0-----:R-:W-:Y:S01]  /*3f20*/  F2FP.PACK_AB R0, RZ, R0 ;  /* 0x00000000ff00723e */ /* 0x001fe200000000ff */
[----:B------:R-:W-:Y:S05]  /*3f30*/  BRA `(.L_x_4881) ;  /* 0x00000d3000007947 */ /* 0x000fea0003800000 */
.L_x_4882:
[----:B------:R-:W2:Y:S02]  /*3f40*/  LDG.E.U16 R2, [R2.64] ;  /* 0x0000002402027981 */ /* 0x000ea4000c1e1500 */
[----:B--2---:R-:W0:Y:S02]  /*3f50*/  I2F.S16 R0, R2 ;  /* 0x0000000200007306 */ /* 0x004e240000101400 */
[----:B0-----:R-:W-:Y:S01]  /*3f60*/  F2FP.PACK_AB R0, RZ, R0 ;  /* 0x00000000ff00723e */ /* 0x001fe200000000ff */
[----:B------:R-:W-:Y:S05]  /*3f70*/  BRA `(.L_x_4881) ;  /* 0x00000cf000007947 */ /* 0x000fea0003800000 */
.L_x_4877:
        /* <DEDUP_REMOVED lines=9> */
.L_x_4885:
[----:B------:R0:W5:Y:S01]  /*4010*/  LDG.E.U16 R0, [R2.64] ;  /* 0x0000002402007981 */ /* 0x000162000c1e1500 */
[----:B------:R-:W-:Y:S05]  /*4020*/  BRA `(.L_x_4881) ;  /* 0x00000c4000007947 */ /* 0x000fea0003800000 */
.L_x_4884:
        /* <DEDUP_REMOVED lines=9> */
.L_x_4887:
[----:B------:R0:W5:Y:S01]  /*40c0*/  LDG.E.U16 R0, [R2.64] ;  /* 0x0000002402007981 */ /* 0x000162000c1e1500 */
[----:B------:R-:W-:Y:S05]  /*40d0*/  BRA `(.L_x_4881) ;  /* 0x00000b9000007947 */ /* 0x000fea0003800000 */
.L_x_4886:
[----:B------:R-:W2:Y:S02]  /*40e0*/  LDG.E.64 R2, [R2.64] ;  /* 0x0000002402027981 */ /* 0x000ea4000c1e1b00 */
[----:B--2---:R-:W0:Y:S01]  /*40f0*/  F2F.F32.F64 R0, R2 ;  /* 0x0000000200007310 */ /* 0x004e220000301000 */
[----:B------:R-:W0:-:S14]  /*4100*/  DSETP.GEU.AND P0, PT, |R2|, c[0x2][0x0], PT ;  /* 0x008000000200762a */ /* 0x000e1c0003f0e200 */
[----:B0-----:R-:W-:-:S05]  /*4110*/  @!P0 FMUL R0, R0, 1.175494350822287508e-38 ;  /* 0x0080000000008820 */ /* 0x001fca0000400000 */
[----:B------:R-:W-:Y:S01]  /*4120*/  F2FP.PACK_AB R0, RZ, R0 ;  /* 0x00000000ff00723e */ /* 0x000fe200000000ff */
[----:B------:R-:W-:Y:S05]  /*4130*/  BRA `(.L_x_4881) ;  /* 0x00000b3000007947 */ /* 0x000fea0003800000 */
.L_x_4876:
        /* <DEDUP_REMOVED lines=13> */
.L_x_4890:
[----:B------:R-:W2:Y:S02]  /*4210*/  LDG.E.64 R2, [R2.64] ;  /* 0x0000002402027981 */ /* 0x000ea4000c1e1b00 */
[----:B--2---:R-:W0:Y:S01]  /*4220*/  F2F.F32.F64 R0, R2 ;  /* 0x0000000200007310 */ /* 0x004e220000301000 */
[----:B------:R-:W0:-:S14]  /*4230*/  DSETP.GEU.AND P0, PT, |R2|, c[0x2][0x0], PT ;  /* 0x008000000200762a */ /* 0x000e1c0003f0e200 */
[----:B0-----:R-:W-:-:S05]  /*4240*/  @!P0 FMUL R0, R0, 1.175494350822287508e-38 ;  /* 0x0080000000008820 */ /* 0x001fca0000400000 */
[----:B------:R-:W-:Y:S01]  /*4250*/  F2FP.PACK_AB R0, RZ, R0 ;  /* 0x00000000ff00723e */ /* 0x000fe200000000ff */
[----:B------:R-:W-:Y:S05]  /*4260*/  BRA `(.L_x_4881) ;  /* 0x00000a0000007947 */ /* 0x000fea0003800000 */
.L_x_4889:
        /* <DEDUP_REMOVED lines=28> */
.L_x_4892:
        /* <DEDUP_REMOVED lines=15> */
.L_x_4891:
[----:B------:R-:W2:Y:S02]  /*4520*/  LDG.E.U16 R0, [R2.64] ;  /* 0x0000002402007981 */ /* 0x000ea4000c1e1500 */
[----:B--2---:R-:W-:-:S04]  /*4530*/  PRMT R0, RZ, 0x5410, R0 ;  /* 0x00005410ff007816 */ /* 0x004fc80000000000 */
[----:B------:R-:W-:Y:S01]  /*4540*/  F2FP.PACK_AB R0, RZ, R0 ;  /* 0x00000000ff00723e */ /* 0x000fe200000000ff */
[----:B------:R-:W-:Y:S05]  /*4550*/  BRA `(.L_x_4881) ;  /* 0x0000071000007947 */ /* 0x000fea0003800000 */
.L_x_4888:
        /* <DEDUP_REMOVED lines=12> */
.L_x_4895:
        /* <DEDUP_REMOVED lines=21> */
.L_x_4899:
[----:B------:R-:W-:Y:S05]  /*4770*/  BSYNC B1 ;  /* 0x0000000000017941 */ /* 0x000fea0003800000 */
.L_x_4898:
[----:B------:R-:W-:Y:S01]  /*4780*/  LEA R3, R0, 0x3b800000, 0x17 ;  /* 0x3b80000000037811 */ /* 0x000fe200078eb8ff */
[----:B------:R-:W-:-:S05]  /*4790*/  IMAD.SHL.U32 R0, R2, 0x100000, RZ ;  /* 0x0010000002007824 */ /* 0x000fca00078e00ff */
[----:B------:R-:W-:Y:S02]  /*47a0*/  LOP3.LUT R0, R3, R0, R4, 0xfe, !PT ;  /* 0x0000000003007212 */ /* 0x000fe400078efe04 */
.L_x_4897:
[----:B------:R-:W-:Y:S05]  /*47b0*/  BSYNC B0 ;  /* 0x0000000000007941 */ /* 0x000fea0003800000 */
.L_x_4896:
[----:B------:R-:W-:Y:S01]  /*47c0*/  F2FP.PACK_AB R0, RZ, R0 ;  /* 0x00000000ff00723e */ /* 0x000fe200000000ff */
[----:B------:R-:W-:Y:S05]  /*47d0*/  BRA `(.L_x_4881) ;  /* 0x0000049000007947 */ /* 0x000fea0003800000 */
.L_x_4894:
        /* <DEDUP_REMOVED lines=21> */
.L_x_4903:
[----:B------:R-:W-:Y:S05]  /*4930*/  BSYNC B1 ;  /* 0x0000000000017941 */ /* 0x000fea0003800000 */
.L_x_4902:
[----:B------:R-:W-:Y:S01]  /*4940*/  LEA R3, R0, 0x37800000, 0x17 ;  /* 0x3780000000037811 */ /* 0x000fe200078eb8ff */
[----:B------:R-:W-:-:S05]  /*4950*/  IMAD.SHL.U32 R0, R2, 0x200000, RZ ;  /* 0x0020000002007824 */ /* 0x000fca00078e00ff */
[----:B------:R-:W-:Y:S02]  /*4960*/  LOP3.LUT R0, R3, R0, R4, 0xfe, !PT ;  /* 0x0000000003007212 */ /* 0x000fe400078efe04 */
.L_x_4901:
[----:B------:R-:W-:Y:S05]  /*4970*/  BSYNC B0 ;  /* 0x0000000000007941 */ /* 0x000fea0003800000 */
.L_x_4900:
[----:B------:R-:W-:Y:S01]  /*4980*/  F2FP.PACK_AB R0, RZ, R0 ;  /* 0x00000000ff00723e */ /* 0x000fe200000000ff */
[----:B------:R-:W-:Y:S05]  /*4990*/  BRA `(.L_x_4881) ;  /* 0x000002d000007947 */ /* 0x000fea0003800000 */
.L_x_4893:
        /* <DEDUP_REMOVED lines=14> */
.L_x_4907:
[----:B------:R-:W-:Y:S05]  /*4a80*/  BSYNC B0 ;  /* 0x0000000000007941 */ /* 0x000fea0003800000 */
.L_x_4906:
[----:B------:R-:W-:Y:S01]  /*4a90*/  F2FP.PACK_AB R0, RZ, R0 ;  /* 0x00000000ff00723e */ /* 0x000fe200000000ff */
[----:B------:R-:W-:Y:S05]  /*4aa0*/  BRA `(.L_x_4881) ;  /* 0x000001c000007947 */ /* 0x000fea0003800000 */
.L_x_4880:
        /* <DEDUP_REMOVED lines=21> */
.L_x_4905:
[----:B------:R-:W2:Y:S02]  /*4c00*/  LDG.E.64 R2, [R2.64] ;  /* 0x0000002402027981 */ /* 0x000ea4000c1e1b00 */
[----:B--2---:R-:W0:Y:S02]  /*4c10*/  I2F.U64 R0, R2 ;  /* 0x0000000200007312 */ /* 0x004e240000301000 */
[----:B0-----:R-:W-:Y:S01]  /*4c20*/  F2FP.PACK_AB R0, RZ, R0 ;  /* 0x00000000ff00723e */ /* 0x001fe200000000ff */
[----:B------:R-:W-:Y:S05]  /*4c30*/  BRA `(.L_x_4881) ;  /* 0x0000003000007947 */ /* 0x000fea0003800000 */
.L_x_4904:
[----:B------:R-:W2:Y:S02]  /*4c40*/  LDG.E R2, [R2.64] ;  /* 0x0000002402027981 */ /* 0x000ea4000c1e1900 */
[----:B--2---:R-:W0:Y:S02]  /*4c50*/  I2F.U32 R0, R2 ;  /* 0x0000000200007306 */ /* 0x004e240000201000 */
[----:B0-----:R-:W-:-:S06]  /*4c60*/  F2FP.PACK_AB R0, RZ, R0 ;  /* 0x00000000ff00723e */ /* 0x001fcc00000000ff */
.L_x_4881:
        /* <DEDUP_REMOVED lines=23> */
.L_x_4911:
[----:B------:R-:W-:-:S06]  /*4de0*/  HADD2.F32 R3, -RZ, R3.H0_H0 ;  /* 0x20000003ff037230 */ /* 0x000fcc0000004100 */
[----:B------:R-:W0:Y:S02]  /*4df0*/  F2I.S64.TRUNC R2, R3 ;  /* 0x0000000300027311 */ /* 0x000e24000020d900 */
[----:B0-----:R0:W-:Y:S01]  /*4e00*/  STG.E.U8 [R16.64], R2 ;  /* 0x0000000210007986 */ /* 0x0011e2000c101124 */
[----:B------:R-:W-:Y:S05]  /*4e10*/  BRA `(.L_x_4913) ;  /* 0x00000e4000007947 */ /* 0x000fea0003800000 */
.L_x_4910:
        /* <DEDUP_REMOVED lines=10> */
.L_x_4915:
[----:B------:R-:W-:-:S06]  /*4ec0*/  HADD2.F32 R3, -RZ, R3.H0_H0 ;  /* 0x20000003ff037230 */ /* 0x000fcc0000004100 */
[----:B------:R-:W0:Y:S02]  /*4ed0*/  F2I.FTZ.TRUNC.NTZ R3, R3 ;  /* 0x0000000300037305 */ /* 0x000e24000021f100 */
[----:B0-----:R0:W-:Y:S01]  /*4ee0*/  STG.E [R16.64], R3 ;  /* 0x0000000310007986 */ /* 0x0011e2000c101924 */
[----:B------:R-:W-:Y:S05]  /*4ef0*/  BRA `(.L_x_4913) ;  /* 0x00000d6000007947 */ /* 0x000fea0003800000 */
.L_x_4914:
[----:B------:R-:W-:-:S06]  /*4f00*/  HADD2.F32 R3, -RZ, R3.H0_H0 ;  /* 0x20000003ff037230 */ /* 0x000fcc0000004100 */
[----:B------:R-:W0:Y:S02]  /*4f10*/  F2I.FTZ.TRUNC.NTZ R3, R3 ;  /* 0x0000000300037305 */ /* 0x000e24000021f100 */
[----:B0-----:R0:W-:Y:S01]  /*4f20*/  STG.E.U16 [R16.64], R3 ;  /* 0x0000000310007986 */ /* 0x0011e2000c101524 */
[----:B------:R-:W-:Y:S05]  /*4f30*/  BRA `(.L_x_4913) ;  /* 0x00000d2000007947 */ /* 0x000fea0003800000 */
.L_x_4909:
        /* <DEDUP_REMOVED lines=9> */
.L_x_4917:
[----:B------:R0:W-:Y:S01]  /*4fd0*/  STG.E.U16 [R16.64], R3 ;  /* 0x0000000310007986 */ /* 0x0001e2000c101524 */
[----:B------:R-:W-:Y:S05]  /*4fe0*/  BRA `(.L_x_4913) ;  /* 0x00000c7000007947 */ /* 0x000fea0003800000 */
.L_x_4916:
        /* <DEDUP_REMOVED lines=10> */
.L_x_4919:
[----:B------:R-:W-:-:S05]  /*5090*/  HADD2.F32 R0, -RZ, R3.H0_H0 ;  /* 0x20000003ff007230 */ /* 0x000fca0000004100 */
[----:B------:R-:W-:-:S04]  /*50a0*/  F2FP.PACK_AB R0, RZ, R0 ;  /* 0x00000000ff00723e */ /* 0x000fc800000000ff */
[----:B------:R-:W-:-:S05]  /*50b0*/  PRMT R0, R0, 0x5410, RZ ;  /* 0x0000541000007816 */ /* 0x000fca00000000ff */
[----:B------:R0:W-:Y:S01]  /*50c0*/  STG.E [R16.64], R0 ;  /* 0x0000000010007986 */ /* 0x0001e2000c101924 */
[----:B------:R-:W-:Y:S05]  /*50d0*/  BRA `(.L_x_4913) ;  /* 0x00000b8000007947 */ /* 0x000fea0003800000 */
.L_x_4918:
[----:B------:R-:W-:-:S05]  /*50e0*/  HADD2.F32 R2, -RZ, R3.H0_H0 ;  /* 0x20000003ff027230 */ /* 0x000fca0000004100 */
[----:B------:R-:W-:-:S06]  /*50f0*/  FMUL.FTZ R2, R2, 1 ;  /* 0x3f80000002027820 */ /* 0x000fcc0000410000 */
[----:B------:R-:W0:Y:S02]  /*5100*/  F2F.F64.F32 R2, R2 ;  /* 0x0000000200027310 */ /* 0x000e240000201800 */
[----:B0-----:R0:W-:Y:S01]  /*5110*/  STG.E.64 [R16.64], R2 ;  /* 0x0000000210007986 */ /* 0x0011e2000c101b24 */
[----:B------:R-:W-:Y:S05]  /*5120*/  BRA `(.L_x_4913) ;  /* 0x00000b3000007947 */ /* 0x000fea0003800000 */
.L_x_4908:
        /* <DEDUP_REMOVED lines=13> */
.L_x_4922:
[----:B------:R-:W-:Y:S01]  /*5200*/  HADD2.F32 R3, -RZ, R3.H0_H0 ;  /* 0x20000003ff037230 */ /* 0x000fe20000004100 */
[----:B------:R-:W-:-:S04]  /*5210*/  CS2R R6, SRZ ;  /* 0x0000000000067805 */ /* 0x000fc8000001ff00 */
[----:B------:R-:W-:-:S04]  /*5220*/  FMUL.FTZ R3, R3, 1 ;  /* 0x3f80000003037820 */ /* 0x000fc80000410000 */
[----:B------:R-:W0:Y:S02]  /*5230*/  F2F.F64.F32 R4, R3 ;  /* 0x0000000300047310 */ /* 0x000e240000201800 */
[----:B0-----:R0:W-:Y:S01]  /*5240*/  STG.E.128 [R16.64], R4 ;  /* 0x0000000410007986 */ /* 0x0011e2000c101d24 */
[----:B------:R-:W-:Y:S05]  /*5250*/  BRA `(.L_x_4913) ;  /* 0x00000a0000007947 */ /* 0x000fea0003800000 */
.L_x_4921:
        /* <DEDUP_REMOVED lines=21> */
.L_x_4926:
[----:B------:R-:W-:Y:S05]  /*53b0*/  BSYNC B0 ;  /* 0x0000000000007941 */ /* 0x000fea0003800000 */
.L_x_4925:
[----:B------:R-:W-:-:S05]  /*53c0*/  LOP3.LUT R3, R0, R3, RZ, 0xfc, !PT ;  /* 0x0000000300037212 */ /* 0x000fca00078efcff */
[----:B------:R0:W-:Y:S01]  /*53d0*/  STG.E.U8 [R16.64], R3 ;  /* 0x0000000310007986 */ /* 0x0001e2000c101124 */
[----:B------:R-:W-:Y:S05]  /*53e0*/  BRA `(.L_x_4913) ;  /* 0x0000087000007947 */ /* 0x000fea0003800000 */
.L_x_4924:
        /* <DEDUP_REMOVED lines=13> */
.L_x_4928:
[----:B------:R-:W-:Y:S01]  /*54c0*/  IMAD.MOV.U32 R0, RZ, RZ, 0x7f ;  /* 0x0000007fff007424 */ /* 0x000fe200078e00ff */
[----:B------:R-:W-:-:S04]  /*54d0*/  ISETP.GT.U32.AND P0, PT, R2, 0x7f800000, PT ;  /* 0x7f8000000200780c */ /* 0x000fc80003f04070 */
[----:B------:R-:W-:-:S04]  /*54e0*/  SEL R0, R0, 0x7c, P0 ;  /* 0x0000007c00007807 */ /* 0x000fc80000000000 */
.L_x_4929:
[----:B------:R-:W-:Y:S05]  /*54f0*/  BSYNC B0 ;  /* 0x0000000000007941 */ /* 0x000fea0003800000 */
.L_x_4927:
[----:B------:R-:W-:-:S04]  /*5500*/  LOP3.LUT R2, R3, 0x80000000, RZ, 0xc0, !PT ;  /* 0x8000000003027812 */ /* 0x000fc800078ec0ff */
[----:B------:R-:W-:-:S04]  /*5510*/  SHF.R.U32.HI R3, RZ, 0x18, R2 ;  /* 0x00000018ff037819 */ /* 0x000fc80000011602 */
[----:B------:R-:W-:-:S05]  /*5520*/  LOP3.LUT R3, R0, R3, RZ, 0xfc, !PT ;  /* 0x0000000300037212 */ /* 0x000fca00078efcff */
[----:B------:R0:W-:Y:S01]  /*5530*/  STG.E.U8 [R16.64], R3 ;  /* 0x0000000310007986 */ /* 0x0001e2000c101124 */
[----:B------:R-:W-:Y:S05]  /*5540*/  BRA `(.L_x_4913) ;  /* 0x0000071000007947 */ /* 0x000fea0003800000 */
.L_x_4923:
[----:B------:R-:W-:-:S05]  /*5550*/  HADD2.F32 R0, -RZ, R3.H0_H0 ;  /* 0x20000003ff007230 */ /* 0x000fca0000004100 */
[----:B------:R-:W-:-:S05]  /*5560*/  F2FP.BF16.PACK_AB R0, RZ, R0 ;  /* 0x00000000ff00723e */ /* 0x000fca00000010ff */
[----:B------:R0:W-:Y:S01]  /*5570*/  STG.E.U16 [R16.64], R0 ;  /* 0x0000000010007986 */ /* 0x0001e2000c101524 */
[----:B------:R-:W-:Y:S05]  /*5580*/  BRA `(.L_x_4913) ;  /* 0x000006d000007947 */ /* 0x000fea0003800000 */
.L_x_4920:
        /* <DEDUP_REMOVED lines=12> */
.L_x_4932:
        /* <DEDUP_REMOVED lines=17> */
.L_x_4935:
[----:B------:R-:W-:-:S04]  /*5760*/  LOP3.LUT R2, R3, 0x80000000, RZ, 0xc0, !PT ;  /* 0x8000000003027812 */ /* 0x000fc800078ec0ff */
[----:B------:R-:W-:-:S04]  /*5770*/  SHF.R.U32.HI R3, RZ, 0x18, R2 ;  /* 0x00000018ff037819 */ /* 0x000fc80000011602 */
[----:B------:R-:W-:-:S04]  /*5780*/  LOP3.LUT R0, R0, R3, RZ, 0xfc, !PT ;  /* 0x0000000300007212 */ /* 0x000fc800078efcff */
[----:B------:R-:W-:Y:S02]  /*5790*/  PRMT R8, R0, 0x7610, R8 ;  /* 0x0000761000087816 */ /* 0x000fe40000000008 */
.L_x_4934:
[----:B------:R-:W-:Y:S05]  /*57a0*/  BSYNC B0 ;  /* 0x0000000000007941 */ /* 0x000fea0003800000 */
.L_x_4933:
[----:B------:R0:W-:Y:S01]  /*57b0*/  STG.E.U8 [R16.64], R8 ;  /* 0x0000000810007986 */ /* 0x0001e2000c101124 */
[----:B------:R-:W-:Y:S05]  /*57c0*/  BRA `(.L_x_4913) ;  /* 0x0000049000007947 */ /* 0x000fea0003800000 */
.L_x_4931:
        /* <DEDUP_REMOVED lines=17> */
.L_x_4938:
[----:B------:R-:W-:-:S04]  /*58e0*/  LOP3.LUT R2, R3, 0x80000000, RZ, 0xc0, !PT ;  /* 0x8000000003027812 */ /* 0x000fc800078ec0ff */
[----:B------:R-:W-:-:S04]  /*58f0*/  SHF.R.U32.HI R3, RZ, 0x18, R2 ;  /* 0x00000018ff037819 */ /* 0x000fc80000011602 */
[----:B------:R-:W-:-:S04]  /*5900*/  LOP3.LUT R0, R0, R3, RZ, 0xfc, !PT ;  /* 0x0000000300007212 */ /* 0x000fc800078efcff */
[----:B------:R-:W-:Y:S02]  /*5910*/  PRMT R8, R0, 0x7610, R8 ;  /* 0x0000761000087816 */ /* 0x000fe40000000008 */
.L_x_4937:
[----:B------:R-:W-:Y:S05]  /*5920*/  BSYNC B0 ;  /* 0x0000000000007941 */ /* 0x000fea0003800000 */
.L_x_4936:
[----:B------:R0:W-:Y:S01]  /*5930*/  STG.E.U8 [R16.64], R8 ;  /* 0x0000000810007986 */ /* 0x0001e2000c101124 */
[----:B------:R-:W-:Y:S05]  /*5940*/  BRA `(.L_x_4913) ;  /* 0x0000031000007947 */ /* 0x000fea0003800000 */
.L_x_4930:
        /* <DEDUP_REMOVED lines=22> */
.L_x_4912:
        /* <DEDUP_REMOVED lines=20> */
.L_x_4940:
[----:B------:R-:W-:-:S06]  /*5bf0*/  HADD2.F32 R3, -RZ, R3.H0_H0 ;  /* 0x20000003ff037230 */ /* 0x000fcc0000004100 */
[----:B------:R-:W0:Y:S02]  /*5c00*/  F2I.U64.TRUNC R2, R3 ;  /* 0x0000000300027311 */ /* 0x000e24000020d800 */
[----:B0-----:R0:W-:Y:S01]  /*5c10*/  STG.E.64 [R16.64], R2 ;  /* 0x0000000210007986 */ /* 0x0011e2000c101b24 */
[----:B------:R-:W-:Y:S05]  /*5c20*/  BRA `(.L_x_4913) ;  /* 0x0000003000007947 */ /* 0x000fea0003800000 */
.L_x_4939:
[----:B------:R-:W-:-:S06]  /*5c30*/  HADD2.F32 R3, -RZ, R3.H0_H0 ;  /* 0x20000003ff037230 */ /* 0x000fcc0000004100 */
[----:B------:R-:W0:Y:S02]  /*5c40*/  F2I.FTZ.U32.TRUNC.NTZ R3, R3 ;  /* 0x0000000300037305 */ /* 0x000e24000021f000 */
[----:B0-----:R0:W-:Y:S02]  /*5c50*/  STG.E [R16.64], R3 ;  /* 0x0000000310007986 */ /* 0x0011e4000c101924 */
.L_x_4913:
        /* <DEDUP_REMOVED lines=231> */
.L_x_4941:
        /* <DEDUP_REMOVED lines=20> */
.L_x_4945:
[----:B------:R-:W2:Y:S02]  /*6c10*/  LDG.E.U8 R2, [R2.64] ;  /* 0x0000002402027981 */ /* 0x000ea4000c1e1100 */
[----:B--2---:R-:W0:Y:S02]  /*6c20*/  I2F.U16 R0, R2 ;  /* 0x0000000200007306 */ /* 0x004e240000101000 */
[----:B0-----:R-:W-:Y:S01]  /*6c30*/  F2FP.PACK_AB R0, RZ, R0 ;  /* 0x00000000ff00723e */ /* 0x001fe200000000ff */
[----:B------:R-:W-:Y:S05]  /*6c40*/  BRA `(.L_x_4947) ;  /* 0x00000e1000007947 */ /* 0x000fea0003800000 */
.L_x_4944:
        /* <DEDUP_REMOVED lines=10> */
.L_x_4949:
[----:B------:R-:W2:Y:S02]  /*6cf0*/  LDG.E R2, [R2.64] ;  /* 0x0000002402027981 */ /* 0x000ea4000c1e1900 */
[----:B--2---:R-:W0:Y:S02]  /*6d00*/  I2F R0, R2 ;  /* 0x0000000200007306 */ /* 0x004e240000201400 */
[----:B0-----:R-:W-:Y:S01]  /*6d10*/  F2FP.PACK_AB R0, RZ, R0 ;  /* 0x00000000ff00723e */ /* 0x001fe200000000ff */
[----:B------:R-:W-:Y:S05]  /*6d20*/  BRA `(.L_x_4947) ;  /* 0x00000d3000007947 */ /* 0x000fea0003800000 */
.L_x_4948:
[----:B------:R-:W2:Y:S02]  /*6d30*/  LDG.E.U16 R2, [R2.64] ;  /* 0x0000002402027981 */ /* 0x000ea4000c1e1500 */
[----:B--2---:R-:W0:Y:S02]  /*6d40*/  I2F.S16 R0, R2 ;  /* 0x0000000200007306 */ /* 0x004e240000101400 */
[----:B0-----:R-:W-:Y:S01]  /*6d50*/  F2FP.PACK_AB R0, RZ, R0 ;  /* 0x00000000ff00723e */ /* 0x001fe200000000ff */
[----:B------:R-:W-:Y:S05]  /*6d60*/  BRA `(.L_x_4947) ;  /* 0x00000cf000007947 */ /* 0x000fea0003800000 */
.L_x_4943:
        /* <DEDUP_REMOVED lines=9> */
.L_x_4951:
[----:B------:R0:W5:Y:S01]  /*6e00*/  LDG.E.U16 R0, [R2.64] ;  /* 0x0000002402007981 */ /* 0x000162000c1e1500 */
[----:B------:R-:W-:Y:S05]  /*6e10*/  BRA `(.L_x_4947) ;  /* 0x00000c4000007947 */ /* 0x000fea0003800000 */
.L_x_4950:
        /* <DEDUP_REMOVED lines=9> */
.L_x_4953:
[----:B------:R0:W5:Y:S01]  /*6eb0*/  LDG.E.U16 R0, [R2.64] ;  /* 0x0000002402007981 */ /* 0x000162000c1e1500 */
[----:B------:R-:W-:Y:S05]  /*6ec0*/  BRA `(.L_x_4947) ;  /* 0x00000b9000007947 */ /* 0x000fea0003800000 */
.L_x_4952:
[----:B------:R-:W2:Y:S02]  /*6ed0*/  LDG.E.64 R2, [R2.64] ;  /* 0x0000002402027981 */ /* 0x000ea4000c1e1b00 */
[----:B--2---:R-:W0:Y:S01]  /*6ee0*/  F2F.F32.F64 R0, R2 ;  /* 0x0000000200007310 */ /* 0x004e220000301000 */
[----:B------:R-:W0:-:S14]  /*6ef0*/  DSETP.GEU.AND P0, PT, |R2|, c[0x2][0x0], PT ;  /* 0x008000000200762a */ /* 0x000e1c0003f0e200 */
[----:B0-----:R-:W-:-:S05]  /*6f00*/  @!P0 FMUL R0, R0, 1.175494350822287508e-38 ;  /* 0x0080000000008820 */ /* 0x001fca0000400000 */
[----:B------:R-:W-:Y:S01]  /*6f10*/  F2FP.PACK_AB R0, RZ, R0 ;  /* 0x00000000ff00723e */ /* 0x000fe200000000ff */
[----:B------:R-:W-:Y:S05]  /*6f20*/  BRA `(.L_x_4947) ;  /* 0x00000b3000007947 */ /* 0x000fea0003800000 */
.L_x_4942:
        /* <DEDUP_REMOVED lines=13> */
.L_x_4956:
[----:B------:R-:W2:Y:S02]  /*7000*/  LDG.E.64 R2, [R2.64] ;  /* 0x0000002402027981 */ /* 0x000ea4000c1e1b00 */
[----:B--2---:R-:W0:Y:S01]  /*7010*/  F2F.F32.F64 R0, R2 ;  /* 0x0000000200007310 */ /* 0x004e220000301000 */
[----:B------:R-:W0:-:S14]  /*7020*/  DSETP.GEU.AND P0, PT, |R2|, c[0x2][0x0], PT ;  /* 0x008000000200762a */ /* 0x000e1c0003f0e200 */
[----:B0-----:R-:W-:-:S05]  /*7030*/  @!P0 FMUL R0, R0, 1.175494350822287508e-38 ;  /* 0x0080000000008820 */ /* 0x001fca0000400000 */
[----:B------:R-:W-:Y:S01]  /*7040*/  F2FP.PACK_AB R0, RZ, R0 ;  /* 0x00000000ff00723e */ /* 0x000fe200000000ff */
[----:B------:R-:W-:Y:S05]  /*7050*/  BRA `(.L_x_4947) ;  /* 0x00000a0000007947 */ /* 0x000fea0003800000 */
.L_x_4955:
        /* <DEDUP_REMOVED lines=28> */
.L_x_4958:
        /* <DEDUP_REMOVED lines=15> */
.L_x_4957:
[----:B------:R-:W2:Y:S02]  /*7310*/  LDG.E.U16 R0, [R2.64] ;  /* 0x0000002402007981 */ /* 0x000ea4000c1e1500 */
[----:B--2---:R-:W-:-:S04]  /*7320*/  PRMT R0, RZ, 0x5410, R0 ;  /* 0x00005410ff007816 */ /* 0x004fc80000000000 */
[----:B------:R-:W-:Y:S01]  /*7330*/  F2FP.PACK_AB R0, RZ, R0 ;  /* 0x00000000ff00723e */ /* 0x000fe200000000ff */
[----:B------:R-:W-:Y:S05]  /*7340*/  BRA `(.L_x_4947) ;  /* 0x0000071000007947 */ /* 0x000fea0003800000 */
.L_x_4954:
        /* <DEDUP_REMOVED lines=12> */
.L_x_4961:
        /* <DEDUP_REMOVED lines=21> */
.L_x_4965:
[----:B------:R-:W-:Y:S05]  /*7560*/  BSYNC B1 ;  /* 0x0000000000017941 */ /* 0x000fea0003800000 */
.L_x_4964:
[----:B------:R-:W-:Y:S01]  /*7570*/  LEA R3, R0, 0x3b800000, 0x17 ;  /* 0x3b80000000037811 */ /* 0x000fe200078eb8ff */
[----:B------:R-:W-:-:S05]  /*7580*/  IMAD.SHL.U32 R0, R2, 0x100000, RZ ;  /* 0x0010000002007824 */ /* 0x000fca00078e00ff */
[----:B------:R-:W-:Y:S02]  /*7590*/  LOP3.LUT R0, R3, R0, R4, 0xfe, !PT ;  /* 0x0000000003007212 */ /* 0x000fe400078efe04 */
.L_x_4963:
[----:B------:R-:W-:Y:S05]  /*75a0*/  BSYNC B0 ;  /* 0x0000000000007941 */ /* 0x000fea0003800000 */
.L_x_4962:
[----:B------:R-:W-:Y:S01]  /*75b0*/  F2FP.PACK_AB R0, RZ, R0 ;  /* 0x00000000ff00723e */ /* 0x000fe200000000ff */
[----:B------:R-:W-:Y:S05]  /*75c0*/  BRA `(.L_x_4947) ;  /* 0x0000049000007947 */ /* 0x000fea0003800000 */
.L_x_4960:
        /* <DEDUP_REMOVED lines=21> */
.L_x_4969:
[----:B------:R-:W-:Y:S05]  /*7720*/  BSYNC B1 ;  /* 0x0000000000017941 */ /* 0x000fea0003800000 */
.L_x_4968:
[----:B------:R-:W-:Y:S01]  /*7730*/  LEA R3, R0, 0x37800000, 0x17 ;  /* 0x3780000000037811 */ /* 0x000fe200078eb8ff */
[----:B------:R-:W-:-:S05]  /*7740*/  IMAD.SHL.U32 R0, R2, 0x200000, RZ ;  /* 0x0020000002007824 */ /* 0x000fca00078e00ff */
[----:B------:R-:W-:Y:S02]  /*7750*/  LOP3.LUT R0, R3, R0, R4, 0xfe, !PT ;  /* 0x0000000003007212 */ /* 0x000fe400078efe04 */
.L_x_4967:
[----:B------:R-:W-:Y:S05]  /*7760*/  BSYNC B0 ;  /* 0x0000000000007941 */ /* 0x000fea0003800000 */
.L_x_4966:
[----:B------:R-:W-:Y:S01]  /*7770*/  F2FP.PACK_AB R0, RZ, R0 ;  /* 0x00000000ff00723e */ /* 0x000fe200000000ff */
[----:B------:R-:W-:Y:S05]  /*7780*/  BRA `(.L_x_4947) ;  /* 0x000002d000007947 */ /* 0x000fea0003800000 */
.L_x_4959:
        /* <DEDUP_REMOVED lines=14> */
.L_x_4973:
[----:B------:R-:W-:Y:S05]  /*7870*/  BSYNC B0 ;  /* 0x0000000000007941 */ /* 0x000fea0003800000 */
.L_x_4972:
[----:B------:R-:W-:Y:S01]  /*7880*/  F2FP.PACK_AB R0, RZ, R0 ;  /* 0x00000000ff00723e */ /* 0x000fe200000000ff */
[----:B------:R-:W-:Y:S05]  /*7890*/  BRA `(.L_x_4947) ;  /* 0x000001c000007947 */ /* 0x000fea0003800000 */
.L_x_4946:
        /* <DEDUP_REMOVED lines=21> */
.L_x_4971:
[----:B------:R-:W2:Y:S02]  /*79f0*/  LDG.E.64 R2, [R2.64] ;  /* 0x0000002402027981 */ /* 0x000ea4000c1e1b00 */
[----:B--2---:R-:W0:Y:S02]  /*7a00*/  I2F.U64 R0, R2 ;  /* 0x0000000200007312 */ /* 0x004e240000301000 */
[----:B0-----:R-:W-:Y:S01]  /*7a10*/  F2FP.PACK_AB R0, RZ, R0 ;  /* 0x00000000ff00723e */ /* 0x001fe200000000ff */
[----:B------:R-:W-:Y:S05]  /*7a20*/  BRA `(.L_x_4947) ;  /* 0x0000003000007947 */ /* 0x000fea0003800000 */
.L_x_4970:
[----:B------:R-:W2:Y:S02]  /*7a30*/  LDG.E R2, [R2.64] ;  /* 0x0000002402027981 */ /* 0x000ea4000c1e1900 */
[----:B--2---:R-:W0:Y:S02]  /*7a40*/  I2F.U32 R0, R2 ;  /* 0x0000000200007306 */ /* 0x004e240000201000 */
[----:B0-----:R-:W-:-:S06]  /*7a50*/  F2FP.PACK_AB R0, RZ, R0 ;  /* 0x00000000ff00723e */ /* 0x001fcc00000000ff */
.L_x_4947:
        /* <DEDUP_REMOVED lines=23> */
.L_x_4977:
[----:B------:R-:W-:-:S06]  /*7bd0*/  HADD2.F32 R3, -RZ, R3.H0_H0 ;  /* 0x20000003ff037230 */ /* 0x000fcc0000004100 */
[----:B------:R-:W0:Y:S02]  /*7be0*/  F2I.S64.TRUNC R2, R3 ;  /* 0x0000000300027311 */ /* 0x000e24000020d900 */
[----:B0-----:R0:W-:Y:S01]  /*7bf0*/  STG.E.U8 [R16.64], R2 ;  /* 0x0000000210007986 */ /* 0x0011e2000c101124 */
[----:B------:R-:W-:Y:S05]  /*7c00*/  BRA `(.L_x_4979) ;  /* 0x00000e4000007947 */ /* 0x000fea0003800000 */
.L_x_4976:
        /* <DEDUP_REMOVED lines=10> */
.L_x_4981:
[----:B------:R-:W-:-:S06]  /*7cb0*/  HADD2.F32 R3, -RZ, R3.H0_H0 ;  /* 0x20000003ff037230 */ /* 0x000fcc0000004100 */
[----:B------:R-:W0:Y:S02]  /*7cc0*/  F2I.FTZ.TRUNC.NTZ R3, R3 ;  /* 0x0000000300037305 */ /* 0x000e24000021f100 */
[----:B0-----:R0:W-:Y:S01]  /*7cd0*/  STG.E [R16.64], R3 ;  /* 0x0000000310007986 */ /* 0x0011e2000c101924 */
[----:B------:R-:W-:Y:S05]  /*7ce0*/  BRA `(.L_x_4979) ;  /* 0x00000d6000007947 */ /* 0x000fea0003800000 */
.L_x_4980:
[----:B------:R-:W-:-:S06]  /*7cf0*/  HADD2.F32 R3, -RZ, R3.H0_H0 ;  /* 0x20000003ff037230 */ /* 0x000fcc0000004100 */
[----:B------:R-:W0:Y:S02]  /*7d00*/  F2I.FTZ.TRUNC.NTZ R3, R3 ;  /* 0x0000000300037305 */ /* 0x000e24000021f100 */
[----:B0-----:R0:W-:Y:S01]  /*7d10*/  STG.E.U16 [R16.64], R3 ;  /* 0x0000000310007986 */ /* 0x0011e2000c101524 */
[----:B------:R-:W-:Y:S05]  /*7d20*/  BRA `(.L_x_4979) ;  /* 0x00000d2000007947 */ /* 0x000fea0003800000 */
.L_x_4975:
        /* <DEDUP_REMOVED lines=9> */
.L_x_4983:
[----:B------:R0:W-:Y:S01]  /*7dc0*/  STG.E.U16 [R16.64], R3 ;  /* 0x0000000310007986 */ /* 0x0001e2000c101524 */
[----:B------:R-:W-:Y:S05]  /*7dd0*/  BRA `(.L_x_4979) ;  /* 0x00000c7000007947 */ /* 0x000fea0003800000 */
.L_x_4982:
        /* <DEDUP_REMOVED lines=10> */
.L_x_4985:
[----:B------:R-:W-:-:S05]  /*7e80*/  HADD2.F32 R0, -RZ, R3.H0_H0 ;  /* 0x20000003ff007230 */ /* 0x000fca0000004100 */
[----:B------:R-:W-:-:S04]  /*7e90*/  F2FP.PACK_AB R0, RZ, R0 ;  /* 0x00000000ff00723e */ /* 0x000fc800000000ff */
[----:B------:R-:W-:-:S05]  /*7ea0*/  PRMT R0, R0, 0x5410, RZ ;  /* 0x0000541000007816 */ /* 0x000fca00000000ff */
[----:B------:R0:W-:Y:S01]  /*7eb0*/  STG.E [R16.64], R0 ;  /* 0x0000000010007986 */ /* 0x0001e2000c101924 */
[----:B------:R-:W-:Y:S05]  /*7ec0*/  BRA `(.L_x_4979) ;  /* 0x00000b8000007947 */ /* 0x000fea0003800000 */
.L_x_4984:
[----:B------:R-:W-:-:S05]  /*7ed0*/  HADD2.F32 R2, -RZ, R3.H0_H0 ;  /* 0x20000003ff027230 */ /* 0x000fca0000004100 */
[----:B------:R-:W-:-:S06]  /*7ee0*/  FMUL.FTZ R2, R2, 1 ;  /* 0x3f80000002027820 */ /* 0x000fcc0000410000 */
[----:B------:R-:W0:Y:S02]  /*7ef0*/  F2F.F64.F32 R2, R2 ;  /* 0x0000000200027310 */ /* 0x000e240000201800 */
[----:B0-----:R0:W-:Y:S01]  /*7f00*/  STG.E.64 [R16.64], R2 ;  /* 0x0000000210007986 */ /* 0x0011e2000c101b24 */
[----:B------:R-:W-:Y:S05]  /*7f10*/  BRA `(.L_x_4979) ;  /* 0x00000b3000007947 */ /* 0x000fea0003800000 */
.L_x_4974:
        /* <DEDUP_REMOVED lines=13> */
.L_x_4988:
[----:B------:R-:W-:Y:S01]  /*7ff0*/  HADD2.F32 R3, -RZ, R3.H0_H0 ;  /* 0x20000003ff037230 */ /* 0x000fe20000004100 */
[----:B------:R-:W-:-:S04]  /*8000*/  CS2R R6, SRZ ;  /* 0x0000000000067805 */ /* 0x000fc8000001ff00 */
[----:B------:R-:W-:-:S04]  /*8010*/  FMUL.FTZ R3, R3, 1 ;  /* 0x3f80000003037820 */ /* 0x000fc80000410000 */
[----:B------:R-:W0:Y:S02]  /*8020*/  F2F.F64.F32 R4, R3 ;  /* 0x0000000300047310 */ /* 0x000e240000201800 */
[----:B0-----:R0:W-:Y:S01]  /*8030*/  STG.E.128 [R16.64], R4 ;  /* 0x0000000410007986 */ /* 0x0011e2000c101d24 */
[----:B------:R-:W-:Y:S05]  /*8040*/  BRA `(.L_x_4979) ;  /* 0x00000a0000007947 */ /* 0x000fea0003800000 */
.L_x_4987:
        /* <DEDUP_REMOVED lines=21> */
.L_x_4992:
[----:B------:R-:W-:Y:S05]  /*81a0*/  BSYNC B0 ;  /* 0x0000000000007941 */ /* 0x000fea0003800000 */
.L_x_4991:
[----:B------:R-:W-:-:S05]  /*81b0*/  LOP3.LUT R3, R0, R3, RZ, 0xfc, !PT ;  /* 0x0000000300037212 */ /* 0x000fca00078efcff */
[----:B------:R0:W-:Y:S01]  /*81c0*/  STG.E.U8 [R16.64], R3 ;  /* 0x0000000310007986 */ /* 0x0001e2000c101124 */
[----:B------:R-:W-:Y:S05]  /*81d0*/  BRA `(.L_x_4979) ;  /* 0x0000087000007947 */ /* 0x000fea0003800000 */
.L_x_4990:
        /* <DEDUP_REMOVED lines=13> */
.L_x_4994:
[----:B------:R-:W-:Y:S01]  /*82b0*/  IMAD.MOV.U32 R0, RZ, RZ, 0x7f ;  /* 0x0000007fff007424 */ /* 0x000fe200078e00ff */
[----:B------:R-:W-:-:S04]  /*82c0*/  ISETP.GT.U32.AND P0, PT, R2, 0x7f800000, PT ;  /* 0x7f8000000200780c */ /* 0x000fc80003f04070 */
[----:B------:R-:W-:-:S04]  /*82d0*/  SEL R0, R0, 0x7c, P0 ;  /* 0x0000007c00007807 */ /* 0x000fc80000000000 */
.L_x_4995:
[----:B------:R-:W-:Y:S05]  /*82e0*/  BSYNC B0 ;  /* 0x0000000000007941 */ /* 0x000fea0003800000 */
.L_x_4993:
[----:B------:R-:W-:-:S04]  /*82f0*/  LOP3.LUT R2, R3, 0x80000000, RZ, 0xc0, !PT ;  /* 0x8000000003027812 */ /* 0x000fc800078ec0ff */
[----:B------:R-:W-:-:S04]  /*8300*/  SHF.R.U32.HI R3, RZ, 0x18, R2 ;  /* 0x00000018ff037819 */ /* 0x000fc80000011602 */
[----:B------:R-:W-:-:S05]  /*8310*/  LOP3.LUT R3, R0, R3, RZ, 0xfc, !PT ;  /* 0x0000000300037212 */ /* 0x000fca00078efcff */
[----:B------:R0:W-:Y:S01]  /*8320*/  STG.E.U8 [R16.64], R3 ;  /* 0x0000000310007986 */ /* 0x0001e2000c101124 */
[----:B------:R-:W-:Y:S05]  /*8330*/  BRA `(.L_x_4979) ;  /* 0x0000071000007947 */ /* 0x000fea0003800000 */
.L_x_4989:
[----:B------:R-:W-:-:S05]  /*8340*/  HADD2.F32 R0, -RZ, R3.H0_H0 ;  /* 0x20000003ff007230 */ /* 0x000fca0000004100 */
[----:B------:R-:W-:-:S05]  /*8350*/  F2FP.BF16.PACK_AB R0, RZ, R0 ;  /* 0x00000000ff00723e */ /* 0x000fca00000010ff */
[----:B------:R0:W-:Y:S01]  /*8360*/  STG.E.U16 [R16.64], R0 ;  /* 0x0000000010007986 */ /* 0x0001e2000c101524 */
[----:B------:R-:W-:Y:S05]  /*8370*/  BRA `(.L_x_4979) ;  /* 0x000006d000007947 */ /* 0x000fea0003800000 */
.L_x_4986:
        /* <DEDUP_REMOVED lines=12> */
.L_x_4998:
        /* <DEDUP_REMOVED lines=17> */
.L_x_5001:
[----:B------:R-:W-:-:S04]  /*8550*/  LOP3.LUT R2, R3, 0x80000000, RZ, 0xc0, !PT ;  /* 0x8000000003027812 */ /* 0x000fc800078ec0ff */
[----:B------:R-:W-:-:S04]  /*8560*/  SHF.R.U32.HI R3, RZ, 0x18, R2 ;  /* 0x00000018ff037819 */ /* 0x000fc80000011602 */
[----:B------:R-:W-:-:S04]  /*8570*/  LOP3.LUT R0, R0, R3, RZ, 0xfc, !PT ;  /* 0x0000000300007212 */ /* 0x000fc800078efcff */
[----:B------:R-:W-:Y:S02]  /*8580*/  PRMT R8, R0, 0x7610, R8 ;  /* 0x0000761000087816 */ /* 0x000fe40000000008 */
.L_x_5000:
[----:B------:R-:W-:Y:S05]  /*8590*/  BSYNC B0 ;  /* 0x0000000000007941 */ /* 0x000fea0003800000 */
.L_x_4999:
[----:B------:R0:W-:Y:S01]  /*85a0*/  STG.E.U8 [R16.64], R8 ;  /* 0x0000000810007986 */ /* 0x0001e2000c101124 */
[----:B------:R-:W-:Y:S05]  /*85b0*/  BRA `(.L_x_4979) ;  /* 0x0000049000007947 */ /* 0x000fea0003800000 */
.L_x_4997:
        /* <DEDUP_REMOVED lines=17> */
.L_x_5004:
[----:B------:R-:W-:-:S04]  /*86d0*/  LOP3.LUT R2, R3, 0x80000000, RZ, 0xc0, !PT ;  /* 0x8000000003027812 */ /* 0x000fc800078ec0ff */
[----:B------:R-:W-:-:S04]  /*86e0*/  SHF.R.U32.HI R3, RZ, 0x18, R2 ;  /* 0x00000018ff037819 */ /* 0x000fc80000011602 */
[----:B------:R-:W-:-:S04]  /*86f0*/  LOP3.LUT R0, R0, R3, RZ, 0xfc, !PT ;  /* 0x0000000300007212 */ /* 0x000fc800078efcff */
[----:B------:R-:W-:Y:S02]  /*8700*/  PRMT R8, R0, 0x7610, R8 ;  /* 0x0000761000087816 */ /* 0x000fe40000000008 */
.L_x_5003:
[----:B------:R-:W-:Y:S05]  /*8710*/  BSYNC B0 ;  /* 0x0000000000007941 */ /* 0x000fea0003800000 */
.L_x_5002:
[----:B------:R0:W-:Y:S01]  /*8720*/  STG.E.U8 [R16.64], R8 ;  /* 0x0000000810007986 */ /* 0x0001e2000c101124 */
[----:B------:R-:W-:Y:S05]  /*8730*/  BRA `(.L_x_4979) ;  /* 0x0000031000007947 */ /* 0x000fea0003800000 */
.L_x_4996:
        /* <DEDUP_REMOVED lines=22> */
.L_x_4978:
        /* <DEDUP_REMOVED lines=20> */
.L_x_5006:
[----:B------:R-:W-:-:S06]  /*89e0*/  HADD2.F32 R3, -RZ, R3.H0_H0 ;  /* 0x20000003ff037230 */ /* 0x000fcc0000004100 */
[----:B------:R-:W0:Y:S02]  /*89f0*/  F2I.U64.TRUNC R2, R3 ;  /* 0x0000000300027311 */ /* 0x000e24000020d800 */
[----:B0-----:R0:W-:Y:S01]  /*8a00*/  STG.E.64 [R16.64], R2 ;  /* 0x0000000210007986 */ /* 0x0011e2000c101b24 */
[----:B------:R-:W-:Y:S05]  /*8a10*/  BRA `(.L_x_4979) ;  /* 0x0000003000007947 */ /* 0x000fea0003800000 */
.L_x_5005:
[----:B------:R-:W-:-:S06]  /*8a20*/  HADD2.F32 R3, -RZ, R3.H0_H0 ;  /* 0x20000003ff037230 */ /* 0x000fcc0000004100 */
[----:B------:R-:W0:Y:S02]  /*8a30*/  F2I.FTZ.U32.TRUNC.NTZ R3, R3 ;  /* 0x0000000300037305 */ /* 0x000e24000021f000 */
[----:B0-----:R0:W-:Y:S02]  /*8a40*/  STG.E [R16.64], R3 ;  /* 0x0000000310007986 */ /* 0x0011e4000c101924 */
.L_x_4979:
[----:B------:R-:W-:Y:S02]  /*8a50*/  IADD3 R19, R19, 0x80, RZ ;  /* 0x0000008013137810 */ /* 0x000fe40007ffe0ff */
.L_x_4874:
[----:B------:R-:W-:Y:S05]  /*8a60*/  BSYNC B6 ;  /* 0x0000000000067941 */ /* 0x000fea0003800000 */
.L_x_4873:
        /* <DEDUP_REMOVED lines=230> */
.L_x_5007:
        /* <DEDUP_REMOVED lines=20> */
.L_x_5011:
[----:B------:R-:W2:Y:S02]  /*9a10*/  LDG.E.U8 R2, [R2.64] ;  /* 0x0000002402027981 */ /* 0x000ea4000c1e1100 */
[----:B--2---:R-:W0:Y:S02]  /*9a20*/  I2F.U16 R0, R2 ;  /* 0x0000000200007306 */ /* 0x004e240000101000 */
[----:B0-----:R-:W-:Y:S01]  /*9a30*/  F2FP.PACK_AB R0, RZ, R0 ;  /* 0x00000000ff00723e */ /* 0x001fe200000000ff */
[----:B------:R-:W-:Y:S05]  /*9a40*/  BRA `(.L_x_5013) ;  /* 0x00000e1000007947 */ /* 0x000fea0003800000 */
.L_x_5010:
        /* <DEDUP_REMOVED lines=10> */
.L_x_5015:
[----:B------:R-:W2:Y:S02]  /*9af0*/  LDG.E R2, [R2.64] ;  /* 0x0000002402027981 */ /* 0x000ea4000c1e1900 */
[----:B--2---:R-:W0:Y:S02]  /*9b00*/  I2F R0, R2 ;  /* 0x0000000200007306 */ /* 0x004e240000201400 */
[----:B0-----:R-:W-:Y:S01]  /*9b10*/  F2FP.PACK_AB R0, RZ, R0 ;  /* 0x00000000ff00723e */ /* 0x001fe200000000ff */
[----:B------:R-:W-:Y:S05]  /*9b20*/  BRA `(.L_x_5013) ;  /* 0x00000d3000007947 */ /* 0x000fea0003800000 */
.L_x_5014:
[----:B------:R-:W2:Y:S02]  /*9b30*/  LDG.E.U16 R2, [R2.64] ;  /* 0x0000002402027981 */ /* 0x000ea4000c1e1500 */
[----:B--2---:R-:W0:Y:S02]  /*9b40*/  I2F.S16 R0, R2 ;  /* 0x0000000200007306 */ /* 0x004e240000101400 */
[----:B0-----:R-:W-:Y:S01]  /*9b50*/  F2FP.PACK_AB R0, RZ, R0 ;  /* 0x00000000ff00723e */ /* 0x001fe200000000ff */
[----:B------:R-:W-:Y:S05]  /*9b60*/  BRA `(.L_x_5013) ;  /* 0x00000cf000007947 */ /* 0x000fea0003800000 */
.L_x_5009:
        /* <DEDUP_REMOVED lines=9> */
.L_x_5017:
[----:B------:R0:W5:Y:S01]  /*9c00*/  LDG.E.U16 R0, [R2.64] ;  /* 0x0000002402007981 */ /* 0x000162000c1e1500 */
[----:B------:R-:W-:Y:S05]  /*9c10*/  BRA `(.L_x_5013) ;  /* 0x00000c4000007947 */ /* 0x000fea0003800000 */
.L_x_5016:
        /* <DEDUP_REMOVED lines=9> */
.L_x_5019:
[----:B------:R0:W5:Y:S01]  /*9cb0*/  LDG.E.U16 R0, [R2.64] ;  /* 0x0000002402007981 */ /* 0x000162000c1e1500 */
[----:B------:R-:W-:Y:S05]  /*9cc0*/  BRA `(.L_x_5013) ;  /* 0x00000b9000007947 */ /* 0x000fea0003800000 */
.L_x_5018:
[----:B------:R-:W2:Y:S02]  /*9cd0*/  LDG.E.64 R2, [R2.64] ;  /* 0x0000002402027981 */ /* 0x000ea4000c1e1b00 */
[----:B--2---:R-:W0:Y:S01]  /*9ce0*/  F2F.F32.F64 R0, R2 ;  /* 0x0000000200007310 */ /* 0x004e220000301000 */
[----:B------:R-:W0:-:S14]  /*9cf0*/  DSETP.GEU.AND P0, PT, |R2|, c[0x2][0x0], PT ;  /* 0x008000000200762a */ /* 0x000e1c0003f0e200 */
[----:B0-----:R-:W-:-:S05]  /*9d00*/  @!P0 FMUL R0, R0, 1.175494350822287508e-38 ;  /* 0x0080000000008820 */ /* 0x001fca0000400000 */
[----:B------:R-:W-:Y:S01]  /*9d10*/  F2FP.PACK_AB R0, RZ, R0 ;  /* 0x00000000ff00723e */ /* 0x000fe200000000ff */
[----:B------:R-:W-:Y:S05]  /*9d20*/  BRA `(.L_x_5013) ;  /* 0x00000b3000007947 */ /* 0x000fea0003800000 */
.L_x_5008:
        /* <DEDUP_REMOVED lines=13> */
.L_x_5022:
[----:B------:R-:W2:Y:S02]  /*9e00*/  LDG.E.64 R2, [R2.64] ;  /* 0x0000002402027981 */ /* 0x000ea4000c1e1b00 */
[----:B--2---:R-:W0:Y:S01]  /*9e10*/  F2F.F32.F64 R0, R2 ;  /* 0x0000000200007310 */ /* 0x004e220000301000 */
[----:B------:R-:W0:-:S14]  /*9e20*/  DSETP.GEU.AND P0, PT, |R2|, c[0x2][0x0], PT ;  /* 0x008000000200762a */ /* 0x000e1c0003f0e200 */
[----:B0-----:R-:W-:-:S05]  /*9e30*/  @!P0 FMUL R0, R0, 1.175494350822287508e-38 ;  /* 0x0080000000008820 */ /* 0x001fca0000400000 */
[----:B------:R-:W-:Y:S01]  /*9e40*/  F2FP.PACK_AB R0, RZ, R0 ;  /* 0x00000000ff00723e */ /* 0x000fe200000000ff */
[----:B------:R-:W-:Y:S05]  /*9e50*/  BRA `(.L_x_5013) ;  /* 0x00000a0000007947 */ /* 0x000fea0003800000 */
.L_x_5021:
        /* <DEDUP_REMOVED lines=28> */
.L_x_5024:
        /* <DEDUP_REMOVED lines=15> */
.L_x_5023:
[----:B------:R-:W2:Y:S02]  /*a110*/  LDG.E.U16 R0, [R2.64] ;  /* 0x0000002402007981 */ /* 0x000ea4000c1e1500 */
[----:B--2---:R-:W-:-:S04]  /*a120*/  PRMT R0, RZ, 0x5410, R0 ;  /* 0x00005410ff007816 */ /* 0x004fc80000000000 */
[----:B------:R-:W-:Y:S01]  /*a130*/  F2FP.PACK_AB R0, RZ, R0 ;  /* 0x00000000ff00723e */ /* 0x000fe200000000ff */
[----:B------:R-:W-:Y:S05]  /*a140*/  BRA `(.L_x_5013) ;  /* 0x0000071000007947 */ /* 0x000fea0003800000 */
.L_x_5020:
        /* <DEDUP_REMOVED lines=12> */
.L_x_5027:
        /* <DEDUP_REMOVED lines=21> */
.L_x_5031:
[----:B------:R-:W-:Y:S05]  /*a360*/  BSYNC B1 ;  /* 0x0000000000017941 */ /* 0x000fea0003800000 */
.L_x_5030:
[----:B------:R-:W-:Y:S01]  /*a370*/  LEA R3, R0, 0x3b800000, 0x17 ;  /* 0x3b80000000037811 */ /* 0x000fe200078eb8ff */
[----:B------:R-:W-:-:S05]  /*a380*/  IMAD.SHL.U32 R0, R2, 0x100000, RZ ;  /* 0x0010000002007824 */ /* 0x000fca00078e00ff */
[----:B------:R-:W-:Y:S02]  /*a390*/  LOP3.LUT R0, R3, R0, R4, 0xfe, !PT ;  /* 0x0000000003007212 */ /* 0x000fe400078efe04 */
.L_x_5029:
[----:B------:R-:W-:Y:S05]  /*a3a0*/  BSYNC B0 ;  /* 0x0000000000007941 */ /* 0x000fea0003800000 */
.L_x_5028:
[----:B------:R-:W-:Y:S01]  /*a3b0*/  F2FP.PACK_AB R0, RZ, R0 ;  /* 0x00000000ff00723e */ /* 0x000fe200000000ff */
[----:B------:R-:W-:Y:S05]  /*a3c0*/  BRA `(.L_x_5013) ;  /* 0x0000049000007947 */ /* 0x000fea0003800000 */
.L_x_5026:
        /* <DEDUP_REMOVED lines=21> */
.L_x_5035:
[----:B------:R-:W-:Y:S05]  /*a520*/  BSYNC B1 ;  /* 0x0000000000017941 */ /* 0x000fea0003800000 */
.L_x_5034:
[----:B------:R-:W-:Y:S01]  /*a530*/  LEA R3, R0, 0x37800000, 0x17 ;  /* 0x3780000000037811 */ /* 0x000fe200078eb8ff */
[----:B------:R-:W-:-:S05]  /*a540*/  IMAD.SHL.U32 R0, R2, 0x200000, RZ ;  /* 0x0020000002007824 */ /* 0x000fca00078e00ff */
[----:B------:R-:W-:Y:S02]  /*a550*/  LOP3.LUT R0, R3, R0, R4, 0xfe, !PT ;  /* 0x0000000003007212 */ /* 0x000fe400078efe04 */
.L_x_5033:
[----:B------:R-:W-:Y:S05]  /*a560*/  BSYNC B0 ;  /* 0x0000000000007941 */ /* 0x000fea0003800000 */
.L_x_5032:
[----:B------:R-:W-:Y:S01]  /*a570*/  F2FP.PACK_AB R0, RZ, R0 ;  /* 0x00000000ff00723e */ /* 0x000fe200000000ff */
[----:B------:R-:W-:Y:S05]  /*a580*/  BRA `(.L_x_5013) ;  /* 0x000002d000007947 */ /* 0x000fea0003800000 */
.L_x_5025:
        /* <DEDUP_REMOVED lines=14> */
.L_x_5039:
[----:B------:R-:W-:Y:S05]  /*a670*/  BSYNC B0 ;  /* 0x0000000000007941 */ /* 0x000fea0003800000 */
.L_x_5038:
[----:B------:R-:W-:Y:S01]  /*a680*/  F2FP.PACK_AB R0, RZ, R0 ;  /* 0x00000000ff00723e */ /* 0x000fe200000000ff */
[----:B------:R-:W-:Y:S05]  /*a690*/  BRA `(.L_x_5013) ;  /* 0x000001c000007947 */ /* 0x000fea0003800000 */
.L_x_5012:
        /* <DEDUP_REMOVED lines=21> */
.L_x_5037:
[----:B------:R-:W2:Y:S02]  /*a7f0*/  LDG.E.64 R2, [R2.64] ;  /* 0x0000002402027981 */ /* 0x000ea4000c1e1b00 */
[----:B--2---:R-:W0:Y:S02]  /*a800*/  I2F.U64 R0, R2 ;  /* 0x0000000200007312 */ /* 0x004e240000301000 */
[----:B0-----:R-:W-:Y:S01]  /*a810*/  F2FP.PACK_AB R0, RZ, R0 ;  /* 0x00000000ff00723e */ /* 0x001fe200000000ff */
[----:B------:R-:W-:Y:S05]  /*a820*/  BRA `(.L_x_5013) ;  /* 0x0000003000007947 */ /* 0x000fea0003800000 */
.L_x_5036:
[----:B------:R-:W2:Y:S02]  /*a830*/  LDG.E R2, [R2.64] ;  /* 0x0000002402027981 */ /* 0x000ea4000c1e1900 */
[----:B--2---:R-:W0:Y:S02]  /*a840*/  I2F.U32 R0, R2 ;  /* 0x0000000200007306 */ /* 0x004e240000201000 */
[----:B0-----:R-:W-:-:S06]  /*a850*/  F2FP.PACK_AB R0, RZ, R0 ;  /* 0x00000000ff00723e */ /* 0x001fcc00000000ff */
.L_x_5013:
        /* <DEDUP_REMOVED lines=23> */
.L_x_5043:
[----:B------:R-:W-:-:S06]  /*a9d0*/  HADD2.F32 R3, -RZ, R3.H0_H0 ;  /* 0x20000003ff037230 */ /* 0x000fcc0000004100 */
[----:B------:R-:W0:Y:S02]  /*a9e0*/  F2I.S64.TRUNC R2, R3 ;  /* 0x0000000300027311 */ /* 0x000e24000020d900 */
[----:B0-----:R-:W-:Y:S01]  /*a9f0*/  STG.E.U8 [R16.64], R2 ;  /* 0x0000000210007986 */ /* 0x001fe2000c101124 */
[----:B------:R-:W-:Y:S05]  /*aa00*/  EXIT ;  /* 0x000000000000794d */ /* 0x000fea0003800000 */
.L_x_5042:
        /* <DEDUP_REMOVED lines=10> */
.L_x_5046:
[----:B------:R-:W-:-:S06]  /*aab0*/  HADD2.F32 R3, -RZ, R3.H0_H0 ;  /* 0x20000003ff037230 */ /* 0x000fcc0000004100 */
[----:B------:R-:W0:Y:S02]  /*aac0*/  F2I.FTZ.TRUNC.NTZ R3, R3 ;  /* 0x0000000300037305 */ /* 0x000e24000021f100 */
[----:B0-----:R-:W-:Y:S01]  /*aad0*/  STG.E [R16.64], R3 ;  /* 0x0000000310007986 */ /* 0x001fe2000c101924 */
[----:B------:R-:W-:Y:S05]  /*aae0*/  EXIT ;  /* 0x000000000000794d */ /* 0x000fea0003800000 */
.L_x_5045:
[----:B------:R-:W-:-:S06]  /*aaf0*/  HADD2.F32 R3, -RZ, R3.H0_H0 ;  /* 0x20000003ff037230 */ /* 0x000fcc0000004100 */
[----:B------:R-:W0:Y:S02]  /*ab00*/  F2I.FTZ.TRUNC.NTZ R3, R3 ;  /* 0x0000000300037305 */ /* 0x000e24000021f100 */
[----:B0-----:R-:W-:Y:S01]  /*ab10*/  STG.E.U16 [R16.64], R3 ;  /* 0x0000000310007986 */ /* 0x001fe2000c101524 */
[----:B------:R-:W-:Y:S05]  /*ab20*/  EXIT ;  /* 0x000000000000794d */ /* 0x000fea0003800000 */
.L_x_5041:
        /* <DEDUP_REMOVED lines=9> */
.L_x_5048:
[----:B------:R-:W-:Y:S01]  /*abc0*/  STG.E.U16 [R16.64], R3 ;  /* 0x0000000310007986 */ /* 0x000fe2000c101524 */
[----:B------:R-:W-:Y:S05]  /*abd0*/  EXIT ;  /* 0x000000000000794d */ /* 0x000fea0003800000 */
.L_x_5047:
        /* <DEDUP_REMOVED lines=10> */
.L_x_5050:
[----:B------:R-:W-:-:S05]  /*ac80*/  HADD2.F32 R0, -RZ, R3.H0_H0 ;  /* 0x20000003ff007230 */ /* 0x000fca0000004100 */
[----:B------:R-:W-:-:S04]  /*ac90*/  F2FP.PACK_AB R0, RZ, R0 ;  /* 0x00000000ff00723e */ /* 0x000fc800000000ff */
[----:B------:R-:W-:-:S05]  /*aca0*/  PRMT R0, R0, 0x5410, RZ ;  /* 0x0000541000007816 */ /* 0x000fca00000000ff */
[----:B------:R-:W-:Y:S01]  /*acb0*/  STG.E [R16.64], R0 ;  /* 0x0000000010007986 */ /* 0x000fe2000c101924 */
[----:B------:R-:W-:Y:S05]  /*acc0*/  EXIT ;  /* 0x000000000000794d */ /* 0x000fea0003800000 */
.L_x_5049:
[----:B------:R-:W-:-:S05]  /*acd0*/  HADD2.F32 R2, -RZ, R3.H0_H0 ;  /* 0x20000003ff027230 */ /* 0x000fca0000004100 */
[----:B------:R-:W-:-:S06]  /*ace0*/  FMUL.FTZ R2, R2, 1 ;  /* 0x3f80000002027820 */ /* 0x000fcc0000410000 */
[----:B------:R-:W0:Y:S02]  /*acf0*/  F2F.F64.F32 R2, R2 ;  /* 0x0000000200027310 */ /* 0x000e240000201800 */
[----:B0-----:R-:W-:Y:S01]  /*ad00*/  STG.E.64 [R16.64], R2 ;  /* 0x0000000210007986 */ /* 0x001fe2000c101b24 */
[----:B------:R-:W-:Y:S05]  /*ad10*/  EXIT ;  /* 0x000000000000794d */ /* 0x000fea0003800000 */
.L_x_5040:
        /* <DEDUP_REMOVED lines=13> */
.L_x_5053:
[----:B------:R-:W-:Y:S01]  /*adf0*/  HADD2.F32 R3, -RZ, R3.H0_H0 ;  /* 0x20000003ff037230 */ /* 0x000fe20000004100 */
[----:B------:R-:W-:-:S04]  /*ae00*/  CS2R R6, SRZ ;  /* 0x0000000000067805 */ /* 0x000fc8000001ff00 */
[----:B------:R-:W-:-:S04]  /*ae10*/  FMUL.FTZ R3, R3, 1 ;  /* 0x3f80000003037820 */ /* 0x000fc80000410000 */
[----:B------:R-:W0:Y:S02]  /*ae20*/  F2F.F64.F32 R4, R3 ;  /* 0x0000000300047310 */ /* 0x000e240000201800 */
[----:B0-----:R-:W-:Y:S01]  /*ae30*/  STG.E.128 [R16.64], R4 ;  /* 0x0000000410007986 */ /* 0x001fe2000c101d24 */
[----:B------:R-:W-:Y:S05]  /*ae40*/  EXIT ;  /* 0x000000000000794d */ /* 0x000fea0003800000 */
.L_x_5052:
        /* <DEDUP_REMOVED lines=21> */
.L_x_5057:
[----:B------:R-:W-:Y:S05]  /*afa0*/  BSYNC B0 ;  /* 0x0000000000007941 */ /* 0x000fea0003800000 */
.L_x_5056:
[----:B------:R-:W-:-:S05]  /*afb0*/  LOP3.LUT R3, R0, R3, RZ, 0xfc, !PT ;  /* 0x0000000300037212 */ /* 0x000fca00078efcff */
[----:B------:R-:W-:Y:S01]  /*afc0*/  STG.E.U8 [R16.64], R3 ;  /* 0x0000000310007986 */ /* 0x000fe2000c101124 */
[----:B------:R-:W-:Y:S05]  /*afd0*/  EXIT ;  /* 0x000000000000794d */ /* 0x000fea0003800000 */
.L_x_5055:
        /* <DEDUP_REMOVED lines=13> */
.L_x_5059:
[----:B------:R-:W-:Y:S01]  /*b0b0*/  IMAD.MOV.U32 R0, RZ, RZ, 0x7f ;  /* 0x0000007fff007424 */ /* 0x000fe200078e00ff */
[----:B------:R-:W-:-:S04]  /*b0c0*/  ISETP.GT.U32.AND P0, PT, R2, 0x7f800000, PT ;  /* 0x7f8000000200780c */ /* 0x000fc80003f04070 */
[----:B------:R-:W-:-:S04]  /*b0d0*/  SEL R0, R0, 0x7c, P0 ;  /* 0x0000007c00007807 */ /* 0x000fc80000000000 */
.L_x_5060:
[----:B------:R-:W-:Y:S05]  /*b0e0*/  BSYNC B0 ;  /* 0x0000000000007941 */ /* 0x000fea0003800000 */
.L_x_5058:
[----:B------:R-:W-:-:S04]  /*b0f0*/  LOP3.LUT R2, R3, 0x80000000, RZ, 0xc0, !PT ;  /* 0x8000000003027812 */ /* 0x000fc800078ec0ff */
[----:B------:R-:W-:-:S04]  /*b100*/  SHF.R.U32.HI R3, RZ, 0x18, R2 ;  /* 0x00000018ff037819 */ /* 0x000fc80000011602 */
[----:B------:R-:W-:-:S05]  /*b110*/  LOP3.LUT R3, R0, R3, RZ, 0xfc, !PT ;  /* 0x0000000300037212 */ /* 0x000fca00078efcff */
[----:B------:R-:W-:Y:S01]  /*b120*/  STG.E.U8 [R16.64], R3 ;  /* 0x0000000310007986 */ /* 0x000fe2000c101124 */
[----:B------:R-:W-:Y:S05]  /*b130*/  EXIT ;  /* 0x000000000000794d */ /* 0x000fea0003800000 */
.L_x_5054:
[----:B------:R-:W-:-:S05]  /*b140*/  HADD2.F32 R0, -RZ, R3.H0_H0 ;  /* 0x20000003ff007230 */ /* 0x000fca0000004100 */
[----:B------:R-:W-:-:S05]  /*b150*/  F2FP.BF16.PACK_AB R0, RZ, R0 ;  /* 0x00000000ff00723e */ /* 0x000fca00000010ff */
[----:B------:R-:W-:Y:S01]  /*b160*/  STG.E.U16 [R16.64], R0 ;  /* 0x0000000010007986 */ /* 0x000fe2000c101524 */
[----:B------:R-:W-:Y:S05]  /*b170*/  EXIT ;  /* 0x000000000000794d */ /* 0x000fea0003800000 */
.L_x_5051:
        /* <DEDUP_REMOVED lines=12> */
.L_x_5063:
        /* <DEDUP_REMOVED lines=17> */
.L_x_5066:
[----:B------:R-:W-:-:S04]  /*b350*/  LOP3.LUT R2, R3, 0x80000000, RZ, 0xc0, !PT ;  /* 0x8000000003027812 */ /* 0x000fc800078ec0ff */
[----:B------:R-:W-:-:S04]  /*b360*/  SHF.R.U32.HI R3, RZ, 0x18, R2 ;  /* 0x00000018ff037819 */ /* 0x000fc80000011602 */
[----:B------:R-:W-:-:S04]  /*b370*/  LOP3.LUT R0, R0, R3, RZ, 0xfc, !PT ;  /* 0x0000000300007212 */ /* 0x000fc800078efcff */
[----:B------:R-:W-:Y:S02]  /*b380*/  PRMT R8, R0, 0x7610, R8 ;  /* 0x0000761000087816 */ /* 0x000fe40000000008 */
.L_x_5065:
[----:B------:R-:W-:Y:S05]  /*b390*/  BSYNC B0 ;  /* 0x0000000000007941 */ /* 0x000fea0003800000 */
.L_x_5064:
[----:B------:R-:W-:Y:S01]  /*b3a0*/  STG.E.U8 [R16.64], R8 ;  /* 0x0000000810007986 */ /* 0x000fe2000c101124 */
[----:B------:R-:W-:Y:S05]  /*b3b0*/  EXIT ;  /* 0x000000000000794d */ /* 0x000fea0003800000 */
.L_x_5062:
        /* <DEDUP_REMOVED lines=17> */
.L_x_5069:
[----:B------:R-:W-:-:S04]  /*b4d0*/  LOP3.LUT R2, R3, 0x80000000, RZ, 0xc0, !PT ;  /* 0x8000000003027812 */ /* 0x000fc800078ec0ff */
[----:B------:R-:W-:-:S04]  /*b4e0*/  SHF.R.U32.HI R3, RZ, 0x18, R2 ;  /* 0x00000018ff037819 */ /* 0x000fc80000011602 */
[----:B------:R-:W-:-:S04]  /*b4f0*/  LOP3.LUT R0, R0, R3, RZ, 0xfc, !PT ;  /* 0x0000000300007212 */ /* 0x000fc800078efcff */
[----:B------:R-:W-:Y:S02]  /*b500*/  PRMT R8, R0, 0x7610, R8 ;  /* 0x0000761000087816 */ /* 0x000fe40000000008 */
.L_x_5068:
[----:B------:R-:W-:Y:S05]  /*b510*/  BSYNC B0 ;  /* 0x0000000000007941 */ /* 0x000fea0003800000 */
.L_x_5067:
[----:B------:R-:W-:Y:S01]  /*b520*/  STG.E.U8 [R16.64], R8 ;  /* 0x0000000810007986 */ /* 0x000fe2000c101124 */
[----:B------:R-:W-:Y:S05]  /*b530*/  EXIT ;  /* 0x000000000000794d */ /* 0x000fea0003800000 */
.L_x_5061:
        /* <DEDUP_REMOVED lines=22> */
.L_x_5044:
        /* <DEDUP_REMOVED lines=20> */
.L_x_5071:
[----:B------:R-:W-:-:S06]  /*b7e0*/  HADD2.F32 R3, -RZ, R3.H0_H0 ;  /* 0x20000003ff037230 */ /* 0x000fcc0000004100 */
[----:B------:R-:W0:Y:S02]  /*b7f0*/  F2I.U64.TRUNC R2, R3 ;  /* 0x0000000300027311 */ /* 0x000e24000020d800 */
[----:B0-----:R-:W-:Y:S01]  /*b800*/  STG.E.64 [R16.64], R2 ;  /* 0x0000000210007986 */ /* 0x001fe2000c101b24 */
[----:B------:R-:W-:Y:S05]  /*b810*/  EXIT ;  /* 0x000000000000794d */ /* 0x000fea0003800000 */
.L_x_5070:
[----:B------:R-:W-:-:S06]  /*b820*/  HADD2.F32 R3, -RZ, R3.H0_H0 ;  /* 0x20000003ff037230 */ /* 0x000fcc0000004100 */
[----:B------:R-:W0:Y:S02]  /*b830*/  F2I.FTZ.U32.TRUNC.NTZ R3, R3 ;  /* 0x0000000300037305 */ /* 0x000e24000021f000 */
[----:B0-----:R-:W-:Y:S01]  /*b840*/  STG.E [R16.64], R3 ;  /* 0x0000000310007986 */ /* 0x001fe2000c101924 */
[----:B------:R-:W-:Y:S05]  /*b850*/  EXIT ;  /* 0x000000000000794d */ /* 0x000fea0003800000 */
.L_x_5072:
        /* <DEDUP_REMOVED lines=10> */
.L_x_29875:


//--------------------- .text._ZN2at6native27unrolled_elementwise_kernelINS0_13BUnaryFunctorIN3c104HalfES4_S4_ZZZNS0_21heaviside_kernel_cudaERNS_18TensorIteratorBaseEENKUlvE_clEvENKUlvE6_clEvEUlS4_S4_E_EESt5arrayIPcLm2EELi4E23TrivialOffsetCalculatorILi1EjESF_NS0_6memory12LoadWithCastILi1EEENSG_13StoreWithCastILi1EEEEEviT_T0_T2_T3_T4_T5_ --------------------------
	.section	.text._ZN2at6native27unrolled_elementwise_kernelINS0_13BUnaryFunctorIN3c104HalfES4_S4_ZZZNS0_21heaviside_kernel_cudaERNS_18TensorIteratorBaseEENKUlvE_clEvENKUlvE6_clEvEUlS4_S4_E_EESt5arrayIPcLm2EELi4E23TrivialOffsetCalculatorILi1EjESF_NS0_6memory12LoadWithCastILi1EEENSG_13StoreWithCastILi1EEEEEviT_T0_T2_T3_T4_T5_,"ax",@progbits
	.sectioninfo	@"SHI_REGISTERS=29"
	.align	128
        .global         _ZN2at6native27unrolled_elementwise_kernelINS0_13BUnaryFunctorIN3c104HalfES4_S4_ZZZNS0_21heaviside_kernel_cudaERNS_18TensorIteratorBaseEENKUlvE_clEvENKUlvE6_clEvEUlS4_S4_E_EESt5arrayIPcLm2EELi4E23TrivialOffsetCalculatorILi1EjESF_NS0_6memory12LoadWithCastILi1EEENSG_13StoreWithCastILi1EEEEEviT_T0_T2_T3_T4_T5_
        .type           _ZN2at6native27unrolled_elementwise_kernelINS0_13BUnaryFunctorIN3c104HalfES4_S4_ZZZNS0_21heaviside_kernel_cudaERNS_18TensorIteratorBaseEENKUlvE_clEvENKUlvE6_clEvEUlS4_S4_E_EESt5arrayIPcLm2EELi4E23TrivialOffsetCalculatorILi1EjESF_NS0_6memory12LoadWithCastILi1EEENSG_13StoreWithCastILi1EEEEEviT_T0_T2_T3_T4_T5_,@function
        .size           _ZN2at6native27unrolled_elementwise_kernelINS0_13BUnaryFunctorIN3c104HalfES4_S4_ZZZNS0_21heaviside_kernel_cudaERNS_18TensorIteratorBaseEENKUlvE_clEvENKUlvE6_clEvEUlS4_S4_E_EESt5arrayIPcLm2EELi4E23TrivialOffsetCalculatorILi1EjESF_NS0_6memory12LoadWithCastILi1EEENSG_13StoreWithCastILi1EEEEEviT_T0_T2_T3_T4_T5_,(.L_x_29876 - _ZN2at6native27unrolled_elementwise_kernelINS0_13BUnaryFunctorIN3c104HalfES4_S4_ZZZNS0_21heaviside_kernel_cudaERNS_18TensorIteratorBaseEENKUlvE_clEvENKUlvE6_clEvEUlS4_S4_E_EESt5arrayIPcLm2EELi4E23TrivialOffsetCalculatorILi1EjESF_NS0_6memory12LoadWithCastILi1EEENSG_13StoreWithCastILi1EEEEEviT_T0_T2_T3_T4_T5_)
        .other          _ZN2at6native27unrolled_elementwise_kernelINS0_13BUnaryFunctorIN3c104HalfES4_S4_ZZZNS0_21heaviside_kernel_cudaERNS_18TensorIteratorBaseEENKUlvE_clEvENKUlvE6_clEvEUlS4_S4_E_EESt5arrayIPcLm2EELi4E23TrivialOffsetCalculatorILi1EjESF_NS0_6memory12LoadWithCastILi1EEENSG_13StoreWithCastILi1EEEEEviT_T0_T2_T3_T4_T5_,@"STO_CUDA_ENTRY STV_DEFAULT"
_ZN2at6native27unrolled_elementwise_kernelINS0_13BUnaryFunctorIN3c104HalfES4_S4_ZZZNS0_21heaviside_kernel_cudaERNS_18TensorIteratorBaseEENKUlvE_clEvENKUlvE6_clEvEUlS4_S4_E_EESt5arrayIPcLm2EELi4E23TrivialOffsetCalculatorILi1EjESF_NS0_6memory12LoadWithCastILi1EEENSG_13StoreWithCastILi1EEEEEviT_T0_T2_T3_T4_T5_:
.text._ZN2at6native27unrolled_elementwise_kernelINS0_13BUnaryFunctorIN3c104HalfES4_S4_ZZZNS0_21heaviside_kernel_cudaERNS_18TensorIteratorBaseEENKUlvE_clEvENKUlvE6_clEvEUlS4_S4_E_EESt5arrayIPcLm2EELi4E23TrivialOffsetCalculatorILi1EjESF_NS0_6memory12LoadWithCastILi1EEENSG_13StoreWithCastILi1EEEEEviT_T0_T2_T3_T4_T5_:
        /* <DEDUP_REMOVED lines=34> */
.L_x_5078:
[----:B------:R-:W2:Y:S02]  /*0220*/  LDG.E.U8 R2, [R2.64] ;  /* 0x0000002402027981 */ /* 0x000ea4000c1e1100 */
[----:B--2---:R-:W0:Y:S02]  /*0230*/  I2F.U16 R0, R2 ;  /* 0x0000000200007306 */ /* 0x004e240000101000 */
[----:B0-----:R-:W-:-:S04]  /*0240*/  F2FP.PACK_AB R0, RZ, R0 ;  /* 0x00000000ff00723e */ /* 0x001fc800000000ff */
[----:B------:R-:W-:Y:S01]  /*0250*/  PRMT R23, R0, 0x7610, R23 ;  /* 0x0000761000177816 */ /* 0x000fe20000000017 */
[----:B------:R-:W-:Y:S05]  /*0260*/  BRA `(.L_x_5080) ;  /* 0x00000ee000007947 */ /* 0x000fea0003800000 */
.L_x_5077:
        /* <DEDUP_REMOVED lines=11> */
.L_x_5082:
[----:B------:R-:W2:Y:S02]  /*0320*/  LDG.E R2, [R2.64] ;  /* 0x0000002402027981 */ /* 0x000ea4000c1e1900 */
[----:B--2---:R-:W0:Y:S02]  /*0330*/  I2F R0, R2 ;  /* 0x0000000200007306 */ /* 0x004e240000201400 */
[----:B0-----:R-:W-:-:S04]  /*0340*/  F2FP.PACK_AB R0, RZ, R0 ;  /* 0x00000000ff00723e */ /* 0x001fc800000000ff */
[----:B------:R-:W-:Y:S01]  /*0350*/  PRMT R23, R0, 0x7610, R23 ;  /* 0x0000761000177816 */ /* 0x000fe20000000017 */
[----:B------:R-:W-:Y:S05]  /*0360*/  BRA `(.L_x_5080) ;  /* 0x00000de000007947 */ /* 0x000fea0003800000 */
.L_x_5081:
[----:B------:R-:W2:Y:S02]  /*0370*/  LDG.E.U16 R2, [R2.64] ;  /* 0x0000002402027981 */ /* 0x000ea4000c1e1500 */
[----:B--2---:R-:W0:Y:S02]  /*0380*/  I2F.S16 R0, R2 ;  /* 0x0000000200007306 */ /* 0x004e240000101400 */
[----:B0-----:R-:W-:-:S04]  /*0390*/  F2FP.PACK_AB R0, RZ, R0 ;  /* 0x00000000ff00723e */ /* 0x001fc800000000ff */
[----:B------:R-:W-:Y:S01]  /*03a0*/  PRMT R23, R0, 0x7610, R23 ;  /* 0x0000761000177816 */ /* 0x000fe20000000017 */
[----:B------:R-:W-:Y:S05]  /*03b0*/  BRA `(.L_x_5080) ;  /* 0x00000d9000007947 */ /* 0x000fea0003800000 */
.L_x_5076:
        /* <DEDUP_REMOVED lines=9> */
.L_x_5084:
[----:B------:R0:W5:Y:S01]  /*0450*/  LDG.E.U16 R23, [R2.64] ;  /* 0x0000002402177981 */ /* 0x000162000c1e1500 */
[----:B------:R-:W-:Y:S05]  /*0460*/  BRA `(.L_x_5080) ;  /* 0x00000ce000007947 */ /* 0x000fea0003800000 */
.L_x_5083:
        /* <DEDUP_REMOVED lines=9> */
.L_x_5086:
[----:B------:R0:W5:Y:S01]  /*0500*/  LDG.E.U16 R23, [R2.64] ;  /* 0x0000002402177981 */ /* 0x000162000c1e1500 */
[----:B------:R-:W-:Y:S05]  /*0510*/  BRA `(.L_x_5080) ;  /* 0x00000c3000007947 */ /* 0x000fea0003800000 */
.L_x_5085:
[----:B------:R-:W2:Y:S02]  /*0520*/  LDG.E.64 R2, [R2.64] ;  /* 0x0000002402027981 */ /* 0x000ea4000c1e1b00 */
[----:B--2---:R-:W0:Y:S01]  /*0530*/  F2F.F32.F64 R0, R2 ;  /* 0x0000000200007310 */ /* 0x004e220000301000 */
[----:B------:R-:W0:-:S14]  /*0540*/  DSETP.GEU.AND P0, PT, |R2|, c[0x2][0x0], PT ;  /* 0x008000000200762a */ /* 0x000e1c0003f0e200 */
[----:B0-----:R-:W-:-:S05]  /*0550*/  @!P0 FMUL R0, R0, 1.175494350822287508e-38 ;  /* 0x0080000000008820 */ /* 0x001fca0000400000 */
[----:B------:R-:W-:-:S04]  /*0560*/  F2FP.PACK_AB R0, RZ, R0 ;  /* 0x00000000ff00723e */ /* 0x000fc800000000ff */
[----:B------:R-:W-:Y:S01]  /*0570*/  PRMT R23, R0, 0x7610, R23 ;  /* 0x0000761000177816 */ /* 0x000fe20000000017 */
[----:B------:R-:W-:Y:S05]  /*0580*/  BRA `(.L_x_5080) ;  /* 0x00000bc000007947 */ /* 0x000fea0003800000 */
.L_x_5075:
        /* <DEDUP_REMOVED lines=14> */
.L_x_5089:
[----:B------:R-:W2:Y:S02]  /*0670*/  LDG.E.64 R2, [R2.64] ;  /* 0x0000002402027981 */ /* 0x000ea4000c1e1b00 */
[----:B--2---:R-:W0:Y:S01]  /*0680*/  F2F.F32.F64 R0, R2 ;  /* 0x0000000200007310 */ /* 0x004e220000301000 */
[----:B------:R-:W0:-:S14]  /*0690*/  DSETP.GEU.AND P0, PT, |R2|, c[0x2][0x0], PT ;  /* 0x008000000200762a */ /* 0x000e1c0003f0e200 */
[----:B0-----:R-:W-:-:S05]  /*06a0*/  @!P0 FMUL R0, R0, 1.175494350822287508e-38 ;  /* 0x0080000000008820 */ /* 0x001fca0000400000 */
[----:B------:R-:W-:-:S04]  /*06b0*/  F2FP.PACK_AB R0, RZ, R0 ;  /* 0x00000000ff00723e */ /* 0x000fc800000000ff */
[----:B------:R-:W-:Y:S01]  /*06c0*/  PRMT R23, R0, 0x7610, R23 ;  /* 0x0000761000177816 */ /* 0x000fe20000000017 */
[----:B------:R-:W-:Y:S05]  /*06d0*/  BRA `(.L_x_5080) ;  /* 0x00000a7000007947 */ /* 0x000fea0003800000 */
.L_x_5088:
        /* <DEDUP_REMOVED lines=28> */
.L_x_5091:
        /* <DEDUP_REMOVED lines=16> */
.L_x_5090:
[----:B------:R-:W2:Y:S02]  /*09a0*/  LDG.E.U16 R0, [R2.64] ;  /* 0x0000002402007981 */ /* 0x000ea4000c1e1500 */
[----:B--2---:R-:W-:-:S04]  /*09b0*/  PRMT R0, RZ, 0x5410, R0 ;  /* 0x00005410ff007816 */ /* 0x004fc80000000000 */
[----:B------:R-:W-:-:S04]  /*09c0*/  F2FP.PACK_AB R0, RZ, R0 ;  /* 0x00000000ff00723e */ /* 0x000fc800000000ff */
[----:B------:R-:W-:Y:S01]  /*09d0*/  PRMT R23, R0, 0x7610, R23 ;  /* 0x0000761000177816 */ /* 0x000fe20000000017 */
[----:B------:R-:W-:Y:S05]  /*09e0*/  BRA `(.L_x_5080) ;  /* 0x0000076000007947 */ /* 0x000fea0003800000 */
.L_x_5087:
        /* <DEDUP_REMOVED lines=12> */
.L_x_5094:
        /* <DEDUP_REMOVED lines=21> */
.L_x_5098:
[----:B------:R-:W-:Y:S05]  /*0c00*/  BSYNC B1 ;  /* 0x0000000000017941 */ /* 0x000fea0003800000 */
.L_x_5097:
[----:B------:R-:W-:Y:S01]  /*0c10*/  LEA R3, R0, 0x3b800000, 0x17 ;  /* 0x3b80000000037811 */ /* 0x000fe200078eb8ff */
[----:B------:R-:W-:-:S05]  /*0c20*/  IMAD.SHL.U32 R0, R2, 0x100000, RZ ;  /* 0x0010000002007824 */ /* 0x000fca00078e00ff */
[----:B------:R-:W-:Y:S02]  /*0c30*/  LOP3.LUT R0, R3, R0, R4, 0xfe, !PT ;  /* 0x0000000003007212 */ /* 0x000fe400078efe04 */
.L_x_5096:
[----:B------:R-:W-:Y:S05]  /*0c40*/  BSYNC B0 ;  /* 0x0000000000007941 */ /* 0x000fea0003800000 */
.L_x_5095:
[----:B------:R-:W-:-:S04]  /*0c50*/  F2FP.PACK_AB R0, RZ, R0 ;  /* 0x00000000ff00723e */ /* 0x000fc800000000ff */
[----:B------:R-:W-:Y:S01]  /*0c60*/  PRMT R23, R0, 0x7610, R23 ;  /* 0x0000761000177816 */ /* 0x000fe20000000017 */
[----:B------:R-:W-:Y:S05]  /*0c70*/  BRA `(.L_x_5080) ;  /* 0x000004d000007947 */ /* 0x000fea0003800000 */
.L_x_5093:
        /* <DEDUP_REMOVED lines=21> */
.L_x_5102:
[----:B------:R-:W-:Y:S05]  /*0dd0*/  BSYNC B1 ;  /* 0x0000000000017941 */ /* 0x000fea0003800000 */
.L_x_5101:
[----:B------:R-:W-:Y:S01]  /*0de0*/  LEA R3, R0, 0x37800000, 0x17 ;  /* 0x3780000000037811 */ /* 0x000fe200078eb8ff */
[----:B------:R-:W-:-:S05]  /*0df0*/  IMAD.SHL.U32 R0, R2, 0x200000, RZ ;  /* 0x0020000002007824 */ /* 0x000fca00078e00ff */
[----:B------:R-:W-:Y:S02]  /*0e00*/  LOP3.LUT R0, R3, R0, R4, 0xfe, !PT ;  /* 0x0000000003007212 */ /* 0x000fe400078efe04 */
.L_x_5100:
[----:B------:R-:W-:Y:S05]  /*0e10*/  BSYNC B0 ;  /* 0x0000000000007941 */ /* 0x000fea0003800000 */
.L_x_5099:
[----:B------:R-:W-:-:S04]  /*0e20*/  F2FP.PACK_AB R0, RZ, R0 ;  /* 0x00000000ff00723e */ /* 0x000fc800000000ff */
[----:B------:R-:W-:Y:S01]  /*0e30*/  PRMT R23, R0, 0x7610, R23 ;  /* 0x0000761000177816 */ /* 0x000fe20000000017 */
[----:B------:R-:W-:Y:S05]  /*0e40*/  BRA `(.L_x_5080) ;  /* 0x0000030000007947 */ /* 0x000fea0003800000 */
.L_x_5092:
        /* <DEDUP_REMOVED lines=14> */
.L_x_5106:
[----:B------:R-:W-:Y:S05]  /*0f30*/  BSYNC B0 ;  /* 0x0000000000007941 */ /* 0x000fea0003800000 */
.L_x_5105:
[----:B------:R-:W-:-:S04]  /*0f40*/  F2FP.PACK_AB R0, RZ, R0 ;  /* 0x00000000ff00723e */ /* 0x000fc800000000ff */
[----:B------:R-:W-:Y:S01]  /*0f50*/  PRMT R23, R0, 0x7610, R23 ;  /* 0x0000761000177816 */ /* 0x000fe20000000017 */
[----:B------:R-:W-:Y:S05]  /*0f60*/  BRA `(.L_x_5080) ;  /* 0x000001e000007947 */ /* 0x000fea0003800000 */
.L_x_5079:
        /* <DEDUP_REMOVED lines=21> */
.L_x_5104:
[----:B------:R-:W2:Y:S02]  /*10c0*/  LDG.E.64 R2, [R2.64] ;  /* 0x0000002402027981 */ /* 0x000ea4000c1e1b00 */
[----:B--2---:R-:W0:Y:S02]  /*10d0*/  I2F.U64 R0, R2 ;  /* 0x0000000200007312 */ /* 0x004e240000301000 */
[----:B0-----:R-:W-:-:S04]  /*10e0*/  F2FP.PACK_AB R0, RZ, R0 ;  /* 0x00000000ff00723e */ /* 0x001fc800000000ff */
[----:B------:R-:W-:Y:S01]  /*10f0*/  PRMT R23, R0, 0x7610, R23 ;  /* 0x0000761000177816 */ /* 0x000fe20000000017 */
[----:B------:R-:W-:Y:S05]  /*1100*/  BRA `(.L_x_5080) ;  /* 0x0000004000007947 */ /* 0x000fea0003800000 */
.L_x_5103:
[----:B------:R-:W2:Y:S02]  /*1110*/  LDG.E R2, [R2.64] ;  /* 0x0000002402027981 */ /* 0x000ea4000c1e1900 */
[----:B--2---:R-:W0:Y:S02]  /*1120*/  I2F.U32 R0, R2 ;  /* 0x0000000200007306 */ /* 0x004e240000201000 */
[----:B0-----:R-:W-:-:S04]  /*1130*/  F2FP.PACK_AB R0, RZ, R0 ;  /* 0x00000000ff00723e */ /* 0x001fc800000000ff */
[----:B------:R-:W-:Y:S02]  /*1140*/  PRMT R23, R0, 0x7610, R23 ;  /* 0x0000761000177816 */ /* 0x000fe40000000017 */
.L_x_5080:
[----:B------:R-:W1:Y:S02]  /*1150*/  S2R R17, SR_TID.X ;  /* 0x0000000000117919 */ /* 0x000e640000002100 */
[----:B-1----:R-:W-:-:S03]  /*1160*/  IADD3 R17, R17, 0x80, RZ ;  /* 0x0000008011117810 */ /* 0x002fc60007ffe0ff */
.L_x_5074:
[----:B-1----:R-:W-:Y:S05]  /*1170*/  BSYNC B6 ;  /* 0x0000000000067941 */ /* 0x002fea0003800000 */
.L_x_5073:
        /* <DEDUP_REMOVED lines=24> */
.L_x_5112:
[----:B------:R-:W2:Y:S02]  /*1300*/  LDG.E.U8 R2, [R2.64] ;  /* 0x0000002402027981 */ /* 0x000ea4000c1e1100 */
[----:B--2---:R-:W0:Y:S02]  /*1310*/  I2F.U16 R0, R2 ;  /* 0x0000000200007306 */ /* 0x004e240000101000 */
[----:B0-----:R-:W-:-:S04]  /*1320*/  F2FP.PACK_AB R0, RZ, R0 ;  /* 0x00000000ff00723e */ /* 0x001fc800000000ff */
[----:B------:R-:W-:Y:S01]  /*1330*/  PRMT R19, R0, 0x7610, R19 ;  /* 0x0000761000137816 */ /* 0x000fe20000000013 */
[----:B------:R-:W-:Y:S05]  /*1340*/  BRA `(.L_x_5114) ;  /* 0x00000ed000007947 */ /* 0x000fea0003800000 */
.L_x_5111:
        /* <DEDUP_REMOVED lines=11> */
.L_x_5116:
[----:B------:R-:W2:Y:S02]  /*1400*/  LDG.E R2, [R2.64] ;  /* 0x0000002402027981 */ /* 0x000ea4000c1e1900 */
[----:B--2---:R-:W0:Y:S02]  /*1410*/  I2F R0, R2 ;  /* 0x0000000200007306 */ /* 0x004e240000201400 */
[----:B0-----:R-:W-:-:S04]  /*1420*/  F2FP.PACK_AB R0, RZ, R0 ;  /* 0x00000000ff00723e */ /* 0x001fc800000000ff */
[----:B------:R-:W-:Y:S01]  /*1430*/  PRMT R19, R0, 0x7610, R19 ;  /* 0x0000761000137816 */ /* 0x000fe20000000013 */
[----:B------:R-:W-:Y:S05]  /*1440*/  BRA `(.L_x_5114) ;  /* 0x00000dd000007947 */ /* 0x000fea0003800000 */
.L_x_5115:
[----:B------:R-:W2:Y:S02]  /*1450*/  LDG.E.U16 R2, [R2.64] ;  /* 0x0000002402027981 */ /* 0x000ea4000c1e1500 */
[----:B--2---:R-:W0:Y:S02]  /*1460*/  I2F.S16 R0, R2 ;  /* 0x0000000200007306 */ /* 0x004e240000101400 */
[----:B0-----:R-:W-:-:S04]  /*1470*/  F2FP.PACK_AB R0, RZ, R0 ;  /* 0x00000000ff00723e */ /* 0x001fc800000000ff */
[----:B------:R-:W-:Y:S01]  /*1480*/  PRMT R19, R0, 0x7610, R19 ;  /* 0x0000761000137816 */ /* 0x000fe20000000013 */
[----:B------:R-:W-:Y:S05]  /*1490*/  BRA `(.L_x_5114) ;  /* 0x00000d8000007947 */ /* 0x000fea0003800000 */
.L_x_5110:
        /* <DEDUP_REMOVED lines=9> */
.L_x_5118:
[----:B------:R0:W5:Y:S01]  /*1530*/  LDG.E.U16 R19, [R2.64] ;  /* 0x0000002402137981 */ /* 0x000162000c1e1500 */
[----:B------:R-:W-:Y:S05]  /*1540*/  BRA `(.L_x_5114) ;  /* 0x00000cd000007947 */ /* 0x000fea0003800000 */
.L_x_5117:
        /* <DEDUP_REMOVED lines=9> */
.L_x_5120:
[----:B------:R0:W5:Y:S01]  /*15e0*/  LDG.E.U16 R19, [R2.64] ;  /* 0x0000002402137981 */ /* 0x000162000c1e1500 */
[----:B------:R-:W-:Y:S05]  /*15f0*/  BRA `(.L_x_5114) ;  /* 0x00000c2000007947 */ /* 0x000fea0003800000 */
.L_x_5119:
[----:B------:R-:W2:Y:S02]  /*1600*/  LDG.E.64 R2, [R2.64] ;  /* 0x0000002402027981 */ /* 0x000ea4000c1e1b00 */
[----:B--2---:R-:W0:Y:S01]  /*1610*/  F2F.F32.F64 R0, R2 ;  /* 0x0000000200007310 */ /* 0x004e220000301000 */
[----:B------:R-:W0:-:S14]  /*1620*/  DSETP.GEU.AND P0, PT, |R2|, c[0x2][0x0], PT ;  /* 0x008000000200762a */ /* 0x000e1c0003f0e200 */
[----:B0-----:R-:W-:-:S05]  /*1630*/  @!P0 FMUL R0, R0, 1.175494350822287508e-38 ;  /* 0x0080000000008820 */ /* 0x001fca0000400000 */
[----:B------:R-:W-:-:S04]  /*1640*/  F2FP.PACK_AB R0, RZ, R0 ;  /* 0x00000000ff00723e */ /* 0x000fc800000000ff */
[----:B------:R-:W-:Y:S01]  /*1650*/  PRMT R19, R0, 0x7610, R19 ;  /* 0x0000761000137816 */ /* 0x000fe20000000013 */
[----:B------:R-:W-:Y:S05]  /*1660*/  BRA `(.L_x_5114) ;  /* 0x00000bb000007947 */ /* 0x000fea0003800000 */
.L_x_5109:
        /* <DEDUP_REMOVED lines=14> */
.L_x_5123:
[----:B------:R-:W2:Y:S02]  /*1750*/  LDG.E.64 R2, [R2.64] ;  /* 0x0000002402027981 */ /* 0x000ea4000c1e1b00 */
[----:B--2---:R-:W0:Y:S01]  /*1760*/  F2F.F32.F64 R0, R2 ;  /* 0x0000000200007310 */ /* 0x004e220000301000 */
[----:B------:R-:W0:-:S14]  /*1770*/  DSETP.GEU.AND P0, PT, |R2|, c[0x2][0x0], PT ;  /* 0x008000000200762a */ /* 0x000e1c0003f0e200 */
[----:B0-----:R-:W-:-:S05]  /*1780*/  @!P0 FMUL R0, R0, 1.175494350822287508e-38 ;  /* 0x0080000000008820 */ /* 0x001fca0000400000 */
[----:B------:R-:W-:-:S04]  /*1790*/  F2FP.PACK_AB R0, RZ, R0 ;  /* 0x00000000ff00723e */ /* 0x000fc800000000ff */
[----:B------:R-:W-:Y:S01]  /*17a0*/  PRMT R19, R0, 0x7610, R19 ;  /* 0x0000761000137816 */ /* 0x000fe20000000013 */
[----:B------:R-:W-:Y:S05]  /*17b0*/  BRA `(.L_x_5114) ;  /* 0x00000a6000007947 */ /* 0x000fea0003800000 */
.L_x_5122:
        /* <DEDUP_REMOVED lines=28> */
.L_x_5125:
        /* <DEDUP_REMOVED lines=15> */
.L_x_5124:
[----:B------:R-:W2:Y:S02]  /*1a70*/  LDG.E.U16 R0, [R2.64] ;  /* 0x0000002402007981 */ /* 0x000ea4000c1e1500 */
[----:B--2---:R-:W-:-:S04]  /*1a80*/  PRMT R0, RZ, 0x5410, R0 ;  /* 0x00005410ff007816 */ /* 0x004fc80000000000 */
[----:B------:R-:W-:-:S04]  /*1a90*/  F2FP.PACK_AB R0, RZ, R0 ;  /* 0x00000000ff00723e */ /* 0x000fc800000000ff */
[----:B------:R-:W-:Y:S01]  /*1aa0*/  PRMT R19, R0, 0x7610, R19 ;  /* 0x0000761000137816 */ /* 0x000fe20000000013 */
[----:B------:R-:W-:Y:S05]  /*1ab0*/  BRA `(.L_x_5114) ;  /* 0x0000076000007947 */ /* 0x000fea0003800000 */
.L_x_5121:
        /* <DEDUP_REMOVED lines=12> */
.L_x_5128:
        /* <DEDUP_REMOVED lines=21> */
.L_x_5132:
[----:B------:R-:W-:Y:S05]  /*1cd0*/  BSYNC B1 ;  /* 0x0000000000017941 */ /* 0x000fea0003800000 */
.L_x_5131:
[----:B------:R-:W-:Y:S01]  /*1ce0*/  LEA R3, R0, 0x3b800000, 0x17 ;  /* 0x3b80000000037811 */ /* 0x000fe200078eb8ff */
[----:B------:R-:W-:-:S05]  /*1cf0*/  IMAD.SHL.U32 R0, R2, 0x100000, RZ ;  /* 0x0010000002007824 */ /* 0x000fca00078e00ff */
[----:B------:R-:W-:Y:S02]  /*1d00*/  LOP3.LUT R0, R3, R0, R4, 0xfe, !PT ;  /* 0x0000000003007212 */ /* 0x000fe400078efe04 */
.L_x_5130:
[----:B------:R-:W-:Y:S05]  /*1d10*/  BSYNC B0 ;  /* 0x0000000000007941 */ /* 0x000fea0003800000 */
.L_x_5129:
[----:B------:R-:W-:-:S04]  /*1d20*/  F2FP.PACK_AB R0, RZ, R0 ;  /* 0x00000000ff00723e */ /* 0x000fc800000000ff */
[----:B------:R-:W-:Y:S01]  /*1d30*/  PRMT R19, R0, 0x7610, R19 ;  /* 0x0000761000137816 */ /* 0x000fe20000000013 */
[----:B------:R-:W-:Y:S05]  /*1d40*/  BRA `(.L_x_5114) ;  /* 0x000004d000007947 */ /* 0x000fea0003800000 */
.L_x_5127:
        /* <DEDUP_REMOVED lines=21> */
.L_x_5136:
[----:B------:R-:W-:Y:S05]  /*1ea0*/  BSYNC B1 ;  /* 0x0000000000017941 */ /* 0x000fea0003800000 */
.L_x_5135:
[----:B------:R-:W-:Y:S01]  /*1eb0*/  LEA R3, R0, 0x37800000, 0x17 ;  /* 0x3780000000037811 */ /* 0x000fe200078eb8ff */
[----:B------:R-:W-:-:S05]  /*1ec0*/  IMAD.SHL.U32 R0, R2, 0x200000, RZ ;  /* 0x0020000002007824 */ /* 0x000fca00078e00ff */
[----:B------:R-:W-:Y:S02]  /*1ed0*/  LOP3.LUT R0, R3, R0, R4, 0xfe, !PT ;  /* 0x0000000003007212 */ /* 0x000fe400078efe04 */
.L_x_5134:
[----:B------:R-:W-:Y:S05]  /*1ee0*/  BSYNC B0 ;  /* 0x0000000000007941 */ /* 0x000fea0003800000 */
.L_x_5133:
[----:B------:R-:W-:-:S04]  /*1ef0*/  F2FP.PACK_AB R0, RZ, R0 ;  /* 0x00000000ff00723e */ /* 0x000fc800000000ff */
[----:B------:R-:W-:Y:S01]  /*1f00*/  PRMT R19, R0, 0x7610, R19 ;  /* 0x0000761000137816 */ /* 0x000fe20000000013 */
[----:B------:R-:W-:Y:S05]  /*1f10*/  BRA `(.L_x_5114) ;  /* 0x0000030000007947 */ /* 0x000fea0003800000 */
.L_x_5126:
        /* <DEDUP_REMOVED lines=14> */
.L_x_5140:
[----:B------:R-:W-:Y:S05]  /*2000*/  BSYNC B0 ;  /* 0x0000000000007941 */ /* 0x000fea0003800000 */
.L_x_5139:
[----:B------:R-:W-:-:S04]  /*2010*/  F2FP.PACK_AB R0, RZ, R0 ;  /* 0x00000000ff00723e */ /* 0x000fc800000000ff */
[----:B------:R-:W-:Y:S01]  /*2020*/  PRMT R19, R0, 0x7610, R19 ;  /* 0x0000761000137816 */ /* 0x000fe20000000013 */
[----:B------:R-:W-:Y:S05]  /*2030*/  BRA `(.L_x_5114) ;  /* 0x000001e000007947 */ /* 0x000fea0003800000 */
.L_x_5113:
        /* <DEDUP_REMOVED lines=21> */
.L_x_5138:
[----:B------:R-:W2:Y:S02]  /*2190*/  LDG.E.64 R2, [R2.64] ;  /* 0x0000002402027981 */ /* 0x000ea4000c1e1b00 */
[----:B--2---:R-:W0:Y:S02]  /*21a0*/  I2F.U64 R0, R2 ;  /* 0x0000000200007312 */ /* 0x004e240000301000 */
[----:B0-----:R-:W-:-:S04]  /*21b0*/  F2FP.PACK_AB R0, RZ, R0 ;  /* 0x00000000ff00723e */ /* 0x001fc800000000ff */
[----:B------:R-:W-:Y:S01]  /*21c0*/  PRMT R19, R0, 0x7610, R19 ;  /* 0x0000761000137816 */ /* 0x000fe20000000013 */
[----:B------:R-:W-:Y:S05]  /*21d0*/  BRA `(.L_x_5114) ;  /* 0x0000004000007947 */ /* 0x000fea0003800000 */
.L_x_5137:
[----:B------:R-:W2:Y:S02]  /*21e0*/  LDG.E R2, [R2.64] ;  /* 0x0000002402027981 */ /* 0x000ea4000c1e1900 */
[----:B--2---:R-:W0:Y:S02]  /*21f0*/  I2F.U32 R0, R2 ;  /* 0x0000000200007306 */ /* 0x004e240000201000 */
[----:B0-----:R-:W-:-:S04]  /*2200*/  F2FP.PACK_AB R0, RZ, R0 ;  /* 0x00000000ff00723e */ /* 0x001fc800000000ff */
[----:B------:R-:W-:Y:S02]  /*2210*/  PRMT R19, R0, 0x7610, R19 ;  /* 0x0000761000137816 */ /* 0x000fe40000000013 */
.L_x_5114:
[----:B------:R-:W-:-:S05]  /*2220*/  IADD3 R17, R17, 0x80, RZ ;  /* 0x0000008011117810 */ /* 0x000fca0007ffe0ff */
.L_x_5108:
[----:B------:R-:W-:Y:S05]  /*2230*/  BSYNC B6 ;  /* 0x0000000000067941 */ /* 0x000fea0003800000 */
.L_x_5107:
        /* <DEDUP_REMOVED lines=26> */
.L_x_5146:
[----:B------:R-:W2:Y:S02]  /*23e0*/  LDG.E.U8 R2, [R2.64] ;  /* 0x0000002402027981 */ /* 0x000ea4000c1e1100 */
[----:B--2---:R-:W0:Y:S02]  /*23f0*/  I2F.U16 R0, R2 ;  /* 0x0000000200007306 */ /* 0x004e240000101000 */
[----:B0-----:R-:W-:-:S04]  /*2400*/  F2FP.PACK_AB R0, RZ, R0 ;  /* 0x00000000ff00723e */ /* 0x001fc800000000ff */
[----:B------:R-:W-:Y:S01]  /*2410*/  PRMT R26, R0, 0x7610, R26 ;  /* 0x00007610001a7816 */ /* 0x000fe2000000001a */
[----:B------:R-:W-:Y:S05]  /*2420*/  BRA `(.L_x_5148) ;  /* 0x00000ed000007947 */ /* 0x000fea0003800000 */
.L_x_5145:
        /* <DEDUP_REMOVED lines=11> */
.L_x_5150:
[----:B------:R-:W2:Y:S02]  /*24e0*/  LDG.E R2, [R2.64] ;  /* 0x0000002402027981 */ /* 0x000ea4000c1e1900 */
[----:B--2---:R-:W0:Y:S02]  /*24f0*/  I2F R0, R2 ;  /* 0x0000000200007306 */ /* 0x004e240000201400 */
[----:B0-----:R-:W-:-:S04]  /*2500*/  F2FP.PACK_AB R0, RZ, R0 ;  /* 0x00000000ff00723e */ /* 0x001fc800000000ff */
[----:B------:R-:W-:Y:S01]  /*2510*/  PRMT R26, R0, 0x7610, R26 ;  /* 0x00007610001a7816 */ /* 0x000fe2000000001a */
[----:B------:R-:W-:Y:S05]  /*2520*/  BRA `(.L_x_5148) ;  /* 0x00000dd000007947 */ /* 0x000fea0003800000 */
.L_x_5149:
[----:B------:R-:W2:Y:S02]  /*2530*/  LDG.E.U16 R2, [R2.64] ;  /* 0x0000002402027981 */ /* 0x000ea4000c1e1500 */
[----:B--2---:R-:W0:Y:S02]  /*2540*/  I2F.S16 R0, R2 ;  /* 0x0000000200007306 */ /* 0x004e240000101400 */
[----:B0-----:R-:W-:-:S04]  /*2550*/  F2FP.PACK_AB R0, RZ, R0 ;  /* 0x00000000ff00723e */ /* 0x001fc800000000ff */
[----:B------:R-:W-:Y:S01]  /*2560*/  PRMT R26, R0, 0x7610, R26 ;  /* 0x00007610001a7816 */ /* 0x000fe2000000001a */
[----:B------:R-:W-:Y:S05]  /*2570*/  BRA `(.L_x_5148) ;  /* 0x00000d8000007947 */ /* 0x000fea0003800000 */
.L_x_5144:
        /* <DEDUP_REMOVED lines=9> */
.L_x_5152:
[----:B------:R0:W5:Y:S01]  /*2610*/  LDG.E.U16 R26, [R2.64] ;  /* 0x00000024021a7981 */ /* 0x000162000c1e1500 */
[----:B------:R-:W-:Y:S05]  /*2620*/  BRA `(.L_x_5148) ;  /* 0x00000cd000007947 */ /* 0x000fea0003800000 */
.L_x_5151:
        /* <DEDUP_REMOVED lines=9> */
.L_x_5154:
[----:B------:R0:W5:Y:S01]  /*26c0*/  LDG.E.U16 R26, [R2.64] ;  /* 0x00000024021a7981 */ /* 0x000162000c1e1500 */
[----:B------:R-:W-:Y:S05]  /*26d0*/  BRA `(.L_x_5148) ;  /* 0x00000c2000007947 */ /* 0x000fea0003800000 */
.L_x_5153:
[----:B------:R-:W2:Y:S02]  /*26e0*/  LDG.E.64 R2, [R2.64] ;  /* 0x0000002402027981 */ /* 0x000ea4000c1e1b00 */
[----:B--2---:R-:W0:Y:S01]  /*26f0*/  F2F.F32.F64 R0, R2 ;  /* 0x0000000200007310 */ /* 0x004e220000301000 */
[----:B------:R-:W0:-:S14]  /*2700*/  DSETP.GEU.AND P0, PT, |R2|, c[0x2][0x0], PT ;  /* 0x008000000200762a */ /* 0x000e1c0003f0e200 */
[----:B0-----:R-:W-:-:S05]  /*2710*/  @!P0 FMUL R0, R0, 1.175494350822287508e-38 ;  /* 0x0080000000008820 */ /* 0x001fca0000400000 */
[----:B------:R-:W-:-:S04]  /*2720*/  F2FP.PACK_AB R0, RZ, R0 ;  /* 0x00000000ff00723e */ /* 0x000fc800000000ff */
[----:B------:R-:W-:Y:S01]  /*2730*/  PRMT R26, R0, 0x7610, R26 ;  /* 0x00007610001a7816 */ /* 0x000fe2000000001a */
[----:B------:R-:W-:Y:S05]  /*2740*/  BRA `(.L_x_5148) ;  /* 0x00000bb000007947 */ /* 0x000fea0003800000 */
.L_x_5143:
        /* <DEDUP_REMOVED lines=14> */
.L_x_5157:
[----:B------:R-:W2:Y:S02]  /*2830*/  LDG.E.64 R2, [R2.64] ;  /* 0x0000002402027981 */ /* 0x000ea4000c1e1b00 */
[----:B--2---:R-:W0:Y:S01]  /*2840*/  F2F.F32.F64 R0, R2 ;  /* 0x0000000200007310 */ /* 0x004e220000301000 */
[----:B------:R-:W0:-:S14]  /*2850*/  DSETP.GEU.AND P0, PT, |R2|, c[0x2][0x0], PT ;  /* 0x008000000200762a */ /* 0x000e1c0003f0e200 */
[----:B0-----:R-:W-:-:S05]  /*2860*/  @!P0 FMUL R0, R0, 1.175494350822287508e-38 ;  /* 0x0080000000008820 */ /* 0x001fca0000400000 */
[----:B------:R-:W-:-:S04]  /*2870*/  F2FP.PACK_AB R0, RZ, R0 ;  /* 0x00000000ff00723e */ /* 0x000fc800000000ff */
[----:B------:R-:W-:Y:S01]  /*2880*/  PRMT R26, R0, 0x7610, R26 ;  /* 0x00007610001a7816 */ /* 0x000fe2000000001a */
[----:B------:R-:W-:Y:S05]  /*2890*/  BRA `(.L_x_5148) ;  /* 0x00000a6000007947 */ /* 0x000fea0003800000 */
.L_x_5156:
        /* <DEDUP_REMOVED lines=28> */
.L_x_5159:
        /* <DEDUP_REMOVED lines=15> */
.L_x_5158:
[----:B------:R-:W2:Y:S02]  /*2b50*/  LDG.E.U16 R0, [R2.64] ;  /* 0x0000002402007981 */ /* 0x000ea4000c1e1500 */
[----:B--2---:R-:W-:-:S04]  /*2b60*/  PRMT R0, RZ, 0x5410, R0 ;  /* 0x00005410ff007816 */ /* 0x004fc80000000000 */
[----:B------:R-:W-:-:S04]  /*2b70*/  F2FP.PACK_AB R0, RZ, R0 ;  /* 0x00000000ff00723e */ /* 0x000fc800000000ff */
[----:B------:R-:W-:Y:S01]  /*2b80*/  PRMT R26, R0, 0x7610, R26 ;  /* 0x00007610001a7816 */ /* 0x000fe2000000001a */
[----:B------:R-:W-:Y:S05]  /*2b90*/  BRA `(.L_x_5148) ;  /* 0x0000076000007947 */ /* 0x000fea0003800000 */
.L_x_5155:
        /* <DEDUP_REMOVED lines=12> */
.L_x_5162:
        /* <DEDUP_REMOVED lines=21> */
.L_x_5166:
[----:B------:R-:W-:Y:S05]  /*2db0*/  BSYNC B1 ;  /* 0x0000000000017941 */ /* 0x000fea0003800000 */
.L_x_5165:
[----:B------:R-:W-:Y:S01]  /*2dc0*/  LEA R3, R0, 0x3b800000, 0x17 ;  /* 0x3b80000000037811 */ /* 0x000fe200078eb8ff */
[----:B------:R-:W-:-:S05]  /*2dd0*/  IMAD.SHL.U32 R0, R2, 0x100000, RZ ;  /* 0x0010000002007824 */ /* 0x000fca00078e00ff */
[----:B------:R-:W-:Y:S02]  /*2de0*/  LOP3.LUT R0, R3, R0, R4, 0xfe, !PT ;  /* 0x0000000003007212 */ /* 0x000fe400078efe04 */
.L_x_5164:
[----:B------:R-:W-:Y:S05]  /*2df0*/  BSYNC B0 ;  /* 0x0000000000007941 */ /* 0x000fea0003800000 */
.L_x_5163:
[----:B------:R-:W-:-:S04]  /*2e00*/  F2FP.PACK_AB R0, RZ, R0 ;  /* 0x00000000ff00723e */ /* 0x000fc800000000ff */
[----:B------:R-:W-:Y:S01]  /*2e10*/  PRMT R26, R0, 0x7610, R26 ;  /* 0x00007610001a7816 */ /* 0x000fe2000000001a */
[----:B------:R-:W-:Y:S05]  /*2e20*/  BRA `(.L_x_5148) ;  /* 0x000004d000007947 */ /* 0x000fea0003800000 */
.L_x_5161:
        /* <DEDUP_REMOVED lines=21> */
.L_x_5170:
[----:B------:R-:W-:Y:S05]  /*2f80*/  BSYNC B1 ;  /* 0x0000000000017941 */ /* 0x000fea0003800000 */
.L_x_5169:
[----:B------:R-:W-:Y:S01]  /*2f90*/  LEA R3, R0, 0x37800000, 0x17 ;  /* 0x3780000000037811 */ /* 0x000fe200078eb8ff */
[----:B------:R-:W-:-:S05]  /*2fa0*/  IMAD.SHL.U32 R0, R2, 0x200000, RZ ;  /* 0x0020000002007824 */ /* 0x000fca00078e00ff */
[----:B------:R-:W-:Y:S02]  /*2fb0*/  LOP3.LUT R0, R3, R0, R4, 0xfe, !PT ;  /* 0x0000000003007212 */ /* 0x000fe400078efe04 */
.L_x_5168:
[----:B------:R-:W-:Y:S05]  /*2fc0*/  BSYNC B0 ;  /* 0x0000000000007941 */ /* 0x000fea0003800000 */
.L_x_5167:
[----:B------:R-:W-:-:S04]  /*2fd0*/  F2FP.PACK_AB R0, RZ, R0 ;  /* 0x00000000ff00723e */ /* 0x000fc800000000ff */
[----:B------:R-:W-:Y:S01]  /*2fe0*/  PRMT R26, R0, 0x7610, R26 ;  /* 0x00007610001a7816 */ /* 0x000fe2000000001a */
[----:B------:R-:W-:Y:S05]  /*2ff0*/  BRA `(.L_x_5148) ;  /* 0x0000030000007947 */ /* 0x000fea0003800000 */
.L_x_5160:
        /* <DEDUP_REMOVED lines=14> */
.L_x_5174:
[----:B------:R-:W-:Y:S05]  /*30e0*/  BSYNC B0 ;  /* 0x0000000000007941 */ /* 0x000fea0003800000 */
.L_x_5173:
[----:B------:R-:W-:-:S04]  /*30f0*/  F2FP.PACK_AB R0, RZ, R0 ;  /* 0x00000000ff00723e */ /* 0x000fc800000000ff */
[----:B------:R-:W-:Y:S01]  /*3100*/  PRMT R26, R0, 0x7610, R26 ;  /* 0x00007610001a7816 */ /* 0x000fe2000000001a */
[----:B------:R-:W-:Y:S05]  /*3110*/  BRA `(.L_x_5148) ;  /* 0x000001e000007947 */ /* 0x000fea0003800000 */
.L_x_5147:
        /* <DEDUP_REMOVED lines=21> */
.L_x_5172:
[----:B------:R-:W2:Y:S02]  /*3270*/  LDG.E.64 R2, [R2.64] ;  /* 0x0000002402027981 */ /* 0x000ea4000c1e1b00 */
[----:B--2---:R-:W0:Y:S02]  /*3280*/  I2F.U64 R0, R2 ;  /* 0x0000000200007312 */ /* 0x004e240000301000 */
[----:B0-----:R-:W-:-:S04]  /*3290*/  F2FP.PACK_AB R0, RZ, R0 ;  /* 0x00000000ff00723e */ /* 0x001fc800000000ff */
[----:B------:R-:W-:Y:S01]  /*32a0*/  PRMT R26, R0, 0x7610, R26 ;  /* 0x00007610001a7816 */ /* 0x000fe2000000001a */
[----:B------:R-:W-:Y:S05]  /*32b0*/  BRA `(.L_x_5148) ;  /* 0x0000004000007947 */ /* 0x000fea0003800000 */
.L_x_5171:
[----:B------:R-:W2:Y:S02]  /*32c0*/  LDG.E R2, [R2.64] ;  /* 0x0000002402027981 */ /* 0x000ea4000c1e1900 */
[----:B--2---:R-:W0:Y:S02]  /*32d0*/  I2F.U32 R0, R2 ;  /* 0x0000000200007306 */ /* 0x004e240000201000 */
[----:B0-----:R-:W-:-:S04]  /*32e0*/  F2FP.PACK_AB R0, RZ, R0 ;  /* 0x00000000ff00723e */ /* 0x001fc800000000ff */
[----:B------:R-:W-:Y:S02]  /*32f0*/  PRMT R26, R0, 0x7610, R26 ;  /* 0x00007610001a7816 */ /* 0x000fe4000000001a */
.L_x_5148:
[----:B------:R-:W-:-:S05]  /*3300*/  IADD3 R17, R17, 0x80, RZ ;  /* 0x0000008011117810 */ /* 0x000fca0007ffe0ff */
.L_x_5142:
[----:B------:R-:W-:Y:S05]  /*3310*/  BSYNC B6 ;  /* 0x0000000000067941 */ /* 0x000fea0003800000 */
.L_x_5141:
        /* <DEDUP_REMOVED lines=23> */
.L_x_5180:
[----:B------:R-:W2:Y:S02]  /*3490*/  LDG.E.U8 R2, [R2.64] ;  /* 0x0000002402027981 */ /* 0x000ea4000c1e1100 */
[----:B--2---:R-:W0:Y:S02]  /*34a0*/  I2F.U16 R0, R2 ;  /* 0x0000000200007306 */ /* 0x004e240000101000 */
[----:B0-----:R-:W-:-:S04]  /*34b0*/  F2FP.PACK_AB R0, RZ, R0 ;  /* 0x00000000ff00723e */ /* 0x001fc800000000ff */
[----:B------:R-:W-:Y:S01]  /*34c0*/  PRMT R25, R0, 0x7610, R25 ;  /* 0x0000761000197816 */ /* 0x000fe20000000019 */
[----:B------:R-:W-:Y:S05]  /*34d0*/  BRA `(.L_x_5176) ;  /* 0x00000ed000007947 */ /* 0x000fea0003800000 */
.L_x_5179:
        /* <DEDUP_REMOVED lines=11> */
.L_x_5183:
[----:B------:R-:W2:Y:S02]  /*3590*/  LDG.E R2, [R2.64] ;  /* 0x0000002402027981 */ /* 0x000ea4000c1e1900 */
[----:B--2---:R-:W0:Y:S02]  /*35a0*/  I2F R0, R2 ;  /* 0x0000000200007306 */ /* 0x004e240000201400 */
[----:B0-----:R-:W-:-:S04]  /*35b0*/  F2FP.PACK_AB R0, RZ, R0 ;  /* 0x00000000ff00723e */ /* 0x001fc800000000ff */
[----:B------:R-:W-:Y:S01]  /*35c0*/  PRMT R25, R0, 0x7610, R25 ;  /* 0x0000761000197816 */ /* 0x000fe20000000019 */
[----:B------:R-:W-:Y:S05]  /*35d0*/  BRA `(.L_x_5176) ;  /* 0x00000dd000007947 */ /* 0x000fea0003800000 */
.L_x_5182:
[----:B------:R-:W2:Y:S02]  /*35e0*/  LDG.E.U16 R2, [R2.64] ;  /* 0x0000002402027981 */ /* 0x000ea4000c1e1500 */
[----:B--2---:R-:W0:Y:S02]  /*35f0*/  I2F.S16 R0, R2 ;  /* 0x0000000200007306 */ /* 0x004e240000101400 */
[----:B0-----:R-:W-:-:S04]  /*3600*/  F2FP.PACK_AB R0, RZ, R0 ;  /* 0x00000000ff00723e */ /* 0x001fc800000000ff */
[----:B------:R-:W-:Y:S01]  /*3610*/  PRMT R25, R0, 0x7610, R25 ;  /* 0x0000761000197816 */ /* 0x000fe20000000019 */
[----:B------:R-:W-:Y:S05]  /*3620*/  BRA `(.L_x_5176) ;  /* 0x00000d8000007947 */ /* 0x000fea0003800000 */
.L_x_5178:
        /* <DEDUP_REMOVED lines=9> */
.L_x_5185:
[----:B------:R0:W5:Y:S01]  /*36c0*/  LDG.E.U16 R25, [R2.64] ;  /* 0x0000002402197981 */ /* 0x000162000c1e1500 */
[----:B------:R-:W-:Y:S05]  /*36d0*/  BRA `(.L_x_5176) ;  /* 0x00000cd000007947 */ /* 0x000fea0003800000 */
.L_x_5184:
        /* <DEDUP_REMOVED lines=9> */
.L_x_5187:
[----:B------:R0:W5:Y:S01]  /*3770*/  LDG.E.U16 R25, [R2.64] ;  /* 0x0000002402197981 */ /* 0x000162000c1e1500 */
[----:B------:R-:W-:Y:S05]  /*3780*/  BRA `(.L_x_5176) ;  /* 0x00000c2000007947 */ /* 0x000fea0003800000 */
.L_x_5186:
[----:B------:R-:W2:Y:S02]  /*3790*/  LDG.E.64 R2, [R2.64] ;  /* 0x0000002402027981 */ /* 0x000ea4000c1e1b00 */
[----:B--2---:R-:W0:Y:S01]  /*37a0*/  F2F.F32.F64 R0, R2 ;  /* 0x0000000200007310 */ /* 0x004e220000301000 */
[----:B------:R-:W0:-:S14]  /*37b0*/  DSETP.GEU.AND P0, PT, |R2|, c[0x2][0x0], PT ;  /* 0x008000000200762a */ /* 0x000e1c0003f0e200 */
[----:B0-----:R-:W-:-:S05]  /*37c0*/  @!P0 FMUL R0, R0, 1.175494350822287508e-38 ;  /* 0x0080000000008820 */ /* 0x001fca0000400000 */
[----:B------:R-:W-:-:S04]  /*37d0*/  F2FP.PACK_AB R0, RZ, R0 ;  /* 0x00000000ff00723e */ /* 0x000fc800000000ff */
[----:B------:R-:W-:Y:S01]  /*37e0*/  PRMT R25, R0, 0x7610, R25 ;  /* 0x0000761000197816 */ /* 0x000fe20000000019 */
[----:B------:R-:W-:Y:S05]  /*37f0*/  BRA `(.L_x_5176) ;  /* 0x00000bb000007947 */ /* 0x000fea0003800000 */
.L_x_5177:
        /* <DEDUP_REMOVED lines=14> */
.L_x_5190:
[----:B------:R-:W2:Y:S02]  /*38e0*/  LDG.E.64 R2, [R2.64] ;  /* 0x0000002402027981 */ /* 0x000ea4000c1e1b00 */
[----:B--2---:R-:W0:Y:S01]  /*38f0*/  F2F.F32.F64 R0, R2 ;  /* 0x0000000200007310 */ /* 0x004e220000301000 */
[----:B------:R-:W0:-:S14]  /*3900*/  DSETP.GEU.AND P0, PT, |R2|, c[0x2][0x0], PT ;  /* 0x008000000200762a */ /* 0x000e1c0003f0e200 */
[----:B0-----:R-:W-:-:S05]  /*3910*/  @!P0 FMUL R0, R0, 1.175494350822287508e-38 ;  /* 0x0080000000008820 */ /* 0x001fca0000400000 */
[----:B------:R-:W-:-:S04]  /*3920*/  F2FP.PACK_AB R0, RZ, R0 ;  /* 0x00000000ff00723e */ /* 0x000fc800000000ff */
[----:B------:R-:W-:Y:S01]  /*3930*/  PRMT R25, R0, 0x7610, R25 ;  /* 0x0000761000197816 */ /* 0x000fe20000000019 */
[----:B------:R-:W-:Y:S05]  /*3940*/  BRA `(.L_x_5176) ;  /* 0x00000a6000007947 */ /* 0x000fea0003800000 */
.L_x_5189:
        /* <DEDUP_REMOVED lines=28> */
.L_x_5192:
        /* <DEDUP_REMOVED lines=15> */
.L_x_5191:
[----:B------:R-:W2:Y:S02]  /*3c00*/  LDG.E.U16 R0, [R2.64] ;  /* 0x0000002402007981 */ /* 0x000ea4000c1e1500 */
[----:B--2---:R-:W-:-:S04]  /*3c10*/  PRMT R0, RZ, 0x5410, R0 ;  /* 0x00005410ff007816 */ /* 0x004fc80000000000 */
[----:B------:R-:W-:-:S04]  /*3c20*/  F2FP.PACK_AB R0, RZ, R0 ;  /* 0x00000000ff00723e */ /* 0x000fc800000000ff */
[----:B------:R-:W-:Y:S01]  /*3c30*/  PRMT R25, R0, 0x7610, R25 ;  /* 0x0000761000197816 */ /* 0x000fe20000000019 */
[----:B------:R-:W-:Y:S05]  /*3c40*/  BRA `(.L_x_5176) ;  /* 0x0000076000007947 */ /* 0x000fea0003800000 */
.L_x_5188:
        /* <DEDUP_REMOVED lines=12> */
.L_x_5195:
        /* <DEDUP_REMOVED lines=21> */
.L_x_5199:
[----:B------:R-:W-:Y:S05]  /*3e60*/  BSYNC B1 ;  /* 0x0000000000017941 */ /* 0x000fea0003800000 */
.L_x_5198:
[----:B------:R-:W-:Y:S01]  /*3e70*/  LEA R3, R0, 0x3b800000, 0x17 ;  /* 0x3b80000000037811 */ /* 0x000fe200078eb8ff */
[----:B------:R-:W-:-:S05]  /*3e80*/  IMAD.SHL.U32 R0, R2, 0x100000, RZ ;  /* 0x0010000002007824 */ /* 0x000fca00078e00ff */
[----:B------:R-:W-:Y:S02]  /*3e90*/  LOP3.LUT R0, R3, R0, R4, 0xfe, !PT ;  /* 0x0000000003007212 */ /* 0x000fe400078efe04 */
.L_x_5197:
[----:B------:R-:W-:Y:S05]  /*3ea0*/  BSYNC B0 ;  /* 0x0000000000007941 */ /* 0x000fea0003800000 */
.L_x_5196:
[----:B------:R-:W-:-:S04]  /*3eb0*/  F2FP.PACK_AB R0, RZ, R0 ;  /* 0x00000000ff00723e */ /* 0x000fc800000000ff */
[----:B------:R-:W-:Y:S01]  /*3ec0*/  PRMT R25, R0, 0x7610, R25 ;  /* 0x0000761000197816 */ /* 0x000fe20000000019 */
[----:B------:R-:W-:Y:S05]  /*3ed0*/  BRA `(.L_x_5176) ;  /* 0x000004d000007947 */ /* 0x000fea0003800000 */
.L_x_5194:
        /* <DEDUP_REMOVED lines=21> */
.L_x_5203:
[----:B------:R-:W-:Y:S05]  /*4030*/  BSYNC B1 ;  /* 0x0000000000017941 */ /* 0x000fea0003800000 */
.L_x_5202:
[----:B------:R-:W-:Y:S01]  /*4040*/  LEA R3, R0, 0x37800000, 0x17 ;  /* 0x3780000000037811 */ /* 0x000fe200078eb8ff */
[----:B------:R-:W-:-:S05]  /*4050*/  IMAD.SHL.U32 R0, R2, 0x200000, RZ ;  /* 0x0020000002007824 */ /* 0x000fca00078e00ff */
[----:B------:R-:W-:Y:S02]  /*4060*/  LOP3.LUT R0, R3, R0, R4, 0xfe, !PT ;  /* 0x0000000003007212 */ /* 0x000fe400078efe04 */
.L_x_5201:
[----:B------:R-:W-:Y:S05]  /*4070*/  BSYNC B0 ;  /* 0x0000000000007941 */ /* 0x000fea0003800000 */
.L_x_5200:
[----:B------:R-:W-:-:S04]  /*4080*/  F2FP.PACK_AB R0, RZ, R0 ;  /* 0x00000000ff00723e */ /* 0x000fc800000000ff */
[----:B------:R-:W-:Y:S01]  /*4090*/  PRMT R25, R0, 0x7610, R25 ;  /* 0x0000761000197816 */ /* 0x000fe20000000019 */
[----:B------:R-:W-:Y:S05]  /*40a0*/  BRA `(.L_x_5176) ;  /* 0x0000030000007947 */ /* 0x000fea0003800000 */
.L_x_5193:
        /* <DEDUP_REMOVED lines=14> */
.L_x_5207:
[----:B------:R-:W-:Y:S05]  /*4190*/  BSYNC B0 ;  /* 0x0000000000007941 */ /* 0x000fea0003800000 */
.L_x_5206:
[----:B------:R-:W-:-:S04]  /*41a0*/  F2FP.PACK_AB R0, RZ, R0 ;  /* 0x00000000ff00723e */ /* 0x000fc800000000ff */
[----:B------:R-:W-:Y:S01]  /*41b0*/  PRMT R25, R0, 0x7610, R25 ;  /* 0x0000761000197816 */ /* 0x000fe20000000019 */
[----:B------:R-:W-:Y:S05]  /*41c0*/  BRA `(.L_x_5176) ;  /* 0x000001e000007947 */ /* 0x000fea0003800000 */
.L_x_5181:
        /* <DEDUP_REMOVED lines=21> */
.L_x_5205:
[----:B------:R-:W2:Y:S02]  /*4320*/  LDG.E.64 R2, [R2.64] ;  /* 0x0000002402027981 */ /* 0x000ea4000c1e1b00 */
[----:B--2---:R-:W0:Y:S02]  /*4330*/  I2F.U64 R0, R2 ;  /* 0x0000000200007312 */ /* 0x004e240000301000 */
[----:B0-----:R-:W-:-:S04]  /*4340*/  F2FP.PACK_AB R0, RZ, R0 ;  /* 0x00000000ff00723e */ /* 0x001fc800000000ff */
[----:B------:R-:W-:Y:S01]  /*4350*/  PRMT R25, R0, 0x7610, R25 ;  /* 0x0000761000197816 */ /* 0x000fe20000000019 */
[----:B------:R-:W-:Y:S05]  /*4360*/  BRA `(.L_x_5176) ;  /* 0x0000004000007947 */ /* 0x000fea0003800000 */
.L_x_5204:
[----:B------:R-:W2:Y:S02]  /*4370*/  LDG.E R2, [R2.64] ;  /* 0x0000002402027981 */ /* 0x000ea4000c1e1900 */
[----:B--2---:R-:W0:Y:S02]  /*4380*/  I2F.U32 R0, R2 ;  /* 0x0000000200007306 */ /* 0x004e240000201000 */
[----:B0-----:R-:W-:-:S04]  /*4390*/  F2FP.PACK_AB R0, RZ, R0 ;  /* 0x00000000ff00723e */ /* 0x001fc800000000ff */
[----:B------:R-:W-:Y:S02]  /*43a0*/  PRMT R25, R0, 0x7610, R25 ;  /* 0x0000761000197816 */ /* 0x000fe40000000019 */
.L_x_5176:
[----:B------:R-:W-:Y:S05]  /*43b0*/  BSYNC B6 ;  /* 0x0000000000067941 */ /* 0x000fea0003800000 */
.L_x_5175:
[----:B------:R-:W1:Y:S01]  /*43c0*/  S2R R5, SR_TID.X ;  /* 0x0000000000057919 */ /* 0x000e620000002100 */
[----:B-----5:R-:W-:Y:S01]  /*43d0*/  HADD2.F32 R0, -RZ, R25.H0_H0 ;  /* 0x20000019ff007230 */ /* 0x020fe20000004100 */
[----:B0-----:R-:W0:Y:S01]  /*43e0*/  LDC.U8 R2, c[0x0][0x184] ;  /* 0x00006100ff027b82 */ /* 0x001e220000000000 */
[----:B------:R-:W-:Y:S03]  /*43f0*/  BSSY B0, `(.L_x_5208) ;  /* 0x0000014000007945 */ /* 0x000fe60003800000 */
[----:B------:R-:W-:Y:S01]  /*4400*/  FSETP.NEU.FTZ.AND P0, PT, R0, RZ, PT ;  /* 0x000000ff0000720b */ /* 0x000fe20003f1d000 */
[----:B-1----:R-:W-:Y:S01]  /*4410*/  IMAD.MOV.U32 R25, RZ, RZ, R5 ;  /* 0x000000ffff197224 */ /* 0x002fe200078e0005 */
[----:B------:R-:W-:-:S04]  /*4420*/  ISETP.GE.AND P2, PT, R5, R22, PT ;  /* 0x000000160500720c */ /* 0x000fc80003f46270 */
[C---:B------:R-:W-:Y:S02]  /*4430*/  IADD3 R3, R25.reuse, 0x180, RZ ;  /* 0x0000018019037810 */ /* 0x040fe40007ffe0ff */
[----:B------:R-:W-:Y:S02]  /*4440*/  IADD3 R17, R25, 0x80, RZ ;  /* 0x0000008019117810 */ /* 0x000fe40007ffe0ff */
[-C--:B------:R-:W-:Y:S02]  /*4450*/  ISETP.GE.OR P0, PT, R3, R22.reuse, !P0 ;  /* 0x000000160300720c */ /* 0x080fe40004706670 */
[----:B------:R-:W-:Y:S02]  /*4460*/  IADD3 R3, R25, 0x100, RZ ;  /* 0x0000010019037810 */ /* 0x000fe40007ffe0ff */
[-C--:B------:R-:W-:Y:S02]  /*4470*/  ISETP.GE.AND P4, PT, R17, R22.reuse, PT ;  /* 0x000000161100720c */ /* 0x080fe40003f86270 */
[----:B------:R-:W-:-:S07]  /*4480*/  ISETP.GE.AND P1, PT, R3, R22, PT ;  /* 0x000000160300720c */ /* 0x000fce0003f26270 */
[----:B------:R-:W-:-:S04]  /*4490*/  @!P0 FSET.BF.GT.FTZ.AND R0, R0, RZ, PT ;  /* 0x000000ff0000820a */ /* 0x000fc80003814000 */
[----:B------:R-:W-:Y:S01]  /*44a0*/  @!P0 F2FP.PACK_AB R4, RZ, R0 ;  /* 0x00000000ff04823e */ /* 0x000fe200000000ff */
[----:B------:R-:W-:Y:S05]  /*44b0*/  @P2 BRA `(.L_x_5209) ;  /* 0x0000007000002947 */ /* 0x000fea0003800000 */
[----:B0-----:R-:W-:Y:S01]  /*44c0*/  HADD2.F32 R23, -RZ, R23.H0_H0 ;  /* 0x20000017ff177230 */ /* 0x001fe20000004100 */
[----:B------:R-:W-:Y:S02]  /*44d0*/  ULDC.U16 UR4, c[0x0][0x166] ;  /* 0x0000598000047ab9 */ /* 0x000fe40000000400 */
[----:B------:R-:W-:Y:S02]  /*44e0*/  IMAD.U32 R3, RZ, RZ, UR4 ;  /* 0x00000004ff037e24 */ /* 0x000fe4000f8e00ff */
[----:B------:R-:W-:-:S13]  /*44f0*/  FSETP.NEU.FTZ.AND P3, PT, R23, RZ, PT ;  /* 0x000000ff1700720b */ /* 0x000fda0003f7d000 */
[----:B------:R-:W-:-:S04]  /*4500*/  @P3 FSET.BF.GT.FTZ.AND R23, R23, RZ, PT ;  /* 0x000000ff1717320a */ /* 0x000fc80003814000 */
[----:B------:R-:W-:-:S04]  /*4510*/  @P3 F2FP.PACK_AB R23, RZ, R23 ;  /* 0x00000017ff17323e */ /* 0x000fc800000000ff */
[----:B------:R-:W-:Y:S02]  /*4520*/  @P3 PRMT R3, R23, 0x7610, R3 ;  /* 0x0000761017033816 */ /* 0x000fe40000000003 */
.L_x_5209:
[----:B0-----:R-:W-:Y:S05]  /*4530*/  BSYNC B0 ;  /* 0x0000000000007941 */ /* 0x001fea0003800000 */
.L_x_5208:
[----:B------:R-:W-:Y:S01]  /*4540*/  BSSY B0, `(.L_x_5210) ;  /* 0x0000009000007945 */ /* 0x000fe20003800000 */
[----:B------:R-:W-:Y:S05]  /*4550*/  @P4 BRA `(.L_x_5211) ;  /* 0x0000007000004947 */ /* 0x000fea0003800000 */
[----:B------:R-:W-:Y:S01]  /*4560*/  HADD2.F32 R19, -RZ, R19.H0_H0 ;  /* 0x20000013ff137230 */ /* 0x000fe20000004100 */
[----:B------:R-:W-:-:S04]  /*4570*/  ULDC.U16 UR4, c[0x0][0x166] ;  /* 0x0000598000047ab9 */ /* 0x000fc80000000400 */
[----:B------:R-:W-:-:S13]  /*4580*/  FSETP.NEU.FTZ.AND P3, PT, R19, RZ, PT ;  /* 0x000000ff1300720b */ /* 0x000fda0003f7d000 */
[----:B------:R-:W-:Y:S01]  /*4590*/  @P3 FSET.BF.GT.FTZ.AND R0, R19, RZ, PT ;  /* 0x000000ff1300320a */ /* 0x000fe20003814000 */
[----:B------:R-:W-:-:S03]  /*45a0*/  IMAD.U32 R19, RZ, RZ, UR4 ;  /* 0x00000004ff137e24 */ /* 0x000fc6000f8e00ff */
[----:B------:R-:W-:-:S04]  /*45b0*/  @P3 F2FP.PACK_AB R0, RZ, R0 ;  /* 0x00000000ff00323e */ /* 0x000fc800000000ff */
[----:B------:R-:W-:Y:S02]  /*45c0*/  @P3 PRMT R19, R0, 0x7610, R19 ;  /* 0x0000761000133816 */ /* 0x000fe40000000013 */
.L_x_5211:
[----:B------:R-:W-:Y:S05]  /*45d0*/  BSYNC B0 ;  /* 0x0000000000007941 */ /* 0x000fea0003800000 */
.L_x_5210:
[----:B------:R-:W-:Y:S01]  /*45e0*/  BSSY B0, `(.L_x_5212) ;  /* 0x0000009000007945 */ /* 0x000fe20003800000 */
[----:B------:R-:W-:Y:S05]  /*45f0*/  @P1 BRA `(.L_x_5213) ;  /* 0x0000007000001947 */ /* 0x000fea0003800000 */
[----:B------:R-:W-:Y:S01]  /*4600*/  HADD2.F32 R26, -RZ, R26.H0_H0 ;  /* 0x2000001aff1a7230 */ /* 0x000fe20000004100 */
[----:B------:R-:W-:Y:S02]  /*4610*/  ULDC.U16 UR4, c[0x0][0x166] ;  /* 0x0000598000047ab9 */ /* 0x000fe40000000400 */
[----:B------:R-:W-:Y:S02]  /*4620*/  IMAD.U32 R18, RZ, RZ, UR4 ;  /* 0x00000004ff127e24 */ /* 0x000fe4000f8e00ff */
[----:B------:R-:W-:-:S13]  /*4630*/  FSETP.NEU.FTZ.AND P1, PT, R26, RZ, PT ;  /* 0x000000ff1a00720b */ /* 0x000fda0003f3d000 */
[----:B------:R-:W-:-:S04]  /*4640*/  @P1 FSET.BF.GT.FTZ.AND R26, R26, RZ, PT ;  /* 0x000000ff1a1a120a */ /* 0x000fc80003814000 */
[----:B------:R-:W-:-:S04]  /*4650*/  @P1 F2FP.PACK_AB R26, RZ, R26 ;  /* 0x0000001aff1a123e */ /* 0x000fc800000000ff */
[----:B------:R-:W-:Y:S02]  /*4660*/  @P1 PRMT R18, R26, 0x7610, R18 ;  /* 0x000076101a121816 */ /* 0x000fe40000000012 */
.L_x_5213:
[----:B------:R-:W-:Y:S05]  /*4670*/  BSYNC B0 ;  /* 0x0000000000007941 */ /* 0x000fea0003800000 */
.L_x_5212:
        /* <DEDUP_REMOVED lines=24> */
.L_x_5219:
[----:B------:R-:W-:Y:S01]  /*4800*/  HADD2.F32 R5, -RZ, R3.H0_H0 ;  /* 0x20000003ff057230 */ /* 0x000fe20000004100 */
[----:B------:R-:W-:-:S05]  /*4810*/  IMAD.MOV.U32 R25, RZ, RZ, R17 ;  /* 0x000000ffff197224 */ /* 0x000fca00078e0011 */
[----:B------:R-:W0:Y:S02]  /*4820*/  F2I.S64.TRUNC R4, R5 ;  /* 0x0000000500047311 */ /* 0x000e24000020d900 */
[----:B0-----:R0:W-:Y:S01]  /*4830*/  STG.E.U8 [R8.64], R4 ;  /* 0x0000000408007986 */ /* 0x0011e2000c101124 */
[----:B------:R-:W-:Y:S05]  /*4840*/  BRA `(.L_x_5215) ;  /* 0x00000f8000007947 */ /* 0x000fea0003800000 */
.L_x_5218:
        /* <DEDUP_REMOVED lines=11> */
.L_x_5222:
[----:B------:R-:W-:Y:S01]  /*4900*/  HADD2.F32 R3, -RZ, R3.H0_H0 ;  /* 0x20000003ff037230 */ /* 0x000fe20000004100 */
[----:B------:R-:W-:-:S05]  /*4910*/  IMAD.MOV.U32 R25, RZ, RZ, R17 ;  /* 0x000000ffff197224 */ /* 0x000fca00078e0011 */
[----:B------:R-:W0:Y:S02]  /*4920*/  F2I.FTZ.TRUNC.NTZ R3, R3 ;  /* 0x0000000300037305 */ /* 0x000e24000021f100 */
[----:B0-----:R0:W-:Y:S01]  /*4930*/  STG.E [R8.64], R3 ;  /* 0x0000000308007986 */ /* 0x0011e2000c101924 */
[----:B------:R-:W-:Y:S05]  /*4940*/  BRA `(.L_x_5215) ;  /* 0x00000e8000007947 */ /* 0x000fea0003800000 */
.L_x_5221:
[----:B------:R-:W-:Y:S01]  /*4950*/  HADD2.F32 R3, -RZ, R3.H0_H0 ;  /* 0x20000003ff037230 */ /* 0x000fe20000004100 */
[----:B------:R-:W-:-:S05]  /*4960*/  IMAD.MOV.U32 R25, RZ, RZ, R17 ;  /* 0x000000ffff197224 */ /* 0x000fca00078e0011 */
[----:B------:R-:W0:Y:S02]  /*4970*/  F2I.FTZ.TRUNC.NTZ R3, R3 ;  /* 0x0000000300037305 */ /* 0x000e24000021f100 */
[----:B0-----:R0:W-:Y:S01]  /*4980*/  STG.E.U16 [R8.64], R3 ;  /* 0x0000000308007986 */ /* 0x0011e2000c101524 */
[----:B------:R-:W-:Y:S05]  /*4990*/  BRA `(.L_x_5215) ;  /* 0x00000e3000007947 */ /* 0x000fea0003800000 */
.L_x_5217:
        /* <DEDUP_REMOVED lines=10> */
.L_x_5224:
[----:B------:R0:W-:Y:S01]  /*4a40*/  STG.E.U16 [R8.64], R3 ;  /* 0x0000000308007986 */ /* 0x0001e2000c101524 */
[----:B------:R-:W-:Y:S01]  /*4a50*/  IMAD.MOV.U32 R25, RZ, RZ, R17 ;  /* 0x000000ffff197224 */ /* 0x000fe200078e0011 */
[----:B------:R-:W-:Y:S05]  /*4a60*/  BRA `(.L_x_5215) ;  /* 0x00000d6000007947 */ /* 0x000fea0003800000 */
.L_x_5223:
        /* <DEDUP_REMOVED lines=11> */
.L_x_5226:
[----:B------:R-:W-:Y:S01]  /*4b20*/  HADD2.F32 R0, -RZ, R3.H0_H0 ;  /* 0x20000003ff007230 */ /* 0x000fe20000004100 */
[----:B------:R-:W-:-:S04]  /*4b30*/  IMAD.MOV.U32 R25, RZ, RZ, R17 ;  /* 0x000000ffff197224 */ /* 0x000fc800078e0011 */
[----:B------:R-:W-:-:S04]  /*4b40*/  F2FP.PACK_AB R0, RZ, R0 ;  /* 0x00000000ff00723e */ /* 0x000fc800000000ff */
[----:B------:R-:W-:-:S05]  /*4b50*/  PRMT R0, R0, 0x5410, RZ ;  /* 0x0000541000007816 */ /* 0x000fca00000000ff */
[----:B------:R0:W-:Y:S01]  /*4b60*/  STG.E [R8.64], R0 ;  /* 0x0000000008007986 */ /* 0x0001e2000c101924 */
[----:B------:R-:W-:Y:S05]  /*4b70*/  BRA `(.L_x_5215) ;  /* 0x00000c5000007947 */ /* 0x000fea0003800000 */
.L_x_5225:
[----:B------:R-:W-:Y:S01]  /*4b80*/  HADD2.F32 R4, -RZ, R3.H0_H0 ;  /* 0x20000003ff047230 */ /* 0x000fe20000004100 */
[----:B------:R-:W-:-:S04]  /*4b90*/  IMAD.MOV.U32 R25, RZ, RZ, R17 ;  /* 0x000000ffff197224 */ /* 0x000fc800078e0011 */
[----:B------:R-:W-:-:S06]  /*4ba0*/  FMUL.FTZ R4, R4, 1 ;  /* 0x3f80000004047820 */ /* 0x000fcc0000410000 */
[----:B------:R-:W0:Y:S02]  /*4bb0*/  F2F.F64.F32 R4, R4 ;  /* 0x0000000400047310 */ /* 0x000e240000201800 */
[----:B0-----:R0:W-:Y:S01]  /*4bc0*/  STG.E.64 [R8.64], R4 ;  /* 0x0000000408007986 */ /* 0x0011e2000c101b24 */
[----:B------:R-:W-:Y:S05]  /*4bd0*/  BRA `(.L_x_5215) ;  /* 0x00000bf000007947 */ /* 0x000fea0003800000 */
.L_x_5216:
        /* <DEDUP_REMOVED lines=14> */
.L_x_5229:
[----:B------:R-:W-:Y:S01]  /*4cc0*/  HADD2.F32 R3, -RZ, R3.H0_H0 ;  /* 0x20000003ff037230 */ /* 0x000fe20000004100 */
[----:B------:R-:W-:Y:S01]  /*4cd0*/  CS2R R6, SRZ ;  /* 0x0000000000067805 */ /* 0x000fe2000001ff00 */
[----:B------:R-:W-:-:S03]  /*4ce0*/  IMAD.MOV.U32 R25, RZ, RZ, R17 ;  /* 0x000000ffff197224 */ /* 0x000fc600078e0011 */
[----:B------:R-:W-:-:S04]  /*4cf0*/  FMUL.FTZ R3, R3, 1 ;  /* 0x3f80000003037820 */ /* 0x000fc80000410000 */
[----:B------:R-:W0:Y:S02]  /*4d00*/  F2F.F64.F32 R4, R3 ;  /* 0x0000000300047310 */ /* 0x000e240000201800 */
[----:B0-----:R0:W-:Y:S01]  /*4d10*/  STG.E.128 [R8.64], R4 ;  /* 0x0000000408007986 */ /* 0x0011e2000c101d24 */
[----:B------:R-:W-:Y:S05]  /*4d20*/  BRA `(.L_x_5215) ;  /* 0x00000aa000007947 */ /* 0x000fea0003800000 */
.L_x_5228:
        /* <DEDUP_REMOVED lines=21> */
.L_x_5233:
[----:B------:R-:W-:Y:S05]  /*4e80*/  BSYNC B0 ;  /* 0x0000000000007941 */ /* 0x000fea0003800000 */
.L_x_5232:
[----:B------:R-:W-:Y:S01]  /*4e90*/  LOP3.LUT R5, R0, R5, RZ, 0xfc, !PT ;  /* 0x0000000500057212 */ /* 0x000fe200078efcff */
[----:B------:R-:W-:-:S04]  /*4ea0*/  IMAD.MOV.U32 R25, RZ, RZ, R17 ;  /* 0x000000ffff197224 */ /* 0x000fc800078e0011 */
[----:B------:R0:W-:Y:S01]  /*4eb0*/  STG.E.U8 [R8.64], R5 ;  /* 0x0000000508007986 */ /* 0x0001e2000c101124 */
[----:B------:R-:W-:Y:S05]  /*4ec0*/  BRA `(.L_x_5215) ;  /* 0x0000090000007947 */ /* 0x000fea0003800000 */
.L_x_5231:
        /* <DEDUP_REMOVED lines=13> */
.L_x_5235:
[----:B------:R-:W-:Y:S01]  /*4fa0*/  IMAD.MOV.U32 R0, RZ, RZ, 0x7f ;  /* 0x0000007fff007424 */ /* 0x000fe200078e00ff */
[----:B------:R-:W-:-:S04]  /*4fb0*/  ISETP.GT.U32.AND P0, PT, R3, 0x7f800000, PT ;  /* 0x7f8000000300780c */ /* 0x000fc80003f04070 */
[----:B------:R-:W-:-:S04]  /*4fc0*/  SEL R0, R0, 0x7c, P0 ;  /* 0x0000007c00007807 */ /* 0x000fc80000000000 */
.L_x_5236:
[----:B------:R-:W-:Y:S05]  /*4fd0*/  BSYNC B0 ;  /* 0x0000000000007941 */ /* 0x000fea0003800000 */
.L_x_5234:
[----:B------:R-:W-:Y:S01]  /*4fe0*/  LOP3.LUT R3, R5, 0x80000000, RZ, 0xc0, !PT ;  /* 0x8000000005037812 */ /* 0x000fe200078ec0ff */
[----:B------:R-:W-:-:S03]  /*4ff0*/  IMAD.MOV.U32 R25, RZ, RZ, R17 ;  /* 0x000000ffff197224 */ /* 0x000fc600078e0011 */
[----:B------:R-:W-:-:S04]  /*5000*/  SHF.R.U32.HI R3, RZ, 0x18, R3 ;  /* 0x00000018ff037819 */ /* 0x000fc80000011603 */
[----:B------:R-:W-:-:S05]  /*5010*/  LOP3.LUT R3, R0, R3, RZ, 0xfc, !PT ;  /* 0x0000000300037212 */ /* 0x000fca00078efcff */
[----:B------:R0:W-:Y:S01]  /*5020*/  STG.E.U8 [R8.64], R3 ;  /* 0x0000000308007986 */ /* 0x0001e2000c101124 */
[----:B------:R-:W-:Y:S05]  /*5030*/  BRA `(.L_x_5215) ;  /* 0x0000079000007947 */ /* 0x000fea0003800000 */
.L_x_5230:
[----:B------:R-:W-:Y:S01]  /*5040*/  HADD2.F32 R0, -RZ, R3.H0_H0 ;  /* 0x20000003ff007230 */ /* 0x000fe20000004100 */
[----:B------:R-:W-:-:S04]  /*5050*/  IMAD.MOV.U32 R25, RZ, RZ, R17 ;  /* 0x000000ffff197224 */ /* 0x000fc800078e0011 */
[----:B------:R-:W-:-:S05]  /*5060*/  F2FP.BF16.PACK_AB R0, RZ, R0 ;  /* 0x00000000ff00723e */ /* 0x000fca00000010ff */
[----:B------:R0:W-:Y:S01]  /*5070*/  STG.E.U16 [R8.64], R0 ;  /* 0x0000000008007986 */ /* 0x0001e2000c101524 */
[----:B------:R-:W-:Y:S05]  /*5080*/  BRA `(.L_x_5215) ;  /* 0x0000074000007947 */ /* 0x000fea0003800000 */
.L_x_5227:
        /* <DEDUP_REMOVED lines=13> */
.L_x_5239:
        /* <DEDUP_REMOVED lines=17> */
.L_x_5242:
[----:B------:R-:W-:-:S04]  /*5270*/  LOP3.LUT R3, R5, 0x80000000, RZ, 0xc0, !PT ;  /* 0x8000000005037812 */ /* 0x000fc800078ec0ff */
[----:B------:R-:W-:-:S04]  /*5280*/  SHF.R.U32.HI R3, RZ, 0x18, R3 ;  /* 0x00000018ff037819 */ /* 0x000fc80000011603 */
[----:B------:R-:W-:-:S04]  /*5290*/  LOP3.LUT R0, R0, R3, RZ, 0xfc, !PT ;  /* 0x0000000300007212 */ /* 0x000fc800078efcff */
[----:B------:R-:W-:Y:S02]  /*52a0*/  PRMT R4, R0, 0x7610, R4 ;  /* 0x0000761000047816 */ /* 0x000fe40000000004 */
.L_x_5241:
[----:B------:R-:W-:Y:S05]  /*52b0*/  BSYNC B0 ;  /* 0x0000000000007941 */ /* 0x000fea0003800000 */
.L_x_5240:
[----:B------:R0:W-:Y:S01]  /*52c0*/  STG.E.U8 [R8.64], R4 ;  /* 0x0000000408007986 */ /* 0x0001e2000c101124 */
[----:B------:R-:W-:Y:S01]  /*52d0*/  IMAD.MOV.U32 R25, RZ, RZ, R17 ;  /* 0x000000ffff197224 */ /* 0x000fe200078e0011 */
[----:B------:R-:W-:Y:S05]  /*52e0*/  BRA `(.L_x_5215) ;  /* 0x000004e000007947 */ /* 0x000fea0003800000 */
.L_x_5238:
        /* <DEDUP_REMOVED lines=17> */
.L_x_5245:
[----:B------:R-:W-:-:S04]  /*5400*/  LOP3.LUT R3, R5, 0x80000000, RZ, 0xc0, !PT ;  /* 0x8000000005037812 */ /* 0x000fc800078ec0ff */
[----:B------:R-:W-:-:S04]  /*5410*/  SHF.R.U32.HI R3, RZ, 0x18, R3 ;  /* 0x00000018ff037819 */ /* 0x000fc80000011603 */
[----:B------:R-:W-:-:S04]  /*5420*/  LOP3.LUT R0, R0, R3, RZ, 0xfc, !PT ;  /* 0x0000000300007212 */ /* 0x000fc800078efcff */
[----:B------:R-:W-:Y:S02]  /*5430*/  PRMT R4, R0, 0x7610, R4 ;  /* 0x0000761000047816 */ /* 0x000fe40000000004 */
.L_x_5244:
[----:B------:R-:W-:Y:S05]  /*5440*/  BSYNC B0 ;  /* 0x0000000000007941 */ /* 0x000fea0003800000 */
.L_x_5243:
[----:B------:R0:W-:Y:S01]  /*5450*/  STG.E.U8 [R8.64], R4 ;  /* 0x0000000408007986 */ /* 0x0001e2000c101124 */
[----:B------:R-:W-:Y:S01]  /*5460*/  IMAD.MOV.U32 R25, RZ, RZ, R17 ;  /* 0x000000ffff197224 */ /* 0x000fe200078e0011 */
[----:B------:R-:W-:Y:S05]  /*5470*/  BRA `(.L_x_5215) ;  /* 0x0000035000007947 */ /* 0x000fea0003800000 */
.L_x_5237:
        /* <DEDUP_REMOVED lines=23> */
.L_x_5220:
        /* <DEDUP_REMOVED lines=21> */
.L_x_5247:
[----:B------:R-:W-:Y:S01]  /*5740*/  HADD2.F32 R4, -RZ, R3.H0_H0 ;  /* 0x20000003ff047230 */ /* 0x000fe20000004100 */
[----:B------:R-:W-:-:S05]  /*5750*/  IMAD.MOV.U32 R25, RZ, RZ, R17 ;  /* 0x000000ffff197224 */ /* 0x000fca00078e0011 */
[----:B------:R-:W0:Y:S02]  /*5760*/  F2I.U64.TRUNC R4, R4 ;  /* 0x0000000400047311 */ /* 0x000e24000020d800 */
[----:B0-----:R0:W-:Y:S01]  /*5770*/  STG.E.64 [R8.64], R4 ;  /* 0x0000000408007986 */ /* 0x0011e2000c101b24 */
[----:B------:R-:W-:Y:S05]  /*5780*/  BRA `(.L_x_5215) ;  /* 0x0000004000007947 */ /* 0x000fea0003800000 */
.L_x_5246:
[----:B------:R-:W-:Y:S01]  /*5790*/  HADD2.F32 R3, -RZ, R3.H0_H0 ;  /* 0x20000003ff037230 */ /* 0x000fe20000004100 */
[----:B------:R-:W-:-:S05]  /*57a0*/  IMAD.MOV.U32 R25, RZ, RZ, R17 ;  /* 0x000000ffff197224 */ /* 0x000fca00078e0011 */
[----:B------:R-:W0:Y:S02]  /*57b0*/  F2I.FTZ.U32.TRUNC.NTZ R3, R3 ;  /* 0x0000000300037305 */ /* 0x000e24000021f000 */
[----:B0-----:R0:W-:Y:S02]  /*57c0*/  STG.E [R8.64], R3 ;  /* 0x0000000308007986 */ /* 0x0011e4000c101924 */
.L_x_5215:
[----:B------:R-:W-:Y:S05]  /*57d0*/  BSYNC B6 ;  /* 0x0000000000067941 */ /* 0x000fea0003800000 */
.L_x_5214:
        /* <DEDUP_REMOVED lines=23> */
.L_x_5253:
[----:B------:R-:W-:-:S06]  /*5950*/  HADD2.F32 R5, -RZ, R19.H0_H0 ;  /* 0x20000013ff057230 */ /* 0x000fcc0000004100 */
[----:B------:R-:W0:Y:S02]  /*5960*/  F2I.S64.TRUNC R4, R5 ;  /* 0x0000000500047311 */ /* 0x000e24000020d900 */
[----:B0-----:R0:W-:Y:S01]  /*5970*/  STG.E.U8 [R8.64], R4 ;  /* 0x0000000408007986 */ /* 0x0011e2000c101124 */
[----:B------:R-:W-:Y:S05]  /*5980*/  BRA `(.L_x_5255) ;  /* 0x00000e4000007947 */ /* 0x000fea0003800000 */
.L_x_5252:
        /* <DEDUP_REMOVED lines=10> */
.L_x_5257:
[----:B------:R-:W-:-:S06]  /*5a30*/  HADD2.F32 R19, -RZ, R19.H0_H0 ;  /* 0x20000013ff137230 */ /* 0x000fcc0000004100 */
[----:B------:R-:W0:Y:S02]  /*5a40*/  F2I.FTZ.TRUNC.NTZ R19, R19 ;  /* 0x0000001300137305 */ /* 0x000e24000021f100 */
[----:B0-----:R0:W-:Y:S01]  /*5a50*/  STG.E [R8.64], R19 ;  /* 0x0000001308007986 */ /* 0x0011e2000c101924 */
[----:B------:R-:W-:Y:S05]  /*5a60*/  BRA `(.L_x_5255) ;  /* 0x00000d6000007947 */ /* 0x000fea0003800000 */
.L_x_5256:
[----:B------:R-:W-:-:S06]  /*5a70*/  HADD2.F32 R19, -RZ, R19.H0_H0 ;  /* 0x20000013ff137230 */ /* 0x000fcc0000004100 */
[----:B------:R-:W0:Y:S02]  /*5a80*/  F2I.FTZ.TRUNC.NTZ R19, R19 ;  /* 0x0000001300137305 */ /* 0x000e24000021f100 */
[----:B0-----:R0:W-:Y:S01]  /*5a90*/  STG.E.U16 [R8.64], R19 ;  /* 0x0000001308007986 */ /* 0x0011e2000c101524 */
[----:B------:R-:W-:Y:S05]  /*5aa0*/  BRA `(.L_x_5255) ;  /* 0x00000d2000007947 */ /* 0x000fea0003800000 */
.L_x_5251:
        /* <DEDUP_REMOVED lines=9> */
.L_x_5259:
[----:B------:R0:W-:Y:S01]  /*5b40*/  STG.E.U16 [R8.64], R19 ;  /* 0x0000001308007986 */ /* 0x0001e2000c101524 */
[----:B------:R-:W-:Y:S05]  /*5b50*/  BRA `(.L_x_5255) ;  /* 0x00000c7000007947 */ /* 0x000fea0003800000 */
.L_x_5258:
        /* <DEDUP_REMOVED lines=10> */
.L_x_5261:
[----:B------:R-:W-:-:S05]  /*5c00*/  HADD2.F32 R0, -RZ, R19.H0_H0 ;  /* 0x20000013ff007230 */ /* 0x000fca0000004100 */
[----:B------:R-:W-:-:S04]  /*5c10*/  F2FP.PACK_AB R0, RZ, R0 ;  /* 0x00000000ff00723e */ /* 0x000fc800000000ff */
[----:B------:R-:W-:-:S05]  /*5c20*/  PRMT R0, R0, 0x5410, RZ ;  /* 0x0000541000007816 */ /* 0x000fca00000000ff */
[----:B------:R0:W-:Y:S01]  /*5c30*/  STG.E [R8.64], R0 ;  /* 0x0000000008007986 */ /* 0x0001e2000c101924 */
[----:B------:R-:W-:Y:S05]  /*5c40*/  BRA `(.L_x_5255) ;  /* 0x00000b8000007947 */ /* 0x000fea0003800000 */
.L_x_5260:
[----:B------:R-:W-:-:S05]  /*5c50*/  HADD2.F32 R4, -RZ, R19.H0_H0 ;  /* 0x20000013ff047230 */ /* 0x000fca0000004100 */
[----:B------:R-:W-:-:S06]  /*5c60*/  FMUL.FTZ R4, R4, 1 ;  /* 0x3f80000004047820 */ /* 0x000fcc0000410000 */
[----:B------:R-:W0:Y:S02]  /*5c70*/  F2F.F64.F32 R4, R4 ;  /* 0x0000000400047310 */ /* 0x000e240000201800 */
[----:B0-----:R0:W-:Y:S01]  /*5c80*/  STG.E.64 [R8.64], R4 ;  /* 0x0000000408007986 */ /* 0x0011e2000c101b24 */
[----:B------:R-:W-:Y:S05]  /*5c90*/  BRA `(.L_x_5255) ;  /* 0x00000b3000007947 */ /* 0x000fea0003800000 */
.L_x_5250:
        /* <DEDUP_REMOVED lines=13> */
.L_x_5264:
[----:B------:R-:W-:Y:S01]  /*5d70*/  HADD2.F32 R19, -RZ, R19.H0_H0 ;  /* 0x20000013ff137230 */ /* 0x000fe20000004100 */
[----:B------:R-:W-:-:S04]  /*5d80*/  CS2R R6, SRZ ;  /* 0x0000000000067805 */ /* 0x000fc8000001ff00 */
[----:B------:R-:W-:-:S06]  /*5d90*/  FMUL.FTZ R4, R19, 1 ;  /* 0x3f80000013047820 */ /* 0x000fcc0000410000 */
[----:B------:R-:W0:Y:S02]  /*5da0*/  F2F.F64.F32 R4, R4 ;  /* 0x0000000400047310 */ /* 0x000e240000201800 */
[----:B0-----:R0:W-:Y:S01]  /*5db0*/  STG.E.128 [R8.64], R4 ;  /* 0x0000000408007986 */ /* 0x0011e2000c101d24 */
[----:B------:R-:W-:Y:S05]  /*5dc0*/  BRA `(.L_x_5255) ;  /* 0x00000a0000007947 */ /* 0x000fea0003800000 */
.L_x_5263:
        /* <DEDUP_REMOVED lines=21> */
.L_x_5268:
[----:B------:R-:W-:Y:S05]  /*5f20*/  BSYNC B0 ;  /* 0x0000000000007941 */ /* 0x000fea0003800000 */
.L_x_5267:
[----:B------:R-:W-:-:S05]  /*5f30*/  LOP3.LUT R5, R0, R5, RZ, 0xfc, !PT ;  /* 0x0000000500057212 */ /* 0x000fca00078efcff */
[----:B------:R0:W-:Y:S01]  /*5f40*/  STG.E.U8 [R8.64], R5 ;  /* 0x0000000508007986 */ /* 0x0001e2000c101124 */
[----:B------:R-:W-:Y:S05]  /*5f50*/  BRA `(.L_x_5255) ;  /* 0x0000087000007947 */ /* 0x000fea0003800000 */
.L_x_5266:
        /* <DEDUP_REMOVED lines=13> */
.L_x_5270:
[----:B------:R-:W-:Y:S01]  /*6030*/  IMAD.MOV.U32 R0, RZ, RZ, 0x7f ;  /* 0x0000007fff007424 */ /* 0x000fe200078e00ff */
[----:B------:R-:W-:-:S04]  /*6040*/  ISETP.GT.U32.AND P0, PT, R3, 0x7f800000, PT ;  /* 0x7f8000000300780c */ /* 0x000fc80003f04070 */
[----:B------:R-:W-:-:S04]  /*6050*/  SEL R0, R0, 0x7c, P0 ;  /* 0x0000007c00007807 */ /* 0x000fc80000000000 */
.L_x_5271:
[----:B------:R-:W-:Y:S05]  /*6060*/  BSYNC B0 ;  /* 0x0000000000007941 */ /* 0x000fea0003800000 */
.L_x_5269:
[----:B------:R-:W-:-:S04]  /*6070*/  LOP3.LUT R3, R19, 0x80000000, RZ, 0xc0, !PT ;  /* 0x8000000013037812 */ /* 0x000fc800078ec0ff */
[----:B------:R-:W-:-:S04]  /*6080*/  SHF.R.U32.HI R3, RZ, 0x18, R3 ;  /* 0x00000018ff037819 */ /* 0x000fc80000011603 */
[----:B------:R-:W-:-:S05]  /*6090*/  LOP3.LUT R3, R0, R3, RZ, 0xfc, !PT ;  /* 0x0000000300037212 */ /* 0x000fca00078efcff */
[----:B------:R0:W-:Y:S01]  /*60a0*/  STG.E.U8 [R8.64], R3 ;  /* 0x0000000308007986 */ /* 0x0001e2000c101124 */
[----:B------:R-:W-:Y:S05]  /*60b0*/  BRA `(.L_x_5255) ;  /* 0x0000071000007947 */ /* 0x000fea0003800000 */
.L_x_5265:
[----:B------:R-:W-:-:S05]  /*60c0*/  HADD2.F32 R0, -RZ, R19.H0_H0 ;  /* 0x20000013ff007230 */ /* 0x000fca0000004100 */
[----:B------:R-:W-:-:S05]  /*60d0*/  F2FP.BF16.PACK_AB R0, RZ, R0 ;  /* 0x00000000ff00723e */ /* 0x000fca00000010ff */
[----:B------:R0:W-:Y:S01]  /*60e0*/  STG.E.U16 [R8.64], R0 ;  /* 0x0000000008007986 */ /* 0x0001e2000c101524 */
[----:B------:R-:W-:Y:S05]  /*60f0*/  BRA `(.L_x_5255) ;  /* 0x000006d000007947 */ /* 0x000fea0003800000 */
.L_x_5262:
        /* <DEDUP_REMOVED lines=12> */
.L_x_5274:
        /* <DEDUP_REMOVED lines=17> */
.L_x_5277:
[----:B------:R-:W-:-:S04]  /*62d0*/  LOP3.LUT R3, R19, 0x80000000, RZ, 0xc0, !PT ;  /* 0x8000000013037812 */ /* 0x000fc800078ec0ff */
[----:B------:R-:W-:-:S04]  /*62e0*/  SHF.R.U32.HI R3, RZ, 0x18, R3 ;  /* 0x00000018ff037819 */ /* 0x000fc80000011603 */
[----:B------:R-:W-:-:S04]  /*62f0*/  LOP3.LUT R0, R0, R3, RZ, 0xfc, !PT ;  /* 0x0000000300007212 */ /* 0x000fc800078efcff */
[----:B------:R-:W-:Y:S02]  /*6300*/  PRMT R4, R0, 0x7610, R4 ;  /* 0x0000761000047816 */ /* 0x000fe40000000004 */
.L_x_5276:
[----:B------:R-:W-:Y:S05]  /*6310*/  BSYNC B0 ;  /* 0x0000000000007941 */ /* 0x000fea0003800000 */
.L_x_5275:
[----:B------:R0:W-:Y:S01]  /*6320*/  STG.E.U8 [R8.64], R4 ;  /* 0x0000000408007986 */ /* 0x0001e2000c101124 */
[----:B------:R-:W-:Y:S05]  /*6330*/  BRA `(.L_x_5255) ;  /* 0x0000049000007947 */ /* 0x000fea0003800000 */
.L_x_5273:
        /* <DEDUP_REMOVED lines=17> */
.L_x_5280:
[----:B------:R-:W-:-:S04]  /*6450*/  LOP3.LUT R3, R19, 0x80000000, RZ, 0xc0, !PT ;  /* 0x8000000013037812 */ /* 0x000fc800078ec0ff */
[----:B------:R-:W-:-:S04]  /*6460*/  SHF.R.U32.HI R3, RZ, 0x18, R3 ;  /* 0x00000018ff037819 */ /* 0x000fc80000011603 */
[----:B------:R-:W-:-:S04]  /*6470*/  LOP3.LUT R0, R0, R3, RZ, 0xfc, !PT ;  /* 0x0000000300007212 */ /* 0x000fc800078efcff */
[----:B------:R-:W-:Y:S02]  /*6480*/  PRMT R4, R0, 0x7610, R4 ;  /* 0x0000761000047816 */ /* 0x000fe40000000004 */
.L_x_5279:
[----:B------:R-:W-:Y:S05]  /*6490*/  BSYNC B0 ;  /* 0x0000000000007941 */ /* 0x000fea0003800000 */
.L_x_5278:
[----:B------:R0:W-:Y:S01]  /*64a0*/  STG.E.U8 [R8.64], R4 ;  /* 0x0000000408007986 */ /* 0x0001e2000c101124 */
[----:B------:R-:W-:Y:S05]  /*64b0*/  BRA `(.L_x_5255) ;  /* 0x0000031000007947 */ /* 0x000fea0003800000 */
.L_x_5272:
        /* <DEDUP_REMOVED lines=22> */
.L_x_5254:
        /* <DEDUP_REMOVED lines=20> */
.L_x_5282:
[----:B------:R-:W-:-:S06]  /*6760*/  HADD2.F32 R4, -RZ, R19.H0_H0 ;  /* 0x20000013ff047230 */ /* 0x000fcc0000004100 */
[----:B------:R-:W0:Y:S02]  /*6770*/  F2I.U64.TRUNC R4, R4 ;  /* 0x0000000400047311 */ /* 0x000e24000020d800 */
[----:B0-----:R0:W-:Y:S01]  /*6780*/  STG.E.64 [R8.64], R4 ;  /* 0x0000000408007986 */ /* 0x0011e2000c101b24 */
[----:B------:R-:W-:Y:S05]  /*6790*/  BRA `(.L_x_5255) ;  /* 0x0000003000007947 */ /* 0x000fea0003800000 */
.L_x_5281:
[----:B------:R-:W-:-:S06]  /*67a0*/  HADD2.F32 R19, -RZ, R19.H0_H0 ;  /* 0x20000013ff137230 */ /* 0x000fcc0000004100 */
[----:B------:R-:W0:Y:S02]  /*67b0*/  F2I.FTZ.U32.TRUNC.NTZ R19, R19 ;  /* 0x0000001300137305 */ /* 0x000e24000021f000 */
[----:B0-----:R0:W-:Y:S02]  /*67c0*/  STG.E [R8.64], R19 ;  /* 0x0000001308007986 */ /* 0x0011e4000c101924 */
.L_x_5255:
        /* <DEDUP_REMOVED lines=23> */
.L_x_5286:
[----:B------:R-:W-:-:S06]  /*6940*/  HADD2.F32 R5, -RZ, R18.H0_H0 ;  /* 0x20000012ff057230 */ /* 0x000fcc0000004100 */
[----:B------:R-:W0:Y:S02]  /*6950*/  F2I.S64.TRUNC R4, R5 ;  /* 0x0000000500047311 */ /* 0x000e24000020d900 */
[----:B0-----:R0:W-:Y:S01]  /*6960*/  STG.E.U8 [R8.64], R4 ;  /* 0x0000000408007986 */ /* 0x0011e2000c101124 */
[----:B------:R-:W-:Y:S05]  /*6970*/  BRA `(.L_x_5288) ;  /* 0x00000e4000007947 */ /* 0x000fea0003800000 */
.L_x_5285:
        /* <DEDUP_REMOVED lines=10> */
.L_x_5290:
[----:B------:R-:W-:-:S04]  /*6a20*/  HADD2.F32 R18, -RZ, R18.H0_H0 ;  /* 0x20000012ff127230 */ /* 0x000fc80000004100 */
[----:B------:R-:W0:Y:S02]  /*6a30*/  F2I.FTZ.TRUNC.NTZ R3, R18 ;  /* 0x0000001200037305 */ /* 0x000e24000021f100 */
[----:B0-----:R0:W-:Y:S01]  /*6a40*/  STG.E [R8.64], R3 ;  /* 0x0000000308007986 */ /* 0x0011e2000c101924 */
[----:B------:R-:W-:Y:S05]  /*6a50*/  BRA `(.L_x_5288) ;  /* 0x00000d6000007947 */ /* 0x000fea0003800000 */
.L_x_5289:
[----:B------:R-:W-:-:S04]  /*6a60*/  HADD2.F32 R18, -RZ, R18.H0_H0 ;  /* 0x20000012ff127230 */ /* 0x000fc80000004100 */
[----:B------:R-:W0:Y:S02]  /*6a70*/  F2I.FTZ.TRUNC.NTZ R3, R18 ;  /* 0x0000001200037305 */ /* 0x000e24000021f100 */
[----:B0-----:R0:W-:Y:S01]  /*6a80*/  STG.E.U16 [R8.64], R3 ;  /* 0x0000000308007986 */ /* 0x0011e2000c101524 */
[----:B------:R-:W-:Y:S05]  /*6a90*/  BRA `(.L_x_5288) ;  /* 0x00000d2000007947 */ /* 0x000fea0003800000 */
.L_x_5284:
        /* <DEDUP_REMOVED lines=9> */
.L_x_5292:
[----:B------:R0:W-:Y:S01]  /*6b30*/  STG.E.U16 [R8.64], R18 ;  /* 0x0000001208007986 */ /* 0x0001e2000c101524 */
[----:B------:R-:W-:Y:S05]  /*6b40*/  BRA `(.L_x_5288) ;  /* 0x00000c7000007947 */ /* 0x000fea0003800000 */
.L_x_5291:
        /* <DEDUP_REMOVED lines=10> */
.L_x_5294:
[----:B------:R-:W-:-:S05]  /*6bf0*/  HADD2.F32 R0, -RZ, R18.H0_H0 ;  /* 0x20000012ff007230 */ /* 0x000fca0000004100 */
[----:B------:R-:W-:-:S04]  /*6c00*/  F2FP.PACK_AB R0, RZ, R0 ;  /* 0x00000000ff00723e */ /* 0x000fc800000000ff */
[----:B------:R-:W-:-:S05]  /*6c10*/  PRMT R0, R0, 0x5410, RZ ;  /* 0x0000541000007816 */ /* 0x000fca00000000ff */
[----:B------:R0:W-:Y:S01]  /*6c20*/  STG.E [R8.64], R0 ;  /* 0x0000000008007986 */ /* 0x0001e2000c101924 */
[----:B------:R-:W-:Y:S05]  /*6c30*/  BRA `(.L_x_5288) ;  /* 0x00000b8000007947 */ /* 0x000fea0003800000 */
.L_x_5293:
[----:B------:R-:W-:-:S05]  /*6c40*/  HADD2.F32 R4, -RZ, R18.H0_H0 ;  /* 0x20000012ff047230 */ /* 0x000fca0000004100 */
[----:B------:R-:W-:-:S06]  /*6c50*/  FMUL.FTZ R4, R4, 1 ;  /* 0x3f80000004047820 */ /* 0x000fcc0000410000 */
[----:B------:R-:W0:Y:S02]  /*6c60*/  F2F.F64.F32 R4, R4 ;  /* 0x0000000400047310 */ /* 0x000e240000201800 */
[----:B0-----:R0:W-:Y:S01]  /*6c70*/  STG.E.64 [R8.64], R4 ;  /* 0x0000000408007986 */ /* 0x0011e2000c101b24 */
[----:B------:R-:W-:Y:S05]  /*6c80*/  BRA `(.L_x_5288) ;  /* 0x00000b3000007947 */ /* 0x000fea0003800000 */
.L_x_5283:
        /* <DEDUP_REMOVED lines=13> */
.L_x_5297:
[----:B------:R-:W-:Y:S01]  /*6d60*/  HADD2.F32 R18, -RZ, R18.H0_H0 ;  /* 0x20000012ff127230 */ /* 0x000fe20000004100 */
[----:B------:R-:W-:-:S04]  /*6d70*/  CS2R R6, SRZ ;  /* 0x0000000000067805 */ /* 0x000fc8000001ff00 */
[----:B------:R-:W-:-:S06]  /*6d80*/  FMUL.FTZ R4, R18, 1 ;  /* 0x3f80000012047820 */ /* 0x000fcc0000410000 */
[----:B------:R-:W0:Y:S02]  /*6d90*/  F2F.F64.F32 R4, R4 ;  /* 0x0000000400047310 */ /* 0x000e240000201800 */
[----:B0-----:R0:W-:Y:S01]  /*6da0*/  STG.E.128 [R8.64], R4 ;  /* 0x0000000408007986 */ /* 0x0011e2000c101d24 */
[----:B------:R-:W-:Y:S05]  /*6db0*/  BRA `(.L_x_5288) ;  /* 0x00000a0000007947 */ /* 0x000fea0003800000 */
.L_x_5296:
        /* <DEDUP_REMOVED lines=21> */
.L_x_5301:
[----:B------:R-:W-:Y:S05]  /*6f10*/  BSYNC B0 ;  /* 0x0000000000007941 */ /* 0x000fea0003800000 */
.L_x_5300:
[----:B------:R-:W-:-:S05]  /*6f20*/  LOP3.LUT R5, R0, R5, RZ, 0xfc, !PT ;  /* 0x0000000500057212 */ /* 0x000fca00078efcff */
[----:B------:R0:W-:Y:S01]  /*6f30*/  STG.E.U8 [R8.64], R5 ;  /* 0x0000000508007986 */ /* 0x0001e2000c101124 */
[----:B------:R-:W-:Y:S05]  /*6f40*/  BRA `(.L_x_5288) ;  /* 0x0000087000007947 */ /* 0x000fea0003800000 */
.L_x_5299:
        /* <DEDUP_REMOVED lines=13> */
.L_x_5303:
[----:B------:R-:W-:Y:S01]  /*7020*/  IMAD.MOV.U32 R0, RZ, RZ, 0x7f ;  /* 0x0000007fff007424 */ /* 0x000fe200078e00ff */
[----:B------:R-:W-:-:S04]  /*7030*/  ISETP.GT.U32.AND P0, PT, R3, 0x7f800000, PT ;  /* 0x7f8000000300780c */ /* 0x000fc80003f04070 */
[----:B------:R-:W-:-:S04]  /*7040*/  SEL R0, R0, 0x7c, P0 ;  /* 0x0000007c00007807 */ /* 0x000fc80000000000 */
.L_x_5304:
[----:B------:R-:W-:Y:S05]  /*7050*/  BSYNC B0 ;  /* 0x0000000000007941 */ /* 0x000fea0003800000 */
.L_x_5302:
[----:B------:R-:W-:-:S04]  /*7060*/  LOP3.LUT R3, R5, 0x80000000, RZ, 0xc0, !PT ;  /* 0x8000000005037812 */ /* 0x000fc800078ec0ff */
[----:B------:R-:W-:-:S04]  /*7070*/  SHF.R.U32.HI R3, RZ, 0x18, R3 ;  /* 0x00000018ff037819 */ /* 0x000fc80000011603 */
[----:B------:R-:W-:-:S05]  /*7080*/  LOP3.LUT R3, R0, R3, RZ, 0xfc, !PT ;  /* 0x0000000300037212 */ /* 0x000fca00078efcff */
[----:B------:R0:W-:Y:S01]  /*7090*/  STG.E.U8 [R8.64], R3 ;  /* 0x0000000308007986 */ /* 0x0001e2000c101124 */
[----:B------:R-:W-:Y:S05]  /*70a0*/  BRA `(.L_x_5288) ;  /* 0x0000071000007947 */ /* 0x000fea0003800000 */
.L_x_5298:
[----:B------:R-:W-:-:S05]  /*70b0*/  HADD2.F32 R0, -RZ, R18.H0_H0 ;  /* 0x20000012ff007230 */ /* 0x000fca0000004100 */
[----:B------:R-:W-:-:S05]  /*70c0*/  F2FP.BF16.PACK_AB R0, RZ, R0 ;  /* 0x00000000ff00723e */ /* 0x000fca00000010ff */
[----:B------:R0:W-:Y:S01]  /*70d0*/  STG.E.U16 [R8.64], R0 ;  /* 0x0000000008007986 */ /* 0x0001e2000c101524 */
[----:B------:R-:W-:Y:S05]  /*70e0*/  BRA `(.L_x_5288) ;  /* 0x000006d000007947 */ /* 0x000fea0003800000 */
.L_x_5295:
        /* <DEDUP_REMOVED lines=12> */
.L_x_5307:
        /* <DEDUP_REMOVED lines=17> */
.L_x_5310:
[----:B------:R-:W-:-:S04]  /*72c0*/  LOP3.LUT R3, R5, 0x80000000, RZ, 0xc0, !PT ;  /* 0x8000000005037812 */ /* 0x000fc800078ec0ff */
[----:B------:R-:W-:-:S04]  /*72d0*/  SHF.R.U32.HI R3, RZ, 0x18, R3 ;  /* 0x00000018ff037819 */ /* 0x000fc80000011603 */
[----:B------:R-:W-:-:S04]  /*72e0*/  LOP3.LUT R0, R0, R3, RZ, 0xfc, !PT ;  /* 0x0000000300007212 */ /* 0x000fc800078efcff */
[----:B------:R-:W-:Y:S02]  /*72f0*/  PRMT R4, R0, 0x7610, R4 ;  /* 0x0000761000047816 */ /* 0x000fe40000000004 */
.L_x_5309:
[----:B------:R-:W-:Y:S05]  /*7300*/  BSYNC B0 ;  /* 0x0000000000007941 */ /* 0x000fea0003800000 */
.L_x_5308:
[----:B------:R0:W-:Y:S01]  /*7310*/  STG.E.U8 [R8.64], R4 ;  /* 0x0000000408007986 */ /* 0x0001e2000c101124 */
[----:B------:R-:W-:Y:S05]  /*7320*/  BRA `(.L_x_5288) ;  /* 0x0000049000007947 */ /* 0x000fea0003800000 */
.L_x_5306:
        /* <DEDUP_REMOVED lines=17> */
.L_x_5313:
[----:B------:R-:W-:-:S04]  /*7440*/  LOP3.LUT R3, R5, 0x80000000, RZ, 0xc0, !PT ;  /* 0x8000000005037812 */ /* 0x000fc800078ec0ff */
[----:B------:R-:W-:-:S04]  /*7450*/  SHF.R.U32.HI R3, RZ, 0x18, R3 ;  /* 0x00000018ff037819 */ /* 0x000fc80000011603 */
[----:B------:R-:W-:-:S04]  /*7460*/  LOP3.LUT R0, R0, R3, RZ, 0xfc, !PT ;  /* 0x0000000300007212 */ /* 0x000fc800078efcff */
[----:B------:R-:W-:Y:S02]  /*7470*/  PRMT R4, R0, 0x7610, R4 ;  /* 0x0000761000047816 */ /* 0x000fe40000000004 */
.L_x_5312:
[----:B------:R-:W-:Y:S05]  /*7480*/  BSYNC B0 ;  /* 0x0000000000007941 */ /* 0x000fea0003800000 */
.L_x_5311:
[----:B------:R0:W-:Y:S01]  /*7490*/  STG.E.U8 [R8.64], R4 ;  /* 0x0000000408007986 */ /* 0x0001e2000c101124 */
[----:B------:R-:W-:Y:S05]  /*74a0*/  BRA `(.L_x_5288) ;  /* 0x0000031000007947 */ /* 0x000fea0003800000 */
.L_x_5305:
        /* <DEDUP_REMOVED lines=22> */
.L_x_5287:
        /* <DEDUP_REMOVED lines=20> */
.L_x_5315:
[----:B------:R-:W-:-:S06]  /*7750*/  HADD2.F32 R4, -RZ, R18.H0_H0 ;  /* 0x20000012ff047230 */ /* 0x000fcc0000004100 */
[----:B------:R-:W0:Y:S02]  /*7760*/  F2I.U64.TRUNC R4, R4 ;  /* 0x0000000400047311 */ /* 0x000e24000020d800 */
[----:B0-----:R0:W-:Y:S01]  /*7770*/  STG.E.64 [R8.64], R4 ;  /* 0x0000000408007986 */ /* 0x0011e2000c101b24 */
[----:B------:R-:W-:Y:S05]  /*7780*/  BRA `(.L_x_5288) ;  /* 0x0000003000007947 */ /* 0x000fea0003800000 */
.L_x_5314:
[----:B------:R-:W-:-:S04]  /*7790*/  HADD2.F32 R18, -RZ, R18.H0_H0 ;  /* 0x20000012ff127230 */ /* 0x000fc80000004100 */
[----:B------:R-:W0:Y:S02]  /*77a0*/  F2I.FTZ.U32.TRUNC.NTZ R3, R18 ;  /* 0x0000001200037305 */ /* 0x000e24000021f000 */
[----:B0-----:R0:W-:Y:S02]  /*77b0*/  STG.E [R8.64], R3 ;  /* 0x0000000308007986 */ /* 0x0011e4000c101924 */
.L_x_5288:
[----:B------:R-:W-:Y:S02]  /*77c0*/  IADD3 R25, R25, 0x80, RZ ;  /* 0x0000008019197810 */ /* 0x000fe40007ffe0ff */
.L_x_5249:
[----:B------:R-:W-:Y:S05]  /*77d0*/  BSYNC B6 ;  /* 0x0000000000067941 */ /* 0x000fea0003800000 */
.L_x_5248:
        /* <DEDUP_REMOVED lines=19> */
[----:B0-----:R-:W-:Y:S01]  /*7910*/  STG.E.U8 [R4.64], R3 ;  /* 0x0000000304007986 */ /* 0x001fe2000c101124 */
[----:B------:R-:W-:Y:S05]  /*7920*/  EXIT ;  /* 0x000000000000794d */ /* 0x000fea0003800000 */
.L_x_5319:
[----:B------:R-:W-:-:S06]  /*7930*/  HADD2.F32 R3, -RZ, R24.H0_H0 ;  /* 0x20000018ff037230 */ /* 0x000fcc0000004100 */
[----:B------:R-:W0:Y:S02]  /*7940*/  F2I.S64.TRUNC R2, R3 ;  /* 0x0000000300027311 */ /* 0x000e24000020d900 */
[----:B0-----:R-:W-:Y:S01]  /*7950*/  STG.E.U8 [R4.64], R2 ;  /* 0x0000000204007986 */ /* 0x001fe2000c101124 */
[----:B------:R-:W-:Y:S05]  /*7960*/  EXIT ;  /* 0x000000000000794d */ /* 0x000fea0003800000 */
.L_x_5318:
        /* <DEDUP_REMOVED lines=10> */
.L_x_5322:
[----:B------:R-:W-:-:S04]  /*7a10*/  HADD2.F32 R24, -RZ, R24.H0_H0 ;  /* 0x20000018ff187230 */ /* 0x000fc80000004100 */
[----:B------:R-:W0:Y:S02]  /*7a20*/  F2I.FTZ.TRUNC.NTZ R3, R24 ;  /* 0x0000001800037305 */ /* 0x000e24000021f100 */
[----:B0-----:R-:W-:Y:S01]  /*7a30*/  STG.E [R4.64], R3 ;  /* 0x0000000304007986 */ /* 0x001fe2000c101924 */
[----:B------:R-:W-:Y:S05]  /*7a40*/  EXIT ;  /* 0x000000000000794d */ /* 0x000fea0003800000 */
.L_x_5321:
[----:B------:R-:W-:-:S04]  /*7a50*/  HADD2.F32 R24, -RZ, R24.H0_H0 ;  /* 0x20000018ff187230 */ /* 0x000fc80000004100 */
[----:B------:R-:W0:Y:S02]  /*7a60*/  F2I.FTZ.TRUNC.NTZ R3, R24 ;  /* 0x0000001800037305 */ /* 0x000e24000021f100 */
[----:B0-----:R-:W-:Y:S01]  /*7a70*/  STG.E.U16 [R4.64], R3 ;  /* 0x0000000304007986 */ /* 0x001fe2000c101524 */
[----:B------:R-:W-:Y:S05]  /*7a80*/  EXIT ;  /* 0x000000000000794d */ /* 0x000fea0003800000 */
.L_x_5317:
        /* <DEDUP_REMOVED lines=9> */
.L_x_5324:
[----:B------:R-:W-:Y:S01]  /*7b20*/  STG.E.U16 [R4.64], R24 ;  /* 0x0000001804007986 */ /* 0x000fe2000c101524 */
[----:B------:R-:W-:Y:S05]  /*7b30*/  EXIT ;  /* 0x000000000000794d */ /* 0x000fea0003800000 */
.L_x_5323:
        /* <DEDUP_REMOVED lines=10> */
.L_x_5326:
[----:B------:R-:W-:-:S05]  /*7be0*/  HADD2.F32 R0, -RZ, R24.H0_H0 ;  /* 0x20000018ff007230 */ /* 0x000fca0000004100 */
[----:B------:R-:W-:-:S04]  /*7bf0*/  F2FP.PACK_AB R0, RZ, R0 ;  /* 0x00000000ff00723e */ /* 0x000fc800000000ff */
[----:B------:R-:W-:-:S05]  /*7c00*/  PRMT R0, R0, 0x5410, RZ ;  /* 0x0000541000007816 */ /* 0x000fca00000000ff */
[----:B------:R-:W-:Y:S01]  /*7c10*/  STG.E [R4.64], R0 ;  /* 0x0000000004007986 */ /* 0x000fe2000c101924 */
[----:B------:R-:W-:Y:S05]  /*7c20*/  EXIT ;  /* 0x000000000000794d */ /* 0x000fea0003800000 */
.L_x_5325:
[----:B------:R-:W-:-:S05]  /*7c30*/  HADD2.F32 R2, -RZ, R24.H0_H0 ;  /* 0x20000018ff027230 */ /* 0x000fca0000004100 */
[----:B------:R-:W-:-:S06]  /*7c40*/  FMUL.FTZ R2, R2, 1 ;  /* 0x3f80000002027820 */ /* 0x000fcc0000410000 */
[----:B------:R-:W0:Y:S02]  /*7c50*/  F2F.F64.F32 R2, R2 ;  /* 0x0000000200027310 */ /* 0x000e240000201800 */
[----:B0-----:R-:W-:Y:S01]  /*7c60*/  STG.E.64 [R4.64], R2 ;  /* 0x0000000204007986 */ /* 0x001fe2000c101b24 */
[----:B------:R-:W-:Y:S05]  /*7c70*/  EXIT ;  /* 0x000000000000794d */ /* 0x000fea0003800000 */
.L_x_5316:
        /* <DEDUP_REMOVED lines=13> */
.L_x_5329:
[----:B------:R-:W-:Y:S01]  /*7d50*/  HADD2.F32 R24, -RZ, R24.H0_H0 ;  /* 0x20000018ff187230 */ /* 0x000fe20000004100 */
[----:B------:R-:W-:-:S04]  /*7d60*/  CS2R R10, SRZ ;  /* 0x00000000000a7805 */ /* 0x000fc8000001ff00 */
[----:B------:R-:W-:-:S06]  /*7d70*/  FMUL.FTZ R8, R24, 1 ;  /* 0x3f80000018087820 */ /* 0x000fcc0000410000 */
[----:B------:R-:W0:Y:S02]  /*7d80*/  F2F.F64.F32 R8, R8 ;  /* 0x0000000800087310 */ /* 0x000e240000201800 */
[----:B0-----:R-:W-:Y:S01]  /*7d90*/  STG.E.128 [R4.64], R8 ;  /* 0x0000000804007986 */ /* 0x001fe2000c101d24 */
[----:B------:R-:W-:Y:S05]  /*7da0*/  EXIT ;  /* 0x000000000000794d */ /* 0x000fea0003800000 */
.L_x_5328:
        /* <DEDUP_REMOVED lines=21> */
.L_x_5333:
[----:B------:R-:W-:Y:S05]  /*7f00*/  BSYNC B0 ;  /* 0x0000000000007941 */ /* 0x000fea0003800000 */
.L_x_5332:
[----:B------:R-:W-:-:S05]  /*7f10*/  LOP3.LUT R3, R0, R3, RZ, 0xfc, !PT ;  /* 0x0000000300037212 */ /* 0x000fca00078efcff */
[----:B------:R-:W-:Y:S01]  /*7f20*/  STG.E.U8 [R4.64], R3 ;  /* 0x0000000304007986 */ /* 0x000fe2000c101124 */
[----:B------:R-:W-:Y:S05]  /*7f30*/  EXIT ;  /* 0x000000000000794d */ /* 0x000fea0003800000 */
.L_x_5331:
        /* <DEDUP_REMOVED lines=13> */
.L_x_5335:
[----:B------:R-:W-:Y:S01]  /*8010*/  IMAD.MOV.U32 R0, RZ, RZ, 0x7f ;  /* 0x0000007fff007424 */ /* 0x000fe200078e00ff */
[----:B------:R-:W-:-:S04]  /*8020*/  ISETP.GT.U32.AND P0, PT, R2, 0x7f800000, PT ;  /* 0x7f8000000200780c */ /* 0x000fc80003f04070 */
[----:B------:R-:W-:-:S04]  /*8030*/  SEL R0, R0, 0x7c, P0 ;  /* 0x0000007c00007807 */ /* 0x000fc80000000000 */
.L_x_5336:
[----:B------:R-:W-:Y:S05]  /*8040*/  BSYNC B0 ;  /* 0x0000000000007941 */ /* 0x000fea0003800000 */
.L_x_5334:
[----:B------:R-:W-:-:S04]  /*8050*/  LOP3.LUT R2, R3, 0x80000000, RZ, 0xc0, !PT ;  /* 0x8000000003027812 */ /* 0x000fc800078ec0ff */
[----:B------:R-:W-:-:S04]  /*8060*/  SHF.R.U32.HI R3, RZ, 0x18, R2 ;  /* 0x00000018ff037819 */ /* 0x000fc80000011602 */
[----:B------:R-:W-:-:S05]  /*8070*/  LOP3.LUT R3, R0, R3, RZ, 0xfc, !PT ;  /* 0x0000000300037212 */ /* 0x000fca00078efcff */
[----:B------:R-:W-:Y:S01]  /*8080*/  STG.E.U8 [R4.64], R3 ;  /* 0x0000000304007986 */ /* 0x000fe2000c101124 */
[----:B------:R-:W-:Y:S05]  /*8090*/  EXIT ;  /* 0x000000000000794d */ /* 0x000fea0003800000 */
.L_x_5330:
[----:B------:R-:W-:-:S05]  /*80a0*/  HADD2.F32 R0, -RZ, R24.H0_H0 ;  /* 0x20000018ff007230 */ /* 0x000fca0000004100 */
[----:B------:R-:W-:-:S05]  /*80b0*/  F2FP.BF16.PACK_AB R0, RZ, R0 ;  /* 0x00000000ff00723e */ /* 0x000fca00000010ff */
[----:B------:R-:W-:Y:S01]  /*80c0*/  STG.E.U16 [R4.64], R0 ;  /* 0x0000000004007986 */ /* 0x000fe2000c101524 */
[----:B------:R-:W-:Y:S05]  /*80d0*/  EXIT ;  /* 0x000000000000794d */ /* 0x000fea0003800000 */
.L_x_5327:
        /* <DEDUP_REMOVED lines=12> */
.L_x_5339:
        /* <DEDUP_REMOVED lines=17> */
.L_x_5342:
[----:B------:R-:W-:-:S04]  /*82b0*/  LOP3.LUT R2, R7, 0x80000000, RZ, 0xc0, !PT ;  /* 0x8000000007027812 */ /* 0x000fc800078ec0ff */
[----:B------:R-:W-:-:S04]  /*82c0*/  SHF.R.U32.HI R3, RZ, 0x18, R2 ;  /* 0x00000018ff037819 */ /* 0x000fc80000011602 */
[----:B------:R-:W-:-:S04]  /*82d0*/  LOP3.LUT R0, R0, R3, RZ, 0xfc, !PT ;  /* 0x0000000300007212 */ /* 0x000fc800078efcff */
[----:B------:R-:W-:Y:S02]  /*82e0*/  PRMT R2, R0, 0x7610, R2 ;  /* 0x0000761000027816 */ /* 0x000fe40000000002 */
.L_x_5341:
[----:B------:R-:W-:Y:S05]  /*82f0*/  BSYNC B0 ;  /* 0x0000000000007941 */ /* 0x000fea0003800000 */
.L_x_5340:
[----:B------:R-:W-:Y:S01]  /*8300*/  STG.E.U8 [R4.64], R2 ;  /* 0x0000000204007986 */ /* 0x000fe2000c101124 */
[----:B------:R-:W-:Y:S05]  /*8310*/  EXIT ;  /* 0x000000000000794d */ /* 0x000fea0003800000 */
.L_x_5338:
        /* <DEDUP_REMOVED lines=17> */
.L_x_5345:
[----:B------:R-:W-:-:S04]  /*8430*/  LOP3.LUT R2, R7, 0x80000000, RZ, 0xc0, !PT ;  /* 0x8000000007027812 */ /* 0x000fc800078ec0ff */
[----:B------:R-:W-:-:S04]  /*8440*/  SHF.R.U32.HI R3, RZ, 0x18, R2 ;  /* 0x00000018ff037819 */ /* 0x000fc80000011602 */
[----:B------:R-:W-:-:S04]  /*8450*/  LOP3.LUT R0, R0, R3, RZ, 0xfc, !PT ;  /* 0x0000000300007212 */ /* 0x000fc800078efcff */
[----:B------:R-:W-:Y:S02]  /*8460*/  PRMT R2, R0, 0x7610, R2 ;  /* 0x0000761000027816 */ /* 0x000fe40000000002 */
.L_x_5344:
[----:B------:R-:W-:Y:S05]  /*8470*/  BSYNC B0 ;  /* 0x0000000000007941 */ /* 0x000fea0003800000 */
.L_x_5343:
[----:B------:R-:W-:Y:S01]  /*8480*/  STG.E.U8 [R4.64], R2 ;  /* 0x0000000204007986 */ /* 0x000fe2000c101124 */
[----:B------:R-:W-:Y:S05]  /*8490*/  EXIT ;  /* 0x000000000000794d */ /* 0x000fea0003800000 */
.L_x_5337:
        /* <DEDUP_REMOVED lines=22> */
.L_x_5320:
        /* <DEDUP_REMOVED lines=20> */
.L_x_5347:
[----:B------:R-:W-:-:S06]  /*8740*/  HADD2.F32 R2, -RZ, R24.H0_H0 ;  /* 0x20000018ff027230 */ /* 0x000fcc0000004100 */
[----:B------:R-:W0:Y:S02]  /*8750*/  F2I.U64.TRUNC R2, R2 ;  /* 0x0000000200027311 */ /* 0x000e24000020d800 */
[----:B0-----:R-:W-:Y:S01]  /*8760*/  STG.E.64 [R4.64], R2 ;  /* 0x0000000204007986 */ /* 0x001fe2000c101b24 */
[----:B------:R-:W-:Y:S05]  /*8770*/  EXIT ;  /* 0x000000000000794d */ /* 0x000fea0003800000 */
.L_x_5346:
[----:B------:R-:W-:-:S04]  /*8780*/  HADD2.F32 R24, -RZ, R24.H0_H0 ;  /* 0x20000018ff187230 */ /* 0x000fc80000004100 */
[----:B------:R-:W0:Y:S02]  /*8790*/  F2I.FTZ.U32.TRUNC.NTZ R3, R24 ;  /* 0x0000001800037305 */ /* 0x000e24000021f000 */
[----:B0-----:R-:W-:Y:S01]  /*87a0*/  STG.E [R4.64], R3 ;  /* 0x0000000304007986 */ /* 0x001fe2000c101924 */
[----:B------:R-:W-:Y:S05]  /*87b0*/  EXIT ;  /* 0x000000000000794d */ /* 0x000fea0003800000 */
.L_x_5348:
        /* <DEDUP_REMOVED lines=12> */
.L_x_29876:


//--------------------- .text._ZN2at6native18elementwise_kernelILi128ELi4EZNS0_22gpu_kernel_impl_nocastINS0_13BUnaryFunctorIN3c104HalfES5_S5_ZZZNS0_21heaviside_kernel_cudaERNS_18TensorIteratorBaseEENKUlvE_clEvENKUlvE6_clEvEUlS5_S5_E_EEEEvS7_RKT_EUliE_EEviT1_ --------------------------
	.section	.text._ZN2at6native18elementwise_kernelILi128ELi4EZNS0_22gpu_kernel_impl_nocastINS0_13BUnaryFunctorIN3c104HalfES5_S5_ZZZNS0_21heaviside_kernel_cudaERNS_18TensorIteratorBaseEENKUlvE_clEvENKUlvE6_clEvEUlS5_S5_E_EEEEvS7_RKT_EUliE_EEviT1_,"ax",@progbits
	.sectioninfo	@"SHI_REGISTERS=12"
	.align	128
        .global         _ZN2at6native18elementwise_kernelILi128ELi4EZNS0_22gpu_kernel_impl_nocastINS0_13BUnaryFunctorIN3c104HalfES5_S5_ZZZNS0_21heaviside_kernel_cudaERNS_18TensorIteratorBaseEENKUlvE_clEvENKUlvE6_clEvEUlS5_S5_E_EEEEvS7_RKT_EUliE_EEviT1_
        .type           _ZN2at6native18elementwise_kernelILi128ELi4EZNS0_22gpu_kernel_impl_nocastINS0_13BUnaryFunctorIN3c104HalfES5_S5_ZZZNS0_21heaviside_kernel_cudaERNS_18TensorIteratorBaseEENKUlvE_clEvENKUlvE6_clEvEUlS5_S5_E_EEEEvS7_RKT_EUliE_EEviT1_,@function
        .size           _ZN2at6native18elementwise_kernelILi128ELi4EZNS0_22gpu_kernel_impl_nocastINS0_13BUnaryFunctorIN3c104HalfES5_S5_ZZZNS0_21heaviside_kernel_cudaERNS_18TensorIteratorBaseEENKUlvE_clEvENKUlvE6_clEvEUlS5_S5_E_EEEEvS7_RKT_EUliE_EEviT1_,(.L_x_29877 - _ZN2at6native18elementwise_kernelILi128ELi4EZNS0_22gpu_kernel_impl_nocastINS0_13BUnaryFunctorIN3c104HalfES5_S5_ZZZNS0_21heaviside_kernel_cudaERNS_18TensorIteratorBaseEENKUlvE_clEvENKUlvE6_clEvEUlS5_S5_E_EEEEvS7_RKT_EUliE_EEviT1_)
        .other          _ZN2at6native18elementwise_kernelILi128ELi4EZNS0_22gpu_kernel_impl_nocastINS0_13BUnaryFunctorIN3c104HalfES5_S5_ZZZNS0_21heaviside_kernel_cudaERNS_18TensorIteratorBaseEENKUlvE_clEvENKUlvE6_clEvEUlS5_S5_E_EEEEvS7_RKT_EUliE_EEviT1_,@"STO_CUDA_ENTRY STV_DEFAULT"
_ZN2at6native18elementwise_kernelILi128ELi4EZNS0_22gpu_kernel_impl_nocastINS0_13BUnaryFunctorIN3c104HalfES5_S5_ZZZNS0_21heaviside_kernel_cudaERNS_18TensorIteratorBaseEENKUlvE_clEvENKUlvE6_clEvEUlS5_S5_E_EEEEvS7_RKT_EUliE_EEviT1_:
.text._ZN2at6native18elementwise_kernelILi128ELi4EZNS0_22gpu_kernel_impl_nocastINS0_13BUnaryFunctorIN3c104HalfES5_S5_ZZZNS0_21heaviside_kernel_cudaERNS_18TensorIteratorBaseEENKUlvE_clEvENKUlvE6_clEvEUlS5_S5_E_EEEEvS7_RKT_EUliE_EEviT1_:
        /* <DEDUP_REMOVED lines=238> */
.L_x_5351:
[----:B------:R-:W-:-:S04]  /*0ee0*/  IADD3 R4, P0, R4, c[0x0][0x368], RZ ;  /* 0x0000da0004047a10 */ /* 0x000fc80007f1e0ff */
[----:B------:R-:W-:-:S05]  /*0ef0*/  IADD3.X R5, RZ, c[0x0][0x36c], RZ, P0, !PT ;  /* 0x0000db00ff057a10 */ /* 0x000fca00007fe4ff */
[----:B------:R-:W2:Y:S01]  /*0f00*/  LDG.E.U16 R4, [R4.64] ;  /* 0x0000000404047981 */ /* 0x000ea2000c1e1500 */
[----:B------:R-:W-:Y:S01]  /*0f10*/  IADD3 R2, R2, 0x80, RZ ;  /* 0x0000008002027810 */ /* 0x000fe20007ffe0ff */
[----:B--2---:R-:W-:-:S05]  /*0f20*/  HADD2.F32 R6, -RZ, R4.H0_H0 ;  /* 0x20000004ff067230 */ /* 0x004fca0000004100 */
[----:B------:R-:W-:-:S13]  /*0f30*/  FSETP.NEU.FTZ.AND P0, PT, R6, RZ, PT ;  /* 0x000000ff0600720b */ /* 0x000fda0003f1d000 */
[----:B------:R-:W-:Y:S02]  /*0f40*/  @P0 FSET.BF.GT.FTZ.AND R7, R6, RZ, PT ;  /* 0x000000ff0607020a */ /* 0x000fe40003814000 */
[----:B------:R-:W-:Y:S02]  /*0f50*/  IADD3 R6, P1, R3, c[0x0][0x360], RZ ;  /* 0x0000d80003067a10 */ /* 0x000fe40007f3e0ff */
[----:B------:R-:W-:Y:S02]  /*0f60*/  MOV R3, UR6 ;  /* 0x0000000600037c02 */ /* 0x000fe40008000f00 */
[----:B------:R-:W-:Y:S02]  /*0f70*/  @P0 F2FP.PACK_AB R5, RZ, R7 ;  /* 0x00000007ff05023e */ /* 0x000fe400000000ff */
[----:B------:R-:W-:Y:S02]  /*0f80*/  IADD3.X R7, RZ, c[0x0][0x364], RZ, P1, !PT ;  /* 0x0000d900ff077a10 */ /* 0x000fe40000ffe4ff */
[----:B------:R-:W-:-:S05]  /*0f90*/  @P0 PRMT R3, R5, 0x7610, R3 ;  /* 0x0000761005030816 */ /* 0x000fca0000000003 */
[----:B------:R0:W-:Y:S02]  /*0fa0*/  STG.E.U16 [R6.64], R3 ;  /* 0x0000000306007986 */ /* 0x0001e4000c101504 */
.L_x_5350:
[----:B------:R-:W-:Y:S05]  /*0fb0*/  BSYNC B0 ;  /* 0x0000000000007941 */ /* 0x000fea0003800000 */
.L_x_5349:
        /* <DEDUP_REMOVED lines=231> */
.L_x_5354:
        /* <DEDUP_REMOVED lines=11> */
[----:B------:R-:W-:-:S02]  /*1ee0*/  @P0 PRMT R3, R5, 0x7610, R3 ;  /* 0x0000761005030816 */ /* 0x000fc40000000003 */
        /* <DEDUP_REMOVED lines=231> */
.L_x_5355:
        /* <DEDUP_REMOVED lines=13> */
.L_x_5353:
[----:B------:R-:W-:Y:S05]  /*2e30*/  BSYNC B0 ;  /* 0x0000000000007941 */ /* 0x000fea0003800000 */
.L_x_5352:
        /* <DEDUP_REMOVED lines=230> */
.L_x_5356:
[----:B------:R-:W-:-:S04]  /*3ca0*/  IADD3 R4, P0, R4, c[0x0][0x368], RZ ;  /* 0x0000da0004047a10 */ /* 0x000fc80007f1e0ff */
[----:B------:R-:W-:-:S05]  /*3cb0*/  IADD3.X R5, RZ, c[0x0][0x36c], RZ, P0, !PT ;  /* 0x0000db00ff057a10 */ /* 0x000fca00007fe4ff */
[----:B------:R-:W2:Y:S02]  /*3cc0*/  LDG.E.U16 R2, [R4.64] ;  /* 0x0000000404027981 */ /* 0x000ea4000c1e1500 */
[----:B--2---:R-:W-:-:S05]  /*3cd0*/  HADD2.F32 R2, -RZ, R2.H0_H0 ;  /* 0x20000002ff027230 */ /* 0x004fca0000004100 */
[----:B------:R-:W-:-:S13]  /*3ce0*/  FSETP.NEU.FTZ.AND P0, PT, R2, RZ, PT ;  /* 0x000000ff0200720b */ /* 0x000fda0003f1d000 */
[----:B------:R-:W-:Y:S02]  /*3cf0*/  @P0 FSET.BF.GT.FTZ.AND R6, R2, RZ, PT ;  /* 0x000000ff0206020a */ /* 0x000fe40003814000 */
[----:B------:R-:W-:Y:S02]  /*3d00*/  IADD3 R2, P1, R3, c[0x0][0x360], RZ ;  /* 0x0000d80003027a10 */ /* 0x000fe40007f3e0ff */
[----:B------:R-:W-:Y:S02]  /*3d10*/  @P0 F2FP.PACK_AB R6, RZ, R6 ;  /* 0x00000006ff06023e */ /* 0x000fe400000000ff */
[----:B------:R-:W-:Y:S02]  /*3d20*/  IADD3.X R3, RZ, c[0x0][0x364], RZ, P1, !PT ;  /* 0x0000d900ff037a10 */ /* 0x000fe40000ffe4ff */
[----:B------:R-:W-:-:S05]  /*3d30*/  @P0 PRMT R0, R6, 0x7610, R0 ;  /* 0x0000761006000816 */ /* 0x000fca0000000000 */
[----:B------:R-:W-:Y:S01]  /*3d40*/  STG.E.U16 [R2.64], R0 ;  /* 0x0000000002007986 */ /* 0x000fe2000c101504 */
[----:B------:R-:W-:Y:S05]  /*3d50*/  EXIT ;  /* 0x000000000000794d */ /* 0x000fea0003800000 */
.L_x_5357:
        /* <DEDUP_REMOVED lines=10> */
.L_x_29877:


//--------------------- .text._ZN2at6native27unrolled_elementwise_kernelINS0_13BUnaryFunctorIN3c104HalfES4_S4_ZZZNS0_21heaviside_kernel_cudaERNS_18TensorIteratorBaseEENKUlvE_clEvENKUlvE6_clEvEUlS4_S4_E_EESt5arrayIPcLm2EELi4E23TrivialOffsetCalculatorILi1EjESF_NS0_6memory15LoadWithoutCastENSG_16StoreWithoutCastEEEviT_T0_T2_T3_T4_T5_ --------------------------
	.section	.text._ZN2at6native27unrolled_elementwise_kernelINS0_13BUnaryFunctorIN3c104HalfES4_S4_ZZZNS0_21heaviside_kernel_cudaERNS_18TensorIteratorBaseEENKUlvE_clEvENKUlvE6_clEvEUlS4_S4_E_EESt5arrayIPcLm2EELi4E23TrivialOffsetCalculatorILi1EjESF_NS0_6memory15LoadWithoutCastENSG_16StoreWithoutCastEEEviT_T0_T2_T3_T4_T5_,"ax",@progbits
	.sectioninfo	@"SHI_REGISTERS=22"
	.align	128
        .global         _ZN2at6native27unrolled_elementwise_kernelINS0_13BUnaryFunctorIN3c104HalfES4_S4_ZZZNS0_21heaviside_kernel_cudaERNS_18TensorIteratorBaseEENKUlvE_clEvENKUlvE6_clEvEUlS4_S4_E_EESt5arrayIPcLm2EELi4E23TrivialOffsetCalculatorILi1EjESF_NS0_6memory15LoadWithoutCastENSG_16StoreWithoutCastEEEviT_T0_T2_T3_T4_T5_
        .type           _ZN2at6native27unrolled_elementwise_kernelINS0_13BUnaryFunctorIN3c104HalfES4_S4_ZZZNS0_21heaviside_kernel_cudaERNS_18TensorIteratorBaseEENKUlvE_clEvENKUlvE6_clEvEUlS4_S4_E_EESt5arrayIPcLm2EELi4E23TrivialOffsetCalculatorILi1EjESF_NS0_6memory15LoadWithoutCastENSG_16StoreWithoutCastEEEviT_T0_T2_T3_T4_T5_,@function
        .size           _ZN2at6native27unrolled_elementwise_kernelINS0_13BUnaryFunctorIN3c104HalfES4_S4_ZZZNS0_21heaviside_kernel_cudaERNS_18TensorIteratorBaseEENKUlvE_clEvENKUlvE6_clEvEUlS4_S4_E_EESt5arrayIPcLm2EELi4E23TrivialOffsetCalculatorILi1EjESF_NS0_6memory15LoadWithoutCastENSG_16StoreWithoutCastEEEviT_T0_T2_T3_T4_T5_,(.L_x_29878 - _ZN2at6native27unrolled_elementwise_kernelINS0_13BUnaryFunctorIN3c104HalfES4_S4_ZZZNS0_21heaviside_kernel_cudaERNS_18TensorIteratorBaseEENKUlvE_clEvENKUlvE6_clEvEUlS4_S4_E_EESt5arrayIPcLm2EELi4E23TrivialOffsetCalculatorILi1EjESF_NS0_6memory15LoadWithoutCastENSG_16StoreWithoutCastEEEviT_T0_T2_T3_T4_T5_)
        .other          _ZN2at6native27unrolled_elementwise_kernelINS0_13BUnaryFunctorIN3c104HalfES4_S4_ZZZNS0_21heaviside_kernel_cudaERNS_18TensorIteratorBaseEENKUlvE_clEvENKUlvE6_clEvEUlS4_S4_E_EESt5arrayIPcLm2EELi4E23TrivialOffsetCalculatorILi1EjESF_NS0_6memory15LoadWithoutCastENSG_16StoreWithoutCastEEEviT_T0_T2_T3_T4_T5_,@"STO_CUDA_ENTRY STV_DEFAULT"
_ZN2at6native27unrolled_elementwise_kernelINS0_13BUnaryFunctorIN3c104HalfES4_S4_ZZZNS0_21heaviside_kernel_cudaERNS_18TensorIteratorBaseEENKUlvE_clEvENKUlvE6_clEvEUlS4_S4_E_EESt5arrayIPcLm2EELi4E23TrivialOffsetCalculatorILi1EjESF_NS0_6memory15LoadWithoutCastENSG_16StoreWithoutCastEEEviT_T0_T2_T3_T4_T5_:
.text._ZN2at6native27unrolled_elementwise_kernelINS0_13BUnaryFunctorIN3c104HalfES4_S4_ZZZNS0_21heaviside_kernel_cudaERNS_18TensorIteratorBaseEENKUlvE_clEvENKUlvE6_clEvEUlS4_S4_E_EESt5arrayIPcLm2EELi4E23TrivialOffsetCalculatorILi1EjESF_NS0_6memory15LoadWithoutCastENSG_16StoreWithoutCastEEEviT_T0_T2_T3_T4_T5_:
        /* <DEDUP_REMOVED lines=26> */
[----:B------:R-:W-:Y:S01]  /*01a0*/  @!P0 IMAD.WIDE.U32 R12, R12, R13, c[0x0][0x170] ;  /* 0x00005c000c0c8625 */ /* 0x000fe200078e000d */
[----:B------:R-:W-:-:S03]  /*01b0*/  PRMT R4, RZ, 0x7610, R4 ;  /* 0x00007610ff047816 */ /* 0x000fc60000000004 */
[----:B------:R-:W-:Y:S01]  /*01c0*/  @!P1 IMAD.MOV.U32 R11, RZ, RZ, 0x2 ;  /* 0x00000002ff0b9424 */ /* 0x000fe200078e00ff */
[----:B------:R1:W5:Y:S01]  /*01d0*/  @!P0 LDG.E.U16 R7, [R12.64] ;  /* 0x000000040c078981 */ /* 0x000362000c1e1500 */
[--C-:B------:R-:W-:Y:S02]  /*01e0*/  IMAD.MOV.U32 R3, RZ, RZ, R5.reuse ;  /* 0x000000ffff037224 */ /* 0x100fe400078e0005 */
[----:B------:R-:W-:Y:S01]  /*01f0*/  @!P3 IMAD.WIDE.U32 R14, R14, R15, c[0x0][0x170] ;  /* 0x00005c000e0eb625 */ /* 0x000fe200078e000f */
[----:B------:R-:W-:Y:S02]  /*0200*/  ULDC.U16 UR6, c[0x0][0x166] ;  /* 0x0000598000067ab9 */ /* 0x000fe40000000400 */
[C---:B0-----:R-:W-:Y:S01]  /*0210*/  IADD3 R9, R3.reuse, 0x80, RZ ;  /* 0x0000008003097810 */ /* 0x041fe20007ffe0ff */
[----:B------:R-:W-:Y:S01]  /*0220*/  @!P1 IMAD.WIDE.U32 R10, R10, R11, c[0x0][0x170] ;  /* 0x00005c000a0a9625 */ /* 0x000fe200078e000b */
[C---:B------:R-:W-:Y:S01]  /*0230*/  IADD3 R17, R3.reuse, 0x100, RZ ;  /* 0x0000010003117810 */ /* 0x040fe20007ffe0ff */
[----:B------:R-:W-:Y:S01]  /*0240*/  BSSY B0, `(.L_x_5358) ;  /* 0x0000014000007945 */ /* 0x000fe20003800000 */
[----:B------:R-:W-:Y:S01]  /*0250*/  IADD3 R19, R3, 0x180, RZ ;  /* 0x0000018003137810 */ /* 0x000fe20007ffe0ff */
[----:B------:R1:W5:Y:S01]  /*0260*/  @!P3 LDG.E.U16 R6, [R14.64] ;  /* 0x000000040e06b981 */ /* 0x000362000c1e1500 */
[----:B------:R-:W-:Y:S01]  /*0270*/  @!P1 IADD3 R3, R5, 0x80, RZ ;  /* 0x0000008005039810 */ /* 0x000fe20007ffe0ff */
[----:B------:R-:W-:Y:S01]  /*0280*/  @!P1 IMAD R5, R0, 0x200, R5 ;  /* 0x0000020000059824 */ /* 0x000fe200078e0205 */
[-C--:B------:R-:W-:Y:S01]  /*0290*/  ISETP.GE.AND P2, PT, R9, R2.reuse, PT ;  /* 0x000000020900720c */ /* 0x080fe20003f46270 */
[----:B------:R0:W5:Y:S01]  /*02a0*/  @!P1 LDG.E.U16 R4, [R10.64] ;  /* 0x000000040a049981 */ /* 0x000162000c1e1500 */
[----:B------:R-:W-:-:S02]  /*02b0*/  ISETP.GE.AND P3, PT, R17, R2, PT ;  /* 0x000000021100720c */ /* 0x000fc40003f66270 */
[----:B------:R-:W-:Y:S01]  /*02c0*/  ISETP.GE.AND P4, PT, R3, R2, PT ;  /* 0x000000020300720c */ /* 0x000fe20003f86270 */
[----:B0-----:R-:W-:Y:S01]  /*02d0*/  @!P1 IMAD.MOV.U32 R10, RZ, RZ, 0x2 ;  /* 0x00000002ff0a9424 */ /* 0x001fe200078e00ff */
[----:B--2---:R-:W-:-:S05]  /*02e0*/  HADD2.F32 R8, -RZ, R16.H0_H0 ;  /* 0x20000010ff087230 */ /* 0x004fca0000004100 */
[----:B------:R-:W-:-:S04]  /*02f0*/  FSETP.NEU.FTZ.AND P0, PT, R8, RZ, PT ;  /* 0x000000ff0800720b */ /* 0x000fc80003f1d000 */
[----:B------:R-:W-:Y:S01]  /*0300*/  ISETP.GE.OR P0, PT, R19, R2, !P0 ;  /* 0x000000021300720c */ /* 0x000fe20004706670 */
[----:B------:R-:W-:Y:S07]  /*0310*/  @P1 BRA `(.L_x_5359) ;  /* 0x0000006000001947 */ /* 0x000fee0003800000 */
[----:B-1---5:R-:W-:Y:S01]  /*0320*/  HADD2.F32 R4, -RZ, R4.H0_H0 ;  /* 0x20000004ff047230 */ /* 0x022fe20000004100 */
[----:B------:R-:W-:-:S04]  /*0330*/  IMAD.U32 R11, RZ, RZ, UR6 ;  /* 0x00000006ff0b7e24 */ /* 0x000fc8000f8e00ff */
[----:B------:R-:W-:-:S13]  /*0340*/  FSETP.NEU.FTZ.AND P5, PT, R4, RZ, PT ;  /* 0x000000ff0400720b */ /* 0x000fda0003fbd000 */
[----:B------:R-:W-:-:S04]  /*0350*/  @P5 FSET.BF.GT.FTZ.AND R4, R4, RZ, PT ;  /* 0x000000ff0404520a */ /* 0x000fc80003814000 */
[----:B------:R-:W-:-:S04]  /*0360*/  @P5 F2FP.PACK_AB R4, RZ, R4 ;  /* 0x00000004ff04523e */ /* 0x000fc800000000ff */
[----:B------:R-:W-:Y:S02]  /*0370*/  @P5 PRMT R11, R4, 0x7610, R11 ;  /* 0x00007610040b5816 */ /* 0x000fe4000000000b */
.L_x_5359:
[----:B-1----:R-:W-:Y:S05]  /*0380*/  BSYNC B0 ;  /* 0x0000000000007941 */ /* 0x002fea0003800000 */
.L_x_5358:
[----:B------:R-:W-:Y:S01]  /*0390*/  BSSY B0, `(.L_x_5360) ;  /* 0x000000a000007945 */ /* 0x000fe20003800000 */
[----:B-----5:R-:W-:-:S04]  /*03a0*/  @!P1 IMAD.WIDE.U32 R4, R5, R10, c[0x0][0x168] ;  /* 0x00005a0005049625 */ /* 0x020fc800078e000a */
[----:B------:R-:W-:Y:S01]  /*03b0*/  IMAD.U32 R9, RZ, RZ, UR6 ;  /* 0x00000006ff097e24 */ /* 0x000fe2000f8e00ff */
[----:B------:R-:W-:Y:S05]  /*03c0*/  @P2 BRA `(.L_x_5361) ;  /* 0x0000006000002947 */ /* 0x000fea0003800000 */
[----:B------:R-:W-:Y:S01]  /*03d0*/  HADD2.F32 R7, -RZ, R7.H0_H0 ;  /* 0x20000007ff077230 */ /* 0x000fe20000004100 */
[----:B------:R-:W-:-:S04]  /*03e0*/  IMAD.U32 R13, RZ, RZ, UR6 ;  /* 0x00000006ff0d7e24 */ /* 0x000fc8000f8e00ff */
[----:B------:R-:W-:-:S13]  /*03f0*/  FSETP.NEU.FTZ.AND P2, PT, R7, RZ, PT ;  /* 0x000000ff0700720b */ /* 0x000fda0003f5d000 */
[----:B------:R-:W-:-:S04]  /*0400*/  @P2 FSET.BF.GT.FTZ.AND R7, R7, RZ, PT ;  /* 0x000000ff0707220a */ /* 0x000fc80003814000 */
[----:B------:R-:W-:-:S04]  /*0410*/  @P2 F2FP.PACK_AB R7, RZ, R7 ;  /* 0x00000007ff07223e */ /* 0x000fc800000000ff */
[----:B------:R-:W-:Y:S02]  /*0420*/  @P2 PRMT R13, R7, 0x7610, R13 ;  /* 0x00007610070d2816 */ /* 0x000fe4000000000d */
.L_x_5361:
[----:B------:R-:W-:Y:S05]  /*0430*/  BSYNC B0 ;  /* 0x0000000000007941 */ /* 0x000fea0003800000 */
.L_x_5360:
[----:B------:R-:W-:Y:S01]  /*0440*/  BSSY B0, `(.L_x_5362) ;  /* 0x0000008000007945 */ /* 0x000fe20003800000 */
[----:B------:R-:W-:Y:S05]  /*0450*/  @P3 BRA `(.L_x_5363) ;  /* 0x0000006000003947 */ /* 0x000fea0003800000 */
[----:B------:R-:W-:Y:S01]  /*0460*/  HADD2.F32 R6, -RZ, R6.H0_H0 ;  /* 0x20000006ff067230 */ /* 0x000fe20000004100 */
[----:B------:R-:W-:-:S04]  /*0470*/  IMAD.U32 R15, RZ, RZ, UR6 ;  /* 0x00000006ff0f7e24 */ /* 0x000fc8000f8e00ff */
[----:B------:R-:W-:-:S13]  /*0480*/  FSETP.NEU.FTZ.AND P2, PT, R6, RZ, PT ;  /* 0x000000ff0600720b */ /* 0x000fda0003f5d000 */
[----:B------:R-:W-:-:S04]  /*0490*/  @P2 FSET.BF.GT.FTZ.AND R6, R6, RZ, PT ;  /* 0x000000ff0606220a */ /* 0x000fc80003814000 */
[----:B------:R-:W-:-:S04]  /*04a0*/  @P2 F2FP.PACK_AB R6, RZ, R6 ;  /* 0x00000006ff06223e */ /* 0x000fc800000000ff */
[----:B------:R-:W-:Y:S02]  /*04b0*/  @P2 PRMT R15, R6, 0x7610, R15 ;  /* 0x00007610060f2816 */ /* 0x000fe4000000000f */
.L_x_5363:
[----:B------:R-:W-:Y:S05]  /*04c0*/  BSYNC B0 ;  /* 0x0000000000007941 */ /* 0x000fea0003800000 */
.L_x_5362:
        /* <DEDUP_REMOVED lines=13> */
.L_x_5365:
[----:B------:R-:W-:Y:S05]  /*05a0*/  BSYNC B0 ;  /* 0x0000000000007941 */ /* 0x000fea0003800000 */
.L_x_5364:
[----:B------:R-:W-:Y:S02]  /*05b0*/  ISETP.GE.AND P1, PT, R3, R2, PT ;  /* 0x000000020300720c */ /* 0x000fe40003f26270 */
[----:B------:R-:W-:-:S04]  /*05c0*/  @!P0 FSET.BF.GT.FTZ.AND R8, R8, RZ, PT ;  /* 0x000000ff0808820a */ /* 0x000fc80003814000 */
[----:B------:R-:W-:-:S07]  /*05d0*/  @!P0 F2FP.PACK_AB R8, RZ, R8 ;  /* 0x00000008ff08823e */ /* 0x000fce00000000ff */
[----:B------:R-:W-:Y:S05]  /*05e0*/  @P1 EXIT ;  /* 0x000000000000194d */ /* 0x000fea0003800000 */
[----:B------:R-:W-:Y:S01]  /*05f0*/  IMAD R3, R0, 0x200, R3 ;  /* 0x0000020000037824 */ /* 0x000fe200078e0203 */
[----:B------:R-:W-:Y:S01]  /*0600*/  @!P0 PRMT R9, R8, 0x7610, R9 ;  /* 0x0000761008098816 */ /* 0x000fe20000000009 */
[----:B------:R-:W-:-:S04]  /*0610*/  IMAD.MOV.U32 R2, RZ, RZ, 0x2 ;  /* 0x00000002ff027424 */ /* 0x000fc800078e00ff */
[----:B------:R-:W-:-:S05]  /*0620*/  IMAD.WIDE.U32 R2, R3, R2, c[0x0][0x168] ;  /* 0x00005a0003027625 */ /* 0x000fca00078e0002 */
[----:B------:R-:W-:Y:S01]  /*0630*/  STG.E.U16 [R2.64], R9 ;  /* 0x0000000902007986 */ /* 0x000fe2000c101504 */
[----:B------:R-:W-:Y:S05]  /*0640*/  EXIT ;  /* 0x000000000000794d */ /* 0x000fea0003800000 */
.L_x_5366:
        /* <DEDUP_REMOVED lines=11> */
.L_x_29878:


//--------------------- .text._ZN2at6native29vectorized_elementwise_kernelILi2ENS0_13BUnaryFunctorIN3c104HalfES4_S4_ZZZNS0_21heaviside_kernel_cudaERNS_18TensorIteratorBaseEENKUlvE_clEvENKUlvE6_clEvEUlS4_S4_E_EESt5arrayIPcLm2EEEEviT0_T1_ --------------------------
	.section	.text._ZN2at6native29vectorized_elementwise_kernelILi2ENS0_13BUnaryFunctorIN3c104HalfES4_S4_ZZZNS0_21heaviside_kernel_cudaERNS_18TensorIteratorBaseEENKUlvE_clEvENKUlvE6_clEvEUlS4_S4_E_EESt5arrayIPcLm2EEEEviT0_T1_,"ax",@progbits
	.sectioninfo	@"SHI_REGISTERS=28"
	.align	128
        .global         _ZN2at6native29vectorized_elementwise_kernelILi2ENS0_13BUnaryFunctorIN3c104HalfES4_S4_ZZZNS0_21heaviside_kernel_cudaERNS_18TensorIteratorBaseEENKUlvE_clEvENKUlvE6_clEvEUlS4_S4_E_EESt5arrayIPcLm2EEEEviT0_T1_
        .type           _ZN2at6native29vectorized_elementwise_kernelILi2ENS0_13BUnaryFunctorIN3c104HalfES4_S4_ZZZNS0_21heaviside_kernel_cudaERNS_18TensorIteratorBaseEENKUlvE_clEvENKUlvE6_clEvEUlS4_S4_E_EESt5arrayIPcLm2EEEEviT0_T1_,@function
        .size           _ZN2at6native29vectorized_elementwise_kernelILi2ENS0_13BUnaryFunctorIN3c104HalfES4_S4_ZZZNS0_21heaviside_kernel_cudaERNS_18TensorIteratorBaseEENKUlvE_clEvENKUlvE6_clEvEUlS4_S4_E_EESt5arrayIPcLm2EEEEviT0_T1_,(.L_x_29879 - _ZN2at6native29vectorized_elementwise_kernelILi2ENS0_13BUnaryFunctorIN3c104HalfES4_S4_ZZZNS0_21heaviside_kernel_cudaERNS_18TensorIteratorBaseEENKUlvE_clEvENKUlvE6_clEvEUlS4_S4_E_EESt5arrayIPcLm2EEEEviT0_T1_)
        .other          _ZN2at6native29vectorized_elementwise_kernelILi2ENS0_13BUnaryFunctorIN3c104HalfES4_S4_ZZZNS0_21heaviside_kernel_cudaERNS_18TensorIteratorBaseEENKUlvE_clEvENKUlvE6_clEvEUlS4_S4_E_EESt5arrayIPcLm2EEEEviT0_T1_,@"STO_CUDA_ENTRY STV_DEFAULT"
_ZN2at6native29vectorized_elementwise_kernelILi2ENS0_13BUnaryFunctorIN3c104HalfES4_S4_ZZZNS0_21heaviside_kernel_cudaERNS_18TensorIteratorBaseEENKUlvE_clEvENKUlvE6_clEvEUlS4_S4_E_EESt5arrayIPcLm2EEEEviT0_T1_:
.text._ZN2at6native29vectorized_elementwise_kernelILi2ENS0_13BUnaryFunctorIN3c104HalfES4_S4_ZZZNS0_21heaviside_kernel_cudaERNS_18TensorIteratorBaseEENKUlvE_clEvENKUlvE6_clEvEUlS4_S4_E_EESt5arrayIPcLm2EEEEviT0_T1_:
        /* <DEDUP_REMOVED lines=13> */
[----:B------:R0:W2:Y:S04]  /*00d0*/  LDG.E R6, [R4.64] ;  /* 0x0000000404067981 */ /* 0x0000a8000c1e1900 */
[----:B------:R0:W3:Y:S04]  /*00e0*/  LDG.E R8, [R4.64+0x200] ;  /* 0x0002000404087981 */ /* 0x0000e8000c1e1900 */
[----:B------:R0:W4:Y:S04]  /*00f0*/  LDG.E R12, [R4.64+0x400] ;  /* 0x00040004040c7981 */ /* 0x000128000c1e1900 */
[----:B------:R0:W5:Y:S02]  /*0100*/  LDG.E R14, [R4.64+0x600] ;  /* 0x00060004040e7981 */ /* 0x000164000c1e1900 */
[----:B0-----:R-:W-:Y:S01]  /*0110*/  IMAD.U32 R4, RZ, RZ, UR6 ;  /* 0x00000006ff047e24 */ /* 0x001fe2000f8e00ff */
[----:B--2---:R-:W-:-:S02]  /*0120*/  HADD2.F32 R3, -RZ, R6.H0_H0 ;  /* 0x20000006ff037230 */ /* 0x004fc40000004100 */
[----:B------:R-:W-:Y:S02]  /*0130*/  HADD2.F32 R6, -RZ, R6.H1_H1 ;  /* 0x30000006ff067230 */ /* 0x000fe40000004100 */
[--C-:B---3--:R-:W-:Y:S01]  /*0140*/  HADD2.F32 R7, -RZ, R8.reuse.H0_H0 ;  /* 0x20000008ff077230 */ /* 0x108fe20000004100 */
[----:B------:R-:W-:Y:S01]  /*0150*/  FSETP.NEU.FTZ.AND P3, PT, R3, RZ, PT ;  /* 0x000000ff0300720b */ /* 0x000fe20003f7d000 */
[----:B------:R-:W-:Y:S01]  /*0160*/  HADD2.F32 R8, -RZ, R8.H1_H1 ;  /* 0x30000008ff087230 */ /* 0x000fe20000004100 */
[----:B------:R-:W-:Y:S01]  /*0170*/  FSETP.NEU.FTZ.AND P2, PT, R6, RZ, PT ;  /* 0x000000ff0600720b */ /* 0x000fe20003f5d000 */
[--C-:B----4-:R-:W-:Y:S01]  /*0180*/  HADD2.F32 R10, -RZ, R12.reuse.H0_H0 ;  /* 0x2000000cff0a7230 */ /* 0x110fe20000004100 */
[----:B------:R-:W-:Y:S01]  /*0190*/  FSETP.NEU.FTZ.AND P1, PT, R7, RZ, PT ;  /* 0x000000ff0700720b */ /* 0x000fe20003f3d000 */
[----:B------:R-:W-:Y:S01]  /*01a0*/  HADD2.F32 R12, -RZ, R12.H1_H1 ;  /* 0x3000000cff0c7230 */ /* 0x000fe20000004100 */
[----:B------:R-:W-:Y:S01]  /*01b0*/  FSETP.NEU.FTZ.AND P0, PT, R8, RZ, PT ;  /* 0x000000ff0800720b */ /* 0x000fe20003f1d000 */
[----:B-----5:R-:W-:-:S02]  /*01c0*/  HADD2.F32 R13, -RZ, R14.H0_H0 ;  /* 0x2000000eff0d7230 */ /* 0x020fc40000004100 */
[----:B------:R-:W-:Y:S01]  /*01d0*/  HADD2.F32 R14, -RZ, R14.H1_H1 ;  /* 0x3000000eff0e7230 */ /* 0x000fe20000004100 */
[----:B------:R-:W-:Y:S02]  /*01e0*/  FSETP.NEU.FTZ.AND P4, PT, R12, RZ, PT ;  /* 0x000000ff0c00720b */ /* 0x000fe40003f9d000 */
[----:B------:R-:W-:Y:S02]  /*01f0*/  FSETP.NEU.FTZ.AND P5, PT, R13, RZ, PT ;  /* 0x000000ff0d00720b */ /* 0x000fe40003fbd000 */
[----:B------:R-:W-:Y:S02]  /*0200*/  @P3 FSET.BF.GT.FTZ.AND R3, R3, RZ, PT ;  /* 0x000000ff0303320a */ /* 0x000fe40003814000 */
[----:B------:R-:W-:Y:S02]  /*0210*/  @P2 FSET.BF.GT.FTZ.AND R6, R6, RZ, PT ;  /* 0x000000ff0606220a */ /* 0x000fe40003814000 */
[----:B------:R-:W-:Y:S01]  /*0220*/  @P3 F2FP.PACK_AB R5, RZ, R3 ;  /* 0x00000003ff05323e */ /* 0x000fe200000000ff */
[----:B------:R-:W-:Y:S01]  /*0230*/  IMAD.U32 R3, RZ, RZ, UR6 ;  /* 0x00000006ff037e24 */ /* 0x000fe2000f8e00ff */
[----:B------:R-:W-:-:S02]  /*0240*/  FSETP.NEU.FTZ.AND P6, PT, R14, RZ, PT ;  /* 0x000000ff0e00720b */ /* 0x000fc40003fdd000 */
[----:B------:R-:W-:Y:S02]  /*0250*/  @P1 FSET.BF.GT.FTZ.AND R7, R7, RZ, PT ;  /* 0x000000ff0707120a */ /* 0x000fe40003814000 */
[----:B------:R-:W-:Y:S02]  /*0260*/  @P3 PRMT R3, R5, 0x7610, R3 ;  /* 0x0000761005033816 */ /* 0x000fe40000000003 */
[----:B------:R-:W-:Y:S02]  /*0270*/  FSETP.NEU.FTZ.AND P3, PT, R10, RZ, PT ;  /* 0x000000ff0a00720b */ /* 0x000fe40003f7d000 */
[----:B------:R-:W-:Y:S01]  /*0280*/  @P2 F2FP.PACK_AB R5, RZ, R6 ;  /* 0x00000006ff05223e */ /* 0x000fe200000000ff */
[----:B------:R-:W-:Y:S01]  /*0290*/  IMAD.U32 R6, RZ, RZ, UR6 ;  /* 0x00000006ff067e24 */ /* 0x000fe2000f8e00ff */
[----:B------:R-:W-:Y:S02]  /*02a0*/  @P0 FSET.BF.GT.FTZ.AND R8, R8, RZ, PT ;  /* 0x000000ff0808020a */ /* 0x000fe40003814000 */
[----:B------:R-:W-:-:S02]  /*02b0*/  @P1 F2FP.PACK_AB R7, RZ, R7 ;  /* 0x00000007ff07123e */ /* 0x000fc400000000ff */
[----:B------:R-:W-:Y:S01]  /*02c0*/  @P2 PRMT R6, R5, 0x7610, R6 ;  /* 0x0000761005062816 */ /* 0x000fe20000000006 */
[----:B------:R-:W-:Y:S01]  /*02d0*/  IMAD.U32 R5, RZ, RZ, UR6 ;  /* 0x00000006ff057e24 */ /* 0x000fe2000f8e00ff */
[----:B------:R-:W-:Y:S02]  /*02e0*/  @P0 F2FP.PACK_AB R8, RZ, R8 ;  /* 0x00000008ff08023e */ /* 0x000fe400000000ff */
[----:B------:R-:W-:Y:S02]  /*02f0*/  @P4 FSET.BF.GT.FTZ.AND R12, R12, RZ, PT ;  /* 0x000000ff0c0c420a */ /* 0x000fe40003814000 */
[----:B------:R-:W-:Y:S02]  /*0300*/  @P3 FSET.BF.GT.FTZ.AND R10, R10, RZ, PT ;  /* 0x000000ff0a0a320a */ /* 0x000fe40003814000 */
[----:B------:R-:W-:Y:S02]  /*0310*/  @P5 FSET.BF.GT.FTZ.AND R13, R13, RZ, PT ;  /* 0x000000ff0d0d520a */ /* 0x000fe40003814000 */
[----:B------:R-:W-:-:S02]  /*0320*/  @P6 FSET.BF.GT.FTZ.AND R14, R14, RZ, PT ;  /* 0x000000ff0e0e620a */ /* 0x000fc40003814000 */
[----:B------:R-:W-:Y:S01]  /*0330*/  @P1 PRMT R4, R7, 0x7610, R4 ;  /* 0x0000761007041816 */ /* 0x000fe20000000004 */
[----:B------:R-:W-:Y:S01]  /*0340*/  IMAD.U32 R7, RZ, RZ, UR6 ;  /* 0x00000006ff077e24 */ /* 0x000fe2000f8e00ff */
[----:B------:R-:W-:Y:S01]  /*0350*/  @P0 PRMT R5, R8, 0x7610, R5 ;  /* 0x0000761008050816 */ /* 0x000fe20000000005 */
[----:B------:R-:W-:Y:S01]  /*0360*/  IMAD.U32 R8, RZ, RZ, UR6 ;  /* 0x00000006ff087e24 */ /* 0x000fe2000f8e00ff */
[----:B------:R-:W-:Y:S01]  /*0370*/  @P4 F2FP.PACK_AB R16, RZ, R12 ;  /* 0x0000000cff10423e */ /* 0x000fe200000000ff */
[----:B------:R-:W-:Y:S01]  /*0380*/  IMAD.U32 R12, RZ, RZ, UR6 ;  /* 0x00000006ff0c7e24 */ /* 0x000fe2000f8e00ff */
[----:B------:R-:W-:Y:S01]  /*0390*/  @P3 F2FP.PACK_AB R15, RZ, R10 ;  /* 0x0000000aff0f323e */ /* 0x000fe200000000ff */
[----:B------:R-:W-:Y:S01]  /*03a0*/  IMAD.WIDE.U32 R10, R11, R2, c[0x0][0x168] ;  /* 0x00005a000b0a7625 */ /* 0x000fe200078e0002 */
[----:B------:R-:W-:Y:S02]  /*03b0*/  @P5 F2FP.PACK_AB R13, RZ, R13 ;  /* 0x0000000dff0d523e */ /* 0x000fe400000000ff */
[----:B------:R-:W-:-:S02]  /*03c0*/  @P6 F2FP.PACK_AB R14, RZ, R14 ;  /* 0x0000000eff0e623e */ /* 0x000fc400000000ff */
[----:B------:R-:W-:Y:S01]  /*03d0*/  @P3 PRMT R7, R15, 0x7610, R7 ;  /* 0x000076100f073816 */ /* 0x000fe20000000007 */
[----:B------:R-:W-:Y:S01]  /*03e0*/  IMAD.WIDE R10, R0, 0x4, R10 ;  /* 0x00000004000a7825 */ /* 0x000fe200078e020a */
[----:B------:R-:W-:Y:S02]  /*03f0*/  @P4 PRMT R8, R16, 0x7610, R8 ;  /* 0x0000761010084816 */ /* 0x000fe40000000008 */
[----:B------:R-:W-:Y:S02]  /*0400*/  @P5 PRMT R12, R13, 0x7610, R12 ;  /* 0x000076100d0c5816 */ /* 0x000fe4000000000c */
[----:B------:R-:W-:Y:S02]  /*0410*/  @P6 PRMT R9, R14, 0x7610, R9 ;  /* 0x000076100e096816 */ /* 0x000fe40000000009 */
[----:B------:R-:W-:Y:S02]  /*0420*/  PRMT R3, R3, 0x5410, R6 ;  /* 0x0000541003037816 */ /* 0x000fe40000000006 */
[----:B------:R-:W-:-:S02]  /*0430*/  PRMT R5, R4, 0x5410, R5 ;  /* 0x0000541004057816 */ /* 0x000fc40000000005 */
[----:B------:R-:W-:Y:S01]  /*0440*/  PRMT R7, R7, 0x5410, R8 ;  /* 0x0000541007077816 */ /* 0x000fe20000000008 */
[----:B------:R-:W-:Y:S01]  /*0450*/  STG.E [R10.64], R3 ;  /* 0x000000030a007986 */ /* 0x000fe2000c101904 */
[----:B------:R-:W-:-:S03]  /*0460*/  PRMT R9, R12, 0x5410, R9 ;  /* 0x000054100c097816 */ /* 0x000fc60000000009 */
[----:B------:R-:W-:Y:S04]  /*0470*/  STG.E [R10.64+0x200], R5 ;  /* 0x000200050a007986 */ /* 0x000fe8000c101904 */
[----:B------:R-:W-:Y:S04]  /*0480*/  STG.E [R10.64+0x400], R7 ;  /* 0x000400070a007986 */ /* 0x000fe8000c101904 */
[----:B------:R-:W-:Y:S01]  /*0490*/  STG.E [R10.64+0x600], R9 ;  /* 0x000600090a007986 */ /* 0x000fe2000c101904 */
[----:B------:R-:W-:Y:S05]  /*04a0*/  EXIT ;  /* 0x000000000000794d */ /* 0x000fea0003800000 */
.L_x_5367:
[----:B------:R-:W0:Y:S01]  /*04b0*/  S2R R12, SR_TID.X ;  /* 0x00000000000c7919 */ /* 0x000e220000002100 */
        /* <DEDUP_REMOVED lines=9> */
[----:B------:R-:W-:Y:S01]  /*0550*/  ISETP.GE.AND P4, PT, R0, R10, PT ;  /* 0x0000000a0000720c */ /* 0x000fe20003f86270 */
[----:B------:R-:W-:-:S05]  /*0560*/  @!P5 IMAD.WIDE.U32 R24, R24, R25, c[0x0][0x170] ;  /* 0x00005c001818d625 */ /* 0x000fca00078e0019 */
[----:B------:R0:W5:Y:S07]  /*0570*/  @!P5 LDG.E.U16 R14, [R24.64] ;  /* 0x00000004180ed981 */ /* 0x00016e000c1e1500 */
        /* <DEDUP_REMOVED lines=15> */
[----:B------:R-:W-:Y:S02]  /*0670*/  @!P3 IMAD.MOV.U32 R19, RZ, RZ, 0x2 ;  /* 0x00000002ff13b424 */ /* 0x000fe400078e00ff */
[----:B------:R-:W-:Y:S02]  /*0680*/  @!P4 IMAD.MOV.U32 R17, RZ, RZ, 0x2 ;  /* 0x00000002ff11c424 */ /* 0x000fe400078e00ff */
[----:B------:R-:W-:Y:S01]  /*0690*/  @!P3 IMAD.WIDE.U32 R18, R18, R19, c[0x0][0x170] ;  /* 0x00005c001212b625 */ /* 0x000fe200078e0013 */
[----:B------:R-:W-:-:S07]  /*06a0*/  PRMT R8, RZ, 0x7610, R8 ;  /* 0x00007610ff087816 */ /* 0x000fce0000000008 */
[--C-:B------:R-:W-:Y:S01]  /*06b0*/  @!P5 IMAD.IADD R20, R11, 0x1, R0.reuse ;  /* 0x000000010b14d824 */ /* 0x100fe200078e0200 */
[----:B------:R-:W-:Y:S01]  /*06c0*/  PRMT R0, RZ, 0x7610, R0 ;  /* 0x00007610ff007816 */ /* 0x000fe20000000000 */
[----:B------:R-:W-:Y:S02]  /*06d0*/  @!P5 IMAD.MOV.U32 R21, RZ, RZ, 0x2 ;  /* 0x00000002ff15d424 */ /* 0x000fe400078e00ff */
[----:B------:R-:W-:Y:S01]  /*06e0*/  @!P4 IMAD.WIDE.U32 R16, R16, R17, c[0x0][0x170] ;  /* 0x00005c001010c625 */ /* 0x000fe200078e0011 */
[----:B------:R-:W-:Y:S02]  /*06f0*/  PRMT R22, RZ, 0x7610, R22 ;  /* 0x00007610ff167816 */ /* 0x000fe40000000016 */
[----:B------:R1:W5:Y:S01]  /*0700*/  @!P3 LDG.E.U16 R0, [R18.64] ;  /* 0x000000041200b981 */ /* 0x000362000c1e1500 */
[----:B------:R-:W-:-:S03]  /*0710*/  @!P5 IMAD.WIDE.U32 R20, R20, R21, c[0x0][0x170] ;  /* 0x00005c001414d625 */ /* 0x000fc600078e0015 */
[----:B------:R2:W5:Y:S04]  /*0720*/  @!P4 LDG.E.U16 R8, [R16.64] ;  /* 0x000000041008c981 */ /* 0x000568000c1e1500 */
[----:B------:R3:W4:Y:S01]  /*0730*/  @!P5 LDG.E.U16 R22, [R20.64] ;  /* 0x000000041416d981 */ /* 0x000722000c1e1500 */
[----:B-1----:R-:W-:Y:S01]  /*0740*/  @!P6 IMAD.MOV.U32 R18, RZ, RZ, 0x2 ;  /* 0x00000002ff12e424 */ /* 0x002fe200078e00ff */
[----:B--2---:R-:W-:-:S03]  /*0750*/  PRMT R17, RZ, 0x7610, R17 ;  /* 0x00007610ff117816 */ /* 0x004fc60000000011 */
[----:B------:R-:W-:-:S05]  /*0760*/  @!P6 IMAD.WIDE.U32 R18, R23, R18, c[0x0][0x170] ;  /* 0x00005c001712e625 */ /* 0x000fca00078e0012 */
[----:B------:R0:W5:Y:S01]  /*0770*/  @!P6 LDG.E.U16 R17, [R18.64] ;  /* 0x000000041211e981 */ /* 0x000162000c1e1500 */
[----:B------:R-:W-:Y:S02]  /*0780*/  @!P1 IMAD.MOV.U32 R5, RZ, RZ, 0x2 ;  /* 0x00000002ff059424 */ /* 0x000fe400078e00ff */
[----:B------:R-:W-:Y:S02]  /*0790*/  @!P2 IMAD.MOV.U32 R3, RZ, RZ, 0x2 ;  /* 0x00000002ff03a424 */ /* 0x000fe400078e00ff */
[----:B------:R-:W-:Y:S01]  /*07a0*/  @!P0 IMAD.MOV.U32 R7, RZ, RZ, 0x2 ;  /* 0x00000002ff078424 */ /* 0x000fe200078e00ff */
[----:B------:R-:W-:Y:S01]  /*07b0*/  PRMT R13, RZ, 0x7610, R13 ;  /* 0x00007610ff0d7816 */ /* 0x000fe2000000000d */
[----:B------:R-:W-:Y:S01]  /*07c0*/  @!P1 IMAD.WIDE.U32 R4, R4, R5, c[0x0][0x170] ;  /* 0x00005c0004049625 */ /* 0x000fe200078e0005 */
[----:B------:R-:W-:Y:S02]  /*07d0*/  PRMT R15, RZ, 0x7610, R15 ;  /* 0x00007610ff0f7816 */ /* 0x000fe4000000000f */
[----:B------:R-:W-:Y:S01]  /*07e0*/  PRMT R16, RZ, 0x7610, R16 ;  /* 0x00007610ff107816 */ /* 0x000fe20000000010 */
[----:B------:R-:W-:Y:S01]  /*07f0*/  @!P2 IMAD.WIDE.U32 R2, R2, R3, c[0x0][0x170] ;  /* 0x00005c000202a625 */ /* 0x000fe200078e0003 */
[----:B---3--:R-:W-:Y:S01]  /*0800*/  IADD3 R21, R12, 0x80, RZ ;  /* 0x000000800c157810 */ /* 0x008fe20007ffe0ff */
[----:B------:R1:W5:Y:S02]  /*0810*/  @!P1 LDG.E.U16 R13, [R4.64] ;  /* 0x00000004040d9981 */ /* 0x000364000c1e1500 */
[----:B------:R-:W-:Y:S01]  /*0820*/  @!P0 IMAD.WIDE.U32 R6, R6, R7, c[0x0][0x170] ;  /* 0x00005c0006068625 */ /* 0x000fe200078e0007 */
[----:B------:R-:W-:Y:S01]  /*0830*/  ISETP.GE.AND P1, PT, R21, R10, PT ;  /* 0x0000000a1500720c */ /* 0x000fe20003f26270 */
[----:B------:R2:W5:Y:S01]  /*0840*/  @!P2 LDG.E.U16 R15, [R2.64] ;  /* 0x00000004020fa981 */ /* 0x000562000c1e1500 */
[C---:B------:R-:W-:Y:S01]  /*0850*/  IADD3 R21, R12.reuse, 0x100, RZ ;  /* 0x000001000c157810 */ /* 0x040fe20007ffe0ff */
[----:B------:R-:W-:Y:S02]  /*0860*/  BSSY B0, `(.L_x_5368) ;  /* 0x0000011000007945 */ /* 0x000fe40003800000 */
[----:B------:R3:W5:Y:S01]  /*0870*/  @!P0 LDG.E.U16 R16, [R6.64] ;  /* 0x0000000406108981 */ /* 0x000762000c1e1500 */
[----:B-1----:R-:W-:-:S02]  /*0880*/  IADD3 R5, R12, 0x200, RZ ;  /* 0x000002000c057810 */ /* 0x002fc40007ffe0ff */
[C---:B--2---:R-:W-:Y:S02]  /*0890*/  IADD3 R3, R12.reuse, 0x180, RZ ;  /* 0x000001800c037810 */ /* 0x044fe40007ffe0ff */
[----:B---3--:R-:W-:Y:S02]  /*08a0*/  IADD3 R7, R12, 0x280, RZ ;  /* 0x000002800c077810 */ /* 0x008fe40007ffe0ff */
[-C--:B------:R-:W-:Y:S02]  /*08b0*/  ISETP.GE.AND P5, PT, R21, R10.reuse, PT ;  /* 0x0000000a1500720c */ /* 0x080fe40003fa6270 */
[-C--:B------:R-:W-:Y:S02]  /*08c0*/  ISETP.GE.AND P4, PT, R3, R10.reuse, PT ;  /* 0x0000000a0300720c */ /* 0x080fe40003f86270 */
[-C--:B------:R-:W-:Y:S02]  /*08d0*/  ISETP.GE.AND P3, PT, R5, R10.reuse, PT ;  /* 0x0000000a0500720c */ /* 0x080fe40003f66270 */
[----:B------:R-:W-:Y:S01]  /*08e0*/  ISETP.GE.AND P2, PT, R7, R10, PT ;  /* 0x0000000a0700720c */ /* 0x000fe20003f46270 */
[----:B----4-:R-:W-:Y:S01]  /*08f0*/  HADD2.F32 R22, -RZ, R22.H0_H0 ;  /* 0x20000016ff167230 */ /* 0x010fe20000004100 */
[----:B------:R-:W-:Y:S06]  /*0900*/  @P6 BRA `(.L_x_5369) ;  /* 0x0000006000006947 */ /* 0x000fec0003800000 */
[----:B0----5:R-:W-:Y:S01]  /*0910*/  HADD2.F32 R17, -RZ, R17.H0_H0 ;  /* 0x20000011ff117230 */ /* 0x021fe20000004100 */
[----:B------:R-:W-:-:S04]  /*0920*/  IMAD.U32 R5, RZ, RZ, UR6 ;  /* 0x00000006ff057e24 */ /* 0x000fc8000f8e00ff */
[----:B------:R-:W-:-:S13]  /*0930*/  FSETP.NEU.FTZ.AND P0, PT, R17, RZ, PT ;  /* 0x000000ff1100720b */ /* 0x000fda0003f1d000 */
[----:B------:R-:W-:-:S04]  /*0940*/  @P0 FSET.BF.GT.FTZ.AND R17, R17, RZ, PT ;  /* 0x000000ff1111020a */ /* 0x000fc80003814000 */
[----:B------:R-:W-:-:S04]  /*0950*/  @P0 F2FP.PACK_AB R17, RZ, R17 ;  /* 0x00000011ff11023e */ /* 0x000fc800000000ff */
[----:B------:R-:W-:Y:S02]  /*0960*/  @P0 PRMT R5, R17, 0x7610, R5 ;  /* 0x0000761011050816 */ /* 0x000fe40000000005 */
.L_x_5369:
[----:B0-----:R-:W-:Y:S05]  /*0970*/  BSYNC B0 ;  /* 0x0000000000007941 */ /* 0x001fea0003800000 */
.L_x_5368:
[----:B------:R-:W-:Y:S01]  /*0980*/  BSSY B0, `(.L_x_5370) ;  /* 0x000000b000007945 */ /* 0x000fe20003800000 */
[----:B------:R-:W-:Y:S02]  /*0990*/  FSETP.NEU.FTZ.AND P0, PT, R22, RZ, PT ;  /* 0x000000ff1600720b */ /* 0x000fe40003f1d000 */
[C---:B------:R-:W-:Y:S02]  /*09a0*/  IADD3 R3, R12.reuse, 0x300, RZ ;  /* 0x000003000c037810 */ /* 0x040fe40007ffe0ff */
[----:B------:R-:W-:Y:S01]  /*09b0*/  IADD3 R7, R12, 0x380, RZ ;  /* 0x000003800c077810 */ /* 0x000fe20007ffe0ff */
[----:B------:R-:W-:Y:S05]  /*09c0*/  @P1 BRA `(.L_x_5371) ;  /* 0x0000006000001947 */ /* 0x000fea0003800000 */
[----:B-----5:R-:W-:Y:S01]  /*09d0*/  HADD2.F32 R14, -RZ, R14.H0_H0 ;  /* 0x2000000eff0e7230 */ /* 0x020fe20000004100 */
[----:B------:R-:W-:-:S04]  /*09e0*/  IMAD.U32 R4, RZ, RZ, UR6 ;  /* 0x00000006ff047e24 */ /* 0x000fc8000f8e00ff */
[----:B------:R-:W-:-:S13]  /*09f0*/  FSETP.NEU.FTZ.AND P1, PT, R14, RZ, PT ;  /* 0x000000ff0e00720b */ /* 0x000fda0003f3d000 */
[----:B------:R-:W-:-:S04]  /*0a00*/  @P1 FSET.BF.GT.FTZ.AND R14, R14, RZ, PT ;  /* 0x000000ff0e0e120a */ /* 0x000fc80003814000 */
[----:B------:R-:W-:-:S04]  /*0a10*/  @P1 F2FP.PACK_AB R14, RZ, R14 ;  /* 0x0000000eff0e123e */ /* 0x000fc800000000ff */
[----:B------:R-:W-:Y:S02]  /*0a20*/  @P1 PRMT R4, R14, 0x7610, R4 ;  /* 0x000076100e041816 */ /* 0x000fe40000000004 */
.L_x_5371:
[----:B------:R-:W-:Y:S05]  /*0a30*/  BSYNC B0 ;  /* 0x0000000000007941 */ /* 0x000fea0003800000 */
.L_x_5370:
[-C--:B------:R-:W-:Y:S01]  /*0a40*/  ISETP.GE.AND P1, PT, R3, R10.reuse, PT ;  /* 0x0000000a0300720c */ /* 0x080fe20003f26270 */
[----:B------:R-:W-:Y:S01]  /*0a50*/  @!P6 IMAD.IADD R2, R11, 0x1, R12 ;  /* 0x000000010b02e824 */ /* 0x000fe200078e020c */
[----:B------:R-:W-:Y:S01]  /*0a60*/  BSSY B0, `(.L_x_5372) ;  /* 0x000000b000007945 */ /* 0x000fe20003800000 */
[----:B------:R-:W-:Y:S01]  /*0a70*/  @!P6 IMAD.MOV.U32 R3, RZ, RZ, 0x2 ;  /* 0x00000002ff03e424 */ /* 0x000fe200078e00ff */
[----:B------:R-:W-:-:S03]  /*0a80*/  ISETP.GE.OR P0, PT, R7, R10, !P0 ;  /* 0x0000000a0700720c */ /* 0x000fc60004706670 */
[----:B------:R-:W-:Y:S01]  /*0a90*/  @!P6 IMAD.WIDE.U32 R2, R2, R3, c[0x0][0x168] ;  /* 0x00005a000202e625 */ /* 0x000fe200078e0003 */
[----:B------:R-:W-:Y:S05]  /*0aa0*/  @P5 BRA `(.L_x_5373) ;  /* 0x0000006000005947 */ /* 0x000fea0003800000 */
[----:B-----5:R-:W-:Y:S01]  /*0ab0*/  HADD2.F32 R8, -RZ, R8.H0_H0 ;  /* 0x20000008ff087230 */ /* 0x020fe20000004100 */
[----:B------:R-:W-:-:S04]  /*0ac0*/  IMAD.U32 R6, RZ, RZ, UR6 ;  /* 0x00000006ff067e24 */ /* 0x000fc8000f8e00ff */
[----:B------:R-:W-:-:S13]  /*0ad0*/  FSETP.NEU.FTZ.AND P5, PT, R8, RZ, PT ;  /* 0x000000ff0800720b */ /* 0x000fda0003fbd000 */
[----:B------:R-:W-:-:S04]  /*0ae0*/  @P5 FSET.BF.GT.FTZ.AND R8, R8, RZ, PT ;  /* 0x000000ff0808520a */ /* 0x000fc80003814000 */
[----:B------:R-:W-:-:S04]  /*0af0*/  @P5 F2FP.PACK_AB R8, RZ, R8 ;  /* 0x00000008ff08523e */ /* 0x000fc800000000ff */
[----:B------:R-:W-:Y:S02]  /*0b00*/  @P5 PRMT R6, R8, 0x7610, R6 ;  /* 0x0000761008065816 */ /* 0x000fe40000000006 */
.L_x_5373:
[----:B------:R-:W-:Y:S05]  /*0b10*/  BSYNC B0 ;  /* 0x0000000000007941 */ /* 0x000fea0003800000 */
.L_x_5372:
[----:B------:R-:W-:Y:S01]  /*0b20*/  BSSY B0, `(.L_x_5374) ;  /* 0x0000008000007945 */ /* 0x000fe20003800000 */
[----:B------:R-:W-:Y:S05]  /*0b30*/  @P4 BRA `(.L_x_5375) ;  /* 0x0000006000004947 */ /* 0x000fea0003800000 */
[----:B-----5:R-:W-:-:S05]  /*0b40*/  HADD2.F32 R0, -RZ, R0.H0_H0 ;  /* 0x20000000ff007230 */ /* 0x020fca0000004100 */
[----:B------:R-:W-:-:S13]  /*0b50*/  FSETP.NEU.FTZ.AND P4, PT, R0, RZ, PT ;  /* 0x000000ff0000720b */ /* 0x000fda0003f9d000 */
[----:B------:R-:W-:Y:S01]  /*0b60*/  @P4 FSET.BF.GT.FTZ.AND R7, R0, RZ, PT ;  /* 0x000000ff0007420a */ /* 0x000fe20003814000 */
[----:B------:R-:W-:-:S03]  /*0b70*/  IMAD.U32 R0, RZ, RZ, UR6 ;  /* 0x00000006ff007e24 */ /* 0x000fc6000f8e00ff */
[----:B------:R-:W-:-:S04]  /*0b80*/  @P4 F2FP.PACK_AB R7, RZ, R7 ;  /* 0x00000007ff07423e */ /* 0x000fc800000000ff */
[----:B------:R-:W-:Y:S02]  /*0b90*/  @P4 PRMT R0, R7, 0x7610, R0 ;  /* 0x0000761007004816 */ /* 0x000fe40000000000 */
.L_x_5375:
[----:B------:R-:W-:Y:S05]  /*0ba0*/  BSYNC B0 ;  /* 0x0000000000007941 */ /* 0x000fea0003800000 */
.L_x_5374:
[----:B------:R-:W-:Y:S01]  /*0bb0*/  BSSY B0, `(.L_x_5376) ;  /* 0x0000008000007945 */ /* 0x000fe20003800000 */
[----:B------:R-:W-:Y:S05]  /*0bc0*/  @P3 BRA `(.L_x_5377) ;  /* 0x0000006000003947 */ /* 0x000fea0003800000 */
[----:B-----5:R-:W-:Y:S01]  /*0bd0*/  HADD2.F32 R15, -RZ, R15.H0_H0 ;  /* 0x2000000fff0f7230 */ /* 0x020fe20000004100 */
[----:B------:R-:W-:-:S04]  /*0be0*/  IMAD.U32 R7, RZ, RZ, UR6 ;  /* 0x00000006ff077e24 */ /* 0x000fc8000f8e00ff */
[----:B------:R-:W-:-:S13]  /*0bf0*/  FSETP.NEU.FTZ.AND P3, PT, R15, RZ, PT ;  /* 0x000000ff0f00720b */ /* 0x000fda0003f7d000 */
[----:B------:R-:W-:-:S04]  /*0c00*/  @P3 FSET.BF.GT.FTZ.AND R15, R15, RZ, PT ;  /* 0x000000ff0f0f320a */ /* 0x000fc80003814000 */
[----:B------:R-:W-:-:S04]  /*0c10*/  @P3 F2FP.PACK_AB R15, RZ, R15 ;  /* 0x0000000fff0f323e */ /* 0x000fc800000000ff */
[----:B------:R-:W-:Y:S02]  /*0c20*/  @P3 PRMT R7, R15, 0x7610, R7 ;  /* 0x000076100f073816 */ /* 0x000fe40000000007 */
.L_x_5377:
[----:B------:R-:W-:Y:S05]  /*0c30*/  BSYNC B0 ;  /* 0x0000000000007941 */ /* 0x000fea0003800000 */
.L_x_5376:
        /* <DEDUP_REMOVED lines=8> */
.L_x_5379:
[----:B------:R-:W-:Y:S05]  /*0cc0*/  BSYNC B0 ;  /* 0x0000000000007941 */ /* 0x000fea0003800000 */
.L_x_5378:
        /* <DEDUP_REMOVED lines=8> */
.L_x_5381:
[----:B------:R-:W-:Y:S05]  /*0d50*/  BSYNC B0 ;  /* 0x0000000000007941 */ /* 0x000fea0003800000 */
.L_x_5380:
[----:B------:R0:W-:Y:S01]  /*0d60*/  @!P6 STG.E.U16 [R2.64], R5 ;  /* 0x000000050200e986 */ /* 0x0001e2000c101504 */
[----:B------:R-:W-:Y:S01]  /*0d70*/  @!P6 IADD3 R12, R12, 0x80, RZ ;  /* 0x000000800c0ce810 */ /* 0x000fe20007ffe0ff */
[----:B------:R-:W-:Y:S01]  /*0d80*/  BSSY B0, `(.L_x_5382) ;  /* 0x0000030000007945 */ /* 0x000fe20003800000 */
[----:B------:R-:W-:Y:S01]  /*0d90*/  @!P0 FSET.BF.GT.FTZ.AND R22, R22, RZ, PT ;  /* 0x000000ff1616820a */ /* 0x000fe20003814000 */
[----:B------:R-:W-:Y:S01]  /*0da0*/  BSSY B1, `(.L_x_5383) ;  /* 0x0000027000017945 */ /* 0x000fe20003800000 */
[----:B------:R-:W-:Y:S02]  /*0db0*/  ISETP.GE.AND P1, PT, R12, R10, PT ;  /* 0x0000000a0c00720c */ /* 0x000fe40003f26270 */
[----:B------:R-:W-:-:S04]  /*0dc0*/  @!P0 F2FP.PACK_AB R22, RZ, R22 ;  /* 0x00000016ff16823e */ /* 0x000fc800000000ff */
        /* <DEDUP_REMOVED lines=14> */
.L_x_5384:
[----:B0-----:R-:W-:-:S13]  /*0eb0*/  ISETP.GE.AND P0, PT, R12, R10, PT ;  /* 0x0000000a0c00720c */ /* 0x001fda0003f06270 */
[----:B------:R-:W-:Y:S05]  /*0ec0*/  @P0 BRA `(.L_x_5386) ;  /* 0x000000c000000947 */ /* 0x000fea0003800000 */
[----:B------:R-:W-:Y:S01]  /*0ed0*/  IMAD.IADD R2, R11, 0x1, R12 ;  /* 0x000000010b027824 */ /* 0x000fe200078e020c */
[----:B------:R-:W-:Y:S01]  /*0ee0*/  IADD3 R12, R12, 0x80, RZ ;  /* 0x000000800c0c7810 */ /* 0x000fe20007ffe0ff */
[----:B------:R-:W-:-:S04]  /*0ef0*/  IMAD.MOV.U32 R3, RZ, RZ, 0x2 ;  /* 0x00000002ff037424 */ /* 0x000fc800078e00ff */
[----:B------:R-:W-:-:S05]  /*0f00*/  IMAD.WIDE.U32 R2, R2, R3, c[0x0][0x168] ;  /* 0x00005a0002027625 */ /* 0x000fca00078e0003 */
[----:B-----5:R0:W-:Y:S02]  /*0f10*/  STG.E.U16 [R2.64], R0 ;  /* 0x0000000002007986 */ /* 0x0201e4000c101504 */
.L_x_5385:
[----:B------:R-:W-:-:S13]  /*0f20*/  ISETP.GE.AND P0, PT, R12, R10, PT ;  /* 0x0000000a0c00720c */ /* 0x000fda0003f06270 */
[----:B------:R-:W-:Y:S05]  /*0f30*/  @P0 BRA `(.L_x_5387) ;  /* 0x000000d000000947 */ /* 0x000fea0003800000 */
[----:B0-----:R-:W-:Y:S01]  /*0f40*/  IMAD.IADD R2, R11, 0x1, R12 ;  /* 0x000000010b027824 */ /* 0x001fe200078e020c */
[----:B------:R-:W-:Y:S01]  /*0f50*/  IADD3 R12, R12, 0x80, RZ ;  /* 0x000000800c0c7810 */ /* 0x000fe20007ffe0ff */
[----:B------:R-:W-:-:S04]  /*0f60*/  IMAD.MOV.U32 R3, RZ, RZ, 0x2 ;  /* 0x00000002ff037424 */ /* 0x000fc800078e00ff */
[----:B------:R-:W-:-:S05]  /*0f70*/  IMAD.WIDE.U32 R2, R2, R3, c[0x0][0x168] ;  /* 0x00005a0002027625 */ /* 0x000fca00078e0003 */
[----:B------:R0:W-:Y:S02]  /*0f80*/  STG.E.U16 [R2.64], R7 ;  /* 0x0000000702007986 */ /* 0x0001e4000c101504 */
.L_x_5386:
[----:B------:R-:W-:-:S13]  /*0f90*/  ISETP.GE.AND P0, PT, R12, R10, PT ;  /* 0x0000000a0c00720c */ /* 0x000fda0003f06270 */
[----:B------:R-:W-:Y:S01]  /*0fa0*/  @P0 BREAK B1 ;  /* 0x0000000000010942 */ /* 0x000fe20003800000 */
[----:B------:R-:W-:Y:S05]  /*0fb0*/  @P0 BRA `(.L_x_5388) ;  /* 0x000000c000000947 */ /* 0x000fea0003800000 */
[----:B0-----:R-:W-:Y:S01]  /*0fc0*/  IMAD.IADD R2, R11, 0x1, R12 ;  /* 0x000000010b027824 */ /* 0x001fe200078e020c */
[----:B------:R-:W-:Y:S01]  /*0fd0*/  IADD3 R12, R12, 0x80, RZ ;  /* 0x000000800c0c7810 */ /* 0x000fe20007ffe0ff */
[----:B------:R-:W-:-:S04]  /*0fe0*/  IMAD.MOV.U32 R3, RZ, RZ, 0x2 ;  /* 0x00000002ff037424 */ /* 0x000fc800078e00ff */
[----:B------:R-:W-:-:S05]  /*0ff0*/  IMAD.WIDE.U32 R2, R2, R3, c[0x0][0x168] ;  /* 0x00005a0002027625 */ /* 0x000fca00078e0003 */
[----:B-----5:R0:W-:Y:S02]  /*1000*/  STG.E.U16 [R2.64], R8 ;  /* 0x0000000802007986 */ /* 0x0201e4000c101504 */
.L_x_5387:
[----:B------:R-:W-:Y:S05]  /*1010*/  BSYNC B1 ;  /* 0x0000000000017941 */ /* 0x000fea0003800000 */
.L_x_5383:
[----:B------:R-:W-:-:S13]  /*1020*/  ISETP.GE.AND P0, PT, R12, R10, PT ;  /* 0x0000000a0c00720c */ /* 0x000fda0003f06270 */
[----:B0-----:R-:W-:Y:S01]  /*1030*/  @!P0 IMAD.IADD R2, R11, 0x1, R12 ;  /* 0x000000010b028824 */ /* 0x001fe200078e020c */
[----:B------:R-:W-:Y:S01]  /*1040*/  @!P0 IADD3 R12, R12, 0x80, RZ ;  /* 0x000000800c0c8810 */ /* 0x000fe20007ffe0ff */
[----:B------:R-:W-:-:S04]  /*1050*/  @!P0 IMAD.MOV.U32 R3, RZ, RZ, 0x2 ;  /* 0x00000002ff038424 */ /* 0x000fc800078e00ff */
[----:B------:R-:W-:-:S05]  /*1060*/  @!P0 IMAD.WIDE.U32 R2, R2, R3, c[0x0][0x168] ;  /* 0x00005a0002028625 */ /* 0x000fca00078e0003 */
[----:B-----5:R0:W-:Y:S02]  /*1070*/  @!P0 STG.E.U16 [R2.64], R13 ;  /* 0x0000000d02008986 */ /* 0x0201e4000c101504 */
.L_x_5388:
[----:B------:R-:W-:Y:S05]  /*1080*/  BSYNC B0 ;  /* 0x0000000000007941 */ /* 0x000fea0003800000 */
.L_x_5382:
        /* <DEDUP_REMOVED lines=8> */
.L_x_5389:
        /* <DEDUP_REMOVED lines=15> */
.L_x_29879:


//--------------------- .text._ZN2at6native29vectorized_elementwise_kernelILi4ENS0_13BUnaryFunctorIN3c104HalfES4_S4_ZZZNS0_21heaviside_kernel_cudaERNS_18TensorIteratorBaseEENKUlvE_clEvENKUlvE6_clEvEUlS4_S4_E_EESt5arrayIPcLm2EEEEviT0_T1_ --------------------------
	.section	.text._ZN2at6native29vectorized_elementwise_kernelILi4ENS0_13BUnaryFunctorIN3c104HalfES4_S4_ZZZNS0_21heaviside_kernel_cudaERNS_18TensorIteratorBaseEENKUlvE_clEvENKUlvE6_clEvEUlS4_S4_E_EESt5arrayIPcLm2EEEEviT0_T1_,"ax",@progbits
	.sectioninfo	@"SHI_REGISTERS=28"
	.align	128
        .global         _ZN2at6native29vectorized_elementwise_kernelILi4ENS0_13BUnaryFunctorIN3c104HalfES4_S4_ZZZNS0_21heaviside_kernel_cudaERNS_18TensorIteratorBaseEENKUlvE_clEvENKUlvE6_clEvEUlS4_S4_E_EESt5arrayIPcLm2EEEEviT0_T1_
        .type           _ZN2at6native29vectorized_elementwise_kernelILi4ENS0_13BUnaryFunctorIN3c104HalfES4_S4_ZZZNS0_21heaviside_kernel_cudaERNS_18TensorIteratorBaseEENKUlvE_clEvENKUlvE6_clEvEUlS4_S4_E_EESt5arrayIPcLm2EEEEviT0_T1_,@function
        .size           _ZN2at6native29vectorized_elementwise_kernelILi4ENS0_13BUnaryFunctorIN3c104HalfES4_S4_ZZZNS0_21heaviside_kernel_cudaERNS_18TensorIteratorBaseEENKUlvE_clEvENKUlvE6_clEvEUlS4_S4_E_EESt5arrayIPcLm2EEEEviT0_T1_,(.L_x_29880 - _ZN2at6native29vectorized_elementwise_kernelILi4ENS0_13BUnaryFunctorIN3c104HalfES4_S4_ZZZNS0_21heaviside_kernel_cudaERNS_18TensorIteratorBaseEENKUlvE_clEvENKUlvE6_clEvEUlS4_S4_E_EESt5arrayIPcLm2EEEEviT0_T1_)
        .other          _ZN2at6native29vectorized_elementwise_kernelILi4ENS0_13BUnaryFunctorIN3c104HalfES4_S4_ZZZNS0_21heaviside_kernel_cudaERNS_18TensorIteratorBaseEENKUlvE_clEvENKUlvE6_clEvEUlS4_S4_E_EESt5arrayIPcLm2EEEEviT0_T1_,@"STO_CUDA_ENTRY STV_DEFAULT"
_ZN2at6native29vectorized_elementwise_kernelILi4ENS0_13BUnaryFunctorIN3c104HalfES4_S4_ZZZNS0_21heaviside_kernel_cudaERNS_18TensorIteratorBaseEENKUlvE_clEvENKUlvE6_clEvEUlS4_S4_E_EESt5arrayIPcLm2EEEEviT0_T1_:
.text._ZN2at6native29vectorized_elementwise_kernelILi4ENS0_13BUnaryFunctorIN3c104HalfES4_S4_ZZZNS0_21heaviside_kernel_cudaERNS_18TensorIteratorBaseEENKUlvE_clEvENKUlvE6_clEvEUlS4_S4_E_EESt5arrayIPcLm2EEEEviT0_T1_:
        /* <DEDUP_REMOVED lines=14> */
[----:B------:R0:W3:Y:S02]  /*00e0*/  LDG.E.64 R4, [R6.64+0x400] ;  /* 0x0004000406047981 */ /* 0x0000e4000c1e1b00 */
[----:B0-----:R-:W-:Y:S01]  /*00f0*/  IMAD.U32 R6, RZ, RZ, UR6 ;  /* 0x00000006ff067e24 */ /* 0x001fe2000f8e00ff */
[--C-:B--2---:R-:W-:Y:S02]  /*0100*/  HADD2.F32 R3, -RZ, R12.reuse.H0_H0 ;  /* 0x2000000cff037230 */ /* 0x104fe40000004100 */
[----:B------:R-:W-:Y:S02]  /*0110*/  HADD2.F32 R8, -RZ, R12.H1_H1 ;  /* 0x3000000cff087230 */ /* 0x000fe40000004100 */
[--C-:B------:R-:W-:Y:S01]  /*0120*/  HADD2.F32 R12, -RZ, R13.reuse.H1_H1 ;  /* 0x3000000dff0c7230 */ /* 0x100fe20000004100 */
[----:B------:R-:W-:Y:S01]  /*0130*/  FSETP.NEU.FTZ.AND P2, PT, R3, RZ, PT ;  /* 0x000000ff0300720b */ /* 0x000fe20003f5d000 */
[----:B------:R-:W-:Y:S01]  /*0140*/  HADD2.F32 R10, -RZ, R13.H0_H0 ;  /* 0x2000000dff0a7230 */ /* 0x000fe20000004100 */
[----:B------:R-:W-:Y:S01]  /*0150*/  FSETP.NEU.FTZ.AND P1, PT, R8, RZ, PT ;  /* 0x000000ff0800720b */ /* 0x000fe20003f3d000 */
[----:B---3--:R-:W-:-:S02]  /*0160*/  HADD2.F32 R13, -RZ, R4.H1_H1 ;  /* 0x30000004ff0d7230 */ /* 0x008fc40000004100 */
[--C-:B------:R-:W-:Y:S01]  /*0170*/  HADD2.F32 R14, -RZ, R5.reuse.H0_H0 ;  /* 0x20000005ff0e7230 */ /* 0x100fe20000004100 */
[----:B------:R-:W-:Y:S01]  /*0180*/  FSETP.NEU.FTZ.AND P0, PT, R10, RZ, PT ;  /* 0x000000ff0a00720b */ /* 0x000fe20003f1d000 */
[----:B------:R-:W-:Y:S01]  /*0190*/  HADD2.F32 R15, -RZ, R5.H1_H1 ;  /* 0x30000005ff0f7230 */ /* 0x000fe20000004100 */
[----:B------:R-:W-:Y:S01]  /*01a0*/  FSETP.NEU.FTZ.AND P4, PT, R13, RZ, PT ;  /* 0x000000ff0d00720b */ /* 0x000fe20003f9d000 */
[----:B------:R-:W-:Y:S01]  /*01b0*/  IMAD.U32 R5, RZ, RZ, UR6 ;  /* 0x00000006ff057e24 */ /* 0x000fe2000f8e00ff */
[----:B------:R-:W-:Y:S02]  /*01c0*/  FSETP.NEU.FTZ.AND P5, PT, R14, RZ, PT ;  /* 0x000000ff0e00720b */ /* 0x000fe40003fbd000 */
[----:B------:R-:W-:Y:S02]  /*01d0*/  FSETP.NEU.FTZ.AND P6, PT, R15, RZ, PT ;  /* 0x000000ff0f00720b */ /* 0x000fe40003fdd000 */
[----:B------:R-:W-:Y:S02]  /*01e0*/  @P2 FSET.BF.GT.FTZ.AND R3, R3, RZ, PT ;  /* 0x000000ff0303220a */ /* 0x000fe40003814000 */
[----:B------:R-:W-:-:S02]  /*01f0*/  @P1 FSET.BF.GT.FTZ.AND R8, R8, RZ, PT ;  /* 0x000000ff0808120a */ /* 0x000fc40003814000 */
[----:B------:R-:W-:Y:S01]  /*0200*/  @P2 F2FP.PACK_AB R7, RZ, R3 ;  /* 0x00000003ff07223e */ /* 0x000fe200000000ff */
[----:B------:R-:W-:Y:S01]  /*0210*/  IMAD.U32 R3, RZ, RZ, UR6 ;  /* 0x00000006ff037e24 */ /* 0x000fe2000f8e00ff */
[----:B------:R-:W-:Y:S02]  /*0220*/  @P0 FSET.BF.GT.FTZ.AND R10, R10, RZ, PT ;  /* 0x000000ff0a0a020a */ /* 0x000fe40003814000 */
[----:B------:R-:W-:Y:S02]  /*0230*/  @P1 F2FP.PACK_AB R8, RZ, R8 ;  /* 0x00000008ff08123e */ /* 0x000fe400000000ff */
[----:B------:R-:W-:Y:S01]  /*0240*/  @P2 PRMT R3, R7, 0x7610, R3 ;  /* 0x0000761007032816 */ /* 0x000fe20000000003 */
[----:B------:R-:W-:Y:S01]  /*0250*/  HADD2.F32 R7, -RZ, R4.H0_H0 ;  /* 0x20000004ff077230 */ /* 0x000fe20000004100 */
[----:B------:R-:W-:Y:S01]  /*0260*/  FSETP.NEU.FTZ.AND P2, PT, R12, RZ, PT ;  /* 0x000000ff0c00720b */ /* 0x000fe20003f5d000 */
[----:B------:R-:W-:Y:S01]  /*0270*/  IMAD.U32 R4, RZ, RZ, UR6 ;  /* 0x00000006ff047e24 */ /* 0x000fe2000f8e00ff */
[----:B------:R-:W-:-:S02]  /*0280*/  @P4 FSET.BF.GT.FTZ.AND R13, R13, RZ, PT ;  /* 0x000000ff0d0d420a */ /* 0x000fc40003814000 */
[----:B------:R-:W-:Y:S02]  /*0290*/  FSETP.NEU.FTZ.AND P3, PT, R7, RZ, PT ;  /* 0x000000ff0700720b */ /* 0x000fe40003f7d000 */
[----:B------:R-:W-:Y:S02]  /*02a0*/  @P5 FSET.BF.GT.FTZ.AND R14, R14, RZ, PT ;  /* 0x000000ff0e0e520a */ /* 0x000fe40003814000 */
[----:B------:R-:W-:Y:S02]  /*02b0*/  @P6 FSET.BF.GT.FTZ.AND R15, R15, RZ, PT ;  /* 0x000000ff0f0f620a */ /* 0x000fe40003814000 */
[----:B------:R-:W-:Y:S02]  /*02c0*/  @P0 F2FP.PACK_AB R10, RZ, R10 ;  /* 0x0000000aff0a023e */ /* 0x000fe400000000ff */
[----:B------:R-:W-:Y:S01]  /*02d0*/  @P1 PRMT R6, R8, 0x7610, R6 ;  /* 0x0000761008061816 */ /* 0x000fe20000000006 */
[----:B------:R-:W-:Y:S01]  /*02e0*/  IMAD.U32 R8, RZ, RZ, UR6 ;  /* 0x00000006ff087e24 */ /* 0x000fe2000f8e00ff */
[----:B------:R-:W-:-:S02]  /*02f0*/  @P2 FSET.BF.GT.FTZ.AND R12, R12, RZ, PT ;  /* 0x000000ff0c0c220a */ /* 0x000fc40003814000 */
[----:B------:R-:W-:Y:S02]  /*0300*/  @P4 F2FP.PACK_AB R13, RZ, R13 ;  /* 0x0000000dff0d423e */ /* 0x000fe400000000ff */
[----:B------:R-:W-:Y:S02]  /*0310*/  @P2 F2FP.PACK_AB R12, RZ, R12 ;  /* 0x0000000cff0c223e */ /* 0x000fe400000000ff */
[----:B------:R-:W-:Y:S02]  /*0320*/  @P3 FSET.BF.GT.FTZ.AND R7, R7, RZ, PT ;  /* 0x000000ff0707320a */ /* 0x000fe40003814000 */
[----:B------:R-:W-:Y:S01]  /*0330*/  @P2 PRMT R5, R12, 0x7610, R5 ;  /* 0x000076100c052816 */ /* 0x000fe20000000005 */
[----:B------:R-:W-:Y:S01]  /*0340*/  IMAD.U32 R12, RZ, RZ, UR6 ;  /* 0x00000006ff0c7e24 */ /* 0x000fe2000f8e00ff */
[----:B------:R-:W-:Y:S01]  /*0350*/  @P3 F2FP.PACK_AB R16, RZ, R7 ;  /* 0x00000007ff10323e */ /* 0x000fe200000000ff */
[----:B------:R-:W-:Y:S01]  /*0360*/  IMAD.U32 R7, RZ, RZ, UR6 ;  /* 0x00000006ff077e24 */ /* 0x000fe2000f8e00ff */
[----:B------:R-:W-:-:S02]  /*0370*/  @P5 F2FP.PACK_AB R14, RZ, R14 ;  /* 0x0000000eff0e523e */ /* 0x000fc400000000ff */
[----:B------:R-:W-:Y:S02]  /*0380*/  @P6 F2FP.PACK_AB R15, RZ, R15 ;  /* 0x0000000fff0f623e */ /* 0x000fe400000000ff */
[----:B------:R-:W-:Y:S01]  /*0390*/  @P0 PRMT R4, R10, 0x7610, R4 ;  /* 0x000076100a040816 */ /* 0x000fe20000000004 */
[----:B------:R-:W-:Y:S01]  /*03a0*/  IMAD.WIDE.U32 R10, R11, R2, c[0x0][0x168] ;  /* 0x00005a000b0a7625 */ /* 0x000fe200078e0002 */
[----:B------:R-:W-:Y:S02]  /*03b0*/  @P3 PRMT R7, R16, 0x7610, R7 ;  /* 0x0000761010073816 */ /* 0x000fe40000000007 */
[----:B------:R-:W-:Y:S02]  /*03c0*/  @P4 PRMT R8, R13, 0x7610, R8 ;  /* 0x000076100d084816 */ /* 0x000fe40000000008 */
[----:B------:R-:W-:Y:S01]  /*03d0*/  @P5 PRMT R12, R14, 0x7610, R12 ;  /* 0x000076100e0c5816 */ /* 0x000fe2000000000c */
[----:B------:R-:W-:Y:S01]  /*03e0*/  IMAD.WIDE R10, R0, 0x8, R10 ;  /* 0x00000008000a7825 */ /* 0x000fe200078e020a */
[----:B------:R-:W-:-:S02]  /*03f0*/  @P6 PRMT R9, R15, 0x7610, R9 ;  /* 0x000076100f096816 */ /* 0x000fc40000000009 */
[----:B------:R-:W-:Y:S02]  /*0400*/  PRMT R2, R3, 0x5410, R6 ;  /* 0x0000541003027816 */ /* 0x000fe40000000006 */
[----:B------:R-:W-:Y:S02]  /*0410*/  PRMT R3, R4, 0x5410, R5 ;  /* 0x0000541004037816 */ /* 0x000fe40000000005 */
[----:B------:R-:W-:Y:S02]  /*0420*/  PRMT R8, R7, 0x5410, R8 ;  /* 0x0000541007087816 */ /* 0x000fe40000000008 */
[----:B------:R-:W-:Y:S01]  /*0430*/  PRMT R9, R12, 0x5410, R9 ;  /* 0x000054100c097816 */ /* 0x000fe20000000009 */
[----:B------:R-:W-:Y:S04]  /*0440*/  STG.E.64 [R10.64], R2 ;  /* 0x000000020a007986 */ /* 0x000fe8000c101b04 */
[----:B------:R-:W-:Y:S01]  /*0450*/  STG.E.64 [R10.64+0x400], R8 ;  /* 0x000400080a007986 */ /* 0x000fe2000c101b04 */
[----:B------:R-:W-:Y:S05]  /*0460*/  EXIT ;  /* 0x000000000000794d */ /* 0x000fea0003800000 */
.L_x_5390:
        /* <DEDUP_REMOVED lines=76> */
.L_x_5392:
[----:B0-----:R-:W-:Y:S05]  /*0930*/  BSYNC B0 ;  /* 0x0000000000007941 */ /* 0x001fea0003800000 */
.L_x_5391:
        /* <DEDUP_REMOVED lines=11> */
.L_x_5394:
[----:B------:R-:W-:Y:S05]  /*09f0*/  BSYNC B0 ;  /* 0x0000000000007941 */ /* 0x000fea0003800000 */
.L_x_5393:
        /* <DEDUP_REMOVED lines=13> */
.L_x_5396:
[----:B------:R-:W-:Y:S05]  /*0ad0*/  BSYNC B0 ;  /* 0x0000000000007941 */ /* 0x000fea0003800000 */
.L_x_5395:
        /* <DEDUP_REMOVED lines=8> */
.L_x_5398:
[----:B------:R-:W-:Y:S05]  /*0b60*/  BSYNC B0 ;  /* 0x0000000000007941 */ /* 0x000fea0003800000 */
.L_x_5397:
        /* <DEDUP_REMOVED lines=8> */
.L_x_5400:
[----:B------:R-:W-:Y:S05]  /*0bf0*/  BSYNC B0 ;  /* 0x0000000000007941 */ /* 0x000fea0003800000 */
.L_x_5399:
        /* <DEDUP_REMOVED lines=8> */
.L_x_5402:
[----:B------:R-:W-:Y:S05]  /*0c80*/  BSYNC B0 ;  /* 0x0000000000007941 */ /* 0x000fea0003800000 */
.L_x_5401:
        /* <DEDUP_REMOVED lines=8> */
.L_x_5404:
[----:B------:R-:W-:Y:S05]  /*0d10*/  BSYNC B0 ;  /* 0x0000000000007941 */ /* 0x000fea0003800000 */
.L_x_5403:
        /* <DEDUP_REMOVED lines=21> */
.L_x_5407:
[----:B0-----:R-:W-:-:S13]  /*0e70*/  ISETP.GE.AND P0, PT, R12, R10, PT ;  /* 0x0000000a0c00720c */ /* 0x001fda0003f06270 */
[----:B------:R-:W-:Y:S05]  /*0e80*/  @P0 BRA `(.L_x_5409) ;  /* 0x000000c000000947 */ /* 0x000fea0003800000 */
[----:B------:R-:W-:Y:S01]  /*0e90*/  IMAD.IADD R2, R11, 0x1, R12 ;  /* 0x000000010b027824 */ /* 0x000fe200078e020c */
[----:B------:R-:W-:Y:S01]  /*0ea0*/  IADD3 R12, R12, 0x80, RZ ;  /* 0x000000800c0c7810 */ /* 0x000fe20007ffe0ff */
[----:B------:R-:W-:-:S04]  /*0eb0*/  IMAD.MOV.U32 R3, RZ, RZ, 0x2 ;  /* 0x00000002ff037424 */ /* 0x000fc800078e00ff */
[----:B------:R-:W-:-:S05]  /*0ec0*/  IMAD.WIDE.U32 R2, R2, R3, c[0x0][0x168] ;  /* 0x00005a0002027625 */ /* 0x000fca00078e0003 */
[----:B-----5:R0:W-:Y:S02]  /*0ed0*/  STG.E.U16 [R2.64], R0 ;  /* 0x0000000002007986 */ /* 0x0201e4000c101504 */
.L_x_5408:
[----:B------:R-:W-:-:S13]  /*0ee0*/  ISETP.GE.AND P0, PT, R12, R10, PT ;  /* 0x0000000a0c00720c */ /* 0x000fda0003f06270 */
[----:B------:R-:W-:Y:S05]  /*0ef0*/  @P0 BRA `(.L_x_5410) ;  /* 0x000000d000000947 */ /* 0x000fea0003800000 */
[----:B0-----:R-:W-:Y:S01]  /*0f00*/  IMAD.IADD R2, R11, 0x1, R12 ;  /* 0x000000010b027824 */ /* 0x001fe200078e020c */
[----:B------:R-:W-:Y:S01]  /*0f10*/  IADD3 R12, R12, 0x80, RZ ;  /* 0x000000800c0c7810 */ /* 0x000fe20007ffe0ff */
[----:B------:R-:W-:-:S04]  /*0f20*/  IMAD.MOV.U32 R3, RZ, RZ, 0x2 ;  /* 0x00000002ff037424 */ /* 0x000fc800078e00ff */
[----:B------:R-:W-:-:S05]  /*0f30*/  IMAD.WIDE.U32 R2, R2, R3, c[0x0][0x168] ;  /* 0x00005a0002027625 */ /* 0x000fca00078e0003 */
[----:B------:R0:W-:Y:S02]  /*0f40*/  STG.E.U16 [R2.64], R7 ;  /* 0x0000000702007986 */ /* 0x0001e4000c101504 */
.L_x_5409:
        /* <DEDUP_REMOVED lines=8> */
.L_x_5410:
[----:B------:R-:W-:Y:S05]  /*0fd0*/  BSYNC B1 ;  /* 0x0000000000017941 */ /* 0x000fea0003800000 */
.L_x_5406:
[----:B------:R-:W-:-:S13]  /*0fe0*/  ISETP.GE.AND P0, PT, R12, R10, PT ;  /* 0x0000000a0c00720c */ /* 0x000fda0003f06270 */
[----:B0-----:R-:W-:Y:S01]  /*0ff0*/  @!P0 IMAD.IADD R2, R11, 0x1, R12 ;  /* 0x000000010b028824 */ /* 0x001fe200078e020c */
[----:B------:R-:W-:Y:S01]  /*1000*/  @!P0 IADD3 R12, R12, 0x80, RZ ;  /* 0x000000800c0c8810 */ /* 0x000fe20007ffe0ff */
[----:B------:R-:W-:-:S04]  /*1010*/  @!P0 IMAD.MOV.U32 R3, RZ, RZ, 0x2 ;  /* 0x00000002ff038424 */ /* 0x000fc800078e00ff */
[----:B------:R-:W-:-:S05]  /*1020*/  @!P0 IMAD.WIDE.U32 R2, R2, R3, c[0x0][0x168] ;  /* 0x00005a0002028625 */ /* 0x000fca00078e0003 */
[----:B-----5:R0:W-:Y:S02]  /*1030*/  @!P0 STG.E.U16 [R2.64], R13 ;  /* 0x0000000d02008986 */ /* 0x0201e4000c101504 */
.L_x_5411:
[----:B------:R-:W-:Y:S05]  /*1040*/  BSYNC B0 ;  /* 0x0000000000007941 */ /* 0x000fea0003800000 */
.L_x_5405:
        /* <DEDUP_REMOVED lines=8> */
.L_x_5412:
        /* <DEDUP_REMOVED lines=11> */
.L_x_29880:


//--------------------- .text._ZN2at6native29vectorized_elementwise_kernelILi8ENS0_13BUnaryFunctorIN3c104HalfES4_S4_ZZZNS0_21heaviside_kernel_cudaERNS_18TensorIteratorBaseEENKUlvE_clEvENKUlvE6_clEvEUlS4_S4_E_EESt5arrayIPcLm2EEEEviT0_T1_ --------------------------
	.section	.text._ZN2at6native29vectorized_elementwise_kernelILi8ENS0_13BUnaryFunctorIN3c104HalfES4_S4_ZZZNS0_21heaviside_kernel_cudaERNS_18TensorIteratorBaseEENKUlvE_clEvENKUlvE6_clEvEUlS4_S4_E_EESt5arrayIPcLm2EEEEviT0_T1_,"ax",@progbits
	.sectioninfo	@"SHI_REGISTERS=4"
	.align	128
        .global         _ZN2at6native29vectorized_elementwise_kernelILi8ENS0_13BUnaryFunctorIN3c104HalfES4_S4_ZZZNS0_21heaviside_kernel_cudaERNS_18TensorIteratorBaseEENKUlvE_clEvENKUlvE6_clEvEUlS4_S4_E_EESt5arrayIPcLm2EEEEviT0_T1_
        .type           _ZN2at6native29vectorized_elementwise_kernelILi8ENS0_13BUnaryFunctorIN3c104HalfES4_S4_ZZZNS0_21heaviside_kernel_cudaERNS_18TensorIteratorBaseEENKUlvE_clEvENKUlvE6_clEvEUlS4_S4_E_EESt5arrayIPcLm2EEEEviT0_T1_,@function
        .size           _ZN2at6native29vectorized_elementwise_kernelILi8ENS0_13BUnaryFunctorIN3c104HalfES4_S4_ZZZNS0_21heaviside_kernel_cudaERNS_18TensorIteratorBaseEENKUlvE_clEvENKUlvE6_clEvEUlS4_S4_E_EESt5arrayIPcLm2EEEEviT0_T1_,(.L_x_29881 - _ZN2at6native29vectorized_elementwise_kernelILi8ENS0_13BUnaryFunctorIN3c104HalfES4_S4_ZZZNS0_21heaviside_kernel_cudaERNS_18TensorIteratorBaseEENKUlvE_clEvENKUlvE6_clEvEUlS4_S4_E_EESt5arrayIPcLm2EEEEviT0_T1_)
        .other          _ZN2at6native29vectorized_elementwise_kernelILi8ENS0_13BUnaryFunctorIN3c104HalfES4_S4_ZZZNS0_21heaviside_kernel_cudaERNS_18TensorIteratorBaseEENKUlvE_clEvENKUlvE6_clEvEUlS4_S4_E_EESt5arrayIPcLm2EEEEviT0_T1_,@"STO_CUDA_ENTRY STV_DEFAULT"
_ZN2at6native29vectorized_elementwise_kernelILi8ENS0_13BUnaryFunctorIN3c104HalfES4_S4_ZZZNS0_21heaviside_kernel_cudaERNS_18TensorIteratorBaseEENKUlvE_clEvENKUlvE6_clEvEUlS4_S4_E_EESt5arrayIPcLm2EEEEviT0_T1_:
.text._ZN2at6native29vectorized_elementwise_kernelILi8ENS0_13BUnaryFunctorIN3c104HalfES4_S4_ZZZNS0_21heaviside_kernel_cudaERNS_18TensorIteratorBaseEENKUlvE_clEvENKUlvE6_clEvEUlS4_S4_E_EESt5arrayIPcLm2EEEEviT0_T1_:
[----:B------:R-:W-:Y:S02]  /*0000*/  MOV R1, c[0x0][0x28] ;  /* 0x00000a0000017a02 */ /* 0x000fe40000000f00 */
[----:B------:R-:W-:Y:S05]  /*0010*/  EXIT ;  /* 0x000000000000794d */ /* 0x000fea0003800000 */
.L_x_5413:
        /* <DEDUP_REMOVED lines=14> */
.L_x_29881:


//--------------------- .text._ZN2at6native18elementwise_kernelILi128ELi4EZNS0_15gpu_kernel_implINS0_13AUnaryFunctorIN3c104HalfES5_S5_ZZZNS0_21heaviside_kernel_cudaERNS_18TensorIteratorBaseEENKUlvE_clEvENKUlvE6_clEvEUlS5_S5_E_EEEEvS7_RKT_EUliE_EEviT1_ --------------------------
	.section	.text._ZN2at6native18elementwise_kernelILi128ELi4EZNS0_15gpu_kernel_implINS0_13AUnaryFunctorIN3c104HalfES5_S5_ZZZNS0_21heaviside_kernel_cudaERNS_18TensorIteratorBaseEENKUlvE_clEvENKUlvE6_clEvEUlS5_S5_E_EEEEvS7_RKT_EUliE_EEviT1_,"ax",@progbits
	.sectioninfo	@"SHI_REGISTERS=26"
	.align	128
        .global         _ZN2at6native18elementwise_kernelILi128ELi4EZNS0_15gpu_kernel_implINS0_13AUnaryFunctorIN3c104HalfES5_S5_ZZZNS0_21heaviside_kernel_cudaERNS_18TensorIteratorBaseEENKUlvE_clEvENKUlvE6_clEvEUlS5_S5_E_EEEEvS7_RKT_EUliE_EEviT1_
        .type           _ZN2at6native18elementwise_kernelILi128ELi4EZNS0_15gpu_kernel_implINS0_13AUnaryFunctorIN3c104HalfES5_S5_ZZZNS0_21heaviside_kernel_cudaERNS_18TensorIteratorBaseEENKUlvE_clEvENKUlvE6_clEvEUlS5_S5_E_EEEEvS7_RKT_EUliE_EEviT1_,@function
        .size           _ZN2at6native18elementwise_kernelILi128ELi4EZNS0_15gpu_kernel_implINS0_13AUnaryFunctorIN3c104HalfES5_S5_ZZZNS0_21heaviside_kernel_cudaERNS_18TensorIteratorBaseEENKUlvE_clEvENKUlvE6_clEvEUlS5_S5_E_EEEEvS7_RKT_EUliE_EEviT1_,(.L_x_29882 - _ZN2at6native18elementwise_kernelILi128ELi4EZNS0_15gpu_kernel_implINS0_13AUnaryFunctorIN3c104HalfES5_S5_ZZZNS0_21heaviside_kernel_cudaERNS_18TensorIteratorBaseEENKUlvE_clEvENKUlvE6_clEvEUlS5_S5_E_EEEEvS7_RKT_EUliE_EEviT1_)
        .other          _ZN2at6native18elementwise_kernelILi128ELi4EZNS0_15gpu_kernel_implINS0_13AUnaryFunctorIN3c104HalfES5_S5_ZZZNS0_21heaviside_kernel_cudaERNS_18TensorIteratorBaseEENKUlvE_clEvENKUlvE6_clEvEUlS5_S5_E_EEEEvS7_RKT_EUliE_EEviT1_,@"STO_CUDA_ENTRY STV_DEFAULT"
_ZN2at6native18elementwise_kernelILi128ELi4EZNS0_15gpu_kernel_implINS0_13AUnaryFunctorIN3c104HalfES5_S5_ZZZNS0_21heaviside_kernel_cudaERNS_18TensorIteratorBaseEENKUlvE_clEvENKUlvE6_clEvEUlS5_S5_E_EEEEvS7_RKT_EUliE_EEviT1_:
.text._ZN2at6native18elementwise_kernelILi128ELi4EZNS0_15gpu_kernel_implINS0_13AUnaryFunctorIN3c104HalfES5_S5_ZZZNS0_21heaviside_kernel_cudaERNS_18TensorIteratorBaseEENKUlvE_clEvENKUlvE6_clEvEUlS5_S5_E_EEEEvS7_RKT_EUliE_EEviT1_:
        /* <DEDUP_REMOVED lines=236> */
.L_x_5416:
        /* <DEDUP_REMOVED lines=21> */
.L_x_5420:
[----:B------:R-:W2:Y:S02]  /*1010*/  LDG.E.U8 R2, [R2.64] ;  /* 0x0000002402027981 */ /* 0x000ea4000c1e1100 */
[----:B--2---:R-:W0:Y:S02]  /*1020*/  I2F.U16 R0, R2 ;  /* 0x0000000200007306 */ /* 0x004e240000101000 */
[----:B0-----:R-:W-:-:S04]  /*1030*/  F2FP.PACK_AB R0, RZ, R0 ;  /* 0x00000000ff00723e */ /* 0x001fc800000000ff */
[----:B------:R-:W-:Y:S01]  /*1040*/  PRMT R5, R0, 0x7610, R5 ;  /* 0x0000761000057816 */ /* 0x000fe20000000005 */
[----:B------:R-:W-:Y:S05]  /*1050*/  BRA `(.L_x_5422) ;  /* 0x00000ec000007947 */ /* 0x000fea0003800000 */
.L_x_5419:
        /* <DEDUP_REMOVED lines=11> */
.L_x_5424:
[----:B------:R-:W2:Y:S02]  /*1110*/  LDG.E R2, [R2.64] ;  /* 0x0000002402027981 */ /* 0x000ea4000c1e1900 */
[----:B--2---:R-:W0:Y:S02]  /*1120*/  I2F R0, R2 ;  /* 0x0000000200007306 */ /* 0x004e240000201400 */
[----:B0-----:R-:W-:-:S04]  /*1130*/  F2FP.PACK_AB R0, RZ, R0 ;  /* 0x00000000ff00723e */ /* 0x001fc800000000ff */
[----:B------:R-:W-:Y:S01]  /*1140*/  PRMT R5, R0, 0x7610, R5 ;  /* 0x0000761000057816 */ /* 0x000fe20000000005 */
[----:B------:R-:W-:Y:S05]  /*1150*/  BRA `(.L_x_5422) ;  /* 0x00000dc000007947 */ /* 0x000fea0003800000 */
.L_x_5423:
[----:B------:R-:W2:Y:S02]  /*1160*/  LDG.E.U16 R2, [R2.64] ;  /* 0x0000002402027981 */ /* 0x000ea4000c1e1500 */
[----:B--2---:R-:W0:Y:S02]  /*1170*/  I2F.S16 R0, R2 ;  /* 0x0000000200007306 */ /* 0x004e240000101400 */
[----:B0-----:R-:W-:-:S04]  /*1180*/  F2FP.PACK_AB R0, RZ, R0 ;  /* 0x00000000ff00723e */ /* 0x001fc800000000ff */
[----:B------:R-:W-:Y:S01]  /*1190*/  PRMT R5, R0, 0x7610, R5 ;  /* 0x0000761000057816 */ /* 0x000fe20000000005 */
[----:B------:R-:W-:Y:S05]  /*11a0*/  BRA `(.L_x_5422) ;  /* 0x00000d7000007947 */ /* 0x000fea0003800000 */
.L_x_5418:
        /* <DEDUP_REMOVED lines=9> */
.L_x_5426:
[----:B------:R0:W5:Y:S01]  /*1240*/  LDG.E.U16 R5, [R2.64] ;  /* 0x0000002402057981 */ /* 0x000162000c1e1500 */
[----:B------:R-:W-:Y:S05]  /*1250*/  BRA `(.L_x_5422) ;  /* 0x00000cc000007947 */ /* 0x000fea0003800000 */
.L_x_5425:
        /* <DEDUP_REMOVED lines=9> */
.L_x_5428:
[----:B------:R0:W5:Y:S01]  /*12f0*/  LDG.E.U16 R5, [R2.64] ;  /* 0x0000002402057981 */ /* 0x000162000c1e1500 */
[----:B------:R-:W-:Y:S05]  /*1300*/  BRA `(.L_x_5422) ;  /* 0x00000c1000007947 */ /* 0x000fea0003800000 */
.L_x_5427:
[----:B------:R-:W2:Y:S02]  /*1310*/  LDG.E.64 R2, [R2.64] ;  /* 0x0000002402027981 */ /* 0x000ea4000c1e1b00 */
[----:B--2---:R-:W0:Y:S01]  /*1320*/  F2F.F32.F64 R0, R2 ;  /* 0x0000000200007310 */ /* 0x004e220000301000 */
[----:B------:R-:W0:-:S14]  /*1330*/  DSETP.GEU.AND P0, PT, |R2|, c[0x2][0x0], PT ;  /* 0x008000000200762a */ /* 0x000e1c0003f0e200 */
[----:B0-----:R-:W-:-:S05]  /*1340*/  @!P0 FMUL R0, R0, 1.175494350822287508e-38 ;  /* 0x0080000000008820 */ /* 0x001fca0000400000 */
[----:B------:R-:W-:-:S04]  /*1350*/  F2FP.PACK_AB R0, RZ, R0 ;  /* 0x00000000ff00723e */ /* 0x000fc800000000ff */
[----:B------:R-:W-:Y:S01]  /*1360*/  PRMT R5, R0, 0x7610, R5 ;  /* 0x0000761000057816 */ /* 0x000fe20000000005 */
[----:B------:R-:W-:Y:S05]  /*1370*/  BRA `(.L_x_5422) ;  /* 0x00000ba000007947 */ /* 0x000fea0003800000 */
.L_x_5417:
        /* <DEDUP_REMOVED lines=14> */
.L_x_5431:
[----:B------:R-:W2:Y:S02]  /*1460*/  LDG.E.64 R2, [R2.64] ;  /* 0x0000002402027981 */ /* 0x000ea4000c1e1b00 */
[----:B--2---:R-:W0:Y:S01]  /*1470*/  F2F.F32.F64 R0, R2 ;  /* 0x0000000200007310 */ /* 0x004e220000301000 */
[----:B------:R-:W0:-:S14]  /*1480*/  DSETP.GEU.AND P0, PT, |R2|, c[0x2][0x0], PT ;  /* 0x008000000200762a */ /* 0x000e1c0003f0e200 */
[----:B0-----:R-:W-:-:S05]  /*1490*/  @!P0 FMUL R0, R0, 1.175494350822287508e-38 ;  /* 0x0080000000008820 */ /* 0x001fca0000400000 */
[----:B------:R-:W-:-:S04]  /*14a0*/  F2FP.PACK_AB R0, RZ, R0 ;  /* 0x00000000ff00723e */ /* 0x000fc800000000ff */
[----:B------:R-:W-:Y:S01]  /*14b0*/  PRMT R5, R0, 0x7610, R5 ;  /* 0x0000761000057816 */ /* 0x000fe20000000005 */
[----:B------:R-:W-:Y:S05]  /*14c0*/  BRA `(.L_x_5422) ;  /* 0x00000a5000007947 */ /* 0x000fea0003800000 */
.L_x_5430:
        /* <DEDUP_REMOVED lines=27> */
.L_x_5433:
        /* <DEDUP_REMOVED lines=15> */
.L_x_5432:
[----:B------:R-:W2:Y:S02]  /*1770*/  LDG.E.U16 R0, [R2.64] ;  /* 0x0000002402007981 */ /* 0x000ea4000c1e1500 */
[----:B--2---:R-:W-:-:S04]  /*1780*/  PRMT R0, RZ, 0x5410, R0 ;  /* 0x00005410ff007816 */ /* 0x004fc80000000000 */
[----:B------:R-:W-:-:S04]  /*1790*/  F2FP.PACK_AB R0, RZ, R0 ;  /* 0x00000000ff00723e */ /* 0x000fc800000000ff */
[----:B------:R-:W-:Y:S01]  /*17a0*/  PRMT R5, R0, 0x7610, R5 ;  /* 0x0000761000057816 */ /* 0x000fe20000000005 */
[----:B------:R-:W-:Y:S05]  /*17b0*/  BRA `(.L_x_5422) ;  /* 0x0000076000007947 */ /* 0x000fea0003800000 */
.L_x_5429:
        /* <DEDUP_REMOVED lines=12> */
.L_x_5436:
        /* <DEDUP_REMOVED lines=21> */
.L_x_5440:
[----:B------:R-:W-:Y:S05]  /*19d0*/  BSYNC B1 ;  /* 0x0000000000017941 */ /* 0x000fea0003800000 */
.L_x_5439:
[----:B------:R-:W-:Y:S01]  /*19e0*/  LEA R3, R0, 0x3b800000, 0x17 ;  /* 0x3b80000000037811 */ /* 0x000fe200078eb8ff */
[----:B------:R-:W-:-:S05]  /*19f0*/  IMAD.SHL.U32 R0, R2, 0x100000, RZ ;  /* 0x0010000002007824 */ /* 0x000fca00078e00ff */
[----:B------:R-:W-:Y:S02]  /*1a00*/  LOP3.LUT R0, R3, R0, R4, 0xfe, !PT ;  /* 0x0000000003007212 */ /* 0x000fe400078efe04 */
.L_x_5438:
[----:B------:R-:W-:Y:S05]  /*1a10*/  BSYNC B0 ;  /* 0x0000000000007941 */ /* 0x000fea0003800000 */
.L_x_5437:
[----:B------:R-:W-:-:S04]  /*1a20*/  F2FP.PACK_AB R0, RZ, R0 ;  /* 0x00000000ff00723e */ /* 0x000fc800000000ff */
[----:B------:R-:W-:Y:S01]  /*1a30*/  PRMT R5, R0, 0x7610, R5 ;  /* 0x0000761000057816 */ /* 0x000fe20000000005 */
[----:B------:R-:W-:Y:S05]  /*1a40*/  BRA `(.L_x_5422) ;  /* 0x000004d000007947 */ /* 0x000fea0003800000 */
.L_x_5435:
        /* <DEDUP_REMOVED lines=21> */
.L_x_5444:
[----:B------:R-:W-:Y:S05]  /*1ba0*/  BSYNC B1 ;  /* 0x0000000000017941 */ /* 0x000fea0003800000 */
.L_x_5443:
[----:B------:R-:W-:Y:S01]  /*1bb0*/  LEA R3, R0, 0x37800000, 0x17 ;  /* 0x3780000000037811 */ /* 0x000fe200078eb8ff */
[----:B------:R-:W-:-:S05]  /*1bc0*/  IMAD.SHL.U32 R0, R2, 0x200000, RZ ;  /* 0x0020000002007824 */ /* 0x000fca00078e00ff */
[----:B------:R-:W-:Y:S02]  /*1bd0*/  LOP3.LUT R0, R3, R0, R4, 0xfe, !PT ;  /* 0x0000000003007212 */ /* 0x000fe400078efe04 */
.L_x_5442:
[----:B------:R-:W-:Y:S05]  /*1be0*/  BSYNC B0 ;  /* 0x0000000000007941 */ /* 0x000fea0003800000 */
.L_x_5441:
[----:B------:R-:W-:-:S04]  /*1bf0*/  F2FP.PACK_AB R0, RZ, R0 ;  /* 0x00000000ff00723e */ /* 0x000fc800000000ff */
[----:B------:R-:W-:Y:S01]  /*1c00*/  PRMT R5, R0, 0x7610, R5 ;  /* 0x0000761000057816 */ /* 0x000fe20000000005 */
[----:B------:R-:W-:Y:S05]  /*1c10*/  BRA `(.L_x_5422) ;  /* 0x0000030000007947 */ /* 0x000fea0003800000 */
.L_x_5434:
        /* <DEDUP_REMOVED lines=14> */
.L_x_5448:
[----:B------:R-:W-:Y:S05]  /*1d00*/  BSYNC B0 ;  /* 0x0000000000007941 */ /* 0x000fea0003800000 */
.L_x_5447:
[----:B------:R-:W-:-:S04]  /*1d10*/  F2FP.PACK_AB R0, RZ, R0 ;  /* 0x00000000ff00723e */ /* 0x000fc800000000ff */
[----:B------:R-:W-:Y:S01]  /*1d20*/  PRMT R5, R0, 0x7610, R5 ;  /* 0x0000761000057816 */ /* 0x000fe20000000005 */
[----:B------:R-:W-:Y:S05]  /*1d30*/  BRA `(.L_x_5422) ;  /* 0x000001e000007947 */ /* 0x000fea0003800000 */
.L_x_5421:
        /* <DEDUP_REMOVED lines=21> */
.L_x_5446:
[----:B------:R-:W2:Y:S02]  /*1e90*/  LDG.E.64 R2, [R2.64] ;  /* 0x0000002402027981 */ /* 0x000ea4000c1e1b00 */
[----:B--2---:R-:W0:Y:S02]  /*1ea0*/  I2F.U64 R0, R2 ;  /* 0x0000000200007312 */ /* 0x004e240000301000 */
[----:B0-----:R-:W-:-:S04]  /*1eb0*/  F2FP.PACK_AB R0, RZ, R0 ;  /* 0x00000000ff00723e */ /* 0x001fc800000000ff */
[----:B------:R-:W-:Y:S01]  /*1ec0*/  PRMT R5, R0, 0x7610, R5 ;  /* 0x0000761000057816 */ /* 0x000fe20000000005 */
[----:B------:R-:W-:Y:S05]  /*1ed0*/  BRA `(.L_x_5422) ;  /* 0x0000004000007947 */ /* 0x000fea0003800000 */
.L_x_5445:
[----:B------:R-:W2:Y:S02]  /*1ee0*/  LDG.E R2, [R2.64] ;  /* 0x0000002402027981 */ /* 0x000ea4000c1e1900 */
[----:B--2---:R-:W0:Y:S02]  /*1ef0*/  I2F.U32 R0, R2 ;  /* 0x0000000200007306 */ /* 0x004e240000201000 */
[----:B0-----:R-:W-:-:S04]  /*1f00*/  F2FP.PACK_AB R0, RZ, R0 ;  /* 0x00000000ff00723e */ /* 0x001fc800000000ff */
[----:B------:R-:W-:Y:S02]  /*1f10*/  PRMT R5, R0, 0x7610, R5 ;  /* 0x0000761000057816 */ /* 0x000fe40000000005 */
.L_x_5422:
[----:B------:R-:W1:Y:S08]  /*1f20*/  LDC.U16 R0, c[0x0][0x372] ;  /* 0x0000dc80ff007b82 */ /* 0x000e700000000400 */
[----:B0-----:R-:W0:Y:S01]  /*1f30*/  LDC.U8 R3, c[0x0][0x374] ;  /* 0x0000dd00ff037b82 */ /* 0x001e220000000000 */
[----:B-1----:R-:W-:-:S05]  /*1f40*/  HADD2.F32 R0, -RZ, R0.H0_H0 ;  /* 0x20000000ff007230 */ /* 0x002fca0000004100 */
[----:B------:R-:W-:Y:S02]  /*1f50*/  FSETP.NEU.FTZ.AND P0, PT, R0, RZ, PT ;  /* 0x000000ff0000720b */ /* 0x000fe40003f1d000 */
[----:B0-----:R-:W-:-:S04]  /*1f60*/  PRMT R2, R3, 0x9910, RZ ;  /* 0x0000991003027816 */ /* 0x001fc800000000ff */
[----:B------:R-:W-:-:S07]  /*1f70*/  ISETP.GT.AND P1, PT, R2, 0x9, PT ;  /* 0x000000090200780c */ /* 0x000fce0003f24270 */
[----:B------:R-:W-:-:S04]  /*1f80*/  @P0 FSET.BF.GT.FTZ.AND R0, R0, RZ, PT ;  /* 0x000000ff0000020a */ /* 0x000fc80003814000 */
[----:B------:R-:W-:-:S04]  /*1f90*/  @P0 F2FP.PACK_AB R0, RZ, R0 ;  /* 0x00000000ff00023e */ /* 0x000fc800000000ff */
[----:B-----5:R-:W-:Y:S01]  /*1fa0*/  @P0 PRMT R5, R0, 0x7610, R5 ;  /* 0x0000761000050816 */ /* 0x020fe20000000005 */
        /* <DEDUP_REMOVED lines=13> */
.L_x_5452:
[----:B------:R-:W-:-:S06]  /*2080*/  HADD2.F32 R3, -RZ, R5.H0_H0 ;  /* 0x20000005ff037230 */ /* 0x000fcc0000004100 */
[----:B------:R-:W0:Y:S02]  /*2090*/  F2I.S64.TRUNC R2, R3 ;  /* 0x0000000300027311 */ /* 0x000e24000020d900 */
[----:B0-----:R0:W-:Y:S01]  /*20a0*/  STG.E.U8 [R16.64], R2 ;  /* 0x0000000210007986 */ /* 0x0011e2000c101124 */
[----:B------:R-:W-:Y:S05]  /*20b0*/  BRA `(.L_x_5454) ;  /* 0x00000e4000007947 */ /* 0x000fea0003800000 */
.L_x_5451:
        /* <DEDUP_REMOVED lines=10> */
.L_x_5456:
[----:B------:R-:W-:-:S06]  /*2160*/  HADD2.F32 R5, -RZ, R5.H0_H0 ;  /* 0x20000005ff057230 */ /* 0x000fcc0000004100 */
[----:B------:R-:W0:Y:S02]  /*2170*/  F2I.FTZ.TRUNC.NTZ R5, R5 ;  /* 0x0000000500057305 */ /* 0x000e24000021f100 */
[----:B0-----:R0:W-:Y:S01]  /*2180*/  STG.E [R16.64], R5 ;  /* 0x0000000510007986 */ /* 0x0011e2000c101924 */
[----:B------:R-:W-:Y:S05]  /*2190*/  BRA `(.L_x_5454) ;  /* 0x00000d6000007947 */ /* 0x000fea0003800000 */
.L_x_5455:
[----:B------:R-:W-:-:S06]  /*21a0*/  HADD2.F32 R5, -RZ, R5.H0_H0 ;  /* 0x20000005ff057230 */ /* 0x000fcc0000004100 */
[----:B------:R-:W0:Y:S02]  /*21b0*/  F2I.FTZ.TRUNC.NTZ R5, R5 ;  /* 0x0000000500057305 */ /* 0x000e24000021f100 */
[----:B0-----:R0:W-:Y:S01]  /*21c0*/  STG.E.U16 [R16.64], R5 ;  /* 0x0000000510007986 */ /* 0x0011e2000c101524 */
[----:B------:R-:W-:Y:S05]  /*21d0*/  BRA `(.L_x_5454) ;  /* 0x00000d2000007947 */ /* 0x000fea0003800000 */
.L_x_5450:
        /* <DEDUP_REMOVED lines=9> */
.L_x_5458:
[----:B------:R0:W-:Y:S01]  /*2270*/  STG.E.U16 [R16.64], R5 ;  /* 0x0000000510007986 */ /* 0x0001e2000c101524 */
[----:B------:R-:W-:Y:S05]  /*2280*/  BRA `(.L_x_5454) ;  /* 0x00000c7000007947 */ /* 0x000fea0003800000 */
.L_x_5457:
        /* <DEDUP_REMOVED lines=10> */
.L_x_5460:
[----:B------:R-:W-:-:S05]  /*2330*/  HADD2.F32 R0, -RZ, R5.H0_H0 ;  /* 0x20000005ff007230 */ /* 0x000fca0000004100 */
[----:B------:R-:W-:-:S04]  /*2340*/  F2FP.PACK_AB R0, RZ, R0 ;  /* 0x00000000ff00723e */ /* 0x000fc800000000ff */
[----:B------:R-:W-:-:S05]  /*2350*/  PRMT R0, R0, 0x5410, RZ ;  /* 0x0000541000007816 */ /* 0x000fca00000000ff */
[----:B------:R0:W-:Y:S01]  /*2360*/  STG.E [R16.64], R0 ;  /* 0x0000000010007986 */ /* 0x0001e2000c101924 */
[----:B------:R-:W-:Y:S05]  /*2370*/  BRA `(.L_x_5454) ;  /* 0x00000b8000007947 */ /* 0x000fea0003800000 */
.L_x_5459:
[----:B------:R-:W-:-:S05]  /*2380*/  HADD2.F32 R2, -RZ, R5.H0_H0 ;  /* 0x20000005ff027230 */ /* 0x000fca0000004100 */
[----:B------:R-:W-:-:S06]  /*2390*/  FMUL.FTZ R2, R2, 1 ;  /* 0x3f80000002027820 */ /* 0x000fcc0000410000 */
[----:B------:R-:W0:Y:S02]  /*23a0*/  F2F.F64.F32 R2, R2 ;  /* 0x0000000200027310 */ /* 0x000e240000201800 */
[----:B0-----:R0:W-:Y:S01]  /*23b0*/  STG.E.64 [R16.64], R2 ;  /* 0x0000000210007986 */ /* 0x0011e2000c101b24 */
[----:B------:R-:W-:Y:S05]  /*23c0*/  BRA `(.L_x_5454) ;  /* 0x00000b3000007947 */ /* 0x000fea0003800000 */
.L_x_5449:
        /* <DEDUP_REMOVED lines=13> */
.L_x_5463:
[----:B------:R-:W-:Y:S01]  /*24a0*/  HADD2.F32 R5, -RZ, R5.H0_H0 ;  /* 0x20000005ff057230 */ /* 0x000fe20000004100 */
[----:B------:R-:W-:-:S04]  /*24b0*/  CS2R R6, SRZ ;  /* 0x0000000000067805 */ /* 0x000fc8000001ff00 */
[----:B------:R-:W-:-:S06]  /*24c0*/  FMUL.FTZ R5, R5, 1 ;  /* 0x3f80000005057820 */ /* 0x000fcc0000410000 */
[----:B------:R-:W0:Y:S02]  /*24d0*/  F2F.F64.F32 R4, R5 ;  /* 0x0000000500047310 */ /* 0x000e240000201800 */
[----:B0-----:R0:W-:Y:S01]  /*24e0*/  STG.E.128 [R16.64], R4 ;  /* 0x0000000410007986 */ /* 0x0011e2000c101d24 */
[----:B------:R-:W-:Y:S05]  /*24f0*/  BRA `(.L_x_5454) ;  /* 0x00000a0000007947 */ /* 0x000fea0003800000 */
.L_x_5462:
        /* <DEDUP_REMOVED lines=21> */
.L_x_5467:
[----:B------:R-:W-:Y:S05]  /*2650*/  BSYNC B0 ;  /* 0x0000000000007941 */ /* 0x000fea0003800000 */
.L_x_5466:
[----:B------:R-:W-:-:S05]  /*2660*/  LOP3.LUT R3, R0, R3, RZ, 0xfc, !PT ;  /* 0x0000000300037212 */ /* 0x000fca00078efcff */
[----:B------:R0:W-:Y:S01]  /*2670*/  STG.E.U8 [R16.64], R3 ;  /* 0x0000000310007986 */ /* 0x0001e2000c101124 */
[----:B------:R-:W-:Y:S05]  /*2680*/  BRA `(.L_x_5454) ;  /* 0x0000087000007947 */ /* 0x000fea0003800000 */
.L_x_5465:
        /* <DEDUP_REMOVED lines=13> */
.L_x_5469:
[----:B------:R-:W-:Y:S01]  /*2760*/  IMAD.MOV.U32 R0, RZ, RZ, 0x7f ;  /* 0x0000007fff007424 */ /* 0x000fe200078e00ff */
[----:B------:R-:W-:-:S04]  /*2770*/  ISETP.GT.U32.AND P0, PT, R2, 0x7f800000, PT ;  /* 0x7f8000000200780c */ /* 0x000fc80003f04070 */
[----:B------:R-:W-:-:S04]  /*2780*/  SEL R0, R0, 0x7c, P0 ;  /* 0x0000007c00007807 */ /* 0x000fc80000000000 */
.L_x_5470:
[----:B------:R-:W-:Y:S05]  /*2790*/  BSYNC B0 ;  /* 0x0000000000007941 */ /* 0x000fea0003800000 */
.L_x_5468:
[----:B------:R-:W-:-:S04]  /*27a0*/  LOP3.LUT R2, R5, 0x80000000, RZ, 0xc0, !PT ;  /* 0x8000000005027812 */ /* 0x000fc800078ec0ff */
[----:B------:R-:W-:-:S04]  /*27b0*/  SHF.R.U32.HI R3, RZ, 0x18, R2 ;  /* 0x00000018ff037819 */ /* 0x000fc80000011602 */
[----:B------:R-:W-:-:S05]  /*27c0*/  LOP3.LUT R3, R0, R3, RZ, 0xfc, !PT ;  /* 0x0000000300037212 */ /* 0x000fca00078efcff */
[----:B------:R0:W-:Y:S01]  /*27d0*/  STG.E.U8 [R16.64], R3 ;  /* 0x0000000310007986 */ /* 0x0001e2000c101124 */
[----:B------:R-:W-:Y:S05]  /*27e0*/  BRA `(.L_x_5454) ;  /* 0x0000071000007947 */ /* 0x000fea0003800000 */
.L_x_5464:
[----:B------:R-:W-:-:S05]  /*27f0*/  HADD2.F32 R0, -RZ, R5.H0_H0 ;  /* 0x20000005ff007230 */ /* 0x000fca0000004100 */
[----:B------:R-:W-:-:S05]  /*2800*/  F2FP.BF16.PACK_AB R0, RZ, R0 ;  /* 0x00000000ff00723e */ /* 0x000fca00000010ff */
[----:B------:R0:W-:Y:S01]  /*2810*/  STG.E.U16 [R16.64], R0 ;  /* 0x0000000010007986 */ /* 0x0001e2000c101524 */
[----:B------:R-:W-:Y:S05]  /*2820*/  BRA `(.L_x_5454) ;  /* 0x000006d000007947 */ /* 0x000fea0003800000 */
.L_x_5461:
        /* <DEDUP_REMOVED lines=12> */
.L_x_5473:
        /* <DEDUP_REMOVED lines=17> */
.L_x_5476:
[----:B------:R-:W-:-:S04]  /*2a00*/  LOP3.LUT R2, R5, 0x80000000, RZ, 0xc0, !PT ;  /* 0x8000000005027812 */ /* 0x000fc800078ec0ff */
[----:B------:R-:W-:-:S04]  /*2a10*/  SHF.R.U32.HI R3, RZ, 0x18, R2 ;  /* 0x00000018ff037819 */ /* 0x000fc80000011602 */
[----:B------:R-:W-:-:S04]  /*2a20*/  LOP3.LUT R0, R0, R3, RZ, 0xfc, !PT ;  /* 0x0000000300007212 */ /* 0x000fc800078efcff */
[----:B------:R-:W-:Y:S02]  /*2a30*/  PRMT R8, R0, 0x7610, R8 ;  /* 0x0000761000087816 */ /* 0x000fe40000000008 */
.L_x_5475:
[----:B------:R-:W-:Y:S05]  /*2a40*/  BSYNC B0 ;  /* 0x0000000000007941 */ /* 0x000fea0003800000 */
.L_x_5474:
[----:B------:R0:W-:Y:S01]  /*2a50*/  STG.E.U8 [R16.64], R8 ;  /* 0x0000000810007986 */ /* 0x0001e2000c101124 */
[----:B------:R-:W-:Y:S05]  /*2a60*/  BRA `(.L_x_5454) ;  /* 0x0000049000007947 */ /* 0x000fea0003800000 */
.L_x_5472:
        /* <DEDUP_REMOVED lines=17> */
.L_x_5479:
[----:B------:R-:W-:-:S04]  /*2b80*/  LOP3.LUT R2, R5, 0x80000000, RZ, 0xc0, !PT ;  /* 0x8000000005027812 */ /* 0x000fc800078ec0ff */
[----:B------:R-:W-:-:S04]  /*2b90*/  SHF.R.U32.HI R3, RZ, 0x18, R2 ;  /* 0x00000018ff037819 */ /* 0x000fc80000011602 */
[----:B------:R-:W-:-:S04]  /*2ba0*/  LOP3.LUT R0, R0, R3, RZ, 0xfc, !PT ;  /* 0x0000000300007212 */ /* 0x000fc800078efcff */
[----:B------:R-:W-:Y:S02]  /*2bb0*/  PRMT R8, R0, 0x7610, R8 ;  /* 0x0000761000087816 */ /* 0x000fe40000000008 */
.L_x_5478:
[----:B------:R-:W-:Y:S05]  /*2bc0*/  BSYNC B0 ;  /* 0x0000000000007941 */ /* 0x000fea0003800000 */
.L_x_5477:
[----:B------:R0:W-:Y:S01]  /*2bd0*/  STG.E.U8 [R16.64], R8 ;  /* 0x0000000810007986 */ /* 0x0001e2000c101124 */
[----:B------:R-:W-:Y:S05]  /*2be0*/  BRA `(.L_x_5454) ;  /* 0x0000031000007947 */ /* 0x000fea0003800000 */
.L_x_5471:
        /* <DEDUP_REMOVED lines=22> */
.L_x_5453:
        /* <DEDUP_REMOVED lines=20> */
.L_x_5481:
[----:B------:R-:W-:-:S06]  /*2e90*/  HADD2.F32 R2, -RZ, R5.H0_H0 ;  /* 0x20000005ff027230 */ /* 0x000fcc0000004100 */
[----:B------:R-:W0:Y:S02]  /*2ea0*/  F2I.U64.TRUNC R2, R2 ;  /* 0x0000000200027311 */ /* 0x000e24000020d800 */
[----:B0-----:R0:W-:Y:S01]  /*2eb0*/  STG.E.64 [R16.64], R2 ;  /* 0x0000000210007986 */ /* 0x0011e2000c101b24 */
[----:B------:R-:W-:Y:S05]  /*2ec0*/  BRA `(.L_x_5454) ;  /* 0x0000003000007947 */ /* 0x000fea0003800000 */
.L_x_5480:
[----:B------:R-:W-:-:S06]  /*2ed0*/  HADD2.F32 R5, -RZ, R5.H0_H0 ;  /* 0x20000005ff057230 */ /* 0x000fcc0000004100 */
[----:B------:R-:W0:Y:S02]  /*2ee0*/  F2I.FTZ.U32.TRUNC.NTZ R5, R5 ;  /* 0x0000000500057305 */ /* 0x000e24000021f000 */
[----:B0-----:R0:W-:Y:S02]  /*2ef0*/  STG.E [R16.64], R5 ;  /* 0x0000000510007986 */ /* 0x0011e4000c101924 */
.L_x_5454:
[----:B------:R-:W-:-:S05]  /*2f00*/  IMAD R18, R18, 0x200, R23 ;  /* 0x0000020012127824 */ /* 0x000fca00078e0217 */
[----:B------:R-:W-:Y:S02]  /*2f10*/  IADD3 R19, R18, 0x80, RZ ;  /* 0x0000008012137810 */ /* 0x000fe40007ffe0ff */
.L_x_5415:
[----:B------:R-:W-:Y:S05]  /*2f20*/  BSYNC B6 ;  /* 0x0000000000067941 */ /* 0x000fea0003800000 */
.L_x_5414:
        /* <DEDUP_REMOVED lines=231> */
.L_x_5484:
        /* <DEDUP_REMOVED lines=21> */
.L_x_5488:
[----:B------:R-:W2:Y:S02]  /*3ef0*/  LDG.E.U8 R2, [R2.64] ;  /* 0x0000002402027981 */ /* 0x000ea4000c1e1100 */
[----:B--2---:R-:W0:Y:S02]  /*3f00*/  I2F.U16 R0, R2 ;  /* 0x0000000200007306 */ /* 0x004e240000101000 */
[----:B0-----:R-:W-:-:S04]  /*3f10*/  F2FP.PACK_AB R0, RZ, R0 ;  /* 0x00000000ff00723e */ /* 0x001fc800000000ff */
[----:B------:R-:W-:Y:S01]  /*3f20*/  PRMT R5, R0, 0x7610, R5 ;  /* 0x0000761000057816 */ /* 0x000fe20000000005 */
[----:B------:R-:W-:Y:S05]  /*3f30*/  BRA `(.L_x_5490) ;  /* 0x00000ec000007947 */ /* 0x000fea0003800000 */
.L_x_5487:
        /* <DEDUP_REMOVED lines=11> */
.L_x_5492:
[----:B------:R-:W2:Y:S02]  /*3ff0*/  LDG.E R2, [R2.64] ;  /* 0x0000002402027981 */ /* 0x000ea4000c1e1900 */
[----:B--2---:R-:W0:Y:S02]  /*4000*/  I2F R0, R2 ;  /* 0x0000000200007306 */ /* 0x004e240000201400 */
[----:B0-----:R-:W-:-:S04]  /*4010*/  F2FP.PACK_AB R0, RZ, R0 ;  /* 0x00000000ff00723e */ /* 0x001fc800000000ff */
[----:B------:R-:W-:Y:S01]  /*4020*/  PRMT R5, R0, 0x7610, R5 ;  /* 0x0000761000057816 */ /* 0x000fe20000000005 */
[----:B------:R-:W-:Y:S05]  /*4030*/  BRA `(.L_x_5490) ;  /* 0x00000dc000007947 */ /* 0x000fea0003800000 */
.L_x_5491:
[----:B------:R-:W2:Y:S02]  /*4040*/  LDG.E.U16 R2, [R2.64] ;  /* 0x0000002402027981 */ /* 0x000ea4000c1e1500 */
[----:B--2---:R-:W0:Y:S02]  /*4050*/  I2F.S16 R0, R2 ;  /* 0x0000000200007306 */ /* 0x004e240000101400 */
[----:B0-----:R-:W-:-:S04]  /*4060*/  F2FP.PACK_AB R0, RZ, R0 ;  /* 0x00000000ff00723e */ /* 0x001fc800000000ff */
[----:B------:R-:W-:Y:S01]  /*4070*/  PRMT R5, R0, 0x7610, R5 ;  /* 0x0000761000057816 */ /* 0x000fe20000000005 */
[----:B------:R-:W-:Y:S05]  /*4080*/  BRA `(.L_x_5490) ;  /* 0x00000d7000007947 */ /* 0x000fea0003800000 */
.L_x_5486:
        /* <DEDUP_REMOVED lines=9> */
.L_x_5494:
[----:B------:R0:W5:Y:S01]  /*4120*/  LDG.E.U16 R5, [R2.64] ;  /* 0x0000002402057981 */ /* 0x000162000c1e1500 */
[----:B------:R-:W-:Y:S05]  /*4130*/  BRA `(.L_x_5490) ;  /* 0x00000cc000007947 */ /* 0x000fea0003800000 */
.L_x_5493:
        /* <DEDUP_REMOVED lines=9> */
.L_x_5496:
[----:B------:R0:W5:Y:S01]  /*41d0*/  LDG.E.U16 R5, [R2.64] ;  /* 0x0000002402057981 */ /* 0x000162000c1e1500 */
[----:B------:R-:W-:Y:S05]  /*41e0*/  BRA `(.L_x_5490) ;  /* 0x00000c1000007947 */ /* 0x000fea0003800000 */
.L_x_5495:
[----:B------:R-:W2:Y:S02]  /*41f0*/  LDG.E.64 R2, [R2.64] ;  /* 0x0000002402027981 */ /* 0x000ea4000c1e1b00 */
[----:B--2---:R-:W0:Y:S01]  /*4200*/  F2F.F32.F64 R0, R2 ;  /* 0x0000000200007310 */ /* 0x004e220000301000 */
[----:B------:R-:W0:-:S14]  /*4210*/  DSETP.GEU.AND P0, PT, |R2|, c[0x2][0x0], PT ;  /* 0x008000000200762a */ /* 0x000e1c0003f0e200 */
[----:B0-----:R-:W-:-:S05]  /*4220*/  @!P0 FMUL R0, R0, 1.175494350822287508e-38 ;  /* 0x0080000000008820 */ /* 0x001fca0000400000 */
[----:B------:R-:W-:-:S04]  /*4230*/  F2FP.PACK_AB R0, RZ, R0 ;  /* 0x00000000ff00723e */ /* 0x000fc800000000ff */
[----:B------:R-:W-:Y:S01]  /*4240*/  PRMT R5, R0, 0x7610, R5 ;  /* 0x0000761000057816 */ /* 0x000fe20000000005 */
[----:B------:R-:W-:Y:S05]  /*4250*/  BRA `(.L_x_5490) ;  /* 0x00000ba000007947 */ /* 0x000fea0003800000 */
.L_x_5485:
        /* <DEDUP_REMOVED lines=14> */
.L_x_5499:
[----:B------:R-:W2:Y:S02]  /*4340*/  LDG.E.64 R2, [R2.64] ;  /* 0x0000002402027981 */ /* 0x000ea4000c1e1b00 */
[----:B--2---:R-:W0:Y:S01]  /*4350*/  F2F.F32.F64 R0, R2 ;  /* 0x0000000200007310 */ /* 0x004e220000301000 */
[----:B------:R-:W0:-:S14]  /*4360*/  DSETP.GEU.AND P0, PT, |R2|, c[0x2][0x0], PT ;  /* 0x008000000200762a */ /* 0x000e1c0003f0e200 */
[----:B0-----:R-:W-:-:S05]  /*4370*/  @!P0 FMUL R0, R0, 1.175494350822287508e-38 ;  /* 0x0080000000008820 */ /* 0x001fca0000400000 */
[----:B------:R-:W-:-:S04]  /*4380*/  F2FP.PACK_AB R0, RZ, R0 ;  /* 0x00000000ff00723e */ /* 0x000fc800000000ff */
[----:B------:R-:W-:Y:S01]  /*4390*/  PRMT R5, R0, 0x7610, R5 ;  /* 0x0000761000057816 */ /* 0x000fe20000000005 */
[----:B------:R-:W-:Y:S05]  /*43a0*/  BRA `(.L_x_5490) ;  /* 0x00000a5000007947 */ /* 0x000fea0003800000 */
.L_x_5498:
        /* <DEDUP_REMOVED lines=27> */
.L_x_5501:
        /* <DEDUP_REMOVED lines=15> */
.L_x_5500:
[----:B------:R-:W2:Y:S02]  /*4650*/  LDG.E.U16 R0, [R2.64] ;  /* 0x0000002402007981 */ /* 0x000ea4000c1e1500 */
[----:B--2---:R-:W-:-:S04]  /*4660*/  PRMT R0, RZ, 0x5410, R0 ;  /* 0x00005410ff007816 */ /* 0x004fc80000000000 */
[----:B------:R-:W-:-:S04]  /*4670*/  F2FP.PACK_AB R0, RZ, R0 ;  /* 0x00000000ff00723e */ /* 0x000fc800000000ff */
[----:B------:R-:W-:Y:S01]  /*4680*/  PRMT R5, R0, 0x7610, R5 ;  /* 0x0000761000057816 */ /* 0x000fe20000000005 */
[----:B------:R-:W-:Y:S05]  /*4690*/  BRA `(.L_x_5490) ;  /* 0x0000076000007947 */ /* 0x000fea0003800000 */
.L_x_5497:
        /* <DEDUP_REMOVED lines=12> */
.L_x_5504:
        /* <DEDUP_REMOVED lines=21> */
.L_x_5508:
[----:B------:R-:W-:Y:S05]  /*48b0*/  BSYNC B1 ;  /* 0x0000000000017941 */ /* 0x000fea0003800000 */
.L_x_5507:
[----:B------:R-:W-:Y:S01]  /*48c0*/  LEA R3, R0, 0x3b800000, 0x17 ;  /* 0x3b80000000037811 */ /* 0x000fe200078eb8ff */
[----:B------:R-:W-:-:S05]  /*48d0*/  IMAD.SHL.U32 R0, R2, 0x100000, RZ ;  /* 0x0010000002007824 */ /* 0x000fca00078e00ff */
[----:B------:R-:W-:Y:S02]  /*48e0*/  LOP3.LUT R0, R3, R0, R4, 0xfe, !PT ;  /* 0x0000000003007212 */ /* 0x000fe400078efe04 */
.L_x_5506:
[----:B------:R-:W-:Y:S05]  /*48f0*/  BSYNC B0 ;  /* 0x0000000000007941 */ /* 0x000fea0003800000 */
.L_x_5505:
[----:B------:R-:W-:-:S04]  /*4900*/  F2FP.PACK_AB R0, RZ, R0 ;  /* 0x00000000ff00723e */ /* 0x000fc800000000ff */
[----:B------:R-:W-:Y:S01]  /*4910*/  PRMT R5, R0, 0x7610, R5 ;  /* 0x0000761000057816 */ /* 0x000fe20000000005 */
[----:B------:R-:W-:Y:S05]  /*4920*/  BRA `(.L_x_5490) ;  /* 0x000004d000007947 */ /* 0x000fea0003800000 */
.L_x_5503:
        /* <DEDUP_REMOVED lines=21> */
.L_x_5512:
[----:B------:R-:W-:Y:S05]  /*4a80*/  BSYNC B1 ;  /* 0x0000000000017941 */ /* 0x000fea0003800000 */
.L_x_5511:
[----:B------:R-:W-:Y:S01]  /*4a90*/  LEA R3, R0, 0x37800000, 0x17 ;  /* 0x3780000000037811 */ /* 0x000fe200078eb8ff */
[----:B------:R-:W-:-:S05]  /*4aa0*/  IMAD.SHL.U32 R0, R2, 0x200000, RZ ;  /* 0x0020000002007824 */ /* 0x000fca00078e00ff */
[----:B------:R-:W-:Y:S02]  /*4ab0*/  LOP3.LUT R0, R3, R0, R4, 0xfe, !PT ;  /* 0x0000000003007212 */ /* 0x000fe400078efe04 */
.L_x_5510:
[----:B------:R-:W-:Y:S05]  /*4ac0*/  BSYNC B0 ;  /* 0x0000000000007941 */ /* 0x000fea0003800000 */
.L_x_5509:
[----:B------:R-:W-:-:S04]  /*4ad0*/  F2FP.PACK_AB R0, RZ, R0 ;  /* 0x00000000ff00723e */ /* 0x000fc800000000ff */
[----:B------:R-:W-:Y:S01]  /*4ae0*/  PRMT R5, R0, 0x7610, R5 ;  /* 0x0000761000057816 */ /* 0x000fe20000000005 */
[----:B------:R-:W-:Y:S05]  /*4af0*/  BRA `(.L_x_5490) ;  /* 0x0000030000007947 */ /* 0x000fea0003800000 */
.L_x_5502:
        /* <DEDUP_REMOVED lines=14> */
.L_x_5516:
[----:B------:R-:W-:Y:S05]  /*4be0*/  BSYNC B0 ;  /* 0x0000000000007941 */ /* 0x000fea0003800000 */
.L_x_5515:
[----:B------:R-:W-:-:S04]  /*4bf0*/  F2FP.PACK_AB R0, RZ, R0 ;  /* 0x00000000ff00723e */ /* 0x000fc800000000ff */
[----:B------:R-:W-:Y:S01]  /*4c00*/  PRMT R5, R0, 0x7610, R5 ;  /* 0x0000761000057816 */ /* 0x000fe20000000005 */
[----:B------:R-:W-:Y:S05]  /*4c10*/  BRA `(.L_x_5490) ;  /* 0x000001e000007947 */ /* 0x000fea0003800000 */
.L_x_5489:
        /* <DEDUP_REMOVED lines=21> */
.L_x_5514:
[----:B------:R-:W2:Y:S02]  /*4d70*/  LDG.E.64 R2, [R2.64] ;  /* 0x0000002402027981 */ /* 0x000ea4000c1e1b00 */
[----:B--2---:R-:W0:Y:S02]  /*4d80*/  I2F.U64 R0, R2 ;  /* 0x0000000200007312 */ /* 0x004e240000301000 */
[----:B0-----:R-:W-:-:S04]  /*4d90*/  F2FP.PACK_AB R0, RZ, R0 ;  /* 0x00000000ff00723e */ /* 0x001fc800000000ff */
[----:B------:R-:W-:Y:S01]  /*4da0*/  PRMT R5, R0, 0x7610, R5 ;  /* 0x0000761000057816 */ /* 0x000fe20000000005 */
[----:B------:R-:W-:Y:S05]  /*4db0*/  BRA `(.L_x_5490) ;  /* 0x0000004000007947 */ /* 0x000fea0003800000 */
.L_x_5513:
[----:B------:R-:W2:Y:S02]  /*4dc0*/  LDG.E R2, [R2.64] ;  /* 0x0000002402027981 */ /* 0x000ea4000c1e1900 */
[----:B--2---:R-:W0:Y:S02]  /*4dd0*/  I2F.U32 R0, R2 ;  /* 0x0000000200007306 */ /* 0x004e240000201000 */
[----:B0-----:R-:W-:-:S04]  /*4de0*/  F2FP.PACK_AB R0, RZ, R0 ;  /* 0x00000000ff00723e */ /* 0x001fc800000000ff */
[----:B------:R-:W-:Y:S02]  /*4df0*/  PRMT R5, R0, 0x7610, R5 ;  /* 0x0000761000057816 */ /* 0x000fe40000000005 */
.L_x_5490:
        /* <DEDUP_REMOVED lines=22> */
.L_x_5520:
[----:B------:R-:W-:-:S06]  /*4f60*/  HADD2.F32 R3, -RZ, R5.H0_H0 ;  /* 0x20000005ff037230 */ /* 0x000fcc0000004100 */
[----:B------:R-:W0:Y:S02]  /*4f70*/  F2I.S64.TRUNC R2, R3 ;  /* 0x0000000300027311 */ /* 0x000e24000020d900 */
[----:B0-----:R0:W-:Y:S01]  /*4f80*/  STG.E.U8 [R16.64], R2 ;  /* 0x0000000210007986 */ /* 0x0011e2000c101124 */
[----:B------:R-:W-:Y:S05]  /*4f90*/  BRA `(.L_x_5522) ;  /* 0x00000e4000007947 */ /* 0x000fea0003800000 */
.L_x_5519:
        /* <DEDUP_REMOVED lines=10> */
.L_x_5524:
[----:B------:R-:W-:-:S06]  /*5040*/  HADD2.F32 R5, -RZ, R5.H0_H0 ;  /* 0x20000005ff057230 */ /* 0x000fcc0000004100 */
[----:B------:R-:W0:Y:S02]  /*5050*/  F2I.FTZ.TRUNC.NTZ R5, R5 ;  /* 0x0000000500057305 */ /* 0x000e24000021f100 */
[----:B0-----:R0:W-:Y:S01]  /*5060*/  STG.E [R16.64], R5 ;  /* 0x0000000510007986 */ /* 0x0011e2000c101924 */
[----:B------:R-:W-:Y:S05]  /*5070*/  BRA `(.L_x_5522) ;  /* 0x00000d6000007947 */ /* 0x000fea0003800000 */
.L_x_5523:
[----:B------:R-:W-:-:S06]  /*5080*/  HADD2.F32 R5, -RZ, R5.H0_H0 ;  /* 0x20000005ff057230 */ /* 0x000fcc0000004100 */
[----:B------:R-:W0:Y:S02]  /*5090*/  F2I.FTZ.TRUNC.NTZ R5, R5 ;  /* 0x0000000500057305 */ /* 0x000e24000021f100 */
[----:B0-----:R0:W-:Y:S01]  /*50a0*/  STG.E.U16 [R16.64], R5 ;  /* 0x0000000510007986 */ /* 0x0011e2000c101524 */
[----:B------:R-:W-:Y:S05]  /*50b0*/  BRA `(.L_x_5522) ;  /* 0x00000d2000007947 */ /* 0x000fea0003800000 */
.L_x_5518:
        /* <DEDUP_REMOVED lines=9> */
.L_x_5526:
[----:B------:R0:W-:Y:S01]  /*5150*/  STG.E.U16 [R16.64], R5 ;  /* 0x0000000510007986 */ /* 0x0001e2000c101524 */
[----:B------:R-:W-:Y:S05]  /*5160*/  BRA `(.L_x_5522) ;  /* 0x00000c7000007947 */ /* 0x000fea0003800000 */
.L_x_5525:
        /* <DEDUP_REMOVED lines=10> */
.L_x_5528:
[----:B------:R-:W-:-:S05]  /*5210*/  HADD2.F32 R0, -RZ, R5.H0_H0 ;  /* 0x20000005ff007230 */ /* 0x000fca0000004100 */
[----:B------:R-:W-:-:S04]  /*5220*/  F2FP.PACK_AB R0, RZ, R0 ;  /* 0x00000000ff00723e */ /* 0x000fc800000000ff */
[----:B------:R-:W-:-:S05]  /*5230*/  PRMT R0, R0, 0x5410, RZ ;  /* 0x0000541000007816 */ /* 0x000fca00000000ff */
[----:B------:R0:W-:Y:S01]  /*5240*/  STG.E [R16.64], R0 ;  /* 0x0000000010007986 */ /* 0x0001e2000c101924 */
[----:B------:R-:W-:Y:S05]  /*5250*/  BRA `(.L_x_5522) ;  /* 0x00000b8000007947 */ /* 0x000fea0003800000 */
.L_x_5527:
[----:B------:R-:W-:-:S05]  /*5260*/  HADD2.F32 R2, -RZ, R5.H0_H0 ;  /* 0x20000005ff027230 */ /* 0x000fca0000004100 */
[----:B------:R-:W-:-:S06]  /*5270*/  FMUL.FTZ R2, R2, 1 ;  /* 0x3f80000002027820 */ /* 0x000fcc0000410000 */
[----:B------:R-:W0:Y:S02]  /*5280*/  F2F.F64.F32 R2, R2 ;  /* 0x0000000200027310 */ /* 0x000e240000201800 */
[----:B0-----:R0:W-:Y:S01]  /*5290*/  STG.E.64 [R16.64], R2 ;  /* 0x0000000210007986 */ /* 0x0011e2000c101b24 */
[----:B------:R-:W-:Y:S05]  /*52a0*/  BRA `(.L_x_5522) ;  /* 0x00000b3000007947 */ /* 0x000fea0003800000 */
.L_x_5517:
        /* <DEDUP_REMOVED lines=13> */
.L_x_5531:
[----:B------:R-:W-:Y:S01]  /*5380*/  HADD2.F32 R5, -RZ, R5.H0_H0 ;  /* 0x20000005ff057230 */ /* 0x000fe20000004100 */
[----:B------:R-:W-:-:S04]  /*5390*/  CS2R R6, SRZ ;  /* 0x0000000000067805 */ /* 0x000fc8000001ff00 */
[----:B------:R-:W-:-:S06]  /*53a0*/  FMUL.FTZ R5, R5, 1 ;  /* 0x3f80000005057820 */ /* 0x000fcc0000410000 */
[----:B------:R-:W0:Y:S02]  /*53b0*/  F2F.F64.F32 R4, R5 ;  /* 0x0000000500047310 */ /* 0x000e240000201800 */
[----:B0-----:R0:W-:Y:S01]  /*53c0*/  STG.E.128 [R16.64], R4 ;  /* 0x0000000410007986 */ /* 0x0011e2000c101d24 */
[----:B------:R-:W-:Y:S05]  /*53d0*/  BRA `(.L_x_5522) ;  /* 0x00000a0000007947 */ /* 0x000fea0003800000 */
.L_x_5530:
        /* <DEDUP_REMOVED lines=21> */
.L_x_5535:
[----:B------:R-:W-:Y:S05]  /*5530*/  BSYNC B0 ;  /* 0x0000000000007941 */ /* 0x000fea0003800000 */
.L_x_5534:
[----:B------:R-:W-:-:S05]  /*5540*/  LOP3.LUT R3, R0, R3, RZ, 0xfc, !PT ;  /* 0x0000000300037212 */ /* 0x000fca00078efcff */
[----:B------:R0:W-:Y:S01]  /*5550*/  STG.E.U8 [R16.64], R3 ;  /* 0x0000000310007986 */ /* 0x0001e2000c101124 */
[----:B------:R-:W-:Y:S05]  /*5560*/  BRA `(.L_x_5522) ;  /* 0x0000087000007947 */ /* 0x000fea0003800000 */
.L_x_5533:
        /* <DEDUP_REMOVED lines=13> */
.L_x_5537:
[----:B------:R-:W-:Y:S01]  /*5640*/  IMAD.MOV.U32 R0, RZ, RZ, 0x7f ;  /* 0x0000007fff007424 */ /* 0x000fe200078e00ff */
[----:B------:R-:W-:-:S04]  /*5650*/  ISETP.GT.U32.AND P0, PT, R2, 0x7f800000, PT ;  /* 0x7f8000000200780c */ /* 0x000fc80003f04070 */
[----:B------:R-:W-:-:S04]  /*5660*/  SEL R0, R0, 0x7c, P0 ;  /* 0x0000007c00007807 */ /* 0x000fc80000000000 */
.L_x_5538:
[----:B------:R-:W-:Y:S05]  /*5670*/  BSYNC B0 ;  /* 0x0000000000007941 */ /* 0x000fea0003800000 */
.L_x_5536:
[----:B------:R-:W-:-:S04]  /*5680*/  LOP3.LUT R2, R5, 0x80000000, RZ, 0xc0, !PT ;  /* 0x8000000005027812 */ /* 0x000fc800078ec0ff */
[----:B------:R-:W-:-:S04]  /*5690*/  SHF.R.U32.HI R3, RZ, 0x18, R2 ;  /* 0x00000018ff037819 */ /* 0x000fc80000011602 */
[----:B------:R-:W-:-:S05]  /*56a0*/  LOP3.LUT R3, R0, R3, RZ, 0xfc, !PT ;  /* 0x0000000300037212 */ /* 0x000fca00078efcff */
[----:B------:R0:W-:Y:S01]  /*56b0*/  STG.E.U8 [R16.64], R3 ;  /* 0x0000000310007986 */ /* 0x0001e2000c101124 */
[----:B------:R-:W-:Y:S05]  /*56c0*/  BRA `(.L_x_5522) ;  /* 0x0000071000007947 */ /* 0x000fea0003800000 */
.L_x_5532:
[----:B------:R-:W-:-:S05]  /*56d0*/  HADD2.F32 R0, -RZ, R5.H0_H0 ;  /* 0x20000005ff007230 */ /* 0x000fca0000004100 */
[----:B------:R-:W-:-:S05]  /*56e0*/  F2FP.BF16.PACK_AB R0, RZ, R0 ;  /* 0x00000000ff00723e */ /* 0x000fca00000010ff */
[----:B------:R0:W-:Y:S01]  /*56f0*/  STG.E.U16 [R16.64], R0 ;  /* 0x0000000010007986 */ /* 0x0001e2000c101524 */
[----:B------:R-:W-:Y:S05]  /*5700*/  BRA `(.L_x_5522) ;  /* 0x000006d000007947 */ /* 0x000fea0003800000 */
.L_x_5529:
        /* <DEDUP_REMOVED lines=12> */
.L_x_5541:
        /* <DEDUP_REMOVED lines=17> */
.L_x_5544:
[----:B------:R-:W-:-:S04]  /*58e0*/  LOP3.LUT R2, R5, 0x80000000, RZ, 0xc0, !PT ;  /* 0x8000000005027812 */ /* 0x000fc800078ec0ff */
[----:B------:R-:W-:-:S04]  /*58f0*/  SHF.R.U32.HI R3, RZ, 0x18, R2 ;  /* 0x00000018ff037819 */ /* 0x000fc80000011602 */
[----:B------:R-:W-:-:S04]  /*5900*/  LOP3.LUT R0, R0, R3, RZ, 0xfc, !PT ;  /* 0x0000000300007212 */ /* 0x000fc800078efcff */
[----:B------:R-:W-:Y:S02]  /*5910*/  PRMT R8, R0, 0x7610, R8 ;  /* 0x0000761000087816 */ /* 0x000fe40000000008 */
.L_x_5543:
[----:B------:R-:W-:Y:S05]  /*5920*/  BSYNC B0 ;  /* 0x0000000000007941 */ /* 0x000fea0003800000 */
.L_x_5542:
[----:B------:R0:W-:Y:S01]  /*5930*/  STG.E.U8 [R16.64], R8 ;  /* 0x0000000810007986 */ /* 0x0001e2000c101124 */
[----:B------:R-:W-:Y:S05]  /*5940*/  BRA `(.L_x_5522) ;  /* 0x0000049000007947 */ /* 0x000fea0003800000 */
.L_x_5540:
        /* <DEDUP_REMOVED lines=17> */
.L_x_5547:
[----:B------:R-:W-:-:S04]  /*5a60*/  LOP3.LUT R2, R5, 0x80000000, RZ, 0xc0, !PT ;  /* 0x8000000005027812 */ /* 0x000fc800078ec0ff */
[----:B------:R-:W-:-:S04]  /*5a70*/  SHF.R.U32.HI R3, RZ, 0x18, R2 ;  /* 0x00000018ff037819 */ /* 0x000fc80000011602 */
[----:B------:R-:W-:-:S04]  /*5a80*/  LOP3.LUT R0, R0, R3, RZ, 0xfc, !PT ;  /* 0x0000000300007212 */ /* 0x000fc800078efcff */
[----:B------:R-:W-:Y:S02]  /*5a90*/  PRMT R8, R0, 0x7610, R8 ;  /* 0x0000761000087816 */ /* 0x000fe40000000008 */
.L_x_5546:
[----:B------:R-:W-:Y:S05]  /*5aa0*/  BSYNC B0 ;  /* 0x0000000000007941 */ /* 0x000fea0003800000 */
.L_x_5545:
[----:B------:R0:W-:Y:S01]  /*5ab0*/  STG.E.U8 [R16.64], R8 ;  /* 0x0000000810007986 */ /* 0x0001e2000c101124 */
[----:B------:R-:W-:Y:S05]  /*5ac0*/  BRA `(.L_x_5522) ;  /* 0x0000031000007947 */ /* 0x000fea0003800000 */
.L_x_5539:
        /* <DEDUP_REMOVED lines=22> */
.L_x_5521:
        /* <DEDUP_REMOVED lines=20> */
.L_x_5549:
[----:B------:R-:W-:-:S06]  /*5d70*/  HADD2.F32 R2, -RZ, R5.H0_H0 ;  /* 0x20000005ff027230 */ /* 0x000fcc0000004100 */
[----:B------:R-:W0:Y:S02]  /*5d80*/  F2I.U64.TRUNC R2, R2 ;  /* 0x0000000200027311 */ /* 0x000e24000020d800 */
[----:B0-----:R0:W-:Y:S01]  /*5d90*/  STG.E.64 [R16.64], R2 ;  /* 0x0000000210007986 */ /* 0x0011e2000c101b24 */
[----:B------:R-:W-:Y:S05]  /*5da0*/  BRA `(.L_x_5522) ;  /* 0x0000003000007947 */ /* 0x000fea0003800000 */
.L_x_5548:
[----:B------:R-:W-:-:S06]  /*5db0*/  HADD2.F32 R5, -RZ, R5.H0_H0 ;  /* 0x20000005ff057230 */ /* 0x000fcc0000004100 */
[----:B------:R-:W0:Y:S02]  /*5dc0*/  F2I.FTZ.U32.TRUNC.NTZ R5, R5 ;  /* 0x0000000500057305 */ /* 0x000e24000021f000 */
[----:B0-----:R0:W-:Y:S02]  /*5dd0*/  STG.E [R16.64], R5 ;  /* 0x0000000510007986 */ /* 0x0011e4000c101924 */
.L_x_5522:
        /* <DEDUP_REMOVED lines=231> */
.L_x_5550:
        /* <DEDUP_REMOVED lines=21> */
.L_x_5554:
[----:B------:R-:W2:Y:S02]  /*6da0*/  LDG.E.U8 R2, [R2.64] ;  /* 0x0000002402027981 */ /* 0x000ea4000c1e1100 */
[----:B--2---:R-:W0:Y:S02]  /*6db0*/  I2F.U16 R0, R2 ;  /* 0x0000000200007306 */ /* 0x004e240000101000 */
[----:B0-----:R-:W-:-:S04]  /*6dc0*/  F2FP.PACK_AB R0, RZ, R0 ;  /* 0x00000000ff00723e */ /* 0x001fc800000000ff */
[----:B------:R-:W-:Y:S01]  /*6dd0*/  PRMT R5, R0, 0x7610, R5 ;  /* 0x0000761000057816 */ /* 0x000fe20000000005 */
[----:B------:R-:W-:Y:S05]  /*6de0*/  BRA `(.L_x_5556) ;  /* 0x00000ec000007947 */ /* 0x000fea0003800000 */
.L_x_5553:
        /* <DEDUP_REMOVED lines=11> */
.L_x_5558:
[----:B------:R-:W2:Y:S02]  /*6ea0*/  LDG.E R2, [R2.64] ;  /* 0x0000002402027981 */ /* 0x000ea4000c1e1900 */
[----:B--2---:R-:W0:Y:S02]  /*6eb0*/  I2F R0, R2 ;  /* 0x0000000200007306 */ /* 0x004e240000201400 */
[----:B0-----:R-:W-:-:S04]  /*6ec0*/  F2FP.PACK_AB R0, RZ, R0 ;  /* 0x00000000ff00723e */ /* 0x001fc800000000ff */
[----:B------:R-:W-:Y:S01]  /*6ed0*/  PRMT R5, R0, 0x7610, R5 ;  /* 0x0000761000057816 */ /* 0x000fe20000000005 */
[----:B------:R-:W-:Y:S05]  /*6ee0*/  BRA `(.L_x_5556) ;  /* 0x00000dc000007947 */ /* 0x000fea0003800000 */
.L_x_5557:
[----:B------:R-:W2:Y:S02]  /*6ef0*/  LDG.E.U16 R2, [R2.64] ;  /* 0x0000002402027981 */ /* 0x000ea4000c1e1500 */
[----:B--2---:R-:W0:Y:S02]  /*6f00*/  I2F.S16 R0, R2 ;  /* 0x0000000200007306 */ /* 0x004e240000101400 */
[----:B0-----:R-:W-:-:S04]  /*6f10*/  F2FP.PACK_AB R0, RZ, R0 ;  /* 0x00000000ff00723e */ /* 0x001fc800000000ff */
[----:B------:R-:W-:Y:S01]  /*6f20*/  PRMT R5, R0, 0x7610, R5 ;  /* 0x0000761000057816 */ /* 0x000fe20000000005 */
[----:B------:R-:W-:Y:S05]  /*6f30*/  BRA `(.L_x_5556) ;  /* 0x00000d7000007947 */ /* 0x000fea0003800000 */
.L_x_5552:
        /* <DEDUP_REMOVED lines=9> */
.L_x_5560:
[----:B------:R0:W5:Y:S01]  /*6fd0*/  LDG.E.U16 R5, [R2.64] ;  /* 0x0000002402057981 */ /* 0x000162000c1e1500 */
[----:B------:R-:W-:Y:S05]  /*6fe0*/  BRA `(.L_x_5556) ;  /* 0x00000cc000007947 */ /* 0x000fea0003800000 */
.L_x_5559:
        /* <DEDUP_REMOVED lines=9> */
.L_x_5562:
[----:B------:R0:W5:Y:S01]  /*7080*/  LDG.E.U16 R5, [R2.64] ;  /* 0x0000002402057981 */ /* 0x000162000c1e1500 */
[----:B------:R-:W-:Y:S05]  /*7090*/  BRA `(.L_x_5556) ;  /* 0x00000c1000007947 */ /* 0x000fea0003800000 */
.L_x_5561:
[----:B------:R-:W2:Y:S02]  /*70a0*/  LDG.E.64 R2, [R2.64] ;  /* 0x0000002402027981 */ /* 0x000ea4000c1e1b00 */
[----:B--2---:R-:W0:Y:S01]  /*70b0*/  F2F.F32.F64 R0, R2 ;  /* 0x0000000200007310 */ /* 0x004e220000301000 */
[----:B------:R-:W0:-:S14]  /*70c0*/  DSETP.GEU.AND P0, PT, |R2|, c[0x2][0x0], PT ;  /* 0x008000000200762a */ /* 0x000e1c0003f0e200 */
[----:B0-----:R-:W-:-:S05]  /*70d0*/  @!P0 FMUL R0, R0, 1.175494350822287508e-38 ;  /* 0x0080000000008820 */ /* 0x001fca0000400000 */
[----:B------:R-:W-:-:S04]  /*70e0*/  F2FP.PACK_AB R0, RZ, R0 ;  /* 0x00000000ff00723e */ /* 0x000fc800000000ff */
[----:B------:R-:W-:Y:S01]  /*70f0*/  PRMT R5, R0, 0x7610, R5 ;  /* 0x0000761000057816 */ /* 0x000fe20000000005 */
[----:B------:R-:W-:Y:S05]  /*7100*/  BRA `(.L_x_5556) ;  /* 0x00000ba000007947 */ /* 0x000fea0003800000 */
.L_x_5551:
        /* <DEDUP_REMOVED lines=14> */
.L_x_5565:
[----:B------:R-:W2:Y:S02]  /*71f0*/  LDG.E.64 R2, [R2.64] ;  /* 0x0000002402027981 */ /* 0x000ea4000c1e1b00 */
[----:B--2---:R-:W0:Y:S01]  /*7200*/  F2F.F32.F64 R0, R2 ;  /* 0x0000000200007310 */ /* 0x004e220000301000 */
[----:B------:R-:W0:-:S14]  /*7210*/  DSETP.GEU.AND P0, PT, |R2|, c[0x2][0x0], PT ;  /* 0x008000000200762a */ /* 0x000e1c0003f0e200 */
[----:B0-----:R-:W-:-:S05]  /*7220*/  @!P0 FMUL R0, R0, 1.175494350822287508e-38 ;  /* 0x0080000000008820 */ /* 0x001fca0000400000 */
[----:B------:R-:W-:-:S04]  /*7230*/  F2FP.PACK_AB R0, RZ, R0 ;  /* 0x00000000ff00723e */ /* 0x000fc800000000ff */
[----:B------:R-:W-:Y:S01]  /*7240*/  PRMT R5, R0, 0x7610, R5 ;  /* 0x0000761000057816 */ /* 0x000fe20000000005 */
[----:B------:R-:W-:Y:S05]  /*7250*/  BRA `(.L_x_5556) ;  /* 0x00000a5000007947 */ /* 0x000fea0003800000 */
.L_x_5564:
        /* <DEDUP_REMOVED lines=27> */
.L_x_5567:
        /* <DEDUP_REMOVED lines=15> */
.L_x_5566:
[----:B------:R-:W2:Y:S02]  /*7500*/  LDG.E.U16 R0, [R2.64] ;  /* 0x0000002402007981 */ /* 0x000ea4000c1e1500 */
[----:B--2---:R-:W-:-:S04]  /*7510*/  PRMT R0, RZ, 0x5410, R0 ;  /* 0x00005410ff007816 */ /* 0x004fc80000000000 */
[----:B------:R-:W-:-:S04]  /*7520*/  F2FP.PACK_AB R0, RZ, R0 ;  /* 0x00000000ff00723e */ /* 0x000fc800000000ff */
[----:B------:R-:W-:Y:S01]  /*7530*/  PRMT R5, R0, 0x7610, R5 ;  /* 0x0000761000057816 */ /* 0x000fe20000000005 */
[----:B------:R-:W-:Y:S05]  /*7540*/  BRA `(.L_x_5556) ;  /* 0x0000076000007947 */ /* 0x000fea0003800000 */
.L_x_5563:
        /* <DEDUP_REMOVED lines=12> */
.L_x_5570:
        /* <DEDUP_REMOVED lines=21> */
.L_x_5574:
[----:B------:R-:W-:Y:S05]  /*7760*/  BSYNC B1 ;  /* 0x0000000000017941 */ /* 0x000fea0003800000 */
.L_x_5573:
[----:B------:R-:W-:Y:S01]  /*7770*/  LEA R3, R0, 0x3b800000, 0x17 ;  /* 0x3b80000000037811 */ /* 0x000fe200078eb8ff */
[----:B------:R-:W-:-:S05]  /*7780*/  IMAD.SHL.U32 R0, R2, 0x100000, RZ ;  /* 0x0010000002007824 */ /* 0x000fca00078e00ff */
[----:B------:R-:W-:Y:S02]  /*7790*/  LOP3.LUT R0, R3, R0, R4, 0xfe, !PT ;  /* 0x0000000003007212 */ /* 0x000fe400078efe04 */
.L_x_5572:
[----:B------:R-:W-:Y:S05]  /*77a0*/  BSYNC B0 ;  /* 0x0000000000007941 */ /* 0x000fea0003800000 */
.L_x_5571:
[----:B------:R-:W-:-:S04]  /*77b0*/  F2FP.PACK_AB R0, RZ, R0 ;  /* 0x00000000ff00723e */ /* 0x000fc800000000ff */
[----:B------:R-:W-:Y:S01]  /*77c0*/  PRMT R5, R0, 0x7610, R5 ;  /* 0x0000761000057816 */ /* 0x000fe20000000005 */
[----:B------:R-:W-:Y:S05]  /*77d0*/  BRA `(.L_x_5556) ;  /* 0x000004d000007947 */ /* 0x000fea0003800000 */
.L_x_5569:
        /* <DEDUP_REMOVED lines=21> */
.L_x_5578:
[----:B------:R-:W-:Y:S05]  /*7930*/  BSYNC B1 ;  /* 0x0000000000017941 */ /* 0x000fea0003800000 */
.L_x_5577:
[----:B------:R-:W-:Y:S01]  /*7940*/  LEA R3, R0, 0x37800000, 0x17 ;  /* 0x3780000000037811 */ /* 0x000fe200078eb8ff */
[----:B------:R-:W-:-:S05]  /*7950*/  IMAD.SHL.U32 R0, R2, 0x200000, RZ ;  /* 0x0020000002007824 */ /* 0x000fca00078e00ff */
[----:B------:R-:W-:Y:S02]  /*7960*/  LOP3.LUT R0, R3, R0, R4, 0xfe, !PT ;  /* 0x0000000003007212 */ /* 0x000fe400078efe04 */
.L_x_5576:
[----:B------:R-:W-:Y:S05]  /*7970*/  BSYNC B0 ;  /* 0x0000000000007941 */ /* 0x000fea0003800000 */
.L_x_5575:
[----:B------:R-:W-:-:S04]  /*7980*/  F2FP.PACK_AB R0, RZ, R0 ;  /* 0x00000000ff00723e */ /* 0x000fc800000000ff */
[----:B------:R-:W-:Y:S01]  /*7990*/  PRMT R5, R0, 0x7610, R5 ;  /* 0x0000761000057816 */ /* 0x000fe20000000005 */
[----:B------:R-:W-:Y:S05]  /*79a0*/  BRA `(.L_x_5556) ;  /* 0x0000030000007947 */ /* 0x000fea0003800000 */
.L_x_5568:
        /* <DEDUP_REMOVED lines=14> */
.L_x_5582:
[----:B------:R-:W-:Y:S05]  /*7a90*/  BSYNC B0 ;  /* 0x0000000000007941 */ /* 0x000fea0003800000 */
.L_x_5581:
[----:B------:R-:W-:-:S04]  /*7aa0*/  F2FP.PACK_AB R0, RZ, R0 ;  /* 0x00000000ff00723e */ /* 0x000fc800000000ff */
[----:B------:R-:W-:Y:S01]  /*7ab0*/  PRMT R5, R0, 0x7610, R5 ;  /* 0x0000761000057816 */ /* 0x000fe20000000005 */
[----:B------:R-:W-:Y:S05]  /*7ac0*/  BRA `(.L_x_5556) ;  /* 0x000001e000007947 */ /* 0x000fea0003800000 */
.L_x_5555:
        /* <DEDUP_REMOVED lines=21> */
.L_x_5580:
[----:B------:R-:W2:Y:S02]  /*7c20*/  LDG.E.64 R2, [R2.64] ;  /* 0x0000002402027981 */ /* 0x000ea4000c1e1b00 */
[----:B--2---:R-:W0:Y:S02]  /*7c30*/  I2F.U64 R0, R2 ;  /* 0x0000000200007312 */ /* 0x004e240000301000 */
[----:B0-----:R-:W-:-:S04]  /*7c40*/  F2FP.PACK_AB R0, RZ, R0 ;  /* 0x00000000ff00723e */ /* 0x001fc800000000ff */
[----:B------:R-:W-:Y:S01]  /*7c50*/  PRMT R5, R0, 0x7610, R5 ;  /* 0x0000761000057816 */ /* 0x000fe20000000005 */
[----:B------:R-:W-:Y:S05]  /*7c60*/  BRA `(.L_x_5556) ;  /* 0x0000004000007947 */ /* 0x000fea0003800000 */
.L_x_5579:
[----:B------:R-:W2:Y:S02]  /*7c70*/  LDG.E R2, [R2.64] ;  /* 0x0000002402027981 */ /* 0x000ea4000c1e1900 */
[----:B--2---:R-:W0:Y:S02]  /*7c80*/  I2F.U32 R0, R2 ;  /* 0x0000000200007306 */ /* 0x004e240000201000 */
[----:B0-----:R-:W-:-:S04]  /*7c90*/  F2FP.PACK_AB R0, RZ, R0 ;  /* 0x00000000ff00723e */ /* 0x001fc800000000ff */
[----:B------:R-:W-:Y:S02]  /*7ca0*/  PRMT R5, R0, 0x7610, R5 ;  /* 0x0000761000057816 */ /* 0x000fe40000000005 */
.L_x_5556:
        /* <DEDUP_REMOVED lines=22> */
.L_x_5586:
[----:B------:R-:W-:-:S06]  /*7e10*/  HADD2.F32 R3, -RZ, R5.H0_H0 ;  /* 0x20000005ff037230 */ /* 0x000fcc0000004100 */
[----:B------:R-:W0:Y:S02]  /*7e20*/  F2I.S64.TRUNC R2, R3 ;  /* 0x0000000300027311 */ /* 0x000e24000020d900 */
[----:B0-----:R0:W-:Y:S01]  /*7e30*/  STG.E.U8 [R16.64], R2 ;  /* 0x0000000210007986 */ /* 0x0011e2000c101124 */
[----:B------:R-:W-:Y:S05]  /*7e40*/  BRA `(.L_x_5588) ;  /* 0x00000e4000007947 */ /* 0x000fea0003800000 */
.L_x_5585:
        /* <DEDUP_REMOVED lines=10> */
.L_x_5590:
[----:B------:R-:W-:-:S06]  /*7ef0*/  HADD2.F32 R5, -RZ, R5.H0_H0 ;  /* 0x20000005ff057230 */ /* 0x000fcc0000004100 */
[----:B------:R-:W0:Y:S02]  /*7f00*/  F2I.FTZ.TRUNC.NTZ R5, R5 ;  /* 0x0000000500057305 */ /* 0x000e24000021f100 */
[----:B0-----:R0:W-:Y:S01]  /*7f10*/  STG.E [R16.64], R5 ;  /* 0x0000000510007986 */ /* 0x0011e2000c101924 */
[----:B------:R-:W-:Y:S05]  /*7f20*/  BRA `(.L_x_5588) ;  /* 0x00000d6000007947 */ /* 0x000fea0003800000 */
.L_x_5589:
[----:B------:R-:W-:-:S06]  /*7f30*/  HADD2.F32 R5, -RZ, R5.H0_H0 ;  /* 0x20000005ff057230 */ /* 0x000fcc0000004100 */
[----:B------:R-:W0:Y:S02]  /*7f40*/  F2I.FTZ.TRUNC.NTZ R5, R5 ;  /* 0x0000000500057305 */ /* 0x000e24000021f100 */
[----:B0-----:R0:W-:Y:S01]  /*7f50*/  STG.E.U16 [R16.64], R5 ;  /* 0x0000000510007986 */ /* 0x0011e2000c101524 */
[----:B------:R-:W-:Y:S05]  /*7f60*/  BRA `(.L_x_5588) ;  /* 0x00000d2000007947 */ /* 0x000fea0003800000 */
.L_x_5584:
        /* <DEDUP_REMOVED lines=9> */
.L_x_5592:
[----:B------:R0:W-:Y:S01]  /*8000*/  STG.E.U16 [R16.64], R5 ;  /* 0x0000000510007986 */ /* 0x0001e2000c101524 */
[----:B------:R-:W-:Y:S05]  /*8010*/  BRA `(.L_x_5588) ;  /* 0x00000c7000007947 */ /* 0x000fea0003800000 */
.L_x_5591:
        /* <DEDUP_REMOVED lines=10> */
.L_x_5594:
[----:B------:R-:W-:-:S05]  /*80c0*/  HADD2.F32 R0, -RZ, R5.H0_H0 ;  /* 0x20000005ff007230 */ /* 0x000fca0000004100 */
[----:B------:R-:W-:-:S04]  /*80d0*/  F2FP.PACK_AB R0, RZ, R0 ;  /* 0x00000000ff00723e */ /* 0x000fc800000000ff */
[----:B------:R-:W-:-:S05]  /*80e0*/  PRMT R0, R0, 0x5410, RZ ;  /* 0x0000541000007816 */ /* 0x000fca00000000ff */
[----:B------:R0:W-:Y:S01]  /*80f0*/  STG.E [R16.64], R0 ;  /* 0x0000000010007986 */ /* 0x0001e2000c101924 */
[----:B------:R-:W-:Y:S05]  /*8100*/  BRA `(.L_x_5588) ;  /* 0x00000b8000007947 */ /* 0x000fea0003800000 */
.L_x_5593:
[----:B------:R-:W-:-:S05]  /*8110*/  HADD2.F32 R2, -RZ, R5.H0_H0 ;  /* 0x20000005ff027230 */ /* 0x000fca0000004100 */
[----:B------:R-:W-:-:S06]  /*8120*/  FMUL.FTZ R2, R2, 1 ;  /* 0x3f80000002027820 */ /* 0x000fcc0000410000 */
[----:B------:R-:W0:Y:S02]  /*8130*/  F2F.F64.F32 R2, R2 ;  /* 0x0000000200027310 */ /* 0x000e240000201800 */
[----:B0-----:R0:W-:Y:S01]  /*8140*/  STG.E.64 [R16.64], R2 ;  /* 0x0000000210007986 */ /* 0x0011e2000c101b24 */
[----:B------:R-:W-:Y:S05]  /*8150*/  BRA `(.L_x_5588) ;  /* 0x00000b3000007947 */ /* 0x000fea0003800000 */
.L_x_5583:
        /* <DEDUP_REMOVED lines=13> */
.L_x_5597:
[----:B------:R-:W-:Y:S01]  /*8230*/  HADD2.F32 R5, -RZ, R5.H0_H0 ;  /* 0x20000005ff057230 */ /* 0x000fe20000004100 */
[----:B------:R-:W-:-:S04]  /*8240*/  CS2R R6, SRZ ;  /* 0x0000000000067805 */ /* 0x000fc8000001ff00 */
[----:B------:R-:W-:-:S06]  /*8250*/  FMUL.FTZ R5, R5, 1 ;  /* 0x3f80000005057820 */ /* 0x000fcc0000410000 */
[----:B------:R-:W0:Y:S02]  /*8260*/  F2F.F64.F32 R4, R5 ;  /* 0x0000000500047310 */ /* 0x000e240000201800 */
[----:B0-----:R0:W-:Y:S01]  /*8270*/  STG.E.128 [R16.64], R4 ;  /* 0x0000000410007986 */ /* 0x0011e2000c101d24 */
[----:B------:R-:W-:Y:S05]  /*8280*/  BRA `(.L_x_5588) ;  /* 0x00000a0000007947 */ /* 0x000fea0003800000 */
.L_x_5596:
        /* <DEDUP_REMOVED lines=21> */
.L_x_5601:
[----:B------:R-:W-:Y:S05]  /*83e0*/  BSYNC B0 ;  /* 0x0000000000007941 */ /* 0x000fea0003800000 */
.L_x_5600:
[----:B------:R-:W-:-:S05]  /*83f0*/  LOP3.LUT R3, R0, R3, RZ, 0xfc, !PT ;  /* 0x0000000300037212 */ /* 0x000fca00078efcff */
[----:B------:R0:W-:Y:S01]  /*8400*/  STG.E.U8 [R16.64], R3 ;  /* 0x0000000310007986 */ /* 0x0001e2000c101124 */
[----:B------:R-:W-:Y:S05]  /*8410*/  BRA `(.L_x_5588) ;  /* 0x0000087000007947 */ /* 0x000fea0003800000 */
.L_x_5599:
        /* <DEDUP_REMOVED lines=13> */
.L_x_5603:
[----:B------:R-:W-:Y:S01]  /*84f0*/  IMAD.MOV.U32 R0, RZ, RZ, 0x7f ;  /* 0x0000007fff007424 */ /* 0x000fe200078e00ff */
[----:B------:R-:W-:-:S04]  /*8500*/  ISETP.GT.U32.AND P0, PT, R2, 0x7f800000, PT ;  /* 0x7f8000000200780c */ /* 0x000fc80003f04070 */
[----:B------:R-:W-:-:S04]  /*8510*/  SEL R0, R0, 0x7c, P0 ;  /* 0x0000007c00007807 */ /* 0x000fc80000000000 */
.L_x_5604:
[----:B------:R-:W-:Y:S05]  /*8520*/  BSYNC B0 ;  /* 0x0000000000007941 */ /* 0x000fea0003800000 */
.L_x_5602:
[----:B------:R-:W-:-:S04]  /*8530*/  LOP3.LUT R2, R5, 0x80000000, RZ, 0xc0, !PT ;  /* 0x8000000005027812 */ /* 0x000fc800078ec0ff */
[----:B------:R-:W-:-:S04]  /*8540*/  SHF.R.U32.HI R3, RZ, 0x18, R2 ;  /* 0x00000018ff037819 */ /* 0x000fc80000011602 */
[----:B------:R-:W-:-:S05]  /*8550*/  LOP3.LUT R3, R0, R3, RZ, 0xfc, !PT ;  /* 0x0000000300037212 */ /* 0x000fca00078efcff */
[----:B------:R0:W-:Y:S01]  /*8560*/  STG.E.U8 [R16.64], R3 ;  /* 0x0000000310007986 */ /* 0x0001e2000c101124 */
[----:B------:R-:W-:Y:S05]  /*8570*/  BRA `(.L_x_5588) ;  /* 0x0000071000007947 */ /* 0x000fea0003800000 */
.L_x_5598:
[----:B------:R-:W-:-:S05]  /*8580*/  HADD2.F32 R0, -RZ, R5.H0_H0 ;  /* 0x20000005ff007230 */ /* 0x000fca0000004100 */
[----:B------:R-:W-:-:S05]  /*8590*/  F2FP.BF16.PACK_AB R0, RZ, R0 ;  /* 0x00000000ff00723e */ /* 0x000fca00000010ff */
[----:B------:R0:W-:Y:S01]  /*85a0*/  STG.E.U16 [R16.64], R0 ;  /* 0x0000000010007986 */ /* 0x0001e2000c101524 */
[----:B------:R-:W-:Y:S05]  /*85b0*/  BRA `(.L_x_5588) ;  /* 0x000006d000007947 */ /* 0x000fea0003800000 */
.L_x_5595:
        /* <DEDUP_REMOVED lines=12> */
.L_x_5607:
        /* <DEDUP_REMOVED lines=17> */
.L_x_5610:
[----:B------:R-:W-:-:S04]  /*8790*/  LOP3.LUT R2, R5, 0x80000000, RZ, 0xc0, !PT ;  /* 0x8000000005027812 */ /* 0x000fc800078ec0ff */
[----:B------:R-:W-:-:S04]  /*87a0*/  SHF.R.U32.HI R3, RZ, 0x18, R2 ;  /* 0x00000018ff037819 */ /* 0x000fc80000011602 */
[----:B------:R-:W-:-:S04]  /*87b0*/  LOP3.LUT R0, R0, R3, RZ, 0xfc, !PT ;  /* 0x0000000300007212 */ /* 0x000fc800078efcff */
[----:B------:R-:W-:Y:S02]  /*87c0*/  PRMT R8, R0, 0x7610, R8 ;  /* 0x0000761000087816 */ /* 0x000fe40000000008 */
.L_x_5609:
[----:B------:R-:W-:Y:S05]  /*87d0*/  BSYNC B0 ;  /* 0x0000000000007941 */ /* 0x000fea0003800000 */
.L_x_5608:
[----:B------:R0:W-:Y:S01]  /*87e0*/  STG.E.U8 [R16.64], R8 ;  /* 0x0000000810007986 */ /* 0x0001e2000c101124 */
[----:B------:R-:W-:Y:S05]  /*87f0*/  BRA `(.L_x_5588) ;  /* 0x0000049000007947 */ /* 0x000fea0003800000 */
.L_x_5606:
        /* <DEDUP_REMOVED lines=17> */
.L_x_5613:
[----:B------:R-:W-:-:S04]  /*8910*/  LOP3.LUT R2, R5, 0x80000000, RZ, 0xc0, !PT ;  /* 0x8000000005027812 */ /* 0x000fc800078ec0ff */
[----:B------:R-:W-:-:S04]  /*8920*/  SHF.R.U32.HI R3, RZ, 0x18, R2 ;  /* 0x00000018ff037819 */ /* 0x000fc80000011602 */
[----:B------:R-:W-:-:S04]  /*8930*/  LOP3.LUT R0, R0, R3, RZ, 0xfc, !PT ;  /* 0x0000000300007212 */ /* 0x000fc800078efcff */
[----:B------:R-:W-:Y:S02]  /*8940*/  PRMT R8, R0, 0x7610, R8 ;  /* 0x0000761000087816 */ /* 0x000fe40000000008 */
.L_x_5612:
[----:B------:R-:W-:Y:S05]  /*8950*/  BSYNC B0 ;  /* 0x0000000000007941 */ /* 0x000fea0003800000 */
.L_x_5611:
[----:B------:R0:W-:Y:S01]  /*8960*/  STG.E.U8 [R16.64], R8 ;  /* 0x0000000810007986 */ /* 0x0001e2000c101124 */
[----:B------:R-:W-:Y:S05]  /*8970*/  BRA `(.L_x_5588) ;  /* 0x0000031000007947 */ /* 0x000fea0003800000 */
.L_x_5605:
        /* <DEDUP_REMOVED lines=22> */
.L_x_5587:
        /* <DEDUP_REMOVED lines=20> */
.L_x_5615:
[----:B------:R-:W-:-:S06]  /*8c20*/  HADD2.F32 R2, -RZ, R5.H0_H0 ;  /* 0x20000005ff027230 */ /* 0x000fcc0000004100 */
[----:B------:R-:W0:Y:S02]  /*8c30*/  F2I.U64.TRUNC R2, R2 ;  /* 0x0000000200027311 */ /* 0x000e24000020d800 */
[----:B0-----:R0:W-:Y:S01]  /*8c40*/  STG.E.64 [R16.64], R2 ;  /* 0x0000000210007986 */ /* 0x0011e2000c101b24 */
[----:B------:R-:W-:Y:S05]  /*8c50*/  BRA `(.L_x_5588) ;  /* 0x0000003000007947 */ /* 0x000fea0003800000 */
.L_x_5614:
[----:B------:R-:W-:-:S06]  /*8c60*/  HADD2.F32 R5, -RZ, R5.H0_H0 ;  /* 0x20000005ff057230 */ /* 0x000fcc0000004100 */
[----:B------:R-:W0:Y:S02]  /*8c70*/  F2I.FTZ.U32.TRUNC.NTZ R5, R5 ;  /* 0x0000000500057305 */ /* 0x000e24000021f000 */
[----:B0-----:R0:W-:Y:S02]  /*8c80*/  STG.E [R16.64], R5 ;  /* 0x0000000510007986 */ /* 0x0011e4000c101924 */
.L_x_5588:
[----:B------:R-:W-:Y:S02]  /*8c90*/  IADD3 R19, R19, 0x80, RZ ;  /* 0x0000008013137810 */ /* 0x000fe40007ffe0ff */
.L_x_5483:
[----:B------:R-:W-:Y:S05]  /*8ca0*/  BSYNC B6 ;  /* 0x0000000000067941 */ /* 0x000fea0003800000 */
.L_x_5482:
        /* <DEDUP_REMOVED lines=230> */
.L_x_5616:
        /* <DEDUP_REMOVED lines=21> */
.L_x_5620:
[----:B------:R-:W2:Y:S02]  /*9c60*/  LDG.E.U8 R2, [R2.64] ;  /* 0x0000002402027981 */ /* 0x000ea4000c1e1100 */
[----:B--2---:R-:W0:Y:S02]  /*9c70*/  I2F.U16 R0, R2 ;  /* 0x0000000200007306 */ /* 0x004e240000101000 */
[----:B0-----:R-:W-:-:S04]  /*9c80*/  F2FP.PACK_AB R0, RZ, R0 ;  /* 0x00000000ff00723e */ /* 0x001fc800000000ff */
[----:B------:R-:W-:Y:S01]  /*9c90*/  PRMT R5, R0, 0x7610, R5 ;  /* 0x0000761000057816 */ /* 0x000fe20000000005 */
[----:B------:R-:W-:Y:S05]  /*9ca0*/  BRA `(.L_x_5622) ;  /* 0x00000ec000007947 */ /* 0x000fea0003800000 */
.L_x_5619:
        /* <DEDUP_REMOVED lines=11> */
.L_x_5624:
[----:B------:R-:W2:Y:S02]  /*9d60*/  LDG.E R2, [R2.64] ;  /* 0x0000002402027981 */ /* 0x000ea4000c1e1900 */
[----:B--2---:R-:W0:Y:S02]  /*9d70*/  I2F R0, R2 ;  /* 0x0000000200007306 */ /* 0x004e240000201400 */
[----:B0-----:R-:W-:-:S04]  /*9d80*/  F2FP.PACK_AB R0, RZ, R0 ;  /* 0x00000000ff00723e */ /* 0x001fc800000000ff */
[----:B------:R-:W-:Y:S01]  /*9d90*/  PRMT R5, R0, 0x7610, R5 ;  /* 0x0000761000057816 */ /* 0x000fe20000000005 */
[----:B------:R-:W-:Y:S05]  /*9da0*/  BRA `(.L_x_5622) ;  /* 0x00000dc000007947 */ /* 0x000fea0003800000 */
.L_x_5623:
[----:B------:R-:W2:Y:S02]  /*9db0*/  LDG.E.U16 R2, [R2.64] ;  /* 0x0000002402027981 */ /* 0x000ea4000c1e1500 */
[----:B--2---:R-:W0:Y:S02]  /*9dc0*/  I2F.S16 R0, R2 ;  /* 0x0000000200007306 */ /* 0x004e240000101400 */
[----:B0-----:R-:W-:-:S04]  /*9dd0*/  F2FP.PACK_AB R0, RZ, R0 ;  /* 0x00000000ff00723e */ /* 0x001fc800000000ff */
[----:B------:R-:W-:Y:S01]  /*9de0*/  PRMT R5, R0, 0x7610, R5 ;  /* 0x0000761000057816 */ /* 0x000fe20000000005 */
[----:B------:R-:W-:Y:S05]  /*9df0*/  BRA `(.L_x_5622) ;  /* 0x00000d7000007947 */ /* 0x000fea0003800000 */
.L_x_5618:
        /* <DEDUP_REMOVED lines=9> */
.L_x_5626:
[----:B------:R0:W5:Y:S01]  /*9e90*/  LDG.E.U16 R5, [R2.64] ;  /* 0x0000002402057981 */ /* 0x000162000c1e1500 */
[----:B------:R-:W-:Y:S05]  /*9ea0*/  BRA `(.L_x_5622) ;  /* 0x00000cc000007947 */ /* 0x000fea0003800000 */
.L_x_5625:
        /* <DEDUP_REMOVED lines=9> */
.L_x_5628:
[----:B------:R0:W5:Y:S01]  /*9f40*/  LDG.E.U16 R5, [R2.64] ;  /* 0x0000002402057981 */ /* 0x000162000c1e1500 */
[----:B------:R-:W-:Y:S05]  /*9f50*/  BRA `(.L_x_5622) ;  /* 0x00000c1000007947 */ /* 0x000fea0003800000 */
.L_x_5627:
[----:B------:R-:W2:Y:S02]  /*9f60*/  LDG.E.64 R2, [R2.64] ;  /* 0x0000002402027981 */ /* 0x000ea4000c1e1b00 */
[----:B--2---:R-:W0:Y:S01]  /*9f70*/  F2F.F32.F64 R0, R2 ;  /* 0x0000000200007310 */ /* 0x004e220000301000 */
[----:B------:R-:W0:-:S14]  /*9f80*/  DSETP.GEU.AND P0, PT, |R2|, c[0x2][0x0], PT ;  /* 0x008000000200762a */ /* 0x000e1c0003f0e200 */
[----:B0-----:R-:W-:-:S05]  /*9f90*/  @!P0 FMUL R0, R0, 1.175494350822287508e-38 ;  /* 0x0080000000008820 */ /* 0x001fca0000400000 */
[----:B------:R-:W-:-:S04]  /*9fa0*/  F2FP.PACK_AB R0, RZ, R0 ;  /* 0x00000000ff00723e */ /* 0x000fc800000000ff */
[----:B------:R-:W-:Y:S01]  /*9fb0*/  PRMT R5, R0, 0x7610, R5 ;  /* 0x0000761000057816 */ /* 0x000fe20000000005 */
[----:B------:R-:W-:Y:S05]  /*9fc0*/  BRA `(.L_x_5622) ;  /* 0x00000ba000007947 */ /* 0x000fea0003800000 */
.L_x_5617:
        /* <DEDUP_REMOVED lines=14> */
.L_x_5631:
[----:B------:R-:W2:Y:S02]  /*a0b0*/  LDG.E.64 R2, [R2.64] ;  /* 0x0000002402027981 */ /* 0x000ea4000c1e1b00 */
[----:B--2---:R-:W0:Y:S01]  /*a0c0*/  F2F.F32.F64 R0, R2 ;  /* 0x0000000200007310 */ /* 0x004e220000301000 */
[----:B------:R-:W0:-:S14]  /*a0d0*/  DSETP.GEU.AND P0, PT, |R2|, c[0x2][0x0], PT ;  /* 0x008000000200762a */ /* 0x000e1c0003f0e200 */
[----:B0-----:R-:W-:-:S05]  /*a0e0*/  @!P0 FMUL R0, R0, 1.175494350822287508e-38 ;  /* 0x0080000000008820 */ /* 0x001fca0000400000 */
[----:B------:R-:W-:-:S04]  /*a0f0*/  F2FP.PACK_AB R0, RZ, R0 ;  /* 0x00000000ff00723e */ /* 0x000fc800000000ff */
[----:B------:R-:W-:Y:S01]  /*a100*/  PRMT R5, R0, 0x7610, R5 ;  /* 0x0000761000057816 */ /* 0x000fe20000000005 */
[----:B------:R-:W-:Y:S05]  /*a110*/  BRA `(.L_x_5622) ;  /* 0x00000a5000007947 */ /* 0x000fea0003800000 */
.L_x_5630:
        /* <DEDUP_REMOVED lines=27> */
.L_x_5633:
        /* <DEDUP_REMOVED lines=15> */
.L_x_5632:
[----:B------:R-:W2:Y:S02]  /*a3c0*/  LDG.E.U16 R0, [R2.64] ;  /* 0x0000002402007981 */ /* 0x000ea4000c1e1500 */
[----:B--2---:R-:W-:-:S04]  /*a3d0*/  PRMT R0, RZ, 0x5410, R0 ;  /* 0x00005410ff007816 */ /* 0x004fc80000000000 */
[----:B------:R-:W-:-:S04]  /*a3e0*/  F2FP.PACK_AB R0, RZ, R0 ;  /* 0x00000000ff00723e */ /* 0x000fc800000000ff */
[----:B------:R-:W-:Y:S01]  /*a3f0*/  PRMT R5, R0, 0x7610, R5 ;  /* 0x0000761000057816 */ /* 0x000fe20000000005 */
[----:B------:R-:W-:Y:S05]  /*a400*/  BRA `(.L_x_5622) ;  /* 0x0000076000007947 */ /* 0x000fea0003800000 */
.L_x_5629:
        /* <DEDUP_REMOVED lines=12> */
.L_x_5636:
        /* <DEDUP_REMOVED lines=21> */
.L_x_5640:
[----:B------:R-:W-:Y:S05]  /*a620*/  BSYNC B1 ;  /* 0x0000000000017941 */ /* 0x000fea0003800000 */
.L_x_5639:
[----:B------:R-:W-:Y:S01]  /*a630*/  LEA R3, R0, 0x3b800000, 0x17 ;  /* 0x3b80000000037811 */ /* 0x000fe200078eb8ff */
[----:B------:R-:W-:-:S05]  /*a640*/  IMAD.SHL.U32 R0, R2, 0x100000, RZ ;  /* 0x0010000002007824 */ /* 0x000fca00078e00ff */
[----:B------:R-:W-:Y:S02]  /*a650*/  LOP3.LUT R0, R3, R0, R4, 0xfe, !PT ;  /* 0x0000000003007212 */ /* 0x000fe400078efe04 */
.L_x_5638:
[----:B------:R-:W-:Y:S05]  /*a660*/  BSYNC B0 ;  /* 0x0000000000007941 */ /* 0x000fea0003800000 */
.L_x_5637:
[----:B------:R-:W-:-:S04]  /*a670*/  F2FP.PACK_AB R0, RZ, R0 ;  /* 0x00000000ff00723e */ /* 0x000fc800000000ff */
[----:B------:R-:W-:Y:S01]  /*a680*/  PRMT R5, R0, 0x7610, R5 ;  /* 0x0000761000057816 */ /* 0x000fe20000000005 */
[----:B------:R-:W-:Y:S05]  /*a690*/  BRA `(.L_x_5622) ;  /* 0x000004d000007947 */ /* 0x000fea0003800000 */
.L_x_5635:
        /* <DEDUP_REMOVED lines=21> */
.L_x_5644:
[----:B------:R-:W-:Y:S05]  /*a7f0*/  BSYNC B1 ;  /* 0x0000000000017941 */ /* 0x000fea0003800000 */
.L_x_5643:
[----:B------:R-:W-:Y:S01]  /*a800*/  LEA R3, R0, 0x37800000, 0x17 ;  /* 0x3780000000037811 */ /* 0x000fe200078eb8ff */
[----:B------:R-:W-:-:S05]  /*a810*/  IMAD.SHL.U32 R0, R2, 0x200000, RZ ;  /* 0x0020000002007824 */ /* 0x000fca00078e00ff */
[----:B------:R-:W-:Y:S02]  /*a820*/  LOP3.LUT R0, R3, R0, R4, 0xfe, !PT ;  /* 0x0000000003007212 */ /* 0x000fe400078efe04 */
.L_x_5642:
[----:B------:R-:W-:Y:S05]  /*a830*/  BSYNC B0 ;  /* 0x0000000000007941 */ /* 0x000fea0003800000 */
.L_x_5641:
[----:B------:R-:W-:-:S04]  /*a840*/  F2FP.PACK_AB R0, RZ, R0 ;  /* 0x00000000ff00723e */ /* 0x000fc800000000ff */
[----:B------:R-:W-:Y:S01]  /*a850*/  PRMT R5, R0, 0x7610, R5 ;  /* 0x0000761000057816 */ /* 0x000fe20000000005 */
[----:B------:R-:W-:Y:S05]  /*a860*/  BRA `(.L_x_5622) ;  /* 0x0000030000007947 */ /* 0x000fea0003800000 */
.L_x_5634:
        /* <DEDUP_REMOVED lines=14> */
.L_x_5648:
[----:B------:R-:W-:Y:S05]  /*a950*/  BSYNC B0 ;  /* 0x0000000000007941 */ /* 0x000fea0003800000 */
.L_x_5647:
[----:B------:R-:W-:-:S04]  /*a960*/  F2FP.PACK_AB R0, RZ, R0 ;  /* 0x00000000ff00723e */ /* 0x000fc800000000ff */
[----:B------:R-:W-:Y:S01]  /*a970*/  PRMT R5, R0, 0x7610, R5 ;  /* 0x0000761000057816 */ /* 0x000fe20000000005 */
[----:B------:R-:W-:Y:S05]  /*a980*/  BRA `(.L_x_5622) ;  /* 0x000001e000007947 */ /* 0x000fea0003800000 */
.L_x_5621:
        /* <DEDUP_REMOVED lines=21> */
.L_x_5646:
[----:B------:R-:W2:Y:S02]  /*aae0*/  LDG.E.64 R2, [R2.64] ;  /* 0x0000002402027981 */ /* 0x000ea4000c1e1b00 */
[----:B--2---:R-:W0:Y:S02]  /*aaf0*/  I2F.U64 R0, R2 ;  /* 0x0000000200007312 */ /* 0x004e240000301000 */
[----:B0-----:R-:W-:-:S04]  /*ab00*/  F2FP.PACK_AB R0, RZ, R0 ;  /* 0x00000000ff00723e */ /* 0x001fc800000000ff */
[----:B------:R-:W-:Y:S01]  /*ab10*/  PRMT R5, R0, 0x7610, R5 ;  /* 0x0000761000057816 */ /* 0x000fe20000000005 */
[----:B------:R-:W-:Y:S05]  /*ab20*/  BRA `(.L_x_5622) ;  /* 0x0000004000007947 */ /* 0x000fea0003800000 */
.L_x_5645:
[----:B------:R-:W2:Y:S02]  /*ab30*/  LDG.E R2, [R2.64] ;  /* 0x0000002402027981 */ /* 0x000ea4000c1e1900 */
[----:B--2---:R-:W0:Y:S02]  /*ab40*/  I2F.U32 R0, R2 ;  /* 0x0000000200007306 */ /* 0x004e240000201000 */
[----:B0-----:R-:W-:-:S04]  /*ab50*/  F2FP.PACK_AB R0, RZ, R0 ;  /* 0x00000000ff00723e */ /* 0x001fc800000000ff */
[----:B------:R-:W-:Y:S02]  /*ab60*/  PRMT R5, R0, 0x7610, R5 ;  /* 0x0000761000057816 */ /* 0x000fe40000000005 */
.L_x_5622:
        /* <DEDUP_REMOVED lines=22> */
.L_x_5652:
[----:B------:R-:W-:-:S06]  /*acd0*/  HADD2.F32 R3, -RZ, R5.H0_H0 ;  /* 0x20000005ff037230 */ /* 0x000fcc0000004100 */
[----:B------:R-:W0:Y:S02]  /*ace0*/  F2I.S64.TRUNC R2, R3 ;  /* 0x0000000300027311 */ /* 0x000e24000020d900 */
[----:B0-----:R-:W-:Y:S01]  /*acf0*/  STG.E.U8 [R16.64], R2 ;  /* 0x0000000210007986 */ /* 0x001fe2000c101124 */
[----:B------:R-:W-:Y:S05]  /*ad00*/  EXIT ;  /* 0x000000000000794d */ /* 0x000fea0003800000 */
.L_x_5651:
        /* <DEDUP_REMOVED lines=10> */
.L_x_5655:
[----:B------:R-:W-:-:S06]  /*adb0*/  HADD2.F32 R5, -RZ, R5.H0_H0 ;  /* 0x20000005ff057230 */ /* 0x000fcc0000004100 */
[----:B------:R-:W0:Y:S02]  /*adc0*/  F2I.FTZ.TRUNC.NTZ R5, R5 ;  /* 0x0000000500057305 */ /* 0x000e24000021f100 */
[----:B0-----:R-:W-:Y:S01]  /*add0*/  STG.E [R16.64], R5 ;  /* 0x0000000510007986 */ /* 0x001fe2000c101924 */
[----:B------:R-:W-:Y:S05]  /*ade0*/  EXIT ;  /* 0x000000000000794d */ /* 0x000fea0003800000 */
.L_x_5654:
[----:B------:R-:W-:-:S06]  /*adf0*/  HADD2.F32 R5, -RZ, R5.H0_H0 ;  /* 0x20000005ff057230 */ /* 0x000fcc0000004100 */
[----:B------:R-:W0:Y:S02]  /*ae00*/  F2I.FTZ.TRUNC.NTZ R5, R5 ;  /* 0x0000000500057305 */ /* 0x000e24000021f100 */
[----:B0-----:R-:W-:Y:S01]  /*ae10*/  STG.E.U16 [R16.64], R5 ;  /* 0x0000000510007986 */ /* 0x001fe2000c101524 */
[----:B------:R-:W-:Y:S05]  /*ae20*/  EXIT ;  /* 0x000000000000794d */ /* 0x000fea0003800000 */
.L_x_5650:
        /* <DEDUP_REMOVED lines=9> */
.L_x_5657:
[----:B------:R-:W-:Y:S01]  /*aec0*/  STG.E.U16 [R16.64], R5 ;  /* 0x0000000510007986 */ /* 0x000fe2000c101524 */
[----:B------:R-:W-:Y:S05]  /*aed0*/  EXIT ;  /* 0x000000000000794d */ /* 0x000fea0003800000 */
.L_x_5656:
        /* <DEDUP_REMOVED lines=10> */
.L_x_5659:
[----:B------:R-:W-:-:S05]  /*af80*/  HADD2.F32 R0, -RZ, R5.H0_H0 ;  /* 0x20000005ff007230 */ /* 0x000fca0000004100 */
[----:B------:R-:W-:-:S04]  /*af90*/  F2FP.PACK_AB R0, RZ, R0 ;  /* 0x00000000ff00723e */ /* 0x000fc800000000ff */
[----:B------:R-:W-:-:S05]  /*afa0*/  PRMT R0, R0, 0x5410, RZ ;  /* 0x0000541000007816 */ /* 0x000fca00000000ff */
[----:B------:R-:W-:Y:S01]  /*afb0*/  STG.E [R16.64], R0 ;  /* 0x0000000010007986 */ /* 0x000fe2000c101924 */
[----:B------:R-:W-:Y:S05]  /*afc0*/  EXIT ;  /* 0x000000000000794d */ /* 0x000fea0003800000 */
.L_x_5658:
[----:B------:R-:W-:-:S05]  /*afd0*/  HADD2.F32 R2, -RZ, R5.H0_H0 ;  /* 0x20000005ff027230 */ /* 0x000fca0000004100 */
[----:B------:R-:W-:-:S06]  /*afe0*/  FMUL.FTZ R2, R2, 1 ;  /* 0x3f80000002027820 */ /* 0x000fcc0000410000 */
[----:B------:R-:W0:Y:S02]  /*aff0*/  F2F.F64.F32 R2, R2 ;  /* 0x0000000200027310 */ /* 0x000e240000201800 */
[----:B0-----:R-:W-:Y:S01]  /*b000*/  STG.E.64 [R16.64], R2 ;  /* 0x0000000210007986 */ /* 0x001fe2000c101b24 */
[----:B------:R-:W-:Y:S05]  /*b010*/  EXIT ;  /* 0x000000000000794d */ /* 0x000fea0003800000 */
.L_x_5649:
        /* <DEDUP_REMOVED lines=13> */
.L_x_5662:
[----:B------:R-:W-:Y:S01]  /*b0f0*/  HADD2.F32 R5, -RZ, R5.H0_H0 ;  /* 0x20000005ff057230 */ /* 0x000fe20000004100 */
[----:B------:R-:W-:-:S04]  /*b100*/  CS2R R6, SRZ ;  /* 0x0000000000067805 */ /* 0x000fc8000001ff00 */
[----:B------:R-:W-:-:S06]  /*b110*/  FMUL.FTZ R5, R5, 1 ;  /* 0x3f80000005057820 */ /* 0x000fcc0000410000 */
[----:B------:R-:W0:Y:S02]  /*b120*/  F2F.F64.F32 R4, R5 ;  /* 0x0000000500047310 */ /* 0x000e240000201800 */
[----:B0-----:R-:W-:Y:S01]  /*b130*/  STG.E.128 [R16.64], R4 ;  /* 0x0000000410007986 */ /* 0x001fe2000c101d24 */
[----:B------:R-:W-:Y:S05]  /*b140*/  EXIT ;  /* 0x000000000000794d */ /* 0x000fea0003800000 */
.L_x_5661:
        /* <DEDUP_REMOVED lines=21> */
.L_x_5666:
[----:B------:R-:W-:Y:S05]  /*b2a0*/  BSYNC B0 ;  /* 0x0000000000007941 */ /* 0x000fea0003800000 */
.L_x_5665:
[----:B------:R-:W-:-:S05]  /*b2b0*/  LOP3.LUT R3, R0, R3, RZ, 0xfc, !PT ;  /* 0x0000000300037212 */ /* 0x000fca00078efcff */
[----:B------:R-:W-:Y:S01]  /*b2c0*/  STG.E.U8 [R16.64], R3 ;  /* 0x0000000310007986 */ /* 0x000fe2000c101124 */
[----:B------:R-:W-:Y:S05]  /*b2d0*/  EXIT ;  /* 0x000000000000794d */ /* 0x000fea0003800000 */
.L_x_5664:
        /* <DEDUP_REMOVED lines=13> */
.L_x_5668:
[----:B------:R-:W-:Y:S01]  /*b3b0*/  IMAD.MOV.U32 R0, RZ, RZ, 0x7f ;  /* 0x0000007fff007424 */ /* 0x000fe200078e00ff */
[----:B------:R-:W-:-:S04]  /*b3c0*/  ISETP.GT.U32.AND P0, PT, R2, 0x7f800000, PT ;  /* 0x7f8000000200780c */ /* 0x000fc80003f04070 */
[----:B------:R-:W-:-:S04]  /*b3d0*/  SEL R0, R0, 0x7c, P0 ;  /* 0x0000007c00007807 */ /* 0x000fc80000000000 */
.L_x_5669:
[----:B------:R-:W-:Y:S05]  /*b3e0*/  BSYNC B0 ;  /* 0x0000000000007941 */ /* 0x000fea0003800000 */
.L_x_5667:
[----:B------:R-:W-:-:S04]  /*b3f0*/  LOP3.LUT R2, R5, 0x80000000, RZ, 0xc0, !PT ;  /* 0x8000000005027812 */ /* 0x000fc800078ec0ff */
[----:B------:R-:W-:-:S04]  /*b400*/  SHF.R.U32.HI R3, RZ, 0x18, R2 ;  /* 0x00000018ff037819 */ /* 0x000fc80000011602 */
[----:B------:R-:W-:-:S05]  /*b410*/  LOP3.LUT R3, R0, R3, RZ, 0xfc, !PT ;  /* 0x0000000300037212 */ /* 0x000fca00078efcff */
[----:B------:R-:W-:Y:S01]  /*b420*/  STG.E.U8 [R16.64], R3 ;  /* 0x0000000310007986 */ /* 0x000fe2000c101124 */
[----:B------:R-:W-:Y:S05]  /*b430*/  EXIT ;  /* 0x000000000000794d */ /* 0x000fea0003800000 */
.L_x_5663:
[----:B------:R-:W-:-:S05]  /*b440*/  HADD2.F32 R0, -RZ, R5.H0_H0 ;  /* 0x20000005ff007230 */ /* 0x000fca0000004100 */
[----:B------:R-:W-:-:S05]  /*b450*/  F2FP.BF16.PACK_AB R0, RZ, R0 ;  /* 0x00000000ff00723e */ /* 0x000fca00000010ff */
[----:B------:R-:W-:Y:S01]  /*b460*/  STG.E.U16 [R16.64], R0 ;  /* 0x0000000010007986 */ /* 0x000fe2000c101524 */
[----:B------:R-:W-:Y:S05]  /*b470*/  EXIT ;  /* 0x000000000000794d */ /* 0x000fea0003800000 */
.L_x_5660:
        /* <DEDUP_REMOVED lines=12> */
.L_x_5672:
        /* <DEDUP_REMOVED lines=17> */
.L_x_5675:
[----:B------:R-:W-:-:S04]  /*b650*/  LOP3.LUT R2, R5, 0x80000000, RZ, 0xc0, !PT ;  /* 0x8000000005027812 */ /* 0x000fc800078ec0ff */
[----:B------:R-:W-:-:S04]  /*b660*/  SHF.R.U32.HI R3, RZ, 0x18, R2 ;  /* 0x00000018ff037819 */ /* 0x000fc80000011602 */
[----:B------:R-:W-:-:S04]  /*b670*/  LOP3.LUT R0, R0, R3, RZ, 0xfc, !PT ;  /* 0x0000000300007212 */ /* 0x000fc800078efcff */
[----:B------:R-:W-:Y:S02]  /*b680*/  PRMT R8, R0, 0x7610, R8 ;  /* 0x0000761000087816 */ /* 0x000fe40000000008 */
.L_x_5674:
[----:B------:R-:W-:Y:S05]  /*b690*/  BSYNC B0 ;  /* 0x0000000000007941 */ /* 0x000fea0003800000 */
.L_x_5673:
[----:B------:R-:W-:Y:S01]  /*b6a0*/  STG.E.U8 [R16.64], R8 ;  /* 0x0000000810007986 */ /* 0x000fe2000c101124 */
[----:B------:R-:W-:Y:S05]  /*b6b0*/  EXIT ;  /* 0x000000000000794d */ /* 0x000fea0003800000 */
.L_x_5671:
        /* <DEDUP_REMOVED lines=17> */
.L_x_5678:
[----:B------:R-:W-:-:S04]  /*b7d0*/  LOP3.LUT R2, R5, 0x80000000, RZ, 0xc0, !PT ;  /* 0x8000000005027812 */ /* 0x000fc800078ec0ff */
[----:B------:R-:W-:-:S04]  /*b7e0*/  SHF.R.U32.HI R3, RZ, 0x18, R2 ;  /* 0x00000018ff037819 */ /* 0x000fc80000011602 */
[----:B------:R-:W-:-:S04]  /*b7f0*/  LOP3.LUT R0, R0, R3, RZ, 0xfc, !PT ;  /* 0x0000000300007212 */ /* 0x000fc800078efcff */
[----:B------:R-:W-:Y:S02]  /*b800*/  PRMT R8, R0, 0x7610, R8 ;  /* 0x0000761000087816 */ /* 0x000fe40000000008 */
.L_x_5677:
[----:B------:R-:W-:Y:S05]  /*b810*/  BSYNC B0 ;  /* 0x0000000000007941 */ /* 0x000fea0003800000 */
.L_x_5676:
[----:B------:R-:W-:Y:S01]  /*b820*/  STG.E.U8 [R16.64], R8 ;  /* 0x0000000810007986 */ /* 0x000fe2000c101124 */
[----:B------:R-:W-:Y:S05]  /*b830*/  EXIT ;  /* 0x000000000000794d */ /* 0x000fea0003800000 */
.L_x_5670:
        /* <DEDUP_REMOVED lines=22> */
.L_x_5653:
        /* <DEDUP_REMOVED lines=20> */
.L_x_5680:
[----:B------:R-:W-:-:S06]  /*bae0*/  HADD2.F32 R2, -RZ, R5.H0_H0 ;  /* 0x20000005ff027230 */ /* 0x000fcc0000004100 */
[----:B------:R-:W0:Y:S02]  /*baf0*/  F2I.U64.TRUNC R2, R2 ;  /* 0x0000000200027311 */ /* 0x000e24000020d800 */
[----:B0-----:R-:W-:Y:S01]  /*bb00*/  STG.E.64 [R16.64], R2 ;  /* 0x0000000210007986 */ /* 0x001fe2000c101b24 */
[----:B------:R-:W-:Y:S05]  /*bb10*/  EXIT ;  /* 0x000000000000794d */ /* 0x000fea0003800000 */
.L_x_5679:
[----:B------:R-:W-:-:S06]  /*bb20*/  HADD2.F32 R5, -RZ, R5.H0_H0 ;  /* 0x20000005ff057230 */ /* 0x000fcc0000004100 */
[----:B------:R-:W0:Y:S02]  /*bb30*/  F2I.FTZ.U32.TRUNC.NTZ R5, R5 ;  /* 0x0000000500057305 */ /* 0x000e24000021f000 */
[----:B0-----:R-:W-:Y:S01]  /*bb40*/  STG.E [R16.64], R5 ;  /* 0x0000000510007986 */ /* 0x001fe2000c101924 */
[----:B------:R-:W-:Y:S05]  /*bb50*/  EXIT ;  /* 0x000000000000794d */ /* 0x000fea0003800000 */
.L_x_5681:
        /* <DEDUP_REMOVED lines=10> */
.L_x_29882:


//--------------------- .text._ZN2at6native27unrolled_elementwise_kernelINS0_13AUnaryFunctorIN3c104HalfES4_S4_ZZZNS0_21heaviside_kernel_cudaERNS_18TensorIteratorBaseEENKUlvE_clEvENKUlvE6_clEvEUlS4_S4_E_EESt5arrayIPcLm2EELi4E23TrivialOffsetCalculatorILi1EjESF_NS0_6memory12LoadWithCastILi1EEENSG_13StoreWithCastILi1EEEEEviT_T0_T2_T3_T4_T5_ --------------------------
	.section	.text._ZN2at6native27unrolled_elementwise_kernelINS0_13AUnaryFunctorIN3c104HalfES4_S4_ZZZNS0_21heaviside_kernel_cudaERNS_18TensorIteratorBaseEENKUlvE_clEvENKUlvE6_clEvEUlS4_S4_E_EESt5arrayIPcLm2EELi4E23TrivialOffsetCalculatorILi1EjESF_NS0_6memory12LoadWithCastILi1EEENSG_13StoreWithCastILi1EEEEEviT_T0_T2_T3_T4_T5_,"ax",@progbits
	.sectioninfo	@"SHI_REGISTERS=28"
	.align	128
        .global         _ZN2at6native27unrolled_elementwise_kernelINS0_13AUnaryFunctorIN3c104HalfES4_S4_ZZZNS0_21heaviside_kernel_cudaERNS_18TensorIteratorBaseEENKUlvE_clEvENKUlvE6_clEvEUlS4_S4_E_EESt5arrayIPcLm2EELi4E23TrivialOffsetCalculatorILi1EjESF_NS0_6memory12LoadWithCastILi1EEENSG_13StoreWithCastILi1EEEEEviT_T0_T2_T3_T4_T5_
        .type           _ZN2at6native27unrolled_elementwise_kernelINS0_13AUnaryFunctorIN3c104HalfES4_S4_ZZZNS0_21heaviside_kernel_cudaERNS_18TensorIteratorBaseEENKUlvE_clEvENKUlvE6_clEvEUlS4_S4_E_EESt5arrayIPcLm2EELi4E23TrivialOffsetCalculatorILi1EjESF_NS0_6memory12LoadWithCastILi1EEENSG_13StoreWithCastILi1EEEEEviT_T0_T2_T3_T4_T5_,@function
        .size           _ZN2at6native27unrolled_elementwise_kernelINS0_13AUnaryFunctorIN3c104HalfES4_S4_ZZZNS0_21heaviside_kernel_cudaERNS_18TensorIteratorBaseEENKUlvE_clEvENKUlvE6_clEvEUlS4_S4_E_EESt5arrayIPcLm2EELi4E23TrivialOffsetCalculatorILi1EjESF_NS0_6memory12LoadWithCastILi1EEENSG_13StoreWithCastILi1EEEEEviT_T0_T2_T3_T4_T5_,(.L_x_29883 - _ZN2at6native27unrolled_elementwise_kernelINS0_13AUnaryFunctorIN3c104HalfES4_S4_ZZZNS0_21heaviside_kernel_cudaERNS_18TensorIteratorBaseEENKUlvE_clEvENKUlvE6_clEvEUlS4_S4_E_EESt5arrayIPcLm2EELi4E23TrivialOffsetCalculatorILi1EjESF_NS0_6memory12LoadWithCastILi1EEENSG_13StoreWithCastILi1EEEEEviT_T0_T2_T3_T4_T5_)
        .other          _ZN2at6native27unrolled_elementwise_kernelINS0_13AUnaryFunctorIN3c104HalfES4_S4_ZZZNS0_21heaviside_kernel_cudaERNS_18TensorIteratorBaseEENKUlvE_clEvENKUlvE6_clEvEUlS4_S4_E_EESt5arrayIPcLm2EELi4E23TrivialOffsetCalculatorILi1EjESF_NS0_6memory12LoadWithCastILi1EEENSG_13StoreWithCastILi1EEEEEviT_T0_T2_T3_T4_T5_,@"STO_CUDA_ENTRY STV_DEFAULT"
_ZN2at6native27unrolled_elementwise_kernelINS0_13AUnaryFunctorIN3c104HalfES4_S4_ZZZNS0_21heaviside_kernel_cudaERNS_18TensorIteratorBaseEENKUlvE_clEvENKUlvE6_clEvEUlS4_S4_E_EESt5arrayIPcLm2EELi4E23TrivialOffsetCalculatorILi1EjESF_NS0_6memory12LoadWithCastILi1EEENSG_13StoreWithCastILi1EEEEEviT_T0_T2_T3_T4_T5_:
.text._ZN2at6native27unrolled_elementwise_kernelINS0_13AUnaryFunctorIN3c104HalfES4_S4_ZZZNS0_21heaviside_kernel_cudaERNS_18TensorIteratorBaseEENKUlvE_clEvENKUlvE6_clEvEUlS4_S4_E_EESt5arrayIPcLm2EELi4E23TrivialOffsetCalculatorILi1EjESF_NS0_6memory12LoadWithCastILi1EEENSG_13StoreWithCastILi1EEEEEviT_T0_T2_T3_T4_T5_:
        /* <DEDUP_REMOVED lines=32> */
.L_x_5687:
[----:B------:R-:W2:Y:S02]  /*0200*/  LDG.E.U8 R2, [R2.64] ;  /* 0x0000002402027981 */ /* 0x000ea4000c1e1100 */
[----:B--2---:R-:W0:Y:S02]  /*0210*/  I2F.U16 R0, R2 ;  /* 0x0000000200007306 */ /* 0x004e240000101000 */
[----:B0-----:R-:W-:-:S04]  /*0220*/  F2FP.PACK_AB R0, RZ, R0 ;  /* 0x00000000ff00723e */ /* 0x001fc800000000ff */
[----:B------:R-:W-:Y:S01]  /*0230*/  PRMT R25, R0, 0x7610, R25 ;  /* 0x0000761000197816 */ /* 0x000fe20000000019 */
[----:B------:R-:W-:Y:S05]  /*0240*/  BRA `(.L_x_5689) ;  /* 0x00000ee000007947 */ /* 0x000fea0003800000 */
.L_x_5686:
        /* <DEDUP_REMOVED lines=11> */
.L_x_5691:
[----:B------:R-:W2:Y:S02]  /*0300*/  LDG.E R2, [R2.64] ;  /* 0x0000002402027981 */ /* 0x000ea4000c1e1900 */
[----:B--2---:R-:W0:Y:S02]  /*0310*/  I2F R0, R2 ;  /* 0x0000000200007306 */ /* 0x004e240000201400 */
[----:B0-----:R-:W-:-:S04]  /*0320*/  F2FP.PACK_AB R0, RZ, R0 ;  /* 0x00000000ff00723e */ /* 0x001fc800000000ff */
[----:B------:R-:W-:Y:S01]  /*0330*/  PRMT R25, R0, 0x7610, R25 ;  /* 0x0000761000197816 */ /* 0x000fe20000000019 */
[----:B------:R-:W-:Y:S05]  /*0340*/  BRA `(.L_x_5689) ;  /* 0x00000de000007947 */ /* 0x000fea0003800000 */
.L_x_5690:
[----:B------:R-:W2:Y:S02]  /*0350*/  LDG.E.U16 R2, [R2.64] ;  /* 0x0000002402027981 */ /* 0x000ea4000c1e1500 */
[----:B--2---:R-:W0:Y:S02]  /*0360*/  I2F.S16 R0, R2 ;  /* 0x0000000200007306 */ /* 0x004e240000101400 */
[----:B0-----:R-:W-:-:S04]  /*0370*/  F2FP.PACK_AB R0, RZ, R0 ;  /* 0x00000000ff00723e */ /* 0x001fc800000000ff */
[----:B------:R-:W-:Y:S01]  /*0380*/  PRMT R25, R0, 0x7610, R25 ;  /* 0x0000761000197816 */ /* 0x000fe20000000019 */
[----:B------:R-:W-:Y:S05]  /*0390*/  BRA `(.L_x_5689) ;  /* 0x00000d9000007947 */ /* 0x000fea0003800000 */
.L_x_5685:
        /* <DEDUP_REMOVED lines=9> */
.L_x_5693:
[----:B------:R0:W5:Y:S01]  /*0430*/  LDG.E.U16 R25, [R2.64] ;  /* 0x0000002402197981 */ /* 0x000162000c1e1500 */
[----:B------:R-:W-:Y:S05]  /*0440*/  BRA `(.L_x_5689) ;  /* 0x00000ce000007947 */ /* 0x000fea0003800000 */
.L_x_5692:
        /* <DEDUP_REMOVED lines=9> */
.L_x_5695:
[----:B------:R0:W5:Y:S01]  /*04e0*/  LDG.E.U16 R25, [R2.64] ;  /* 0x0000002402197981 */ /* 0x000162000c1e1500 */
[----:B------:R-:W-:Y:S05]  /*04f0*/  BRA `(.L_x_5689) ;  /* 0x00000c3000007947 */ /* 0x000fea0003800000 */
.L_x_5694:
[----:B------:R-:W2:Y:S02]  /*0500*/  LDG.E.64 R2, [R2.64] ;  /* 0x0000002402027981 */ /* 0x000ea4000c1e1b00 */
[----:B--2---:R-:W0:Y:S01]  /*0510*/  F2F.F32.F64 R0, R2 ;  /* 0x0000000200007310 */ /* 0x004e220000301000 */
[----:B------:R-:W0:-:S14]  /*0520*/  DSETP.GEU.AND P0, PT, |R2|, c[0x2][0x0], PT ;  /* 0x008000000200762a */ /* 0x000e1c0003f0e200 */
[----:B0-----:R-:W-:-:S05]  /*0530*/  @!P0 FMUL R0, R0, 1.175494350822287508e-38 ;  /* 0x0080000000008820 */ /* 0x001fca0000400000 */
[----:B------:R-:W-:-:S04]  /*0540*/  F2FP.PACK_AB R0, RZ, R0 ;  /* 0x00000000ff00723e */ /* 0x000fc800000000ff */
[----:B------:R-:W-:Y:S01]  /*0550*/  PRMT R25, R0, 0x7610, R25 ;  /* 0x0000761000197816 */ /* 0x000fe20000000019 */
[----:B------:R-:W-:Y:S05]  /*0560*/  BRA `(.L_x_5689) ;  /* 0x00000bc000007947 */ /* 0x000fea0003800000 */
.L_x_5684:
        /* <DEDUP_REMOVED lines=14> */
.L_x_5698:
[----:B------:R-:W2:Y:S02]  /*0650*/  LDG.E.64 R2, [R2.64] ;  /* 0x0000002402027981 */ /* 0x000ea4000c1e1b00 */
[----:B--2---:R-:W0:Y:S01]  /*0660*/  F2F.F32.F64 R0, R2 ;  /* 0x0000000200007310 */ /* 0x004e220000301000 */
[----:B------:R-:W0:-:S14]  /*0670*/  DSETP.GEU.AND P0, PT, |R2|, c[0x2][0x0], PT ;  /* 0x008000000200762a */ /* 0x000e1c0003f0e200 */
[----:B0-----:R-:W-:-:S05]  /*0680*/  @!P0 FMUL R0, R0, 1.175494350822287508e-38 ;  /* 0x0080000000008820 */ /* 0x001fca0000400000 */
[----:B------:R-:W-:-:S04]  /*0690*/  F2FP.PACK_AB R0, RZ, R0 ;  /* 0x00000000ff00723e */ /* 0x000fc800000000ff */
[----:B------:R-:W-:Y:S01]  /*06a0*/  PRMT R25, R0, 0x7610, R25 ;  /* 0x0000761000197816 */ /* 0x000fe20000000019 */
[----:B------:R-:W-:Y:S05]  /*06b0*/  BRA `(.L_x_5689) ;  /* 0x00000a7000007947 */ /* 0x000fea0003800000 */
.L_x_5697:
        /* <DEDUP_REMOVED lines=28> */
.L_x_5700:
        /* <DEDUP_REMOVED lines=16> */
.L_x_5699:
[----:B------:R-:W2:Y:S02]  /*0980*/  LDG.E.U16 R0, [R2.64] ;  /* 0x0000002402007981 */ /* 0x000ea4000c1e1500 */
[----:B--2---:R-:W-:-:S04]  /*0990*/  PRMT R0, RZ, 0x5410, R0 ;  /* 0x00005410ff007816 */ /* 0x004fc80000000000 */
[----:B------:R-:W-:-:S04]  /*09a0*/  F2FP.PACK_AB R0, RZ, R0 ;  /* 0x00000000ff00723e */ /* 0x000fc800000000ff */
[----:B------:R-:W-:Y:S01]  /*09b0*/  PRMT R25, R0, 0x7610, R25 ;  /* 0x0000761000197816 */ /* 0x000fe20000000019 */
[----:B------:R-:W-:Y:S05]  /*09c0*/  BRA `(.L_x_5689) ;  /* 0x0000076000007947 */ /* 0x000fea0003800000 */
.L_x_5696:
        /* <DEDUP_REMOVED lines=12> */
.L_x_5703:
        /* <DEDUP_REMOVED lines=21> */
.L_x_5707:
[----:B------:R-:W-:Y:S05]  /*0be0*/  BSYNC B1 ;  /* 0x0000000000017941 */ /* 0x000fea0003800000 */
.L_x_5706:
[----:B------:R-:W-:Y:S01]  /*0bf0*/  LEA R3, R0, 0x3b800000, 0x17 ;  /* 0x3b80000000037811 */ /* 0x000fe200078eb8ff */
[----:B------:R-:W-:-:S05]  /*0c00*/  IMAD.SHL.U32 R0, R2, 0x100000, RZ ;  /* 0x0010000002007824 */ /* 0x000fca00078e00ff */
[----:B------:R-:W-:Y:S02]  /*0c10*/  LOP3.LUT R0, R3, R0, R4, 0xfe, !PT ;  /* 0x0000000003007212 */ /* 0x000fe400078efe04 */
.L_x_5705:
[----:B------:R-:W-:Y:S05]  /*0c20*/  BSYNC B0 ;  /* 0x0000000000007941 */ /* 0x000fea0003800000 */
.L_x_5704:
[----:B------:R-:W-:-:S04]  /*0c30*/  F2FP.PACK_AB R0, RZ, R0 ;  /* 0x00000000ff00723e */ /* 0x000fc800000000ff */
[----:B------:R-:W-:Y:S01]  /*0c40*/  PRMT R25, R0, 0x7610, R25 ;  /* 0x0000761000197816 */ /* 0x000fe20000000019 */
[----:B------:R-:W-:Y:S05]  /*0c50*/  BRA `(.L_x_5689) ;  /* 0x000004d000007947 */ /* 0x000fea0003800000 */
.L_x_5702:
        /* <DEDUP_REMOVED lines=21> */
.L_x_5711:
[----:B------:R-:W-:Y:S05]  /*0db0*/  BSYNC B1 ;  /* 0x0000000000017941 */ /* 0x000fea0003800000 */
.L_x_5710:
[----:B------:R-:W-:Y:S01]  /*0dc0*/  LEA R3, R0, 0x37800000, 0x17 ;  /* 0x3780000000037811 */ /* 0x000fe200078eb8ff */
[----:B------:R-:W-:-:S05]  /*0dd0*/  IMAD.SHL.U32 R0, R2, 0x200000, RZ ;  /* 0x0020000002007824 */ /* 0x000fca00078e00ff */
[----:B------:R-:W-:Y:S02]  /*0de0*/  LOP3.LUT R0, R3, R0, R4, 0xfe, !PT ;  /* 0x0000000003007212 */ /* 0x000fe400078efe04 */
.L_x_5709:
[----:B------:R-:W-:Y:S05]  /*0df0*/  BSYNC B0 ;  /* 0x0000000000007941 */ /* 0x000fea0003800000 */
.L_x_5708:
[----:B------:R-:W-:-:S04]  /*0e00*/  F2FP.PACK_AB R0, RZ, R0 ;  /* 0x00000000ff00723e */ /* 0x000fc800000000ff */
[----:B------:R-:W-:Y:S01]  /*0e10*/  PRMT R25, R0, 0x7610, R25 ;  /* 0x0000761000197816 */ /* 0x000fe20000000019 */
[----:B------:R-:W-:Y:S05]  /*0e20*/  BRA `(.L_x_5689) ;  /* 0x0000030000007947 */ /* 0x000fea0003800000 */
.L_x_5701:
        /* <DEDUP_REMOVED lines=14> */
.L_x_5715:
[----:B------:R-:W-:Y:S05]  /*0f10*/  BSYNC B0 ;  /* 0x0000000000007941 */ /* 0x000fea0003800000 */
.L_x_5714:
[----:B------:R-:W-:-:S04]  /*0f20*/  F2FP.PACK_AB R0, RZ, R0 ;  /* 0x00000000ff00723e */ /* 0x000fc800000000ff */
[----:B------:R-:W-:Y:S01]  /*0f30*/  PRMT R25, R0, 0x7610, R25 ;  /* 0x0000761000197816 */ /* 0x000fe20000000019 */
[----:B------:R-:W-:Y:S05]  /*0f40*/  BRA `(.L_x_5689) ;  /* 0x000001e000007947 */ /* 0x000fea0003800000 */
.L_x_5688:
        /* <DEDUP_REMOVED lines=21> */
.L_x_5713:
[----:B------:R-:W2:Y:S02]  /*10a0*/  LDG.E.64 R2, [R2.64] ;  /* 0x0000002402027981 */ /* 0x000ea4000c1e1b00 */
[----:B--2---:R-:W0:Y:S02]  /*10b0*/  I2F.U64 R0, R2 ;  /* 0x0000000200007312 */ /* 0x004e240000301000 */
[----:B0-----:R-:W-:-:S04]  /*10c0*/  F2FP.PACK_AB R0, RZ, R0 ;  /* 0x00000000ff00723e */ /* 0x001fc800000000ff */
[----:B------:R-:W-:Y:S01]  /*10d0*/  PRMT R25, R0, 0x7610, R25 ;  /* 0x0000761000197816 */ /* 0x000fe20000000019 */
[----:B------:R-:W-:Y:S05]  /*10e0*/  BRA `(.L_x_5689) ;  /* 0x0000004000007947 */ /* 0x000fea0003800000 */
.L_x_5712:
[----:B------:R-:W2:Y:S02]  /*10f0*/  LDG.E R2, [R2.64] ;  /* 0x0000002402027981 */ /* 0x000ea4000c1e1900 */
[----:B--2---:R-:W0:Y:S02]  /*1100*/  I2F.U32 R0, R2 ;  /* 0x0000000200007306 */ /* 0x004e240000201000 */
[----:B0-----:R-:W-:-:S04]  /*1110*/  F2FP.PACK_AB R0, RZ, R0 ;  /* 0x00000000ff00723e */ /* 0x001fc800000000ff */
[----:B------:R-:W-:Y:S02]  /*1120*/  PRMT R25, R0, 0x7610, R25 ;  /* 0x0000761000197816 */ /* 0x000fe40000000019 */
.L_x_5689:
[----:B------:R-:W1:Y:S02]  /*1130*/  S2R R23, SR_TID.X ;  /* 0x0000000000177919 */ /* 0x000e640000002100 */
[----:B-1----:R-:W-:-:S03]  /*1140*/  IADD3 R23, R23, 0x80, RZ ;  /* 0x0000008017177810 */ /* 0x002fc60007ffe0ff */
.L_x_5683:
[----:B-1----:R-:W-:Y:S05]  /*1150*/  BSYNC B6 ;  /* 0x0000000000067941 */ /* 0x002fea0003800000 */
.L_x_5682:
        /* <DEDUP_REMOVED lines=24> */
.L_x_5721:
[----:B------:R-:W2:Y:S02]  /*12e0*/  LDG.E.U8 R2, [R2.64] ;  /* 0x0000002402027981 */ /* 0x000ea4000c1e1100 */
[----:B--2---:R-:W0:Y:S02]  /*12f0*/  I2F.U16 R0, R2 ;  /* 0x0000000200007306 */ /* 0x004e240000101000 */
[----:B0-----:R-:W-:-:S04]  /*1300*/  F2FP.PACK_AB R0, RZ, R0 ;  /* 0x00000000ff00723e */ /* 0x001fc800000000ff */
[----:B------:R-:W-:Y:S01]  /*1310*/  PRMT R18, R0, 0x7610, R18 ;  /* 0x0000761000127816 */ /* 0x000fe20000000012 */
[----:B------:R-:W-:Y:S05]  /*1320*/  BRA `(.L_x_5723) ;  /* 0x00000ed000007947 */ /* 0x000fea0003800000 */
.L_x_5720:
        /* <DEDUP_REMOVED lines=11> */
.L_x_5725:
[----:B------:R-:W2:Y:S02]  /*13e0*/  LDG.E R2, [R2.64] ;  /* 0x0000002402027981 */ /* 0x000ea4000c1e1900 */
[----:B--2---:R-:W0:Y:S02]  /*13f0*/  I2F R0, R2 ;  /* 0x0000000200007306 */ /* 0x004e240000201400 */
[----:B0-----:R-:W-:-:S04]  /*1400*/  F2FP.PACK_AB R0, RZ, R0 ;  /* 0x00000000ff00723e */ /* 0x001fc800000000ff */
[----:B------:R-:W-:Y:S01]  /*1410*/  PRMT R18, R0, 0x7610, R18 ;  /* 0x0000761000127816 */ /* 0x000fe20000000012 */
[----:B------:R-:W-:Y:S05]  /*1420*/  BRA `(.L_x_5723) ;  /* 0x00000dd000007947 */ /* 0x000fea0003800000 */
.L_x_5724:
[----:B------:R-:W2:Y:S02]  /*1430*/  LDG.E.U16 R2, [R2.64] ;  /* 0x0000002402027981 */ /* 0x000ea4000c1e1500 */
[----:B--2---:R-:W0:Y:S02]  /*1440*/  I2F.S16 R0, R2 ;  /* 0x0000000200007306 */ /* 0x004e240000101400 */
[----:B0-----:R-:W-:-:S04]  /*1450*/  F2FP.PACK_AB R0, RZ, R0 ;  /* 0x00000000ff00723e */ /* 0x001fc800000000ff */
[----:B------:R-:W-:Y:S01]  /*1460*/  PRMT R18, R0, 0x7610, R18 ;  /* 0x0000761000127816 */ /* 0x000fe20000000012 */
[----:B------:R-:W-:Y:S05]  /*1470*/  BRA `(.L_x_5723) ;  /* 0x00000d8000007947 */ /* 0x000fea0003800000 */
.L_x_5719:
        /* <DEDUP_REMOVED lines=9> */
.L_x_5727:
[----:B------:R0:W5:Y:S01]  /*1510*/  LDG.E.U16 R18, [R2.64] ;  /* 0x0000002402127981 */ /* 0x000162000c1e1500 */
[----:B------:R-:W-:Y:S05]  /*1520*/  BRA `(.L_x_5723) ;  /* 0x00000cd000007947 */ /* 0x000fea0003800000 */
.L_x_5726:
        /* <DEDUP_REMOVED lines=9> */
.L_x_5729:
[----:B------:R0:W5:Y:S01]  /*15c0*/  LDG.E.U16 R18, [R2.64] ;  /* 0x0000002402127981 */ /* 0x000162000c1e1500 */
[----:B------:R-:W-:Y:S05]  /*15d0*/  BRA `(.L_x_5723) ;  /* 0x00000c2000007947 */ /* 0x000fea0003800000 */
.L_x_5728:
[----:B------:R-:W2:Y:S02]  /*15e0*/  LDG.E.64 R2, [R2.64] ;  /* 0x0000002402027981 */ /* 0x000ea4000c1e1b00 */
[----:B--2---:R-:W0:Y:S01]  /*15f0*/  F2F.F32.F64 R0, R2 ;  /* 0x0000000200007310 */ /* 0x004e220000301000 */
[----:B------:R-:W0:-:S14]  /*1600*/  DSETP.GEU.AND P0, PT, |R2|, c[0x2][0x0], PT ;  /* 0x008000000200762a */ /* 0x000e1c0003f0e200 */
[----:B0-----:R-:W-:-:S05]  /*1610*/  @!P0 FMUL R0, R0, 1.175494350822287508e-38 ;  /* 0x0080000000008820 */ /* 0x001fca0000400000 */
[----:B------:R-:W-:-:S04]  /*1620*/  F2FP.PACK_AB R0, RZ, R0 ;  /* 0x00000000ff00723e */ /* 0x000fc800000000ff */
[----:B------:R-:W-:Y:S01]  /*1630*/  PRMT R18, R0, 0x7610, R18 ;  /* 0x0000761000127816 */ /* 0x000fe20000000012 */
[----:B------:R-:W-:Y:S05]  /*1640*/  BRA `(.L_x_5723) ;  /* 0x00000bb000007947 */ /* 0x000fea0003800000 */
.L_x_5718:
        /* <DEDUP_REMOVED lines=14> */
.L_x_5732:
[----:B------:R-:W2:Y:S02]  /*1730*/  LDG.E.64 R2, [R2.64] ;  /* 0x0000002402027981 */ /* 0x000ea4000c1e1b00 */
[----:B--2---:R-:W0:Y:S01]  /*1740*/  F2F.F32.F64 R0, R2 ;  /* 0x0000000200007310 */ /* 0x004e220000301000 */
[----:B------:R-:W0:-:S14]  /*1750*/  DSETP.GEU.AND P0, PT, |R2|, c[0x2][0x0], PT ;  /* 0x008000000200762a */ /* 0x000e1c0003f0e200 */
[----:B0-----:R-:W-:-:S05]  /*1760*/  @!P0 FMUL R0, R0, 1.175494350822287508e-38 ;  /* 0x0080000000008820 */ /* 0x001fca0000400000 */
[----:B------:R-:W-:-:S04]  /*1770*/  F2FP.PACK_AB R0, RZ, R0 ;  /* 0x00000000ff00723e */ /* 0x000fc800000000ff */
[----:B------:R-:W-:Y:S01]  /*1780*/  PRMT R18, R0, 0x7610, R18 ;  /* 0x0000761000127816 */ /* 0x000fe20000000012 */
[----:B------:R-:W-:Y:S05]  /*1790*/  BRA `(.L_x_5723) ;  /* 0x00000a6000007947 */ /* 0x000fea0003800000 */
.L_x_5731:
        /* <DEDUP_REMOVED lines=28> */
.L_x_5734:
        /* <DEDUP_REMOVED lines=15> */
.L_x_5733:
[----:B------:R-:W2:Y:S02]  /*1a50*/  LDG.E.U16 R0, [R2.64] ;  /* 0x0000002402007981 */ /* 0x000ea4000c1e1500 */
[----:B--2---:R-:W-:-:S04]  /*1a60*/  PRMT R0, RZ, 0x5410, R0 ;  /* 0x00005410ff007816 */ /* 0x004fc80000000000 */
[----:B------:R-:W-:-:S04]  /*1a70*/  F2FP.PACK_AB R0, RZ, R0 ;  /* 0x00000000ff00723e */ /* 0x000fc800000000ff */
[----:B------:R-:W-:Y:S01]  /*1a80*/  PRMT R18, R0, 0x7610, R18 ;  /* 0x0000761000127816 */ /* 0x000fe20000000012 */
[----:B------:R-:W-:Y:S05]  /*1a90*/  BRA `(.L_x_5723) ;  /* 0x0000076000007947 */ /* 0x000fea0003800000 */
.L_x_5730:
        /* <DEDUP_REMOVED lines=12> */
.L_x_5737:
        /* <DEDUP_REMOVED lines=21> */
.L_x_5741:
[----:B------:R-:W-:Y:S05]  /*1cb0*/  BSYNC B1 ;  /* 0x0000000000017941 */ /* 0x000fea0003800000 */
.L_x_5740:
[----:B------:R-:W-:Y:S01]  /*1cc0*/  LEA R3, R0, 0x3b800000, 0x17 ;  /* 0x3b80000000037811 */ /* 0x000fe200078eb8ff */
[----:B------:R-:W-:-:S05]  /*1cd0*/  IMAD.SHL.U32 R0, R2, 0x100000, RZ ;  /* 0x0010000002007824 */ /* 0x000fca00078e00ff */
[----:B------:R-:W-:Y:S02]  /*1ce0*/  LOP3.LUT R0, R3, R0, R4, 0xfe, !PT ;  /* 0x0000000003007212 */ /* 0x000fe400078efe04 */
.L_x_5739:
[----:B------:R-:W-:Y:S05]  /*1cf0*/  BSYNC B0 ;  /* 0x0000000000007941 */ /* 0x000fea0003800000 */
.L_x_5738:
[----:B------:R-:W-:-:S04]  /*1d00*/  F2FP.PACK_AB R0, RZ, R0 ;  /* 0x00000000ff00723e */ /* 0x000fc800000000ff */
[----:B------:R-:W-:Y:S01]  /*1d10*/  PRMT R18, R0, 0x7610, R18 ;  /* 0x0000761000127816 */ /* 0x000fe20000000012 */
[----:B------:R-:W-:Y:S05]  /*1d20*/  BRA `(.L_x_5723) ;  /* 0x000004d000007947 */ /* 0x000fea0003800000 */
.L_x_5736:
        /* <DEDUP_REMOVED lines=21> */
.L_x_5745:
[----:B------:R-:W-:Y:S05]  /*1e80*/  BSYNC B1 ;  /* 0x0000000000017941 */ /* 0x000fea0003800000 */
.L_x_5744:
[----:B------:R-:W-:Y:S01]  /*1e90*/  LEA R3, R0, 0x37800000, 0x17 ;  /* 0x3780000000037811 */ /* 0x000fe200078eb8ff */
[----:B------:R-:W-:-:S05]  /*1ea0*/  IMAD.SHL.U32 R0, R2, 0x200000, RZ ;  /* 0x0020000002007824 */ /* 0x000fca00078e00ff */
[----:B------:R-:W-:Y:S02]  /*1eb0*/  LOP3.LUT R0, R3, R0, R4, 0xfe, !PT ;  /* 0x0000000003007212 */ /* 0x000fe400078efe04 */
.L_x_5743:
[----:B------:R-:W-:Y:S05]  /*1ec0*/  BSYNC B0 ;  /* 0x0000000000007941 */ /* 0x000fea0003800000 */
.L_x_5742:
[----:B------:R-:W-:-:S04]  /*1ed0*/  F2FP.PACK_AB R0, RZ, R0 ;  /* 0x00000000ff00723e */ /* 0x000fc800000000ff */
[----:B------:R-:W-:Y:S01]  /*1ee0*/  PRMT R18, R0, 0x7610, R18 ;  /* 0x0000761000127816 */ /* 0x000fe20000000012 */
[----:B------:R-:W-:Y:S05]  /*1ef0*/  BRA `(.L_x_5723) ;  /* 0x0000030000007947 */ /* 0x000fea0003800000 */
.L_x_5735:
        /* <DEDUP_REMOVED lines=14> */
.L_x_5749:
[----:B------:R-:W-:Y:S05]  /*1fe0*/  BSYNC B0 ;  /* 0x0000000000007941 */ /* 0x000fea0003800000 */
.L_x_5748:
[----:B------:R-:W-:-:S04]  /*1ff0*/  F2FP.PACK_AB R0, RZ, R0 ;  /* 0x00000000ff00723e */ /* 0x000fc800000000ff */
[----:B------:R-:W-:Y:S01]  /*2000*/  PRMT R18, R0, 0x7610, R18 ;  /* 0x0000761000127816 */ /* 0x000fe20000000012 */
[----:B------:R-:W-:Y:S05]  /*2010*/  BRA `(.L_x_5723) ;  /* 0x000001e000007947 */ /* 0x000fea0003800000 */
.L_x_5722:
        /* <DEDUP_REMOVED lines=21> */
.L_x_5747:
[----:B------:R-:W2:Y:S02]  /*2170*/  LDG.E.64 R2, [R2.64] ;  /* 0x0000002402027981 */ /* 0x000ea4000c1e1b00 */
[----:B--2---:R-:W0:Y:S02]  /*2180*/  I2F.U64 R0, R2 ;  /* 0x0000000200007312 */ /* 0x004e240000301000 */
[----:B0-----:R-:W-:-:S04]  /*2190*/  F2FP.PACK_AB R0, RZ, R0 ;  /* 0x00000000ff00723e */ /* 0x001fc800000000ff */
[----:B------:R-:W-:Y:S01]  /*21a0*/  PRMT R18, R0, 0x7610, R18 ;  /* 0x0000761000127816 */ /* 0x000fe20000000012 */
[----:B------:R-:W-:Y:S05]  /*21b0*/  BRA `(.L_x_5723) ;  /* 0x0000004000007947 */ /* 0x000fea0003800000 */
.L_x_5746:
[----:B------:R-:W2:Y:S02]  /*21c0*/  LDG.E R2, [R2.64] ;  /* 0x0000002402027981 */ /* 0x000ea4000c1e1900 */
[----:B--2---:R-:W0:Y:S02]  /*21d0*/  I2F.U32 R0, R2 ;  /* 0x0000000200007306 */ /* 0x004e240000201000 */
[----:B0-----:R-:W-:-:S04]  /*21e0*/  F2FP.PACK_AB R0, RZ, R0 ;  /* 0x00000000ff00723e */ /* 0x001fc800000000ff */
[----:B------:R-:W-:Y:S02]  /*21f0*/  PRMT R18, R0, 0x7610, R18 ;  /* 0x0000761000127816 */ /* 0x000fe40000000012 */
.L_x_5723:
[----:B------:R-:W-:-:S05]  /*2200*/  IADD3 R23, R23, 0x80, RZ ;  /* 0x0000008017177810 */ /* 0x000fca0007ffe0ff */
.L_x_5717:
[----:B------:R-:W-:Y:S05]  /*2210*/  BSYNC B6 ;  /* 0x0000000000067941 */ /* 0x000fea0003800000 */
.L_x_5716:
        /* <DEDUP_REMOVED lines=26> */
.L_x_5755:
[----:B------:R-:W2:Y:S02]  /*23c0*/  LDG.E.U8 R2, [R2.64] ;  /* 0x0000002402027981 */ /* 0x000ea4000c1e1100 */
[----:B--2---:R-:W0:Y:S02]  /*23d0*/  I2F.U16 R0, R2 ;  /* 0x0000000200007306 */ /* 0x004e240000101000 */
[----:B0-----:R-:W-:-:S04]  /*23e0*/  F2FP.PACK_AB R0, RZ, R0 ;  /* 0x00000000ff00723e */ /* 0x001fc800000000ff */
[----:B------:R-:W-:Y:S01]  /*23f0*/  PRMT R22, R0, 0x7610, R22 ;  /* 0x0000761000167816 */ /* 0x000fe20000000016 */
[----:B------:R-:W-:Y:S05]  /*2400*/  BRA `(.L_x_5757) ;  /* 0x00000ed000007947 */ /* 0x000fea0003800000 */
.L_x_5754:
        /* <DEDUP_REMOVED lines=11> */
.L_x_5759:
[----:B------:R-:W2:Y:S02]  /*24c0*/  LDG.E R2, [R2.64] ;  /* 0x0000002402027981 */ /* 0x000ea4000c1e1900 */
[----:B--2---:R-:W0:Y:S02]  /*24d0*/  I2F R0, R2 ;  /* 0x0000000200007306 */ /* 0x004e240000201400 */
[----:B0-----:R-:W-:-:S04]  /*24e0*/  F2FP.PACK_AB R0, RZ, R0 ;  /* 0x00000000ff00723e */ /* 0x001fc800000000ff */
[----:B------:R-:W-:Y:S01]  /*24f0*/  PRMT R22, R0, 0x7610, R22 ;  /* 0x0000761000167816 */ /* 0x000fe20000000016 */
[----:B------:R-:W-:Y:S05]  /*2500*/  BRA `(.L_x_5757) ;  /* 0x00000dd000007947 */ /* 0x000fea0003800000 */
.L_x_5758:
[----:B------:R-:W2:Y:S02]  /*2510*/  LDG.E.U16 R2, [R2.64] ;  /* 0x0000002402027981 */ /* 0x000ea4000c1e1500 */
[----:B--2---:R-:W0:Y:S02]  /*2520*/  I2F.S16 R0, R2 ;  /* 0x0000000200007306 */ /* 0x004e240000101400 */
[----:B0-----:R-:W-:-:S04]  /*2530*/  F2FP.PACK_AB R0, RZ, R0 ;  /* 0x00000000ff00723e */ /* 0x001fc800000000ff */
[----:B------:R-:W-:Y:S01]  /*2540*/  PRMT R22, R0, 0x7610, R22 ;  /* 0x0000761000167816 */ /* 0x000fe20000000016 */
[----:B------:R-:W-:Y:S05]  /*2550*/  BRA `(.L_x_5757) ;  /* 0x00000d8000007947 */ /* 0x000fea0003800000 */
.L_x_5753:
        /* <DEDUP_REMOVED lines=9> */
.L_x_5761:
[----:B------:R0:W5:Y:S01]  /*25f0*/  LDG.E.U16 R22, [R2.64] ;  /* 0x0000002402167981 */ /* 0x000162000c1e1500 */
[----:B------:R-:W-:Y:S05]  /*2600*/  BRA `(.L_x_5757) ;  /* 0x00000cd000007947 */ /* 0x000fea0003800000 */
.L_x_5760:
        /* <DEDUP_REMOVED lines=9> */
.L_x_5763:
[----:B------:R0:W5:Y:S01]  /*26a0*/  LDG.E.U16 R22, [R2.64] ;  /* 0x0000002402167981 */ /* 0x000162000c1e1500 */
[----:B------:R-:W-:Y:S05]  /*26b0*/  BRA `(.L_x_5757) ;  /* 0x00000c2000007947 */ /* 0x000fea0003800000 */
.L_x_5762:
[----:B------:R-:W2:Y:S02]  /*26c0*/  LDG.E.64 R2, [R2.64] ;  /* 0x0000002402027981 */ /* 0x000ea4000c1e1b00 */
[----:B--2---:R-:W0:Y:S01]  /*26d0*/  F2F.F32.F64 R0, R2 ;  /* 0x0000000200007310 */ /* 0x004e220000301000 */
[----:B------:R-:W0:-:S14]  /*26e0*/  DSETP.GEU.AND P0, PT, |R2|, c[0x2][0x0], PT ;  /* 0x008000000200762a */ /* 0x000e1c0003f0e200 */
[----:B0-----:R-:W-:-:S05]  /*26f0*/  @!P0 FMUL R0, R0, 1.175494350822287508e-38 ;  /* 0x0080000000008820 */ /* 0x001fca0000400000 */
[----:B------:R-:W-:-:S04]  /*2700*/  F2FP.PACK_AB R0, RZ, R0 ;  /* 0x00000000ff00723e */ /* 0x000fc800000000ff */
[----:B------:R-:W-:Y:S01]  /*2710*/  PRMT R22, R0, 0x7610, R22 ;  /* 0x0000761000167816 */ /* 0x000fe20000000016 */
[----:B------:R-:W-:Y:S05]  /*2720*/  BRA `(.L_x_5757) ;  /* 0x00000bb000007947 */ /* 0x000fea0003800000 */
.L_x_5752:
        /* <DEDUP_REMOVED lines=14> */
.L_x_5766:
[----:B------:R-:W2:Y:S02]  /*2810*/  LDG.E.64 R2, [R2.64] ;  /* 0x0000002402027981 */ /* 0x000ea4000c1e1b00 */
[----:B--2---:R-:W0:Y:S01]  /*2820*/  F2F.F32.F64 R0, R2 ;  /* 0x0000000200007310 */ /* 0x004e220000301000 */
[----:B------:R-:W0:-:S14]  /*2830*/  DSETP.GEU.AND P0, PT, |R2|, c[0x2][0x0], PT ;  /* 0x008000000200762a */ /* 0x000e1c0003f0e200 */
[----:B0-----:R-:W-:-:S05]  /*2840*/  @!P0 FMUL R0, R0, 1.175494350822287508e-38 ;  /* 0x0080000000008820 */ /* 0x001fca0000400000 */
[----:B------:R-:W-:-:S04]  /*2850*/  F2FP.PACK_AB R0, RZ, R0 ;  /* 0x00000000ff00723e */ /* 0x000fc800000000ff */
[----:B------:R-:W-:Y:S01]  /*2860*/  PRMT R22, R0, 0x7610, R22 ;  /* 0x0000761000167816 */ /* 0x000fe20000000016 */
[----:B------:R-:W-:Y:S05]  /*2870*/  BRA `(.L_x_5757) ;  /* 0x00000a6000007947 */ /* 0x000fea0003800000 */
.L_x_5765:
        /* <DEDUP_REMOVED lines=28> */
.L_x_5768:
        /* <DEDUP_REMOVED lines=15> */
.L_x_5767:
[----:B------:R-:W2:Y:S02]  /*2b30*/  LDG.E.U16 R0, [R2.64] ;  /* 0x0000002402007981 */ /* 0x000ea4000c1e1500 */
[----:B--2---:R-:W-:-:S04]  /*2b40*/  PRMT R0, RZ, 0x5410, R0 ;  /* 0x00005410ff007816 */ /* 0x004fc80000000000 */
[----:B------:R-:W-:-:S04]  /*2b50*/  F2FP.PACK_AB R0, RZ, R0 ;  /* 0x00000000ff00723e */ /* 0x000fc800000000ff */
[----:B------:R-:W-:Y:S01]  /*2b60*/  PRMT R22, R0, 0x7610, R22 ;  /* 0x0000761000167816 */ /* 0x000fe20000000016 */
[----:B------:R-:W-:Y:S05]  /*2b70*/  BRA `(.L_x_5757) ;  /* 0x0000076000007947 */ /* 0x000fea0003800000 */
.L_x_5764:
        /* <DEDUP_REMOVED lines=12> */
.L_x_5771:
        /* <DEDUP_REMOVED lines=21> */
.L_x_5775:
[----:B------:R-:W-:Y:S05]  /*2d90*/  BSYNC B1 ;  /* 0x0000000000017941 */ /* 0x000fea0003800000 */
.L_x_5774:
[----:B------:R-:W-:Y:S01]  /*2da0*/  LEA R3, R0, 0x3b800000, 0x17 ;  /* 0x3b80000000037811 */ /* 0x000fe200078eb8ff */
[----:B------:R-:W-:-:S05]  /*2db0*/  IMAD.SHL.U32 R0, R2, 0x100000, RZ ;  /* 0x0010000002007824 */ /* 0x000fca00078e00ff */
[----:B------:R-:W-:Y:S02]  /*2dc0*/  LOP3.LUT R0, R3, R0, R4, 0xfe, !PT ;  /* 0x0000000003007212 */ /* 0x000fe400078efe04 */
.L_x_5773:
[----:B------:R-:W-:Y:S05]  /*2dd0*/  BSYNC B0 ;  /* 0x0000000000007941 */ /* 0x000fea0003800000 */
.L_x_5772:
[----:B------:R-:W-:-:S04]  /*2de0*/  F2FP.PACK_AB R0, RZ, R0 ;  /* 0x00000000ff00723e */ /* 0x000fc800000000ff */
[----:B------:R-:W-:Y:S01]  /*2df0*/  PRMT R22, R0, 0x7610, R22 ;  /* 0x0000761000167816 */ /* 0x000fe20000000016 */
[----:B------:R-:W-:Y:S05]  /*2e00*/  BRA `(.L_x_5757) ;  /* 0x000004d000007947 */ /* 0x000fea0003800000 */
.L_x_5770:
        /* <DEDUP_REMOVED lines=21> */
.L_x_5779:
[----:B------:R-:W-:Y:S05]  /*2f60*/  BSYNC B1 ;  /* 0x0000000000017941 */ /* 0x000fea0003800000 */
.L_x_5778:
[----:B------:R-:W-:Y:S01]  /*2f70*/  LEA R3, R0, 0x37800000, 0x17 ;  /* 0x3780000000037811 */ /* 0x000fe200078eb8ff */
[----:B------:R-:W-:-:S05]  /*2f80*/  IMAD.SHL.U32 R0, R2, 0x200000, RZ ;  /* 0x0020000002007824 */ /* 0x000fca00078e00ff */
[----:B------:R-:W-:Y:S02]  /*2f90*/  LOP3.LUT R0, R3, R0, R4, 0xfe, !PT ;  /* 0x0000000003007212 */ /* 0x000fe400078efe04 */
.L_x_5777:
[----:B------:R-:W-:Y:S05]  /*2fa0*/  BSYNC B0 ;  /* 0x0000000000007941 */ /* 0x000fea0003800000 */
.L_x_5776:
[----:B------:R-:W-:-:S04]  /*2fb0*/  F2FP.PACK_AB R0, RZ, R0 ;  /* 0x00000000ff00723e */ /* 0x000fc800000000ff */
[----:B------:R-:W-:Y:S01]  /*2fc0*/  PRMT R22, R0, 0x7610, R22 ;  /* 0x0000761000167816 */ /* 0x000fe20000000016 */
[----:B------:R-:W-:Y:S05]  /*2fd0*/  BRA `(.L_x_5757) ;  /* 0x0000030000007947 */ /* 0x000fea0003800000 */
.L_x_5769:
        /* <DEDUP_REMOVED lines=14> */
.L_x_5783:
[----:B------:R-:W-:Y:S05]  /*30c0*/  BSYNC B0 ;  /* 0x0000000000007941 */ /* 0x000fea0003800000 */
.L_x_5782:
[----:B------:R-:W-:-:S04]  /*30d0*/  F2FP.PACK_AB R0, RZ, R0 ;  /* 0x00000000ff00723e */ /* 0x000fc800000000ff */
[----:B------:R-:W-:Y:S01]  /*30e0*/  PRMT R22, R0, 0x7610, R22 ;  /* 0x0000761000167816 */ /* 0x000fe20000000016 */
[----:B------:R-:W-:Y:S05]  /*30f0*/  BRA `(.L_x_5757) ;  /* 0x000001e000007947 */ /* 0x000fea0003800000 */
.L_x_5756:
        /* <DEDUP_REMOVED lines=21> */
.L_x_5781:
[----:B------:R-:W2:Y:S02]  /*3250*/  LDG.E.64 R2, [R2.64] ;  /* 0x0000002402027981 */ /* 0x000ea4000c1e1b00 */
[----:B--2---:R-:W0:Y:S02]  /*3260*/  I2F.U64 R0, R2 ;  /* 0x0000000200007312 */ /* 0x004e240000301000 */
[----:B0-----:R-:W-:-:S04]  /*3270*/  F2FP.PACK_AB R0, RZ, R0 ;  /* 0x00000000ff00723e */ /* 0x001fc800000000ff */
[----:B------:R-:W-:Y:S01]  /*3280*/  PRMT R22, R0, 0x7610, R22 ;  /* 0x0000761000167816 */ /* 0x000fe20000000016 */
[----:B------:R-:W-:Y:S05]  /*3290*/  BRA `(.L_x_5757) ;  /* 0x0000004000007947 */ /* 0x000fea0003800000 */
.L_x_5780:
[----:B------:R-:W2:Y:S02]  /*32a0*/  LDG.E R2, [R2.64] ;  /* 0x0000002402027981 */ /* 0x000ea4000c1e1900 */
[----:B--2---:R-:W0:Y:S02]  /*32b0*/  I2F.U32 R0, R2 ;  /* 0x0000000200007306 */ /* 0x004e240000201000 */
[----:B0-----:R-:W-:-:S04]  /*32c0*/  F2FP.PACK_AB R0, RZ, R0 ;  /* 0x00000000ff00723e */ /* 0x001fc800000000ff */
[----:B------:R-:W-:Y:S02]  /*32d0*/  PRMT R22, R0, 0x7610, R22 ;  /* 0x0000761000167816 */ /* 0x000fe40000000016 */
.L_x_5757:
[----:B------:R-:W-:-:S05]  /*32e0*/  IADD3 R23, R23, 0x80, RZ ;  /* 0x0000008017177810 */ /* 0x000fca0007ffe0ff */
.L_x_5751:
[----:B------:R-:W-:Y:S05]  /*32f0*/  BSYNC B6 ;  /* 0x0000000000067941 */ /* 0x000fea0003800000 */
.L_x_5750:
        /* <DEDUP_REMOVED lines=23> */
.L_x_5789:
[----:B------:R-:W2:Y:S02]  /*3470*/  LDG.E.U8 R2, [R2.64] ;  /* 0x0000002402027981 */ /* 0x000ea4000c1e1100 */
[----:B--2---:R-:W0:Y:S02]  /*3480*/  I2F.U16 R0, R2 ;  /* 0x0000000200007306 */ /* 0x004e240000101000 */
[----:B0-----:R-:W-:-:S04]  /*3490*/  F2FP.PACK_AB R0, RZ, R0 ;  /* 0x00000000ff00723e */ /* 0x001fc800000000ff */
[----:B------:R-:W-:Y:S01]  /*34a0*/  PRMT R19, R0, 0x7610, R19 ;  /* 0x0000761000137816 */ /* 0x000fe20000000013 */
[----:B------:R-:W-:Y:S05]  /*34b0*/  BRA `(.L_x_5785) ;  /* 0x00000ed000007947 */ /* 0x000fea0003800000 */
.L_x_5788:
        /* <DEDUP_REMOVED lines=11> */
.L_x_5792:
[----:B------:R-:W2:Y:S02]  /*3570*/  LDG.E R2, [R2.64] ;  /* 0x0000002402027981 */ /* 0x000ea4000c1e1900 */
[----:B--2---:R-:W0:Y:S02]  /*3580*/  I2F R0, R2 ;  /* 0x0000000200007306 */ /* 0x004e240000201400 */
[----:B0-----:R-:W-:-:S04]  /*3590*/  F2FP.PACK_AB R0, RZ, R0 ;  /* 0x00000000ff00723e */ /* 0x001fc800000000ff */
[----:B------:R-:W-:Y:S01]  /*35a0*/  PRMT R19, R0, 0x7610, R19 ;  /* 0x0000761000137816 */ /* 0x000fe20000000013 */
[----:B------:R-:W-:Y:S05]  /*35b0*/  BRA `(.L_x_5785) ;  /* 0x00000dd000007947 */ /* 0x000fea0003800000 */
.L_x_5791:
[----:B------:R-:W2:Y:S02]  /*35c0*/  LDG.E.U16 R2, [R2.64] ;  /* 0x0000002402027981 */ /* 0x000ea4000c1e1500 */
[----:B--2---:R-:W0:Y:S02]  /*35d0*/  I2F.S16 R0, R2 ;  /* 0x0000000200007306 */ /* 0x004e240000101400 */
[----:B0-----:R-:W-:-:S04]  /*35e0*/  F2FP.PACK_AB R0, RZ, R0 ;  /* 0x00000000ff00723e */ /* 0x001fc800000000ff */
[----:B------:R-:W-:Y:S01]  /*35f0*/  PRMT R19, R0, 0x7610, R19 ;  /* 0x0000761000137816 */ /* 0x000fe20000000013 */
[----:B------:R-:W-:Y:S05]  /*3600*/  BRA `(.L_x_5785) ;  /* 0x00000d8000007947 */ /* 0x000fea0003800000 */
.L_x_5787:
        /* <DEDUP_REMOVED lines=9> */
.L_x_5794:
[----:B------:R0:W5:Y:S01]  /*36a0*/  LDG.E.U16 R19, [R2.64] ;  /* 0x0000002402137981 */ /* 0x000162000c1e1500 */
[----:B------:R-:W-:Y:S05]  /*36b0*/  BRA `(.L_x_5785) ;  /* 0x00000cd000007947 */ /* 0x000fea0003800000 */
.L_x_5793:
        /* <DEDUP_REMOVED lines=9> */
.L_x_5796:
[----:B------:R0:W5:Y:S01]  /*3750*/  LDG.E.U16 R19, [R2.64] ;  /* 0x0000002402137981 */ /* 0x000162000c1e1500 */
[----:B------:R-:W-:Y:S05]  /*3760*/  BRA `(.L_x_5785) ;  /* 0x00000c2000007947 */ /* 0x000fea0003800000 */
.L_x_5795:
[----:B------:R-:W2:Y:S02]  /*3770*/  LDG.E.64 R2, [R2.64] ;  /* 0x0000002402027981 */ /* 0x000ea4000c1e1b00 */
[----:B--2---:R-:W0:Y:S01]  /*3780*/  F2F.F32.F64 R0, R2 ;  /* 0x0000000200007310 */ /* 0x004e220000301000 */
[----:B------:R-:W0:-:S14]  /*3790*/  DSETP.GEU.AND P0, PT, |R2|, c[0x2][0x0], PT ;  /* 0x008000000200762a */ /* 0x000e1c0003f0e200 */
[----:B0-----:R-:W-:-:S05]  /*37a0*/  @!P0 FMUL R0, R0, 1.175494350822287508e-38 ;  /* 0x0080000000008820 */ /* 0x001fca0000400000 */
[----:B------:R-:W-:-:S04]  /*37b0*/  F2FP.PACK_AB R0, RZ, R0 ;  /* 0x00000000ff00723e */ /* 0x000fc800000000ff */
[----:B------:R-:W-:Y:S01]  /*37c0*/  PRMT R19, R0, 0x7610, R19 ;  /* 0x0000761000137816 */ /* 0x000fe20000000013 */
[----:B------:R-:W-:Y:S05]  /*37d0*/  BRA `(.L_x_5785) ;  /* 0x00000bb000007947 */ /* 0x000fea0003800000 */
.L_x_5786:
        /* <DEDUP_REMOVED lines=14> */
.L_x_5799:
[----:B------:R-:W2:Y:S02]  /*38c0*/  LDG.E.64 R2, [R2.64] ;  /* 0x0000002402027981 */ /* 0x000ea4000c1e1b00 */
[----:B--2---:R-:W0:Y:S01]  /*38d0*/  F2F.F32.F64 R0, R2 ;  /* 0x0000000200007310 */ /* 0x004e220000301000 */
[----:B------:R-:W0:-:S14]  /*38e0*/  DSETP.GEU.AND P0, PT, |R2|, c[0x2][0x0], PT ;  /* 0x008000000200762a */ /* 0x000e1c0003f0e200 */
[----:B0-----:R-:W-:-:S05]  /*38f0*/  @!P0 FMUL R0, R0, 1.175494350822287508e-38 ;  /* 0x0080000000008820 */ /* 0x001fca0000400000 */
[----:B------:R-:W-:-:S04]  /*3900*/  F2FP.PACK_AB R0, RZ, R0 ;  /* 0x00000000ff00723e */ /* 0x000fc800000000ff */
[----:B------:R-:W-:Y:S01]  /*3910*/  PRMT R19, R0, 0x7610, R19 ;  /* 0x0000761000137816 */ /* 0x000fe20000000013 */
[----:B------:R-:W-:Y:S05]  /*3920*/  BRA `(.L_x_5785) ;  /* 0x00000a6000007947 */ /* 0x000fea0003800000 */
.L_x_5798:
        /* <DEDUP_REMOVED lines=28> */
.L_x_5801:
        /* <DEDUP_REMOVED lines=15> */
.L_x_5800:
[----:B------:R-:W2:Y:S02]  /*3be0*/  LDG.E.U16 R0, [R2.64] ;  /* 0x0000002402007981 */ /* 0x000ea4000c1e1500 */
[----:B--2---:R-:W-:-:S04]  /*3bf0*/  PRMT R0, RZ, 0x5410, R0 ;  /* 0x00005410ff007816 */ /* 0x004fc80000000000 */
[----:B------:R-:W-:-:S04]  /*3c00*/  F2FP.PACK_AB R0, RZ, R0 ;  /* 0x00000000ff00723e */ /* 0x000fc800000000ff */
[----:B------:R-:W-:Y:S01]  /*3c10*/  PRMT R19, R0, 0x7610, R19 ;  /* 0x0000761000137816 */ /* 0x000fe20000000013 */
[----:B------:R-:W-:Y:S05]  /*3c20*/  BRA `(.L_x_5785) ;  /* 0x0000076000007947 */ /* 0x000fea0003800000 */
.L_x_5797:
        /* <DEDUP_REMOVED lines=12> */
.L_x_5804:
        /* <DEDUP_REMOVED lines=21> */
.L_x_5808:
[----:B------:R-:W-:Y:S05]  /*3e40*/  BSYNC B1 ;  /* 0x0000000000017941 */ /* 0x000fea0003800000 */
.L_x_5807:
[----:B------:R-:W-:Y:S01]  /*3e50*/  LEA R3, R0, 0x3b800000, 0x17 ;  /* 0x3b80000000037811 */ /* 0x000fe200078eb8ff */
[----:B------:R-:W-:-:S05]  /*3e60*/  IMAD.SHL.U32 R0, R2, 0x100000, RZ ;  /* 0x0010000002007824 */ /* 0x000fca00078e00ff */
[----:B------:R-:W-:Y:S02]  /*3e70*/  LOP3.LUT R0, R3, R0, R4, 0xfe, !PT ;  /* 0x0000000003007212 */ /* 0x000fe400078efe04 */
.L_x_5806:
[----:B------:R-:W-:Y:S05]  /*3e80*/  BSYNC B0 ;  /* 0x0000000000007941 */ /* 0x000fea0003800000 */
.L_x_5805:
[----:B------:R-:W-:-:S04]  /*3e90*/  F2FP.PACK_AB R0, RZ, R0 ;  /* 0x00000000ff00723e */ /* 0x000fc800000000ff */
[----:B------:R-:W-:Y:S01]  /*3ea0*/  PRMT R19, R0, 0x7610, R19 ;  /* 0x0000761000137816 */ /* 0x000fe20000000013 */
[----:B------:R-:W-:Y:S05]  /*3eb0*/  BRA `(.L_x_5785) ;  /* 0x000004d000007947 */ /* 0x000fea0003800000 */
.L_x_5803:
        /* <DEDUP_REMOVED lines=21> */
.L_x_5812:
[----:B------:R-:W-:Y:S05]  /*4010*/  BSYNC B1 ;  /* 0x0000000000017941 */ /* 0x000fea0003800000 */
.L_x_5811:
[----:B------:R-:W-:Y:S01]  /*4020*/  LEA R3, R0, 0x37800000, 0x17 ;  /* 0x3780000000037811 */ /* 0x000fe200078eb8ff */
[----:B------:R-:W-:-:S05]  /*4030*/  IMAD.SHL.U32 R0, R2, 0x200000, RZ ;  /* 0x0020000002007824 */ /* 0x000fca00078e00ff */
[----:B------:R-:W-:Y:S02]  /*4040*/  LOP3.LUT R0, R3, R0, R4, 0xfe, !PT ;  /* 0x0000000003007212 */ /* 0x000fe400078efe04 */
.L_x_5810:
[----:B------:R-:W-:Y:S05]  /*4050*/  BSYNC B0 ;  /* 0x0000000000007941 */ /* 0x000fea0003800000 */
.L_x_5809:
[----:B------:R-:W-:-:S04]  /*4060*/  F2FP.PACK_AB R0, RZ, R0 ;  /* 0x00000000ff00723e */ /* 0x000fc800000000ff */
[----:B------:R-:W-:Y:S01]  /*4070*/  PRMT R19, R0, 0x7610, R19 ;  /* 0x0000761000137816 */ /* 0x000fe20000000013 */
[----:B------:R-:W-:Y:S05]  /*4080*/  BRA `(.L_x_5785) ;  /* 0x0000030000007947 */ /* 0x000fea0003800000 */
.L_x_5802:
        /* <DEDUP_REMOVED lines=14> */
.L_x_5816:
[----:B------:R-:W-:Y:S05]  /*4170*/  BSYNC B0 ;  /* 0x0000000000007941 */ /* 0x000fea0003800000 */
.L_x_5815:
[----:B------:R-:W-:-:S04]  /*4180*/  F2FP.PACK_AB R0, RZ, R0 ;  /* 0x00000000ff00723e */ /* 0x000fc800000000ff */
[----:B------:R-:W-:Y:S01]  /*4190*/  PRMT R19, R0, 0x7610, R19 ;  /* 0x0000761000137816 */ /* 0x000fe20000000013 */
[----:B------:R-:W-:Y:S05]  /*41a0*/  BRA `(.L_x_5785) ;  /* 0x000001e000007947 */ /* 0x000fea0003800000 */
.L_x_5790:
        /* <DEDUP_REMOVED lines=21> */
.L_x_5814:
[----:B------:R-:W2:Y:S02]  /*4300*/  LDG.E.64 R2, [R2.64] ;  /* 0x0000002402027981 */ /* 0x000ea4000c1e1b00 */
[----:B--2---:R-:W0:Y:S02]  /*4310*/  I2F.U64 R0, R2 ;  /* 0x0000000200007312 */ /* 0x004e240000301000 */
[----:B0-----:R-:W-:-:S04]  /*4320*/  F2FP.PACK_AB R0, RZ, R0 ;  /* 0x00000000ff00723e */ /* 0x001fc800000000ff */
[----:B------:R-:W-:Y:S01]  /*4330*/  PRMT R19, R0, 0x7610, R19 ;  /* 0x0000761000137816 */ /* 0x000fe20000000013 */
[----:B------:R-:W-:Y:S05]  /*4340*/  BRA `(.L_x_5785) ;  /* 0x0000004000007947 */ /* 0x000fea0003800000 */
.L_x_5813:
[----:B------:R-:W2:Y:S02]  /*4350*/  LDG.E R2, [R2.64] ;  /* 0x0000002402027981 */ /* 0x000ea4000c1e1900 */
[----:B--2---:R-:W0:Y:S02]  /*4360*/  I2F.U32 R0, R2 ;  /* 0x0000000200007306 */ /* 0x004e240000201000 */
[----:B0-----:R-:W-:-:S04]  /*4370*/  F2FP.PACK_AB R0, RZ, R0 ;  /* 0x00000000ff00723e */ /* 0x001fc800000000ff */
[----:B------:R-:W-:Y:S02]  /*4380*/  PRMT R19, R0, 0x7610, R19 ;  /* 0x0000761000137816 */ /* 0x000fe40000000013 */
.L_x_5785:
[----:B------:R-:W-:Y:S05]  /*4390*/  BSYNC B6 ;  /* 0x0000000000067941 */ /* 0x000fea0003800000 */
.L_x_5784:
[----:B------:R-:W1:Y:S01]  /*43a0*/  LDC.U16 R0, c[0x0][0x166] ;  /* 0x00005980ff007b82 */ /* 0x000e620000000400 */
[----:B0-----:R-:W0:Y:S01]  /*43b0*/  S2R R2, SR_TID.X ;  /* 0x0000000000027919 */ /* 0x001e220000002100 */
[----:B------:R-:W-:Y:S06]  /*43c0*/  BSSY B6, `(.L_x_5817) ;  /* 0x000012c000067945 */ /* 0x000fec0003800000 */
[----:B------:R-:W2:Y:S01]  /*43d0*/  LDC.U8 R23, c[0x0][0x184] ;  /* 0x00006100ff177b82 */ /* 0x000ea20000000000 */
[----:B-1----:R-:W-:Y:S01]  /*43e0*/  HADD2.F32 R0, -RZ, R0.H0_H0 ;  /* 0x20000000ff007230 */ /* 0x002fe20000004100 */
[----:B0-----:R-:W-:-:S02]  /*43f0*/  IADD3 R24, R2, 0x80, RZ ;  /* 0x0000008002187810 */ /* 0x001fc40007ffe0ff */
[----:B------:R-:W-:Y:S02]  /*4400*/  IADD3 R4, R2, 0x100, RZ ;  /* 0x0000010002047810 */ /* 0x000fe40007ffe0ff */
[----:B------:R-:W-:Y:S02]  /*4410*/  FSETP.NEU.FTZ.AND P0, PT, R0, RZ, PT ;  /* 0x000000ff0000720b */ /* 0x000fe40003f1d000 */
[C---:B------:R-:W-:Y:S02]  /*4420*/  IADD3 R6, R2.reuse, 0x180, RZ ;  /* 0x0000018002067810 */ /* 0x040fe40007ffe0ff */
[-C--:B------:R-:W-:Y:S02]  /*4430*/  ISETP.GE.OR P3, PT, R2, R17.reuse, !P0 ;  /* 0x000000110200720c */ /* 0x080fe40004766670 */
[-C--:B------:R-:W-:Y:S02]  /*4440*/  ISETP.GE.OR P2, PT, R24, R17.reuse, !P0 ;  /* 0x000000111800720c */ /* 0x080fe40004746670 */
[----:B------:R-:W-:-:S02]  /*4450*/  ISETP.GE.OR P1, PT, R4, R17, !P0 ;  /* 0x000000110400720c */ /* 0x000fc40004726670 */
[-C--:B------:R-:W-:Y:S02]  /*4460*/  ISETP.GE.OR P0, PT, R6, R17.reuse, !P0 ;  /* 0x000000110600720c */ /* 0x080fe40004706670 */
[----:B------:R-:W-:-:S05]  /*4470*/  ISETP.GE.AND P4, PT, R2, R17, PT ;  /* 0x000000110200720c */ /* 0x000fca0003f86270 */
[C---:B------:R-:W-:Y:S02]  /*4480*/  @!P3 FSET.BF.GT.FTZ.AND R3, R0.reuse, RZ, PT ;  /* 0x000000ff0003b20a */ /* 0x040fe40003814000 */
[C---:B------:R-:W-:Y:S02]  /*4490*/  @!P2 FSET.BF.GT.FTZ.AND R4, R0.reuse, RZ, PT ;  /* 0x000000ff0004a20a */ /* 0x040fe40003814000 */
[----:B------:R-:W-:Y:S02]  /*44a0*/  @!P3 F2FP.PACK_AB R5, RZ, R3 ;  /* 0x00000003ff05b23e */ /* 0x000fe400000000ff */
[C---:B------:R-:W-:Y:S02]  /*44b0*/  @!P1 FSET.BF.GT.FTZ.AND R3, R0.reuse, RZ, PT ;  /* 0x000000ff0003920a */ /* 0x040fe40003814000 */
[----:B------:R-:W-:Y:S02]  /*44c0*/  @!P0 FSET.BF.GT.FTZ.AND R0, R0, RZ, PT ;  /* 0x000000ff0000820a */ /* 0x000fe40003814000 */
[----:B------:R-:W-:-:S02]  /*44d0*/  @!P2 F2FP.PACK_AB R4, RZ, R4 ;  /* 0x00000004ff04a23e */ /* 0x000fc400000000ff */
[----:B------:R-:W-:Y:S02]  /*44e0*/  @!P1 F2FP.PACK_AB R3, RZ, R3 ;  /* 0x00000003ff03923e */ /* 0x000fe400000000ff */
[----:B------:R-:W-:Y:S02]  /*44f0*/  @!P0 F2FP.PACK_AB R0, RZ, R0 ;  /* 0x00000000ff00823e */ /* 0x000fe400000000ff */
[----:B-----5:R-:W-:Y:S02]  /*4500*/  @!P3 PRMT R25, R5, 0x7610, R25 ;  /* 0x000076100519b816 */ /* 0x020fe40000000019 */
        /* <DEDUP_REMOVED lines=25> */
.L_x_5822:
[----:B------:R-:W-:-:S06]  /*46a0*/  HADD2.F32 R3, -RZ, R25.H0_H0 ;  /* 0x20000019ff037230 */ /* 0x000fcc0000004100 */
[----:B------:R-:W0:Y:S02]  /*46b0*/  F2I.S64.TRUNC R2, R3 ;  /* 0x0000000300027311 */ /* 0x000e24000020d900 */
[----:B0-----:R-:W-:Y:S02]  /*46c0*/  IMAD.MOV.U32 R5, RZ, RZ, R2 ;  /* 0x000000ffff057224 */ /* 0x001fe400078e0002 */
[----:B------:R-:W-:-:S03]  /*46d0*/  IMAD.MOV.U32 R2, RZ, RZ, R24 ;  /* 0x000000ffff027224 */ /* 0x000fc600078e0018 */
[----:B------:R0:W-:Y:S01]  /*46e0*/  STG.E.U8 [R8.64], R5 ;  /* 0x0000000508007986 */ /* 0x0001e2000c101124 */
[----:B------:R-:W-:Y:S05]  /*46f0*/  BRA `(.L_x_5818) ;  /* 0x00000f8000007947 */ /* 0x000fea0003800000 */
.L_x_5821:
        /* <DEDUP_REMOVED lines=11> */
.L_x_5825:
[----:B------:R-:W-:Y:S01]  /*47b0*/  HADD2.F32 R25, -RZ, R25.H0_H0 ;  /* 0x20000019ff197230 */ /* 0x000fe20000004100 */
[----:B------:R-:W-:-:S05]  /*47c0*/  IMAD.MOV.U32 R2, RZ, RZ, R24 ;  /* 0x000000ffff027224 */ /* 0x000fca00078e0018 */
[----:B------:R-:W0:Y:S02]  /*47d0*/  F2I.FTZ.TRUNC.NTZ R25, R25 ;  /* 0x0000001900197305 */ /* 0x000e24000021f100 */
[----:B0-----:R0:W-:Y:S01]  /*47e0*/  STG.E [R8.64], R25 ;  /* 0x0000001908007986 */ /* 0x0011e2000c101924 */
[----:B------:R-:W-:Y:S05]  /*47f0*/  BRA `(.L_x_5818) ;  /* 0x00000e8000007947 */ /* 0x000fea0003800000 */
.L_x_5824:
[----:B------:R-:W-:Y:S01]  /*4800*/  HADD2.F32 R25, -RZ, R25.H0_H0 ;  /* 0x20000019ff197230 */ /* 0x000fe20000004100 */
[----:B------:R-:W-:-:S05]  /*4810*/  IMAD.MOV.U32 R2, RZ, RZ, R24 ;  /* 0x000000ffff027224 */ /* 0x000fca00078e0018 */
[----:B------:R-:W0:Y:S02]  /*4820*/  F2I.FTZ.TRUNC.NTZ R25, R25 ;  /* 0x0000001900197305 */ /* 0x000e24000021f100 */
[----:B0-----:R0:W-:Y:S01]  /*4830*/  STG.E.U16 [R8.64], R25 ;  /* 0x0000001908007986 */ /* 0x0011e2000c101524 */
[----:B------:R-:W-:Y:S05]  /*4840*/  BRA `(.L_x_5818) ;  /* 0x00000e3000007947 */ /* 0x000fea0003800000 */
.L_x_5820:
        /* <DEDUP_REMOVED lines=10> */
.L_x_5827:
[----:B------:R0:W-:Y:S01]  /*48f0*/  STG.E.U16 [R8.64], R25 ;  /* 0x0000001908007986 */ /* 0x0001e2000c101524 */
[----:B------:R-:W-:Y:S01]  /*4900*/  IMAD.MOV.U32 R2, RZ, RZ, R24 ;  /* 0x000000ffff027224 */ /* 0x000fe200078e0018 */
[----:B------:R-:W-:Y:S05]  /*4910*/  BRA `(.L_x_5818) ;  /* 0x00000d6000007947 */ /* 0x000fea0003800000 */
.L_x_5826:
        /* <DEDUP_REMOVED lines=11> */
.L_x_5829:
[----:B------:R-:W-:Y:S01]  /*49d0*/  HADD2.F32 R0, -RZ, R25.H0_H0 ;  /* 0x20000019ff007230 */ /* 0x000fe20000004100 */
[----:B------:R-:W-:-:S04]  /*49e0*/  IMAD.MOV.U32 R2, RZ, RZ, R24 ;  /* 0x000000ffff027224 */ /* 0x000fc800078e0018 */
[----:B------:R-:W-:-:S04]  /*49f0*/  F2FP.PACK_AB R0, RZ, R0 ;  /* 0x00000000ff00723e */ /* 0x000fc800000000ff */
[----:B------:R-:W-:-:S05]  /*4a00*/  PRMT R0, R0, 0x5410, RZ ;  /* 0x0000541000007816 */ /* 0x000fca00000000ff */
[----:B------:R0:W-:Y:S01]  /*4a10*/  STG.E [R8.64], R0 ;  /* 0x0000000008007986 */ /* 0x0001e2000c101924 */
[----:B------:R-:W-:Y:S05]  /*4a20*/  BRA `(.L_x_5818) ;  /* 0x00000c5000007947 */ /* 0x000fea0003800000 */
.L_x_5828:
[----:B------:R-:W-:Y:S01]  /*4a30*/  HADD2.F32 R4, -RZ, R25.H0_H0 ;  /* 0x20000019ff047230 */ /* 0x000fe20000004100 */
[----:B------:R-:W-:-:S04]  /*4a40*/  IMAD.MOV.U32 R2, RZ, RZ, R24 ;  /* 0x000000ffff027224 */ /* 0x000fc800078e0018 */
[----:B------:R-:W-:-:S06]  /*4a50*/  FMUL.FTZ R4, R4, 1 ;  /* 0x3f80000004047820 */ /* 0x000fcc0000410000 */
[----:B------:R-:W0:Y:S02]  /*4a60*/  F2F.F64.F32 R4, R4 ;  /* 0x0000000400047310 */ /* 0x000e240000201800 */
[----:B0-----:R0:W-:Y:S01]  /*4a70*/  STG.E.64 [R8.64], R4 ;  /* 0x0000000408007986 */ /* 0x0011e2000c101b24 */
[----:B------:R-:W-:Y:S05]  /*4a80*/  BRA `(.L_x_5818) ;  /* 0x00000bf000007947 */ /* 0x000fea0003800000 */
.L_x_5819:
        /* <DEDUP_REMOVED lines=14> */
.L_x_5832:
[----:B------:R-:W-:Y:S01]  /*4b70*/  HADD2.F32 R25, -RZ, R25.H0_H0 ;  /* 0x20000019ff197230 */ /* 0x000fe20000004100 */
[----:B------:R-:W-:Y:S01]  /*4b80*/  CS2R R6, SRZ ;  /* 0x0000000000067805 */ /* 0x000fe2000001ff00 */
[----:B------:R-:W-:-:S03]  /*4b90*/  IMAD.MOV.U32 R2, RZ, RZ, R24 ;  /* 0x000000ffff027224 */ /* 0x000fc600078e0018 */
[----:B------:R-:W-:-:S06]  /*4ba0*/  FMUL.FTZ R4, R25, 1 ;  /* 0x3f80000019047820 */ /* 0x000fcc0000410000 */
[----:B------:R-:W0:Y:S02]  /*4bb0*/  F2F.F64.F32 R4, R4 ;  /* 0x0000000400047310 */ /* 0x000e240000201800 */
[----:B0-----:R0:W-:Y:S01]  /*4bc0*/  STG.E.128 [R8.64], R4 ;  /* 0x0000000408007986 */ /* 0x0011e2000c101d24 */
[----:B------:R-:W-:Y:S05]  /*4bd0*/  BRA `(.L_x_5818) ;  /* 0x00000aa000007947 */ /* 0x000fea0003800000 */
.L_x_5831:
        /* <DEDUP_REMOVED lines=21> */
.L_x_5836:
[----:B------:R-:W-:Y:S05]  /*4d30*/  BSYNC B0 ;  /* 0x0000000000007941 */ /* 0x000fea0003800000 */
.L_x_5835:
[----:B------:R-:W-:Y:S01]  /*4d40*/  LOP3.LUT R3, R0, R3, RZ, 0xfc, !PT ;  /* 0x0000000300037212 */ /* 0x000fe200078efcff */
[----:B------:R-:W-:-:S04]  /*4d50*/  IMAD.MOV.U32 R2, RZ, RZ, R24 ;  /* 0x000000ffff027224 */ /* 0x000fc800078e0018 */
[----:B------:R0:W-:Y:S01]  /*4d60*/  STG.E.U8 [R8.64], R3 ;  /* 0x0000000308007986 */ /* 0x0001e2000c101124 */
[----:B------:R-:W-:Y:S05]  /*4d70*/  BRA `(.L_x_5818) ;  /* 0x0000090000007947 */ /* 0x000fea0003800000 */
.L_x_5834:
        /* <DEDUP_REMOVED lines=13> */
.L_x_5838:
[----:B------:R-:W-:Y:S01]  /*4e50*/  IMAD.MOV.U32 R0, RZ, RZ, 0x7f ;  /* 0x0000007fff007424 */ /* 0x000fe200078e00ff */
[----:B------:R-:W-:-:S04]  /*4e60*/  ISETP.GT.U32.AND P0, PT, R2, 0x7f800000, PT ;  /* 0x7f8000000200780c */ /* 0x000fc80003f04070 */
[----:B------:R-:W-:-:S04]  /*4e70*/  SEL R0, R0, 0x7c, P0 ;  /* 0x0000007c00007807 */ /* 0x000fc80000000000 */
.L_x_5839:
[----:B------:R-:W-:Y:S05]  /*4e80*/  BSYNC B0 ;  /* 0x0000000000007941 */ /* 0x000fea0003800000 */
.L_x_5837:
[----:B------:R-:W-:-:S04]  /*4e90*/  LOP3.LUT R2, R25, 0x80000000, RZ, 0xc0, !PT ;  /* 0x8000000019027812 */ /* 0x000fc800078ec0ff */
[----:B------:R-:W-:Y:S01]  /*4ea0*/  SHF.R.U32.HI R3, RZ, 0x18, R2 ;  /* 0x00000018ff037819 */ /* 0x000fe20000011602 */
[----:B------:R-:W-:-:S03]  /*4eb0*/  IMAD.MOV.U32 R2, RZ, RZ, R24 ;  /* 0x000000ffff027224 */ /* 0x000fc600078e0018 */
[----:B------:R-:W-:-:S05]  /*4ec0*/  LOP3.LUT R3, R0, R3, RZ, 0xfc, !PT ;  /* 0x0000000300037212 */ /* 0x000fca00078efcff */
[----:B------:R0:W-:Y:S01]  /*4ed0*/  STG.E.U8 [R8.64], R3 ;  /* 0x0000000308007986 */ /* 0x0001e2000c101124 */
[----:B------:R-:W-:Y:S05]  /*4ee0*/  BRA `(.L_x_5818) ;  /* 0x0000079000007947 */ /* 0x000fea0003800000 */
.L_x_5833:
[----:B------:R-:W-:Y:S01]  /*4ef0*/  HADD2.F32 R0, -RZ, R25.H0_H0 ;  /* 0x20000019ff007230 */ /* 0x000fe20000004100 */
[----:B------:R-:W-:-:S04]  /*4f00*/  IMAD.MOV.U32 R2, RZ, RZ, R24 ;  /* 0x000000ffff027224 */ /* 0x000fc800078e0018 */
[----:B------:R-:W-:-:S05]  /*4f10*/  F2FP.BF16.PACK_AB R0, RZ, R0 ;  /* 0x00000000ff00723e */ /* 0x000fca00000010ff */
[----:B------:R0:W-:Y:S01]  /*4f20*/  STG.E.U16 [R8.64], R0 ;  /* 0x0000000008007986 */ /* 0x0001e2000c101524 */
[----:B------:R-:W-:Y:S05]  /*4f30*/  BRA `(.L_x_5818) ;  /* 0x0000074000007947 */ /* 0x000fea0003800000 */
.L_x_5830:
        /* <DEDUP_REMOVED lines=13> */
.L_x_5842:
        /* <DEDUP_REMOVED lines=17> */
.L_x_5845:
[----:B------:R-:W-:-:S04]  /*5120*/  LOP3.LUT R2, R25, 0x80000000, RZ, 0xc0, !PT ;  /* 0x8000000019027812 */ /* 0x000fc800078ec0ff */
[----:B------:R-:W-:-:S04]  /*5130*/  SHF.R.U32.HI R3, RZ, 0x18, R2 ;  /* 0x00000018ff037819 */ /* 0x000fc80000011602 */
[----:B------:R-:W-:-:S04]  /*5140*/  LOP3.LUT R0, R0, R3, RZ, 0xfc, !PT ;  /* 0x0000000300007212 */ /* 0x000fc800078efcff */
[----:B------:R-:W-:Y:S02]  /*5150*/  PRMT R4, R0, 0x7610, R4 ;  /* 0x0000761000047816 */ /* 0x000fe40000000004 */
.L_x_5844:
[----:B------:R-:W-:Y:S05]  /*5160*/  BSYNC B0 ;  /* 0x0000000000007941 */ /* 0x000fea0003800000 */
.L_x_5843:
[----:B------:R0:W-:Y:S01]  /*5170*/  STG.E.U8 [R8.64], R4 ;  /* 0x0000000408007986 */ /* 0x0001e2000c101124 */
[----:B------:R-:W-:Y:S01]  /*5180*/  IMAD.MOV.U32 R2, RZ, RZ, R24 ;  /* 0x000000ffff027224 */ /* 0x000fe200078e0018 */
[----:B------:R-:W-:Y:S05]  /*5190*/  BRA `(.L_x_5818) ;  /* 0x000004e000007947 */ /* 0x000fea0003800000 */
.L_x_5841:
        /* <DEDUP_REMOVED lines=17> */
.L_x_5848:
[----:B------:R-:W-:-:S04]  /*52b0*/  LOP3.LUT R2, R25, 0x80000000, RZ, 0xc0, !PT ;  /* 0x8000000019027812 */ /* 0x000fc800078ec0ff */
[----:B------:R-:W-:-:S04]  /*52c0*/  SHF.R.U32.HI R3, RZ, 0x18, R2 ;  /* 0x00000018ff037819 */ /* 0x000fc80000011602 */
[----:B------:R-:W-:-:S04]  /*52d0*/  LOP3.LUT R0, R0, R3, RZ, 0xfc, !PT ;  /* 0x0000000300007212 */ /* 0x000fc800078efcff */
[----:B------:R-:W-:Y:S02]  /*52e0*/  PRMT R4, R0, 0x7610, R4 ;  /* 0x0000761000047816 */ /* 0x000fe40000000004 */
.L_x_5847:
[----:B------:R-:W-:Y:S05]  /*52f0*/  BSYNC B0 ;  /* 0x0000000000007941 */ /* 0x000fea0003800000 */
.L_x_5846:
[----:B------:R0:W-:Y:S01]  /*5300*/  STG.E.U8 [R8.64], R4 ;  /* 0x0000000408007986 */ /* 0x0001e2000c101124 */
[----:B------:R-:W-:Y:S01]  /*5310*/  IMAD.MOV.U32 R2, RZ, RZ, R24 ;  /* 0x000000ffff027224 */ /* 0x000fe200078e0018 */
[----:B------:R-:W-:Y:S05]  /*5320*/  BRA `(.L_x_5818) ;  /* 0x0000035000007947 */ /* 0x000fea0003800000 */
.L_x_5840:
        /* <DEDUP_REMOVED lines=23> */
.L_x_5823:
        /* <DEDUP_REMOVED lines=21> */
.L_x_5850:
[----:B------:R-:W-:Y:S01]  /*55f0*/  HADD2.F32 R4, -RZ, R25.H0_H0 ;  /* 0x20000019ff047230 */ /* 0x000fe20000004100 */
[----:B------:R-:W-:-:S05]  /*5600*/  IMAD.MOV.U32 R2, RZ, RZ, R24 ;  /* 0x000000ffff027224 */ /* 0x000fca00078e0018 */
[----:B------:R-:W0:Y:S02]  /*5610*/  F2I.U64.TRUNC R4, R4 ;  /* 0x0000000400047311 */ /* 0x000e24000020d800 */
[----:B0-----:R0:W-:Y:S01]  /*5620*/  STG.E.64 [R8.64], R4 ;  /* 0x0000000408007986 */ /* 0x0011e2000c101b24 */
[----:B------:R-:W-:Y:S05]  /*5630*/  BRA `(.L_x_5818) ;  /* 0x0000004000007947 */ /* 0x000fea0003800000 */
.L_x_5849:
[----:B------:R-:W-:Y:S01]  /*5640*/  HADD2.F32 R25, -RZ, R25.H0_H0 ;  /* 0x20000019ff197230 */ /* 0x000fe20000004100 */
[----:B------:R-:W-:-:S05]  /*5650*/  IMAD.MOV.U32 R2, RZ, RZ, R24 ;  /* 0x000000ffff027224 */ /* 0x000fca00078e0018 */
[----:B------:R-:W0:Y:S02]  /*5660*/  F2I.FTZ.U32.TRUNC.NTZ R25, R25 ;  /* 0x0000001900197305 */ /* 0x000e24000021f000 */
[----:B0-----:R0:W-:Y:S02]  /*5670*/  STG.E [R8.64], R25 ;  /* 0x0000001908007986 */ /* 0x0011e4000c101924 */
.L_x_5818:
[----:B--2---:R-:W-:Y:S05]  /*5680*/  BSYNC B6 ;  /* 0x0000000000067941 */ /* 0x004fea0003800000 */
.L_x_5817:
        /* <DEDUP_REMOVED lines=23> */
.L_x_5856:
[----:B------:R-:W-:-:S06]  /*5800*/  HADD2.F32 R5, -RZ, R18.H0_H0 ;  /* 0x20000012ff057230 */ /* 0x000fcc0000004100 */
[----:B------:R-:W0:Y:S02]  /*5810*/  F2I.S64.TRUNC R4, R5 ;  /* 0x0000000500047311 */ /* 0x000e24000020d900 */
[----:B0-----:R0:W-:Y:S01]  /*5820*/  STG.E.U8 [R8.64], R4 ;  /* 0x0000000408007986 */ /* 0x0011e2000c101124 */
[----:B------:R-:W-:Y:S05]  /*5830*/  BRA `(.L_x_5858) ;  /* 0x00000e4000007947 */ /* 0x000fea0003800000 */
.L_x_5855:
        /* <DEDUP_REMOVED lines=10> */
.L_x_5860:
[----:B------:R-:W-:-:S04]  /*58e0*/  HADD2.F32 R18, -RZ, R18.H0_H0 ;  /* 0x20000012ff127230 */ /* 0x000fc80000004100 */
[----:B------:R-:W0:Y:S02]  /*58f0*/  F2I.FTZ.TRUNC.NTZ R3, R18 ;  /* 0x0000001200037305 */ /* 0x000e24000021f100 */
[----:B0-----:R0:W-:Y:S01]  /*5900*/  STG.E [R8.64], R3 ;  /* 0x0000000308007986 */ /* 0x0011e2000c101924 */
[----:B------:R-:W-:Y:S05]  /*5910*/  BRA `(.L_x_5858) ;  /* 0x00000d6000007947 */ /* 0x000fea0003800000 */
.L_x_5859:
[----:B------:R-:W-:-:S04]  /*5920*/  HADD2.F32 R18, -RZ, R18.H0_H0 ;  /* 0x20000012ff127230 */ /* 0x000fc80000004100 */
[----:B------:R-:W0:Y:S02]  /*5930*/  F2I.FTZ.TRUNC.NTZ R3, R18 ;  /* 0x0000001200037305 */ /* 0x000e24000021f100 */
[----:B0-----:R0:W-:Y:S01]  /*5940*/  STG.E.U16 [R8.64], R3 ;  /* 0x0000000308007986 */ /* 0x0011e2000c101524 */
[----:B------:R-:W-:Y:S05]  /*5950*/  BRA `(.L_x_5858) ;  /* 0x00000d2000007947 */ /* 0x000fea0003800000 */
.L_x_5854:
        /* <DEDUP_REMOVED lines=9> */
.L_x_5862:
[----:B------:R0:W-:Y:S01]  /*59f0*/  STG.E.U16 [R8.64], R18 ;  /* 0x0000001208007986 */ /* 0x0001e2000c101524 */
[----:B------:R-:W-:Y:S05]  /*5a00*/  BRA `(.L_x_5858) ;  /* 0x00000c7000007947 */ /* 0x000fea0003800000 */
.L_x_5861:
        /* <DEDUP_REMOVED lines=10> */
.L_x_5864:
[----:B------:R-:W-:-:S05]  /*5ab0*/  HADD2.F32 R0, -RZ, R18.H0_H0 ;  /* 0x20000012ff007230 */ /* 0x000fca0000004100 */
[----:B------:R-:W-:-:S04]  /*5ac0*/  F2FP.PACK_AB R0, RZ, R0 ;  /* 0x00000000ff00723e */ /* 0x000fc800000000ff */
[----:B------:R-:W-:-:S05]  /*5ad0*/  PRMT R0, R0, 0x5410, RZ ;  /* 0x0000541000007816 */ /* 0x000fca00000000ff */
[----:B------:R0:W-:Y:S01]  /*5ae0*/  STG.E [R8.64], R0 ;  /* 0x0000000008007986 */ /* 0x0001e2000c101924 */
[----:B------:R-:W-:Y:S05]  /*5af0*/  BRA `(.L_x_5858) ;  /* 0x00000b8000007947 */ /* 0x000fea0003800000 */
.L_x_5863:
[----:B------:R-:W-:-:S05]  /*5b00*/  HADD2.F32 R4, -RZ, R18.H0_H0 ;  /* 0x20000012ff047230 */ /* 0x000fca0000004100 */
[----:B------:R-:W-:-:S06]  /*5b10*/  FMUL.FTZ R4, R4, 1 ;  /* 0x3f80000004047820 */ /* 0x000fcc0000410000 */
[----:B------:R-:W0:Y:S02]  /*5b20*/  F2F.F64.F32 R4, R4 ;  /* 0x0000000400047310 */ /* 0x000e240000201800 */
[----:B0-----:R0:W-:Y:S01]  /*5b30*/  STG.E.64 [R8.64], R4 ;  /* 0x0000000408007986 */ /* 0x0011e2000c101b24 */
[----:B------:R-:W-:Y:S05]  /*5b40*/  BRA `(.L_x_5858) ;  /* 0x00000b3000007947 */ /* 0x000fea0003800000 */
.L_x_5853:
        /* <DEDUP_REMOVED lines=13> */
.L_x_5867:
[----:B------:R-:W-:Y:S01]  /*5c20*/  HADD2.F32 R18, -RZ, R18.H0_H0 ;  /* 0x20000012ff127230 */ /* 0x000fe20000004100 */
[----:B------:R-:W-:-:S04]  /*5c30*/  CS2R R6, SRZ ;  /* 0x0000000000067805 */ /* 0x000fc8000001ff00 */
[----:B------:R-:W-:-:S06]  /*5c40*/  FMUL.FTZ R4, R18, 1 ;  /* 0x3f80000012047820 */ /* 0x000fcc0000410000 */
[----:B------:R-:W0:Y:S02]  /*5c50*/  F2F.F64.F32 R4, R4 ;  /* 0x0000000400047310 */ /* 0x000e240000201800 */
[----:B0-----:R0:W-:Y:S01]  /*5c60*/  STG.E.128 [R8.64], R4 ;  /* 0x0000000408007986 */ /* 0x0011e2000c101d24 */
[----:B------:R-:W-:Y:S05]  /*5c70*/  BRA `(.L_x_5858) ;  /* 0x00000a0000007947 */ /* 0x000fea0003800000 */
.L_x_5866:
        /* <DEDUP_REMOVED lines=21> */
.L_x_5871:
[----:B------:R-:W-:Y:S05]  /*5dd0*/  BSYNC B0 ;  /* 0x0000000000007941 */ /* 0x000fea0003800000 */
.L_x_5870:
[----:B------:R-:W-:-:S05]  /*5de0*/  LOP3.LUT R5, R0, R5, RZ, 0xfc, !PT ;  /* 0x0000000500057212 */ /* 0x000fca00078efcff */
[----:B------:R0:W-:Y:S01]  /*5df0*/  STG.E.U8 [R8.64], R5 ;  /* 0x0000000508007986 */ /* 0x0001e2000c101124 */
[----:B------:R-:W-:Y:S05]  /*5e00*/  BRA `(.L_x_5858) ;  /* 0x0000087000007947 */ /* 0x000fea0003800000 */
.L_x_5869:
        /* <DEDUP_REMOVED lines=13> */
.L_x_5873:
[----:B------:R-:W-:Y:S01]  /*5ee0*/  IMAD.MOV.U32 R0, RZ, RZ, 0x7f ;  /* 0x0000007fff007424 */ /* 0x000fe200078e00ff */
[----:B------:R-:W-:-:S04]  /*5ef0*/  ISETP.GT.U32.AND P0, PT, R3, 0x7f800000, PT ;  /* 0x7f8000000300780c */ /* 0x000fc80003f04070 */
[----:B------:R-:W-:-:S04]  /*5f00*/  SEL R0, R0, 0x7c, P0 ;  /* 0x0000007c00007807 */ /* 0x000fc80000000000 */
.L_x_5874:
[----:B------:R-:W-:Y:S05]  /*5f10*/  BSYNC B0 ;  /* 0x0000000000007941 */ /* 0x000fea0003800000 */
.L_x_5872:
[----:B------:R-:W-:-:S04]  /*5f20*/  LOP3.LUT R3, R5, 0x80000000, RZ, 0xc0, !PT ;  /* 0x8000000005037812 */ /* 0x000fc800078ec0ff */
[----:B------:R-:W-:-:S04]  /*5f30*/  SHF.R.U32.HI R3, RZ, 0x18, R3 ;  /* 0x00000018ff037819 */ /* 0x000fc80000011603 */
[----:B------:R-:W-:-:S05]  /*5f40*/  LOP3.LUT R3, R0, R3, RZ, 0xfc, !PT ;  /* 0x0000000300037212 */ /* 0x000fca00078efcff */
[----:B------:R0:W-:Y:S01]  /*5f50*/  STG.E.U8 [R8.64], R3 ;  /* 0x0000000308007986 */ /* 0x0001e2000c101124 */
[----:B------:R-:W-:Y:S05]  /*5f60*/  BRA `(.L_x_5858) ;  /* 0x0000071000007947 */ /* 0x000fea0003800000 */
.L_x_5868:
[----:B------:R-:W-:-:S05]  /*5f70*/  HADD2.F32 R0, -RZ, R18.H0_H0 ;  /* 0x20000012ff007230 */ /* 0x000fca0000004100 */
[----:B------:R-:W-:-:S05]  /*5f80*/  F2FP.BF16.PACK_AB R0, RZ, R0 ;  /* 0x00000000ff00723e */ /* 0x000fca00000010ff */
[----:B------:R0:W-:Y:S01]  /*5f90*/  STG.E.U16 [R8.64], R0 ;  /* 0x0000000008007986 */ /* 0x0001e2000c101524 */
[----:B------:R-:W-:Y:S05]  /*5fa0*/  BRA `(.L_x_5858) ;  /* 0x000006d000007947 */ /* 0x000fea0003800000 */
.L_x_5865:
        /* <DEDUP_REMOVED lines=12> */
.L_x_5877:
        /* <DEDUP_REMOVED lines=17> */
.L_x_5880:
[----:B------:R-:W-:-:S04]  /*6180*/  LOP3.LUT R3, R5, 0x80000000, RZ, 0xc0, !PT ;  /* 0x8000000005037812 */ /* 0x000fc800078ec0ff */
[----:B------:R-:W-:-:S04]  /*6190*/  SHF.R.U32.HI R3, RZ, 0x18, R3 ;  /* 0x00000018ff037819 */ /* 0x000fc80000011603 */
[----:B------:R-:W-:-:S04]  /*61a0*/  LOP3.LUT R0, R0, R3, RZ, 0xfc, !PT ;  /* 0x0000000300007212 */ /* 0x000fc800078efcff */
[----:B------:R-:W-:Y:S02]  /*61b0*/  PRMT R4, R0, 0x7610, R4 ;  /* 0x0000761000047816 */ /* 0x000fe40000000004 */
.L_x_5879:
[----:B------:R-:W-:Y:S05]  /*61c0*/  BSYNC B0 ;  /* 0x0000000000007941 */ /* 0x000fea0003800000 */
.L_x_5878:
[----:B------:R0:W-:Y:S01]  /*61d0*/  STG.E.U8 [R8.64], R4 ;  /* 0x0000000408007986 */ /* 0x0001e2000c101124 */
[----:B------:R-:W-:Y:S05]  /*61e0*/  BRA `(.L_x_5858) ;  /* 0x0000049000007947 */ /* 0x000fea0003800000 */
.L_x_5876:
        /* <DEDUP_REMOVED lines=17> */
.L_x_5883:
[----:B------:R-:W-:-:S04]  /*6300*/  LOP3.LUT R3, R5, 0x80000000, RZ, 0xc0, !PT ;  /* 0x8000000005037812 */ /* 0x000fc800078ec0ff */
[----:B------:R-:W-:-:S04]  /*6310*/  SHF.R.U32.HI R3, RZ, 0x18, R3 ;  /* 0x00000018ff037819 */ /* 0x000fc80000011603 */
[----:B------:R-:W-:-:S04]  /*6320*/  LOP3.LUT R0, R0, R3, RZ, 0xfc, !PT ;  /* 0x0000000300007212 */ /* 0x000fc800078efcff */
[----:B------:R-:W-:Y:S02]  /*6330*/  PRMT R4, R0, 0x7610, R4 ;  /* 0x0000761000047816 */ /* 0x000fe40000000004 */
.L_x_5882:
[----:B------:R-:W-:Y:S05]  /*6340*/  BSYNC B0 ;  /* 0x0000000000007941 */ /* 0x000fea0003800000 */
.L_x_5881:
[----:B------:R0:W-:Y:S01]  /*6350*/  STG.E.U8 [R8.64], R4 ;  /* 0x0000000408007986 */ /* 0x0001e2000c101124 */
[----:B------:R-:W-:Y:S05]  /*6360*/  BRA `(.L_x_5858) ;  /* 0x0000031000007947 */ /* 0x000fea0003800000 */
.L_x_5875:
        /* <DEDUP_REMOVED lines=22> */
.L_x_5857:
        /* <DEDUP_REMOVED lines=20> */
.L_x_5885:
[----:B------:R-:W-:-:S06]  /*6610*/  HADD2.F32 R4, -RZ, R18.H0_H0 ;  /* 0x20000012ff047230 */ /* 0x000fcc0000004100 */
[----:B------:R-:W0:Y:S02]  /*6620*/  F2I.U64.TRUNC R4, R4 ;  /* 0x0000000400047311 */ /* 0x000e24000020d800 */
[----:B0-----:R0:W-:Y:S01]  /*6630*/  STG.E.64 [R8.64], R4 ;  /* 0x0000000408007986 */ /* 0x0011e2000c101b24 */
[----:B------:R-:W-:Y:S05]  /*6640*/  BRA `(.L_x_5858) ;  /* 0x0000003000007947 */ /* 0x000fea0003800000 */
.L_x_5884:
[----:B------:R-:W-:-:S04]  /*6650*/  HADD2.F32 R18, -RZ, R18.H0_H0 ;  /* 0x20000012ff127230 */ /* 0x000fc80000004100 */
[----:B------:R-:W0:Y:S02]  /*6660*/  F2I.FTZ.U32.TRUNC.NTZ R3, R18 ;  /* 0x0000001200037305 */ /* 0x000e24000021f000 */
[----:B0-----:R0:W-:Y:S02]  /*6670*/  STG.E [R8.64], R3 ;  /* 0x0000000308007986 */ /* 0x0011e4000c101924 */
.L_x_5858:
        /* <DEDUP_REMOVED lines=23> */
.L_x_5889:
[----:B------:R-:W-:-:S06]  /*67f0*/  HADD2.F32 R5, -RZ, R22.H0_H0 ;  /* 0x20000016ff057230 */ /* 0x000fcc0000004100 */
[----:B------:R-:W0:Y:S02]  /*6800*/  F2I.S64.TRUNC R4, R5 ;  /* 0x0000000500047311 */ /* 0x000e24000020d900 */
[----:B0-----:R0:W-:Y:S01]  /*6810*/  STG.E.U8 [R8.64], R4 ;  /* 0x0000000408007986 */ /* 0x0011e2000c101124 */
[----:B------:R-:W-:Y:S05]  /*6820*/  BRA `(.L_x_5891) ;  /* 0x00000e4000007947 */ /* 0x000fea0003800000 */
.L_x_5888:
        /* <DEDUP_REMOVED lines=10> */
.L_x_5893:
[----:B------:R-:W-:-:S04]  /*68d0*/  HADD2.F32 R22, -RZ, R22.H0_H0 ;  /* 0x20000016ff167230 */ /* 0x000fc80000004100 */
[----:B------:R-:W0:Y:S02]  /*68e0*/  F2I.FTZ.TRUNC.NTZ R3, R22 ;  /* 0x0000001600037305 */ /* 0x000e24000021f100 */
[----:B0-----:R0:W-:Y:S01]  /*68f0*/  STG.E [R8.64], R3 ;  /* 0x0000000308007986 */ /* 0x0011e2000c101924 */
[----:B------:R-:W-:Y:S05]  /*6900*/  BRA `(.L_x_5891) ;  /* 0x00000d6000007947 */ /* 0x000fea0003800000 */
.L_x_5892:
[----:B------:R-:W-:-:S04]  /*6910*/  HADD2.F32 R22, -RZ, R22.H0_H0 ;  /* 0x20000016ff167230 */ /* 0x000fc80000004100 */
[----:B------:R-:W0:Y:S02]  /*6920*/  F2I.FTZ.TRUNC.NTZ R3, R22 ;  /* 0x0000001600037305 */ /* 0x000e24000021f100 */
[----:B0-----:R0:W-:Y:S01]  /*6930*/  STG.E.U16 [R8.64], R3 ;  /* 0x0000000308007986 */ /* 0x0011e2000c101524 */
[----:B------:R-:W-:Y:S05]  /*6940*/  BRA `(.L_x_5891) ;  /* 0x00000d2000007947 */ /* 0x000fea0003800000 */
.L_x_5887:
        /* <DEDUP_REMOVED lines=9> */
.L_x_5895:
[----:B------:R0:W-:Y:S01]  /*69e0*/  STG.E.U16 [R8.64], R22 ;  /* 0x0000001608007986 */ /* 0x0001e2000c101524 */
[----:B------:R-:W-:Y:S05]  /*69f0*/  BRA `(.L_x_5891) ;  /* 0x00000c7000007947 */ /* 0x000fea0003800000 */
.L_x_5894:
        /* <DEDUP_REMOVED lines=10> */
.L_x_5897:
[----:B------:R-:W-:-:S05]  /*6aa0*/  HADD2.F32 R0, -RZ, R22.H0_H0 ;  /* 0x20000016ff007230 */ /* 0x000fca0000004100 */
[----:B------:R-:W-:-:S04]  /*6ab0*/  F2FP.PACK_AB R0, RZ, R0 ;  /* 0x00000000ff00723e */ /* 0x000fc800000000ff */
[----:B------:R-:W-:-:S05]  /*6ac0*/  PRMT R0, R0, 0x5410, RZ ;  /* 0x0000541000007816 */ /* 0x000fca00000000ff */
[----:B------:R0:W-:Y:S01]  /*6ad0*/  STG.E [R8.64], R0 ;  /* 0x0000000008007986 */ /* 0x0001e2000c101924 */
[----:B------:R-:W-:Y:S05]  /*6ae0*/  BRA `(.L_x_5891) ;  /* 0x00000b8000007947 */ /* 0x000fea0003800000 */
.L_x_5896:
[----:B------:R-:W-:-:S05]  /*6af0*/  HADD2.F32 R4, -RZ, R22.H0_H0 ;  /* 0x20000016ff047230 */ /* 0x000fca0000004100 */
[----:B------:R-:W-:-:S06]  /*6b00*/  FMUL.FTZ R4, R4, 1 ;  /* 0x3f80000004047820 */ /* 0x000fcc0000410000 */
[----:B------:R-:W0:Y:S02]  /*6b10*/  F2F.F64.F32 R4, R4 ;  /* 0x0000000400047310 */ /* 0x000e240000201800 */
[----:B0-----:R0:W-:Y:S01]  /*6b20*/  STG.E.64 [R8.64], R4 ;  /* 0x0000000408007986 */ /* 0x0011e2000c101b24 */
[----:B------:R-:W-:Y:S05]  /*6b30*/  BRA `(.L_x_5891) ;  /* 0x00000b3000007947 */ /* 0x000fea0003800000 */
.L_x_5886:
        /* <DEDUP_REMOVED lines=13> */
.L_x_5900:
[----:B------:R-:W-:Y:S01]  /*6c10*/  HADD2.F32 R22, -RZ, R22.H0_H0 ;  /* 0x20000016ff167230 */ /* 0x000fe20000004100 */
[----:B------:R-:W-:-:S04]  /*6c20*/  CS2R R6, SRZ ;  /* 0x0000000000067805 */ /* 0x000fc8000001ff00 */
[----:B------:R-:W-:-:S06]  /*6c30*/  FMUL.FTZ R4, R22, 1 ;  /* 0x3f80000016047820 */ /* 0x000fcc0000410000 */
[----:B------:R-:W0:Y:S02]  /*6c40*/  F2F.F64.F32 R4, R4 ;  /* 0x0000000400047310 */ /* 0x000e240000201800 */
[----:B0-----:R0:W-:Y:S01]  /*6c50*/  STG.E.128 [R8.64], R4 ;  /* 0x0000000408007986 */ /* 0x0011e2000c101d24 */
[----:B------:R-:W-:Y:S05]  /*6c60*/  BRA `(.L_x_5891) ;  /* 0x00000a0000007947 */ /* 0x000fea0003800000 */
.L_x_5899:
        /* <DEDUP_REMOVED lines=21> */
.L_x_5904:
[----:B------:R-:W-:Y:S05]  /*6dc0*/  BSYNC B0 ;  /* 0x0000000000007941 */ /* 0x000fea0003800000 */
.L_x_5903:
[----:B------:R-:W-:-:S05]  /*6dd0*/  LOP3.LUT R5, R0, R5, RZ, 0xfc, !PT ;  /* 0x0000000500057212 */ /* 0x000fca00078efcff */
[----:B------:R0:W-:Y:S01]  /*6de0*/  STG.E.U8 [R8.64], R5 ;  /* 0x0000000508007986 */ /* 0x0001e2000c101124 */
[----:B------:R-:W-:Y:S05]  /*6df0*/  BRA `(.L_x_5891) ;  /* 0x0000087000007947 */ /* 0x000fea0003800000 */
.L_x_5902:
        /* <DEDUP_REMOVED lines=13> */
.L_x_5906:
[----:B------:R-:W-:Y:S01]  /*6ed0*/  IMAD.MOV.U32 R0, RZ, RZ, 0x7f ;  /* 0x0000007fff007424 */ /* 0x000fe200078e00ff */
[----:B------:R-:W-:-:S04]  /*6ee0*/  ISETP.GT.U32.AND P0, PT, R3, 0x7f800000, PT ;  /* 0x7f8000000300780c */ /* 0x000fc80003f04070 */
[----:B------:R-:W-:-:S04]  /*6ef0*/  SEL R0, R0, 0x7c, P0 ;  /* 0x0000007c00007807 */ /* 0x000fc80000000000 */
.L_x_5907:
[----:B------:R-:W-:Y:S05]  /*6f00*/  BSYNC B0 ;  /* 0x0000000000007941 */ /* 0x000fea0003800000 */
.L_x_5905:
[----:B------:R-:W-:-:S04]  /*6f10*/  LOP3.LUT R3, R5, 0x80000000, RZ, 0xc0, !PT ;  /* 0x8000000005037812 */ /* 0x000fc800078ec0ff */
[----:B------:R-:W-:-:S04]  /*6f20*/  SHF.R.U32.HI R3, RZ, 0x18, R3 ;  /* 0x00000018ff037819 */ /* 0x000fc80000011603 */
[----:B------:R-:W-:-:S05]  /*6f30*/  LOP3.LUT R3, R0, R3, RZ, 0xfc, !PT ;  /* 0x0000000300037212 */ /* 0x000fca00078efcff */
[----:B------:R0:W-:Y:S01]  /*6f40*/  STG.E.U8 [R8.64], R3 ;  /* 0x0000000308007986 */ /* 0x0001e2000c101124 */
[----:B------:R-:W-:Y:S05]  /*6f50*/  BRA `(.L_x_5891) ;  /* 0x0000071000007947 */ /* 0x000fea0003800000 */
.L_x_5901:
[----:B------:R-:W-:-:S05]  /*6f60*/  HADD2.F32 R0, -RZ, R22.H0_H0 ;  /* 0x20000016ff007230 */ /* 0x000fca0000004100 */
[----:B------:R-:W-:-:S05]  /*6f70*/  F2FP.BF16.PACK_AB R0, RZ, R0 ;  /* 0x00000000ff00723e */ /* 0x000fca00000010ff */
[----:B------:R0:W-:Y:S01]  /*6f80*/  STG.E.U16 [R8.64], R0 ;  /* 0x0000000008007986 */ /* 0x0001e2000c101524 */
[----:B------:R-:W-:Y:S05]  /*6f90*/  BRA `(.L_x_5891) ;  /* 0x000006d000007947 */ /* 0x000fea0003800000 */
.L_x_5898:
        /* <DEDUP_REMOVED lines=12> */
.L_x_5910:
        /* <DEDUP_REMOVED lines=17> */
.L_x_5913:
[----:B------:R-:W-:-:S04]  /*7170*/  LOP3.LUT R3, R5, 0x80000000, RZ, 0xc0, !PT ;  /* 0x8000000005037812 */ /* 0x000fc800078ec0ff */
[----:B------:R-:W-:-:S04]  /*7180*/  SHF.R.U32.HI R3, RZ, 0x18, R3 ;  /* 0x00000018ff037819 */ /* 0x000fc80000011603 */
[----:B------:R-:W-:-:S04]  /*7190*/  LOP3.LUT R0, R0, R3, RZ, 0xfc, !PT ;  /* 0x0000000300007212 */ /* 0x000fc800078efcff */
[----:B------:R-:W-:Y:S02]  /*71a0*/  PRMT R4, R0, 0x7610, R4 ;  /* 0x0000761000047816 */ /* 0x000fe40000000004 */
.L_x_5912:
[----:B------:R-:W-:Y:S05]  /*71b0*/  BSYNC B0 ;  /* 0x0000000000007941 */ /* 0x000fea0003800000 */
.L_x_5911:
[----:B------:R0:W-:Y:S01]  /*71c0*/  STG.E.U8 [R8.64], R4 ;  /* 0x0000000408007986 */ /* 0x0001e2000c101124 */
[----:B------:R-:W-:Y:S05]  /*71d0*/  BRA `(.L_x_5891) ;  /* 0x0000049000007947 */ /* 0x000fea0003800000 */
.L_x_5909:
        /* <DEDUP_REMOVED lines=17> */
.L_x_5916:
[----:B------:R-:W-:-:S04]  /*72f0*/  LOP3.LUT R3, R5, 0x80000000, RZ, 0xc0, !PT ;  /* 0x8000000005037812 */ /* 0x000fc800078ec0ff */
[----:B------:R-:W-:-:S04]  /*7300*/  SHF.R.U32.HI R3, RZ, 0x18, R3 ;  /* 0x00000018ff037819 */ /* 0x000fc80000011603 */
[----:B------:R-:W-:-:S04]  /*7310*/  LOP3.LUT R0, R0, R3, RZ, 0xfc, !PT ;  /* 0x0000000300007212 */ /* 0x000fc800078efcff */
[----:B------:R-:W-:Y:S02]  /*7320*/  PRMT R4, R0, 0x7610, R4 ;  /* 0x0000761000047816 */ /* 0x000fe40000000004 */
.L_x_5915:
[----:B------:R-:W-:Y:S05]  /*7330*/  BSYNC B0 ;  /* 0x0000000000007941 */ /* 0x000fea0003800000 */
.L_x_5914:
[----:B------:R0:W-:Y:S01]  /*7340*/  STG.E.U8 [R8.64], R4 ;  /* 0x0000000408007986 */ /* 0x0001e2000c101124 */
[----:B------:R-:W-:Y:S05]  /*7350*/  BRA `(.L_x_5891) ;  /* 0x0000031000007947 */ /* 0x000fea0003800000 */
.L_x_5908:
        /* <DEDUP_REMOVED lines=22> */
.L_x_5890:
        /* <DEDUP_REMOVED lines=20> */
.L_x_5918:
[----:B------:R-:W-:-:S06]  /*7600*/  HADD2.F32 R4, -RZ, R22.H0_H0 ;  /* 0x20000016ff047230 */ /* 0x000fcc0000004100 */
[----:B------:R-:W0:Y:S02]  /*7610*/  F2I.U64.TRUNC R4, R4 ;  /* 0x0000000400047311 */ /* 0x000e24000020d800 */
[----:B0-----:R0:W-:Y:S01]  /*7620*/  STG.E.64 [R8.64], R4 ;  /* 0x0000000408007986 */ /* 0x0011e2000c101b24 */
[----:B------:R-:W-:Y:S05]  /*7630*/  BRA `(.L_x_5891) ;  /* 0x0000003000007947 */ /* 0x000fea0003800000 */
.L_x_5917:
[----:B------:R-:W-:-:S04]  /*7640*/  HADD2.F32 R22, -RZ, R22.H0_H0 ;  /* 0x20000016ff167230 */ /* 0x000fc80000004100 */
[----:B------:R-:W0:Y:S02]  /*7650*/  F2I.FTZ.U32.TRUNC.NTZ R3, R22 ;  /* 0x0000001600037305 */ /* 0x000e24000021f000 */
[----:B0-----:R0:W-:Y:S02]  /*7660*/  STG.E [R8.64], R3 ;  /* 0x0000000308007986 */ /* 0x0011e4000c101924 */
.L_x_5891:
[----:B------:R-:W-:Y:S02]  /*7670*/  IADD3 R2, R2, 0x80, RZ ;  /* 0x0000008002027810 */ /* 0x000fe40007ffe0ff */
.L_x_5852:
[----:B------:R-:W-:Y:S05]  /*7680*/  BSYNC B6 ;  /* 0x0000000000067941 */ /* 0x000fea0003800000 */
.L_x_5851:
        /* <DEDUP_REMOVED lines=21> */
.L_x_5922:
[----:B------:R-:W-:-:S06]  /*77e0*/  HADD2.F32 R5, -RZ, R19.H0_H0 ;  /* 0x20000013ff057230 */ /* 0x000fcc0000004100 */
[----:B------:R-:W0:Y:S02]  /*77f0*/  F2I.S64.TRUNC R4, R5 ;  /* 0x0000000500047311 */ /* 0x000e24000020d900 */
[----:B0-----:R-:W-:Y:S01]  /*7800*/  STG.E.U8 [R2.64], R4 ;  /* 0x0000000402007986 */ /* 0x001fe2000c101124 */
[----:B------:R-:W-:Y:S05]  /*7810*/  EXIT ;  /* 0x000000000000794d */ /* 0x000fea0003800000 */
.L_x_5921:
        /* <DEDUP_REMOVED lines=10> */
.L_x_5925:
[----:B------:R-:W-:-:S06]  /*78c0*/  HADD2.F32 R19, -RZ, R19.H0_H0 ;  /* 0x20000013ff137230 */ /* 0x000fcc0000004100 */
[----:B------:R-:W0:Y:S02]  /*78d0*/  F2I.FTZ.TRUNC.NTZ R19, R19 ;  /* 0x0000001300137305 */ /* 0x000e24000021f100 */
[----:B0-----:R-:W-:Y:S01]  /*78e0*/  STG.E [R2.64], R19 ;  /* 0x0000001302007986 */ /* 0x001fe2000c101924 */
[----:B------:R-:W-:Y:S05]  /*78f0*/  EXIT ;  /* 0x000000000000794d */ /* 0x000fea0003800000 */
.L_x_5924:
[----:B------:R-:W-:-:S06]  /*7900*/  HADD2.F32 R19, -RZ, R19.H0_H0 ;  /* 0x20000013ff137230 */ /* 0x000fcc0000004100 */
[----:B------:R-:W0:Y:S02]  /*7910*/  F2I.FTZ.TRUNC.NTZ R19, R19 ;  /* 0x0000001300137305 */ /* 0x000e24000021f100 */
[----:B0-----:R-:W-:Y:S01]  /*7920*/  STG.E.U16 [R2.64], R19 ;  /* 0x0000001302007986 */ /* 0x001fe2000c101524 */
[----:B------:R-:W-:Y:S05]  /*7930*/  EXIT ;  /* 0x000000000000794d */ /* 0x000fea0003800000 */
.L_x_5920:
        /* <DEDUP_REMOVED lines=9> */
.L_x_5927:
[----:B------:R-:W-:Y:S01]  /*79d0*/  STG.E.U16 [R2.64], R19 ;  /* 0x0000001302007986 */ /* 0x000fe2000c101524 */
[----:B------:R-:W-:Y:S05]  /*79e0*/  EXIT ;  /* 0x000000000000794d */ /* 0x000fea0003800000 */
.L_x_5926:
        /* <DEDUP_REMOVED lines=10> */
.L_x_5929:
[----:B------:R-:W-:-:S05]  /*7a90*/  HADD2.F32 R0, -RZ, R19.H0_H0 ;  /* 0x20000013ff007230 */ /* 0x000fca0000004100 */
[----:B------:R-:W-:-:S04]  /*7aa0*/  F2FP.PACK_AB R0, RZ, R0 ;  /* 0x00000000ff00723e */ /* 0x000fc800000000ff */
[----:B------:R-:W-:-:S05]  /*7ab0*/  PRMT R0, R0, 0x5410, RZ ;  /* 0x0000541000007816 */ /* 0x000fca00000000ff */
[----:B------:R-:W-:Y:S01]  /*7ac0*/  STG.E [R2.64], R0 ;  /* 0x0000000002007986 */ /* 0x000fe2000c101924 */
[----:B------:R-:W-:Y:S05]  /*7ad0*/  EXIT ;  /* 0x000000000000794d */ /* 0x000fea0003800000 */
.L_x_5928:
[----:B------:R-:W-:-:S05]  /*7ae0*/  HADD2.F32 R4, -RZ, R19.H0_H0 ;  /* 0x20000013ff047230 */ /* 0x000fca0000004100 */
[----:B------:R-:W-:-:S06]  /*7af0*/  FMUL.FTZ R4, R4, 1 ;  /* 0x3f80000004047820 */ /* 0x000fcc0000410000 */
[----:B------:R-:W0:Y:S02]  /*7b00*/  F2F.F64.F32 R4, R4 ;  /* 0x0000000400047310 */ /* 0x000e240000201800 */
[----:B0-----:R-:W-:Y:S01]  /*7b10*/  STG.E.64 [R2.64], R4 ;  /* 0x0000000402007986 */ /* 0x001fe2000c101b24 */
[----:B------:R-:W-:Y:S05]  /*7b20*/  EXIT ;  /* 0x000000000000794d */ /* 0x000fea0003800000 */
.L_x_5919:
        /* <DEDUP_REMOVED lines=13> */
.L_x_5932:
[----:B------:R-:W-:Y:S01]  /*7c00*/  HADD2.F32 R19, -RZ, R19.H0_H0 ;  /* 0x20000013ff137230 */ /* 0x000fe20000004100 */
[----:B------:R-:W-:-:S04]  /*7c10*/  CS2R R6, SRZ ;  /* 0x0000000000067805 */ /* 0x000fc8000001ff00 */
[----:B------:R-:W-:-:S06]  /*7c20*/  FMUL.FTZ R4, R19, 1 ;  /* 0x3f80000013047820 */ /* 0x000fcc0000410000 */
[----:B------:R-:W0:Y:S02]  /*7c30*/  F2F.F64.F32 R4, R4 ;  /* 0x0000000400047310 */ /* 0x000e240000201800 */
[----:B0-----:R-:W-:Y:S01]  /*7c40*/  STG.E.128 [R2.64], R4 ;  /* 0x0000000402007986 */ /* 0x001fe2000c101d24 */
[----:B------:R-:W-:Y:S05]  /*7c50*/  EXIT ;  /* 0x000000000000794d */ /* 0x000fea0003800000 */
.L_x_5931:
        /* <DEDUP_REMOVED lines=21> */
.L_x_5936:
[----:B------:R-:W-:Y:S05]  /*7db0*/  BSYNC B0 ;  /* 0x0000000000007941 */ /* 0x000fea0003800000 */
.L_x_5935:
[----:B------:R-:W-:-:S05]  /*7dc0*/  LOP3.LUT R5, R0, R5, RZ, 0xfc, !PT ;  /* 0x0000000500057212 */ /* 0x000fca00078efcff */
[----:B------:R-:W-:Y:S01]  /*7dd0*/  STG.E.U8 [R2.64], R5 ;  /* 0x0000000502007986 */ /* 0x000fe2000c101124 */
[----:B------:R-:W-:Y:S05]  /*7de0*/  EXIT ;  /* 0x000000000000794d */ /* 0x000fea0003800000 */
.L_x_5934:
        /* <DEDUP_REMOVED lines=13> */
.L_x_5938:
[----:B------:R-:W-:Y:S01]  /*7ec0*/  IMAD.MOV.U32 R0, RZ, RZ, 0x7f ;  /* 0x0000007fff007424 */ /* 0x000fe200078e00ff */
[----:B------:R-:W-:-:S04]  /*7ed0*/  ISETP.GT.U32.AND P0, PT, R4, 0x7f800000, PT ;  /* 0x7f8000000400780c */ /* 0x000fc80003f04070 */
[----:B------:R-:W-:-:S04]  /*7ee0*/  SEL R0, R0, 0x7c, P0 ;  /* 0x0000007c00007807 */ /* 0x000fc80000000000 */
.L_x_5939:
[----:B------:R-:W-:Y:S05]  /*7ef0*/  BSYNC B0 ;  /* 0x0000000000007941 */ /* 0x000fea0003800000 */
.L_x_5937:
[----:B------:R-:W-:-:S04]  /*7f00*/  LOP3.LUT R4, R19, 0x80000000, RZ, 0xc0, !PT ;  /* 0x8000000013047812 */ /* 0x000fc800078ec0ff */
[----:B------:R-:W-:-:S04]  /*7f10*/  SHF.R.U32.HI R5, RZ, 0x18, R4 ;  /* 0x00000018ff057819 */ /* 0x000fc80000011604 */
[----:B------:R-:W-:-:S05]  /*7f20*/  LOP3.LUT R5, R0, R5, RZ, 0xfc, !PT ;  /* 0x0000000500057212 */ /* 0x000fca00078efcff */
[----:B------:R-:W-:Y:S01]  /*7f30*/  STG.E.U8 [R2.64], R5 ;  /* 0x0000000502007986 */ /* 0x000fe2000c101124 */
[----:B------:R-:W-:Y:S05]  /*7f40*/  EXIT ;  /* 0x000000000000794d */ /* 0x000fea0003800000 */
.L_x_5933:
[----:B------:R-:W-:-:S05]  /*7f50*/  HADD2.F32 R0, -RZ, R19.H0_H0 ;  /* 0x20000013ff007230 */ /* 0x000fca0000004100 */
[----:B------:R-:W-:-:S05]  /*7f60*/  F2FP.BF16.PACK_AB R0, RZ, R0 ;  /* 0x00000000ff00723e */ /* 0x000fca00000010ff */
[----:B------:R-:W-:Y:S01]  /*7f70*/  STG.E.U16 [R2.64], R0 ;  /* 0x0000000002007986 */ /* 0x000fe2000c101524 */
[----:B------:R-:W-:Y:S05]  /*7f80*/  EXIT ;  /* 0x000000000000794d */ /* 0x000fea0003800000 */
.L_x_5930:
        /* <DEDUP_REMOVED lines=12> */
.L_x_5942:
        /* <DEDUP_REMOVED lines=17> */
.L_x_5945:
[----:B------:R-:W-:-:S04]  /*8160*/  LOP3.LUT R0, R19, 0x80000000, RZ, 0xc0, !PT ;  /* 0x8000000013007812 */ /* 0x000fc800078ec0ff */
[----:B------:R-:W-:-:S04]  /*8170*/  SHF.R.U32.HI R5, RZ, 0x18, R0 ;  /* 0x00000018ff057819 */ /* 0x000fc80000011600 */
[----:B------:R-:W-:-:S04]  /*8180*/  LOP3.LUT R4, R4, R5, RZ, 0xfc, !PT ;  /* 0x0000000504047212 */ /* 0x000fc800078efcff */
[----:B------:R-:W-:Y:S02]  /*8190*/  PRMT R0, R4, 0x7610, R0 ;  /* 0x0000761004007816 */ /* 0x000fe40000000000 */
.L_x_5944:
[----:B------:R-:W-:Y:S05]  /*81a0*/  BSYNC B0 ;  /* 0x0000000000007941 */ /* 0x000fea0003800000 */
.L_x_5943:
[----:B------:R-:W-:Y:S01]  /*81b0*/  STG.E.U8 [R2.64], R0 ;  /* 0x0000000002007986 */ /* 0x000fe2000c101124 */
[----:B------:R-:W-:Y:S05]  /*81c0*/  EXIT ;  /* 0x000000000000794d */ /* 0x000fea0003800000 */
.L_x_5941:
        /* <DEDUP_REMOVED lines=17> */
.L_x_5948:
[----:B------:R-:W-:-:S04]  /*82e0*/  LOP3.LUT R0, R19, 0x80000000, RZ, 0xc0, !PT ;  /* 0x8000000013007812 */ /* 0x000fc800078ec0ff */
[----:B------:R-:W-:-:S04]  /*82f0*/  SHF.R.U32.HI R5, RZ, 0x18, R0 ;  /* 0x00000018ff057819 */ /* 0x000fc80000011600 */
[----:B------:R-:W-:-:S04]  /*8300*/  LOP3.LUT R4, R4, R5, RZ, 0xfc, !PT ;  /* 0x0000000504047212 */ /* 0x000fc800078efcff */
[----:B------:R-:W-:Y:S02]  /*8310*/  PRMT R0, R4, 0x7610, R0 ;  /* 0x0000761004007816 */ /* 0x000fe40000000000 */
.L_x_5947:
[----:B------:R-:W-:Y:S05]  /*8320*/  BSYNC B0 ;  /* 0x0000000000007941 */ /* 0x000fea0003800000 */
.L_x_5946:
[----:B------:R-:W-:Y:S01]  /*8330*/  STG.E.U8 [R2.64], R0 ;  /* 0x0000000002007986 */ /* 0x000fe2000c101124 */
[----:B------:R-:W-:Y:S05]  /*8340*/  EXIT ;  /* 0x000000000000794d */ /* 0x000fea0003800000 */
.L_x_5940:
        /* <DEDUP_REMOVED lines=22> */
.L_x_5923:
        /* <DEDUP_REMOVED lines=20> */
.L_x_5950:
[----:B------:R-:W-:-:S06]  /*85f0*/  HADD2.F32 R4, -RZ, R19.H0_H0 ;  /* 0x20000013ff047230 */ /* 0x000fcc0000004100 */
[----:B------:R-:W0:Y:S02]  /*8600*/  F2I.U64.TRUNC R4, R4 ;  /* 0x0000000400047311 */ /* 0x000e24000020d800 */
[----:B0-----:R-:W-:Y:S01]  /*8610*/  STG.E.64 [R2.64], R4 ;  /* 0x0000000402007986 */ /* 0x001fe2000c101b24 */
[----:B------:R-:W-:Y:S05]  /*8620*/  EXIT ;  /* 0x000000000000794d */ /* 0x000fea0003800000 */
.L_x_5949:
[----:B------:R-:W-:-:S06]  /*8630*/  HADD2.F32 R19, -RZ, R19.H0_H0 ;  /* 0x20000013ff137230 */ /* 0x000fcc0000004100 */
[----:B------:R-:W0:Y:S02]  /*8640*/  F2I.FTZ.U32.TRUNC.NTZ R19, R19 ;  /* 0x0000001300137305 */ /* 0x000e24000021f000 */
[----:B0-----:R-:W-:Y:S01]  /*8650*/  STG.E [R2.64], R19 ;  /* 0x0000001302007986 */ /* 0x001fe2000c101924 */
[----:B------:R-:W-:Y:S05]  /*8660*/  EXIT ;  /* 0x000000000000794d */ /* 0x000fea0003800000 */
.L_x_5951:
        /* <DEDUP_REMOVED lines=9> */
.L_x_29883:


//--------------------- .text._ZN2at6native18elementwise_kernelILi128ELi4EZNS0_22gpu_kernel_impl_nocastINS0_13AUnaryFunctorIN3c104HalfES5_S5_ZZZNS0_21heaviside_kernel_cudaERNS_18TensorIteratorBaseEENKUlvE_clEvENKUlvE6_clEvEUlS5_S5_E_EEEEvS7_RKT_EUliE_EEviT1_ --------------------------
	.section	.text._ZN2at6native18elementwise_kernelILi128ELi4EZNS0_22gpu_kernel_impl_nocastINS0_13AUnaryFunctorIN3c104HalfES5_S5_ZZZNS0_21heaviside_kernel_cudaERNS_18TensorIteratorBaseEENKUlvE_clEvENKUlvE6_clEvEUlS5_S5_E_EEEEvS7_RKT_EUliE_EEviT1_,"ax",@progbits
	.sectioninfo	@"SHI_REGISTERS=12"
	.align	128
        .global         _ZN2at6native18elementwise_kernelILi128ELi4EZNS0_22gpu_kernel_impl_nocastINS0_13AUnaryFunctorIN3c104HalfES5_S5_ZZZNS0_21heaviside_kernel_cudaERNS_18TensorIteratorBaseEENKUlvE_clEvENKUlvE6_clEvEUlS5_S5_E_EEEEvS7_RKT_EUliE_EEviT1_
        .type           _ZN2at6native18elementwise_kernelILi128ELi4EZNS0_22gpu_kernel_impl_nocastINS0_13AUnaryFunctorIN3c104HalfES5_S5_ZZZNS0_21heaviside_kernel_cudaERNS_18TensorIteratorBaseEENKUlvE_clEvENKUlvE6_clEvEUlS5_S5_E_EEEEvS7_RKT_EUliE_EEviT1_,@function
        .size           _ZN2at6native18elementwise_kernelILi128ELi4EZNS0_22gpu_kernel_impl_nocastINS0_13AUnaryFunctorIN3c104HalfES5_S5_ZZZNS0_21heaviside_kernel_cudaERNS_18TensorIteratorBaseEENKUlvE_clEvENKUlvE6_clEvEUlS5_S5_E_EEEEvS7_RKT_EUliE_EEviT1_,(.L_x_29884 - _ZN2at6native18elementwise_kernelILi128ELi4EZNS0_22gpu_kernel_impl_nocastINS0_13AUnaryFunctorIN3c104HalfES5_S5_ZZZNS0_21heaviside_kernel_cudaERNS_18TensorIteratorBaseEENKUlvE_clEvENKUlvE6_clEvEUlS5_S5_E_EEEEvS7_RKT_EUliE_EEviT1_)
        .other          _ZN2at6native18elementwise_kernelILi128ELi4EZNS0_22gpu_kernel_impl_nocastINS0_13AUnaryFunctorIN3c104HalfES5_S5_ZZZNS0_21heaviside_kernel_cudaERNS_18TensorIteratorBaseEENKUlvE_clEvENKUlvE6_clEvEUlS5_S5_E_EEEEvS7_RKT_EUliE_EEviT1_,@"STO_CUDA_ENTRY STV_DEFAULT"
_ZN2at6native18elementwise_kernelILi128ELi4EZNS0_22gpu_kernel_impl_nocastINS0_13AUnaryFunctorIN3c104HalfES5_S5_ZZZNS0_21heaviside_kernel_cudaERNS_18TensorIteratorBaseEENKUlvE_clEvENKUlvE6_clEvEUlS5_S5_E_EEEEvS7_RKT_EUliE_EEviT1_:
.text._ZN2at6native18elementwise_kernelILi128ELi4EZNS0_22gpu_kernel_impl_nocastINS0_13AUnaryFunctorIN3c104HalfES5_S5_ZZZNS0_21heaviside_kernel_cudaERNS_18TensorIteratorBaseEENKUlvE_clEvENKUlvE6_clEvEUlS5_S5_E_EEEEvS7_RKT_EUliE_EEviT1_:
        /* <DEDUP_REMOVED lines=235> */
.L_x_5954:
[----:B------:R-:W-:-:S04]  /*0eb0*/  IADD3 R4, P0, R3, c[0x0][0x368], RZ ;  /* 0x0000da0003047a10 */ /* 0x000fc80007f1e0ff */
[----:B------:R-:W-:-:S05]  /*0ec0*/  IADD3.X R5, RZ, c[0x0][0x36c], RZ, P0, !PT ;  /* 0x0000db00ff057a10 */ /* 0x000fca00007fe4ff */
[----:B------:R0:W2:Y:S01]  /*0ed0*/  LDG.E.U16 R7, [R4.64] ;  /* 0x0000000404077981 */ /* 0x0000a2000c1e1500 */
[----:B------:R-:W1:Y:S01]  /*0ee0*/  LDC.U16 R3, c[0x0][0x372] ;  /* 0x0000dc80ff037b82 */ /* 0x000e620000000400 */
[----:B------:R-:W-:Y:S02]  /*0ef0*/  IADD3 R2, P1, R2, c[0x0][0x360], RZ ;  /* 0x0000d80002027a10 */ /* 0x000fe40007f3e0ff */
[----:B------:R-:W-:Y:S01]  /*0f00*/  IADD3 R0, R0, 0x80, RZ ;  /* 0x0000008000007810 */ /* 0x000fe20007ffe0ff */
[----:B-1----:R-:W-:-:S05]  /*0f10*/  HADD2.F32 R3, -RZ, R3.H0_H0 ;  /* 0x20000003ff037230 */ /* 0x002fca0000004100 */
[----:B------:R-:W-:-:S13]  /*0f20*/  FSETP.NEU.FTZ.AND P0, PT, R3, RZ, PT ;  /* 0x000000ff0300720b */ /* 0x000fda0003f1d000 */
[----:B------:R-:W-:-:S04]  /*0f30*/  @P0 FSET.BF.GT.FTZ.AND R3, R3, RZ, PT ;  /* 0x000000ff0303020a */ /* 0x000fc80003814000 */
[----:B0-----:R-:W-:Y:S02]  /*0f40*/  @P0 F2FP.PACK_AB R5, RZ, R3 ;  /* 0x00000003ff05023e */ /* 0x001fe400000000ff */
[----:B------:R-:W-:Y:S02]  /*0f50*/  IADD3.X R3, RZ, c[0x0][0x364], RZ, P1, !PT ;  /* 0x0000d900ff037a10 */ /* 0x000fe40000ffe4ff */
[----:B--2---:R-:W-:-:S05]  /*0f60*/  @P0 PRMT R7, R5, 0x7610, R7 ;  /* 0x0000761005070816 */ /* 0x004fca0000000007 */
[----:B------:R0:W-:Y:S02]  /*0f70*/  STG.E.U16 [R2.64], R7 ;  /* 0x0000000702007986 */ /* 0x0001e4000c101504 */
.L_x_5953:
[----:B------:R-:W-:Y:S05]  /*0f80*/  BSYNC B0 ;  /* 0x0000000000007941 */ /* 0x000fea0003800000 */
.L_x_5952:
        /* <DEDUP_REMOVED lines=230> */
.L_x_5957:
        /* <DEDUP_REMOVED lines=242> */
.L_x_5958:
        /* <DEDUP_REMOVED lines=13> */
.L_x_5956:
[----:B------:R-:W-:Y:S05]  /*2de0*/  BSYNC B0 ;  /* 0x0000000000007941 */ /* 0x000fea0003800000 */
.L_x_5955:
        /* <DEDUP_REMOVED lines=229> */
.L_x_5959:
[----:B------:R-:W-:-:S04]  /*3c40*/  IADD3 R4, P0, R3, c[0x0][0x368], RZ ;  /* 0x0000da0003047a10 */ /* 0x000fc80007f1e0ff */
[----:B------:R-:W-:-:S05]  /*3c50*/  IADD3.X R5, RZ, c[0x0][0x36c], RZ, P0, !PT ;  /* 0x0000db00ff057a10 */ /* 0x000fca00007fe4ff */
[----:B------:R-:W2:Y:S01]  /*3c60*/  LDG.E.U16 R7, [R4.64] ;  /* 0x0000000404077981 */ /* 0x000ea2000c1e1500 */
[----:B------:R-:W0:Y:S01]  /*3c70*/  LDC.U16 R0, c[0x0][0x372] ;  /* 0x0000dc80ff007b82 */ /* 0x000e220000000400 */
[----:B------:R-:W-:-:S04]  /*3c80*/  IADD3 R2, P0, R2, c[0x0][0x360], RZ ;  /* 0x0000d80002027a10 */ /* 0x000fc80007f1e0ff */
[----:B------:R-:W-:Y:S01]  /*3c90*/  IADD3.X R3, RZ, c[0x0][0x364], RZ, P0, !PT ;  /* 0x0000d900ff037a10 */ /* 0x000fe200007fe4ff */
[----:B0-----:R-:W-:-:S05]  /*3ca0*/  HADD2.F32 R0, -RZ, R0.H0_H0 ;  /* 0x20000000ff007230 */ /* 0x001fca0000004100 */
[----:B------:R-:W-:-:S13]  /*3cb0*/  FSETP.NEU.FTZ.AND P1, PT, R0, RZ, PT ;  /* 0x000000ff0000720b */ /* 0x000fda0003f3d000 */
[----:B------:R-:W-:-:S04]  /*3cc0*/  @P1 FSET.BF.GT.FTZ.AND R0, R0, RZ, PT ;  /* 0x000000ff0000120a */ /* 0x000fc80003814000 */
[----:B------:R-:W-:-:S04]  /*3cd0*/  @P1 F2FP.PACK_AB R0, RZ, R0 ;  /* 0x00000000ff00123e */ /* 0x000fc800000000ff */
[----:B--2---:R-:W-:-:S05]  /*3ce0*/  @P1 PRMT R7, R0, 0x7610, R7 ;  /* 0x0000761000071816 */ /* 0x004fca0000000007 */
[----:B------:R-:W-:Y:S01]  /*3cf0*/  STG.E.U16 [R2.64], R7 ;  /* 0x0000000702007986 */ /* 0x000fe2000c101504 */
[----:B------:R-:W-:Y:S05]  /*3d00*/  EXIT ;  /* 0x000000000000794d */ /* 0x000fea0003800000 */
.L_x_5960:
        /* <DEDUP_REMOVED lines=15> */
.L_x_29884:


//--------------------- .text._ZN2at6native27unrolled_elementwise_kernelINS0_13AUnaryFunctorIN3c104HalfES4_S4_ZZZNS0_21heaviside_kernel_cudaERNS_18TensorIteratorBaseEENKUlvE_clEvENKUlvE6_clEvEUlS4_S4_E_EESt5arrayIPcLm2EELi4E23TrivialOffsetCalculatorILi1EjESF_NS0_6memory15LoadWithoutCastENSG_16StoreWithoutCastEEEviT_T0_T2_T3_T4_T5_ --------------------------
	.section	.text._ZN2at6native27unrolled_elementwise_kernelINS0_13AUnaryFunctorIN3c104HalfES4_S4_ZZZNS0_21heaviside_kernel_cudaERNS_18TensorIteratorBaseEENKUlvE_clEvENKUlvE6_clEvEUlS4_S4_E_EESt5arrayIPcLm2EELi4E23TrivialOffsetCalculatorILi1EjESF_NS0_6memory15LoadWithoutCastENSG_16StoreWithoutCastEEEviT_T0_T2_T3_T4_T5_,"ax",@progbits
	.sectioninfo	@"SHI_REGISTERS=18"
	.align	128
        .global         _ZN2at6native27unrolled_elementwise_kernelINS0_13AUnaryFunctorIN3c104HalfES4_S4_ZZZNS0_21heaviside_kernel_cudaERNS_18TensorIteratorBaseEENKUlvE_clEvENKUlvE6_clEvEUlS4_S4_E_EESt5arrayIPcLm2EELi4E23TrivialOffsetCalculatorILi1EjESF_NS0_6memory15LoadWithoutCastENSG_16StoreWithoutCastEEEviT_T0_T2_T3_T4_T5_
        .type           _ZN2at6native27unrolled_elementwise_kernelINS0_13AUnaryFunctorIN3c104HalfES4_S4_ZZZNS0_21heaviside_kernel_cudaERNS_18TensorIteratorBaseEENKUlvE_clEvENKUlvE6_clEvEUlS4_S4_E_EESt5arrayIPcLm2EELi4E23TrivialOffsetCalculatorILi1EjESF_NS0_6memory15LoadWithoutCastENSG_16StoreWithoutCastEEEviT_T0_T2_T3_T4_T5_,@function
        .size           _ZN2at6native27unrolled_elementwise_kernelINS0_13AUnaryFunctorIN3c104HalfES4_S4_ZZZNS0_21heaviside_kernel_cudaERNS_18TensorIteratorBaseEENKUlvE_clEvENKUlvE6_clEvEUlS4_S4_E_EESt5arrayIPcLm2EELi4E23TrivialOffsetCalculatorILi1EjESF_NS0_6memory15LoadWithoutCastENSG_16StoreWithoutCastEEEviT_T0_T2_T3_T4_T5_,(.L_x_29885 - _ZN2at6native27unrolled_elementwise_kernelINS0_13AUnaryFunctorIN3c104HalfES4_S4_ZZZNS0_21heaviside_kernel_cudaERNS_18TensorIteratorBaseEENKUlvE_clEvENKUlvE6_clEvEUlS4_S4_E_EESt5arrayIPcLm2EELi4E23TrivialOffsetCalculatorILi1EjESF_NS0_6memory15LoadWithoutCastENSG_16StoreWithoutCastEEEviT_T0_T2_T3_T4_T5_)
        .other          _ZN2at6native27unrolled_elementwise_kernelINS0_13AUnaryFunctorIN3c104HalfES4_S4_ZZZNS0_21heaviside_kernel_cudaERNS_18TensorIteratorBaseEENKUlvE_clEvENKUlvE6_clEvEUlS4_S4_E_EESt5arrayIPcLm2EELi4E23TrivialOffsetCalculatorILi1EjESF_NS0_6memory15LoadWithoutCastENSG_16StoreWithoutCastEEEviT_T0_T2_T3_T4_T5_,@"STO_CUDA_ENTRY STV_DEFAULT"
_ZN2at6native27unrolled_elementwise_kernelINS0_13AUnaryFunctorIN3c104HalfES4_S4_ZZZNS0_21heaviside_kernel_cudaERNS_18TensorIteratorBaseEENKUlvE_clEvENKUlvE6_clEvEUlS4_S4_E_EESt5arrayIPcLm2EELi4E23TrivialOffsetCalculatorILi1EjESF_NS0_6memory15LoadWithoutCastENSG_16StoreWithoutCastEEEviT_T0_T2_T3_T4_T5_:
.text._ZN2at6native27unrolled_elementwise_kernelINS0_13AUnaryFunctorIN3c104HalfES4_S4_ZZZNS0_21heaviside_kernel_cudaERNS_18TensorIteratorBaseEENKUlvE_clEvENKUlvE6_clEvEUlS4_S4_E_EESt5arrayIPcLm2EELi4E23TrivialOffsetCalculatorILi1EjESF_NS0_6memory15LoadWithoutCastENSG_16StoreWithoutCastEEEviT_T0_T2_T3_T4_T5_:
        /* <DEDUP_REMOVED lines=27> */
[----:B0-----:R-:W0:Y:S01]  /*01b0*/  LDC.U16 R8, c[0x0][0x166] ;  /* 0x00005980ff087b82 */ /* 0x001e220000000400 */
[----:B------:R-:W-:-:S04]  /*01c0*/  @!P2 IADD3 R11, R11, 0x80, RZ ;  /* 0x000000800b0ba810 */ /* 0x000fc80007ffe0ff */
[----:B------:R-:W-:Y:S02]  /*01d0*/  ISETP.GE.AND P0, PT, R11, R2, PT ;  /* 0x000000020b00720c */ /* 0x000fe40003f06270 */
[----:B------:R-:W-:-:S11]  /*01e0*/  PRMT R6, RZ, 0x7610, R6 ;  /* 0x00007610ff067816 */ /* 0x000fd60000000006 */
[----:B------:R-:W-:Y:S02]  /*01f0*/  @!P0 IMAD R10, R0, 0x200, R11 ;  /* 0x00000200000a8824 */ /* 0x000fe400078e020b */
[----:B------:R-:W-:-:S04]  /*0200*/  @!P0 IMAD.MOV.U32 R11, RZ, RZ, 0x2 ;  /* 0x00000002ff0b8424 */ /* 0x000fc800078e00ff */
[----:B------:R-:W-:Y:S01]  /*0210*/  @!P0 IMAD.WIDE.U32 R10, R10, R11, c[0x0][0x170] ;  /* 0x00005c000a0a8625 */ /* 0x000fe200078e000b */
[----:B0-----:R-:W-:-:S03]  /*0220*/  HADD2.F32 R8, -RZ, R8.H0_H0 ;  /* 0x20000008ff087230 */ /* 0x001fc60000004100 */
[----:B------:R-:W-:Y:S01]  /*0230*/  IMAD.MOV.U32 R9, RZ, RZ, R7 ;  /* 0x000000ffff097224 */ /* 0x000fe200078e0007 */
[----:B------:R0:W5:Y:S01]  /*0240*/  @!P0 LDG.E.U16 R6, [R10.64] ;  /* 0x000000040a068981 */ /* 0x000162000c1e1500 */
[----:B------:R-:W-:-:S03]  /*0250*/  FSETP.NEU.FTZ.AND P0, PT, R8, RZ, PT ;  /* 0x000000ff0800720b */ /* 0x000fc60003f1d000 */
[----:B----4-:R-:W-:Y:S02]  /*0260*/  IADD3 R15, R9, 0x100, RZ ;  /* 0x00000100090f7810 */ /* 0x010fe40007ffe0ff */
[-C--:B------:R-:W-:Y:S02]  /*0270*/  ISETP.GE.OR P2, PT, R7, R2.reuse, !P0 ;  /* 0x000000020700720c */ /* 0x080fe40004746670 */
[----:B------:R-:W-:Y:S02]  /*0280*/  ISETP.GE.OR P4, PT, R15, R2, !P0 ;  /* 0x000000020f00720c */ /* 0x000fe40004786670 */
[----:B-1----:R-:W-:-:S04]  /*0290*/  IADD3 R13, R9, 0x80, RZ ;  /* 0x00000080090d7810 */ /* 0x002fc80007ffe0ff */
[----:B------:R-:W-:Y:S02]  /*02a0*/  ISETP.GE.OR P3, PT, R13, R2, !P0 ;  /* 0x000000020d00720c */ /* 0x000fe40004766670 */
[----:B------:R-:W-:-:S03]  /*02b0*/  IADD3 R13, R9, 0x180, RZ ;  /* 0x00000180090d7810 */ /* 0x000fc60007ffe0ff */
[----:B0-----:R-:W-:Y:S02]  /*02c0*/  @!P2 FSET.BF.GT.FTZ.AND R10, R8, RZ, PT ;  /* 0x000000ff080aa20a */ /* 0x001fe40003814000 */
[----:B------:R-:W-:Y:S02]  /*02d0*/  ISETP.GE.OR P0, PT, R13, R2, !P0 ;  /* 0x000000020d00720c */ /* 0x000fe40004706670 */
[----:B------:R-:W-:Y:S01]  /*02e0*/  @!P2 F2FP.PACK_AB R12, RZ, R10 ;  /* 0x0000000aff0ca23e */ /* 0x000fe200000000ff */
[----:B------:R-:W-:Y:S01]  /*02f0*/  @!P1 IMAD R10, R0, 0x200, R7 ;  /* 0x00000200000a9824 */ /* 0x000fe200078e0207 */
[C---:B------:R-:W-:Y:S01]  /*0300*/  @!P4 FSET.BF.GT.FTZ.AND R11, R8.reuse, RZ, PT ;  /* 0x000000ff080bc20a */ /* 0x040fe20003814000 */
[----:B------:R-:W-:Y:S01]  /*0310*/  @!P1 IMAD.MOV.U32 R13, RZ, RZ, 0x2 ;  /* 0x00000002ff0d9424 */ /* 0x000fe200078e00ff */
[----:B------:R-:W-:Y:S02]  /*0320*/  @!P1 IADD3 R9, R7, 0x80, RZ ;  /* 0x0000008007099810 */ /* 0x000fe40007ffe0ff */
[----:B------:R-:W-:Y:S01]  /*0330*/  @!P3 FSET.BF.GT.FTZ.AND R7, R8, RZ, PT ;  /* 0x000000ff0807b20a */ /* 0x000fe20003814000 */
[----:B------:R-:W-:Y:S03]  /*0340*/  BSSY B0, `(.L_x_5961) ;  /* 0x0000014000007945 */ /* 0x000fe60003800000 */
[----:B------:R-:W-:-:S02]  /*0350*/  @!P3 F2FP.PACK_AB R7, RZ, R7 ;  /* 0x00000007ff07b23e */ /* 0x000fc400000000ff */
[----:B--2---:R-:W-:Y:S02]  /*0360*/  @!P2 PRMT R5, R12, 0x7610, R5 ;  /* 0x000076100c05a816 */ /* 0x004fe40000000005 */
[----:B------:R-:W-:Y:S01]  /*0370*/  @!P4 F2FP.PACK_AB R12, RZ, R11 ;  /* 0x0000000bff0cc23e */ /* 0x000fe200000000ff */
[----:B------:R-:W-:-:S05]  /*0380*/  @!P1 IMAD.WIDE.U32 R10, R10, R13, c[0x0][0x168] ;  /* 0x00005a000a0a9625 */ /* 0x000fca00078e000d */
[----:B------:R0:W-:Y:S01]  /*0390*/  @!P1 STG.E.U16 [R10.64], R5 ;  /* 0x000000050a009986 */ /* 0x0001e2000c101504 */
[----:B------:R-:W-:Y:S02]  /*03a0*/  ISETP.GE.AND P2, PT, R9, R2, PT ;  /* 0x000000020900720c */ /* 0x000fe40003f46270 */
[----:B---3--:R-:W-:Y:S02]  /*03b0*/  @!P3 PRMT R3, R7, 0x7610, R3 ;  /* 0x000076100703b816 */ /* 0x008fe40000000003 */
[----:B------:R-:W-:-:S09]  /*03c0*/  @!P4 PRMT R4, R12, 0x7610, R4 ;  /* 0x000076100c04c816 */ /* 0x000fd20000000004 */
        /* <DEDUP_REMOVED lines=11> */
.L_x_5962:
[----:B0-----:R-:W-:Y:S05]  /*0480*/  BSYNC B0 ;  /* 0x0000000000007941 */ /* 0x001fea0003800000 */
.L_x_5961:
        /* <DEDUP_REMOVED lines=10> */
.L_x_5963:
        /* <DEDUP_REMOVED lines=13> */
.L_x_29885:


//--------------------- .text._ZN2at6native29vectorized_elementwise_kernelILi2ENS0_13AUnaryFunctorIN3c104HalfES4_S4_ZZZNS0_21heaviside_kernel_cudaERNS_18TensorIteratorBaseEENKUlvE_clEvENKUlvE6_clEvEUlS4_S4_E_EESt5arrayIPcLm2EEEEviT0_T1_ --------------------------
	.section	.text._ZN2at6native29vectorized_elementwise_kernelILi2ENS0_13AUnaryFunctorIN3c104HalfES4_S4_ZZZNS0_21heaviside_kernel_cudaERNS_18TensorIteratorBaseEENKUlvE_clEvENKUlvE6_clEvEUlS4_S4_E_EESt5arrayIPcLm2EEEEviT0_T1_,"ax",@progbits
	.sectioninfo	@"SHI_REGISTERS=22"
	.align	128
        .global         _ZN2at6native29vectorized_elementwise_kernelILi2ENS0_13AUnaryFunctorIN3c104HalfES4_S4_ZZZNS0_21heaviside_kernel_cudaERNS_18TensorIteratorBaseEENKUlvE_clEvENKUlvE6_clEvEUlS4_S4_E_EESt5arrayIPcLm2EEEEviT0_T1_
        .type           _ZN2at6native29vectorized_elementwise_kernelILi2ENS0_13AUnaryFunctorIN3c104HalfES4_S4_ZZZNS0_21heaviside_kernel_cudaERNS_18TensorIteratorBaseEENKUlvE_clEvENKUlvE6_clEvEUlS4_S4_E_EESt5arrayIPcLm2EEEEviT0_T1_,@function
        .size           _ZN2at6native29vectorized_elementwise_kernelILi2ENS0_13AUnaryFunctorIN3c104HalfES4_S4_ZZZNS0_21heaviside_kernel_cudaERNS_18TensorIteratorBaseEENKUlvE_clEvENKUlvE6_clEvEUlS4_S4_E_EESt5arrayIPcLm2EEEEviT0_T1_,(.L_x_29886 - _ZN2at6native29vectorized_elementwise_kernelILi2ENS0_13AUnaryFunctorIN3c104HalfES4_S4_ZZZNS0_21heaviside_kernel_cudaERNS_18TensorIteratorBaseEENKUlvE_clEvENKUlvE6_clEvEUlS4_S4_E_EESt5arrayIPcLm2EEEEviT0_T1_)
        .other          _ZN2at6native29vectorized_elementwise_kernelILi2ENS0_13AUnaryFunctorIN3c104HalfES4_S4_ZZZNS0_21heaviside_kernel_cudaERNS_18TensorIteratorBaseEENKUlvE_clEvENKUlvE6_clEvEUlS4_S4_E_EESt5arrayIPcLm2EEEEviT0_T1_,@"STO_CUDA_ENTRY STV_DEFAULT"
_ZN2at6native29vectorized_elementwise_kernelILi2ENS0_13AUnaryFunctorIN3c104HalfES4_S4_ZZZNS0_21heaviside_kernel_cudaERNS_18TensorIteratorBaseEENKUlvE_clEvENKUlvE6_clEvEUlS4_S4_E_EESt5arrayIPcLm2EEEEviT0_T1_:
.text._ZN2at6native29vectorized_elementwise_kernelILi2ENS0_13AUnaryFunctorIN3c104HalfES4_S4_ZZZNS0_21heaviside_kernel_cudaERNS_18TensorIteratorBaseEENKUlvE_clEvENKUlvE6_clEvEUlS4_S4_E_EESt5arrayIPcLm2EEEEviT0_T1_:
        /* <DEDUP_REMOVED lines=11> */
[----:B------:R0:W2:Y:S04]  /*00b0*/  LDG.E R8, [R2.64+0x200] ;  /* 0x0002000402087981 */ /* 0x0000a8000c1e1900 */
[----:B------:R0:W3:Y:S04]  /*00c0*/  LDG.E R9, [R2.64] ;  /* 0x0000000402097981 */ /* 0x0000e8000c1e1900 */
[----:B------:R0:W4:Y:S04]  /*00d0*/  LDG.E R10, [R2.64+0x400] ;  /* 0x00040004020a7981 */ /* 0x000128000c1e1900 */
[----:B------:R0:W5:Y:S01]  /*00e0*/  LDG.E R11, [R2.64+0x600] ;  /* 0x00060004020b7981 */ /* 0x000162000c1e1900 */
[----:B------:R-:W1:Y:S01]  /*00f0*/  LDC.U16 R6, c[0x0][0x166] ;  /* 0x00005980ff067b82 */ /* 0x000e620000000400 */
[----:B------:R-:W-:-:S06]  /*0100*/  IMAD.WIDE.U32 R4, R0, R5, c[0x0][0x168] ;  /* 0x00005a0000047625 */ /* 0x000fcc00078e0005 */
[----:B0-----:R-:W-:Y:S01]  /*0110*/  IMAD.WIDE R2, R13, 0x4, R4 ;  /* 0x000000040d027825 */ /* 0x001fe200078e0204 */
[----:B-1----:R-:W-:-:S05]  /*0120*/  HADD2.F32 R6, -RZ, R6.H0_H0 ;  /* 0x20000006ff067230 */ /* 0x002fca0000004100 */
[----:B------:R-:W-:-:S13]  /*0130*/  FSETP.NEU.FTZ.AND P0, PT, R6, RZ, PT ;  /* 0x000000ff0600720b */ /* 0x000fda0003f1d000 */
[C---:B------:R-:W-:Y:S02]  /*0140*/  @P0 FSET.BF.GT.FTZ.AND R12, R6.reuse, RZ, PT ;  /* 0x000000ff060c020a */ /* 0x040fe40003814000 */
[----:B------:R-:W-:Y:S02]  /*0150*/  @P0 FSET.BF.GT.FTZ.AND R14, R6, RZ, PT ;  /* 0x000000ff060e020a */ /* 0x000fe40003814000 */
[C---:B--2---:R-:W-:Y:S02]  /*0160*/  PRMT R7, R8.reuse, 0x7610, R7 ;  /* 0x0000761008077816 */ /* 0x044fe40000000007 */
[----:B------:R-:W-:Y:S02]  /*0170*/  PRMT R8, R8, 0x7632, R8 ;  /* 0x0000763208087816 */ /* 0x000fe40000000008 */
[----:B------:R-:W-:Y:S02]  /*0180*/  @P0 F2FP.PACK_AB R7, RZ, R12 ;  /* 0x0000000cff07023e */ /* 0x000fe400000000ff */
[----:B------:R-:W-:-:S02]  /*0190*/  @P0 F2FP.PACK_AB R8, RZ, R14 ;  /* 0x0000000eff08023e */ /* 0x000fc400000000ff */
[----:B---3--:R-:W-:Y:S02]  /*01a0*/  PRMT R0, R9, 0x7610, R0 ;  /* 0x0000761009007816 */ /* 0x008fe40000000000 */
[----:B------:R-:W-:Y:S02]  /*01b0*/  PRMT R13, R7, 0x5410, R8 ;  /* 0x00005410070d7816 */ /* 0x000fe40000000008 */
[----:B------:R-:W-:Y:S02]  /*01c0*/  PRMT R4, R9, 0x7632, R4 ;  /* 0x0000763209047816 */ /* 0x000fe40000000004 */
[C---:B----4-:R-:W-:Y:S01]  /*01d0*/  PRMT R5, R10.reuse, 0x7610, R5 ;  /* 0x000076100a057816 */ /* 0x050fe20000000005 */
[----:B------:R-:W-:Y:S01]  /*01e0*/  STG.E [R2.64+0x200], R13 ;  /* 0x0002000d02007986 */ /* 0x000fe2000c101904 */
[----:B------:R-:W-:Y:S02]  /*01f0*/  PRMT R7, R10, 0x7632, R7 ;  /* 0x000076320a077816 */ /* 0x000fe40000000007 */
[----:B-----5:R-:W-:-:S02]  /*0200*/  PRMT R8, R11, 0x7610, R8 ;  /* 0x000076100b087816 */ /* 0x020fc40000000008 */
[----:B------:R-:W-:Y:S02]  /*0210*/  PRMT R9, R11, 0x7632, R9 ;  /* 0x000076320b097816 */ /* 0x000fe40000000009 */
[C---:B------:R-:W-:Y:S02]  /*0220*/  @P0 FSET.BF.GT.FTZ.AND R10, R6.reuse, RZ, PT ;  /* 0x000000ff060a020a */ /* 0x040fe40003814000 */
[C---:B------:R-:W-:Y:S02]  /*0230*/  @P0 FSET.BF.GT.FTZ.AND R11, R6.reuse, RZ, PT ;  /* 0x000000ff060b020a */ /* 0x040fe40003814000 */
[----:B------:R-:W-:Y:S02]  /*0240*/  @P0 FSET.BF.GT.FTZ.AND R6, R6, RZ, PT ;  /* 0x000000ff0606020a */ /* 0x000fe40003814000 */
        /* <DEDUP_REMOVED lines=9> */
[----:B------:R-:W-:Y:S04]  /*02e0*/  STG.E [R2.64+0x400], R5 ;  /* 0x0004000502007986 */ /* 0x000fe8000c101904 */
[----:B------:R-:W-:Y:S04]  /*02f0*/  STG.E [R2.64], R0 ;  /* 0x0000000002007986 */ /* 0x000fe8000c101904 */
[----:B------:R-:W-:Y:S01]  /*0300*/  STG.E [R2.64+0x600], R8 ;  /* 0x0006000802007986 */ /* 0x000fe2000c101904 */
[----:B------:R-:W-:Y:S05]  /*0310*/  EXIT ;  /* 0x000000000000794d */ /* 0x000fea0003800000 */
.L_x_5964:
        /* <DEDUP_REMOVED lines=23> */
.L_x_5966:
[----:B------:R-:W-:Y:S05]  /*0490*/  BSYNC B0 ;  /* 0x0000000000007941 */ /* 0x000fea0003800000 */
.L_x_5965:
        /* <DEDUP_REMOVED lines=16> */
.L_x_5968:
[----:B------:R-:W-:Y:S05]  /*05a0*/  BSYNC B0 ;  /* 0x0000000000007941 */ /* 0x000fea0003800000 */
.L_x_5967:
[----:B------:R-:W-:Y:S01]  /*05b0*/  ISETP.GE.AND P1, PT, R9, R2, PT ;  /* 0x000000020900720c */ /* 0x000fe20003f26270 */
[----:B0-----:R-:W-:Y:S01]  /*05c0*/  @!P6 IMAD.WIDE.U32 R12, R14, R15, c[0x0][0x170] ;  /* 0x00005c000e0ce625 */ /* 0x001fe200078e000f */
[----:B------:R-:W-:Y:S02]  /*05d0*/  PRMT R11, RZ, 0x7610, R11 ;  /* 0x00007610ff0b7816 */ /* 0x000fe4000000000b */
[----:B------:R-:W-:Y:S01]  /*05e0*/  PRMT R10, RZ, 0x7610, R10 ;  /* 0x00007610ff0a7816 */ /* 0x000fe2000000000a */
[----:B------:R-:W-:-:S04]  /*05f0*/  @!P0 IMAD.MOV.U32 R15, RZ, RZ, 0x2 ;  /* 0x00000002ff0f8424 */ /* 0x000fc800078e00ff */
[----:B------:R-:W-:Y:S01]  /*0600*/  @!P0 IMAD.WIDE.U32 R14, R8, R15, c[0x0][0x170] ;  /* 0x00005c00080e8625 */ /* 0x000fe200078e000f */
[----:B------:R0:W2:Y:S03]  /*0610*/  @!P6 LDG.E.U16 R10, [R12.64] ;  /* 0x000000040c0ae981 */ /* 0x0000a6000c1e1500 */
[----:B------:R-:W-:Y:S01]  /*0620*/  @!P1 IMAD.IADD R17, R0, 0x1, R9 ;  /* 0x0000000100119824 */ /* 0x000fe200078e0209 */
[----:B------:R-:W-:Y:S01]  /*0630*/  @!P1 IADD3 R9, R9, 0x80, RZ ;  /* 0x0000008009099810 */ /* 0x000fe20007ffe0ff */
[----:B------:R1:W3:Y:S01]  /*0640*/  @!P0 LDG.E.U16 R11, [R14.64] ;  /* 0x000000040e0b8981 */ /* 0x0002e2000c1e1500 */
[----:B------:R-:W-:Y:S01]  /*0650*/  @!P1 IMAD.MOV.U32 R18, RZ, RZ, 0x2 ;  /* 0x00000002ff129424 */ /* 0x000fe200078e00ff */
[----:B------:R-:W-:Y:S02]  /*0660*/  PRMT R8, RZ, 0x7610, R8 ;  /* 0x00007610ff087816 */ /* 0x000fe40000000008 */
[----:B------:R-:W-:Y:S01]  /*0670*/  ISETP.GE.AND P0, PT, R9, R2, PT ;  /* 0x000000020900720c */ /* 0x000fe20003f06270 */
[----:B0-----:R-:W-:-:S12]  /*0680*/  @!P1 IMAD.WIDE.U32 R12, R17, R18, c[0x0][0x170] ;  /* 0x00005c00110c9625 */ /* 0x001fd800078e0012 */
[--C-:B------:R-:W-:Y:S01]  /*0690*/  @!P0 IMAD.IADD R16, R0, 0x1, R9.reuse ;  /* 0x0000000100108824 */ /* 0x100fe200078e0209 */
[----:B------:R-:W-:Y:S01]  /*06a0*/  PRMT R9, RZ, 0x7610, R9 ;  /* 0x00007610ff097816 */ /* 0x000fe20000000009 */
[----:B------:R-:W-:-:S04]  /*06b0*/  @!P0 IMAD.MOV.U32 R19, RZ, RZ, 0x2 ;  /* 0x00000002ff138424 */ /* 0x000fc800078e00ff */
[----:B------:R-:W-:Y:S01]  /*06c0*/  @!P0 IMAD.WIDE.U32 R16, R16, R19, c[0x0][0x170] ;  /* 0x00005c0010108625 */ /* 0x000fe200078e0013 */
[----:B------:R0:W4:Y:S04]  /*06d0*/  @!P1 LDG.E.U16 R9, [R12.64] ;  /* 0x000000040c099981 */ /* 0x000128000c1e1500 */
[----:B------:R0:W4:Y:S01]  /*06e0*/  @!P0 LDG.E.U16 R8, [R16.64] ;  /* 0x0000000410088981 */ /* 0x000122000c1e1500 */
[----:B-1----:R-:W1:Y:S01]  /*06f0*/  LDC.U16 R14, c[0x0][0x166] ;  /* 0x00005980ff0e7b82 */ /* 0x002e620000000400 */
[C---:B------:R-:W-:Y:S01]  /*0700*/  IADD3 R15, R5.reuse, 0x80, RZ ;  /* 0x00000080050f7810 */ /* 0x040fe20007ffe0ff */
[----:B------:R-:W-:Y:S01]  /*0710*/  @!P6 IMAD.MOV.U32 R19, RZ, RZ, 0x2 ;  /* 0x00000002ff13e424 */ /* 0x000fe200078e00ff */
[----:B------:R-:W-:Y:S01]  /*0720*/  BSSY B0, `(.L_x_5969) ;  /* 0x0000059000007945 */ /* 0x000fe20003800000 */
[----:B------:R-:W-:Y:S01]  /*0730*/  BSSY B1, `(.L_x_5970) ;  /* 0x0000051000017945 */ /* 0x000fe20003800000 */
[----:B0-----:R-:W-:-:S02]  /*0740*/  IADD3 R13, R5, 0x180, RZ ;  /* 0x00000180050d7810 */ /* 0x001fc40007ffe0ff */
[----:B------:R-:W-:Y:S01]  /*0750*/  IADD3 R17, R5, 0x380, RZ ;  /* 0x0000038005117810 */ /* 0x000fe20007ffe0ff */
[----:B-1----:R-:W-:-:S05]  /*0760*/  HADD2.F32 R14, -RZ, R14.H0_H0 ;  /* 0x2000000eff0e7230 */ /* 0x002fca0000004100 */
[----:B------:R-:W-:-:S04]  /*0770*/  FSETP.NEU.FTZ.AND P0, PT, R14, RZ, PT ;  /* 0x000000ff0e00720b */ /* 0x000fc80003f1d000 */
[-C--:B------:R-:W-:Y:S02]  /*0780*/  ISETP.GE.OR P2, PT, R15, R2.reuse, !P0 ;  /* 0x000000020f00720c */ /* 0x080fe40004746670 */
[-C--:B------:R-:W-:Y:S02]  /*0790*/  ISETP.GE.OR P3, PT, R5, R2.reuse, !P0 ;  /* 0x000000020500720c */ /* 0x080fe40004766670 */
[-C--:B------:R-:W-:Y:S02]  /*07a0*/  ISETP.GE.OR P4, PT, R13, R2.reuse, !P0 ;  /* 0x000000020d00720c */ /* 0x080fe40004786670 */
[C---:B------:R-:W-:Y:S02]  /*07b0*/  IADD3 R15, R5.reuse, 0x100, RZ ;  /* 0x00000100050f7810 */ /* 0x040fe40007ffe0ff */
[----:B------:R-:W-:Y:S02]  /*07c0*/  IADD3 R13, R5, 0x280, RZ ;  /* 0x00000280050d7810 */ /* 0x000fe40007ffe0ff */
[----:B------:R-:W-:-:S02]  /*07d0*/  ISETP.GE.OR P5, PT, R15, R2, !P0 ;  /* 0x000000020f00720c */ /* 0x000fc400047a6670 */
[----:B------:R-:W-:Y:S02]  /*07e0*/  IADD3 R15, R5, 0x200, RZ ;  /* 0x00000200050f7810 */ /* 0x000fe40007ffe0ff */
[C---:B------:R-:W-:Y:S02]  /*07f0*/  @!P2 FSET.BF.GT.FTZ.AND R12, R14.reuse, RZ, PT ;  /* 0x000000ff0e0ca20a */ /* 0x040fe40003814000 */
[----:B------:R-:W-:Y:S02]  /*0800*/  @!P3 FSET.BF.GT.FTZ.AND R18, R14, RZ, PT ;  /* 0x000000ff0e12b20a */ /* 0x000fe40003814000 */
[----:B------:R-:W-:Y:S01]  /*0810*/  @!P2 F2FP.PACK_AB R16, RZ, R12 ;  /* 0x0000000cff10a23e */ /* 0x000fe200000000ff */
[----:B------:R-:W-:Y:S01]  /*0820*/  @!P6 IMAD.IADD R12, R0, 0x1, R5 ;  /* 0x00000001000ce824 */ /* 0x000fe200078e0205 */
[----:B------:R-:W-:Y:S02]  /*0830*/  @!P3 F2FP.PACK_AB R18, RZ, R18 ;  /* 0x00000012ff12b23e */ /* 0x000fe400000000ff */
[----:B------:R-:W-:-:S02]  /*0840*/  ISETP.GE.OR P1, PT, R15, R2, !P0 ;  /* 0x000000020f00720c */ /* 0x000fc40004726670 */
[C---:B------:R-:W-:Y:S02]  /*0850*/  IADD3 R15, R5.reuse, 0x300, RZ ;  /* 0x00000300050f7810 */ /* 0x040fe40007ffe0ff */
[----:B------:R-:W-:Y:S02]  /*0860*/  @!P6 IADD3 R5, R5, 0x80, RZ ;  /* 0x000000800505e810 */ /* 0x000fe40007ffe0ff */
[----:B--2---:R-:W-:Y:S02]  /*0870*/  @!P3 PRMT R10, R18, 0x7610, R10 ;  /* 0x00007610120ab816 */ /* 0x004fe4000000000a */
[----:B------:R-:W-:Y:S01]  /*0880*/  ISETP.GE.OR P3, PT, R13, R2, !P0 ;  /* 0x000000020d00720c */ /* 0x000fe20004766670 */
[----:B------:R-:W-:Y:S01]  /*0890*/  @!P6 IMAD.WIDE.U32 R12, R12, R19, c[0x0][0x168] ;  /* 0x00005a000c0ce625 */ /* 0x000fe200078e0013 */
[----:B---3--:R-:W-:Y:S02]  /*08a0*/  @!P2 PRMT R11, R16, 0x7610, R11 ;  /* 0x00007610100ba816 */ /* 0x008fe4000000000b */
[----:B------:R-:W-:-:S02]  /*08b0*/  @!P4 FSET.BF.GT.FTZ.AND R16, R14, RZ, PT ;  /* 0x000000ff0e10c20a */ /* 0x000fc40003814000 */
[----:B------:R0:W-:Y:S01]  /*08c0*/  @!P6 STG.E.U16 [R12.64], R10 ;  /* 0x0000000a0c00e986 */ /* 0x0001e2000c101504 */
[-C--:B------:R-:W-:Y:S02]  /*08d0*/  ISETP.GE.OR P2, PT, R15, R2.reuse, !P0 ;  /* 0x000000020f00720c */ /* 0x080fe40004746670 */
[----:B------:R-:W-:Y:S02]  /*08e0*/  ISETP.GE.OR P0, PT, R17, R2, !P0 ;  /* 0x000000021100720c */ /* 0x000fe40004706670 */
[----:B------:R-:W-:Y:S02]  /*08f0*/  @!P4 F2FP.PACK_AB R16, RZ, R16 ;  /* 0x00000010ff10c23e */ /* 0x000fe400000000ff */
[----:B------:R-:W-:Y:S02]  /*0900*/  @!P5 FSET.BF.GT.FTZ.AND R15, R14, RZ, PT ;  /* 0x000000ff0e0fd20a */ /* 0x000fe40003814000 */
[----:B-----5:R-:W-:Y:S02]  /*0910*/  @!P4 PRMT R3, R16, 0x7610, R3 ;  /* 0x000076101003c816 */ /* 0x020fe40000000003 */
[----:B------:R-:W-:-:S02]  /*0920*/  ISETP.GE.AND P4, PT, R5, R2, PT ;  /* 0x000000020500720c */ /* 0x000fc40003f86270 */
[----:B0-----:R-:W-:Y:S02]  /*0930*/  @!P5 F2FP.PACK_AB R13, RZ, R15 ;  /* 0x0000000fff0dd23e */ /* 0x001fe400000000ff */
[C---:B------:R-:W-:Y:S02]  /*0940*/  @!P1 FSET.BF.GT.FTZ.AND R15, R14.reuse, RZ, PT ;  /* 0x000000ff0e0f920a */ /* 0x040fe40003814000 */
[----:B------:R-:W-:Y:S02]  /*0950*/  @!P5 PRMT R4, R13, 0x7610, R4 ;  /* 0x000076100d04d816 */ /* 0x000fe40000000004 */
[----:B------:R-:W-:Y:S02]  /*0960*/  @!P1 F2FP.PACK_AB R13, RZ, R15 ;  /* 0x0000000fff0d923e */ /* 0x000fe400000000ff */
[C---:B------:R-:W-:Y:S02]  /*0970*/  @!P3 FSET.BF.GT.FTZ.AND R16, R14.reuse, RZ, PT ;  /* 0x000000ff0e10b20a */ /* 0x040fe40003814000 */
[----:B------:R-:W-:-:S02]  /*0980*/  @!P2 FSET.BF.GT.FTZ.AND R15, R14, RZ, PT ;  /* 0x000000ff0e0fa20a */ /* 0x000fc40003814000 */
[----:B------:R-:W-:Y:S02]  /*0990*/  @!P0 FSET.BF.GT.FTZ.AND R14, R14, RZ, PT ;  /* 0x000000ff0e0e820a */ /* 0x000fe40003814000 */
[----:B------:R-:W-:Y:S02]  /*09a0*/  @!P3 F2FP.PACK_AB R16, RZ, R16 ;  /* 0x00000010ff10b23e */ /* 0x000fe400000000ff */
[----:B------:R-:W-:Y:S02]  /*09b0*/  @!P2 F2FP.PACK_AB R15, RZ, R15 ;  /* 0x0000000fff0fa23e */ /* 0x000fe400000000ff */
[----:B------:R-:W-:Y:S02]  /*09c0*/  @!P0 F2FP.PACK_AB R14, RZ, R14 ;  /* 0x0000000eff0e823e */ /* 0x000fe400000000ff */
[----:B------:R-:W-:Y:S02]  /*09d0*/  @!P1 PRMT R7, R13, 0x7610, R7 ;  /* 0x000076100d079816 */ /* 0x000fe40000000007 */
[----:B------:R-:W-:-:S02]  /*09e0*/  @!P3 PRMT R6, R16, 0x7610, R6 ;  /* 0x000076101006b816 */ /* 0x000fc40000000006 */
        /* <DEDUP_REMOVED lines=10> */
[----:B------:R-:W-:Y:S01]  /*0a90*/  IMAD.IADD R10, R0, 0x1, R5 ;  /* 0x00000001000a7824 */ /* 0x000fe200078e0205 */
[----:B------:R-:W-:Y:S01]  /*0aa0*/  IADD3 R5, R5, 0x80, RZ ;  /* 0x0000008005057810 */ /* 0x000fe20007ffe0ff */
[----:B0-----:R-:W-:-:S04]  /*0ab0*/  IMAD.MOV.U32 R11, RZ, RZ, 0x2 ;  /* 0x00000002ff0b7424 */ /* 0x001fc800078e00ff */
[----:B------:R-:W-:-:S05]  /*0ac0*/  IMAD.WIDE.U32 R10, R10, R11, c[0x0][0x168] ;  /* 0x00005a000a0a7625 */ /* 0x000fca00078e000b */
[----:B------:R0:W-:Y:S02]  /*0ad0*/  STG.E.U16 [R10.64], R4 ;  /* 0x000000040a007986 */ /* 0x0001e4000c101504 */
.L_x_5971:
[----:B------:R-:W-:-:S13]  /*0ae0*/  ISETP.GE.AND P0, PT, R5, R2, PT ;  /* 0x000000020500720c */ /* 0x000fda0003f06270 */
[----:B------:R-:W-:Y:S05]  /*0af0*/  @P0 BRA `(.L_x_5973) ;  /* 0x000000c000000947 */ /* 0x000fea0003800000 */
[----:B0-----:R-:W-:Y:S01]  /*0b00*/  IMAD.IADD R10, R0, 0x1, R5 ;  /* 0x00000001000a7824 */ /* 0x001fe200078e0205 */
[----:B------:R-:W-:Y:S01]  /*0b10*/  IADD3 R5, R5, 0x80, RZ ;  /* 0x0000008005057810 */ /* 0x000fe20007ffe0ff */
[----:B------:R-:W-:-:S04]  /*0b20*/  IMAD.MOV.U32 R11, RZ, RZ, 0x2 ;  /* 0x00000002ff0b7424 */ /* 0x000fc800078e00ff */
[----:B------:R-:W-:-:S05]  /*0b30*/  IMAD.WIDE.U32 R10, R10, R11, c[0x0][0x168] ;  /* 0x00005a000a0a7625 */ /* 0x000fca00078e000b */
[----:B------:R0:W-:Y:S02]  /*0b40*/  STG.E.U16 [R10.64], R3 ;  /* 0x000000030a007986 */ /* 0x0001e4000c101504 */
.L_x_5972:
[----:B------:R-:W-:-:S13]  /*0b50*/  ISETP.GE.AND P0, PT, R5, R2, PT ;  /* 0x000000020500720c */ /* 0x000fda0003f06270 */
[----:B------:R-:W-:Y:S05]  /*0b60*/  @P0 BRA `(.L_x_5974) ;  /* 0x000000d000000947 */ /* 0x000fea0003800000 */
[----:B0-----:R-:W-:Y:S01]  /*0b70*/  IMAD.IADD R10, R0, 0x1, R5 ;  /* 0x00000001000a7824 */ /* 0x001fe200078e0205 */
[----:B------:R-:W-:Y:S01]  /*0b80*/  IADD3 R5, R5, 0x80, RZ ;  /* 0x0000008005057810 */ /* 0x000fe20007ffe0ff */
[----:B------:R-:W-:-:S04]  /*0b90*/  IMAD.MOV.U32 R11, RZ, RZ, 0x2 ;  /* 0x00000002ff0b7424 */ /* 0x000fc800078e00ff */
[----:B------:R-:W-:-:S05]  /*0ba0*/  IMAD.WIDE.U32 R10, R10, R11, c[0x0][0x168] ;  /* 0x00005a000a0a7625 */ /* 0x000fca00078e000b */
[----:B------:R0:W-:Y:S02]  /*0bb0*/  STG.E.U16 [R10.64], R7 ;  /* 0x000000070a007986 */ /* 0x0001e4000c101504 */
.L_x_5973:
        /* <DEDUP_REMOVED lines=8> */
.L_x_5974:
[----:B------:R-:W-:Y:S05]  /*0c40*/  BSYNC B1 ;  /* 0x0000000000017941 */ /* 0x000fea0003800000 */
.L_x_5970:
[----:B------:R-:W-:-:S13]  /*0c50*/  ISETP.GE.AND P0, PT, R5, R2, PT ;  /* 0x000000020500720c */ /* 0x000fda0003f06270 */
[----:B0-----:R-:W-:Y:S01]  /*0c60*/  @!P0 IMAD.IADD R6, R0, 0x1, R5 ;  /* 0x0000000100068824 */ /* 0x001fe200078e0205 */
[----:B------:R-:W-:Y:S01]  /*0c70*/  @!P0 IADD3 R5, R5, 0x80, RZ ;  /* 0x0000008005058810 */ /* 0x000fe20007ffe0ff */
[----:B------:R-:W-:-:S04]  /*0c80*/  @!P0 IMAD.MOV.U32 R7, RZ, RZ, 0x2 ;  /* 0x00000002ff078424 */ /* 0x000fc800078e00ff */
[----:B------:R-:W-:-:S05]  /*0c90*/  @!P0 IMAD.WIDE.U32 R6, R6, R7, c[0x0][0x168] ;  /* 0x00005a0006068625 */ /* 0x000fca00078e0007 */
[----:B------:R0:W-:Y:S02]  /*0ca0*/  @!P0 STG.E.U16 [R6.64], R9 ;  /* 0x0000000906008986 */ /* 0x0001e4000c101504 */
.L_x_5975:
[----:B------:R-:W-:Y:S05]  /*0cb0*/  BSYNC B0 ;  /* 0x0000000000007941 */ /* 0x000fea0003800000 */
.L_x_5969:
        /* <DEDUP_REMOVED lines=8> */
.L_x_5976:
        /* <DEDUP_REMOVED lines=12> */
.L_x_29886:


//--------------------- .text._ZN2at6native29vectorized_elementwise_kernelILi4ENS0_13AUnaryFunctorIN3c104HalfES4_S4_ZZZNS0_21heaviside_kernel_cudaERNS_18TensorIteratorBaseEENKUlvE_clEvENKUlvE6_clEvEUlS4_S4_E_EESt5arrayIPcLm2EEEEviT0_T1_ --------------------------
	.section	.text._ZN2at6native29vectorized_elementwise_kernelILi4ENS0_13AUnaryFunctorIN3c104HalfES4_S4_ZZZNS0_21heaviside_kernel_cudaERNS_18TensorIteratorBaseEENKUlvE_clEvENKUlvE6_clEvEUlS4_S4_E_EESt5arrayIPcLm2EEEEviT0_T1_,"ax",@progbits
	.sectioninfo	@"SHI_REGISTERS=22"
	.align	128
        .global         _ZN2at6native29vectorized_elementwise_kernelILi4ENS0_13AUnaryFunctorIN3c104HalfES4_S4_ZZZNS0_21heaviside_kernel_cudaERNS_18TensorIteratorBaseEENKUlvE_clEvENKUlvE6_clEvEUlS4_S4_E_EESt5arrayIPcLm2EEEEviT0_T1_
        .type           _ZN2at6native29vectorized_elementwise_kernelILi4ENS0_13AUnaryFunctorIN3c104HalfES4_S4_ZZZNS0_21heaviside_kernel_cudaERNS_18TensorIteratorBaseEENKUlvE_clEvENKUlvE6_clEvEUlS4_S4_E_EESt5arrayIPcLm2EEEEviT0_T1_,@function
        .size           _ZN2at6native29vectorized_elementwise_kernelILi4ENS0_13AUnaryFunctorIN3c104HalfES4_S4_ZZZNS0_21heaviside_kernel_cudaERNS_18TensorIteratorBaseEENKUlvE_clEvENKUlvE6_clEvEUlS4_S4_E_EESt5arrayIPcLm2EEEEviT0_T1_,(.L_x_29887 - _ZN2at6native29vectorized_elementwise_kernelILi4ENS0_13AUnaryFunctorIN3c104HalfES4_S4_ZZZNS0_21heaviside_kernel_cudaERNS_18TensorIteratorBaseEENKUlvE_clEvENKUlvE6_clEvEUlS4_S4_E_EESt5arrayIPcLm2EEEEviT0_T1_)
        .other          _ZN2at6native29vectorized_elementwise_kernelILi4ENS0_13AUnaryFunctorIN3c104HalfES4_S4_ZZZNS0_21heaviside_kernel_cudaERNS_18TensorIteratorBaseEENKUlvE_clEvENKUlvE6_clEvEUlS4_S4_E_EESt5arrayIPcLm2EEEEviT0_T1_,@"STO_CUDA_ENTRY STV_DEFAULT"
_ZN2at6native29vectorized_elementwise_kernelILi4ENS0_13AUnaryFunctorIN3c104HalfES4_S4_ZZZNS0_21heaviside_kernel_cudaERNS_18TensorIteratorBaseEENKUlvE_clEvENKUlvE6_clEvEUlS4_S4_E_EESt5arrayIPcLm2EEEEviT0_T1_:
.text._ZN2at6native29vectorized_elementwise_kernelILi4ENS0_13AUnaryFunctorIN3c104HalfES4_S4_ZZZNS0_21heaviside_kernel_cudaERNS_18TensorIteratorBaseEENKUlvE_clEvENKUlvE6_clEvEUlS4_S4_E_EESt5arrayIPcLm2EEEEviT0_T1_:
        /* <DEDUP_REMOVED lines=13> */
[----:B------:R-:W1:Y:S02]  /*00d0*/  LDC.U16 R3, c[0x0][0x166] ;  /* 0x00005980ff037b82 */ /* 0x000e640000000400 */
[----:B-1----:R-:W-:-:S05]  /*00e0*/  HADD2.F32 R3, -RZ, R3.H0_H0 ;  /* 0x20000003ff037230 */ /* 0x002fca0000004100 */
[----:B------:R-:W-:-:S13]  /*00f0*/  FSETP.NEU.FTZ.AND P0, PT, R3, RZ, PT ;  /* 0x000000ff0300720b */ /* 0x000fda0003f1d000 */
[C---:B0-----:R-:W-:Y:S02]  /*0100*/  @P0 FSET.BF.GT.FTZ.AND R4, R3.reuse, RZ, PT ;  /* 0x000000ff0304020a */ /* 0x041fe40003814000 */
[C---:B------:R-:W-:Y:S02]  /*0110*/  @P0 FSET.BF.GT.FTZ.AND R5, R3.reuse, RZ, PT ;  /* 0x000000ff0305020a */ /* 0x040fe40003814000 */
[C---:B------:R-:W-:Y:S02]  /*0120*/  @P0 FSET.BF.GT.FTZ.AND R14, R3.reuse, RZ, PT ;  /* 0x000000ff030e020a */ /* 0x040fe40003814000 */
[----:B------:R-:W-:Y:S02]  /*0130*/  @P0 FSET.BF.GT.FTZ.AND R16, R3, RZ, PT ;  /* 0x000000ff0310020a */ /* 0x000fe40003814000 */
[C---:B--2---:R-:W-:Y:S02]  /*0140*/  PRMT R6, R8.reuse, 0x7610, R6 ;  /* 0x0000761008067816 */ /* 0x044fe40000000006 */
[----:B------:R-:W-:-:S02]  /*0150*/  PRMT R7, R8, 0x7632, R7 ;  /* 0x0000763208077816 */ /* 0x000fc40000000007 */
[----:B------:R-:W-:Y:S02]  /*0160*/  PRMT R8, R9, 0x7610, R8 ;  /* 0x0000761009087816 */ /* 0x000fe40000000008 */
[----:B------:R-:W-:Y:S02]  /*0170*/  @P0 F2FP.PACK_AB R7, RZ, R4 ;  /* 0x00000004ff07023e */ /* 0x000fe400000000ff */
[----:B------:R-:W-:Y:S01]  /*0180*/  @P0 F2FP.PACK_AB R8, RZ, R5 ;  /* 0x00000005ff08023e */ /* 0x000fe200000000ff */
[----:B------:R-:W-:Y:S01]  /*0190*/  IMAD.WIDE.U32 R4, R0, R15, c[0x0][0x168] ;  /* 0x00005a0000047625 */ /* 0x000fe200078e000f */
[C---:B------:R-:W-:Y:S02]  /*01a0*/  @P0 FSET.BF.GT.FTZ.AND R15, R3.reuse, RZ, PT ;  /* 0x000000ff030f020a */ /* 0x040fe40003814000 */
[C---:B------:R-:W-:Y:S02]  /*01b0*/  @P0 FSET.BF.GT.FTZ.AND R0, R3.reuse, RZ, PT ;  /* 0x000000ff0300020a */ /* 0x040fe40003814000 */
[----:B------:R-:W-:Y:S01]  /*01c0*/  @P0 FSET.BF.GT.FTZ.AND R3, R3, RZ, PT ;  /* 0x000000ff0303020a */ /* 0x000fe20003814000 */
[----:B------:R-:W-:Y:S01]  /*01d0*/  IMAD.WIDE R4, R2, 0x8, R4 ;  /* 0x0000000802047825 */ /* 0x000fe200078e0204 */
[----:B---3--:R-:W-:-:S02]  /*01e0*/  PRMT R10, R12, 0x7610, R10 ;  /* 0x000076100c0a7816 */ /* 0x008fc4000000000a */
[----:B------:R-:W-:Y:S02]  /*01f0*/  PRMT R11, R12, 0x7632, R11 ;  /* 0x000076320c0b7816 */ /* 0x000fe4000000000b */
[----:B------:R-:W-:Y:S02]  /*0200*/  PRMT R9, R9, 0x7632, R9 ;  /* 0x0000763209097816 */ /* 0x000fe40000000009 */
[C---:B------:R-:W-:Y:S02]  /*0210*/  PRMT R12, R13.reuse, 0x7610, R12 ;  /* 0x000076100d0c7816 */ /* 0x040fe4000000000c */
        /* <DEDUP_REMOVED lines=9> */
[----:B------:R-:W-:Y:S02]  /*02b0*/  PRMT R8, R6, 0x5410, R7 ;  /* 0x0000541006087816 */ /* 0x000fe40000000007 */
[----:B------:R-:W-:-:S03]  /*02c0*/  PRMT R11, R12, 0x5410, R13 ;  /* 0x000054100c0b7816 */ /* 0x000fc6000000000d */
[----:B------:R-:W-:Y:S04]  /*02d0*/  STG.E.64 [R4.64], R8 ;  /* 0x0000000804007986 */ /* 0x000fe8000c101b04 */
[----:B------:R-:W-:Y:S01]  /*02e0*/  STG.E.64 [R4.64+0x400], R10 ;  /* 0x0004000a04007986 */ /* 0x000fe2000c101b04 */
[----:B------:R-:W-:Y:S05]  /*02f0*/  EXIT ;  /* 0x000000000000794d */ /* 0x000fea0003800000 */
.L_x_5977:
[----:B------:R-:W0:Y:S01]  /*0300*/  S2R R5, SR_TID.X ;  /* 0x0000000000057919 */ /* 0x000e220000002100 */
[----:B------:R-:W-:Y:S01]  /*0310*/  BSSY B0, `(.L_x_5978) ;  /* 0x0000016000007945 */ /* 0x000fe20003800000 */
[----:B------:R-:W-:Y:S02]  /*0320*/  PRMT R3, RZ, 0x7610, R3 ;  /* 0x00007610ff037816 */ /* 0x000fe40000000003 */
        /* <DEDUP_REMOVED lines=20> */
.L_x_5979:
[----:B------:R-:W-:Y:S05]  /*0470*/  BSYNC B0 ;  /* 0x0000000000007941 */ /* 0x000fea0003800000 */
.L_x_5978:
        /* <DEDUP_REMOVED lines=16> */
.L_x_5981:
[----:B------:R-:W-:Y:S05]  /*0580*/  BSYNC B0 ;  /* 0x0000000000007941 */ /* 0x000fea0003800000 */
.L_x_5980:
        /* <DEDUP_REMOVED lines=83> */
.L_x_5984:
[----:B------:R-:W-:-:S13]  /*0ac0*/  ISETP.GE.AND P0, PT, R5, R2, PT ;  /* 0x000000020500720c */ /* 0x000fda0003f06270 */
[----:B------:R-:W-:Y:S05]  /*0ad0*/  @P0 BRA `(.L_x_5986) ;  /* 0x000000c000000947 */ /* 0x000fea0003800000 */
[----:B0-----:R-:W-:Y:S01]  /*0ae0*/  IMAD.IADD R10, R0, 0x1, R5 ;  /* 0x00000001000a7824 */ /* 0x001fe200078e0205 */
[----:B------:R-:W-:Y:S01]  /*0af0*/  IADD3 R5, R5, 0x80, RZ ;  /* 0x0000008005057810 */ /* 0x000fe20007ffe0ff */
[----:B------:R-:W-:-:S04]  /*0b00*/  IMAD.MOV.U32 R11, RZ, RZ, 0x2 ;  /* 0x00000002ff0b7424 */ /* 0x000fc800078e00ff */
[----:B------:R-:W-:-:S05]  /*0b10*/  IMAD.WIDE.U32 R10, R10, R11, c[0x0][0x168] ;  /* 0x00005a000a0a7625 */ /* 0x000fca00078e000b */
[----:B------:R0:W-:Y:S02]  /*0b20*/  STG.E.U16 [R10.64], R3 ;  /* 0x000000030a007986 */ /* 0x0001e4000c101504 */
.L_x_5985:
[----:B------:R-:W-:-:S13]  /*0b30*/  ISETP.GE.AND P0, PT, R5, R2, PT ;  /* 0x000000020500720c */ /* 0x000fda0003f06270 */
[----:B------:R-:W-:Y:S05]  /*0b40*/  @P0 BRA `(.L_x_5987) ;  /* 0x000000d000000947 */ /* 0x000fea0003800000 */
[----:B0-----:R-:W-:Y:S01]  /*0b50*/  IMAD.IADD R10, R0, 0x1, R5 ;  /* 0x00000001000a7824 */ /* 0x001fe200078e0205 */
[----:B------:R-:W-:Y:S01]  /*0b60*/  IADD3 R5, R5, 0x80, RZ ;  /* 0x0000008005057810 */ /* 0x000fe20007ffe0ff */
[----:B------:R-:W-:-:S04]  /*0b70*/  IMAD.MOV.U32 R11, RZ, RZ, 0x2 ;  /* 0x00000002ff0b7424 */ /* 0x000fc800078e00ff */
[----:B------:R-:W-:-:S05]  /*0b80*/  IMAD.WIDE.U32 R10, R10, R11, c[0x0][0x168] ;  /* 0x00005a000a0a7625 */ /* 0x000fca00078e000b */
[----:B------:R0:W-:Y:S02]  /*0b90*/  STG.E.U16 [R10.64], R7 ;  /* 0x000000070a007986 */ /* 0x0001e4000c101504 */
.L_x_5986:
        /* <DEDUP_REMOVED lines=8> */
.L_x_5987:
[----:B------:R-:W-:Y:S05]  /*0c20*/  BSYNC B1 ;  /* 0x0000000000017941 */ /* 0x000fea0003800000 */
.L_x_5983:
[----:B------:R-:W-:-:S13]  /*0c30*/  ISETP.GE.AND P0, PT, R5, R2, PT ;  /* 0x000000020500720c */ /* 0x000fda0003f06270 */
[----:B0-----:R-:W-:Y:S01]  /*0c40*/  @!P0 IMAD.IADD R6, R0, 0x1, R5 ;  /* 0x0000000100068824 */ /* 0x001fe200078e0205 */
[----:B------:R-:W-:Y:S01]  /*0c50*/  @!P0 IADD3 R5, R5, 0x80, RZ ;  /* 0x0000008005058810 */ /* 0x000fe20007ffe0ff */
[----:B------:R-:W-:-:S04]  /*0c60*/  @!P0 IMAD.MOV.U32 R7, RZ, RZ, 0x2 ;  /* 0x00000002ff078424 */ /* 0x000fc800078e00ff */
[----:B------:R-:W-:-:S05]  /*0c70*/  @!P0 IMAD.WIDE.U32 R6, R6, R7, c[0x0][0x168] ;  /* 0x00005a0006068625 */ /* 0x000fca00078e0007 */
[----:B------:R0:W-:Y:S02]  /*0c80*/  @!P0 STG.E.U16 [R6.64], R9 ;  /* 0x0000000906008986 */ /* 0x0001e4000c101504 */
.L_x_5988:
[----:B------:R-:W-:Y:S05]  /*0c90*/  BSYNC B0 ;  /* 0x0000000000007941 */ /* 0x000fea0003800000 */
.L_x_5982:
        /* <DEDUP_REMOVED lines=8> */
.L_x_5989:
        /* <DEDUP_REMOVED lines=14> */
.L_x_29887:


//--------------------- .text._ZN2at6native29vectorized_elementwise_kernelILi8ENS0_13AUnaryFunctorIN3c104HalfES4_S4_ZZZNS0_21heaviside_kernel_cudaERNS_18TensorIteratorBaseEENKUlvE_clEvENKUlvE6_clEvEUlS4_S4_E_EESt5arrayIPcLm2EEEEviT0_T1_ --------------------------
	.section	.text._ZN2at6native29vectorized_elementwise_kernelILi8ENS0_13AUnaryFunctorIN3c104HalfES4_S4_ZZZNS0_21heaviside_kernel_cudaERNS_18TensorIteratorBaseEENKUlvE_clEvENKUlvE6_clEvEUlS4_S4_E_EESt5arrayIPcLm2EEEEviT0_T1_,"ax",@progbits
	.sectioninfo	@"SHI_REGISTERS=4"
	.align	128
        .global         _ZN2at6native29vectorized_elementwise_kernelILi8ENS0_13AUnaryFunctorIN3c104HalfES4_S4_ZZZNS0_21heaviside_kernel_cudaERNS_18TensorIteratorBaseEENKUlvE_clEvENKUlvE6_clEvEUlS4_S4_E_EESt5arrayIPcLm2EEEEviT0_T1_
        .type           _ZN2at6native29vectorized_elementwise_kernelILi8ENS0_13AUnaryFunctorIN3c104HalfES4_S4_ZZZNS0_21heaviside_kernel_cudaERNS_18TensorIteratorBaseEENKUlvE_clEvENKUlvE6_clEvEUlS4_S4_E_EESt5arrayIPcLm2EEEEviT0_T1_,@function
        .size           _ZN2at6native29vectorized_elementwise_kernelILi8ENS0_13AUnaryFunctorIN3c104HalfES4_S4_ZZZNS0_21heaviside_kernel_cudaERNS_18TensorIteratorBaseEENKUlvE_clEvENKUlvE6_clEvEUlS4_S4_E_EESt5arrayIPcLm2EEEEviT0_T1_,(.L_x_29888 - _ZN2at6native29vectorized_elementwise_kernelILi8ENS0_13AUnaryFunctorIN3c104HalfES4_S4_ZZZNS0_21heaviside_kernel_cudaERNS_18TensorIteratorBaseEENKUlvE_clEvENKUlvE6_clEvEUlS4_S4_E_EESt5arrayIPcLm2EEEEviT0_T1_)
        .other          _ZN2at6native29vectorized_elementwise_kernelILi8ENS0_13AUnaryFunctorIN3c104HalfES4_S4_ZZZNS0_21heaviside_kernel_cudaERNS_18TensorIteratorBaseEENKUlvE_clEvENKUlvE6_clEvEUlS4_S4_E_EESt5arrayIPcLm2EEEEviT0_T1_,@"STO_CUDA_ENTRY STV_DEFAULT"
_ZN2at6native29vectorized_elementwise_kernelILi8ENS0_13AUnaryFunctorIN3c104HalfES4_S4_ZZZNS0_21heaviside_kernel_cudaERNS_18TensorIteratorBaseEENKUlvE_clEvENKUlvE6_clEvEUlS4_S4_E_EESt5arrayIPcLm2EEEEviT0_T1_:
.text._ZN2at6native29vectorized_elementwise_kernelILi8ENS0_13AUnaryFunctorIN3c104HalfES4_S4_ZZZNS0_21heaviside_kernel_cudaERNS_18TensorIteratorBaseEENKUlvE_clEvENKUlvE6_clEvEUlS4_S4_E_EESt5arrayIPcLm2EEEEviT0_T1_:
[----:B------:R-:W-:Y:S02]  /*0000*/  MOV R1, c[0x0][0x28] ;  /* 0x00000a0000017a02 */ /* 0x000fe40000000f00 */
[----:B------:R-:W-:Y:S05]  /*0010*/  EXIT ;  /* 0x000000000000794d */ /* 0x000fea0003800000 */
.L_x_5990:
        /* <DEDUP_REMOVED lines=14> */
.L_x_29888:


//--------------------- .text._ZN2at6native18elementwise_kernelILi128ELi4EZNS0_15gpu_kernel_implINS0_13BinaryFunctorIfffZZZNS0_21heaviside_kernel_cudaERNS_18TensorIteratorBaseEENKUlvE_clEvENKUlvE5_clEvEUlffE_EEEEvS5_RKT_EUliE_EEviT1_ --------------------------
	.section	.text._ZN2at6native18elementwise_kernelILi128ELi4EZNS0_15gpu_kernel_implINS0_13BinaryFunctorIfffZZZNS0_21heaviside_kernel_cudaERNS_18TensorIteratorBaseEENKUlvE_clEvENKUlvE5_clEvEUlffE_EEEEvS5_RKT_EUliE_EEviT1_,"ax",@progbits
	.sectioninfo	@"SHI_REGISTERS=26"
	.align	128
        .global         _ZN2at6native18elementwise_kernelILi128ELi4EZNS0_15gpu_kernel_implINS0_13BinaryFunctorIfffZZZNS0_21heaviside_kernel_cudaERNS_18TensorIteratorBaseEENKUlvE_clEvENKUlvE5_clEvEUlffE_EEEEvS5_RKT_EUliE_EEviT1_
        .type           _ZN2at6native18elementwise_kernelILi128ELi4EZNS0_15gpu_kernel_implINS0_13BinaryFunctorIfffZZZNS0_21heaviside_kernel_cudaERNS_18TensorIteratorBaseEENKUlvE_clEvENKUlvE5_clEvEUlffE_EEEEvS5_RKT_EUliE_EEviT1_,@function
        .size           _ZN2at6native18elementwise_kernelILi128ELi4EZNS0_15gpu_kernel_implINS0_13BinaryFunctorIfffZZZNS0_21heaviside_kernel_cudaERNS_18TensorIteratorBaseEENKUlvE_clEvENKUlvE5_clEvEUlffE_EEEEvS5_RKT_EUliE_EEviT1_,(.L_x_29889 - _ZN2at6native18elementwise_kernelILi128ELi4EZNS0_15gpu_kernel_implINS0_13BinaryFunctorIfffZZZNS0_21heaviside_kernel_cudaERNS_18TensorIteratorBaseEENKUlvE_clEvENKUlvE5_clEvEUlffE_EEEEvS5_RKT_EUliE_EEviT1_)
        .other          _ZN2at6native18elementwise_kernelILi128ELi4EZNS0_15gpu_kernel_implINS0_13BinaryFunctorIfffZZZNS0_21heaviside_kernel_cudaERNS_18TensorIteratorBaseEENKUlvE_clEvENKUlvE5_clEvEUlffE_EEEEvS5_RKT_EUliE_EEviT1_,@"STO_CUDA_ENTRY STV_DEFAULT"
_ZN2at6native18elementwise_kernelILi128ELi4EZNS0_15gpu_kernel_implINS0_13BinaryFunctorIfffZZZNS0_21heaviside_kernel_cudaERNS_18TensorIteratorBaseEENKUlvE_clEvENKUlvE5_clEvEUlffE_EEEEvS5_RKT_EUliE_EEviT1_:
.text._ZN2at6native18elementwise_kernelILi128ELi4EZNS0_15gpu_kernel_implINS0_13BinaryFunctorIfffZZZNS0_21heaviside_kernel_cudaERNS_18TensorIteratorBaseEENKUlvE_clEvENKUlvE5_clEvEUlffE_EEEEvS5_RKT_EUliE_EEviT1_:
        /* <DEDUP_REMOVED lines=263> */
.L_x_5993:
[----:B------:R-:W0:Y:S01]  /*1070*/  LDC.U8 R5, c[0x0][0x3e2] ;  /* 0x0000f880ff057b82 */ /* 0x000e220000000000 */
[----:B------:R-:W-:Y:S01]  /*1080*/  IADD3 R16, P1, R16, c[0x0][0x3c8], RZ ;  /* 0x0000f20010107a10 */ /* 0x000fe20007f3e0ff */
[----:B------:R-:W-:Y:S01]  /*1090*/  BSSY B6, `(.L_x_5994) ;  /* 0x00000df000067945 */ /* 0x000fe20003800000 */
        /* <DEDUP_REMOVED lines=15> */
[----:B--2---:R0:W1:Y:S01]  /*1190*/  I2F.S16 R23, R2 ;  /* 0x0000000200177306 */ /* 0x0040620000101400 */
[----:B------:R-:W-:Y:S05]  /*11a0*/  BRA `(.L_x_6000) ;  /* 0x00000cd000007947 */ /* 0x000fea0003800000 */
.L_x_5998:
[----:B------:R-:W2:Y:S02]  /*11b0*/  LDG.E.U8 R2, [R2.64] ;  /* 0x0000002402027981 */ /* 0x000ea4000c1e1100 */
[----:B--2---:R0:W1:Y:S01]  /*11c0*/  I2F.U16 R23, R2 ;  /* 0x0000000200177306 */ /* 0x0040620000101000 */
[----:B------:R-:W-:Y:S05]  /*11d0*/  BRA `(.L_x_6000) ;  /* 0x00000ca000007947 */ /* 0x000fea0003800000 */
.L_x_5997:
[----:B------:R-:W-:-:S13]  /*11e0*/  ISETP.NE.AND P0, PT, R4, 0x2, PT ;  /* 0x000000020400780c */ /* 0x000fda0003f05270 */
[----:B------:R-:W-:Y:S05]  /*11f0*/  @!P0 BRA `(.L_x_6001) ;  /* 0x000000a000008947 */ /* 0x000fea0003800000 */
[----:B------:R-:W-:-:S13]  /*1200*/  ISETP.NE.AND P0, PT, R4, 0x3, PT ;  /* 0x000000030400780c */ /* 0x000fda0003f05270 */
[----:B------:R-:W-:Y:S05]  /*1210*/  @!P0 BRA `(.L_x_6002) ;  /* 0x0000005000008947 */ /* 0x000fea0003800000 */
[----:B------:R-:W-:-:S13]  /*1220*/  ISETP.NE.AND P0, PT, R4, 0x4, PT ;  /* 0x000000040400780c */ /* 0x000fda0003f05270 */
[----:B------:R-:W-:Y:S05]  /*1230*/  @P0 BRA `(.L_x_5999) ;  /* 0x00000aa000000947 */ /* 0x000fea0003800000 */
[----:B------:R-:W2:Y:S02]  /*1240*/  LDG.E.64 R2, [R2.64] ;  /* 0x0000002402027981 */ /* 0x000ea4000c1e1b00 */
[----:B--2---:R0:W1:Y:S01]  /*1250*/  I2F.S64 R23, R2 ;  /* 0x0000000200177312 */ /* 0x0040620000301400 */
[----:B------:R-:W-:Y:S05]  /*1260*/  BRA `(.L_x_6000) ;  /* 0x00000c1000007947 */ /* 0x000fea0003800000 */
.L_x_6002:
[----:B------:R-:W2:Y:S02]  /*1270*/  LDG.E R2, [R2.64] ;  /* 0x0000002402027981 */ /* 0x000ea4000c1e1900 */
[----:B--2---:R0:W1:Y:S01]  /*1280*/  I2F R23, R2 ;  /* 0x0000000200177306 */ /* 0x0040620000201400 */
[----:B------:R-:W-:Y:S05]  /*1290*/  BRA `(.L_x_6000) ;  /* 0x00000be000007947 */ /* 0x000fea0003800000 */
.L_x_6001:
[----:B------:R-:W2:Y:S02]  /*12a0*/  LDG.E.U16 R2, [R2.64] ;  /* 0x0000002402027981 */ /* 0x000ea4000c1e1500 */
[----:B--2---:R0:W1:Y:S01]  /*12b0*/  I2F.S16 R23, R2 ;  /* 0x0000000200177306 */ /* 0x0040620000101400 */
[----:B------:R-:W-:Y:S05]  /*12c0*/  BRA `(.L_x_6000) ;  /* 0x00000bb000007947 */ /* 0x000fea0003800000 */
.L_x_5996:
[----:B------:R-:W-:-:S13]  /*12d0*/  ISETP.GT.AND P0, PT, R4, 0x6, PT ;  /* 0x000000060400780c */ /* 0x000fda0003f04270 */
[----:B------:R-:W-:Y:S05]  /*12e0*/  @P0 BRA `(.L_x_6003) ;  /* 0x0000009000000947 */ /* 0x000fea0003800000 */
[----:B------:R-:W-:-:S13]  /*12f0*/  ISETP.NE.AND P0, PT, R4, 0x5, PT ;  /* 0x000000050400780c */ /* 0x000fda0003f05270 */
[----:B------:R-:W-:Y:S05]  /*1300*/  @!P0 BRA `(.L_x_6004) ;  /* 0x0000004000008947 */ /* 0x000fea0003800000 */
[----:B------:R-:W-:-:S13]  /*1310*/  ISETP.NE.AND P0, PT, R4, 0x6, PT ;  /* 0x000000060400780c */ /* 0x000fda0003f05270 */
[----:B------:R-:W-:Y:S05]  /*1320*/  @P0 BRA `(.L_x_5999) ;  /* 0x000009b000000947 */ /* 0x000fea0003800000 */
[----:B------:R0:W5:Y:S01]  /*1330*/  LDG.E R23, [R2.64] ;  /* 0x0000002402177981 */ /* 0x000162000c1e1900 */
[----:B------:R-:W-:Y:S05]  /*1340*/  BRA `(.L_x_6000) ;  /* 0x00000b3000007947 */ /* 0x000fea0003800000 */
.L_x_6004:
[----:B------:R-:W2:Y:S02]  /*1350*/  LDG.E.U16 R2, [R2.64] ;  /* 0x0000002402027981 */ /* 0x000ea4000c1e1500 */
[----:B--2---:R-:W-:Y:S01]  /*1360*/  HADD2.F32 R23, -RZ, R2.H0_H0 ;  /* 0x20000002ff177230 */ /* 0x004fe20000004100 */
[----:B------:R-:W-:Y:S05]  /*1370*/  BRA `(.L_x_6000) ;  /* 0x00000b0000007947 */ /* 0x000fea0003800000 */
.L_x_6003:
[----:B------:R-:W-:-:S13]  /*1380*/  ISETP.NE.AND P0, PT, R4, 0x7, PT ;  /* 0x000000070400780c */ /* 0x000fda0003f05270 */
[----:B------:R-:W-:Y:S05]  /*1390*/  @!P0 BRA `(.L_x_6005) ;  /* 0x0000009000008947 */ /* 0x000fea0003800000 */
[----:B------:R-:W-:-:S13]  /*13a0*/  ISETP.NE.AND P0, PT, R4, 0x8, PT ;  /* 0x000000080400780c */ /* 0x000fda0003f05270 */
[----:B------:R-:W-:Y:S05]  /*13b0*/  @!P0 BRA `(.L_x_6006) ;  /* 0x0000004000008947 */ /* 0x000fea0003800000 */
[----:B------:R-:W-:-:S13]  /*13c0*/  ISETP.NE.AND P0, PT, R4, 0x9, PT ;  /* 0x000000090400780c */ /* 0x000fda0003f05270 */
[----:B------:R-:W-:Y:S05]  /*13d0*/  @P0 BRA `(.L_x_5999) ;  /* 0x0000090000000947 */ /* 0x000fea0003800000 */
[----:B------:R0:W5:Y:S01]  /*13e0*/  LDG.E R23, [R2.64] ;  /* 0x0000002402177981 */ /* 0x000162000c1e1900 */
[----:B------:R-:W-:Y:S05]  /*13f0*/  BRA `(.L_x_6000) ;  /* 0x00000a8000007947 */ /* 0x000fea0003800000 */
.L_x_6006:
[----:B------:R-:W2:Y:S02]  /*1400*/  LDG.E.U16 R2, [R2.64] ;  /* 0x0000002402027981 */ /* 0x000ea4000c1e1500 */
[----:B--2---:R-:W-:Y:S01]  /*1410*/  HADD2.F32 R23, -RZ, R2.H0_H0 ;  /* 0x20000002ff177230 */ /* 0x004fe20000004100 */
[----:B------:R-:W-:Y:S05]  /*1420*/  BRA `(.L_x_6000) ;  /* 0x00000a5000007947 */ /* 0x000fea0003800000 */
.L_x_6005:
[----:B------:R-:W2:Y:S02]  /*1430*/  LDG.E.64 R2, [R2.64] ;  /* 0x0000002402027981 */ /* 0x000ea4000c1e1b00 */
[----:B--2---:R-:W0:Y:S01]  /*1440*/  F2F.F32.F64 R23, R2 ;  /* 0x0000000200177310 */ /* 0x004e220000301000 */
[----:B------:R-:W0:-:S14]  /*1450*/  DSETP.GEU.AND P0, PT, |R2|, c[0x2][0x0], PT ;  /* 0x008000000200762a */ /* 0x000e1c0003f0e200 */
[----:B0-----:R-:W-:Y:S01]  /*1460*/  @!P0 FMUL R23, R23, 1.175494350822287508e-38 ;  /* 0x0080000017178820 */ /* 0x001fe20000400000 */
[----:B------:R-:W-:Y:S05]  /*1470*/  BRA `(.L_x_6000) ;  /* 0x00000a0000007947 */ /* 0x000fea0003800000 */
.L_x_5995:
        /* <DEDUP_REMOVED lines=10> */
[----:B------:R-:W-:Y:S01]  /*1520*/  FSEL R23, RZ, 1, !P0 ;  /* 0x3f800000ff177808 */ /* 0x000fe20004000000 */
[----:B------:R-:W-:Y:S05]  /*1530*/  BRA `(.L_x_6000) ;  /* 0x0000094000007947 */ /* 0x000fea0003800000 */
.L_x_6009:
[----:B------:R-:W2:Y:S02]  /*1540*/  LDG.E.64 R2, [R2.64] ;  /* 0x0000002402027981 */ /* 0x000ea4000c1e1b00 */
[----:B--2---:R-:W0:Y:S01]  /*1550*/  F2F.F32.F64 R23, R2 ;  /* 0x0000000200177310 */ /* 0x004e220000301000 */
[----:B------:R-:W0:-:S14]  /*1560*/  DSETP.GEU.AND P0, PT, |R2|, c[0x2][0x0], PT ;  /* 0x008000000200762a */ /* 0x000e1c0003f0e200 */
[----:B0-----:R-:W-:Y:S01]  /*1570*/  @!P0 FMUL R23, R23, 1.175494350822287508e-38 ;  /* 0x0080000017178820 */ /* 0x001fe20000400000 */
[----:B------:R-:W-:Y:S05]  /*1580*/  BRA `(.L_x_6000) ;  /* 0x000008f000007947 */ /* 0x000fea0003800000 */
.L_x_6008:
        /* <DEDUP_REMOVED lines=11> */
[----:B------:R-:W-:-:S04]  /*1640*/  IADD3 R2, R0, -0x1, RZ ;  /* 0xffffffff00027810 */ /* 0x000fc80007ffe0ff */
[----:B------:R-:W-:Y:S02]  /*1650*/  SHF.R.S32.HI R2, RZ, 0x1f, R2 ;  /* 0x0000001fff027819 */ /* 0x000fe40000011402 */
[----:B0-----:R-:W-:-:S04]  /*1660*/  IADD3 R4, -R4, 0x1f, RZ ;  /* 0x0000001f04047810 */ /* 0x001fc80007ffe1ff */
[C---:B------:R-:W-:Y:S02]  /*1670*/  ISETP.GT.U32.AND P0, PT, R4.reuse, 0x4, PT ;  /* 0x000000040400780c */ /* 0x040fe40003f04070 */
[----:B------:R-:W-:-:S04]  /*1680*/  IADD3 R4, R4, -0x4, RZ ;  /* 0xfffffffc04047810 */ /* 0x000fc80007ffe0ff */
[----:B------:R-:W-:Y:S02]  /*1690*/  SEL R5, R4, RZ, P0 ;  /* 0x000000ff04057207 */ /* 0x000fe40000000000 */
[----:B------:R-:W-:-:S03]  /*16a0*/  IADD3 R4, R0, 0x1000000, RZ ;  /* 0x0100000000047810 */ /* 0x000fc60007ffe0ff */
[----:B------:R-:W-:Y:S01]  /*16b0*/  IMAD R6, R5, R6, 0x3c000000 ;  /* 0x3c00000005067424 */ /* 0x000fe200078e0206 */
[----:B------:R-:W-:Y:S02]  /*16c0*/  SHF.L.U32 R5, R0, R5, RZ ;  /* 0x0000000500057219 */ /* 0x000fe400000006ff */
[----:B------:R-:W-:Y:S02]  /*16d0*/  SHF.R.S32.HI R4, RZ, 0x8, R4 ;  /* 0x00000008ff047819 */ /* 0x000fe40000011404 */
[----:B------:R-:W-:-:S04]  /*16e0*/  LEA.HI R5, R5, R6, RZ, 0x1c ;  /* 0x0000000605057211 */ /* 0x000fc800078fe0ff */
[----:B------:R-:W-:-:S04]  /*16f0*/  LOP3.LUT R5, R5, 0x7f800000, R4, 0xf8, !PT ;  /* 0x7f80000005057812 */ /* 0x000fc800078ef804 */
[----:B------:R-:W-:-:S04]  /*1700*/  LOP3.LUT R2, R5, R2, RZ, 0x30, !PT ;  /* 0x0000000205027212 */ /* 0x000fc800078e30ff */
[----:B------:R-:W-:Y:S01]  /*1710*/  LOP3.LUT R23, R2, 0x80000000, R23, 0xf8, !PT ;  /* 0x8000000002177812 */ /* 0x000fe200078ef817 */
[----:B------:R-:W-:Y:S05]  /*1720*/  BRA `(.L_x_6000) ;  /* 0x0000075000007947 */ /* 0x000fea0003800000 */
.L_x_6011:
        /* <DEDUP_REMOVED lines=11> */
[----:B------:R-:W-:Y:S01]  /*17e0*/  LOP3.LUT R23, R23, 0x80000000, R0, 0xf8, !PT ;  /* 0x8000000017177812 */ /* 0x000fe200078ef800 */
[----:B------:R-:W-:Y:S05]  /*17f0*/  BRA `(.L_x_6000) ;  /* 0x0000068000007947 */ /* 0x000fea0003800000 */
.L_x_6010:
[----:B------:R-:W2:Y:S02]  /*1800*/  LDG.E.U16 R2, [R2.64] ;  /* 0x0000002402027981 */ /* 0x000ea4000c1e1500 */
[----:B--2---:R-:W-:Y:S01]  /*1810*/  PRMT R23, RZ, 0x5410, R2 ;  /* 0x00005410ff177816 */ /* 0x004fe20000000002 */
[----:B------:R-:W-:Y:S05]  /*1820*/  BRA `(.L_x_6000) ;  /* 0x0000065000007947 */ /* 0x000fea0003800000 */
.L_x_6007:
        /* <DEDUP_REMOVED lines=9> */
[----:B--2---:R0:W1:Y:S01]  /*18c0*/  I2F.U16 R23, R2 ;  /* 0x0000000200177306 */ /* 0x0040620000101000 */
[----:B------:R-:W-:Y:S05]  /*18d0*/  BRA `(.L_x_6000) ;  /* 0x000005a000007947 */ /* 0x000fea0003800000 */
.L_x_6014:
[----:B------:R-:W2:Y:S01]  /*18e0*/  LDG.E.U8 R2, [R2.64] ;  /* 0x0000002402027981 */ /* 0x000ea2000c1e1100 */
        /* <DEDUP_REMOVED lines=19> */
.L_x_6016:
[----:B------:R-:W-:Y:S05]  /*1a20*/  BSYNC B0 ;  /* 0x0000000000007941 */ /* 0x000fea0003800000 */
.L_x_6015:
[----:B------:R-:W-:Y:S01]  /*1a30*/  IMAD.SHL.U32 R2, R2, 0x100000, RZ ;  /* 0x0010000002027824 */ /* 0x000fe200078e00ff */
[----:B------:R-:W-:-:S04]  /*1a40*/  LEA R0, R0, 0x3b800000, 0x17 ;  /* 0x3b80000000007811 */ /* 0x000fc800078eb8ff */
[----:B------:R-:W-:Y:S01]  /*1a50*/  LOP3.LUT R23, R0, R2, R23, 0xfe, !PT ;  /* 0x0000000200177212 */ /* 0x000fe200078efe17 */
[----:B------:R-:W-:Y:S05]  /*1a60*/  BRA `(.L_x_6000) ;  /* 0x0000041000007947 */ /* 0x000fea0003800000 */
.L_x_6013:
        /* <DEDUP_REMOVED lines=20> */
.L_x_6018:
[----:B------:R-:W-:Y:S05]  /*1bb0*/  BSYNC B0 ;  /* 0x0000000000007941 */ /* 0x000fea0003800000 */
.L_x_6017:
[----:B------:R-:W-:Y:S01]  /*1bc0*/  IMAD.SHL.U32 R2, R2, 0x200000, RZ ;  /* 0x0020000002027824 */ /* 0x000fe200078e00ff */
[----:B------:R-:W-:-:S04]  /*1bd0*/  LEA R0, R0, 0x37800000, 0x17 ;  /* 0x3780000000007811 */ /* 0x000fc800078eb8ff */
[----:B------:R-:W-:Y:S01]  /*1be0*/  LOP3.LUT R23, R0, R2, R23, 0xfe, !PT ;  /* 0x0000000200177212 */ /* 0x000fe200078efe17 */
[----:B------:R-:W-:Y:S05]  /*1bf0*/  BRA `(.L_x_6000) ;  /* 0x0000028000007947 */ /* 0x000fea0003800000 */
.L_x_6012:
[----:B------:R-:W-:-:S13]  /*1c00*/  ISETP.NE.AND P0, PT, R4, 0x1c, PT ;  /* 0x0000001c0400780c */ /* 0x000fda0003f05270 */
[----:B------:R-:W-:Y:S05]  /*1c10*/  @!P0 BRA `(.L_x_6019) ;  /* 0x0000024000008947 */ /* 0x000fea0003800000 */
[----:B------:R-:W-:-:S13]  /*1c20*/  ISETP.NE.AND P0, PT, R4, 0x1d, PT ;  /* 0x0000001d0400780c */ /* 0x000fda0003f05270 */
[----:B------:R-:W-:Y:S05]  /*1c30*/  @!P0 BRA `(.L_x_6020) ;  /* 0x000001f000008947 */ /* 0x000fea0003800000 */
[----:B------:R-:W-:-:S13]  /*1c40*/  ISETP.NE.AND P0, PT, R4, 0x2c, PT ;  /* 0x0000002c0400780c */ /* 0x000fda0003f05270 */
[----:B------:R-:W-:Y:S05]  /*1c50*/  @P0 BRA `(.L_x_5999) ;  /* 0x0000008000000947 */ /* 0x000fea0003800000 */
[----:B------:R-:W2:Y:S01]  /*1c60*/  LDG.E.U8 R2, [R2.64] ;  /* 0x0000002402027981 */ /* 0x000ea2000c1e1100 */
[----:B------:R-:W-:Y:S01]  /*1c70*/  IMAD.MOV.U32 R23, RZ, RZ, 0x400000 ;  /* 0x00400000ff177424 */ /* 0x000fe200078e00ff */
[----:B--2---:R-:W-:-:S13]  /*1c80*/  ISETP.NE.AND P0, PT, R2, RZ, PT ;  /* 0x000000ff0200720c */ /* 0x004fda0003f05270 */
[----:B------:R-:W-:Y:S05]  /*1c90*/  @!P0 BRA `(.L_x_6000) ;  /* 0x000001e000008947 */ /* 0x000fea0003800000 */
[----:B------:R-:W-:-:S13]  /*1ca0*/  ISETP.NE.AND P0, PT, R2, 0xff, PT ;  /* 0x000000ff0200780c */ /* 0x000fda0003f05270 */
[----:B------:R-:W-:Y:S02]  /*1cb0*/  @!P0 IMAD.MOV.U32 R23, RZ, RZ, 0x7f800001 ;  /* 0x7f800001ff178424 */ /* 0x000fe400078e00ff */
[----:B------:R-:W-:Y:S01]  /*1cc0*/  @P0 IMAD.SHL.U32 R23, R2, 0x800000, RZ ;  /* 0x0080000002170824 */ /* 0x000fe200078e00ff */
[----:B------:R-:W-:Y:S05]  /*1cd0*/  BRA `(.L_x_6000) ;  /* 0x000001a000007947 */ /* 0x000fea0003800000 */
.L_x_5999:
        /* <DEDUP_REMOVED lines=19> */
[----:B------:R-:W-:Y:S01]  /*1e10*/  IMAD.MOV.U32 R23, RZ, RZ, RZ ;  /* 0x000000ffff177224 */ /* 0x000fe200078e00ff */
[----:B------:R-:W-:Y:S05]  /*1e20*/  BRA `(.L_x_6000) ;  /* 0x0000005000007947 */ /* 0x000fea0003800000 */
.L_x_6020:
[----:B------:R-:W2:Y:S02]  /*1e30*/  LDG.E.64 R2, [R2.64] ;  /* 0x0000002402027981 */ /* 0x000ea4000c1e1b00 */
[----:B--2---:R0:W1:Y:S01]  /*1e40*/  I2F.U64 R23, R2 ;  /* 0x0000000200177312 */ /* 0x0040620000301000 */
[----:B------:R-:W-:Y:S05]  /*1e50*/  BRA `(.L_x_6000) ;  /* 0x0000002000007947 */ /* 0x000fea0003800000 */
.L_x_6019:
[----:B------:R-:W2:Y:S02]  /*1e60*/  LDG.E R2, [R2.64] ;  /* 0x0000002402027981 */ /* 0x000ea4000c1e1900 */
[----:B--2---:R0:W1:Y:S02]  /*1e70*/  I2F.U32 R23, R2 ;  /* 0x0000000200177306 */ /* 0x0040640000201000 */
.L_x_6000:
[----:B------:R-:W-:Y:S05]  /*1e80*/  BSYNC B6 ;  /* 0x0000000000067941 */ /* 0x000fea0003800000 */
.L_x_5994:
[----:B------:R-:W2:Y:S01]  /*1e90*/  LDC.U8 R4, c[0x0][0x3e3] ;  /* 0x0000f8c0ff047b82 */ /* 0x000ea20000000000 */
[----:B0-----:R-:W-:Y:S01]  /*1ea0*/  IADD3 R2, P1, R22, c[0x0][0x3d8], RZ ;  /* 0x0000f60016027a10 */ /* 0x001fe20007f3e0ff */
[----:B------:R-:W-:Y:S04]  /*1eb0*/  BSSY B6, `(.L_x_6021) ;  /* 0x00000dd000067945 */ /* 0x000fe80003800000 */
[----:B------:R-:W-:Y:S01]  /*1ec0*/  IMAD.X R3, RZ, RZ, c[0x0][0x3dc], P1 ;  /* 0x0000f700ff037624 */ /* 0x000fe200008e06ff */
[----:B--2---:R-:W-:-:S04]  /*1ed0*/  PRMT R0, R4, 0x9910, RZ ;  /* 0x0000991004007816 */ /* 0x004fc800000000ff */
        /* <DEDUP_REMOVED lines=11> */
[----:B--2---:R-:W0:Y:S01]  /*1f90*/  I2F.S16 R0, R0 ;  /* 0x0000000000007306 */ /* 0x004e220000101400 */
[----:B------:R-:W-:Y:S05]  /*1fa0*/  BRA `(.L_x_6027) ;  /* 0x00000cd000007947 */ /* 0x000fea0003800000 */
.L_x_6025:
[----:B------:R-:W2:Y:S02]  /*1fb0*/  LDG.E.U8 R0, [R2.64] ;  /* 0x0000002402007981 */ /* 0x000ea4000c1e1100 */
[----:B--2---:R-:W0:Y:S01]  /*1fc0*/  I2F.U16 R0, R0 ;  /* 0x0000000000007306 */ /* 0x004e220000101000 */
[----:B------:R-:W-:Y:S05]  /*1fd0*/  BRA `(.L_x_6027) ;  /* 0x00000ca000007947 */ /* 0x000fea0003800000 */
.L_x_6024:
[----:B------:R-:W-:-:S13]  /*1fe0*/  ISETP.NE.AND P0, PT, R0, 0x2, PT ;  /* 0x000000020000780c */ /* 0x000fda0003f05270 */
[----:B------:R-:W-:Y:S05]  /*1ff0*/  @!P0 BRA `(.L_x_6028) ;  /* 0x000000a000008947 */ /* 0x000fea0003800000 */
[----:B------:R-:W-:-:S13]  /*2000*/  ISETP.NE.AND P0, PT, R0, 0x3, PT ;  /* 0x000000030000780c */ /* 0x000fda0003f05270 */
[----:B------:R-:W-:Y:S05]  /*2010*/  @!P0 BRA `(.L_x_6029) ;  /* 0x0000005000008947 */ /* 0x000fea0003800000 */
[----:B------:R-:W-:-:S13]  /*2020*/  ISETP.NE.AND P0, PT, R0, 0x4, PT ;  /* 0x000000040000780c */ /* 0x000fda0003f05270 */
[----:B------:R-:W-:Y:S05]  /*2030*/  @P0 BRA `(.L_x_6026) ;  /* 0x00000aa000000947 */ /* 0x000fea0003800000 */
[----:B------:R-:W2:Y:S02]  /*2040*/  LDG.E.64 R2, [R2.64] ;  /* 0x0000002402027981 */ /* 0x000ea4000c1e1b00 */
[----:B--2---:R0:W2:Y:S01]  /*2050*/  I2F.S64 R0, R2 ;  /* 0x0000000200007312 */ /* 0x0040a20000301400 */
[----:B------:R-:W-:Y:S05]  /*2060*/  BRA `(.L_x_6027) ;  /* 0x00000c1000007947 */ /* 0x000fea0003800000 */
.L_x_6029:
[----:B------:R-:W2:Y:S02]  /*2070*/  LDG.E R0, [R2.64] ;  /* 0x0000002402007981 */ /* 0x000ea4000c1e1900 */
[----:B--2---:R-:W0:Y:S01]  /*2080*/  I2F R0, R0 ;  /* 0x0000000000007306 */ /* 0x004e220000201400 */
[----:B------:R-:W-:Y:S05]  /*2090*/  BRA `(.L_x_6027) ;  /* 0x00000be000007947 */ /* 0x000fea0003800000 */
.L_x_6028:
[----:B------:R-:W2:Y:S02]  /*20a0*/  LDG.E.U16 R0, [R2.64] ;  /* 0x0000002402007981 */ /* 0x000ea4000c1e1500 */
[----:B--2---:R-:W0:Y:S01]  /*20b0*/  I2F.S16 R0, R0 ;  /* 0x0000000000007306 */ /* 0x004e220000101400 */
[----:B------:R-:W-:Y:S05]  /*20c0*/  BRA `(.L_x_6027) ;  /* 0x00000bb000007947 */ /* 0x000fea0003800000 */
.L_x_6023:
        /* <DEDUP_REMOVED lines=8> */
.L_x_6031:
[----:B------:R-:W2:Y:S02]  /*2150*/  LDG.E.U16 R0, [R2.64] ;  /* 0x0000002402007981 */ /* 0x000ea4000c1e1500 */
[----:B--2---:R-:W-:Y:S01]  /*2160*/  HADD2.F32 R0, -RZ, R0.H0_H0 ;  /* 0x20000000ff007230 */ /* 0x004fe20000004100 */
[----:B------:R-:W-:Y:S05]  /*2170*/  BRA `(.L_x_6027) ;  /* 0x00000b0000007947 */ /* 0x000fea0003800000 */
.L_x_6030:
        /* <DEDUP_REMOVED lines=8> */
.L_x_6033:
[----:B------:R-:W2:Y:S02]  /*2200*/  LDG.E.U16 R0, [R2.64] ;  /* 0x0000002402007981 */ /* 0x000ea4000c1e1500 */
[----:B--2---:R-:W-:Y:S01]  /*2210*/  HADD2.F32 R0, -RZ, R0.H0_H0 ;  /* 0x20000000ff007230 */ /* 0x004fe20000004100 */
[----:B------:R-:W-:Y:S05]  /*2220*/  BRA `(.L_x_6027) ;  /* 0x00000a5000007947 */ /* 0x000fea0003800000 */
.L_x_6032:
[----:B------:R-:W2:Y:S02]  /*2230*/  LDG.E.64 R2, [R2.64] ;  /* 0x0000002402027981 */ /* 0x000ea4000c1e1b00 */
[----:B--2---:R-:W0:Y:S01]  /*2240*/  F2F.F32.F64 R0, R2 ;  /* 0x0000000200007310 */ /* 0x004e220000301000 */
[----:B------:R-:W0:-:S14]  /*2250*/  DSETP.GEU.AND P0, PT, |R2|, c[0x2][0x0], PT ;  /* 0x008000000200762a */ /* 0x000e1c0003f0e200 */
[----:B0-----:R-:W-:Y:S01]  /*2260*/  @!P0 FMUL R0, R0, 1.175494350822287508e-38 ;  /* 0x0080000000008820 */ /* 0x001fe20000400000 */
[----:B------:R-:W-:Y:S05]  /*2270*/  BRA `(.L_x_6027) ;  /* 0x00000a0000007947 */ /* 0x000fea0003800000 */
.L_x_6022:
        /* <DEDUP_REMOVED lines=12> */
.L_x_6036:
[----:B------:R-:W2:Y:S02]  /*2340*/  LDG.E.64 R2, [R2.64] ;  /* 0x0000002402027981 */ /* 0x000ea4000c1e1b00 */
[----:B--2---:R-:W0:Y:S01]  /*2350*/  F2F.F32.F64 R0, R2 ;  /* 0x0000000200007310 */ /* 0x004e220000301000 */
[----:B------:R-:W0:-:S14]  /*2360*/  DSETP.GEU.AND P0, PT, |R2|, c[0x2][0x0], PT ;  /* 0x008000000200762a */ /* 0x000e1c0003f0e200 */
[----:B0-----:R-:W-:Y:S01]  /*2370*/  @!P0 FMUL R0, R0, 1.175494350822287508e-38 ;  /* 0x0080000000008820 */ /* 0x001fe20000400000 */
[----:B------:R-:W-:Y:S05]  /*2380*/  BRA `(.L_x_6027) ;  /* 0x000008f000007947 */ /* 0x000fea0003800000 */
.L_x_6035:
        /* <DEDUP_REMOVED lines=24> */
[----:B------:R-:W-:Y:S01]  /*2510*/  LOP3.LUT R0, R5, 0x80000000, R0, 0xf8, !PT ;  /* 0x8000000005007812 */ /* 0x000fe200078ef800 */
[----:B------:R-:W-:Y:S05]  /*2520*/  BRA `(.L_x_6027) ;  /* 0x0000075000007947 */ /* 0x000fea0003800000 */
.L_x_6038:
        /* <DEDUP_REMOVED lines=11> */
[----:B------:R-:W-:Y:S01]  /*25e0*/  LOP3.LUT R0, R4, 0x80000000, R5, 0xf8, !PT ;  /* 0x8000000004007812 */ /* 0x000fe200078ef805 */
[----:B------:R-:W-:Y:S05]  /*25f0*/  BRA `(.L_x_6027) ;  /* 0x0000068000007947 */ /* 0x000fea0003800000 */
.L_x_6037:
[----:B------:R-:W2:Y:S02]  /*2600*/  LDG.E.U16 R0, [R2.64] ;  /* 0x0000002402007981 */ /* 0x000ea4000c1e1500 */
[----:B--2---:R-:W-:Y:S01]  /*2610*/  PRMT R0, RZ, 0x5410, R0 ;  /* 0x00005410ff007816 */ /* 0x004fe20000000000 */
[----:B------:R-:W-:Y:S05]  /*2620*/  BRA `(.L_x_6027) ;  /* 0x0000065000007947 */ /* 0x000fea0003800000 */
.L_x_6034:
        /* <DEDUP_REMOVED lines=9> */
[----:B--2---:R-:W0:Y:S01]  /*26c0*/  I2F.U16 R0, R0 ;  /* 0x0000000000007306 */ /* 0x004e220000101000 */
[----:B------:R-:W-:Y:S05]  /*26d0*/  BRA `(.L_x_6027) ;  /* 0x000005a000007947 */ /* 0x000fea0003800000 */
.L_x_6041:
        /* <DEDUP_REMOVED lines=20> */
.L_x_6043:
[----:B------:R-:W-:Y:S05]  /*2820*/  BSYNC B0 ;  /* 0x0000000000007941 */ /* 0x000fea0003800000 */
.L_x_6042:
[----:B------:R-:W-:Y:S01]  /*2830*/  LEA R3, R0, 0x3b800000, 0x17 ;  /* 0x3b80000000037811 */ /* 0x000fe200078eb8ff */
[----:B------:R-:W-:-:S05]  /*2840*/  IMAD.SHL.U32 R0, R2, 0x100000, RZ ;  /* 0x0010000002007824 */ /* 0x000fca00078e00ff */
[----:B------:R-:W-:Y:S01]  /*2850*/  LOP3.LUT R0, R3, R0, R4, 0xfe, !PT ;  /* 0x0000000003007212 */ /* 0x000fe200078efe04 */
[----:B------:R-:W-:Y:S05]  /*2860*/  BRA `(.L_x_6027) ;  /* 0x0000041000007947 */ /* 0x000fea0003800000 */
.L_x_6040:
        /* <DEDUP_REMOVED lines=20> */
.L_x_6045:
[----:B------:R-:W-:Y:S05]  /*29b0*/  BSYNC B0 ;  /* 0x0000000000007941 */ /* 0x000fea0003800000 */
.L_x_6044:
[----:B------:R-:W-:Y:S01]  /*29c0*/  LEA R3, R0, 0x37800000, 0x17 ;  /* 0x3780000000037811 */ /* 0x000fe200078eb8ff */
[----:B------:R-:W-:-:S05]  /*29d0*/  IMAD.SHL.U32 R0, R2, 0x200000, RZ ;  /* 0x0020000002007824 */ /* 0x000fca00078e00ff */
[----:B------:R-:W-:Y:S01]  /*29e0*/  LOP3.LUT R0, R3, R0, R4, 0xfe, !PT ;  /* 0x0000000003007212 */ /* 0x000fe200078efe04 */
[----:B------:R-:W-:Y:S05]  /*29f0*/  BRA `(.L_x_6027) ;  /* 0x0000028000007947 */ /* 0x000fea0003800000 */
.L_x_6039:
        /* <DEDUP_REMOVED lines=14> */
.L_x_6026:
        /* <DEDUP_REMOVED lines=18> */
[----:B01---5:R-:W-:Y:S05]  /*2c00*/  CALL.ABS.NOINC R2 ;  /* 0x0000000002007343 */ /* 0x023fea0003c00000 */
[----:B------:R-:W-:Y:S01]  /*2c10*/  IMAD.MOV.U32 R0, RZ, RZ, RZ ;  /* 0x000000ffff007224 */ /* 0x000fe200078e00ff */
[----:B------:R-:W-:Y:S05]  /*2c20*/  BRA `(.L_x_6027) ;  /* 0x0000005000007947 */ /* 0x000fea0003800000 */
.L_x_6047:
[----:B------:R-:W2:Y:S02]  /*2c30*/  LDG.E.64 R2, [R2.64] ;  /* 0x0000002402027981 */ /* 0x000ea4000c1e1b00 */
[----:B--2---:R0:W2:Y:S01]  /*2c40*/  I2F.U64 R0, R2 ;  /* 0x0000000200007312 */ /* 0x0040a20000301000 */
[----:B------:R-:W-:Y:S05]  /*2c50*/  BRA `(.L_x_6027) ;  /* 0x0000002000007947 */ /* 0x000fea0003800000 */
.L_x_6046:
[----:B------:R-:W2:Y:S02]  /*2c60*/  LDG.E R0, [R2.64] ;  /* 0x0000002402007981 */ /* 0x000ea4000c1e1900 */
[----:B--2---:R-:W0:Y:S02]  /*2c70*/  I2F.U32 R0, R0 ;  /* 0x0000000000007306 */ /* 0x004e240000201000 */
.L_x_6027:
[----:B------:R-:W-:Y:S05]  /*2c80*/  BSYNC B6 ;  /* 0x0000000000067941 */ /* 0x000fea0003800000 */
.L_x_6021:
[----:B------:R-:W3:Y:S01]  /*2c90*/  LDC.U8 R4, c[0x0][0x3e1] ;  /* 0x0000f840ff047b82 */ /* 0x000ee20000000000 */
[----:B-1---5:R-:W-:Y:S01]  /*2ca0*/  FSETP.NEU.FTZ.AND P0, PT, R23, RZ, PT ;  /* 0x000000ff1700720b */ /* 0x022fe20003f1d000 */
[----:B0-2---:R-:W-:-:S12]  /*2cb0*/  IMAD.MOV.U32 R2, RZ, RZ, R0 ;  /* 0x000000ffff027224 */ /* 0x005fd800078e0000 */
[----:B------:R-:W-:Y:S02]  /*2cc0*/  @P0 FSET.BF.GT.FTZ.AND R2, R23, RZ, PT ;  /* 0x000000ff1702020a */ /* 0x000fe40003814000 */
[----:B---3--:R-:W-:-:S04]  /*2cd0*/  PRMT R3, R4, 0x9910, RZ ;  /* 0x0000991004037816 */ /* 0x008fc800000000ff */
        /* <DEDUP_REMOVED lines=10> */
[----:B------:R-:W0:Y:S02]  /*2d80*/  F2I.FTZ.TRUNC.NTZ R3, R2 ;  /* 0x0000000200037305 */ /* 0x000e24000021f100 */
[----:B0-----:R0:W-:Y:S01]  /*2d90*/  STG.E.U8 [R16.64], R3 ;  /* 0x0000000310007986 */ /* 0x0011e2000c101124 */
[----:B------:R-:W-:Y:S05]  /*2da0*/  BRA `(.L_x_6053) ;  /* 0x00000d7000007947 */ /* 0x000fea0003800000 */
.L_x_6051:
[----:B------:R-:W0:Y:S02]  /*2db0*/  F2I.S64.TRUNC R2, R2 ;  /* 0x0000000200027311 */ /* 0x000e24000020d900 */
[----:B0-----:R-:W-:-:S05]  /*2dc0*/  IMAD.MOV.U32 R5, RZ, RZ, R2 ;  /* 0x000000ffff057224 */ /* 0x001fca00078e0002 */
[----:B------:R0:W-:Y:S01]  /*2dd0*/  STG.E.U8 [R16.64], R5 ;  /* 0x0000000510007986 */ /* 0x0001e2000c101124 */
[----:B------:R-:W-:Y:S05]  /*2de0*/  BRA `(.L_x_6053) ;  /* 0x00000d3000007947 */ /* 0x000fea0003800000 */
.L_x_6050:
[----:B------:R-:W-:-:S13]  /*2df0*/  ISETP.NE.AND P0, PT, R3, 0x2, PT ;  /* 0x000000020300780c */ /* 0x000fda0003f05270 */
[----:B------:R-:W-:Y:S05]  /*2e00*/  @!P0 BRA `(.L_x_6054) ;  /* 0x000000a000008947 */ /* 0x000fea0003800000 */
[----:B------:R-:W-:-:S13]  /*2e10*/  ISETP.NE.AND P0, PT, R3, 0x3, PT ;  /* 0x000000030300780c */ /* 0x000fda0003f05270 */
[----:B------:R-:W-:Y:S05]  /*2e20*/  @!P0 BRA `(.L_x_6055) ;  /* 0x0000005000008947 */ /* 0x000fea0003800000 */
[----:B------:R-:W-:-:S13]  /*2e30*/  ISETP.NE.AND P0, PT, R3, 0x4, PT ;  /* 0x000000040300780c */ /* 0x000fda0003f05270 */
[----:B------:R-:W-:Y:S05]  /*2e40*/  @P0 BRA `(.L_x_6052) ;  /* 0x00000b4000000947 */ /* 0x000fea0003800000 */
[----:B------:R-:W0:Y:S02]  /*2e50*/  F2I.S64.TRUNC R2, R2 ;  /* 0x0000000200027311 */ /* 0x000e24000020d900 */
[----:B0-----:R0:W-:Y:S01]  /*2e60*/  STG.E.64 [R16.64], R2 ;  /* 0x0000000210007986 */ /* 0x0011e2000c101b24 */
[----:B------:R-:W-:Y:S05]  /*2e70*/  BRA `(.L_x_6053) ;  /* 0x00000ca000007947 */ /* 0x000fea0003800000 */
.L_x_6055:
[----:B------:R-:W0:Y:S02]  /*2e80*/  F2I.FTZ.TRUNC.NTZ R3, R2 ;  /* 0x0000000200037305 */ /* 0x000e24000021f100 */
[----:B0-----:R0:W-:Y:S01]  /*2e90*/  STG.E [R16.64], R3 ;  /* 0x0000000310007986 */ /* 0x0011e2000c101924 */
[----:B------:R-:W-:Y:S05]  /*2ea0*/  BRA `(.L_x_6053) ;  /* 0x00000c7000007947 */ /* 0x000fea0003800000 */
.L_x_6054:
[----:B------:R-:W0:Y:S02]  /*2eb0*/  F2I.FTZ.TRUNC.NTZ R3, R2 ;  /* 0x0000000200037305 */ /* 0x000e24000021f100 */
[----:B0-----:R0:W-:Y:S01]  /*2ec0*/  STG.E.U16 [R16.64], R3 ;  /* 0x0000000310007986 */ /* 0x0011e2000c101524 */
[----:B------:R-:W-:Y:S05]  /*2ed0*/  BRA `(.L_x_6053) ;  /* 0x00000c4000007947 */ /* 0x000fea0003800000 */
.L_x_6049:
[----:B------:R-:W-:-:S13]  /*2ee0*/  ISETP.GT.AND P0, PT, R3, 0x6, PT ;  /* 0x000000060300780c */ /* 0x000fda0003f04270 */
[----:B------:R-:W-:Y:S05]  /*2ef0*/  @P0 BRA `(.L_x_6056) ;  /* 0x0000009000000947 */ /* 0x000fea0003800000 */
[----:B------:R-:W-:-:S13]  /*2f00*/  ISETP.NE.AND P0, PT, R3, 0x5, PT ;  /* 0x000000050300780c */ /* 0x000fda0003f05270 */
[----:B------:R-:W-:Y:S05]  /*2f10*/  @!P0 BRA `(.L_x_6057) ;  /* 0x0000004000008947 */ /* 0x000fea0003800000 */
[----:B------:R-:W-:-:S13]  /*2f20*/  ISETP.NE.AND P0, PT, R3, 0x6, PT ;  /* 0x000000060300780c */ /* 0x000fda0003f05270 */
[----:B------:R-:W-:Y:S05]  /*2f30*/  @P0 BRA `(.L_x_6052) ;  /* 0x00000a5000000947 */ /* 0x000fea0003800000 */
[----:B------:R0:W-:Y:S01]  /*2f40*/  STG.E [R16.64], R2 ;  /* 0x0000000210007986 */ /* 0x0001e2000c101924 */
[----:B------:R-:W-:Y:S05]  /*2f50*/  BRA `(.L_x_6053) ;  /* 0x00000bc000007947 */ /* 0x000fea0003800000 */
.L_x_6057:
[----:B------:R-:W-:-:S05]  /*2f60*/  F2FP.PACK_AB R2, RZ, R2 ;  /* 0x00000002ff02723e */ /* 0x000fca00000000ff */
[----:B------:R0:W-:Y:S01]  /*2f70*/  STG.E.U16 [R16.64], R2 ;  /* 0x0000000210007986 */ /* 0x0001e2000c101524 */
[----:B------:R-:W-:Y:S05]  /*2f80*/  BRA `(.L_x_6053) ;  /* 0x00000b9000007947 */ /* 0x000fea0003800000 */
.L_x_6056:
        /* <DEDUP_REMOVED lines=9> */
.L_x_6059:
[----:B------:R-:W-:-:S04]  /*3020*/  F2FP.PACK_AB R3, RZ, R2 ;  /* 0x00000002ff03723e */ /* 0x000fc800000000ff */
[----:B------:R-:W-:-:S05]  /*3030*/  PRMT R3, R3, 0x5410, RZ ;  /* 0x0000541003037816 */ /* 0x000fca00000000ff */
[----:B------:R0:W-:Y:S01]  /*3040*/  STG.E [R16.64], R3 ;  /* 0x0000000310007986 */ /* 0x0001e2000c101924 */
[----:B------:R-:W-:Y:S05]  /*3050*/  BRA `(.L_x_6053) ;  /* 0x00000ac000007947 */ /* 0x000fea0003800000 */
.L_x_6058:
[----:B------:R-:W-:-:S06]  /*3060*/  FMUL.FTZ R2, R2, 1 ;  /* 0x3f80000002027820 */ /* 0x000fcc0000410000 */
[----:B------:R-:W0:Y:S02]  /*3070*/  F2F.F64.F32 R2, R2 ;  /* 0x0000000200027310 */ /* 0x000e240000201800 */
[----:B0-----:R0:W-:Y:S01]  /*3080*/  STG.E.64 [R16.64], R2 ;  /* 0x0000000210007986 */ /* 0x0011e2000c101b24 */
[----:B------:R-:W-:Y:S05]  /*3090*/  BRA `(.L_x_6053) ;  /* 0x00000a8000007947 */ /* 0x000fea0003800000 */
.L_x_6048:
        /* <DEDUP_REMOVED lines=8> */
[----:B------:R-:W-:-:S04]  /*3120*/  FSETP.NEU.FTZ.AND P0, PT, R2, RZ, PT ;  /* 0x000000ff0200720b */ /* 0x000fc80003f1d000 */
[----:B------:R-:W-:-:S05]  /*3130*/  SEL R3, RZ, 0x1, !P0 ;  /* 0x00000001ff037807 */ /* 0x000fca0004000000 */
[----:B------:R0:W-:Y:S01]  /*3140*/  STG.E.U8 [R16.64], R3 ;  /* 0x0000000310007986 */ /* 0x0001e2000c101124 */
[----:B------:R-:W-:Y:S05]  /*3150*/  BRA `(.L_x_6053) ;  /* 0x000009c000007947 */ /* 0x000fea0003800000 */
.L_x_6062:
[----:B------:R-:W-:Y:S01]  /*3160*/  FMUL.FTZ R4, R2, 1 ;  /* 0x3f80000002047820 */ /* 0x000fe20000410000 */
[----:B------:R-:W-:-:S05]  /*3170*/  CS2R R6, SRZ ;  /* 0x0000000000067805 */ /* 0x000fca000001ff00 */
[----:B------:R-:W0:Y:S02]  /*3180*/  F2F.F64.F32 R4, R4 ;  /* 0x0000000400047310 */ /* 0x000e240000201800 */
[----:B0-----:R0:W-:Y:S01]  /*3190*/  STG.E.128 [R16.64], R4 ;  /* 0x0000000410007986 */ /* 0x0011e2000c101d24 */
[----:B------:R-:W-:Y:S05]  /*31a0*/  BRA `(.L_x_6053) ;  /* 0x0000097000007947 */ /* 0x000fea0003800000 */
.L_x_6061:
[----:B------:R-:W-:-:S13]  /*31b0*/  ISETP.NE.AND P0, PT, R3, 0xf, PT ;  /* 0x0000000f0300780c */ /* 0x000fda0003f05270 */
[----:B------:R-:W-:Y:S05]  /*31c0*/  @!P0 BRA `(.L_x_6063) ;  /* 0x000002b000008947 */ /* 0x000fea0003800000 */
[----:B------:R-:W-:-:S13]  /*31d0*/  ISETP.NE.AND P0, PT, R3, 0x17, PT ;  /* 0x000000170300780c */ /* 0x000fda0003f05270 */
[----:B------:R-:W-:Y:S05]  /*31e0*/  @!P0 BRA `(.L_x_6064) ;  /* 0x0000014000008947 */ /* 0x000fea0003800000 */
[----:B------:R-:W-:-:S13]  /*31f0*/  ISETP.NE.AND P0, PT, R3, 0x18, PT ;  /* 0x000000180300780c */ /* 0x000fda0003f05270 */
[----:B------:R-:W-:Y:S05]  /*3200*/  @P0 BRA `(.L_x_6052) ;  /* 0x0000078000000947 */ /* 0x000fea0003800000 */
[C---:B------:R-:W-:Y:S01]  /*3210*/  LOP3.LUT R4, R2.reuse, 0x7fffffff, RZ, 0xc0, !PT ;  /* 0x7fffffff02047812 */ /* 0x040fe200078ec0ff */
[----:B------:R-:W-:Y:S01]  /*3220*/  BSSY B0, `(.L_x_6065) ;  /* 0x000000d000007945 */ /* 0x000fe20003800000 */
        /* <DEDUP_REMOVED lines=12> */
.L_x_6066:
[----:B------:R-:W-:Y:S05]  /*32f0*/  BSYNC B0 ;  /* 0x0000000000007941 */ /* 0x000fea0003800000 */
.L_x_6065:
[----:B------:R-:W-:-:S05]  /*3300*/  LOP3.LUT R5, R0, R5, RZ, 0xfc, !PT ;  /* 0x0000000500057212 */ /* 0x000fca00078efcff */
[----:B------:R0:W-:Y:S01]  /*3310*/  STG.E.U8 [R16.64], R5 ;  /* 0x0000000510007986 */ /* 0x0001e2000c101124 */
[----:B------:R-:W-:Y:S05]  /*3320*/  BRA `(.L_x_6053) ;  /* 0x000007f000007947 */ /* 0x000fea0003800000 */
.L_x_6064:
[----:B------:R-:W-:Y:S01]  /*3330*/  LOP3.LUT R4, R2, 0x7fffffff, RZ, 0xc0, !PT ;  /* 0x7fffffff02047812 */ /* 0x000fe200078ec0ff */
[----:B------:R-:W-:Y:S03]  /*3340*/  BSSY B0, `(.L_x_6067) ;  /* 0x000000e000007945 */ /* 0x000fe60003800000 */
[----:B------:R-:W-:-:S13]  /*3350*/  ISETP.GT.U32.AND P0, PT, R4, 0x477fffff, PT ;  /* 0x477fffff0400780c */ /* 0x000fda0003f04070 */
[----:B------:R-:W-:Y:S05]  /*3360*/  @P0 BRA `(.L_x_6068) ;  /* 0x0000008000000947 */ /* 0x000fea0003800000 */
[----:B------:R-:W-:-:S13]  /*3370*/  ISETP.GE.U32.AND P0, PT, R4, 0x38800000, PT ;  /* 0x388000000400780c */ /* 0x000fda0003f06070 */
[----:B------:R-:W-:-:S04]  /*3380*/  @P0 SHF.R.U32.HI R0, RZ, 0x15, R2 ;  /* 0x00000015ff000819 */ /* 0x000fc80000011602 */
[----:B------:R-:W-:-:S04]  /*3390*/  @P0 LOP3.LUT R3, R0, 0x1, RZ, 0xc0, !PT ;  /* 0x0000000100030812 */ /* 0x000fc800078ec0ff */
[----:B------:R-:W-:Y:S01]  /*33a0*/  @P0 IADD3 R0, R2, 0x80fffff, R3 ;  /* 0x080fffff02000810 */ /* 0x000fe20007ffe003 */
[----:B------:R-:W-:-:S03]  /*33b0*/  @!P0 FADD.FTZ R3, R4, 128 ;  /* 0x4300000004038421 */ /* 0x000fc60000010000 */
[----:B------:R-:W-:Y:S02]  /*33c0*/  @P0 SHF.R.U32.HI R0, RZ, 0x15, R0 ;  /* 0x00000015ff000819 */ /* 0x000fe40000011600 */
[----:B------:R-:W-:Y:S01]  /*33d0*/  @!P0 IADD3 R0, R3, -0x43000000, RZ ;  /* 0xbd00000003008810 */ /* 0x000fe20007ffe0ff */
[----:B------:R-:W-:Y:S05]  /*33e0*/  BRA `(.L_x_6069) ;  /* 0x0000003000007947 */ /* 0x000fea0003800000 */
.L_x_6068:
[----:B------:R-:W-:Y:S01]  /*33f0*/  IMAD.MOV.U32 R0, RZ, RZ, 0x7f ;  /* 0x0000007fff007424 */ /* 0x000fe200078e00ff */
[----:B------:R-:W-:-:S04]  /*3400*/  ISETP.GT.U32.AND P0, PT, R4, 0x7f800000, PT ;  /* 0x7f8000000400780c */ /* 0x000fc80003f04070 */
[----:B------:R-:W-:-:S04]  /*3410*/  SEL R0, R0, 0x7c, P0 ;  /* 0x0000007c00007807 */ /* 0x000fc80000000000 */
.L_x_6069:
[----:B------:R-:W-:Y:S05]  /*3420*/  BSYNC B0 ;  /* 0x0000000000007941 */ /* 0x000fea0003800000 */
.L_x_6067:
[----:B------:R-:W-:-:S04]  /*3430*/  LOP3.LUT R2, R2, 0x80000000, RZ, 0xc0, !PT ;  /* 0x8000000002027812 */ /* 0x000fc800078ec0ff */
[----:B------:R-:W-:-:S04]  /*3440*/  SHF.R.U32.HI R3, RZ, 0x18, R2 ;  /* 0x00000018ff037819 */ /* 0x000fc80000011602 */
[----:B------:R-:W-:-:S05]  /*3450*/  LOP3.LUT R3, R0, R3, RZ, 0xfc, !PT ;  /* 0x0000000300037212 */ /* 0x000fca00078efcff */
[----:B------:R0:W-:Y:S01]  /*3460*/  STG.E.U8 [R16.64], R3 ;  /* 0x0000000310007986 */ /* 0x0001e2000c101124 */
[----:B------:R-:W-:Y:S05]  /*3470*/  BRA `(.L_x_6053) ;  /* 0x000006a000007947 */ /* 0x000fea0003800000 */
.L_x_6063:
[----:B------:R-:W-:-:S05]  /*3480*/  F2FP.BF16.PACK_AB R2, RZ, R2 ;  /* 0x00000002ff02723e */ /* 0x000fca00000010ff */
[----:B------:R0:W-:Y:S01]  /*3490*/  STG.E.U16 [R16.64], R2 ;  /* 0x0000000210007986 */ /* 0x0001e2000c101524 */
[----:B------:R-:W-:Y:S05]  /*34a0*/  BRA `(.L_x_6053) ;  /* 0x0000067000007947 */ /* 0x000fea0003800000 */
.L_x_6060:
        /* <DEDUP_REMOVED lines=8> */
[----:B------:R-:W0:Y:S02]  /*3530*/  F2I.FTZ.U32.TRUNC.NTZ R3, R2 ;  /* 0x0000000200037305 */ /* 0x000e24000021f000 */
[----:B0-----:R0:W-:Y:S01]  /*3540*/  STG.E.U16 [R16.64], R3 ;  /* 0x0000000310007986 */ /* 0x0011e2000c101524 */
[----:B------:R-:W-:Y:S05]  /*3550*/  BRA `(.L_x_6053) ;  /* 0x000005c000007947 */ /* 0x000fea0003800000 */
.L_x_6072:
[----:B------:R-:W-:Y:S01]  /*3560*/  LOP3.LUT R3, R2, 0x7fffffff, RZ, 0xc0, !PT ;  /* 0x7fffffff02037812 */ /* 0x000fe200078ec0ff */
[----:B------:R-:W-:Y:S01]  /*3570*/  BSSY B0, `(.L_x_6073) ;  /* 0x0000013000007945 */ /* 0x000fe20003800000 */
[----:B------:R-:W-:Y:S02]  /*3580*/  IMAD.MOV.U32 R8, RZ, RZ, 0x80 ;  /* 0x00000080ff087424 */ /* 0x000fe400078e00ff */
        /* <DEDUP_REMOVED lines=13> */
.L_x_6075:
[----:B------:R-:W-:-:S04]  /*3660*/  LOP3.LUT R2, R2, 0x80000000, RZ, 0xc0, !PT ;  /* 0x8000000002027812 */ /* 0x000fc800078ec0ff */
[----:B------:R-:W-:-:S04]  /*3670*/  SHF.R.U32.HI R3, RZ, 0x18, R2 ;  /* 0x00000018ff037819 */ /* 0x000fc80000011602 */
[----:B------:R-:W-:-:S04]  /*3680*/  LOP3.LUT R0, R0, R3, RZ, 0xfc, !PT ;  /* 0x0000000300007212 */ /* 0x000fc800078efcff */
[----:B------:R-:W-:Y:S02]  /*3690*/  PRMT R8, R0, 0x7610, R8 ;  /* 0x0000761000087816 */ /* 0x000fe40000000008 */
.L_x_6074:
[----:B------:R-:W-:Y:S05]  /*36a0*/  BSYNC B0 ;  /* 0x0000000000007941 */ /* 0x000fea0003800000 */
.L_x_6073:
[----:B------:R0:W-:Y:S01]  /*36b0*/  STG.E.U8 [R16.64], R8 ;  /* 0x0000000810007986 */ /* 0x0001e2000c101124 */
[----:B------:R-:W-:Y:S05]  /*36c0*/  BRA `(.L_x_6053) ;  /* 0x0000045000007947 */ /* 0x000fea0003800000 */
.L_x_6071:
        /* <DEDUP_REMOVED lines=16> */
.L_x_6078:
[----:B------:R-:W-:-:S04]  /*37d0*/  LOP3.LUT R2, R2, 0x80000000, RZ, 0xc0, !PT ;  /* 0x8000000002027812 */ /* 0x000fc800078ec0ff */
[----:B------:R-:W-:-:S04]  /*37e0*/  SHF.R.U32.HI R3, RZ, 0x18, R2 ;  /* 0x00000018ff037819 */ /* 0x000fc80000011602 */
[----:B------:R-:W-:-:S04]  /*37f0*/  LOP3.LUT R0, R0, R3, RZ, 0xfc, !PT ;  /* 0x0000000300007212 */ /* 0x000fc800078efcff */
[----:B------:R-:W-:Y:S02]  /*3800*/  PRMT R8, R0, 0x7610, R8 ;  /* 0x0000761000087816 */ /* 0x000fe40000000008 */
.L_x_6077:
[----:B------:R-:W-:Y:S05]  /*3810*/  BSYNC B0 ;  /* 0x0000000000007941 */ /* 0x000fea0003800000 */
.L_x_6076:
[----:B------:R0:W-:Y:S01]  /*3820*/  STG.E.U8 [R16.64], R8 ;  /* 0x0000000810007986 */ /* 0x0001e2000c101124 */
[----:B------:R-:W-:Y:S05]  /*3830*/  BRA `(.L_x_6053) ;  /* 0x000002e000007947 */ /* 0x000fea0003800000 */
.L_x_6070:
[----:B------:R-:W-:-:S13]  /*3840*/  ISETP.NE.AND P0, PT, R3, 0x1c, PT ;  /* 0x0000001c0300780c */ /* 0x000fda0003f05270 */
[----:B------:R-:W-:Y:S05]  /*3850*/  @!P0 BRA `(.L_x_6079) ;  /* 0x000002a000008947 */ /* 0x000fea0003800000 */
[----:B------:R-:W-:-:S13]  /*3860*/  ISETP.NE.AND P0, PT, R3, 0x1d, PT ;  /* 0x0000001d0300780c */ /* 0x000fda0003f05270 */
[----:B------:R-:W-:Y:S05]  /*3870*/  @!P0 BRA `(.L_x_6080) ;  /* 0x0000025000008947 */ /* 0x000fea0003800000 */
[----:B------:R-:W-:-:S13]  /*3880*/  ISETP.NE.AND P0, PT, R3, 0x2c, PT ;  /* 0x0000002c0300780c */ /* 0x000fda0003f05270 */
[----:B------:R-:W-:Y:S05]  /*3890*/  @P0 BRA `(.L_x_6052) ;  /* 0x000000f000000947 */ /* 0x000fea0003800000 */
[----:B------:R-:W-:Y:S02]  /*38a0*/  SHF.R.U32.HI R4, RZ, 0x17, R2 ;  /* 0x00000017ff047819 */ /* 0x000fe40000011602 */
[----:B------:R-:W-:Y:S02]  /*38b0*/  PLOP3.LUT P0, PT, PT, PT, PT, 0x80, 0x0 ;  /* 0x000000000000781c */ /* 0x000fe40003f0f070 */
        /* <DEDUP_REMOVED lines=13> */
.L_x_6052:
        /* <DEDUP_REMOVED lines=20> */
.L_x_6080:
[----:B------:R-:W0:Y:S02]  /*3ad0*/  F2I.U64.TRUNC R2, R2 ;  /* 0x0000000200027311 */ /* 0x000e24000020d800 */
[----:B0-----:R0:W-:Y:S01]  /*3ae0*/  STG.E.64 [R16.64], R2 ;  /* 0x0000000210007986 */ /* 0x0011e2000c101b24 */
[----:B------:R-:W-:Y:S05]  /*3af0*/  BRA `(.L_x_6053) ;  /* 0x0000002000007947 */ /* 0x000fea0003800000 */
.L_x_6079:
[----:B------:R-:W0:Y:S02]  /*3b00*/  F2I.FTZ.U32.TRUNC.NTZ R3, R2 ;  /* 0x0000000200037305 */ /* 0x000e24000021f000 */
[----:B0-----:R0:W-:Y:S02]  /*3b10*/  STG.E [R16.64], R3 ;  /* 0x0000000310007986 */ /* 0x0011e4000c101924 */
.L_x_6053:
[----:B------:R-:W-:-:S05]  /*3b20*/  IMAD R18, R19, 0x200, R18 ;  /* 0x0000020013127824 */ /* 0x000fca00078e0212 */
[----:B------:R-:W-:Y:S02]  /*3b30*/  IADD3 R23, R18, 0x80, RZ ;  /* 0x0000008012177810 */ /* 0x000fe40007ffe0ff */
.L_x_5992:
[----:B------:R-:W-:Y:S05]  /*3b40*/  BSYNC B7 ;  /* 0x0000000000077941 */ /* 0x000fea0003800000 */
.L_x_5991:
[----:B------:R-:W-:Y:S01]  /*3b50*/  ISETP.GE.AND P0, PT, R23, c[0x0][0x160], PT ;  /* 0x0000580017007a0c */ /* 0x000fe20003f06270 */
[----:B------:R-:W-:-:S12]  /*3b60*/  BSSY B7, `(.L_x_6081) ;  /* 0x000075a000077945 */ /* 0x000fd80003800000 */
[----:B------:R-:W-:Y:S05]  /*3b70*/  @P0 BRA `(.L_x_6082) ;  /* 0x0000758000000947 */ /* 0x000fea0003800000 */
[----:B------:R-:W-:Y:S01]  /*3b80*/  ISETP.NE.AND P0, PT, RZ, c[0x0][0x168], PT ;  /* 0x00005a00ff007a0c */ /* 0x000fe20003f05270 */
[----:B------:R-:W-:Y:S02]  /*3b90*/  IMAD.MOV.U32 R18, RZ, RZ, RZ ;  /* 0x000000ffff127224 */ /* 0x000fe400078e00ff */
[----:B------:R-:W-:Y:S02]  /*3ba0*/  IMAD.MOV.U32 R0, RZ, RZ, RZ ;  /* 0x000000ffff007224 */ /* 0x000fe400078e00ff */
[----:B0-----:R-:W-:-:S08]  /*3bb0*/  IMAD.MOV.U32 R16, RZ, RZ, RZ ;  /* 0x000000ffff107224 */ /* 0x001fd000078e00ff */
        /* <DEDUP_REMOVED lines=251> */
.L_x_6083:
        /* <DEDUP_REMOVED lines=20> */
.L_x_6088:
[----:B------:R-:W2:Y:S02]  /*4cb0*/  LDG.E.U8 R2, [R2.64] ;  /* 0x0000002402027981 */ /* 0x000ea4000c1e1100 */
[----:B--2---:R0:W1:Y:S01]  /*4cc0*/  I2F.U16 R19, R2 ;  /* 0x0000000200137306 */ /* 0x0040620000101000 */
[----:B------:R-:W-:Y:S05]  /*4cd0*/  BRA `(.L_x_6090) ;  /* 0x00000ca000007947 */ /* 0x000fea0003800000 */
.L_x_6087:
        /* <DEDUP_REMOVED lines=9> */
.L_x_6092:
[----:B------:R-:W2:Y:S02]  /*4d70*/  LDG.E R2, [R2.64] ;  /* 0x0000002402027981 */ /* 0x000ea4000c1e1900 */
[----:B--2---:R0:W1:Y:S01]  /*4d80*/  I2F R19, R2 ;  /* 0x0000000200137306 */ /* 0x0040620000201400 */
[----:B------:R-:W-:Y:S05]  /*4d90*/  BRA `(.L_x_6090) ;  /* 0x00000be000007947 */ /* 0x000fea0003800000 */
.L_x_6091:
[----:B------:R-:W2:Y:S02]  /*4da0*/  LDG.E.U16 R2, [R2.64] ;  /* 0x0000002402027981 */ /* 0x000ea4000c1e1500 */
[----:B--2---:R0:W1:Y:S01]  /*4db0*/  I2F.S16 R19, R2 ;  /* 0x0000000200137306 */ /* 0x0040620000101400 */
[----:B------:R-:W-:Y:S05]  /*4dc0*/  BRA `(.L_x_6090) ;  /* 0x00000bb000007947 */ /* 0x000fea0003800000 */
.L_x_6086:
        /* <DEDUP_REMOVED lines=8> */
.L_x_6094:
[----:B------:R-:W2:Y:S02]  /*4e50*/  LDG.E.U16 R2, [R2.64] ;  /* 0x0000002402027981 */ /* 0x000ea4000c1e1500 */
[----:B--2---:R-:W-:Y:S01]  /*4e60*/  HADD2.F32 R19, -RZ, R2.H0_H0 ;  /* 0x20000002ff137230 */ /* 0x004fe20000004100 */
[----:B------:R-:W-:Y:S05]  /*4e70*/  BRA `(.L_x_6090) ;  /* 0x00000b0000007947 */ /* 0x000fea0003800000 */
.L_x_6093:
        /* <DEDUP_REMOVED lines=8> */
.L_x_6096:
[----:B------:R-:W2:Y:S02]  /*4f00*/  LDG.E.U16 R2, [R2.64] ;  /* 0x0000002402027981 */ /* 0x000ea4000c1e1500 */
[----:B--2---:R-:W-:Y:S01]  /*4f10*/  HADD2.F32 R19, -RZ, R2.H0_H0 ;  /* 0x20000002ff137230 */ /* 0x004fe20000004100 */
[----:B------:R-:W-:Y:S05]  /*4f20*/  BRA `(.L_x_6090) ;  /* 0x00000a5000007947 */ /* 0x000fea0003800000 */
.L_x_6095:
[----:B------:R-:W2:Y:S02]  /*4f30*/  LDG.E.64 R2, [R2.64] ;  /* 0x0000002402027981 */ /* 0x000ea4000c1e1b00 */
[----:B--2---:R-:W0:Y:S01]  /*4f40*/  F2F.F32.F64 R19, R2 ;  /* 0x0000000200137310 */ /* 0x004e220000301000 */
[----:B------:R-:W0:-:S14]  /*4f50*/  DSETP.GEU.AND P0, PT, |R2|, c[0x2][0x0], PT ;  /* 0x008000000200762a */ /* 0x000e1c0003f0e200 */
[----:B0-----:R-:W-:Y:S01]  /*4f60*/  @!P0 FMUL R19, R19, 1.175494350822287508e-38 ;  /* 0x0080000013138820 */ /* 0x001fe20000400000 */
[----:B------:R-:W-:Y:S05]  /*4f70*/  BRA `(.L_x_6090) ;  /* 0x00000a0000007947 */ /* 0x000fea0003800000 */
.L_x_6085:
        /* <DEDUP_REMOVED lines=12> */
.L_x_6099:
[----:B------:R-:W2:Y:S02]  /*5040*/  LDG.E.64 R2, [R2.64] ;  /* 0x0000002402027981 */ /* 0x000ea4000c1e1b00 */
[----:B--2---:R-:W0:Y:S01]  /*5050*/  F2F.F32.F64 R19, R2 ;  /* 0x0000000200137310 */ /* 0x004e220000301000 */
[----:B------:R-:W0:-:S14]  /*5060*/  DSETP.GEU.AND P0, PT, |R2|, c[0x2][0x0], PT ;  /* 0x008000000200762a */ /* 0x000e1c0003f0e200 */
[----:B0-----:R-:W-:Y:S01]  /*5070*/  @!P0 FMUL R19, R19, 1.175494350822287508e-38 ;  /* 0x0080000013138820 */ /* 0x001fe20000400000 */
[----:B------:R-:W-:Y:S05]  /*5080*/  BRA `(.L_x_6090) ;  /* 0x000008f000007947 */ /* 0x000fea0003800000 */
.L_x_6098:
        /* <DEDUP_REMOVED lines=26> */
.L_x_6101:
        /* <DEDUP_REMOVED lines=13> */
.L_x_6100:
[----:B------:R-:W2:Y:S02]  /*5300*/  LDG.E.U16 R2, [R2.64] ;  /* 0x0000002402027981 */ /* 0x000ea4000c1e1500 */
[----:B--2---:R-:W-:Y:S01]  /*5310*/  PRMT R19, RZ, 0x5410, R2 ;  /* 0x00005410ff137816 */ /* 0x004fe20000000002 */
[----:B------:R-:W-:Y:S05]  /*5320*/  BRA `(.L_x_6090) ;  /* 0x0000065000007947 */ /* 0x000fea0003800000 */
.L_x_6097:
        /* <DEDUP_REMOVED lines=11> */
.L_x_6104:
        /* <DEDUP_REMOVED lines=20> */
.L_x_6106:
[----:B------:R-:W-:Y:S05]  /*5520*/  BSYNC B0 ;  /* 0x0000000000007941 */ /* 0x000fea0003800000 */
.L_x_6105:
[----:B------:R-:W-:Y:S01]  /*5530*/  IMAD.SHL.U32 R2, R2, 0x100000, RZ ;  /* 0x0010000002027824 */ /* 0x000fe200078e00ff */
[----:B------:R-:W-:-:S04]  /*5540*/  LEA R0, R0, 0x3b800000, 0x17 ;  /* 0x3b80000000007811 */ /* 0x000fc800078eb8ff */
[----:B------:R-:W-:Y:S01]  /*5550*/  LOP3.LUT R19, R0, R2, R19, 0xfe, !PT ;  /* 0x0000000200137212 */ /* 0x000fe200078efe13 */
[----:B------:R-:W-:Y:S05]  /*5560*/  BRA `(.L_x_6090) ;  /* 0x0000041000007947 */ /* 0x000fea0003800000 */
.L_x_6103:
        /* <DEDUP_REMOVED lines=20> */
.L_x_6108:
[----:B------:R-:W-:Y:S05]  /*56b0*/  BSYNC B0 ;  /* 0x0000000000007941 */ /* 0x000fea0003800000 */
.L_x_6107:
[----:B------:R-:W-:Y:S01]  /*56c0*/  IMAD.SHL.U32 R2, R2, 0x200000, RZ ;  /* 0x0020000002027824 */ /* 0x000fe200078e00ff */
[----:B------:R-:W-:-:S04]  /*56d0*/  LEA R0, R0, 0x37800000, 0x17 ;  /* 0x3780000000007811 */ /* 0x000fc800078eb8ff */
[----:B------:R-:W-:Y:S01]  /*56e0*/  LOP3.LUT R19, R0, R2, R19, 0xfe, !PT ;  /* 0x0000000200137212 */ /* 0x000fe200078efe13 */
[----:B------:R-:W-:Y:S05]  /*56f0*/  BRA `(.L_x_6090) ;  /* 0x0000028000007947 */ /* 0x000fea0003800000 */
.L_x_6102:
        /* <DEDUP_REMOVED lines=14> */
.L_x_6089:
        /* <DEDUP_REMOVED lines=21> */
.L_x_6110:
[----:B------:R-:W2:Y:S02]  /*5930*/  LDG.E.64 R2, [R2.64] ;  /* 0x0000002402027981 */ /* 0x000ea4000c1e1b00 */
[----:B--2---:R0:W1:Y:S01]  /*5940*/  I2F.U64 R19, R2 ;  /* 0x0000000200137312 */ /* 0x0040620000301000 */
[----:B------:R-:W-:Y:S05]  /*5950*/  BRA `(.L_x_6090) ;  /* 0x0000002000007947 */ /* 0x000fea0003800000 */
.L_x_6109:
[----:B------:R-:W2:Y:S02]  /*5960*/  LDG.E R2, [R2.64] ;  /* 0x0000002402027981 */ /* 0x000ea4000c1e1900 */
[----:B--2---:R0:W1:Y:S02]  /*5970*/  I2F.U32 R19, R2 ;  /* 0x0000000200137306 */ /* 0x0040640000201000 */
.L_x_6090:
[----:B------:R-:W-:Y:S05]  /*5980*/  BSYNC B6 ;  /* 0x0000000000067941 */ /* 0x000fea0003800000 */
.L_x_6084:
        /* <DEDUP_REMOVED lines=18> */
.L_x_6115:
[----:B------:R-:W2:Y:S02]  /*5ab0*/  LDG.E.U8 R0, [R2.64] ;  /* 0x0000002402007981 */ /* 0x000ea4000c1e1100 */
[----:B--2---:R-:W0:Y:S01]  /*5ac0*/  I2F.U16 R0, R0 ;  /* 0x0000000000007306 */ /* 0x004e220000101000 */
[----:B------:R-:W-:Y:S05]  /*5ad0*/  BRA `(.L_x_6117) ;  /* 0x00000ca000007947 */ /* 0x000fea0003800000 */
.L_x_6114:
        /* <DEDUP_REMOVED lines=9> */
.L_x_6119:
[----:B------:R-:W2:Y:S02]  /*5b70*/  LDG.E R0, [R2.64] ;  /* 0x0000002402007981 */ /* 0x000ea4000c1e1900 */
[----:B--2---:R-:W0:Y:S01]  /*5b80*/  I2F R0, R0 ;  /* 0x0000000000007306 */ /* 0x004e220000201400 */
[----:B------:R-:W-:Y:S05]  /*5b90*/  BRA `(.L_x_6117) ;  /* 0x00000be000007947 */ /* 0x000fea0003800000 */
.L_x_6118:
[----:B------:R-:W2:Y:S02]  /*5ba0*/  LDG.E.U16 R0, [R2.64] ;  /* 0x0000002402007981 */ /* 0x000ea4000c1e1500 */
[----:B--2---:R-:W0:Y:S01]  /*5bb0*/  I2F.S16 R0, R0 ;  /* 0x0000000000007306 */ /* 0x004e220000101400 */
[----:B------:R-:W-:Y:S05]  /*5bc0*/  BRA `(.L_x_6117) ;  /* 0x00000bb000007947 */ /* 0x000fea0003800000 */
.L_x_6113:
        /* <DEDUP_REMOVED lines=8> */
.L_x_6121:
[----:B------:R-:W2:Y:S02]  /*5c50*/  LDG.E.U16 R0, [R2.64] ;  /* 0x0000002402007981 */ /* 0x000ea4000c1e1500 */
[----:B--2---:R-:W-:Y:S01]  /*5c60*/  HADD2.F32 R0, -RZ, R0.H0_H0 ;  /* 0x20000000ff007230 */ /* 0x004fe20000004100 */
[----:B------:R-:W-:Y:S05]  /*5c70*/  BRA `(.L_x_6117) ;  /* 0x00000b0000007947 */ /* 0x000fea0003800000 */
.L_x_6120:
        /* <DEDUP_REMOVED lines=8> */
.L_x_6123:
[----:B------:R-:W2:Y:S02]  /*5d00*/  LDG.E.U16 R0, [R2.64] ;  /* 0x0000002402007981 */ /* 0x000ea4000c1e1500 */
[----:B--2---:R-:W-:Y:S01]  /*5d10*/  HADD2.F32 R0, -RZ, R0.H0_H0 ;  /* 0x20000000ff007230 */ /* 0x004fe20000004100 */
[----:B------:R-:W-:Y:S05]  /*5d20*/  BRA `(.L_x_6117) ;  /* 0x00000a5000007947 */ /* 0x000fea0003800000 */
.L_x_6122:
[----:B------:R-:W2:Y:S02]  /*5d30*/  LDG.E.64 R2, [R2.64] ;  /* 0x0000002402027981 */ /* 0x000ea4000c1e1b00 */
[----:B--2---:R-:W0:Y:S01]  /*5d40*/  F2F.F32.F64 R0, R2 ;  /* 0x0000000200007310 */ /* 0x004e220000301000 */
[----:B------:R-:W0:-:S14]  /*5d50*/  DSETP.GEU.AND P0, PT, |R2|, c[0x2][0x0], PT ;  /* 0x008000000200762a */ /* 0x000e1c0003f0e200 */
[----:B0-----:R-:W-:Y:S01]  /*5d60*/  @!P0 FMUL R0, R0, 1.175494350822287508e-38 ;  /* 0x0080000000008820 */ /* 0x001fe20000400000 */
[----:B------:R-:W-:Y:S05]  /*5d70*/  BRA `(.L_x_6117) ;  /* 0x00000a0000007947 */ /* 0x000fea0003800000 */
.L_x_6112:
        /* <DEDUP_REMOVED lines=12> */
.L_x_6126:
[----:B------:R-:W2:Y:S02]  /*5e40*/  LDG.E.64 R2, [R2.64] ;  /* 0x0000002402027981 */ /* 0x000ea4000c1e1b00 */
[----:B--2---:R-:W0:Y:S01]  /*5e50*/  F2F.F32.F64 R0, R2 ;  /* 0x0000000200007310 */ /* 0x004e220000301000 */
[----:B------:R-:W0:-:S14]  /*5e60*/  DSETP.GEU.AND P0, PT, |R2|, c[0x2][0x0], PT ;  /* 0x008000000200762a */ /* 0x000e1c0003f0e200 */
[----:B0-----:R-:W-:Y:S01]  /*5e70*/  @!P0 FMUL R0, R0, 1.175494350822287508e-38 ;  /* 0x0080000000008820 */ /* 0x001fe20000400000 */
[----:B------:R-:W-:Y:S05]  /*5e80*/  BRA `(.L_x_6117) ;  /* 0x000008f000007947 */ /* 0x000fea0003800000 */
.L_x_6125:
        /* <DEDUP_REMOVED lines=26> */
.L_x_6128:
        /* <DEDUP_REMOVED lines=13> */
.L_x_6127:
[----:B------:R-:W2:Y:S02]  /*6100*/  LDG.E.U16 R0, [R2.64] ;  /* 0x0000002402007981 */ /* 0x000ea4000c1e1500 */
[----:B--2---:R-:W-:Y:S01]  /*6110*/  PRMT R0, RZ, 0x5410, R0 ;  /* 0x00005410ff007816 */ /* 0x004fe20000000000 */
[----:B------:R-:W-:Y:S05]  /*6120*/  BRA `(.L_x_6117) ;  /* 0x0000065000007947 */ /* 0x000fea0003800000 */
.L_x_6124:
        /* <DEDUP_REMOVED lines=11> */
.L_x_6131:
        /* <DEDUP_REMOVED lines=20> */
.L_x_6133:
[----:B------:R-:W-:Y:S05]  /*6320*/  BSYNC B0 ;  /* 0x0000000000007941 */ /* 0x000fea0003800000 */
.L_x_6132:
[----:B------:R-:W-:Y:S01]  /*6330*/  LEA R3, R0, 0x3b800000, 0x17 ;  /* 0x3b80000000037811 */ /* 0x000fe200078eb8ff */
[----:B------:R-:W-:-:S05]  /*6340*/  IMAD.SHL.U32 R0, R2, 0x100000, RZ ;  /* 0x0010000002007824 */ /* 0x000fca00078e00ff */
[----:B------:R-:W-:Y:S01]  /*6350*/  LOP3.LUT R0, R3, R0, R4, 0xfe, !PT ;  /* 0x0000000003007212 */ /* 0x000fe200078efe04 */
[----:B------:R-:W-:Y:S05]  /*6360*/  BRA `(.L_x_6117) ;  /* 0x0000041000007947 */ /* 0x000fea0003800000 */
.L_x_6130:
        /* <DEDUP_REMOVED lines=20> */
.L_x_6135:
[----:B------:R-:W-:Y:S05]  /*64b0*/  BSYNC B0 ;  /* 0x0000000000007941 */ /* 0x000fea0003800000 */
.L_x_6134:
[----:B------:R-:W-:Y:S01]  /*64c0*/  LEA R3, R0, 0x37800000, 0x17 ;  /* 0x3780000000037811 */ /* 0x000fe200078eb8ff */
[----:B------:R-:W-:-:S05]  /*64d0*/  IMAD.SHL.U32 R0, R2, 0x200000, RZ ;  /* 0x0020000002007824 */ /* 0x000fca00078e00ff */
[----:B------:R-:W-:Y:S01]  /*64e0*/  LOP3.LUT R0, R3, R0, R4, 0xfe, !PT ;  /* 0x0000000003007212 */ /* 0x000fe200078efe04 */
[----:B------:R-:W-:Y:S05]  /*64f0*/  BRA `(.L_x_6117) ;  /* 0x0000028000007947 */ /* 0x000fea0003800000 */
.L_x_6129:
        /* <DEDUP_REMOVED lines=14> */
.L_x_6116:
        /* <DEDUP_REMOVED lines=21> */
.L_x_6137:
[----:B------:R-:W2:Y:S02]  /*6730*/  LDG.E.64 R2, [R2.64] ;  /* 0x0000002402027981 */ /* 0x000ea4000c1e1b00 */
[----:B--2---:R0:W2:Y:S01]  /*6740*/  I2F.U64 R0, R2 ;  /* 0x0000000200007312 */ /* 0x0040a20000301000 */
[----:B------:R-:W-:Y:S05]  /*6750*/  BRA `(.L_x_6117) ;  /* 0x0000002000007947 */ /* 0x000fea0003800000 */
.L_x_6136:
[----:B------:R-:W2:Y:S02]  /*6760*/  LDG.E R0, [R2.64] ;  /* 0x0000002402007981 */ /* 0x000ea4000c1e1900 */
[----:B--2---:R-:W0:Y:S02]  /*6770*/  I2F.U32 R0, R0 ;  /* 0x0000000000007306 */ /* 0x004e240000201000 */
.L_x_6117:
[----:B------:R-:W-:Y:S05]  /*6780*/  BSYNC B6 ;  /* 0x0000000000067941 */ /* 0x000fea0003800000 */
.L_x_6111:
        /* <DEDUP_REMOVED lines=18> */
.L_x_6141:
[----:B------:R-:W0:Y:S02]  /*68b0*/  F2I.S64.TRUNC R2, R2 ;  /* 0x0000000200027311 */ /* 0x000e24000020d900 */
[----:B0-----:R-:W-:-:S05]  /*68c0*/  IMAD.MOV.U32 R5, RZ, RZ, R2 ;  /* 0x000000ffff057224 */ /* 0x001fca00078e0002 */
[----:B------:R0:W-:Y:S01]  /*68d0*/  STG.E.U8 [R16.64], R5 ;  /* 0x0000000510007986 */ /* 0x0001e2000c101124 */
[----:B------:R-:W-:Y:S05]  /*68e0*/  BRA `(.L_x_6143) ;  /* 0x00000d3000007947 */ /* 0x000fea0003800000 */
.L_x_6140:
        /* <DEDUP_REMOVED lines=9> */
.L_x_6145:
[----:B------:R-:W0:Y:S02]  /*6980*/  F2I.FTZ.TRUNC.NTZ R3, R2 ;  /* 0x0000000200037305 */ /* 0x000e24000021f100 */
[----:B0-----:R0:W-:Y:S01]  /*6990*/  STG.E [R16.64], R3 ;  /* 0x0000000310007986 */ /* 0x0011e2000c101924 */
[----:B------:R-:W-:Y:S05]  /*69a0*/  BRA `(.L_x_6143) ;  /* 0x00000c7000007947 */ /* 0x000fea0003800000 */
.L_x_6144:
[----:B------:R-:W0:Y:S02]  /*69b0*/  F2I.FTZ.TRUNC.NTZ R3, R2 ;  /* 0x0000000200037305 */ /* 0x000e24000021f100 */
[----:B0-----:R0:W-:Y:S01]  /*69c0*/  STG.E.U16 [R16.64], R3 ;  /* 0x0000000310007986 */ /* 0x0011e2000c101524 */
[----:B------:R-:W-:Y:S05]  /*69d0*/  BRA `(.L_x_6143) ;  /* 0x00000c4000007947 */ /* 0x000fea0003800000 */
.L_x_6139:
        /* <DEDUP_REMOVED lines=8> */
.L_x_6147:
[----:B------:R-:W-:-:S05]  /*6a60*/  F2FP.PACK_AB R2, RZ, R2 ;  /* 0x00000002ff02723e */ /* 0x000fca00000000ff */
[----:B------:R0:W-:Y:S01]  /*6a70*/  STG.E.U16 [R16.64], R2 ;  /* 0x0000000210007986 */ /* 0x0001e2000c101524 */
[----:B------:R-:W-:Y:S05]  /*6a80*/  BRA `(.L_x_6143) ;  /* 0x00000b9000007947 */ /* 0x000fea0003800000 */
.L_x_6146:
        /* <DEDUP_REMOVED lines=9> */
.L_x_6149:
[----:B------:R-:W-:-:S04]  /*6b20*/  F2FP.PACK_AB R3, RZ, R2 ;  /* 0x00000002ff03723e */ /* 0x000fc800000000ff */
[----:B------:R-:W-:-:S05]  /*6b30*/  PRMT R3, R3, 0x5410, RZ ;  /* 0x0000541003037816 */ /* 0x000fca00000000ff */
[----:B------:R0:W-:Y:S01]  /*6b40*/  STG.E [R16.64], R3 ;  /* 0x0000000310007986 */ /* 0x0001e2000c101924 */
[----:B------:R-:W-:Y:S05]  /*6b50*/  BRA `(.L_x_6143) ;  /* 0x00000ac000007947 */ /* 0x000fea0003800000 */
.L_x_6148:
[----:B------:R-:W-:-:S06]  /*6b60*/  FMUL.FTZ R2, R2, 1 ;  /* 0x3f80000002027820 */ /* 0x000fcc0000410000 */
[----:B------:R-:W0:Y:S02]  /*6b70*/  F2F.F64.F32 R2, R2 ;  /* 0x0000000200027310 */ /* 0x000e240000201800 */
[----:B0-----:R0:W-:Y:S01]  /*6b80*/  STG.E.64 [R16.64], R2 ;  /* 0x0000000210007986 */ /* 0x0011e2000c101b24 */
[----:B------:R-:W-:Y:S05]  /*6b90*/  BRA `(.L_x_6143) ;  /* 0x00000a8000007947 */ /* 0x000fea0003800000 */
.L_x_6138:
        /* <DEDUP_REMOVED lines=12> */
.L_x_6152:
[----:B------:R-:W-:Y:S01]  /*6c60*/  FMUL.FTZ R4, R2, 1 ;  /* 0x3f80000002047820 */ /* 0x000fe20000410000 */
[----:B------:R-:W-:-:S05]  /*6c70*/  CS2R R6, SRZ ;  /* 0x0000000000067805 */ /* 0x000fca000001ff00 */
[----:B------:R-:W0:Y:S02]  /*6c80*/  F2F.F64.F32 R4, R4 ;  /* 0x0000000400047310 */ /* 0x000e240000201800 */
[----:B0-----:R0:W-:Y:S01]  /*6c90*/  STG.E.128 [R16.64], R4 ;  /* 0x0000000410007986 */ /* 0x0011e2000c101d24 */
[----:B------:R-:W-:Y:S05]  /*6ca0*/  BRA `(.L_x_6143) ;  /* 0x0000097000007947 */ /* 0x000fea0003800000 */
.L_x_6151:
        /* <DEDUP_REMOVED lines=20> */
.L_x_6156:
[----:B------:R-:W-:Y:S05]  /*6df0*/  BSYNC B0 ;  /* 0x0000000000007941 */ /* 0x000fea0003800000 */
.L_x_6155:
[----:B------:R-:W-:-:S05]  /*6e00*/  LOP3.LUT R5, R0, R5, RZ, 0xfc, !PT ;  /* 0x0000000500057212 */ /* 0x000fca00078efcff */
[----:B------:R0:W-:Y:S01]  /*6e10*/  STG.E.U8 [R16.64], R5 ;  /* 0x0000000510007986 */ /* 0x0001e2000c101124 */
[----:B------:R-:W-:Y:S05]  /*6e20*/  BRA `(.L_x_6143) ;  /* 0x000007f000007947 */ /* 0x000fea0003800000 */
.L_x_6154:
        /* <DEDUP_REMOVED lines=12> */
.L_x_6158:
[----:B------:R-:W-:Y:S01]  /*6ef0*/  IMAD.MOV.U32 R0, RZ, RZ, 0x7f ;  /* 0x0000007fff007424 */ /* 0x000fe200078e00ff */
[----:B------:R-:W-:-:S04]  /*6f00*/  ISETP.GT.U32.AND P0, PT, R4, 0x7f800000, PT ;  /* 0x7f8000000400780c */ /* 0x000fc80003f04070 */
[----:B------:R-:W-:-:S04]  /*6f10*/  SEL R0, R0, 0x7c, P0 ;  /* 0x0000007c00007807 */ /* 0x000fc80000000000 */
.L_x_6159:
[----:B------:R-:W-:Y:S05]  /*6f20*/  BSYNC B0 ;  /* 0x0000000000007941 */ /* 0x000fea0003800000 */
.L_x_6157:
[----:B------:R-:W-:-:S04]  /*6f30*/  LOP3.LUT R2, R2, 0x80000000, RZ, 0xc0, !PT ;  /* 0x8000000002027812 */ /* 0x000fc800078ec0ff */
[----:B------:R-:W-:-:S04]  /*6f40*/  SHF.R.U32.HI R3, RZ, 0x18, R2 ;  /* 0x00000018ff037819 */ /* 0x000fc80000011602 */
[----:B------:R-:W-:-:S05]  /*6f50*/  LOP3.LUT R3, R0, R3, RZ, 0xfc, !PT ;  /* 0x0000000300037212 */ /* 0x000fca00078efcff */
[----:B------:R0:W-:Y:S01]  /*6f60*/  STG.E.U8 [R16.64], R3 ;  /* 0x0000000310007986 */ /* 0x0001e2000c101124 */
[----:B------:R-:W-:Y:S05]  /*6f70*/  BRA `(.L_x_6143) ;  /* 0x000006a000007947 */ /* 0x000fea0003800000 */
.L_x_6153:
[----:B------:R-:W-:-:S05]  /*6f80*/  F2FP.BF16.PACK_AB R2, RZ, R2 ;  /* 0x00000002ff02723e */ /* 0x000fca00000010ff */
[----:B------:R0:W-:Y:S01]  /*6f90*/  STG.E.U16 [R16.64], R2 ;  /* 0x0000000210007986 */ /* 0x0001e2000c101524 */
[----:B------:R-:W-:Y:S05]  /*6fa0*/  BRA `(.L_x_6143) ;  /* 0x0000067000007947 */ /* 0x000fea0003800000 */
.L_x_6150:
        /* <DEDUP_REMOVED lines=11> */
.L_x_6162:
        /* <DEDUP_REMOVED lines=16> */
.L_x_6165:
[----:B------:R-:W-:-:S04]  /*7160*/  LOP3.LUT R2, R2, 0x80000000, RZ, 0xc0, !PT ;  /* 0x8000000002027812 */ /* 0x000fc800078ec0ff */
[----:B------:R-:W-:-:S04]  /*7170*/  SHF.R.U32.HI R3, RZ, 0x18, R2 ;  /* 0x00000018ff037819 */ /* 0x000fc80000011602 */
[----:B------:R-:W-:-:S04]  /*7180*/  LOP3.LUT R0, R0, R3, RZ, 0xfc, !PT ;  /* 0x0000000300007212 */ /* 0x000fc800078efcff */
[----:B------:R-:W-:Y:S02]  /*7190*/  PRMT R8, R0, 0x7610, R8 ;  /* 0x0000761000087816 */ /* 0x000fe40000000008 */
.L_x_6164:
[----:B------:R-:W-:Y:S05]  /*71a0*/  BSYNC B0 ;  /* 0x0000000000007941 */ /* 0x000fea0003800000 */
.L_x_6163:
[----:B------:R0:W-:Y:S01]  /*71b0*/  STG.E.U8 [R16.64], R8 ;  /* 0x0000000810007986 */ /* 0x0001e2000c101124 */
[----:B------:R-:W-:Y:S05]  /*71c0*/  BRA `(.L_x_6143) ;  /* 0x0000045000007947 */ /* 0x000fea0003800000 */
.L_x_6161:
        /* <DEDUP_REMOVED lines=16> */
.L_x_6168:
[----:B------:R-:W-:-:S04]  /*72d0*/  LOP3.LUT R2, R2, 0x80000000, RZ, 0xc0, !PT ;  /* 0x8000000002027812 */ /* 0x000fc800078ec0ff */
[----:B------:R-:W-:-:S04]  /*72e0*/  SHF.R.U32.HI R3, RZ, 0x18, R2 ;  /* 0x00000018ff037819 */ /* 0x000fc80000011602 */
[----:B------:R-:W-:-:S04]  /*72f0*/  LOP3.LUT R0, R0, R3, RZ, 0xfc, !PT ;  /* 0x0000000300007212 */ /* 0x000fc800078efcff */
[----:B------:R-:W-:Y:S02]  /*7300*/  PRMT R8, R0, 0x7610, R8 ;  /* 0x0000761000087816 */ /* 0x000fe40000000008 */
.L_x_6167:
[----:B------:R-:W-:Y:S05]  /*7310*/  BSYNC B0 ;  /* 0x0000000000007941 */ /* 0x000fea0003800000 */
.L_x_6166:
[----:B------:R0:W-:Y:S01]  /*7320*/  STG.E.U8 [R16.64], R8 ;  /* 0x0000000810007986 */ /* 0x0001e2000c101124 */
[----:B------:R-:W-:Y:S05]  /*7330*/  BRA `(.L_x_6143) ;  /* 0x000002e000007947 */ /* 0x000fea0003800000 */
.L_x_6160:
        /* <DEDUP_REMOVED lines=21> */
.L_x_6142:
        /* <DEDUP_REMOVED lines=20> */
.L_x_6170:
[----:B------:R-:W0:Y:S02]  /*75d0*/  F2I.U64.TRUNC R2, R2 ;  /* 0x0000000200027311 */ /* 0x000e24000020d800 */
[----:B0-----:R0:W-:Y:S01]  /*75e0*/  STG.E.64 [R16.64], R2 ;  /* 0x0000000210007986 */ /* 0x0011e2000c101b24 */
[----:B------:R-:W-:Y:S05]  /*75f0*/  BRA `(.L_x_6143) ;  /* 0x0000002000007947 */ /* 0x000fea0003800000 */
.L_x_6169:
[----:B------:R-:W0:Y:S02]  /*7600*/  F2I.FTZ.U32.TRUNC.NTZ R3, R2 ;  /* 0x0000000200037305 */ /* 0x000e24000021f000 */
[----:B0-----:R0:W-:Y:S02]  /*7610*/  STG.E [R16.64], R3 ;  /* 0x0000000310007986 */ /* 0x0011e4000c101924 */
.L_x_6143:
[----:B------:R-:W-:-:S04]  /*7620*/  IADD3 R23, R23, 0x80, RZ ;  /* 0x0000008017177810 */ /* 0x000fc80007ffe0ff */
[----:B------:R-:W-:-:S13]  /*7630*/  ISETP.GE.AND P0, PT, R23, c[0x0][0x160], PT ;  /* 0x0000580017007a0c */ /* 0x000fda0003f06270 */
        /* <DEDUP_REMOVED lines=256> */
.L_x_6171:
        /* <DEDUP_REMOVED lines=20> */
.L_x_6176:
[----:B------:R-:W2:Y:S02]  /*8780*/  LDG.E.U8 R2, [R2.64] ;  /* 0x0000002402027981 */ /* 0x000ea4000c1e1100 */
[----:B--2---:R0:W1:Y:S01]  /*8790*/  I2F.U16 R19, R2 ;  /* 0x0000000200137306 */ /* 0x0040620000101000 */
[----:B------:R-:W-:Y:S05]  /*87a0*/  BRA `(.L_x_6178) ;  /* 0x00000ca000007947 */ /* 0x000fea0003800000 */
.L_x_6175:
        /* <DEDUP_REMOVED lines=9> */
.L_x_6180:
[----:B------:R-:W2:Y:S02]  /*8840*/  LDG.E R2, [R2.64] ;  /* 0x0000002402027981 */ /* 0x000ea4000c1e1900 */
[----:B--2---:R0:W1:Y:S01]  /*8850*/  I2F R19, R2 ;  /* 0x0000000200137306 */ /* 0x0040620000201400 */
[----:B------:R-:W-:Y:S05]  /*8860*/  BRA `(.L_x_6178) ;  /* 0x00000be000007947 */ /* 0x000fea0003800000 */
.L_x_6179:
[----:B------:R-:W2:Y:S02]  /*8870*/  LDG.E.U16 R2, [R2.64] ;  /* 0x0000002402027981 */ /* 0x000ea4000c1e1500 */
[----:B--2---:R0:W1:Y:S01]  /*8880*/  I2F.S16 R19, R2 ;  /* 0x0000000200137306 */ /* 0x0040620000101400 */
[----:B------:R-:W-:Y:S05]  /*8890*/  BRA `(.L_x_6178) ;  /* 0x00000bb000007947 */ /* 0x000fea0003800000 */
.L_x_6174:
        /* <DEDUP_REMOVED lines=8> */
.L_x_6182:
[----:B------:R-:W2:Y:S02]  /*8920*/  LDG.E.U16 R2, [R2.64] ;  /* 0x0000002402027981 */ /* 0x000ea4000c1e1500 */
[----:B--2---:R-:W-:Y:S01]  /*8930*/  HADD2.F32 R19, -RZ, R2.H0_H0 ;  /* 0x20000002ff137230 */ /* 0x004fe20000004100 */
[----:B------:R-:W-:Y:S05]  /*8940*/  BRA `(.L_x_6178) ;  /* 0x00000b0000007947 */ /* 0x000fea0003800000 */
.L_x_6181:
        /* <DEDUP_REMOVED lines=8> */
.L_x_6184:
[----:B------:R-:W2:Y:S02]  /*89d0*/  LDG.E.U16 R2, [R2.64] ;  /* 0x0000002402027981 */ /* 0x000ea4000c1e1500 */
[----:B--2---:R-:W-:Y:S01]  /*89e0*/  HADD2.F32 R19, -RZ, R2.H0_H0 ;  /* 0x20000002ff137230 */ /* 0x004fe20000004100 */
[----:B------:R-:W-:Y:S05]  /*89f0*/  BRA `(.L_x_6178) ;  /* 0x00000a5000007947 */ /* 0x000fea0003800000 */
.L_x_6183:
[----:B------:R-:W2:Y:S02]  /*8a00*/  LDG.E.64 R2, [R2.64] ;  /* 0x0000002402027981 */ /* 0x000ea4000c1e1b00 */
[----:B--2---:R-:W0:Y:S01]  /*8a10*/  F2F.F32.F64 R19, R2 ;  /* 0x0000000200137310 */ /* 0x004e220000301000 */
[----:B------:R-:W0:-:S14]  /*8a20*/  DSETP.GEU.AND P0, PT, |R2|, c[0x2][0x0], PT ;  /* 0x008000000200762a */ /* 0x000e1c0003f0e200 */
[----:B0-----:R-:W-:Y:S01]  /*8a30*/  @!P0 FMUL R19, R19, 1.175494350822287508e-38 ;  /* 0x0080000013138820 */ /* 0x001fe20000400000 */
[----:B------:R-:W-:Y:S05]  /*8a40*/  BRA `(.L_x_6178) ;  /* 0x00000a0000007947 */ /* 0x000fea0003800000 */
.L_x_6173:
        /* <DEDUP_REMOVED lines=12> */
.L_x_6187:
[----:B------:R-:W2:Y:S02]  /*8b10*/  LDG.E.64 R2, [R2.64] ;  /* 0x0000002402027981 */ /* 0x000ea4000c1e1b00 */
[----:B--2---:R-:W0:Y:S01]  /*8b20*/  F2F.F32.F64 R19, R2 ;  /* 0x0000000200137310 */ /* 0x004e220000301000 */
[----:B------:R-:W0:-:S14]  /*8b30*/  DSETP.GEU.AND P0, PT, |R2|, c[0x2][0x0], PT ;  /* 0x008000000200762a */ /* 0x000e1c0003f0e200 */
[----:B0-----:R-:W-:Y:S01]  /*8b40*/  @!P0 FMUL R19, R19, 1.175494350822287508e-38 ;  /* 0x0080000013138820 */ /* 0x001fe20000400000 */
[----:B------:R-:W-:Y:S05]  /*8b50*/  BRA `(.L_x_6178) ;  /* 0x000008f000007947 */ /* 0x000fea0003800000 */
.L_x_6186:
        /* <DEDUP_REMOVED lines=26> */
.L_x_6189:
        /* <DEDUP_REMOVED lines=13> */
.L_x_6188:
[----:B------:R-:W2:Y:S02]  /*8dd0*/  LDG.E.U16 R2, [R2.64] ;  /* 0x0000002402027981 */ /* 0x000ea4000c1e1500 */
[----:B--2---:R-:W-:Y:S01]  /*8de0*/  PRMT R19, RZ, 0x5410, R2 ;  /* 0x00005410ff137816 */ /* 0x004fe20000000002 */
[----:B------:R-:W-:Y:S05]  /*8df0*/  BRA `(.L_x_6178) ;  /* 0x0000065000007947 */ /* 0x000fea0003800000 */
.L_x_6185:
        /* <DEDUP_REMOVED lines=11> */
.L_x_6192:
        /* <DEDUP_REMOVED lines=20> */
.L_x_6194:
[----:B------:R-:W-:Y:S05]  /*8ff0*/  BSYNC B0 ;  /* 0x0000000000007941 */ /* 0x000fea0003800000 */
.L_x_6193:
[----:B------:R-:W-:Y:S01]  /*9000*/  IMAD.SHL.U32 R2, R2, 0x100000, RZ ;  /* 0x0010000002027824 */ /* 0x000fe200078e00ff */
[----:B------:R-:W-:-:S04]  /*9010*/  LEA R0, R0, 0x3b800000, 0x17 ;  /* 0x3b80000000007811 */ /* 0x000fc800078eb8ff */
[----:B------:R-:W-:Y:S01]  /*9020*/  LOP3.LUT R19, R0, R2, R19, 0xfe, !PT ;  /* 0x0000000200137212 */ /* 0x000fe200078efe13 */
[----:B------:R-:W-:Y:S05]  /*9030*/  BRA `(.L_x_6178) ;  /* 0x0000041000007947 */ /* 0x000fea0003800000 */
.L_x_6191:
        /* <DEDUP_REMOVED lines=20> */
.L_x_6196:
[----:B------:R-:W-:Y:S05]  /*9180*/  BSYNC B0 ;  /* 0x0000000000007941 */ /* 0x000fea0003800000 */
.L_x_6195:
[----:B------:R-:W-:Y:S01]  /*9190*/  IMAD.SHL.U32 R2, R2, 0x200000, RZ ;  /* 0x0020000002027824 */ /* 0x000fe200078e00ff */
[----:B------:R-:W-:-:S04]  /*91a0*/  LEA R0, R0, 0x37800000, 0x17 ;  /* 0x3780000000007811 */ /* 0x000fc800078eb8ff */
[----:B------:R-:W-:Y:S01]  /*91b0*/  LOP3.LUT R19, R0, R2, R19, 0xfe, !PT ;  /* 0x0000000200137212 */ /* 0x000fe200078efe13 */
[----:B------:R-:W-:Y:S05]  /*91c0*/  BRA `(.L_x_6178) ;  /* 0x0000028000007947 */ /* 0x000fea0003800000 */
.L_x_6190:
        /* <DEDUP_REMOVED lines=14> */
.L_x_6177:
        /* <DEDUP_REMOVED lines=21> */
.L_x_6198:
[----:B------:R-:W2:Y:S02]  /*9400*/  LDG.E.64 R2, [R2.64] ;  /* 0x0000002402027981 */ /* 0x000ea4000c1e1b00 */
[----:B--2---:R0:W1:Y:S01]  /*9410*/  I2F.U64 R19, R2 ;  /* 0x0000000200137312 */ /* 0x0040620000301000 */
[----:B------:R-:W-:Y:S05]  /*9420*/  BRA `(.L_x_6178) ;  /* 0x0000002000007947 */ /* 0x000fea0003800000 */
.L_x_6197:
[----:B------:R-:W2:Y:S02]  /*9430*/  LDG.E R2, [R2.64] ;  /* 0x0000002402027981 */ /* 0x000ea4000c1e1900 */
[----:B--2---:R0:W1:Y:S02]  /*9440*/  I2F.U32 R19, R2 ;  /* 0x0000000200137306 */ /* 0x0040640000201000 */
.L_x_6178:
[----:B------:R-:W-:Y:S05]  /*9450*/  BSYNC B6 ;  /* 0x0000000000067941 */ /* 0x000fea0003800000 */
.L_x_6172:
        /* <DEDUP_REMOVED lines=18> */
.L_x_6203:
[----:B------:R-:W2:Y:S02]  /*9580*/  LDG.E.U8 R0, [R2.64] ;  /* 0x0000002402007981 */ /* 0x000ea4000c1e1100 */
[----:B--2---:R-:W0:Y:S01]  /*9590*/  I2F.U16 R0, R0 ;  /* 0x0000000000007306 */ /* 0x004e220000101000 */
[----:B------:R-:W-:Y:S05]  /*95a0*/  BRA `(.L_x_6205) ;  /* 0x00000ca000007947 */ /* 0x000fea0003800000 */
.L_x_6202:
        /* <DEDUP_REMOVED lines=9> */
.L_x_6207:
[----:B------:R-:W2:Y:S02]  /*9640*/  LDG.E R0, [R2.64] ;  /* 0x0000002402007981 */ /* 0x000ea4000c1e1900 */
[----:B--2---:R-:W0:Y:S01]  /*9650*/  I2F R0, R0 ;  /* 0x0000000000007306 */ /* 0x004e220000201400 */
[----:B------:R-:W-:Y:S05]  /*9660*/  BRA `(.L_x_6205) ;  /* 0x00000be000007947 */ /* 0x000fea0003800000 */
.L_x_6206:
[----:B------:R-:W2:Y:S02]  /*9670*/  LDG.E.U16 R0, [R2.64] ;  /* 0x0000002402007981 */ /* 0x000ea4000c1e1500 */
[----:B--2---:R-:W0:Y:S01]  /*9680*/  I2F.S16 R0, R0 ;  /* 0x0000000000007306 */ /* 0x004e220000101400 */
[----:B------:R-:W-:Y:S05]  /*9690*/  BRA `(.L_x_6205) ;  /* 0x00000bb000007947 */ /* 0x000fea0003800000 */
.L_x_6201:
        /* <DEDUP_REMOVED lines=8> */
.L_x_6209:
[----:B------:R-:W2:Y:S02]  /*9720*/  LDG.E.U16 R0, [R2.64] ;  /* 0x0000002402007981 */ /* 0x000ea4000c1e1500 */
[----:B--2---:R-:W-:Y:S01]  /*9730*/  HADD2.F32 R0, -RZ, R0.H0_H0 ;  /* 0x20000000ff007230 */ /* 0x004fe20000004100 */
[----:B------:R-:W-:Y:S05]  /*9740*/  BRA `(.L_x_6205) ;  /* 0x00000b0000007947 */ /* 0x000fea0003800000 */
.L_x_6208:
        /* <DEDUP_REMOVED lines=8> */
.L_x_6211:
[----:B------:R-:W2:Y:S02]  /*97d0*/  LDG.E.U16 R0, [R2.64] ;  /* 0x0000002402007981 */ /* 0x000ea4000c1e1500 */
[----:B--2---:R-:W-:Y:S01]  /*97e0*/  HADD2.F32 R0, -RZ, R0.H0_H0 ;  /* 0x20000000ff007230 */ /* 0x004fe20000004100 */
[----:B------:R-:W-:Y:S05]  /*97f0*/  BRA `(.L_x_6205) ;  /* 0x00000a5000007947 */ /* 0x000fea0003800000 */
.L_x_6210:
[----:B------:R-:W2:Y:S02]  /*9800*/  LDG.E.64 R2, [R2.64] ;  /* 0x0000002402027981 */ /* 0x000ea4000c1e1b00 */
[----:B--2---:R-:W0:Y:S01]  /*9810*/  F2F.F32.F64 R0, R2 ;  /* 0x0000000200007310 */ /* 0x004e220000301000 */
[----:B------:R-:W0:-:S14]  /*9820*/  DSETP.GEU.AND P0, PT, |R2|, c[0x2][0x0], PT ;  /* 0x008000000200762a */ /* 0x000e1c0003f0e200 */
[----:B0-----:R-:W-:Y:S01]  /*9830*/  @!P0 FMUL R0, R0, 1.175494350822287508e-38 ;  /* 0x0080000000008820 */ /* 0x001fe20000400000 */
[----:B------:R-:W-:Y:S05]  /*9840*/  BRA `(.L_x_6205) ;  /* 0x00000a0000007947 */ /* 0x000fea0003800000 */
.L_x_6200:
        /* <DEDUP_REMOVED lines=12> */
.L_x_6214:
[----:B------:R-:W2:Y:S02]  /*9910*/  LDG.E.64 R2, [R2.64] ;  /* 0x0000002402027981 */ /* 0x000ea4000c1e1b00 */
[----:B--2---:R-:W0:Y:S01]  /*9920*/  F2F.F32.F64 R0, R2 ;  /* 0x0000000200007310 */ /* 0x004e220000301000 */
[----:B------:R-:W0:-:S14]  /*9930*/  DSETP.GEU.AND P0, PT, |R2|, c[0x2][0x0], PT ;  /* 0x008000000200762a */ /* 0x000e1c0003f0e200 */
[----:B0-----:R-:W-:Y:S01]  /*9940*/  @!P0 FMUL R0, R0, 1.175494350822287508e-38 ;  /* 0x0080000000008820 */ /* 0x001fe20000400000 */
[----:B------:R-:W-:Y:S05]  /*9950*/  BRA `(.L_x_6205) ;  /* 0x000008f000007947 */ /* 0x000fea0003800000 */
.L_x_6213:
        /* <DEDUP_REMOVED lines=26> */
.L_x_6216:
        /* <DEDUP_REMOVED lines=13> */
.L_x_6215:
[----:B------:R-:W2:Y:S02]  /*9bd0*/  LDG.E.U16 R0, [R2.64] ;  /* 0x0000002402007981 */ /* 0x000ea4000c1e1500 */
[----:B--2---:R-:W-:Y:S01]  /*9be0*/  PRMT R0, RZ, 0x5410, R0 ;  /* 0x00005410ff007816 */ /* 0x004fe20000000000 */
[----:B------:R-:W-:Y:S05]  /*9bf0*/  BRA `(.L_x_6205) ;  /* 0x0000065000007947 */ /* 0x000fea0003800000 */
.L_x_6212:
        /* <DEDUP_REMOVED lines=11> */
.L_x_6219:
        /* <DEDUP_REMOVED lines=20> */
.L_x_6221:
[----:B------:R-:W-:Y:S05]  /*9df0*/  BSYNC B0 ;  /* 0x0000000000007941 */ /* 0x000fea0003800000 */
.L_x_6220:
[----:B------:R-:W-:Y:S01]  /*9e00*/  LEA R3, R0, 0x3b800000, 0x17 ;  /* 0x3b80000000037811 */ /* 0x000fe200078eb8ff */
[----:B------:R-:W-:-:S05]  /*9e10*/  IMAD.SHL.U32 R0, R2, 0x100000, RZ ;  /* 0x0010000002007824 */ /* 0x000fca00078e00ff */
[----:B------:R-:W-:Y:S01]  /*9e20*/  LOP3.LUT R0, R3, R0, R4, 0xfe, !PT ;  /* 0x0000000003007212 */ /* 0x000fe200078efe04 */
[----:B------:R-:W-:Y:S05]  /*9e30*/  BRA `(.L_x_6205) ;  /* 0x0000041000007947 */ /* 0x000fea0003800000 */
.L_x_6218:
        /* <DEDUP_REMOVED lines=20> */
.L_x_6223:
[----:B------:R-:W-:Y:S05]  /*9f80*/  BSYNC B0 ;  /* 0x0000000000007941 */ /* 0x000fea0003800000 */
.L_x_6222:
[----:B------:R-:W-:Y:S01]  /*9f90*/  LEA R3, R0, 0x37800000, 0x17 ;  /* 0x3780000000037811 */ /* 0x000fe200078eb8ff */
[----:B------:R-:W-:-:S05]  /*9fa0*/  IMAD.SHL.U32 R0, R2, 0x200000, RZ ;  /* 0x0020000002007824 */ /* 0x000fca00078e00ff */
[----:B------:R-:W-:Y:S01]  /*9fb0*/  LOP3.LUT R0, R3, R0, R4, 0xfe, !PT ;  /* 0x0000000003007212 */ /* 0x000fe200078efe04 */
[----:B------:R-:W-:Y:S05]  /*9fc0*/  BRA `(.L_x_6205) ;  /* 0x0000028000007947 */ /* 0x000fea0003800000 */
.L_x_6217:
        /* <DEDUP_REMOVED lines=14> */
.L_x_6204:
        /* <DEDUP_REMOVED lines=21> */
.L_x_6225:
[----:B------:R-:W2:Y:S02]  /*a200*/  LDG.E.64 R2, [R2.64] ;  /* 0x0000002402027981 */ /* 0x000ea4000c1e1b00 */
[----:B--2---:R0:W2:Y:S01]  /*a210*/  I2F.U64 R0, R2 ;  /* 0x0000000200007312 */ /* 0x0040a20000301000 */
[----:B------:R-:W-:Y:S05]  /*a220*/  BRA `(.L_x_6205) ;  /* 0x0000002000007947 */ /* 0x000fea0003800000 */
.L_x_6224:
[----:B------:R-:W2:Y:S02]  /*a230*/  LDG.E R0, [R2.64] ;  /* 0x0000002402007981 */ /* 0x000ea4000c1e1900 */
[----:B--2---:R-:W0:Y:S02]  /*a240*/  I2F.U32 R0, R0 ;  /* 0x0000000000007306 */ /* 0x004e240000201000 */
.L_x_6205:
[----:B------:R-:W-:Y:S05]  /*a250*/  BSYNC B6 ;  /* 0x0000000000067941 */ /* 0x000fea0003800000 */
.L_x_6199:
        /* <DEDUP_REMOVED lines=18> */
.L_x_6229:
[----:B------:R-:W0:Y:S02]  /*a380*/  F2I.S64.TRUNC R2, R2 ;  /* 0x0000000200027311 */ /* 0x000e24000020d900 */
[----:B0-----:R-:W-:-:S05]  /*a390*/  IMAD.MOV.U32 R5, RZ, RZ, R2 ;  /* 0x000000ffff057224 */ /* 0x001fca00078e0002 */
[----:B------:R0:W-:Y:S01]  /*a3a0*/  STG.E.U8 [R16.64], R5 ;  /* 0x0000000510007986 */ /* 0x0001e2000c101124 */
[----:B------:R-:W-:Y:S05]  /*a3b0*/  BRA `(.L_x_6231) ;  /* 0x00000d3000007947 */ /* 0x000fea0003800000 */
.L_x_6228:
        /* <DEDUP_REMOVED lines=9> */
.L_x_6233:
[----:B------:R-:W0:Y:S02]  /*a450*/  F2I.FTZ.TRUNC.NTZ R3, R2 ;  /* 0x0000000200037305 */ /* 0x000e24000021f100 */
[----:B0-----:R0:W-:Y:S01]  /*a460*/  STG.E [R16.64], R3 ;  /* 0x0000000310007986 */ /* 0x0011e2000c101924 */
[----:B------:R-:W-:Y:S05]  /*a470*/  BRA `(.L_x_6231) ;  /* 0x00000c7000007947 */ /* 0x000fea0003800000 */
.L_x_6232:
[----:B------:R-:W0:Y:S02]  /*a480*/  F2I.FTZ.TRUNC.NTZ R3, R2 ;  /* 0x0000000200037305 */ /* 0x000e24000021f100 */
[----:B0-----:R0:W-:Y:S01]  /*a490*/  STG.E.U16 [R16.64], R3 ;  /* 0x0000000310007986 */ /* 0x0011e2000c101524 */
[----:B------:R-:W-:Y:S05]  /*a4a0*/  BRA `(.L_x_6231) ;  /* 0x00000c4000007947 */ /* 0x000fea0003800000 */
.L_x_6227:
        /* <DEDUP_REMOVED lines=8> */
.L_x_6235:
[----:B------:R-:W-:-:S05]  /*a530*/  F2FP.PACK_AB R2, RZ, R2 ;  /* 0x00000002ff02723e */ /* 0x000fca00000000ff */
[----:B------:R0:W-:Y:S01]  /*a540*/  STG.E.U16 [R16.64], R2 ;  /* 0x0000000210007986 */ /* 0x0001e2000c101524 */
[----:B------:R-:W-:Y:S05]  /*a550*/  BRA `(.L_x_6231) ;  /* 0x00000b9000007947 */ /* 0x000fea0003800000 */
.L_x_6234:
        /* <DEDUP_REMOVED lines=9> */
.L_x_6237:
[----:B------:R-:W-:-:S04]  /*a5f0*/  F2FP.PACK_AB R3, RZ, R2 ;  /* 0x00000002ff03723e */ /* 0x000fc800000000ff */
[----:B------:R-:W-:-:S05]  /*a600*/  PRMT R3, R3, 0x5410, RZ ;  /* 0x0000541003037816 */ /* 0x000fca00000000ff */
[----:B------:R0:W-:Y:S01]  /*a610*/  STG.E [R16.64], R3 ;  /* 0x0000000310007986 */ /* 0x0001e2000c101924 */
[----:B------:R-:W-:Y:S05]  /*a620*/  BRA `(.L_x_6231) ;  /* 0x00000ac000007947 */ /* 0x000fea0003800000 */
.L_x_6236:
[----:B------:R-:W-:-:S06]  /*a630*/  FMUL.FTZ R2, R2, 1 ;  /* 0x3f80000002027820 */ /* 0x000fcc0000410000 */
[----:B------:R-:W0:Y:S02]  /*a640*/  F2F.F64.F32 R2, R2 ;  /* 0x0000000200027310 */ /* 0x000e240000201800 */
[----:B0-----:R0:W-:Y:S01]  /*a650*/  STG.E.64 [R16.64], R2 ;  /* 0x0000000210007986 */ /* 0x0011e2000c101b24 */
[----:B------:R-:W-:Y:S05]  /*a660*/  BRA `(.L_x_6231) ;  /* 0x00000a8000007947 */ /* 0x000fea0003800000 */
.L_x_6226:
        /* <DEDUP_REMOVED lines=12> */
.L_x_6240:
[----:B------:R-:W-:Y:S01]  /*a730*/  FMUL.FTZ R4, R2, 1 ;  /* 0x3f80000002047820 */ /* 0x000fe20000410000 */
[----:B------:R-:W-:-:S05]  /*a740*/  CS2R R6, SRZ ;  /* 0x0000000000067805 */ /* 0x000fca000001ff00 */
[----:B------:R-:W0:Y:S02]  /*a750*/  F2F.F64.F32 R4, R4 ;  /* 0x0000000400047310 */ /* 0x000e240000201800 */
[----:B0-----:R0:W-:Y:S01]  /*a760*/  STG.E.128 [R16.64], R4 ;  /* 0x0000000410007986 */ /* 0x0011e2000c101d24 */
[----:B------:R-:W-:Y:S05]  /*a770*/  BRA `(.L_x_6231) ;  /* 0x0000097000007947 */ /* 0x000fea0003800000 */
.L_x_6239:
        /* <DEDUP_REMOVED lines=20> */
.L_x_6244:
[----:B------:R-:W-:Y:S05]  /*a8c0*/  BSYNC B0 ;  /* 0x0000000000007941 */ /* 0x000fea0003800000 */
.L_x_6243:
[----:B------:R-:W-:-:S05]  /*a8d0*/  LOP3.LUT R5, R0, R5, RZ, 0xfc, !PT ;  /* 0x0000000500057212 */ /* 0x000fca00078efcff */
[----:B------:R0:W-:Y:S01]  /*a8e0*/  STG.E.U8 [R16.64], R5 ;  /* 0x0000000510007986 */ /* 0x0001e2000c101124 */
[----:B------:R-:W-:Y:S05]  /*a8f0*/  BRA `(.L_x_6231) ;  /* 0x000007f000007947 */ /* 0x000fea0003800000 */
.L_x_6242:
        /* <DEDUP_REMOVED lines=12> */
.L_x_6246:
[----:B------:R-:W-:Y:S01]  /*a9c0*/  IMAD.MOV.U32 R0, RZ, RZ, 0x7f ;  /* 0x0000007fff007424 */ /* 0x000fe200078e00ff */
[----:B------:R-:W-:-:S04]  /*a9d0*/  ISETP.GT.U32.AND P0, PT, R4, 0x7f800000, PT ;  /* 0x7f8000000400780c */ /* 0x000fc80003f04070 */
[----:B------:R-:W-:-:S04]  /*a9e0*/  SEL R0, R0, 0x7c, P0 ;  /* 0x0000007c00007807 */ /* 0x000fc80000000000 */
.L_x_6247:
[----:B------:R-:W-:Y:S05]  /*a9f0*/  BSYNC B0 ;  /* 0x0000000000007941 */ /* 0x000fea0003800000 */
.L_x_6245:
[----:B------:R-:W-:-:S04]  /*aa00*/  LOP3.LUT R2, R2, 0x80000000, RZ, 0xc0, !PT ;  /* 0x8000000002027812 */ /* 0x000fc800078ec0ff */
[----:B------:R-:W-:-:S04]  /*aa10*/  SHF.R.U32.HI R3, RZ, 0x18, R2 ;  /* 0x00000018ff037819 */ /* 0x000fc80000011602 */
[----:B------:R-:W-:-:S05]  /*aa20*/  LOP3.LUT R3, R0, R3, RZ, 0xfc, !PT ;  /* 0x0000000300037212 */ /* 0x000fca00078efcff */
[----:B------:R0:W-:Y:S01]  /*aa30*/  STG.E.U8 [R16.64], R3 ;  /* 0x0000000310007986 */ /* 0x0001e2000c101124 */
[----:B------:R-:W-:Y:S05]  /*aa40*/  BRA `(.L_x_6231) ;  /* 0x000006a000007947 */ /* 0x000fea0003800000 */
.L_x_6241:
[----:B------:R-:W-:-:S05]  /*aa50*/  F2FP.BF16.PACK_AB R2, RZ, R2 ;  /* 0x00000002ff02723e */ /* 0x000fca00000010ff */
[----:B------:R0:W-:Y:S01]  /*aa60*/  STG.E.U16 [R16.64], R2 ;  /* 0x0000000210007986 */ /* 0x0001e2000c101524 */
[----:B------:R-:W-:Y:S05]  /*aa70*/  BRA `(.L_x_6231) ;  /* 0x0000067000007947 */ /* 0x000fea0003800000 */
.L_x_6238:
        /* <DEDUP_REMOVED lines=11> */
.L_x_6250:
        /* <DEDUP_REMOVED lines=16> */
.L_x_6253:
[----:B------:R-:W-:-:S04]  /*ac30*/  LOP3.LUT R2, R2, 0x80000000, RZ, 0xc0, !PT ;  /* 0x8000000002027812 */ /* 0x000fc800078ec0ff */
[----:B------:R-:W-:-:S04]  /*ac40*/  SHF.R.U32.HI R3, RZ, 0x18, R2 ;  /* 0x00000018ff037819 */ /* 0x000fc80000011602 */
[----:B------:R-:W-:-:S04]  /*ac50*/  LOP3.LUT R0, R0, R3, RZ, 0xfc, !PT ;  /* 0x0000000300007212 */ /* 0x000fc800078efcff */
[----:B------:R-:W-:Y:S02]  /*ac60*/  PRMT R8, R0, 0x7610, R8 ;  /* 0x0000761000087816 */ /* 0x000fe40000000008 */
.L_x_6252:
[----:B------:R-:W-:Y:S05]  /*ac70*/  BSYNC B0 ;  /* 0x0000000000007941 */ /* 0x000fea0003800000 */
.L_x_6251:
[----:B------:R0:W-:Y:S01]  /*ac80*/  STG.E.U8 [R16.64], R8 ;  /* 0x0000000810007986 */ /* 0x0001e2000c101124 */
[----:B------:R-:W-:Y:S05]  /*ac90*/  BRA `(.L_x_6231) ;  /* 0x0000045000007947 */ /* 0x000fea0003800000 */
.L_x_6249:
        /* <DEDUP_REMOVED lines=16> */
.L_x_6256:
[----:B------:R-:W-:-:S04]  /*ada0*/  LOP3.LUT R2, R2, 0x80000000, RZ, 0xc0, !PT ;  /* 0x8000000002027812 */ /* 0x000fc800078ec0ff */
[----:B------:R-:W-:-:S04]  /*adb0*/  SHF.R.U32.HI R3, RZ, 0x18, R2 ;  /* 0x00000018ff037819 */ /* 0x000fc80000011602 */
[----:B------:R-:W-:-:S04]  /*adc0*/  LOP3.LUT R0, R0, R3, RZ, 0xfc, !PT ;  /* 0x0000000300007212 */ /* 0x000fc800078efcff */
[----:B------:R-:W-:Y:S02]  /*add0*/  PRMT R8, R0, 0x7610, R8 ;  /* 0x0000761000087816 */ /* 0x000fe40000000008 */
.L_x_6255:
[----:B------:R-:W-:Y:S05]  /*ade0*/  BSYNC B0 ;  /* 0x0000000000007941 */ /* 0x000fea0003800000 */
.L_x_6254:
[----:B------:R0:W-:Y:S01]  /*adf0*/  STG.E.U8 [R16.64], R8 ;  /* 0x0000000810007986 */ /* 0x0001e2000c101124 */
[----:B------:R-:W-:Y:S05]  /*ae00*/  BRA `(.L_x_6231) ;  /* 0x000002e000007947 */ /* 0x000fea0003800000 */
.L_x_6248:
        /* <DEDUP_REMOVED lines=21> */
.L_x_6230:
        /* <DEDUP_REMOVED lines=20> */
.L_x_6258:
[----:B------:R-:W0:Y:S02]  /*b0a0*/  F2I.U64.TRUNC R2, R2 ;  /* 0x0000000200027311 */ /* 0x000e24000020d800 */
[----:B0-----:R0:W-:Y:S01]  /*b0b0*/  STG.E.64 [R16.64], R2 ;  /* 0x0000000210007986 */ /* 0x0011e2000c101b24 */
[----:B------:R-:W-:Y:S05]  /*b0c0*/  BRA `(.L_x_6231) ;  /* 0x0000002000007947 */ /* 0x000fea0003800000 */
.L_x_6257:
[----:B------:R-:W0:Y:S02]  /*b0d0*/  F2I.FTZ.U32.TRUNC.NTZ R3, R2 ;  /* 0x0000000200037305 */ /* 0x000e24000021f000 */
[----:B0-----:R0:W-:Y:S02]  /*b0e0*/  STG.E [R16.64], R3 ;  /* 0x0000000310007986 */ /* 0x0011e4000c101924 */
.L_x_6231:
[----:B------:R-:W-:Y:S02]  /*b0f0*/  IADD3 R23, R23, 0x80, RZ ;  /* 0x0000008017177810 */ /* 0x000fe40007ffe0ff */
.L_x_6082:
[----:B------:R-:W-:Y:S05]  /*b100*/  BSYNC B7 ;  /* 0x0000000000077941 */ /* 0x000fea0003800000 */
.L_x_6081:
[----:B------:R-:W-:-:S13]  /*b110*/  ISETP.GE.AND P0, PT, R23, c[0x0][0x160], PT ;  /* 0x0000580017007a0c */ /* 0x000fda0003f06270 */
[----:B------:R-:W-:Y:S05]  /*b120*/  @P0 EXIT ;  /* 0x000000000000094d */ /* 0x000fea0003800000 */
        /* <DEDUP_REMOVED lines=255> */
.L_x_6259:
        /* <DEDUP_REMOVED lines=20> */
.L_x_6264:
[----:B------:R-:W2:Y:S02]  /*c260*/  LDG.E.U8 R2, [R2.64] ;  /* 0x0000002402027981 */ /* 0x000ea4000c1e1100 */
[----:B--2---:R0:W1:Y:S01]  /*c270*/  I2F.U16 R19, R2 ;  /* 0x0000000200137306 */ /* 0x0040620000101000 */
[----:B------:R-:W-:Y:S05]  /*c280*/  BRA `(.L_x_6266) ;  /* 0x00000ca000007947 */ /* 0x000fea0003800000 */
.L_x_6263:
        /* <DEDUP_REMOVED lines=9> */
.L_x_6268:
[----:B------:R-:W2:Y:S02]  /*c320*/  LDG.E R2, [R2.64] ;  /* 0x0000002402027981 */ /* 0x000ea4000c1e1900 */
[----:B--2---:R0:W1:Y:S01]  /*c330*/  I2F R19, R2 ;  /* 0x0000000200137306 */ /* 0x0040620000201400 */
[----:B------:R-:W-:Y:S05]  /*c340*/  BRA `(.L_x_6266) ;  /* 0x00000be000007947 */ /* 0x000fea0003800000 */
.L_x_6267:
[----:B------:R-:W2:Y:S02]  /*c350*/  LDG.E.U16 R2, [R2.64] ;  /* 0x0000002402027981 */ /* 0x000ea4000c1e1500 */
[----:B--2---:R0:W1:Y:S01]  /*c360*/  I2F.S16 R19, R2 ;  /* 0x0000000200137306 */ /* 0x0040620000101400 */
[----:B------:R-:W-:Y:S05]  /*c370*/  BRA `(.L_x_6266) ;  /* 0x00000bb000007947 */ /* 0x000fea0003800000 */
.L_x_6262:
        /* <DEDUP_REMOVED lines=8> */
.L_x_6270:
[----:B------:R-:W2:Y:S02]  /*c400*/  LDG.E.U16 R2, [R2.64] ;  /* 0x0000002402027981 */ /* 0x000ea4000c1e1500 */
[----:B--2---:R-:W-:Y:S01]  /*c410*/  HADD2.F32 R19, -RZ, R2.H0_H0 ;  /* 0x20000002ff137230 */ /* 0x004fe20000004100 */
[----:B------:R-:W-:Y:S05]  /*c420*/  BRA `(.L_x_6266) ;  /* 0x00000b0000007947 */ /* 0x000fea0003800000 */
.L_x_6269:
        /* <DEDUP_REMOVED lines=8> */
.L_x_6272:
[----:B------:R-:W2:Y:S02]  /*c4b0*/  LDG.E.U16 R2, [R2.64] ;  /* 0x0000002402027981 */ /* 0x000ea4000c1e1500 */
[----:B--2---:R-:W-:Y:S01]  /*c4c0*/  HADD2.F32 R19, -RZ, R2.H0_H0 ;  /* 0x20000002ff137230 */ /* 0x004fe20000004100 */
[----:B------:R-:W-:Y:S05]  /*c4d0*/  BRA `(.L_x_6266) ;  /* 0x00000a5000007947 */ /* 0x000fea0003800000 */
.L_x_6271:
[----:B------:R-:W2:Y:S02]  /*c4e0*/  LDG.E.64 R2, [R2.64] ;  /* 0x0000002402027981 */ /* 0x000ea4000c1e1b00 */
[----:B--2---:R-:W0:Y:S01]  /*c4f0*/  F2F.F32.F64 R19, R2 ;  /* 0x0000000200137310 */ /* 0x004e220000301000 */
[----:B------:R-:W0:-:S14]  /*c500*/  DSETP.GEU.AND P0, PT, |R2|, c[0x2][0x0], PT ;  /* 0x008000000200762a */ /* 0x000e1c0003f0e200 */
[----:B0-----:R-:W-:Y:S01]  /*c510*/  @!P0 FMUL R19, R19, 1.175494350822287508e-38 ;  /* 0x0080000013138820 */ /* 0x001fe20000400000 */
[----:B------:R-:W-:Y:S05]  /*c520*/  BRA `(.L_x_6266) ;  /* 0x00000a0000007947 */ /* 0x000fea0003800000 */
.L_x_6261:
        /* <DEDUP_REMOVED lines=12> */
.L_x_6275:
[----:B------:R-:W2:Y:S02]  /*c5f0*/  LDG.E.64 R2, [R2.64] ;  /* 0x0000002402027981 */ /* 0x000ea4000c1e1b00 */
[----:B--2---:R-:W0:Y:S01]  /*c600*/  F2F.F32.F64 R19, R2 ;  /* 0x0000000200137310 */ /* 0x004e220000301000 */
[----:B------:R-:W0:-:S14]  /*c610*/  DSETP.GEU.AND P0, PT, |R2|, c[0x2][0x0], PT ;  /* 0x008000000200762a */ /* 0x000e1c0003f0e200 */
[----:B0-----:R-:W-:Y:S01]  /*c620*/  @!P0 FMUL R19, R19, 1.175494350822287508e-38 ;  /* 0x0080000013138820 */ /* 0x001fe20000400000 */
[----:B------:R-:W-:Y:S05]  /*c630*/  BRA `(.L_x_6266) ;  /* 0x000008f000007947 */ /* 0x000fea0003800000 */
.L_x_6274:
        /* <DEDUP_REMOVED lines=26> */
.L_x_6277:
        /* <DEDUP_REMOVED lines=13> */
.L_x_6276:
[----:B------:R-:W2:Y:S02]  /*c8b0*/  LDG.E.U16 R2, [R2.64] ;  /* 0x0000002402027981 */ /* 0x000ea4000c1e1500 */
[----:B--2---:R-:W-:Y:S01]  /*c8c0*/  PRMT R19, RZ, 0x5410, R2 ;  /* 0x00005410ff137816 */ /* 0x004fe20000000002 */
[----:B------:R-:W-:Y:S05]  /*c8d0*/  BRA `(.L_x_6266) ;  /* 0x0000065000007947 */ /* 0x000fea0003800000 */
.L_x_6273:
        /* <DEDUP_REMOVED lines=11> */
.L_x_6280:
        /* <DEDUP_REMOVED lines=20> */
.L_x_6282:
[----:B------:R-:W-:Y:S05]  /*cad0*/  BSYNC B0 ;  /* 0x0000000000007941 */ /* 0x000fea0003800000 */
.L_x_6281:
[----:B------:R-:W-:Y:S01]  /*cae0*/  IMAD.SHL.U32 R2, R2, 0x100000, RZ ;  /* 0x0010000002027824 */ /* 0x000fe200078e00ff */
[----:B------:R-:W-:-:S04]  /*caf0*/  LEA R0, R0, 0x3b800000, 0x17 ;  /* 0x3b80000000007811 */ /* 0x000fc800078eb8ff */
[----:B------:R-:W-:Y:S01]  /*cb00*/  LOP3.LUT R19, R0, R2, R19, 0xfe, !PT ;  /* 0x0000000200137212 */ /* 0x000fe200078efe13 */
[----:B------:R-:W-:Y:S05]  /*cb10*/  BRA `(.L_x_6266) ;  /* 0x0000041000007947 */ /* 0x000fea0003800000 */
.L_x_6279:
        /* <DEDUP_REMOVED lines=20> */
.L_x_6284:
[----:B------:R-:W-:Y:S05]  /*cc60*/  BSYNC B0 ;  /* 0x0000000000007941 */ /* 0x000fea0003800000 */
.L_x_6283:
[----:B------:R-:W-:Y:S01]  /*cc70*/  IMAD.SHL.U32 R2, R2, 0x200000, RZ ;  /* 0x0020000002027824 */ /* 0x000fe200078e00ff */
[----:B------:R-:W-:-:S04]  /*cc80*/  LEA R0, R0, 0x37800000, 0x17 ;  /* 0x3780000000007811 */ /* 0x000fc800078eb8ff */
[----:B------:R-:W-:Y:S01]  /*cc90*/  LOP3.LUT R19, R0, R2, R19, 0xfe, !PT ;  /* 0x0000000200137212 */ /* 0x000fe200078efe13 */
[----:B------:R-:W-:Y:S05]  /*cca0*/  BRA `(.L_x_6266) ;  /* 0x0000028000007947 */ /* 0x000fea0003800000 */
.L_x_6278:
        /* <DEDUP_REMOVED lines=14> */
.L_x_6265:
        /* <DEDUP_REMOVED lines=21> */
.L_x_6286:
[----:B------:R-:W2:Y:S02]  /*cee0*/  LDG.E.64 R2, [R2.64] ;  /* 0x0000002402027981 */ /* 0x000ea4000c1e1b00 */
[----:B--2---:R0:W1:Y:S01]  /*cef0*/  I2F.U64 R19, R2 ;  /* 0x0000000200137312 */ /* 0x0040620000301000 */
[----:B------:R-:W-:Y:S05]  /*cf00*/  BRA `(.L_x_6266) ;  /* 0x0000002000007947 */ /* 0x000fea0003800000 */
.L_x_6285:
[----:B------:R-:W2:Y:S02]  /*cf10*/  LDG.E R2, [R2.64] ;  /* 0x0000002402027981 */ /* 0x000ea4000c1e1900 */
[----:B--2---:R0:W1:Y:S02]  /*cf20*/  I2F.U32 R19, R2 ;  /* 0x0000000200137306 */ /* 0x0040640000201000 */
.L_x_6266:
[----:B------:R-:W-:Y:S05]  /*cf30*/  BSYNC B6 ;  /* 0x0000000000067941 */ /* 0x000fea0003800000 */
.L_x_6260:
        /* <DEDUP_REMOVED lines=18> */
.L_x_6291:
[----:B------:R-:W2:Y:S02]  /*d060*/  LDG.E.U8 R0, [R2.64] ;  /* 0x0000002402007981 */ /* 0x000ea4000c1e1100 */
[----:B--2---:R-:W0:Y:S01]  /*d070*/  I2F.U16 R0, R0 ;  /* 0x0000000000007306 */ /* 0x004e220000101000 */
[----:B------:R-:W-:Y:S05]  /*d080*/  BRA `(.L_x_6293) ;  /* 0x00000ca000007947 */ /* 0x000fea0003800000 */
.L_x_6290:
        /* <DEDUP_REMOVED lines=9> */
.L_x_6295:
[----:B------:R-:W2:Y:S02]  /*d120*/  LDG.E R0, [R2.64] ;  /* 0x0000002402007981 */ /* 0x000ea4000c1e1900 */
[----:B--2---:R-:W0:Y:S01]  /*d130*/  I2F R0, R0 ;  /* 0x0000000000007306 */ /* 0x004e220000201400 */
[----:B------:R-:W-:Y:S05]  /*d140*/  BRA `(.L_x_6293) ;  /* 0x00000be000007947 */ /* 0x000fea0003800000 */
.L_x_6294:
[----:B------:R-:W2:Y:S02]  /*d150*/  LDG.E.U16 R0, [R2.64] ;  /* 0x0000002402007981 */ /* 0x000ea4000c1e1500 */
[----:B--2---:R-:W0:Y:S01]  /*d160*/  I2F.S16 R0, R0 ;  /* 0x0000000000007306 */ /* 0x004e220000101400 */
[----:B------:R-:W-:Y:S05]  /*d170*/  BRA `(.L_x_6293) ;  /* 0x00000bb000007947 */ /* 0x000fea0003800000 */
.L_x_6289:
        /* <DEDUP_REMOVED lines=8> */
.L_x_6297:
[----:B------:R-:W2:Y:S02]  /*d200*/  LDG.E.U16 R0, [R2.64] ;  /* 0x0000002402007981 */ /* 0x000ea4000c1e1500 */
[----:B--2---:R-:W-:Y:S01]  /*d210*/  HADD2.F32 R0, -RZ, R0.H0_H0 ;  /* 0x20000000ff007230 */ /* 0x004fe20000004100 */
[----:B------:R-:W-:Y:S05]  /*d220*/  BRA `(.L_x_6293) ;  /* 0x00000b0000007947 */ /* 0x000fea0003800000 */
.L_x_6296:
        /* <DEDUP_REMOVED lines=8> */
.L_x_6299:
[----:B------:R-:W2:Y:S02]  /*d2b0*/  LDG.E.U16 R0, [R2.64] ;  /* 0x0000002402007981 */ /* 0x000ea4000c1e1500 */
[----:B--2---:R-:W-:Y:S01]  /*d2c0*/  HADD2.F32 R0, -RZ, R0.H0_H0 ;  /* 0x20000000ff007230 */ /* 0x004fe20000004100 */
[----:B------:R-:W-:Y:S05]  /*d2d0*/  BRA `(.L_x_6293) ;  /* 0x00000a5000007947 */ /* 0x000fea0003800000 */
.L_x_6298:
[----:B------:R-:W2:Y:S02]  /*d2e0*/  LDG.E.64 R2, [R2.64] ;  /* 0x0000002402027981 */ /* 0x000ea4000c1e1b00 */
[----:B--2---:R-:W0:Y:S01]  /*d2f0*/  F2F.F32.F64 R0, R2 ;  /* 0x0000000200007310 */ /* 0x004e220000301000 */
[----:B------:R-:W0:-:S14]  /*d300*/  DSETP.GEU.AND P0, PT, |R2|, c[0x2][0x0], PT ;  /* 0x008000000200762a */ /* 0x000e1c0003f0e200 */
[----:B0-----:R-:W-:Y:S01]  /*d310*/  @!P0 FMUL R0, R0, 1.175494350822287508e-38 ;  /* 0x0080000000008820 */ /* 0x001fe20000400000 */
[----:B------:R-:W-:Y:S05]  /*d320*/  BRA `(.L_x_6293) ;  /* 0x00000a0000007947 */ /* 0x000fea0003800000 */
.L_x_6288:
        /* <DEDUP_REMOVED lines=12> */
.L_x_6302:
[----:B------:R-:W2:Y:S02]  /*d3f0*/  LDG.E.64 R2, [R2.64] ;  /* 0x0000002402027981 */ /* 0x000ea4000c1e1b00 */
[----:B--2---:R-:W0:Y:S01]  /*d400*/  F2F.F32.F64 R0, R2 ;  /* 0x0000000200007310 */ /* 0x004e220000301000 */
[----:B------:R-:W0:-:S14]  /*d410*/  DSETP.GEU.AND P0, PT, |R2|, c[0x2][0x0], PT ;  /* 0x008000000200762a */ /* 0x000e1c0003f0e200 */
[----:B0-----:R-:W-:Y:S01]  /*d420*/  @!P0 FMUL R0, R0, 1.175494350822287508e-38 ;  /* 0x0080000000008820 */ /* 0x001fe20000400000 */
[----:B------:R-:W-:Y:S05]  /*d430*/  BRA `(.L_x_6293) ;  /* 0x000008f000007947 */ /* 0x000fea0003800000 */
.L_x_6301:
        /* <DEDUP_REMOVED lines=26> */
.L_x_6304:
        /* <DEDUP_REMOVED lines=13> */
.L_x_6303:
[----:B------:R-:W2:Y:S02]  /*d6b0*/  LDG.E.U16 R0, [R2.64] ;  /* 0x0000002402007981 */ /* 0x000ea4000c1e1500 */
[----:B--2---:R-:W-:Y:S01]  /*d6c0*/  PRMT R0, RZ, 0x5410, R0 ;  /* 0x00005410ff007816 */ /* 0x004fe20000000000 */
[----:B------:R-:W-:Y:S05]  /*d6d0*/  BRA `(.L_x_6293) ;  /* 0x0000065000007947 */ /* 0x000fea0003800000 */
.L_x_6300:
        /* <DEDUP_REMOVED lines=11> */
.L_x_6307:
        /* <DEDUP_REMOVED lines=20> */
.L_x_6309:
[----:B------:R-:W-:Y:S05]  /*d8d0*/  BSYNC B0 ;  /* 0x0000000000007941 */ /* 0x000fea0003800000 */
.L_x_6308:
[----:B------:R-:W-:Y:S01]  /*d8e0*/  LEA R3, R0, 0x3b800000, 0x17 ;  /* 0x3b80000000037811 */ /* 0x000fe200078eb8ff */
[----:B------:R-:W-:-:S05]  /*d8f0*/  IMAD.SHL.U32 R0, R2, 0x100000, RZ ;  /* 0x0010000002007824 */ /* 0x000fca00078e00ff */
[----:B------:R-:W-:Y:S01]  /*d900*/  LOP3.LUT R0, R3, R0, R4, 0xfe, !PT ;  /* 0x0000000003007212 */ /* 0x000fe200078efe04 */
[----:B------:R-:W-:Y:S05]  /*d910*/  BRA `(.L_x_6293) ;  /* 0x0000041000007947 */ /* 0x000fea0003800000 */
.L_x_6306:
        /* <DEDUP_REMOVED lines=20> */
.L_x_6311:
[----:B------:R-:W-:Y:S05]  /*da60*/  BSYNC B0 ;  /* 0x0000000000007941 */ /* 0x000fea0003800000 */
.L_x_6310:
[----:B------:R-:W-:Y:S01]  /*da70*/  LEA R3, R0, 0x37800000, 0x17 ;  /* 0x3780000000037811 */ /* 0x000fe200078eb8ff */
[----:B------:R-:W-:-:S05]  /*da80*/  IMAD.SHL.U32 R0, R2, 0x200000, RZ ;  /* 0x0020000002007824 */ /* 0x000fca00078e00ff */
[----:B------:R-:W-:Y:S01]  /*da90*/  LOP3.LUT R0, R3, R0, R4, 0xfe, !PT ;  /* 0x0000000003007212 */ /* 0x000fe200078efe04 */
[----:B------:R-:W-:Y:S05]  /*daa0*/  BRA `(.L_x_6293) ;  /* 0x0000028000007947 */ /* 0x000fea0003800000 */
.L_x_6305:
        /* <DEDUP_REMOVED lines=14> */
.L_x_6292:
        /* <DEDUP_REMOVED lines=21> */
.L_x_6313:
[----:B------:R-:W2:Y:S02]  /*dce0*/  LDG.E.64 R2, [R2.64] ;  /* 0x0000002402027981 */ /* 0x000ea4000c1e1b00 */
[----:B--2---:R0:W2:Y:S01]  /*dcf0*/  I2F.U64 R0, R2 ;  /* 0x0000000200007312 */ /* 0x0040a20000301000 */
[----:B------:R-:W-:Y:S05]  /*dd00*/  BRA `(.L_x_6293) ;  /* 0x0000002000007947 */ /* 0x000fea0003800000 */
.L_x_6312:
[----:B------:R-:W2:Y:S02]  /*dd10*/  LDG.E R0, [R2.64] ;  /* 0x0000002402007981 */ /* 0x000ea4000c1e1900 */
[----:B--2---:R-:W0:Y:S02]  /*dd20*/  I2F.U32 R0, R0 ;  /* 0x0000000000007306 */ /* 0x004e240000201000 */
.L_x_6293:
[----:B------:R-:W-:Y:S05]  /*dd30*/  BSYNC B6 ;  /* 0x0000000000067941 */ /* 0x000fea0003800000 */
.L_x_6287:
        /* <DEDUP_REMOVED lines=16> */
[----:B0-----:R-:W-:Y:S01]  /*de40*/  STG.E.U8 [R16.64], R3 ;  /* 0x0000000310007986 */ /* 0x001fe2000c101124 */
[----:B------:R-:W-:Y:S05]  /*de50*/  EXIT ;  /* 0x000000000000794d */ /* 0x000fea0003800000 */
.L_x_6317:
[----:B------:R-:W0:Y:S02]  /*de60*/  F2I.S64.TRUNC R2, R2 ;  /* 0x0000000200027311 */ /* 0x000e24000020d900 */
[----:B0-----:R-:W-:-:S05]  /*de70*/  IMAD.MOV.U32 R5, RZ, RZ, R2 ;  /* 0x000000ffff057224 */ /* 0x001fca00078e0002 */
[----:B------:R-:W-:Y:S01]  /*de80*/  STG.E.U8 [R16.64], R5 ;  /* 0x0000000510007986 */ /* 0x000fe2000c101124 */
[----:B------:R-:W-:Y:S05]  /*de90*/  EXIT ;  /* 0x000000000000794d */ /* 0x000fea0003800000 */
.L_x_6316:
[----:B------:R-:W-:-:S13]  /*dea0*/  ISETP.NE.AND P0, PT, R3, 0x2, PT ;  /* 0x000000020300780c */ /* 0x000fda0003f05270 */
[----:B------:R-:W-:Y:S05]  /*deb0*/  @!P0 BRA `(.L_x_6319) ;  /* 0x000000a000008947 */ /* 0x000fea0003800000 */
[----:B------:R-:W-:-:S13]  /*dec0*/  ISETP.NE.AND P0, PT, R3, 0x3, PT ;  /* 0x000000030300780c */ /* 0x000fda0003f05270 */
[----:B------:R-:W-:Y:S05]  /*ded0*/  @!P0 BRA `(.L_x_6320) ;  /* 0x0000005000008947 */ /* 0x000fea0003800000 */
[----:B------:R-:W-:-:S13]  /*dee0*/  ISETP.NE.AND P0, PT, R3, 0x4, PT ;  /* 0x000000040300780c */ /* 0x000fda0003f05270 */
[----:B------:R-:W-:Y:S05]  /*def0*/  @P0 BRA `(.L_x_6318) ;  /* 0x00000b4000000947 */ /* 0x000fea0003800000 */
[----:B------:R-:W0:Y:S02]  /*df00*/  F2I.S64.TRUNC R2, R2 ;  /* 0x0000000200027311 */ /* 0x000e24000020d900 */
[----:B0-----:R-:W-:Y:S01]  /*df10*/  STG.E.64 [R16.64], R2 ;  /* 0x0000000210007986 */ /* 0x001fe2000c101b24 */
[----:B------:R-:W-:Y:S05]  /*df20*/  EXIT ;  /* 0x000000000000794d */ /* 0x000fea0003800000 */
.L_x_6320:
[----:B------:R-:W0:Y:S02]  /*df30*/  F2I.FTZ.TRUNC.NTZ R3, R2 ;  /* 0x0000000200037305 */ /* 0x000e24000021f100 */
[----:B0-----:R-:W-:Y:S01]  /*df40*/  STG.E [R16.64], R3 ;  /* 0x0000000310007986 */ /* 0x001fe2000c101924 */
[----:B------:R-:W-:Y:S05]  /*df50*/  EXIT ;  /* 0x000000000000794d */ /* 0x000fea0003800000 */
.L_x_6319:
[----:B------:R-:W0:Y:S02]  /*df60*/  F2I.FTZ.TRUNC.NTZ R3, R2 ;  /* 0x0000000200037305 */ /* 0x000e24000021f100 */
[----:B0-----:R-:W-:Y:S01]  /*df70*/  STG.E.U16 [R16.64], R3 ;  /* 0x0000000310007986 */ /* 0x001fe2000c101524 */
[----:B------:R-:W-:Y:S05]  /*df80*/  EXIT ;  /* 0x000000000000794d */ /* 0x000fea0003800000 */
.L_x_6315:
[----:B------:R-:W-:-:S13]  /*df90*/  ISETP.GT.AND P0, PT, R3, 0x6, PT ;  /* 0x000000060300780c */ /* 0x000fda0003f04270 */
[----:B------:R-:W-:Y:S05]  /*dfa0*/  @P0 BRA `(.L_x_6321) ;  /* 0x0000009000000947 */ /* 0x000fea0003800000 */
[----:B------:R-:W-:-:S13]  /*dfb0*/  ISETP.NE.AND P0, PT, R3, 0x5, PT ;  /* 0x000000050300780c */ /* 0x000fda0003f05270 */
[----:B------:R-:W-:Y:S05]  /*dfc0*/  @!P0 BRA `(.L_x_6322) ;  /* 0x0000004000008947 */ /* 0x000fea0003800000 */
[----:B------:R-:W-:-:S13]  /*dfd0*/  ISETP.NE.AND P0, PT, R3, 0x6, PT ;  /* 0x000000060300780c */ /* 0x000fda0003f05270 */
[----:B------:R-:W-:Y:S05]  /*dfe0*/  @P0 BRA `(.L_x_6318) ;  /* 0x00000a5000000947 */ /* 0x000fea0003800000 */
[----:B------:R-:W-:Y:S01]  /*dff0*/  STG.E [R16.64], R2 ;  /* 0x0000000210007986 */ /* 0x000fe2000c101924 */
[----:B------:R-:W-:Y:S05]  /*e000*/  EXIT ;  /* 0x000000000000794d */ /* 0x000fea0003800000 */
.L_x_6322:
[----:B------:R-:W-:-:S05]  /*e010*/  F2FP.PACK_AB R2, RZ, R2 ;  /* 0x00000002ff02723e */ /* 0x000fca00000000ff */
[----:B------:R-:W-:Y:S01]  /*e020*/  STG.E.U16 [R16.64], R2 ;  /* 0x0000000210007986 */ /* 0x000fe2000c101524 */
[----:B------:R-:W-:Y:S05]  /*e030*/  EXIT ;  /* 0x000000000000794d */ /* 0x000fea0003800000 */
.L_x_6321:
        /* <DEDUP_REMOVED lines=9> */
.L_x_6324:
[----:B------:R-:W-:-:S04]  /*e0d0*/  F2FP.PACK_AB R3, RZ, R2 ;  /* 0x00000002ff03723e */ /* 0x000fc800000000ff */
[----:B------:R-:W-:-:S05]  /*e0e0*/  PRMT R3, R3, 0x5410, RZ ;  /* 0x0000541003037816 */ /* 0x000fca00000000ff */
[----:B------:R-:W-:Y:S01]  /*e0f0*/  STG.E [R16.64], R3 ;  /* 0x0000000310007986 */ /* 0x000fe2000c101924 */
[----:B------:R-:W-:Y:S05]  /*e100*/  EXIT ;  /* 0x000000000000794d */ /* 0x000fea0003800000 */
.L_x_6323:
[----:B------:R-:W-:-:S06]  /*e110*/  FMUL.FTZ R2, R2, 1 ;  /* 0x3f80000002027820 */ /* 0x000fcc0000410000 */
[----:B------:R-:W0:Y:S02]  /*e120*/  F2F.F64.F32 R2, R2 ;  /* 0x0000000200027310 */ /* 0x000e240000201800 */
[----:B0-----:R-:W-:Y:S01]  /*e130*/  STG.E.64 [R16.64], R2 ;  /* 0x0000000210007986 */ /* 0x001fe2000c101b24 */
[----:B------:R-:W-:Y:S05]  /*e140*/  EXIT ;  /* 0x000000000000794d */ /* 0x000fea0003800000 */
.L_x_6314:
        /* <DEDUP_REMOVED lines=10> */
[----:B------:R-:W-:Y:S01]  /*e1f0*/  STG.E.U8 [R16.64], R3 ;  /* 0x0000000310007986 */ /* 0x000fe2000c101124 */
[----:B------:R-:W-:Y:S05]  /*e200*/  EXIT ;  /* 0x000000000000794d */ /* 0x000fea0003800000 */
.L_x_6327:
[----:B------:R-:W-:Y:S01]  /*e210*/  FMUL.FTZ R4, R2, 1 ;  /* 0x3f80000002047820 */ /* 0x000fe20000410000 */
[----:B------:R-:W-:-:S05]  /*e220*/  CS2R R6, SRZ ;  /* 0x0000000000067805 */ /* 0x000fca000001ff00 */
[----:B------:R-:W0:Y:S02]  /*e230*/  F2F.F64.F32 R4, R4 ;  /* 0x0000000400047310 */ /* 0x000e240000201800 */
[----:B0-----:R-:W-:Y:S01]  /*e240*/  STG.E.128 [R16.64], R4 ;  /* 0x0000000410007986 */ /* 0x001fe2000c101d24 */
[----:B------:R-:W-:Y:S05]  /*e250*/  EXIT ;  /* 0x000000000000794d */ /* 0x000fea0003800000 */
.L_x_6326:
        /* <DEDUP_REMOVED lines=20> */
.L_x_6331:
[----:B------:R-:W-:Y:S05]  /*e3a0*/  BSYNC B0 ;  /* 0x0000000000007941 */ /* 0x000fea0003800000 */
.L_x_6330:
[----:B------:R-:W-:-:S05]  /*e3b0*/  LOP3.LUT R5, R0, R5, RZ, 0xfc, !PT ;  /* 0x0000000500057212 */ /* 0x000fca00078efcff */
[----:B------:R-:W-:Y:S01]  /*e3c0*/  STG.E.U8 [R16.64], R5 ;  /* 0x0000000510007986 */ /* 0x000fe2000c101124 */
[----:B------:R-:W-:Y:S05]  /*e3d0*/  EXIT ;  /* 0x000000000000794d */ /* 0x000fea0003800000 */
.L_x_6329:
        /* <DEDUP_REMOVED lines=12> */
.L_x_6333:
[----:B------:R-:W-:Y:S01]  /*e4a0*/  IMAD.MOV.U32 R0, RZ, RZ, 0x7f ;  /* 0x0000007fff007424 */ /* 0x000fe200078e00ff */
[----:B------:R-:W-:-:S04]  /*e4b0*/  ISETP.GT.U32.AND P0, PT, R4, 0x7f800000, PT ;  /* 0x7f8000000400780c */ /* 0x000fc80003f04070 */
[----:B------:R-:W-:-:S04]  /*e4c0*/  SEL R0, R0, 0x7c, P0 ;  /* 0x0000007c00007807 */ /* 0x000fc80000000000 */
.L_x_6334:
[----:B------:R-:W-:Y:S05]  /*e4d0*/  BSYNC B0 ;  /* 0x0000000000007941 */ /* 0x000fea0003800000 */
.L_x_6332:
[----:B------:R-:W-:-:S04]  /*e4e0*/  LOP3.LUT R2, R2, 0x80000000, RZ, 0xc0, !PT ;  /* 0x8000000002027812 */ /* 0x000fc800078ec0ff */
[----:B------:R-:W-:-:S04]  /*e4f0*/  SHF.R.U32.HI R3, RZ, 0x18, R2 ;  /* 0x00000018ff037819 */ /* 0x000fc80000011602 */
[----:B------:R-:W-:-:S05]  /*e500*/  LOP3.LUT R3, R0, R3, RZ, 0xfc, !PT ;  /* 0x0000000300037212 */ /* 0x000fca00078efcff */
[----:B------:R-:W-:Y:S01]  /*e510*/  STG.E.U8 [R16.64], R3 ;  /* 0x0000000310007986 */ /* 0x000fe2000c101124 */
[----:B------:R-:W-:Y:S05]  /*e520*/  EXIT ;  /* 0x000000000000794d */ /* 0x000fea0003800000 */
.L_x_6328:
[----:B------:R-:W-:-:S05]  /*e530*/  F2FP.BF16.PACK_AB R2, RZ, R2 ;  /* 0x00000002ff02723e */ /* 0x000fca00000010ff */
[----:B------:R-:W-:Y:S01]  /*e540*/  STG.E.U16 [R16.64], R2 ;  /* 0x0000000210007986 */ /* 0x000fe2000c101524 */
[----:B------:R-:W-:Y:S05]  /*e550*/  EXIT ;  /* 0x000000000000794d */ /* 0x000fea0003800000 */
.L_x_6325:
        /* <DEDUP_REMOVED lines=9> */
[----:B0-----:R-:W-:Y:S01]  /*e5f0*/  STG.E.U16 [R16.64], R3 ;  /* 0x0000000310007986 */ /* 0x001fe2000c101524 */
[----:B------:R-:W-:Y:S05]  /*e600*/  EXIT ;  /* 0x000000000000794d */ /* 0x000fea0003800000 */
.L_x_6337:
        /* <DEDUP_REMOVED lines=16> */
.L_x_6340:
[----:B------:R-:W-:-:S04]  /*e710*/  LOP3.LUT R2, R2, 0x80000000, RZ, 0xc0, !PT ;  /* 0x8000000002027812 */ /* 0x000fc800078ec0ff */
[----:B------:R-:W-:-:S04]  /*e720*/  SHF.R.U32.HI R3, RZ, 0x18, R2 ;  /* 0x00000018ff037819 */ /* 0x000fc80000011602 */
[----:B------:R-:W-:-:S04]  /*e730*/  LOP3.LUT R0, R0, R3, RZ, 0xfc, !PT ;  /* 0x0000000300007212 */ /* 0x000fc800078efcff */
[----:B------:R-:W-:Y:S02]  /*e740*/  PRMT R8, R0, 0x7610, R8 ;  /* 0x0000761000087816 */ /* 0x000fe40000000008 */
.L_x_6339:
[----:B------:R-:W-:Y:S05]  /*e750*/  BSYNC B0 ;  /* 0x0000000000007941 */ /* 0x000fea0003800000 */
.L_x_6338:
[----:B------:R-:W-:Y:S01]  /*e760*/  STG.E.U8 [R16.64], R8 ;  /* 0x0000000810007986 */ /* 0x000fe2000c101124 */
[----:B------:R-:W-:Y:S05]  /*e770*/  EXIT ;  /* 0x000000000000794d */ /* 0x000fea0003800000 */
.L_x_6336:
        /* <DEDUP_REMOVED lines=16> */
.L_x_6343:
[----:B------:R-:W-:-:S04]  /*e880*/  LOP3.LUT R2, R2, 0x80000000, RZ, 0xc0, !PT ;  /* 0x8000000002027812 */ /* 0x000fc800078ec0ff */
[----:B------:R-:W-:-:S04]  /*e890*/  SHF.R.U32.HI R3, RZ, 0x18, R2 ;  /* 0x00000018ff037819 */ /* 0x000fc80000011602 */
[----:B------:R-:W-:-:S04]  /*e8a0*/  LOP3.LUT R0, R0, R3, RZ, 0xfc, !PT ;  /* 0x0000000300007212 */ /* 0x000fc800078efcff */
[----:B------:R-:W-:Y:S02]  /*e8b0*/  PRMT R8, R0, 0x7610, R8 ;  /* 0x0000761000087816 */ /* 0x000fe40000000008 */
.L_x_6342:
[----:B------:R-:W-:Y:S05]  /*e8c0*/  BSYNC B0 ;  /* 0x0000000000007941 */ /* 0x000fea0003800000 */
.L_x_6341:
[----:B------:R-:W-:Y:S01]  /*e8d0*/  STG.E.U8 [R16.64], R8 ;  /* 0x0000000810007986 */ /* 0x000fe2000c101124 */
[----:B------:R-:W-:Y:S05]  /*e8e0*/  EXIT ;  /* 0x000000000000794d */ /* 0x000fea0003800000 */
.L_x_6335:
        /* <DEDUP_REMOVED lines=21> */
.L_x_6318:
        /* <DEDUP_REMOVED lines=20> */
.L_x_6345:
[----:B------:R-:W0:Y:S02]  /*eb80*/  F2I.U64.TRUNC R2, R2 ;  /* 0x0000000200027311 */ /* 0x000e24000020d800 */
[----:B0-----:R-:W-:Y:S01]  /*eb90*/  STG.E.64 [R16.64], R2 ;  /* 0x0000000210007986 */ /* 0x001fe2000c101b24 */
[----:B------:R-:W-:Y:S05]  /*eba0*/  EXIT ;  /* 0x000000000000794d */ /* 0x000fea0003800000 */
.L_x_6344:
[----:B------:R-:W0:Y:S02]  /*ebb0*/  F2I.FTZ.U32.TRUNC.NTZ R3, R2 ;  /* 0x0000000200037305 */ /* 0x000e24000021f000 */
[----:B0-----:R-:W-:Y:S01]  /*ebc0*/  STG.E [R16.64], R3 ;  /* 0x0000000310007986 */ /* 0x001fe2000c101924 */
[----:B------:R-:W-:Y:S05]  /*ebd0*/  EXIT ;  /* 0x000000000000794d */ /* 0x000fea0003800000 */
.L_x_6346:
        /* <DEDUP_REMOVED lines=10> */
.L_x_29889:


//--------------------- .text._ZN2at6native27unrolled_elementwise_kernelINS0_13BinaryFunctorIfffZZZNS0_21heaviside_kernel_cudaERNS_18TensorIteratorBaseEENKUlvE_clEvENKUlvE5_clEvEUlffE_EESt5arrayIPcLm3EELi4E23TrivialOffsetCalculatorILi2EjESC_ILi1EjENS0_6memory12LoadWithCastILi2EEENSF_13StoreWithCastILi1EEEEEviT_T0_T2_T3_T4_T5_ --------------------------
	.section	.text._ZN2at6native27unrolled_elementwise_kernelINS0_13BinaryFunctorIfffZZZNS0_21heaviside_kernel_cudaERNS_18TensorIteratorBaseEENKUlvE_clEvENKUlvE5_clEvEUlffE_EESt5arrayIPcLm3EELi4E23TrivialOffsetCalculatorILi2EjESC_ILi1EjENS0_6memory12LoadWithCastILi2EEENSF_13StoreWithCastILi1EEEEEviT_T0_T2_T3_T4_T5_,"ax",@progbits
	.sectioninfo	@"SHI_REGISTERS=32"
	.align	128
        .global         _ZN2at6native27unrolled_elementwise_kernelINS0_13BinaryFunctorIfffZZZNS0_21heaviside_kernel_cudaERNS_18TensorIteratorBaseEENKUlvE_clEvENKUlvE5_clEvEUlffE_EESt5arrayIPcLm3EELi4E23TrivialOffsetCalculatorILi2EjESC_ILi1EjENS0_6memory12LoadWithCastILi2EEENSF_13StoreWithCastILi1EEEEEviT_T0_T2_T3_T4_T5_
        .type           _ZN2at6native27unrolled_elementwise_kernelINS0_13BinaryFunctorIfffZZZNS0_21heaviside_kernel_cudaERNS_18TensorIteratorBaseEENKUlvE_clEvENKUlvE5_clEvEUlffE_EESt5arrayIPcLm3EELi4E23TrivialOffsetCalculatorILi2EjESC_ILi1EjENS0_6memory12LoadWithCastILi2EEENSF_13StoreWithCastILi1EEEEEviT_T0_T2_T3_T4_T5_,@function
        .size           _ZN2at6native27unrolled_elementwise_kernelINS0_13BinaryFunctorIfffZZZNS0_21heaviside_kernel_cudaERNS_18TensorIteratorBaseEENKUlvE_clEvENKUlvE5_clEvEUlffE_EESt5arrayIPcLm3EELi4E23TrivialOffsetCalculatorILi2EjESC_ILi1EjENS0_6memory12LoadWithCastILi2EEENSF_13StoreWithCastILi1EEEEEviT_T0_T2_T3_T4_T5_,(.L_x_29890 - _ZN2at6native27unrolled_elementwise_kernelINS0_13BinaryFunctorIfffZZZNS0_21heaviside_kernel_cudaERNS_18TensorIteratorBaseEENKUlvE_clEvENKUlvE5_clEvEUlffE_EESt5arrayIPcLm3EELi4E23TrivialOffsetCalculatorILi2EjESC_ILi1EjENS0_6memory12LoadWithCastILi2EEENSF_13StoreWithCastILi1EEEEEviT_T0_T2_T3_T4_T5_)
        .other          _ZN2at6native27unrolled_elementwise_kernelINS0_13BinaryFunctorIfffZZZNS0_21heaviside_kernel_cudaERNS_18TensorIteratorBaseEENKUlvE_clEvENKUlvE5_clEvEUlffE_EESt5arrayIPcLm3EELi4E23TrivialOffsetCalculatorILi2EjESC_ILi1EjENS0_6memory12LoadWithCastILi2EEENSF_13StoreWithCastILi1EEEEEviT_T0_T2_T3_T4_T5_,@"STO_CUDA_ENTRY STV_DEFAULT"
_ZN2at6native27unrolled_elementwise_kernelINS0_13BinaryFunctorIfffZZZNS0_21heaviside_kernel_cudaERNS_18TensorIteratorBaseEENKUlvE_clEvENKUlvE5_clEvEUlffE_EESt5arrayIPcLm3EELi4E23TrivialOffsetCalculatorILi2EjESC_ILi1EjENS0_6memory12LoadWithCastILi2EEENSF_13StoreWithCastILi1EEEEEviT_T0_T2_T3_T4_T5_:
.text._ZN2at6native27unrolled_elementwise_kernelINS0_13BinaryFunctorIfffZZZNS0_21heaviside_kernel_cudaERNS_18TensorIteratorBaseEENKUlvE_clEvENKUlvE5_clEvEUlffE_EESt5arrayIPcLm3EELi4E23TrivialOffsetCalculatorILi2EjESC_ILi1EjENS0_6memory12LoadWithCastILi2EEENSF_13StoreWithCastILi1EEEEEviT_T0_T2_T3_T4_T5_:
[----:B------:R-:W-:Y:S02]  /*0000*/  IMAD.MOV.U32 R1, RZ, RZ, c[0x0][0x28] ;  /* 0x00000a00ff017624 */ /* 0x000fe400078e00ff */
[----:B------:R-:W0:Y:S01]  /*0010*/  S2R R2, SR_CTAID.X ;  /* 0x0000000000027919 */ /* 0x000e220000002500 */
[----:B------:R-:W-:Y:S01]  /*0020*/  IMAD.MOV.U32 R3, RZ, RZ, -0x200 ;  /* 0xfffffe00ff037424 */ /* 0x000fe200078e00ff */
[----:B------:R-:W1:Y:S01]  /*0030*/  LDC.U8 R29, c[0x0][0x184] ;  /* 0x00006100ff1d7b82 */ /* 0x000e620000000000 */
[----:B------:R-:W-:Y:S01]  /*0040*/  ULDC.64 UR36, c[0x0][0x118] ;  /* 0x0000460000247ab9 */ /* 0x000fe20000000a00 */
[----:B------:R-:W2:Y:S01]  /*0050*/  S2R R17, SR_TID.X ;  /* 0x0000000000117919 */ /* 0x000ea20000002100 */
[----:B------:R-:W-:Y:S01]  /*0060*/  BSSY B7, `(.L_x_6347) ;  /* 0x00001cc000077945 */ /* 0x000fe20003800000 */
[----:B------:R-:W-:Y:S02]  /*0070*/  IMAD.MOV.U32 R28, RZ, RZ, RZ ;  /* 0x000000ffff1c7224 */ /* 0x000fe400078e00ff */
[----:B------:R-:W-:Y:S02]  /*0080*/  IMAD.MOV.U32 R25, RZ, RZ, RZ ;  /* 0x000000ffff197224 */ /* 0x000fe400078e00ff */
[----:B------:R-:W3:Y:S01]  /*0090*/  LDC.U8 R27, c[0x0][0x185] ;  /* 0x00006140ff1b7b82 */ /* 0x000ee20000000000 */
[----:B------:R-:W-:-:S02]  /*00a0*/  IMAD.MOV.U32 R18, RZ, RZ, RZ ;  /* 0x000000ffff127224 */ /* 0x000fc400078e00ff */
[----:B0-----:R-:W-:-:S05]  /*00b0*/  IMAD R26, R2, R3, c[0x0][0x160] ;  /* 0x00005800021a7624 */ /* 0x001fca00078e0203 */
[----:B--2---:R-:W-:-:S13]  /*00c0*/  ISETP.GE.AND P0, PT, R17, R26, PT ;  /* 0x0000001a1100720c */ /* 0x004fda0003f06270 */
[----:B------:R-:W-:Y:S05]  /*00d0*/  @P0 BRA `(.L_x_6348) ;  /* 0x00001c4000000947 */ /* 0x000fea0003800000 */
[----:B-1-3--:R-:W-:Y:S01]  /*00e0*/  PRMT R0, R29, 0x9910, RZ ;  /* 0x000099101d007816 */ /* 0x00afe200000000ff */
[----:B------:R-:W-:Y:S01]  /*00f0*/  IMAD R18, R2, 0x200, R17 ;  /* 0x0000020002127824 */ /* 0x000fe200078e0211 */
[----:B------:R-:W-:Y:S02]  /*0100*/  BSSY B6, `(.L_x_6349) ;  /* 0x00000df000067945 */ /* 0x000fe40003800000 */
        /* <DEDUP_REMOVED lines=16> */
.L_x_6353:
[----:B------:R-:W2:Y:S02]  /*0210*/  LDG.E.U8 R4, [R4.64] ;  /* 0x0000002404047981 */ /* 0x000ea4000c1e1100 */
[----:B--2---:R0:W1:Y:S01]  /*0220*/  I2F.U16 R25, R4 ;  /* 0x0000000400197306 */ /* 0x0040620000101000 */
[----:B------:R-:W-:Y:S05]  /*0230*/  BRA `(.L_x_6355) ;  /* 0x00000cb000007947 */ /* 0x000fea0003800000 */
.L_x_6352:
        /* <DEDUP_REMOVED lines=9> */
.L_x_6357:
[----:B------:R-:W2:Y:S02]  /*02d0*/  LDG.E R4, [R4.64] ;  /* 0x0000002404047981 */ /* 0x000ea4000c1e1900 */
[----:B--2---:R0:W1:Y:S01]  /*02e0*/  I2F R25, R4 ;  /* 0x0000000400197306 */ /* 0x0040620000201400 */
[----:B------:R-:W-:Y:S05]  /*02f0*/  BRA `(.L_x_6355) ;  /* 0x00000bf000007947 */ /* 0x000fea0003800000 */
.L_x_6356:
[----:B------:R-:W2:Y:S02]  /*0300*/  LDG.E.U16 R4, [R4.64] ;  /* 0x0000002404047981 */ /* 0x000ea4000c1e1500 */
[----:B--2---:R0:W1:Y:S01]  /*0310*/  I2F.S16 R25, R4 ;  /* 0x0000000400197306 */ /* 0x0040620000101400 */
[----:B------:R-:W-:Y:S05]  /*0320*/  BRA `(.L_x_6355) ;  /* 0x00000bc000007947 */ /* 0x000fea0003800000 */
.L_x_6351:
        /* <DEDUP_REMOVED lines=8> */
.L_x_6359:
[----:B------:R-:W2:Y:S02]  /*03b0*/  LDG.E.U16 R4, [R4.64] ;  /* 0x0000002404047981 */ /* 0x000ea4000c1e1500 */
[----:B--2---:R-:W-:Y:S01]  /*03c0*/  HADD2.F32 R25, -RZ, R4.H0_H0 ;  /* 0x20000004ff197230 */ /* 0x004fe20000004100 */
[----:B------:R-:W-:Y:S05]  /*03d0*/  BRA `(.L_x_6355) ;  /* 0x00000b1000007947 */ /* 0x000fea0003800000 */
.L_x_6358:
        /* <DEDUP_REMOVED lines=8> */
.L_x_6361:
[----:B------:R-:W2:Y:S02]  /*0460*/  LDG.E.U16 R4, [R4.64] ;  /* 0x0000002404047981 */ /* 0x000ea4000c1e1500 */
[----:B--2---:R-:W-:Y:S01]  /*0470*/  HADD2.F32 R25, -RZ, R4.H0_H0 ;  /* 0x20000004ff197230 */ /* 0x004fe20000004100 */
[----:B------:R-:W-:Y:S05]  /*0480*/  BRA `(.L_x_6355) ;  /* 0x00000a6000007947 */ /* 0x000fea0003800000 */
.L_x_6360:
[----:B------:R-:W2:Y:S02]  /*0490*/  LDG.E.64 R4, [R4.64] ;  /* 0x0000002404047981 */ /* 0x000ea4000c1e1b00 */
[----:B--2---:R-:W0:Y:S01]  /*04a0*/  F2F.F32.F64 R25, R4 ;  /* 0x0000000400197310 */ /* 0x004e220000301000 */
[----:B------:R-:W0:-:S14]  /*04b0*/  DSETP.GEU.AND P0, PT, |R4|, c[0x2][0x0], PT ;  /* 0x008000000400762a */ /* 0x000e1c0003f0e200 */
[----:B0-----:R-:W-:Y:S01]  /*04c0*/  @!P0 FMUL R25, R25, 1.175494350822287508e-38 ;  /* 0x0080000019198820 */ /* 0x001fe20000400000 */
[----:B------:R-:W-:Y:S05]  /*04d0*/  BRA `(.L_x_6355) ;  /* 0x00000a1000007947 */ /* 0x000fea0003800000 */
.L_x_6350:
        /* <DEDUP_REMOVED lines=12> */
.L_x_6364:
[----:B------:R-:W2:Y:S02]  /*05a0*/  LDG.E.64 R4, [R4.64] ;  /* 0x0000002404047981 */ /* 0x000ea4000c1e1b00 */
[----:B--2---:R-:W0:Y:S01]  /*05b0*/  F2F.F32.F64 R25, R4 ;  /* 0x0000000400197310 */ /* 0x004e220000301000 */
[----:B------:R-:W0:-:S14]  /*05c0*/  DSETP.GEU.AND P0, PT, |R4|, c[0x2][0x0], PT ;  /* 0x008000000400762a */ /* 0x000e1c0003f0e200 */
[----:B0-----:R-:W-:Y:S01]  /*05d0*/  @!P0 FMUL R25, R25, 1.175494350822287508e-38 ;  /* 0x0080000019198820 */ /* 0x001fe20000400000 */
[----:B------:R-:W-:Y:S05]  /*05e0*/  BRA `(.L_x_6355) ;  /* 0x0000090000007947 */ /* 0x000fea0003800000 */
.L_x_6363:
        /* <DEDUP_REMOVED lines=24> */
[----:B------:R-:W-:Y:S01]  /*0770*/  LOP3.LUT R25, R6, 0x80000000, R25, 0xf8, !PT ;  /* 0x8000000006197812 */ /* 0x000fe200078ef819 */
[----:B------:R-:W-:Y:S05]  /*0780*/  BRA `(.L_x_6355) ;  /* 0x0000076000007947 */ /* 0x000fea0003800000 */
.L_x_6366:
        /* <DEDUP_REMOVED lines=14> */
.L_x_6365:
[----:B------:R-:W2:Y:S02]  /*0870*/  LDG.E.U16 R4, [R4.64] ;  /* 0x0000002404047981 */ /* 0x000ea4000c1e1500 */
[----:B--2---:R-:W-:Y:S01]  /*0880*/  PRMT R25, RZ, 0x5410, R4 ;  /* 0x00005410ff197816 */ /* 0x004fe20000000004 */
[----:B------:R-:W-:Y:S05]  /*0890*/  BRA `(.L_x_6355) ;  /* 0x0000065000007947 */ /* 0x000fea0003800000 */
.L_x_6362:
        /* <DEDUP_REMOVED lines=11> */
.L_x_6369:
        /* <DEDUP_REMOVED lines=20> */
.L_x_6371:
[----:B------:R-:W-:Y:S05]  /*0a90*/  BSYNC B0 ;  /* 0x0000000000007941 */ /* 0x000fea0003800000 */
.L_x_6370:
[----:B------:R-:W-:Y:S01]  /*0aa0*/  IMAD.SHL.U32 R3, R3, 0x100000, RZ ;  /* 0x0010000003037824 */ /* 0x000fe200078e00ff */
[----:B------:R-:W-:-:S04]  /*0ab0*/  LEA R0, R0, 0x3b800000, 0x17 ;  /* 0x3b80000000007811 */ /* 0x000fc800078eb8ff */
[----:B------:R-:W-:Y:S01]  /*0ac0*/  LOP3.LUT R25, R0, R3, R25, 0xfe, !PT ;  /* 0x0000000300197212 */ /* 0x000fe200078efe19 */
[----:B------:R-:W-:Y:S05]  /*0ad0*/  BRA `(.L_x_6355) ;  /* 0x0000041000007947 */ /* 0x000fea0003800000 */
.L_x_6368:
        /* <DEDUP_REMOVED lines=20> */
.L_x_6373:
[----:B------:R-:W-:Y:S05]  /*0c20*/  BSYNC B0 ;  /* 0x0000000000007941 */ /* 0x000fea0003800000 */
.L_x_6372:
[----:B------:R-:W-:Y:S01]  /*0c30*/  IMAD.SHL.U32 R3, R3, 0x200000, RZ ;  /* 0x0020000003037824 */ /* 0x000fe200078e00ff */
[----:B------:R-:W-:-:S04]  /*0c40*/  LEA R0, R0, 0x37800000, 0x17 ;  /* 0x3780000000007811 */ /* 0x000fc800078eb8ff */
[----:B------:R-:W-:Y:S01]  /*0c50*/  LOP3.LUT R25, R0, R3, R25, 0xfe, !PT ;  /* 0x0000000300197212 */ /* 0x000fe200078efe19 */
[----:B------:R-:W-:Y:S05]  /*0c60*/  BRA `(.L_x_6355) ;  /* 0x0000028000007947 */ /* 0x000fea0003800000 */
.L_x_6367:
        /* <DEDUP_REMOVED lines=14> */
.L_x_6354:
        /* <DEDUP_REMOVED lines=21> */
.L_x_6375:
[----:B------:R-:W2:Y:S02]  /*0ea0*/  LDG.E.64 R4, [R4.64] ;  /* 0x0000002404047981 */ /* 0x000ea4000c1e1b00 */
[----:B--2---:R0:W1:Y:S01]  /*0eb0*/  I2F.U64 R25, R4 ;  /* 0x0000000400197312 */ /* 0x0040620000301000 */
[----:B------:R-:W-:Y:S05]  /*0ec0*/  BRA `(.L_x_6355) ;  /* 0x0000002000007947 */ /* 0x000fea0003800000 */
.L_x_6374:
[----:B------:R-:W2:Y:S02]  /*0ed0*/  LDG.E R4, [R4.64] ;  /* 0x0000002404047981 */ /* 0x000ea4000c1e1900 */
[----:B--2---:R0:W1:Y:S02]  /*0ee0*/  I2F.U32 R25, R4 ;  /* 0x0000000400197306 */ /* 0x0040640000201000 */
.L_x_6355:
[----:B------:R-:W-:Y:S05]  /*0ef0*/  BSYNC B6 ;  /* 0x0000000000067941 */ /* 0x000fea0003800000 */
.L_x_6349:
[----:B------:R-:W-:Y:S01]  /*0f00*/  PRMT R0, R27, 0x9910, RZ ;  /* 0x000099101b007816 */ /* 0x000fe200000000ff */
[----:B0-----:R-:W-:Y:S01]  /*0f10*/  IMAD R4, R18, c[0x0][0x18c], RZ ;  /* 0x0000630012047a24 */ /* 0x001fe200078e02ff */
[----:B------:R-:W-:Y:S02]  /*0f20*/  BSSY B6, `(.L_x_6376) ;  /* 0x00000dd000067945 */ /* 0x000fe40003800000 */
[----:B------:R-:W-:-:S02]  /*0f30*/  ISETP.GT.AND P0, PT, R0, 0x9, PT ;  /* 0x000000090000780c */ /* 0x000fc40003f04270 */
        /* <DEDUP_REMOVED lines=12> */
[----:B--2---:R0:W2:Y:S01]  /*1000*/  I2F.S16 R18, R4 ;  /* 0x0000000400127306 */ /* 0x0040a20000101400 */
[----:B------:R-:W-:Y:S05]  /*1010*/  BRA `(.L_x_6382) ;  /* 0x00000cd000007947 */ /* 0x000fea0003800000 */
.L_x_6380:
[----:B------:R-:W2:Y:S02]  /*1020*/  LDG.E.U8 R4, [R4.64] ;  /* 0x0000002404047981 */ /* 0x000ea4000c1e1100 */
[----:B--2---:R0:W2:Y:S01]  /*1030*/  I2F.U16 R18, R4 ;  /* 0x0000000400127306 */ /* 0x0040a20000101000 */
[----:B------:R-:W-:Y:S05]  /*1040*/  BRA `(.L_x_6382) ;  /* 0x00000ca000007947 */ /* 0x000fea0003800000 */
.L_x_6379:
        /* <DEDUP_REMOVED lines=9> */
.L_x_6384:
[----:B------:R-:W2:Y:S02]  /*10e0*/  LDG.E R4, [R4.64] ;  /* 0x0000002404047981 */ /* 0x000ea4000c1e1900 */
[----:B--2---:R0:W2:Y:S01]  /*10f0*/  I2F R18, R4 ;  /* 0x0000000400127306 */ /* 0x0040a20000201400 */
[----:B------:R-:W-:Y:S05]  /*1100*/  BRA `(.L_x_6382) ;  /* 0x00000be000007947 */ /* 0x000fea0003800000 */
.L_x_6383:
[----:B------:R-:W2:Y:S02]  /*1110*/  LDG.E.U16 R4, [R4.64] ;  /* 0x0000002404047981 */ /* 0x000ea4000c1e1500 */
[----:B--2---:R0:W2:Y:S01]  /*1120*/  I2F.S16 R18, R4 ;  /* 0x0000000400127306 */ /* 0x0040a20000101400 */
[----:B------:R-:W-:Y:S05]  /*1130*/  BRA `(.L_x_6382) ;  /* 0x00000bb000007947 */ /* 0x000fea0003800000 */
.L_x_6378:
        /* <DEDUP_REMOVED lines=8> */
.L_x_6386:
[----:B------:R-:W2:Y:S02]  /*11c0*/  LDG.E.U16 R4, [R4.64] ;  /* 0x0000002404047981 */ /* 0x000ea4000c1e1500 */
[----:B--2---:R-:W-:Y:S01]  /*11d0*/  HADD2.F32 R18, -RZ, R4.H0_H0 ;  /* 0x20000004ff127230 */ /* 0x004fe20000004100 */
[----:B------:R-:W-:Y:S05]  /*11e0*/  BRA `(.L_x_6382) ;  /* 0x00000b0000007947 */ /* 0x000fea0003800000 */
.L_x_6385:
        /* <DEDUP_REMOVED lines=8> */
.L_x_6388:
[----:B------:R-:W2:Y:S02]  /*1270*/  LDG.E.U16 R4, [R4.64] ;  /* 0x0000002404047981 */ /* 0x000ea4000c1e1500 */
[----:B--2---:R-:W-:Y:S01]  /*1280*/  HADD2.F32 R18, -RZ, R4.H0_H0 ;  /* 0x20000004ff127230 */ /* 0x004fe20000004100 */
[----:B------:R-:W-:Y:S05]  /*1290*/  BRA `(.L_x_6382) ;  /* 0x00000a5000007947 */ /* 0x000fea0003800000 */
.L_x_6387:
[----:B------:R-:W2:Y:S02]  /*12a0*/  LDG.E.64 R4, [R4.64] ;  /* 0x0000002404047981 */ /* 0x000ea4000c1e1b00 */
[----:B--2---:R-:W0:Y:S01]  /*12b0*/  F2F.F32.F64 R18, R4 ;  /* 0x0000000400127310 */ /* 0x004e220000301000 */
[----:B------:R-:W0:-:S14]  /*12c0*/  DSETP.GEU.AND P0, PT, |R4|, c[0x2][0x0], PT ;  /* 0x008000000400762a */ /* 0x000e1c0003f0e200 */
[----:B0-----:R-:W-:Y:S01]  /*12d0*/  @!P0 FMUL R18, R18, 1.175494350822287508e-38 ;  /* 0x0080000012128820 */ /* 0x001fe20000400000 */
[----:B------:R-:W-:Y:S05]  /*12e0*/  BRA `(.L_x_6382) ;  /* 0x00000a0000007947 */ /* 0x000fea0003800000 */
.L_x_6377:
        /* <DEDUP_REMOVED lines=12> */
.L_x_6391:
[----:B------:R-:W2:Y:S02]  /*13b0*/  LDG.E.64 R4, [R4.64] ;  /* 0x0000002404047981 */ /* 0x000ea4000c1e1b00 */
[----:B--2---:R-:W0:Y:S01]  /*13c0*/  F2F.F32.F64 R18, R4 ;  /* 0x0000000400127310 */ /* 0x004e220000301000 */
[----:B------:R-:W0:-:S14]  /*13d0*/  DSETP.GEU.AND P0, PT, |R4|, c[0x2][0x0], PT ;  /* 0x008000000400762a */ /* 0x000e1c0003f0e200 */
[----:B0-----:R-:W-:Y:S01]  /*13e0*/  @!P0 FMUL R18, R18, 1.175494350822287508e-38 ;  /* 0x0080000012128820 */ /* 0x001fe20000400000 */
[----:B------:R-:W-:Y:S05]  /*13f0*/  BRA `(.L_x_6382) ;  /* 0x000008f000007947 */ /* 0x000fea0003800000 */
.L_x_6390:
        /* <DEDUP_REMOVED lines=26> */
.L_x_6393:
        /* <DEDUP_REMOVED lines=13> */
.L_x_6392:
[----:B------:R-:W2:Y:S02]  /*1670*/  LDG.E.U16 R4, [R4.64] ;  /* 0x0000002404047981 */ /* 0x000ea4000c1e1500 */
[----:B--2---:R-:W-:Y:S01]  /*1680*/  PRMT R18, RZ, 0x5410, R4 ;  /* 0x00005410ff127816 */ /* 0x004fe20000000004 */
[----:B------:R-:W-:Y:S05]  /*1690*/  BRA `(.L_x_6382) ;  /* 0x0000065000007947 */ /* 0x000fea0003800000 */
.L_x_6389:
        /* <DEDUP_REMOVED lines=9> */
[----:B--2---:R0:W2:Y:S01]  /*1730*/  I2F.U16 R18, R4 ;  /* 0x0000000400127306 */ /* 0x0040a20000101000 */
[----:B------:R-:W-:Y:S05]  /*1740*/  BRA `(.L_x_6382) ;  /* 0x000005a000007947 */ /* 0x000fea0003800000 */
.L_x_6396:
        /* <DEDUP_REMOVED lines=20> */
.L_x_6398:
[----:B------:R-:W-:Y:S05]  /*1890*/  BSYNC B0 ;  /* 0x0000000000007941 */ /* 0x000fea0003800000 */
.L_x_6397:
[----:B------:R-:W-:Y:S01]  /*18a0*/  IMAD.SHL.U32 R3, R3, 0x100000, RZ ;  /* 0x0010000003037824 */ /* 0x000fe200078e00ff */
[----:B------:R-:W-:-:S04]  /*18b0*/  LEA R5, R0, 0x3b800000, 0x17 ;  /* 0x3b80000000057811 */ /* 0x000fc800078eb8ff */
[----:B------:R-:W-:Y:S01]  /*18c0*/  LOP3.LUT R18, R5, R3, R18, 0xfe, !PT ;  /* 0x0000000305127212 */ /* 0x000fe200078efe12 */
[----:B------:R-:W-:Y:S05]  /*18d0*/  BRA `(.L_x_6382) ;  /* 0x0000041000007947 */ /* 0x000fea0003800000 */
.L_x_6395:
        /* <DEDUP_REMOVED lines=20> */
.L_x_6400:
[----:B------:R-:W-:Y:S05]  /*1a20*/  BSYNC B0 ;  /* 0x0000000000007941 */ /* 0x000fea0003800000 */
.L_x_6399:
[----:B------:R-:W-:Y:S01]  /*1a30*/  IMAD.SHL.U32 R3, R3, 0x200000, RZ ;  /* 0x0020000003037824 */ /* 0x000fe200078e00ff */
[----:B------:R-:W-:-:S04]  /*1a40*/  LEA R5, R0, 0x37800000, 0x17 ;  /* 0x3780000000057811 */ /* 0x000fc800078eb8ff */
[----:B------:R-:W-:Y:S01]  /*1a50*/  LOP3.LUT R18, R5, R3, R18, 0xfe, !PT ;  /* 0x0000000305127212 */ /* 0x000fe200078efe12 */
[----:B------:R-:W-:Y:S05]  /*1a60*/  BRA `(.L_x_6382) ;  /* 0x0000028000007947 */ /* 0x000fea0003800000 */
.L_x_6394:
        /* <DEDUP_REMOVED lines=14> */
.L_x_6381:
        /* <DEDUP_REMOVED lines=21> */
.L_x_6402:
[----:B------:R-:W2:Y:S02]  /*1ca0*/  LDG.E.64 R4, [R4.64] ;  /* 0x0000002404047981 */ /* 0x000ea4000c1e1b00 */
[----:B--2---:R0:W2:Y:S01]  /*1cb0*/  I2F.U64 R18, R4 ;  /* 0x0000000400127312 */ /* 0x0040a20000301000 */
[----:B------:R-:W-:Y:S05]  /*1cc0*/  BRA `(.L_x_6382) ;  /* 0x0000002000007947 */ /* 0x000fea0003800000 */
.L_x_6401:
[----:B------:R-:W2:Y:S02]  /*1cd0*/  LDG.E R4, [R4.64] ;  /* 0x0000002404047981 */ /* 0x000ea4000c1e1900 */
[----:B--2---:R0:W2:Y:S02]  /*1ce0*/  I2F.U32 R18, R4 ;  /* 0x0000000400127306 */ /* 0x0040a40000201000 */
.L_x_6382:
[----:B------:R-:W-:Y:S05]  /*1cf0*/  BSYNC B6 ;  /* 0x0000000000067941 */ /* 0x000fea0003800000 */
.L_x_6376:
[----:B------:R-:W3:Y:S02]  /*1d00*/  S2R R17, SR_TID.X ;  /* 0x0000000000117919 */ /* 0x000ee40000002100 */
[----:B---3--:R-:W-:Y:S02]  /*1d10*/  IADD3 R17, R17, 0x80, RZ ;  /* 0x0000008011117810 */ /* 0x008fe40007ffe0ff */
.L_x_6348:
[----:B-1-3--:R-:W-:Y:S05]  /*1d20*/  BSYNC B7 ;  /* 0x0000000000077941 */ /* 0x00afea0003800000 */
.L_x_6347:
[----:B------:R-:W-:Y:S01]  /*1d30*/  ISETP.GE.AND P0, PT, R17, R26, PT ;  /* 0x0000001a1100720c */ /* 0x000fe20003f06270 */
[----:B------:R-:W-:Y:S01]  /*1d40*/  BSSY B7, `(.L_x_6403) ;  /* 0x00001c5000077945 */ /* 0x000fe20003800000 */
[----:B------:R-:W-:-:S11]  /*1d50*/  IMAD.MOV.U32 R22, RZ, RZ, RZ ;  /* 0x000000ffff167224 */ /* 0x000fd600078e00ff */
[----:B------:R-:W-:Y:S05]  /*1d60*/  @P0 BRA `(.L_x_6404) ;  /* 0x00001c2000000947 */ /* 0x000fea0003800000 */
[----:B------:R-:W-:Y:S01]  /*1d70*/  PRMT R0, R29, 0x9910, RZ ;  /* 0x000099101d007816 */ /* 0x000fe200000000ff */
[----:B------:R-:W-:Y:S01]  /*1d80*/  IMAD R16, R2, 0x200, R17 ;  /* 0x0000020002107824 */ /* 0x000fe200078e0211 */
[----:B------:R-:W-:Y:S02]  /*1d90*/  BSSY B6, `(.L_x_6405) ;  /* 0x00000de000067945 */ /* 0x000fe40003800000 */
        /* <DEDUP_REMOVED lines=13> */
[----:B------:R-:W3:Y:S02]  /*1e70*/  LDG.E.S8 R4, [R4.64] ;  /* 0x0000002404047981 */ /* 0x000ee4000c1e1300 */
[----:B---3--:R0:W1:Y:S01]  /*1e80*/  I2F.S16 R28, R4 ;  /* 0x00000004001c7306 */ /* 0x0080620000101400 */
[----:B------:R-:W-:Y:S05]  /*1e90*/  BRA `(.L_x_6411) ;  /* 0x00000cd000007947 */ /* 0x000fea0003800000 */
.L_x_6409:
[----:B------:R-:W3:Y:S02]  /*1ea0*/  LDG.E.U8 R4, [R4.64] ;  /* 0x0000002404047981 */ /* 0x000ee4000c1e1100 */
[----:B---3--:R0:W1:Y:S01]  /*1eb0*/  I2F.U16 R28, R4 ;  /* 0x00000004001c7306 */ /* 0x0080620000101000 */
[----:B------:R-:W-:Y:S05]  /*1ec0*/  BRA `(.L_x_6411) ;  /* 0x00000ca000007947 */ /* 0x000fea0003800000 */
.L_x_6408:
[----:B------:R-:W-:-:S13]  /*1ed0*/  ISETP.NE.AND P0, PT, R0, 0x2, PT ;  /* 0x000000020000780c */ /* 0x000fda0003f05270 */
[----:B------:R-:W-:Y:S05]  /*1ee0*/  @!P0 BRA `(.L_x_6412) ;  /* 0x000000a000008947 */ /* 0x000fea0003800000 */
[----:B------:R-:W-:-:S13]  /*1ef0*/  ISETP.NE.AND P0, PT, R0, 0x3, PT ;  /* 0x000000030000780c */ /* 0x000fda0003f05270 */
[----:B------:R-:W-:Y:S05]  /*1f00*/  @!P0 BRA `(.L_x_6413) ;  /* 0x0000005000008947 */ /* 0x000fea0003800000 */
[----:B------:R-:W-:-:S13]  /*1f10*/  ISETP.NE.AND P0, PT, R0, 0x4, PT ;  /* 0x000000040000780c */ /* 0x000fda0003f05270 */
[----:B------:R-:W-:Y:S05]  /*1f20*/  @P0 BRA `(.L_x_6410) ;  /* 0x00000aa000000947 */ /* 0x000fea0003800000 */
[----:B------:R-:W3:Y:S02]  /*1f30*/  LDG.E.64 R4, [R4.64] ;  /* 0x0000002404047981 */ /* 0x000ee4000c1e1b00 */
[----:B---3--:R0:W1:Y:S01]  /*1f40*/  I2F.S64 R28, R4 ;  /* 0x00000004001c7312 */ /* 0x0080620000301400 */
[----:B------:R-:W-:Y:S05]  /*1f50*/  BRA `(.L_x_6411) ;  /* 0x00000c1000007947 */ /* 0x000fea0003800000 */
.L_x_6413:
[----:B------:R-:W3:Y:S02]  /*1f60*/  LDG.E R4, [R4.64] ;  /* 0x0000002404047981 */ /* 0x000ee4000c1e1900 */
[----:B---3--:R0:W1:Y:S01]  /*1f70*/  I2F R28, R4 ;  /* 0x00000004001c7306 */ /* 0x0080620000201400 */
[----:B------:R-:W-:Y:S05]  /*1f80*/  BRA `(.L_x_6411) ;  /* 0x00000be000007947 */ /* 0x000fea0003800000 */
.L_x_6412:
[----:B------:R-:W3:Y:S02]  /*1f90*/  LDG.E.U16 R4, [R4.64] ;  /* 0x0000002404047981 */ /* 0x000ee4000c1e1500 */
[----:B---3--:R0:W1:Y:S01]  /*1fa0*/  I2F.S16 R28, R4 ;  /* 0x00000004001c7306 */ /* 0x0080620000101400 */
[----:B------:R-:W-:Y:S05]  /*1fb0*/  BRA `(.L_x_6411) ;  /* 0x00000bb000007947 */ /* 0x000fea0003800000 */
.L_x_6407:
        /* <DEDUP_REMOVED lines=8> */
.L_x_6415:
[----:B------:R-:W3:Y:S02]  /*2040*/  LDG.E.U16 R4, [R4.64] ;  /* 0x0000002404047981 */ /* 0x000ee4000c1e1500 */
[----:B---3--:R-:W-:Y:S01]  /*2050*/  HADD2.F32 R28, -RZ, R4.H0_H0 ;  /* 0x20000004ff1c7230 */ /* 0x008fe20000004100 */
[----:B------:R-:W-:Y:S05]  /*2060*/  BRA `(.L_x_6411) ;  /* 0x00000b0000007947 */ /* 0x000fea0003800000 */
.L_x_6414:
        /* <DEDUP_REMOVED lines=8> */
.L_x_6417:
[----:B------:R-:W3:Y:S02]  /*20f0*/  LDG.E.U16 R4, [R4.64] ;  /* 0x0000002404047981 */ /* 0x000ee4000c1e1500 */
[----:B---3--:R-:W-:Y:S01]  /*2100*/  HADD2.F32 R28, -RZ, R4.H0_H0 ;  /* 0x20000004ff1c7230 */ /* 0x008fe20000004100 */
[----:B------:R-:W-:Y:S05]  /*2110*/  BRA `(.L_x_6411) ;  /* 0x00000a5000007947 */ /* 0x000fea0003800000 */
.L_x_6416:
[----:B------:R-:W3:Y:S02]  /*2120*/  LDG.E.64 R4, [R4.64] ;  /* 0x0000002404047981 */ /* 0x000ee4000c1e1b00 */
[----:B---3--:R-:W0:Y:S01]  /*2130*/  F2F.F32.F64 R28, R4 ;  /* 0x00000004001c7310 */ /* 0x008e220000301000 */
[----:B------:R-:W0:-:S14]  /*2140*/  DSETP.GEU.AND P0, PT, |R4|, c[0x2][0x0], PT ;  /* 0x008000000400762a */ /* 0x000e1c0003f0e200 */
[----:B0-----:R-:W-:Y:S01]  /*2150*/  @!P0 FMUL R28, R28, 1.175494350822287508e-38 ;  /* 0x008000001c1c8820 */ /* 0x001fe20000400000 */
[----:B------:R-:W-:Y:S05]  /*2160*/  BRA `(.L_x_6411) ;  /* 0x00000a0000007947 */ /* 0x000fea0003800000 */
.L_x_6406:
        /* <DEDUP_REMOVED lines=8> */
[----:B------:R-:W3:Y:S02]  /*21f0*/  LDG.E.U8 R4, [R4.64] ;  /* 0x0000002404047981 */ /* 0x000ee4000c1e1100 */
[----:B---3--:R-:W-:-:S04]  /*2200*/  ISETP.NE.AND P0, PT, R4, RZ, PT ;  /* 0x000000ff0400720c */ /* 0x008fc80003f05270 */
[----:B------:R-:W-:Y:S01]  /*2210*/  FSEL R28, RZ, 1, !P0 ;  /* 0x3f800000ff1c7808 */ /* 0x000fe20004000000 */
[----:B------:R-:W-:Y:S05]  /*2220*/  BRA `(.L_x_6411) ;  /* 0x0000094000007947 */ /* 0x000fea0003800000 */
.L_x_6420:
[----:B------:R-:W3:Y:S02]  /*2230*/  LDG.E.64 R4, [R4.64] ;  /* 0x0000002404047981 */ /* 0x000ee4000c1e1b00 */
[----:B---3--:R-:W0:Y:S01]  /*2240*/  F2F.F32.F64 R28, R4 ;  /* 0x00000004001c7310 */ /* 0x008e220000301000 */
[----:B------:R-:W0:-:S14]  /*2250*/  DSETP.GEU.AND P0, PT, |R4|, c[0x2][0x0], PT ;  /* 0x008000000400762a */ /* 0x000e1c0003f0e200 */
[----:B0-----:R-:W-:Y:S01]  /*2260*/  @!P0 FMUL R28, R28, 1.175494350822287508e-38 ;  /* 0x008000001c1c8820 */ /* 0x001fe20000400000 */
[----:B------:R-:W-:Y:S05]  /*2270*/  BRA `(.L_x_6411) ;  /* 0x000008f000007947 */ /* 0x000fea0003800000 */
.L_x_6419:
[----:B------:R-:W-:-:S13]  /*2280*/  ISETP.NE.AND P0, PT, R0, 0xf, PT ;  /* 0x0000000f0000780c */ /* 0x000fda0003f05270 */
[----:B------:R-:W-:Y:S05]  /*2290*/  @!P0 BRA `(.L_x_6421) ;  /* 0x0000025000008947 */ /* 0x000fea0003800000 */
[----:B------:R-:W-:-:S13]  /*22a0*/  ISETP.NE.AND P0, PT, R0, 0x17, PT ;  /* 0x000000170000780c */ /* 0x000fda0003f05270 */
[----:B------:R-:W-:Y:S05]  /*22b0*/  @!P0 BRA `(.L_x_6422) ;  /* 0x0000016000008947 */ /* 0x000fea0003800000 */
[----:B------:R-:W-:-:S13]  /*22c0*/  ISETP.NE.AND P0, PT, R0, 0x18, PT ;  /* 0x000000180000780c */ /* 0x000fda0003f05270 */
[----:B------:R-:W-:Y:S05]  /*22d0*/  @P0 BRA `(.L_x_6410) ;  /* 0x000006f000000947 */ /* 0x000fea0003800000 */
[----:B------:R-:W3:Y:S01]  /*22e0*/  LDG.E.U8 R28, [R4.64] ;  /* 0x00000024041c7981 */ /* 0x000ee2000c1e1100 */
[----:B------:R-:W-:Y:S02]  /*22f0*/  IMAD.MOV.U32 R8, RZ, RZ, -0x800000 ;  /* 0xff800000ff087424 */ /* 0x000fe400078e00ff */
[----:B---3--:R-:W-:-:S05]  /*2300*/  IMAD.SHL.U32 R28, R28, 0x1000000, RZ ;  /* 0x010000001c1c7824 */ /* 0x008fca00078e00ff */
        /* <DEDUP_REMOVED lines=17> */
.L_x_6422:
[----:B------:R-:W3:Y:S02]  /*2420*/  LDG.E.U8 R4, [R4.64] ;  /* 0x0000002404047981 */ /* 0x000ee4000c1e1100 */
[----:B---3--:R-:W-:-:S05]  /*2430*/  IMAD.SHL.U32 R0, R4, 0x2000000, RZ ;  /* 0x0200000004007824 */ /* 0x008fca00078e00ff */
        /* <DEDUP_REMOVED lines=11> */
.L_x_6421:
[----:B------:R-:W3:Y:S02]  /*24f0*/  LDG.E.U16 R4, [R4.64] ;  /* 0x0000002404047981 */ /* 0x000ee4000c1e1500 */
[----:B---3--:R-:W-:Y:S01]  /*2500*/  PRMT R28, RZ, 0x5410, R4 ;  /* 0x00005410ff1c7816 */ /* 0x008fe20000000004 */
[----:B------:R-:W-:Y:S05]  /*2510*/  BRA `(.L_x_6411) ;  /* 0x0000065000007947 */ /* 0x000fea0003800000 */
.L_x_6418:
        /* <DEDUP_REMOVED lines=8> */
[----:B------:R-:W3:Y:S02]  /*25a0*/  LDG.E.U16 R4, [R4.64] ;  /* 0x0000002404047981 */ /* 0x000ee4000c1e1500 */
[----:B---3--:R0:W1:Y:S01]  /*25b0*/  I2F.U16 R28, R4 ;  /* 0x00000004001c7306 */ /* 0x0080620000101000 */
[----:B------:R-:W-:Y:S05]  /*25c0*/  BRA `(.L_x_6411) ;  /* 0x000005a000007947 */ /* 0x000fea0003800000 */
.L_x_6425:
[----:B------:R-:W3:Y:S01]  /*25d0*/  LDG.E.U8 R3, [R4.64] ;  /* 0x0000002404037981 */ /* 0x000ee2000c1e1100 */
[----:B------:R-:W-:Y:S01]  /*25e0*/  IMAD.MOV.U32 R28, RZ, RZ, RZ ;  /* 0x000000ffff1c7224 */ /* 0x000fe200078e00ff */
[----:B---3--:R-:W-:-:S13]  /*25f0*/  ISETP.NE.AND P0, PT, R3, RZ, PT ;  /* 0x000000ff0300720c */ /* 0x008fda0003f05270 */
        /* <DEDUP_REMOVED lines=17> */
.L_x_6427:
[----:B------:R-:W-:Y:S05]  /*2710*/  BSYNC B0 ;  /* 0x0000000000007941 */ /* 0x000fea0003800000 */
.L_x_6426:
[----:B------:R-:W-:Y:S01]  /*2720*/  IMAD.SHL.U32 R3, R3, 0x100000, RZ ;  /* 0x0010000003037824 */ /* 0x000fe200078e00ff */
[----:B------:R-:W-:-:S04]  /*2730*/  LEA R5, R0, 0x3b800000, 0x17 ;  /* 0x3b80000000057811 */ /* 0x000fc800078eb8ff */
[----:B------:R-:W-:Y:S01]  /*2740*/  LOP3.LUT R28, R5, R3, R28, 0xfe, !PT ;  /* 0x00000003051c7212 */ /* 0x000fe200078efe1c */
[----:B------:R-:W-:Y:S05]  /*2750*/  BRA `(.L_x_6411) ;  /* 0x0000041000007947 */ /* 0x000fea0003800000 */
.L_x_6424:
        /* <DEDUP_REMOVED lines=20> */
.L_x_6429:
[----:B------:R-:W-:Y:S05]  /*28a0*/  BSYNC B0 ;  /* 0x0000000000007941 */ /* 0x000fea0003800000 */
.L_x_6428:
[----:B------:R-:W-:Y:S01]  /*28b0*/  IMAD.SHL.U32 R3, R3, 0x200000, RZ ;  /* 0x0020000003037824 */ /* 0x000fe200078e00ff */
[----:B------:R-:W-:-:S04]  /*28c0*/  LEA R5, R0, 0x37800000, 0x17 ;  /* 0x3780000000057811 */ /* 0x000fc800078eb8ff */
[----:B------:R-:W-:Y:S01]  /*28d0*/  LOP3.LUT R28, R5, R3, R28, 0xfe, !PT ;  /* 0x00000003051c7212 */ /* 0x000fe200078efe1c */
[----:B------:R-:W-:Y:S05]  /*28e0*/  BRA `(.L_x_6411) ;  /* 0x0000028000007947 */ /* 0x000fea0003800000 */
.L_x_6423:
[----:B------:R-:W-:-:S13]  /*28f0*/  ISETP.NE.AND P0, PT, R0, 0x1c, PT ;  /* 0x0000001c0000780c */ /* 0x000fda0003f05270 */
[----:B------:R-:W-:Y:S05]  /*2900*/  @!P0 BRA `(.L_x_6430) ;  /* 0x0000024000008947 */ /* 0x000fea0003800000 */
[----:B------:R-:W-:-:S13]  /*2910*/  ISETP.NE.AND P0, PT, R0, 0x1d, PT ;  /* 0x0000001d0000780c */ /* 0x000fda0003f05270 */
[----:B------:R-:W-:Y:S05]  /*2920*/  @!P0 BRA `(.L_x_6431) ;  /* 0x000001f000008947 */ /* 0x000fea0003800000 */
[----:B------:R-:W-:-:S13]  /*2930*/  ISETP.NE.AND P0, PT, R0, 0x2c, PT ;  /* 0x0000002c0000780c */ /* 0x000fda0003f05270 */
[----:B------:R-:W-:Y:S05]  /*2940*/  @P0 BRA `(.L_x_6410) ;  /* 0x0000008000000947 */ /* 0x000fea0003800000 */
[----:B------:R-:W3:Y:S01]  /*2950*/  LDG.E.U8 R4, [R4.64] ;  /* 0x0000002404047981 */ /* 0x000ee2000c1e1100 */
[----:B------:R-:W-:Y:S01]  /*2960*/  IMAD.MOV.U32 R28, RZ, RZ, 0x400000 ;  /* 0x00400000ff1c7424 */ /* 0x000fe200078e00ff */
[----:B---3--:R-:W-:-:S13]  /*2970*/  ISETP.NE.AND P0, PT, R4, RZ, PT ;  /* 0x000000ff0400720c */ /* 0x008fda0003f05270 */
[----:B------:R-:W-:Y:S05]  /*2980*/  @!P0 BRA `(.L_x_6411) ;  /* 0x000001e000008947 */ /* 0x000fea0003800000 */
[----:B------:R-:W-:-:S13]  /*2990*/  ISETP.NE.AND P0, PT, R4, 0xff, PT ;  /* 0x000000ff0400780c */ /* 0x000fda0003f05270 */
[----:B------:R-:W-:Y:S02]  /*29a0*/  @!P0 IMAD.MOV.U32 R28, RZ, RZ, 0x7f800001 ;  /* 0x7f800001ff1c8424 */ /* 0x000fe400078e00ff */
[----:B------:R-:W-:Y:S01]  /*29b0*/  @P0 IMAD.SHL.U32 R28, R4, 0x800000, RZ ;  /* 0x00800000041c0824 */ /* 0x000fe200078e00ff */
[----:B------:R-:W-:Y:S05]  /*29c0*/  BRA `(.L_x_6411) ;  /* 0x000001a000007947 */ /* 0x000fea0003800000 */
.L_x_6410:
        /* <DEDUP_REMOVED lines=18> */
[----:B0-2--5:R-:W-:Y:S05]  /*2af0*/  CALL.ABS.NOINC R14 ;  /* 0x000000000e007343 */ /* 0x025fea0003c00000 */
[----:B------:R-:W-:Y:S01]  /*2b00*/  IMAD.MOV.U32 R28, RZ, RZ, RZ ;  /* 0x000000ffff1c7224 */ /* 0x000fe200078e00ff */
[----:B------:R-:W-:Y:S05]  /*2b10*/  BRA `(.L_x_6411) ;  /* 0x0000005000007947 */ /* 0x000fea0003800000 */
.L_x_6431:
[----:B------:R-:W3:Y:S02]  /*2b20*/  LDG.E.64 R4, [R4.64] ;  /* 0x0000002404047981 */ /* 0x000ee4000c1e1b00 */
[----:B---3--:R0:W1:Y:S01]  /*2b30*/  I2F.U64 R28, R4 ;  /* 0x00000004001c7312 */ /* 0x0080620000301000 */
[----:B------:R-:W-:Y:S05]  /*2b40*/  BRA `(.L_x_6411) ;  /* 0x0000002000007947 */ /* 0x000fea0003800000 */
.L_x_6430:
[----:B------:R-:W3:Y:S02]  /*2b50*/  LDG.E R4, [R4.64] ;  /* 0x0000002404047981 */ /* 0x000ee4000c1e1900 */
[----:B---3--:R0:W1:Y:S02]  /*2b60*/  I2F.U32 R28, R4 ;  /* 0x00000004001c7306 */ /* 0x0080640000201000 */
.L_x_6411:
[----:B------:R-:W-:Y:S05]  /*2b70*/  BSYNC B6 ;  /* 0x0000000000067941 */ /* 0x000fea0003800000 */
.L_x_6405:
        /* <DEDUP_REMOVED lines=16> */
[----:B---3--:R0:W3:Y:S01]  /*2c80*/  I2F.S16 R22, R4 ;  /* 0x0000000400167306 */ /* 0x0080e20000101400 */
[----:B------:R-:W-:Y:S05]  /*2c90*/  BRA `(.L_x_6438) ;  /* 0x00000cd000007947 */ /* 0x000fea0003800000 */
.L_x_6436:
[----:B------:R-:W3:Y:S02]  /*2ca0*/  LDG.E.U8 R4, [R4.64] ;  /* 0x0000002404047981 */ /* 0x000ee4000c1e1100 */
[----:B---3--:R0:W3:Y:S01]  /*2cb0*/  I2F.U16 R22, R4 ;  /* 0x0000000400167306 */ /* 0x0080e20000101000 */
[----:B------:R-:W-:Y:S05]  /*2cc0*/  BRA `(.L_x_6438) ;  /* 0x00000ca000007947 */ /* 0x000fea0003800000 */
.L_x_6435:
[----:B------:R-:W-:-:S13]  /*2cd0*/  ISETP.NE.AND P0, PT, R0, 0x2, PT ;  /* 0x000000020000780c */ /* 0x000fda0003f05270 */
[----:B------:R-:W-:Y:S05]  /*2ce0*/  @!P0 BRA `(.L_x_6439) ;  /* 0x000000a000008947 */ /* 0x000fea0003800000 */
[----:B------:R-:W-:-:S13]  /*2cf0*/  ISETP.NE.AND P0, PT, R0, 0x3, PT ;  /* 0x000000030000780c */ /* 0x000fda0003f05270 */
[----:B------:R-:W-:Y:S05]  /*2d00*/  @!P0 BRA `(.L_x_6440) ;  /* 0x0000005000008947 */ /* 0x000fea0003800000 */
[----:B------:R-:W-:-:S13]  /*2d10*/  ISETP.NE.AND P0, PT, R0, 0x4, PT ;  /* 0x000000040000780c */ /* 0x000fda0003f05270 */
[----:B------:R-:W-:Y:S05]  /*2d20*/  @P0 BRA `(.L_x_6437) ;  /* 0x00000aa000000947 */ /* 0x000fea0003800000 */
[----:B------:R-:W3:Y:S02]  /*2d30*/  LDG.E.64 R4, [R4.64] ;  /* 0x0000002404047981 */ /* 0x000ee4000c1e1b00 */
[----:B---3--:R0:W3:Y:S01]  /*2d40*/  I2F.S64 R22, R4 ;  /* 0x0000000400167312 */ /* 0x0080e20000301400 */
[----:B------:R-:W-:Y:S05]  /*2d50*/  BRA `(.L_x_6438) ;  /* 0x00000c1000007947 */ /* 0x000fea0003800000 */
.L_x_6440:
[----:B------:R-:W3:Y:S02]  /*2d60*/  LDG.E R4, [R4.64] ;  /* 0x0000002404047981 */ /* 0x000ee4000c1e1900 */
[----:B---3--:R0:W3:Y:S01]  /*2d70*/  I2F R22, R4 ;  /* 0x0000000400167306 */ /* 0x0080e20000201400 */
[----:B------:R-:W-:Y:S05]  /*2d80*/  BRA `(.L_x_6438) ;  /* 0x00000be000007947 */ /* 0x000fea0003800000 */
.L_x_6439:
[----:B------:R-:W3:Y:S02]  /*2d90*/  LDG.E.U16 R4, [R4.64] ;  /* 0x0000002404047981 */ /* 0x000ee4000c1e1500 */
[----:B---3--:R0:W3:Y:S01]  /*2da0*/  I2F.S16 R22, R4 ;  /* 0x0000000400167306 */ /* 0x0080e20000101400 */
[----:B------:R-:W-:Y:S05]  /*2db0*/  BRA `(.L_x_6438) ;  /* 0x00000bb000007947 */ /* 0x000fea0003800000 */
.L_x_6434:
        /* <DEDUP_REMOVED lines=8> */
.L_x_6442:
[----:B------:R-:W3:Y:S02]  /*2e40*/  LDG.E.U16 R4, [R4.64] ;  /* 0x0000002404047981 */ /* 0x000ee4000c1e1500 */
[----:B---3--:R-:W-:Y:S01]  /*2e50*/  HADD2.F32 R22, -RZ, R4.H0_H0 ;  /* 0x20000004ff167230 */ /* 0x008fe20000004100 */
[----:B------:R-:W-:Y:S05]  /*2e60*/  BRA `(.L_x_6438) ;  /* 0x00000b0000007947 */ /* 0x000fea0003800000 */
.L_x_6441:
        /* <DEDUP_REMOVED lines=8> */
.L_x_6444:
[----:B------:R-:W3:Y:S02]  /*2ef0*/  LDG.E.U16 R4, [R4.64] ;  /* 0x0000002404047981 */ /* 0x000ee4000c1e1500 */
[----:B---3--:R-:W-:Y:S01]  /*2f00*/  HADD2.F32 R22, -RZ, R4.H0_H0 ;  /* 0x20000004ff167230 */ /* 0x008fe20000004100 */
[----:B------:R-:W-:Y:S05]  /*2f10*/  BRA `(.L_x_6438) ;  /* 0x00000a5000007947 */ /* 0x000fea0003800000 */
.L_x_6443:
[----:B------:R-:W3:Y:S02]  /*2f20*/  LDG.E.64 R4, [R4.64] ;  /* 0x0000002404047981 */ /* 0x000ee4000c1e1b00 */
[----:B---3--:R-:W0:Y:S01]  /*2f30*/  F2F.F32.F64 R22, R4 ;  /* 0x0000000400167310 */ /* 0x008e220000301000 */
[----:B------:R-:W0:-:S14]  /*2f40*/  DSETP.GEU.AND P0, PT, |R4|, c[0x2][0x0], PT ;  /* 0x008000000400762a */ /* 0x000e1c0003f0e200 */
[----:B0-----:R-:W-:Y:S01]  /*2f50*/  @!P0 FMUL R22, R22, 1.175494350822287508e-38 ;  /* 0x0080000016168820 */ /* 0x001fe20000400000 */
[----:B------:R-:W-:Y:S05]  /*2f60*/  BRA `(.L_x_6438) ;  /* 0x00000a0000007947 */ /* 0x000fea0003800000 */
.L_x_6433:
        /* <DEDUP_REMOVED lines=12> */
.L_x_6447:
[----:B------:R-:W3:Y:S02]  /*3030*/  LDG.E.64 R4, [R4.64] ;  /* 0x0000002404047981 */ /* 0x000ee4000c1e1b00 */
[----:B---3--:R-:W0:Y:S01]  /*3040*/  F2F.F32.F64 R22, R4 ;  /* 0x0000000400167310 */ /* 0x008e220000301000 */
[----:B------:R-:W0:-:S14]  /*3050*/  DSETP.GEU.AND P0, PT, |R4|, c[0x2][0x0], PT ;  /* 0x008000000400762a */ /* 0x000e1c0003f0e200 */
[----:B0-----:R-:W-:Y:S01]  /*3060*/  @!P0 FMUL R22, R22, 1.175494350822287508e-38 ;  /* 0x0080000016168820 */ /* 0x001fe20000400000 */
[----:B------:R-:W-:Y:S05]  /*3070*/  BRA `(.L_x_6438) ;  /* 0x000008f000007947 */ /* 0x000fea0003800000 */
.L_x_6446:
        /* <DEDUP_REMOVED lines=26> */
.L_x_6449:
        /* <DEDUP_REMOVED lines=13> */
.L_x_6448:
[----:B------:R-:W3:Y:S02]  /*32f0*/  LDG.E.U16 R4, [R4.64] ;  /* 0x0000002404047981 */ /* 0x000ee4000c1e1500 */
[----:B---3--:R-:W-:Y:S01]  /*3300*/  PRMT R22, RZ, 0x5410, R4 ;  /* 0x00005410ff167816 */ /* 0x008fe20000000004 */
[----:B------:R-:W-:Y:S05]  /*3310*/  BRA `(.L_x_6438) ;  /* 0x0000065000007947 */ /* 0x000fea0003800000 */
.L_x_6445:
        /* <DEDUP_REMOVED lines=9> */
[----:B---3--:R0:W3:Y:S01]  /*33b0*/  I2F.U16 R22, R4 ;  /* 0x0000000400167306 */ /* 0x0080e20000101000 */
[----:B------:R-:W-:Y:S05]  /*33c0*/  BRA `(.L_x_6438) ;  /* 0x000005a000007947 */ /* 0x000fea0003800000 */
.L_x_6452:
        /* <DEDUP_REMOVED lines=20> */
.L_x_6454:
[----:B------:R-:W-:Y:S05]  /*3510*/  BSYNC B0 ;  /* 0x0000000000007941 */ /* 0x000fea0003800000 */
.L_x_6453:
[----:B------:R-:W-:Y:S01]  /*3520*/  IMAD.SHL.U32 R3, R3, 0x100000, RZ ;  /* 0x0010000003037824 */ /* 0x000fe200078e00ff */
[----:B------:R-:W-:-:S04]  /*3530*/  LEA R5, R0, 0x3b800000, 0x17 ;  /* 0x3b80000000057811 */ /* 0x000fc800078eb8ff */
[----:B------:R-:W-:Y:S01]  /*3540*/  LOP3.LUT R22, R5, R3, R22, 0xfe, !PT ;  /* 0x0000000305167212 */ /* 0x000fe200078efe16 */
[----:B------:R-:W-:Y:S05]  /*3550*/  BRA `(.L_x_6438) ;  /* 0x0000041000007947 */ /* 0x000fea0003800000 */
.L_x_6451:
        /* <DEDUP_REMOVED lines=20> */
.L_x_6456:
[----:B------:R-:W-:Y:S05]  /*36a0*/  BSYNC B0 ;  /* 0x0000000000007941 */ /* 0x000fea0003800000 */
.L_x_6455:
[----:B------:R-:W-:Y:S01]  /*36b0*/  IMAD.SHL.U32 R3, R3, 0x200000, RZ ;  /* 0x0020000003037824 */ /* 0x000fe200078e00ff */
[----:B------:R-:W-:-:S04]  /*36c0*/  LEA R5, R0, 0x37800000, 0x17 ;  /* 0x3780000000057811 */ /* 0x000fc800078eb8ff */
[----:B------:R-:W-:Y:S01]  /*36d0*/  LOP3.LUT R22, R5, R3, R22, 0xfe, !PT ;  /* 0x0000000305167212 */ /* 0x000fe200078efe16 */
[----:B------:R-:W-:Y:S05]  /*36e0*/  BRA `(.L_x_6438) ;  /* 0x0000028000007947 */ /* 0x000fea0003800000 */
.L_x_6450:
        /* <DEDUP_REMOVED lines=14> */
.L_x_6437:
        /* <DEDUP_REMOVED lines=18> */
[----:B012--5:R-:W-:Y:S05]  /*38f0*/  CALL.ABS.NOINC R14 ;  /* 0x000000000e007343 */ /* 0x027fea0003c00000 */
[----:B------:R-:W-:Y:S01]  /*3900*/  IMAD.MOV.U32 R22, RZ, RZ, RZ ;  /* 0x000000ffff167224 */ /* 0x000fe200078e00ff */
[----:B------:R-:W-:Y:S05]  /*3910*/  BRA `(.L_x_6438) ;  /* 0x0000005000007947 */ /* 0x000fea0003800000 */
.L_x_6458:
[----:B------:R-:W3:Y:S02]  /*3920*/  LDG.E.64 R4, [R4.64] ;  /* 0x0000002404047981 */ /* 0x000ee4000c1e1b00 */
[----:B---3--:R0:W3:Y:S01]  /*3930*/  I2F.U64 R22, R4 ;  /* 0x0000000400167312 */ /* 0x0080e20000301000 */
[----:B------:R-:W-:Y:S05]  /*3940*/  BRA `(.L_x_6438) ;  /* 0x0000002000007947 */ /* 0x000fea0003800000 */
.L_x_6457:
[----:B------:R-:W3:Y:S02]  /*3950*/  LDG.E R4, [R4.64] ;  /* 0x0000002404047981 */ /* 0x000ee4000c1e1900 */
[----:B---3--:R0:W3:Y:S02]  /*3960*/  I2F.U32 R22, R4 ;  /* 0x0000000400167306 */ /* 0x0080e40000201000 */
.L_x_6438:
[----:B------:R-:W-:Y:S05]  /*3970*/  BSYNC B6 ;  /* 0x0000000000067941 */ /* 0x000fea0003800000 */
.L_x_6432:
[----:B------:R-:W-:Y:S02]  /*3980*/  IADD3 R17, R17, 0x80, RZ ;  /* 0x0000008011117810 */ /* 0x000fe40007ffe0ff */
.L_x_6404:
[----:B------:R-:W-:Y:S05]  /*3990*/  BSYNC B7 ;  /* 0x0000000000077941 */ /* 0x000fea0003800000 */
.L_x_6403:
[----:B------:R-:W-:Y:S01]  /*39a0*/  ISETP.GE.AND P0, PT, R17, R26, PT ;  /* 0x0000001a1100720c */ /* 0x000fe20003f06270 */
[----:B------:R-:W-:Y:S01]  /*39b0*/  BSSY B7, `(.L_x_6459) ;  /* 0x00001c7000077945 */ /* 0x000fe20003800000 */
[----:B------:R-:W-:Y:S02]  /*39c0*/  IMAD.MOV.U32 R16, RZ, RZ, RZ ;  /* 0x000000ffff107224 */ /* 0x000fe400078e00ff */
[----:B------:R-:W-:-:S02]  /*39d0*/  IMAD.MOV.U32 R23, RZ, RZ, RZ ;  /* 0x000000ffff177224 */ /* 0x000fc400078e00ff */
[----:B------:R-:W-:-:S07]  /*39e0*/  IMAD.MOV.U32 R24, RZ, RZ, RZ ;  /* 0x000000ffff187224 */ /* 0x000fce00078e00ff */
        /* <DEDUP_REMOVED lines=17> */
[----:B------:R-:W4:Y:S02]  /*3b00*/  LDG.E.S8 R4, [R4.64] ;  /* 0x0000002404047981 */ /* 0x000f24000c1e1300 */
[----:B----4-:R0:W4:Y:S01]  /*3b10*/  I2F.S16 R23, R4 ;  /* 0x0000000400177306 */ /* 0x0101220000101400 */
[----:B------:R-:W-:Y:S05]  /*3b20*/  BRA `(.L_x_6467) ;  /* 0x00000cd000007947 */ /* 0x000fea0003800000 */
.L_x_6465:
[----:B------:R-:W4:Y:S02]  /*3b30*/  LDG.E.U8 R4, [R4.64] ;  /* 0x0000002404047981 */ /* 0x000f24000c1e1100 */
[----:B----4-:R0:W4:Y:S01]  /*3b40*/  I2F.U16 R23, R4 ;  /* 0x0000000400177306 */ /* 0x0101220000101000 */
[----:B------:R-:W-:Y:S05]  /*3b50*/  BRA `(.L_x_6467) ;  /* 0x00000ca000007947 */ /* 0x000fea0003800000 */
.L_x_6464:
[----:B------:R-:W-:-:S13]  /*3b60*/  ISETP.NE.AND P0, PT, R0, 0x2, PT ;  /* 0x000000020000780c */ /* 0x000fda0003f05270 */
[----:B------:R-:W-:Y:S05]  /*3b70*/  @!P0 BRA `(.L_x_6468) ;  /* 0x000000a000008947 */ /* 0x000fea0003800000 */
[----:B------:R-:W-:-:S13]  /*3b80*/  ISETP.NE.AND P0, PT, R0, 0x3, PT ;  /* 0x000000030000780c */ /* 0x000fda0003f05270 */
[----:B------:R-:W-:Y:S05]  /*3b90*/  @!P0 BRA `(.L_x_6469) ;  /* 0x0000005000008947 */ /* 0x000fea0003800000 */
[----:B------:R-:W-:-:S13]  /*3ba0*/  ISETP.NE.AND P0, PT, R0, 0x4, PT ;  /* 0x000000040000780c */ /* 0x000fda0003f05270 */
[----:B------:R-:W-:Y:S05]  /*3bb0*/  @P0 BRA `(.L_x_6466) ;  /* 0x00000aa000000947 */ /* 0x000fea0003800000 */
[----:B------:R-:W4:Y:S02]  /*3bc0*/  LDG.E.64 R4, [R4.64] ;  /* 0x0000002404047981 */ /* 0x000f24000c1e1b00 */
[----:B----4-:R0:W4:Y:S01]  /*3bd0*/  I2F.S64 R23, R4 ;  /* 0x0000000400177312 */ /* 0x0101220000301400 */
[----:B------:R-:W-:Y:S05]  /*3be0*/  BRA `(.L_x_6467) ;  /* 0x00000c1000007947 */ /* 0x000fea0003800000 */
.L_x_6469:
[----:B------:R-:W4:Y:S02]  /*3bf0*/  LDG.E R4, [R4.64] ;  /* 0x0000002404047981 */ /* 0x000f24000c1e1900 */
[----:B----4-:R0:W4:Y:S01]  /*3c00*/  I2F R23, R4 ;  /* 0x0000000400177306 */ /* 0x0101220000201400 */
[----:B------:R-:W-:Y:S05]  /*3c10*/  BRA `(.L_x_6467) ;  /* 0x00000be000007947 */ /* 0x000fea0003800000 */
.L_x_6468:
[----:B------:R-:W4:Y:S02]  /*3c20*/  LDG.E.U16 R4, [R4.64] ;  /* 0x0000002404047981 */ /* 0x000f24000c1e1500 */
[----:B----4-:R0:W4:Y:S01]  /*3c30*/  I2F.S16 R23, R4 ;  /* 0x0000000400177306 */ /* 0x0101220000101400 */
[----:B------:R-:W-:Y:S05]  /*3c40*/  BRA `(.L_x_6467) ;  /* 0x00000bb000007947 */ /* 0x000fea0003800000 */
.L_x_6463:
        /* <DEDUP_REMOVED lines=8> */
.L_x_6471:
[----:B------:R-:W4:Y:S02]  /*3cd0*/  LDG.E.U16 R4, [R4.64] ;  /* 0x0000002404047981 */ /* 0x000f24000c1e1500 */
[----:B----4-:R-:W-:Y:S01]  /*3ce0*/  HADD2.F32 R23, -RZ, R4.H0_H0 ;  /* 0x20000004ff177230 */ /* 0x010fe20000004100 */
[----:B------:R-:W-:Y:S05]  /*3cf0*/  BRA `(.L_x_6467) ;  /* 0x00000b0000007947 */ /* 0x000fea0003800000 */
.L_x_6470:
        /* <DEDUP_REMOVED lines=8> */
.L_x_6473:
[----:B------:R-:W4:Y:S02]  /*3d80*/  LDG.E.U16 R4, [R4.64] ;  /* 0x0000002404047981 */ /* 0x000f24000c1e1500 */
[----:B----4-:R-:W-:Y:S01]  /*3d90*/  HADD2.F32 R23, -RZ, R4.H0_H0 ;  /* 0x20000004ff177230 */ /* 0x010fe20000004100 */
[----:B------:R-:W-:Y:S05]  /*3da0*/  BRA `(.L_x_6467) ;  /* 0x00000a5000007947 */ /* 0x000fea0003800000 */
.L_x_6472:
[----:B------:R-:W4:Y:S02]  /*3db0*/  LDG.E.64 R4, [R4.64] ;  /* 0x0000002404047981 */ /* 0x000f24000c1e1b00 */
[----:B----4-:R-:W0:Y:S01]  /*3dc0*/  F2F.F32.F64 R23, R4 ;  /* 0x0000000400177310 */ /* 0x010e220000301000 */
[----:B------:R-:W0:-:S14]  /*3dd0*/  DSETP.GEU.AND P0, PT, |R4|, c[0x2][0x0], PT ;  /* 0x008000000400762a */ /* 0x000e1c0003f0e200 */
[----:B0-----:R-:W-:Y:S01]  /*3de0*/  @!P0 FMUL R23, R23, 1.175494350822287508e-38 ;  /* 0x0080000017178820 */ /* 0x001fe20000400000 */
[----:B------:R-:W-:Y:S05]  /*3df0*/  BRA `(.L_x_6467) ;  /* 0x00000a0000007947 */ /* 0x000fea0003800000 */
.L_x_6462:
        /* <DEDUP_REMOVED lines=8> */
[----:B------:R-:W4:Y:S02]  /*3e80*/  LDG.E.U8 R4, [R4.64] ;  /* 0x0000002404047981 */ /* 0x000f24000c1e1100 */
[----:B----4-:R-:W-:-:S04]  /*3e90*/  ISETP.NE.AND P0, PT, R4, RZ, PT ;  /* 0x000000ff0400720c */ /* 0x010fc80003f05270 */
[----:B------:R-:W-:Y:S01]  /*3ea0*/  FSEL R23, RZ, 1, !P0 ;  /* 0x3f800000ff177808 */ /* 0x000fe20004000000 */
[----:B------:R-:W-:Y:S05]  /*3eb0*/  BRA `(.L_x_6467) ;  /* 0x0000094000007947 */ /* 0x000fea0003800000 */
.L_x_6476:
[----:B------:R-:W4:Y:S02]  /*3ec0*/  LDG.E.64 R4, [R4.64] ;  /* 0x0000002404047981 */ /* 0x000f24000c1e1b00 */
[----:B----4-:R-:W0:Y:S01]  /*3ed0*/  F2F.F32.F64 R23, R4 ;  /* 0x0000000400177310 */ /* 0x010e220000301000 */
[----:B------:R-:W0:-:S14]  /*3ee0*/  DSETP.GEU.AND P0, PT, |R4|, c[0x2][0x0], PT ;  /* 0x008000000400762a */ /* 0x000e1c0003f0e200 */
[----:B0-----:R-:W-:Y:S01]  /*3ef0*/  @!P0 FMUL R23, R23, 1.175494350822287508e-38 ;  /* 0x0080000017178820 */ /* 0x001fe20000400000 */
[----:B------:R-:W-:Y:S05]  /*3f00*/  BRA `(.L_x_6467) ;  /* 0x000008f000007947 */ /* 0x000fea0003800000 */
.L_x_6475:
[----:B------:R-:W-:-:S13]  /*3f10*/  ISETP.NE.AND P0, PT, R0, 0xf, PT ;  /* 0x0000000f0000780c */ /* 0x000fda0003f05270 */
[----:B------:R-:W-:Y:S05]  /*3f20*/  @!P0 BRA `(.L_x_6477) ;  /* 0x0000025000008947 */ /* 0x000fea0003800000 */
[----:B------:R-:W-:-:S13]  /*3f30*/  ISETP.NE.AND P0, PT, R0, 0x17, PT ;  /* 0x000000170000780c */ /* 0x000fda0003f05270 */
[----:B------:R-:W-:Y:S05]  /*3f40*/  @!P0 BRA `(.L_x_6478) ;  /* 0x0000016000008947 */ /* 0x000fea0003800000 */
[----:B------:R-:W-:-:S13]  /*3f50*/  ISETP.NE.AND P0, PT, R0, 0x18, PT ;  /* 0x000000180000780c */ /* 0x000fda0003f05270 */
[----:B------:R-:W-:Y:S05]  /*3f60*/  @P0 BRA `(.L_x_6466) ;  /* 0x000006f000000947 */ /* 0x000fea0003800000 */
[----:B------:R-:W4:Y:S01]  /*3f70*/  LDG.E.U8 R23, [R4.64] ;  /* 0x0000002404177981 */ /* 0x000f22000c1e1100 */
[----:B------:R-:W-:Y:S02]  /*3f80*/  IMAD.MOV.U32 R8, RZ, RZ, -0x800000 ;  /* 0xff800000ff087424 */ /* 0x000fe400078e00ff */
[----:B----4-:R-:W-:-:S05]  /*3f90*/  IMAD.SHL.U32 R23, R23, 0x1000000, RZ ;  /* 0x0100000017177824 */ /* 0x010fca00078e00ff */
        /* <DEDUP_REMOVED lines=17> */
.L_x_6478:
[----:B------:R-:W4:Y:S02]  /*40b0*/  LDG.E.U8 R4, [R4.64] ;  /* 0x0000002404047981 */ /* 0x000f24000c1e1100 */
[----:B----4-:R-:W-:-:S05]  /*40c0*/  IMAD.SHL.U32 R0, R4, 0x2000000, RZ ;  /* 0x0200000004007824 */ /* 0x010fca00078e00ff */
        /* <DEDUP_REMOVED lines=11> */
.L_x_6477:
[----:B------:R-:W4:Y:S02]  /*4180*/  LDG.E.U16 R4, [R4.64] ;  /* 0x0000002404047981 */ /* 0x000f24000c1e1500 */
[----:B----4-:R-:W-:Y:S01]  /*4190*/  PRMT R23, RZ, 0x5410, R4 ;  /* 0x00005410ff177816 */ /* 0x010fe20000000004 */
[----:B------:R-:W-:Y:S05]  /*41a0*/  BRA `(.L_x_6467) ;  /* 0x0000065000007947 */ /* 0x000fea0003800000 */
.L_x_6474:
        /* <DEDUP_REMOVED lines=8> */
[----:B------:R-:W4:Y:S02]  /*4230*/  LDG.E.U16 R4, [R4.64] ;  /* 0x0000002404047981 */ /* 0x000f24000c1e1500 */
[----:B----4-:R0:W4:Y:S01]  /*4240*/  I2F.U16 R23, R4 ;  /* 0x0000000400177306 */ /* 0x0101220000101000 */
[----:B------:R-:W-:Y:S05]  /*4250*/  BRA `(.L_x_6467) ;  /* 0x000005a000007947 */ /* 0x000fea0003800000 */
.L_x_6481:
[----:B------:R-:W4:Y:S01]  /*4260*/  LDG.E.U8 R3, [R4.64] ;  /* 0x0000002404037981 */ /* 0x000f22000c1e1100 */
[----:B------:R-:W-:Y:S01]  /*4270*/  IMAD.MOV.U32 R23, RZ, RZ, RZ ;  /* 0x000000ffff177224 */ /* 0x000fe200078e00ff */
[----:B----4-:R-:W-:-:S13]  /*4280*/  ISETP.NE.AND P0, PT, R3, RZ, PT ;  /* 0x000000ff0300720c */ /* 0x010fda0003f05270 */
        /* <DEDUP_REMOVED lines=17> */
.L_x_6483:
[----:B------:R-:W-:Y:S05]  /*43a0*/  BSYNC B0 ;  /* 0x0000000000007941 */ /* 0x000fea0003800000 */
.L_x_6482:
[----:B------:R-:W-:Y:S01]  /*43b0*/  IMAD.SHL.U32 R3, R3, 0x100000, RZ ;  /* 0x0010000003037824 */ /* 0x000fe200078e00ff */
[----:B------:R-:W-:-:S04]  /*43c0*/  LEA R0, R0, 0x3b800000, 0x17 ;  /* 0x3b80000000007811 */ /* 0x000fc800078eb8ff */
[----:B------:R-:W-:Y:S01]  /*43d0*/  LOP3.LUT R23, R0, R3, R23, 0xfe, !PT ;  /* 0x0000000300177212 */ /* 0x000fe200078efe17 */
[----:B------:R-:W-:Y:S05]  /*43e0*/  BRA `(.L_x_6467) ;  /* 0x0000041000007947 */ /* 0x000fea0003800000 */
.L_x_6480:
        /* <DEDUP_REMOVED lines=20> */
.L_x_6485:
[----:B------:R-:W-:Y:S05]  /*4530*/  BSYNC B0 ;  /* 0x0000000000007941 */ /* 0x000fea0003800000 */
.L_x_6484:
[----:B------:R-:W-:Y:S01]  /*4540*/  IMAD.SHL.U32 R3, R3, 0x200000, RZ ;  /* 0x0020000003037824 */ /* 0x000fe200078e00ff */
[----:B------:R-:W-:-:S04]  /*4550*/  LEA R0, R0, 0x37800000, 0x17 ;  /* 0x3780000000007811 */ /* 0x000fc800078eb8ff */
[----:B------:R-:W-:Y:S01]  /*4560*/  LOP3.LUT R23, R0, R3, R23, 0xfe, !PT ;  /* 0x0000000300177212 */ /* 0x000fe200078efe17 */
[----:B------:R-:W-:Y:S05]  /*4570*/  BRA `(.L_x_6467) ;  /* 0x0000028000007947 */ /* 0x000fea0003800000 */
.L_x_6479:
[----:B------:R-:W-:-:S13]  /*4580*/  ISETP.NE.AND P0, PT, R0, 0x1c, PT ;  /* 0x0000001c0000780c */ /* 0x000fda0003f05270 */
[----:B------:R-:W-:Y:S05]  /*4590*/  @!P0 BRA `(.L_x_6486) ;  /* 0x0000024000008947 */ /* 0x000fea0003800000 */
[----:B------:R-:W-:-:S13]  /*45a0*/  ISETP.NE.AND P0, PT, R0, 0x1d, PT ;  /* 0x0000001d0000780c */ /* 0x000fda0003f05270 */
[----:B------:R-:W-:Y:S05]  /*45b0*/  @!P0 BRA `(.L_x_6487) ;  /* 0x000001f000008947 */ /* 0x000fea0003800000 */
[----:B------:R-:W-:-:S13]  /*45c0*/  ISETP.NE.AND P0, PT, R0, 0x2c, PT ;  /* 0x0000002c0000780c */ /* 0x000fda0003f05270 */
[----:B------:R-:W-:Y:S05]  /*45d0*/  @P0 BRA `(.L_x_6466) ;  /* 0x0000008000000947 */ /* 0x000fea0003800000 */
[----:B------:R-:W4:Y:S01]  /*45e0*/  LDG.E.U8 R4, [R4.64] ;  /* 0x0000002404047981 */ /* 0x000f22000c1e1100 */
[----:B------:R-:W-:Y:S01]  /*45f0*/  IMAD.MOV.U32 R23, RZ, RZ, 0x400000 ;  /* 0x00400000ff177424 */ /* 0x000fe200078e00ff */
[----:B----4-:R-:W-:-:S13]  /*4600*/  ISETP.NE.AND P0, PT, R4, RZ, PT ;  /* 0x000000ff0400720c */ /* 0x010fda0003f05270 */
[----:B------:R-:W-:Y:S05]  /*4610*/  @!P0 BRA `(.L_x_6467) ;  /* 0x000001e000008947 */ /* 0x000fea0003800000 */
[----:B------:R-:W-:-:S13]  /*4620*/  ISETP.NE.AND P0, PT, R4, 0xff, PT ;  /* 0x000000ff0400780c */ /* 0x000fda0003f05270 */
[----:B------:R-:W-:Y:S02]  /*4630*/  @!P0 IMAD.MOV.U32 R23, RZ, RZ, 0x7f800001 ;  /* 0x7f800001ff178424 */ /* 0x000fe400078e00ff */
[----:B------:R-:W-:Y:S01]  /*4640*/  @P0 IMAD.SHL.U32 R23, R4, 0x800000, RZ ;  /* 0x0080000004170824 */ /* 0x000fe200078e00ff */
[----:B------:R-:W-:Y:S05]  /*4650*/  BRA `(.L_x_6467) ;  /* 0x000001a000007947 */ /* 0x000fea0003800000 */
.L_x_6466:
        /* <DEDUP_REMOVED lines=18> */
[----:B0123-5:R-:W-:Y:S05]  /*4780*/  CALL.ABS.NOINC R14 ;  /* 0x000000000e007343 */ /* 0x02ffea0003c00000 */
[----:B------:R-:W-:Y:S01]  /*4790*/  IMAD.MOV.U32 R23, RZ, RZ, RZ ;  /* 0x000000ffff177224 */ /* 0x000fe200078e00ff */
[----:B------:R-:W-:Y:S05]  /*47a0*/  BRA `(.L_x_6467) ;  /* 0x0000005000007947 */ /* 0x000fea0003800000 */
.L_x_6487:
[----:B------:R-:W4:Y:S02]  /*47b0*/  LDG.E.64 R4, [R4.64] ;  /* 0x0000002404047981 */ /* 0x000f24000c1e1b00 */
[----:B----4-:R0:W4:Y:S01]  /*47c0*/  I2F.U64 R23, R4 ;  /* 0x0000000400177312 */ /* 0x0101220000301000 */
[----:B------:R-:W-:Y:S05]  /*47d0*/  BRA `(.L_x_6467) ;  /* 0x0000002000007947 */ /* 0x000fea0003800000 */
.L_x_6486:
[----:B------:R-:W4:Y:S02]  /*47e0*/  LDG.E R4, [R4.64] ;  /* 0x0000002404047981 */ /* 0x000f24000c1e1900 */
[----:B----4-:R0:W4:Y:S02]  /*47f0*/  I2F.U32 R23, R4 ;  /* 0x0000000400177306 */ /* 0x0101240000201000 */
.L_x_6467:
[----:B------:R-:W-:Y:S05]  /*4800*/  BSYNC B6 ;  /* 0x0000000000067941 */ /* 0x000fea0003800000 */
.L_x_6461:
        /* <DEDUP_REMOVED lines=15> */
[----:B----4-:R-:W4:Y:S02]  /*4900*/  LDG.E.S8 R4, [R4.64] ;  /* 0x0000002404047981 */ /* 0x010f24000c1e1300 */
[----:B----4-:R0:W4:Y:S01]  /*4910*/  I2F.S16 R24, R4 ;  /* 0x0000000400187306 */ /* 0x0101220000101400 */
[----:B------:R-:W-:Y:S05]  /*4920*/  BRA `(.L_x_6494) ;  /* 0x00000cd000007947 */ /* 0x000fea0003800000 */
.L_x_6492:
[----:B----4-:R-:W4:Y:S02]  /*4930*/  LDG.E.U8 R4, [R4.64] ;  /* 0x0000002404047981 */ /* 0x010f24000c1e1100 */
[----:B----4-:R0:W4:Y:S01]  /*4940*/  I2F.U16 R24, R4 ;  /* 0x0000000400187306 */ /* 0x0101220000101000 */
[----:B------:R-:W-:Y:S05]  /*4950*/  BRA `(.L_x_6494) ;  /* 0x00000ca000007947 */ /* 0x000fea0003800000 */
.L_x_6491:
[----:B------:R-:W-:-:S13]  /*4960*/  ISETP.NE.AND P0, PT, R0, 0x2, PT ;  /* 0x000000020000780c */ /* 0x000fda0003f05270 */
[----:B------:R-:W-:Y:S05]  /*4970*/  @!P0 BRA `(.L_x_6495) ;  /* 0x000000a000008947 */ /* 0x000fea0003800000 */
[----:B------:R-:W-:-:S13]  /*4980*/  ISETP.NE.AND P0, PT, R0, 0x3, PT ;  /* 0x000000030000780c */ /* 0x000fda0003f05270 */
[----:B------:R-:W-:Y:S05]  /*4990*/  @!P0 BRA `(.L_x_6496) ;  /* 0x0000005000008947 */ /* 0x000fea0003800000 */
[----:B------:R-:W-:-:S13]  /*49a0*/  ISETP.NE.AND P0, PT, R0, 0x4, PT ;  /* 0x000000040000780c */ /* 0x000fda0003f05270 */
[----:B------:R-:W-:Y:S05]  /*49b0*/  @P0 BRA `(.L_x_6493) ;  /* 0x00000aa000000947 */ /* 0x000fea0003800000 */
[----:B----4-:R-:W4:Y:S02]  /*49c0*/  LDG.E.64 R4, [R4.64] ;  /* 0x0000002404047981 */ /* 0x010f24000c1e1b00 */
[----:B----4-:R0:W4:Y:S01]  /*49d0*/  I2F.S64 R24, R4 ;  /* 0x0000000400187312 */ /* 0x0101220000301400 */
[----:B------:R-:W-:Y:S05]  /*49e0*/  BRA `(.L_x_6494) ;  /* 0x00000c1000007947 */ /* 0x000fea0003800000 */
.L_x_6496:
[----:B----4-:R-:W4:Y:S02]  /*49f0*/  LDG.E R4, [R4.64] ;  /* 0x0000002404047981 */ /* 0x010f24000c1e1900 */
[----:B----4-:R0:W4:Y:S01]  /*4a00*/  I2F R24, R4 ;  /* 0x0000000400187306 */ /* 0x0101220000201400 */
[----:B------:R-:W-:Y:S05]  /*4a10*/  BRA `(.L_x_6494) ;  /* 0x00000be000007947 */ /* 0x000fea0003800000 */
.L_x_6495:
[----:B----4-:R-:W4:Y:S02]  /*4a20*/  LDG.E.U16 R4, [R4.64] ;  /* 0x0000002404047981 */ /* 0x010f24000c1e1500 */
[----:B----4-:R0:W4:Y:S01]  /*4a30*/  I2F.S16 R24, R4 ;  /* 0x0000000400187306 */ /* 0x0101220000101400 */
[----:B------:R-:W-:Y:S05]  /*4a40*/  BRA `(.L_x_6494) ;  /* 0x00000bb000007947 */ /* 0x000fea0003800000 */
.L_x_6490:
        /* <DEDUP_REMOVED lines=8> */
.L_x_6498:
[----:B----4-:R-:W4:Y:S02]  /*4ad0*/  LDG.E.U16 R4, [R4.64] ;  /* 0x0000002404047981 */ /* 0x010f24000c1e1500 */
[----:B----4-:R-:W-:Y:S01]  /*4ae0*/  HADD2.F32 R24, -RZ, R4.H0_H0 ;  /* 0x20000004ff187230 */ /* 0x010fe20000004100 */
[----:B------:R-:W-:Y:S05]  /*4af0*/  BRA `(.L_x_6494) ;  /* 0x00000b0000007947 */ /* 0x000fea0003800000 */
.L_x_6497:
        /* <DEDUP_REMOVED lines=8> */
.L_x_6500:
[----:B----4-:R-:W4:Y:S02]  /*4b80*/  LDG.E.U16 R4, [R4.64] ;  /* 0x0000002404047981 */ /* 0x010f24000c1e1500 */
[----:B----4-:R-:W-:Y:S01]  /*4b90*/  HADD2.F32 R24, -RZ, R4.H0_H0 ;  /* 0x20000004ff187230 */ /* 0x010fe20000004100 */
[----:B------:R-:W-:Y:S05]  /*4ba0*/  BRA `(.L_x_6494) ;  /* 0x00000a5000007947 */ /* 0x000fea0003800000 */
.L_x_6499:
[----:B----4-:R-:W4:Y:S02]  /*4bb0*/  LDG.E.64 R4, [R4.64] ;  /* 0x0000002404047981 */ /* 0x010f24000c1e1b00 */
[----:B----4-:R-:W0:Y:S01]  /*4bc0*/  F2F.F32.F64 R24, R4 ;  /* 0x0000000400187310 */ /* 0x010e220000301000 */
[----:B------:R-:W0:-:S14]  /*4bd0*/  DSETP.GEU.AND P0, PT, |R4|, c[0x2][0x0], PT ;  /* 0x008000000400762a */ /* 0x000e1c0003f0e200 */
[----:B0-----:R-:W-:Y:S01]  /*4be0*/  @!P0 FMUL R24, R24, 1.175494350822287508e-38 ;  /* 0x0080000018188820 */ /* 0x001fe20000400000 */
[----:B------:R-:W-:Y:S05]  /*4bf0*/  BRA `(.L_x_6494) ;  /* 0x00000a0000007947 */ /* 0x000fea0003800000 */
.L_x_6489:
        /* <DEDUP_REMOVED lines=8> */
[----:B----4-:R-:W4:Y:S02]  /*4c80*/  LDG.E.U8 R4, [R4.64] ;  /* 0x0000002404047981 */ /* 0x010f24000c1e1100 */
[----:B----4-:R-:W-:-:S04]  /*4c90*/  ISETP.NE.AND P0, PT, R4, RZ, PT ;  /* 0x000000ff0400720c */ /* 0x010fc80003f05270 */
[----:B------:R-:W-:Y:S01]  /*4ca0*/  FSEL R24, RZ, 1, !P0 ;  /* 0x3f800000ff187808 */ /* 0x000fe20004000000 */
[----:B------:R-:W-:Y:S05]  /*4cb0*/  BRA `(.L_x_6494) ;  /* 0x0000094000007947 */ /* 0x000fea0003800000 */
.L_x_6503:
[----:B----4-:R-:W4:Y:S02]  /*4cc0*/  LDG.E.64 R4, [R4.64] ;  /* 0x0000002404047981 */ /* 0x010f24000c1e1b00 */
[----:B----4-:R-:W0:Y:S01]  /*4cd0*/  F2F.F32.F64 R24, R4 ;  /* 0x0000000400187310 */ /* 0x010e220000301000 */
[----:B------:R-:W0:-:S14]  /*4ce0*/  DSETP.GEU.AND P0, PT, |R4|, c[0x2][0x0], PT ;  /* 0x008000000400762a */ /* 0x000e1c0003f0e200 */
[----:B0-----:R-:W-:Y:S01]  /*4cf0*/  @!P0 FMUL R24, R24, 1.175494350822287508e-38 ;  /* 0x0080000018188820 */ /* 0x001fe20000400000 */
[----:B------:R-:W-:Y:S05]  /*4d00*/  BRA `(.L_x_6494) ;  /* 0x000008f000007947 */ /* 0x000fea0003800000 */
.L_x_6502:
[----:B------:R-:W-:-:S13]  /*4d10*/  ISETP.NE.AND P0, PT, R0, 0xf, PT ;  /* 0x0000000f0000780c */ /* 0x000fda0003f05270 */
[----:B------:R-:W-:Y:S05]  /*4d20*/  @!P0 BRA `(.L_x_6504) ;  /* 0x0000025000008947 */ /* 0x000fea0003800000 */
[----:B------:R-:W-:-:S13]  /*4d30*/  ISETP.NE.AND P0, PT, R0, 0x17, PT ;  /* 0x000000170000780c */ /* 0x000fda0003f05270 */
[----:B------:R-:W-:Y:S05]  /*4d40*/  @!P0 BRA `(.L_x_6505) ;  /* 0x0000016000008947 */ /* 0x000fea0003800000 */
[----:B------:R-:W-:-:S13]  /*4d50*/  ISETP.NE.AND P0, PT, R0, 0x18, PT ;  /* 0x000000180000780c */ /* 0x000fda0003f05270 */
[----:B------:R-:W-:Y:S05]  /*4d60*/  @P0 BRA `(.L_x_6493) ;  /* 0x000006f000000947 */ /* 0x000fea0003800000 */
[----:B----4-:R-:W4:Y:S01]  /*4d70*/  LDG.E.U8 R24, [R4.64] ;  /* 0x0000002404187981 */ /* 0x010f22000c1e1100 */
        /* <DEDUP_REMOVED lines=19> */
.L_x_6505:
[----:B----4-:R-:W4:Y:S02]  /*4eb0*/  LDG.E.U8 R4, [R4.64] ;  /* 0x0000002404047981 */ /* 0x010f24000c1e1100 */
        /* <DEDUP_REMOVED lines=12> */
.L_x_6504:
[----:B----4-:R-:W4:Y:S02]  /*4f80*/  LDG.E.U16 R4, [R4.64] ;  /* 0x0000002404047981 */ /* 0x010f24000c1e1500 */
[----:B----4-:R-:W-:Y:S01]  /*4f90*/  PRMT R24, RZ, 0x5410, R4 ;  /* 0x00005410ff187816 */ /* 0x010fe20000000004 */
[----:B------:R-:W-:Y:S05]  /*4fa0*/  BRA `(.L_x_6494) ;  /* 0x0000065000007947 */ /* 0x000fea0003800000 */
.L_x_6501:
        /* <DEDUP_REMOVED lines=8> */
[----:B----4-:R-:W4:Y:S02]  /*5030*/  LDG.E.U16 R4, [R4.64] ;  /* 0x0000002404047981 */ /* 0x010f24000c1e1500 */
[----:B----4-:R0:W4:Y:S01]  /*5040*/  I2F.U16 R24, R4 ;  /* 0x0000000400187306 */ /* 0x0101220000101000 */
[----:B------:R-:W-:Y:S05]  /*5050*/  BRA `(.L_x_6494) ;  /* 0x000005a000007947 */ /* 0x000fea0003800000 */
.L_x_6508:
[----:B----4-:R-:W4:Y:S01]  /*5060*/  LDG.E.U8 R3, [R4.64] ;  /* 0x0000002404037981 */ /* 0x010f22000c1e1100 */
        /* <DEDUP_REMOVED lines=19> */
.L_x_6510:
[----:B------:R-:W-:Y:S05]  /*51a0*/  BSYNC B0 ;  /* 0x0000000000007941 */ /* 0x000fea0003800000 */
.L_x_6509:
[----:B------:R-:W-:Y:S01]  /*51b0*/  IMAD.SHL.U32 R3, R3, 0x100000, RZ ;  /* 0x0010000003037824 */ /* 0x000fe200078e00ff */
[----:B------:R-:W-:-:S04]  /*51c0*/  LEA R5, R0, 0x3b800000, 0x17 ;  /* 0x3b80000000057811 */ /* 0x000fc800078eb8ff */
[----:B------:R-:W-:Y:S01]  /*51d0*/  LOP3.LUT R24, R5, R3, R24, 0xfe, !PT ;  /* 0x0000000305187212 */ /* 0x000fe200078efe18 */
[----:B------:R-:W-:Y:S05]  /*51e0*/  BRA `(.L_x_6494) ;  /* 0x0000041000007947 */ /* 0x000fea0003800000 */
.L_x_6507:
        /* <DEDUP_REMOVED lines=20> */
.L_x_6512:
[----:B------:R-:W-:Y:S05]  /*5330*/  BSYNC B0 ;  /* 0x0000000000007941 */ /* 0x000fea0003800000 */
.L_x_6511:
[----:B------:R-:W-:Y:S01]  /*5340*/  IMAD.SHL.U32 R3, R3, 0x200000, RZ ;  /* 0x0020000003037824 */ /* 0x000fe200078e00ff */
[----:B------:R-:W-:-:S04]  /*5350*/  LEA R5, R0, 0x37800000, 0x17 ;  /* 0x3780000000057811 */ /* 0x000fc800078eb8ff */
[----:B------:R-:W-:Y:S01]  /*5360*/  LOP3.LUT R24, R5, R3, R24, 0xfe, !PT ;  /* 0x0000000305187212 */ /* 0x000fe200078efe18 */
[----:B------:R-:W-:Y:S05]  /*5370*/  BRA `(.L_x_6494) ;  /* 0x0000028000007947 */ /* 0x000fea0003800000 */
.L_x_6506:
[----:B------:R-:W-:-:S13]  /*5380*/  ISETP.NE.AND P0, PT, R0, 0x1c, PT ;  /* 0x0000001c0000780c */ /* 0x000fda0003f05270 */
[----:B------:R-:W-:Y:S05]  /*5390*/  @!P0 BRA `(.L_x_6513) ;  /* 0x0000024000008947 */ /* 0x000fea0003800000 */
[----:B------:R-:W-:-:S13]  /*53a0*/  ISETP.NE.AND P0, PT, R0, 0x1d, PT ;  /* 0x0000001d0000780c */ /* 0x000fda0003f05270 */
[----:B------:R-:W-:Y:S05]  /*53b0*/  @!P0 BRA `(.L_x_6514) ;  /* 0x000001f000008947 */ /* 0x000fea0003800000 */
[----:B------:R-:W-:-:S13]  /*53c0*/  ISETP.NE.AND P0, PT, R0, 0x2c, PT ;  /* 0x0000002c0000780c */ /* 0x000fda0003f05270 */
[----:B------:R-:W-:Y:S05]  /*53d0*/  @P0 BRA `(.L_x_6493) ;  /* 0x0000008000000947 */ /* 0x000fea0003800000 */
[----:B----4-:R-:W4:Y:S01]  /*53e0*/  LDG.E.U8 R4, [R4.64] ;  /* 0x0000002404047981 */ /* 0x010f22000c1e1100 */
[----:B------:R-:W-:Y:S01]  /*53f0*/  IMAD.MOV.U32 R24, RZ, RZ, 0x400000 ;  /* 0x00400000ff187424 */ /* 0x000fe200078e00ff */
[----:B----4-:R-:W-:-:S13]  /*5400*/  ISETP.NE.AND P0, PT, R4, RZ, PT ;  /* 0x000000ff0400720c */ /* 0x010fda0003f05270 */
[----:B------:R-:W-:Y:S05]  /*5410*/  @!P0 BRA `(.L_x_6494) ;  /* 0x000001e000008947 */ /* 0x000fea0003800000 */
[----:B------:R-:W-:-:S13]  /*5420*/  ISETP.NE.AND P0, PT, R4, 0xff, PT ;  /* 0x000000ff0400780c */ /* 0x000fda0003f05270 */
[----:B------:R-:W-:Y:S02]  /*5430*/  @!P0 IMAD.MOV.U32 R24, RZ, RZ, 0x7f800001 ;  /* 0x7f800001ff188424 */ /* 0x000fe400078e00ff */
[----:B------:R-:W-:Y:S01]  /*5440*/  @P0 IMAD.SHL.U32 R24, R4, 0x800000, RZ ;  /* 0x0080000004180824 */ /* 0x000fe200078e00ff */
[----:B------:R-:W-:Y:S05]  /*5450*/  BRA `(.L_x_6494) ;  /* 0x000001a000007947 */ /* 0x000fea0003800000 */
.L_x_6493:
        /* <DEDUP_REMOVED lines=18> */
[----:B012345:R-:W-:Y:S05]  /*5580*/  CALL.ABS.NOINC R14 ;  /* 0x000000000e007343 */ /* 0x03ffea0003c00000 */
[----:B------:R-:W-:Y:S01]  /*5590*/  IMAD.MOV.U32 R24, RZ, RZ, RZ ;  /* 0x000000ffff187224 */ /* 0x000fe200078e00ff */
[----:B------:R-:W-:Y:S05]  /*55a0*/  BRA `(.L_x_6494) ;  /* 0x0000005000007947 */ /* 0x000fea0003800000 */
.L_x_6514:
[----:B----4-:R-:W4:Y:S02]  /*55b0*/  LDG.E.64 R4, [R4.64] ;  /* 0x0000002404047981 */ /* 0x010f24000c1e1b00 */
[----:B----4-:R0:W4:Y:S01]  /*55c0*/  I2F.U64 R24, R4 ;  /* 0x0000000400187312 */ /* 0x0101220000301000 */
[----:B------:R-:W-:Y:S05]  /*55d0*/  BRA `(.L_x_6494) ;  /* 0x0000002000007947 */ /* 0x000fea0003800000 */
.L_x_6513:
[----:B----4-:R-:W4:Y:S02]  /*55e0*/  LDG.E R4, [R4.64] ;  /* 0x0000002404047981 */ /* 0x010f24000c1e1900 */
[----:B----4-:R0:W4:Y:S02]  /*55f0*/  I2F.U32 R24, R4 ;  /* 0x0000000400187306 */ /* 0x0101240000201000 */
.L_x_6494:
[----:B------:R-:W-:Y:S05]  /*5600*/  BSYNC B6 ;  /* 0x0000000000067941 */ /* 0x000fea0003800000 */
.L_x_6488:
[----:B------:R-:W-:Y:S02]  /*5610*/  IADD3 R17, R17, 0x80, RZ ;  /* 0x0000008011117810 */ /* 0x000fe40007ffe0ff */
.L_x_6460:
[----:B------:R-:W-:Y:S05]  /*5620*/  BSYNC B7 ;  /* 0x0000000000077941 */ /* 0x000fea0003800000 */
.L_x_6459:
        /* <DEDUP_REMOVED lines=23> */
.L_x_6521:
[----:B----4-:R-:W4:Y:S02]  /*57a0*/  LDG.E.U8 R4, [R4.64] ;  /* 0x0000002404047981 */ /* 0x010f24000c1e1100 */
[----:B----4-:R0:W4:Y:S01]  /*57b0*/  I2F.U16 R19, R4 ;  /* 0x0000000400137306 */ /* 0x0101220000101000 */
[----:B------:R-:W-:Y:S05]  /*57c0*/  BRA `(.L_x_6523) ;  /* 0x00000ca000007947 */ /* 0x000fea0003800000 */
.L_x_6520:
        /* <DEDUP_REMOVED lines=9> */
.L_x_6525:
[----:B----4-:R-:W4:Y:S02]  /*5860*/  LDG.E R4, [R4.64] ;  /* 0x0000002404047981 */ /* 0x010f24000c1e1900 */
[----:B----4-:R0:W4:Y:S01]  /*5870*/  I2F R19, R4 ;  /* 0x0000000400137306 */ /* 0x0101220000201400 */
[----:B------:R-:W-:Y:S05]  /*5880*/  BRA `(.L_x_6523) ;  /* 0x00000be000007947 */ /* 0x000fea0003800000 */
.L_x_6524:
[----:B----4-:R-:W4:Y:S02]  /*5890*/  LDG.E.U16 R4, [R4.64] ;  /* 0x0000002404047981 */ /* 0x010f24000c1e1500 */
[----:B----4-:R0:W4:Y:S01]  /*58a0*/  I2F.S16 R19, R4 ;  /* 0x0000000400137306 */ /* 0x0101220000101400 */
[----:B------:R-:W-:Y:S05]  /*58b0*/  BRA `(.L_x_6523) ;  /* 0x00000bb000007947 */ /* 0x000fea0003800000 */
.L_x_6519:
        /* <DEDUP_REMOVED lines=8> */
.L_x_6527:
[----:B----4-:R-:W4:Y:S02]  /*5940*/  LDG.E.U16 R4, [R4.64] ;  /* 0x0000002404047981 */ /* 0x010f24000c1e1500 */
[----:B----4-:R-:W-:Y:S01]  /*5950*/  HADD2.F32 R19, -RZ, R4.H0_H0 ;  /* 0x20000004ff137230 */ /* 0x010fe20000004100 */
[----:B------:R-:W-:Y:S05]  /*5960*/  BRA `(.L_x_6523) ;  /* 0x00000b0000007947 */ /* 0x000fea0003800000 */
.L_x_6526:
        /* <DEDUP_REMOVED lines=8> */
.L_x_6529:
[----:B----4-:R-:W4:Y:S02]  /*59f0*/  LDG.E.U16 R4, [R4.64] ;  /* 0x0000002404047981 */ /* 0x010f24000c1e1500 */
[----:B----4-:R-:W-:Y:S01]  /*5a00*/  HADD2.F32 R19, -RZ, R4.H0_H0 ;  /* 0x20000004ff137230 */ /* 0x010fe20000004100 */
[----:B------:R-:W-:Y:S05]  /*5a10*/  BRA `(.L_x_6523) ;  /* 0x00000a5000007947 */ /* 0x000fea0003800000 */
.L_x_6528:
[----:B----4-:R-:W4:Y:S02]  /*5a20*/  LDG.E.64 R4, [R4.64] ;  /* 0x0000002404047981 */ /* 0x010f24000c1e1b00 */
[----:B----4-:R-:W0:Y:S01]  /*5a30*/  F2F.F32.F64 R19, R4 ;  /* 0x0000000400137310 */ /* 0x010e220000301000 */
[----:B------:R-:W0:-:S14]  /*5a40*/  DSETP.GEU.AND P0, PT, |R4|, c[0x2][0x0], PT ;  /* 0x008000000400762a */ /* 0x000e1c0003f0e200 */
[----:B0-----:R-:W-:Y:S01]  /*5a50*/  @!P0 FMUL R19, R19, 1.175494350822287508e-38 ;  /* 0x0080000013138820 */ /* 0x001fe20000400000 */
[----:B------:R-:W-:Y:S05]  /*5a60*/  BRA `(.L_x_6523) ;  /* 0x00000a0000007947 */ /* 0x000fea0003800000 */
.L_x_6518:
        /* <DEDUP_REMOVED lines=12> */
.L_x_6532:
[----:B----4-:R-:W4:Y:S02]  /*5b30*/  LDG.E.64 R4, [R4.64] ;  /* 0x0000002404047981 */ /* 0x010f24000c1e1b00 */
[----:B----4-:R-:W0:Y:S01]  /*5b40*/  F2F.F32.F64 R19, R4 ;  /* 0x0000000400137310 */ /* 0x010e220000301000 */
[----:B------:R-:W0:-:S14]  /*5b50*/  DSETP.GEU.AND P0, PT, |R4|, c[0x2][0x0], PT ;  /* 0x008000000400762a */ /* 0x000e1c0003f0e200 */
[----:B0-----:R-:W-:Y:S01]  /*5b60*/  @!P0 FMUL R19, R19, 1.175494350822287508e-38 ;  /* 0x0080000013138820 */ /* 0x001fe20000400000 */
[----:B------:R-:W-:Y:S05]  /*5b70*/  BRA `(.L_x_6523) ;  /* 0x000008f000007947 */ /* 0x000fea0003800000 */
.L_x_6531:
        /* <DEDUP_REMOVED lines=26> */
.L_x_6534:
        /* <DEDUP_REMOVED lines=13> */
.L_x_6533:
[----:B----4-:R-:W4:Y:S02]  /*5df0*/  LDG.E.U16 R4, [R4.64] ;  /* 0x0000002404047981 */ /* 0x010f24000c1e1500 */
[----:B----4-:R-:W-:Y:S01]  /*5e00*/  PRMT R19, RZ, 0x5410, R4 ;  /* 0x00005410ff137816 */ /* 0x010fe20000000004 */
[----:B------:R-:W-:Y:S05]  /*5e10*/  BRA `(.L_x_6523) ;  /* 0x0000065000007947 */ /* 0x000fea0003800000 */
.L_x_6530:
        /* <DEDUP_REMOVED lines=11> */
.L_x_6537:
        /* <DEDUP_REMOVED lines=20> */
.L_x_6539:
[----:B------:R-:W-:Y:S05]  /*6010*/  BSYNC B0 ;  /* 0x0000000000007941 */ /* 0x000fea0003800000 */
.L_x_6538:
[----:B------:R-:W-:Y:S01]  /*6020*/  IMAD.SHL.U32 R3, R3, 0x100000, RZ ;  /* 0x0010000003037824 */ /* 0x000fe200078e00ff */
[----:B------:R-:W-:-:S04]  /*6030*/  LEA R0, R0, 0x3b800000, 0x17 ;  /* 0x3b80000000007811 */ /* 0x000fc800078eb8ff */
[----:B------:R-:W-:Y:S01]  /*6040*/  LOP3.LUT R19, R0, R3, R19, 0xfe, !PT ;  /* 0x0000000300137212 */ /* 0x000fe200078efe13 */
[----:B------:R-:W-:Y:S05]  /*6050*/  BRA `(.L_x_6523) ;  /* 0x0000041000007947 */ /* 0x000fea0003800000 */
.L_x_6536:
        /* <DEDUP_REMOVED lines=20> */
.L_x_6541:
[----:B------:R-:W-:Y:S05]  /*61a0*/  BSYNC B0 ;  /* 0x0000000000007941 */ /* 0x000fea0003800000 */
.L_x_6540:
[----:B------:R-:W-:Y:S01]  /*61b0*/  IMAD.SHL.U32 R3, R3, 0x200000, RZ ;  /* 0x0020000003037824 */ /* 0x000fe200078e00ff */
[----:B------:R-:W-:-:S04]  /*61c0*/  LEA R0, R0, 0x37800000, 0x17 ;  /* 0x3780000000007811 */ /* 0x000fc800078eb8ff */
[----:B------:R-:W-:Y:S01]  /*61d0*/  LOP3.LUT R19, R0, R3, R19, 0xfe, !PT ;  /* 0x0000000300137212 */ /* 0x000fe200078efe13 */
[----:B------:R-:W-:Y:S05]  /*61e0*/  BRA `(.L_x_6523) ;  /* 0x0000028000007947 */ /* 0x000fea0003800000 */
.L_x_6535:
        /* <DEDUP_REMOVED lines=14> */
.L_x_6522:
        /* <DEDUP_REMOVED lines=21> */
.L_x_6543:
[----:B----4-:R-:W4:Y:S02]  /*6420*/  LDG.E.64 R4, [R4.64] ;  /* 0x0000002404047981 */ /* 0x010f24000c1e1b00 */
[----:B----4-:R0:W4:Y:S01]  /*6430*/  I2F.U64 R19, R4 ;  /* 0x0000000400137312 */ /* 0x0101220000301000 */
[----:B------:R-:W-:Y:S05]  /*6440*/  BRA `(.L_x_6523) ;  /* 0x0000002000007947 */ /* 0x000fea0003800000 */
.L_x_6542:
[----:B----4-:R-:W4:Y:S02]  /*6450*/  LDG.E R4, [R4.64] ;  /* 0x0000002404047981 */ /* 0x010f24000c1e1900 */
[----:B----4-:R0:W4:Y:S02]  /*6460*/  I2F.U32 R19, R4 ;  /* 0x0000000400137306 */ /* 0x0101240000201000 */
.L_x_6523:
[----:B------:R-:W-:Y:S05]  /*6470*/  BSYNC B6 ;  /* 0x0000000000067941 */ /* 0x000fea0003800000 */
.L_x_6517:
        /* <DEDUP_REMOVED lines=17> */
.L_x_6547:
[----:B----4-:R-:W4:Y:S02]  /*6590*/  LDG.E.U8 R4, [R4.64] ;  /* 0x0000002404047981 */ /* 0x010f24000c1e1100 */
[----:B----4-:R0:W4:Y:S01]  /*65a0*/  I2F.U16 R16, R4 ;  /* 0x0000000400107306 */ /* 0x0101220000101000 */
[----:B------:R-:W-:Y:S05]  /*65b0*/  BRA `(.L_x_6516) ;  /* 0x00000c7000007947 */ /* 0x000fea0003800000 */
.L_x_6546:
        /* <DEDUP_REMOVED lines=9> */
.L_x_6550:
[----:B----4-:R-:W4:Y:S02]  /*6650*/  LDG.E R4, [R4.64] ;  /* 0x0000002404047981 */ /* 0x010f24000c1e1900 */
[----:B----4-:R0:W4:Y:S01]  /*6660*/  I2F R16, R4 ;  /* 0x0000000400107306 */ /* 0x0101220000201400 */
[----:B------:R-:W-:Y:S05]  /*6670*/  BRA `(.L_x_6516) ;  /* 0x00000bb000007947 */ /* 0x000fea0003800000 */
.L_x_6549:
[----:B----4-:R-:W4:Y:S02]  /*6680*/  LDG.E.U16 R4, [R4.64] ;  /* 0x0000002404047981 */ /* 0x010f24000c1e1500 */
[----:B----4-:R0:W4:Y:S01]  /*6690*/  I2F.S16 R16, R4 ;  /* 0x0000000400107306 */ /* 0x0101220000101400 */
[----:B------:R-:W-:Y:S05]  /*66a0*/  BRA `(.L_x_6516) ;  /* 0x00000b8000007947 */ /* 0x000fea0003800000 */
.L_x_6545:
        /* <DEDUP_REMOVED lines=8> */
.L_x_6552:
[----:B----4-:R-:W4:Y:S02]  /*6730*/  LDG.E.U16 R4, [R4.64] ;  /* 0x0000002404047981 */ /* 0x010f24000c1e1500 */
[----:B----4-:R-:W-:Y:S01]  /*6740*/  HADD2.F32 R16, -RZ, R4.H0_H0 ;  /* 0x20000004ff107230 */ /* 0x010fe20000004100 */
[----:B------:R-:W-:Y:S05]  /*6750*/  BRA `(.L_x_6516) ;  /* 0x00000ad000007947 */ /* 0x000fea0003800000 */
.L_x_6551:
        /* <DEDUP_REMOVED lines=8> */
.L_x_6554:
[----:B----4-:R-:W4:Y:S02]  /*67e0*/  LDG.E.U16 R4, [R4.64] ;  /* 0x0000002404047981 */ /* 0x010f24000c1e1500 */
[----:B----4-:R-:W-:Y:S01]  /*67f0*/  HADD2.F32 R16, -RZ, R4.H0_H0 ;  /* 0x20000004ff107230 */ /* 0x010fe20000004100 */
[----:B------:R-:W-:Y:S05]  /*6800*/  BRA `(.L_x_6516) ;  /* 0x00000a2000007947 */ /* 0x000fea0003800000 */
.L_x_6553:
[----:B----4-:R-:W4:Y:S02]  /*6810*/  LDG.E.64 R4, [R4.64] ;  /* 0x0000002404047981 */ /* 0x010f24000c1e1b00 */
[----:B----4-:R-:W0:Y:S01]  /*6820*/  F2F.F32.F64 R16, R4 ;  /* 0x0000000400107310 */ /* 0x010e220000301000 */
[----:B------:R-:W0:-:S14]  /*6830*/  DSETP.GEU.AND P0, PT, |R4|, c[0x2][0x0], PT ;  /* 0x008000000400762a */ /* 0x000e1c0003f0e200 */
[----:B0-----:R-:W-:Y:S01]  /*6840*/  @!P0 FMUL R16, R16, 1.175494350822287508e-38 ;  /* 0x0080000010108820 */ /* 0x001fe20000400000 */
[----:B------:R-:W-:Y:S05]  /*6850*/  BRA `(.L_x_6516) ;  /* 0x000009d000007947 */ /* 0x000fea0003800000 */
.L_x_6544:
        /* <DEDUP_REMOVED lines=12> */
.L_x_6557:
[----:B----4-:R-:W4:Y:S02]  /*6920*/  LDG.E.64 R4, [R4.64] ;  /* 0x0000002404047981 */ /* 0x010f24000c1e1b00 */
[----:B----4-:R-:W0:Y:S01]  /*6930*/  F2F.F32.F64 R16, R4 ;  /* 0x0000000400107310 */ /* 0x010e220000301000 */
[----:B------:R-:W0:-:S14]  /*6940*/  DSETP.GEU.AND P0, PT, |R4|, c[0x2][0x0], PT ;  /* 0x008000000400762a */ /* 0x000e1c0003f0e200 */
[----:B0-----:R-:W-:Y:S01]  /*6950*/  @!P0 FMUL R16, R16, 1.175494350822287508e-38 ;  /* 0x0080000010108820 */ /* 0x001fe20000400000 */
[----:B------:R-:W-:Y:S05]  /*6960*/  BRA `(.L_x_6516) ;  /* 0x000008c000007947 */ /* 0x000fea0003800000 */
.L_x_6556:
        /* <DEDUP_REMOVED lines=26> */
.L_x_6559:
        /* <DEDUP_REMOVED lines=13> */
.L_x_6558:
[----:B----4-:R-:W4:Y:S02]  /*6be0*/  LDG.E.U16 R4, [R4.64] ;  /* 0x0000002404047981 */ /* 0x010f24000c1e1500 */
[----:B----4-:R-:W-:Y:S01]  /*6bf0*/  PRMT R16, RZ, 0x5410, R4 ;  /* 0x00005410ff107816 */ /* 0x010fe20000000004 */
[----:B------:R-:W-:Y:S05]  /*6c00*/  BRA `(.L_x_6516) ;  /* 0x0000062000007947 */ /* 0x000fea0003800000 */
.L_x_6555:
        /* <DEDUP_REMOVED lines=11> */
.L_x_6562:
[----:B----4-:R-:W4:Y:S02]  /*6cc0*/  LDG.E.U8 R3, [R4.64] ;  /* 0x0000002404037981 */ /* 0x010f24000c1e1100 */
        /* <DEDUP_REMOVED lines=18> */
.L_x_6564:
[----:B------:R-:W-:Y:S05]  /*6df0*/  BSYNC B0 ;  /* 0x0000000000007941 */ /* 0x000fea0003800000 */
.L_x_6563:
[----:B------:R-:W-:Y:S01]  /*6e00*/  IMAD.SHL.U32 R3, R3, 0x100000, RZ ;  /* 0x0010000003037824 */ /* 0x000fe200078e00ff */
[----:B------:R-:W-:-:S04]  /*6e10*/  LEA R5, R0, 0x3b800000, 0x17 ;  /* 0x3b80000000057811 */ /* 0x000fc800078eb8ff */
[----:B------:R-:W-:Y:S01]  /*6e20*/  LOP3.LUT R16, R5, R3, R16, 0xfe, !PT ;  /* 0x0000000305107212 */ /* 0x000fe200078efe10 */
[----:B------:R-:W-:Y:S05]  /*6e30*/  BRA `(.L_x_6516) ;  /* 0x000003f000007947 */ /* 0x000fea0003800000 */
.L_x_6561:
        /* <DEDUP_REMOVED lines=19> */
.L_x_6566:
[----:B------:R-:W-:Y:S05]  /*6f70*/  BSYNC B0 ;  /* 0x0000000000007941 */ /* 0x000fea0003800000 */
.L_x_6565:
[----:B------:R-:W-:Y:S01]  /*6f80*/  IMAD.SHL.U32 R3, R3, 0x200000, RZ ;  /* 0x0020000003037824 */ /* 0x000fe200078e00ff */
[----:B------:R-:W-:-:S04]  /*6f90*/  LEA R5, R0, 0x37800000, 0x17 ;  /* 0x3780000000057811 */ /* 0x000fc800078eb8ff */
[----:B------:R-:W-:Y:S01]  /*6fa0*/  LOP3.LUT R16, R5, R3, R16, 0xfe, !PT ;  /* 0x0000000305107212 */ /* 0x000fe200078efe10 */
[----:B------:R-:W-:Y:S05]  /*6fb0*/  BRA `(.L_x_6516) ;  /* 0x0000027000007947 */ /* 0x000fea0003800000 */
.L_x_6560:
        /* <DEDUP_REMOVED lines=14> */
.L_x_6548:
        /* <DEDUP_REMOVED lines=19> */
[----:B------:R-:W-:Y:S05]  /*71d0*/  BRA `(.L_x_6516) ;  /* 0x0000005000007947 */ /* 0x000fea0003800000 */
.L_x_6568:
[----:B----4-:R-:W4:Y:S02]  /*71e0*/  LDG.E.64 R16, [R4.64] ;  /* 0x0000002404107981 */ /* 0x010f24000c1e1b00 */
[----:B----4-:R0:W4:Y:S01]  /*71f0*/  I2F.U64 R16, R16 ;  /* 0x0000001000107312 */ /* 0x0101220000301000 */
[----:B------:R-:W-:Y:S05]  /*7200*/  BRA `(.L_x_6516) ;  /* 0x0000002000007947 */ /* 0x000fea0003800000 */
.L_x_6567:
[----:B----4-:R-:W4:Y:S02]  /*7210*/  LDG.E R4, [R4.64] ;  /* 0x0000002404047981 */ /* 0x010f24000c1e1900 */
[----:B----4-:R0:W4:Y:S02]  /*7220*/  I2F.U32 R16, R4 ;  /* 0x0000000400107306 */ /* 0x0101240000201000 */
.L_x_6516:
[----:B------:R-:W-:Y:S05]  /*7230*/  BSYNC B7 ;  /* 0x0000000000077941 */ /* 0x000fea0003800000 */
.L_x_6515:
[----:B------:R-:W0:Y:S02]  /*7240*/  S2R R27, SR_TID.X ;  /* 0x00000000001b7919 */ /* 0x000e240000002100 */
[----:B0-----:R-:W0:Y:S01]  /*7250*/  LDC.U8 R17, c[0x0][0x190] ;  /* 0x00006400ff117b82 */ /* 0x001e220000000000 */
[----:B-----5:R-:W-:Y:S01]  /*7260*/  FSETP.NEU.FTZ.AND P0, PT, R25, RZ, PT ;  /* 0x000000ff1900720b */ /* 0x020fe20003f1d000 */
[----:B------:R-:W-:Y:S01]  /*7270*/  BSSY B6, `(.L_x_6569) ;  /* 0x00000f5000067945 */ /* 0x000fe20003800000 */
[----:B-1----:R-:W-:-:S02]  /*7280*/  FSETP.NEU.FTZ.AND P1, PT, R28, RZ, PT ;  /* 0x000000ff1c00720b */ /* 0x002fc40003f3d000 */
[----:B----4-:R-:W-:Y:S02]  /*7290*/  FSETP.NEU.FTZ.AND P2, PT, R23, RZ, PT ;  /* 0x000000ff1700720b */ /* 0x010fe40003f5d000 */
[----:B------:R-:W-:-:S07]  /*72a0*/  FSETP.NEU.FTZ.AND P3, PT, R19, RZ, PT ;  /* 0x000000ff1300720b */ /* 0x000fce0003f7d000 */
[----:B--2---:R-:W-:Y:S02]  /*72b0*/  @P0 FSET.BF.GT.FTZ.AND R18, R25, RZ, PT ;  /* 0x000000ff1912020a */ /* 0x004fe40003814000 */
[----:B---3--:R-:W-:Y:S02]  /*72c0*/  @P1 FSET.BF.GT.FTZ.AND R22, R28, RZ, PT ;  /* 0x000000ff1c16120a */ /* 0x008fe40003814000 */
[----:B------:R-:W-:Y:S02]  /*72d0*/  @P2 FSET.BF.GT.FTZ.AND R24, R23, RZ, PT ;  /* 0x000000ff1718220a */ /* 0x000fe40003814000 */
[----:B------:R-:W-:Y:S02]  /*72e0*/  @P3 FSET.BF.GT.FTZ.AND R16, R19, RZ, PT ;  /* 0x000000ff1310320a */ /* 0x000fe40003814000 */
[----:B------:R-:W-:-:S13]  /*72f0*/  ISETP.GE.AND P4, PT, R27, R26, PT ;  /* 0x0000001a1b00720c */ /* 0x000fda0003f86270 */
[----:B------:R-:W-:Y:S05]  /*7300*/  @P4 BRA `(.L_x_6570) ;  /* 0x00000eb000004947 */ /* 0x000fea0003800000 */
[----:B0-----:R-:W-:Y:S01]  /*7310*/  IMAD R0, R2, 0x200, R27 ;  /* 0x0000020002007824 */ /* 0x001fe200078e021b */
        /* <DEDUP_REMOVED lines=19> */
.L_x_6574:
[----:B------:R-:W0:Y:S02]  /*7450*/  F2I.S64.TRUNC R18, R18 ;  /* 0x0000001200127311 */ /* 0x000e24000020d900 */
[----:B0-----:R-:W-:-:S05]  /*7460*/  IMAD.MOV.U32 R3, RZ, RZ, R18 ;  /* 0x000000ffff037224 */ /* 0x001fca00078e0012 */
[----:B------:R0:W-:Y:S01]  /*7470*/  STG.E.U8 [R8.64], R3 ;  /* 0x0000000308007986 */ /* 0x0001e2000c101124 */
[----:B------:R-:W-:Y:S05]  /*7480*/  BRA `(.L_x_6570) ;  /* 0x00000d3000007947 */ /* 0x000fea0003800000 */
.L_x_6573:
        /* <DEDUP_REMOVED lines=9> */
.L_x_6577:
[----:B------:R-:W0:Y:S02]  /*7520*/  F2I.FTZ.TRUNC.NTZ R3, R18 ;  /* 0x0000001200037305 */ /* 0x000e24000021f100 */
[----:B0-----:R0:W-:Y:S01]  /*7530*/  STG.E [R8.64], R3 ;  /* 0x0000000308007986 */ /* 0x0011e2000c101924 */
[----:B------:R-:W-:Y:S05]  /*7540*/  BRA `(.L_x_6570) ;  /* 0x00000c7000007947 */ /* 0x000fea0003800000 */
.L_x_6576:
[----:B------:R-:W0:Y:S02]  /*7550*/  F2I.FTZ.TRUNC.NTZ R3, R18 ;  /* 0x0000001200037305 */ /* 0x000e24000021f100 */
[----:B0-----:R0:W-:Y:S01]  /*7560*/  STG.E.U16 [R8.64], R3 ;  /* 0x0000000308007986 */ /* 0x0011e2000c101524 */
[----:B------:R-:W-:Y:S05]  /*7570*/  BRA `(.L_x_6570) ;  /* 0x00000c4000007947 */ /* 0x000fea0003800000 */
.L_x_6572:
        /* <DEDUP_REMOVED lines=8> */
.L_x_6579:
[----:B------:R-:W-:-:S05]  /*7600*/  F2FP.PACK_AB R18, RZ, R18 ;  /* 0x00000012ff12723e */ /* 0x000fca00000000ff */
[----:B------:R0:W-:Y:S01]  /*7610*/  STG.E.U16 [R8.64], R18 ;  /* 0x0000001208007986 */ /* 0x0001e2000c101524 */
[----:B------:R-:W-:Y:S05]  /*7620*/  BRA `(.L_x_6570) ;  /* 0x00000b9000007947 */ /* 0x000fea0003800000 */
.L_x_6578:
        /* <DEDUP_REMOVED lines=9> */
.L_x_6581:
[----:B------:R-:W-:-:S04]  /*76c0*/  F2FP.PACK_AB R3, RZ, R18 ;  /* 0x00000012ff03723e */ /* 0x000fc800000000ff */
[----:B------:R-:W-:-:S05]  /*76d0*/  PRMT R3, R3, 0x5410, RZ ;  /* 0x0000541003037816 */ /* 0x000fca00000000ff */
[----:B------:R0:W-:Y:S01]  /*76e0*/  STG.E [R8.64], R3 ;  /* 0x0000000308007986 */ /* 0x0001e2000c101924 */
[----:B------:R-:W-:Y:S05]  /*76f0*/  BRA `(.L_x_6570) ;  /* 0x00000ac000007947 */ /* 0x000fea0003800000 */
.L_x_6580:
[----:B------:R-:W-:-:S06]  /*7700*/  FMUL.FTZ R4, R18, 1 ;  /* 0x3f80000012047820 */ /* 0x000fcc0000410000 */
[----:B------:R-:W0:Y:S02]  /*7710*/  F2F.F64.F32 R4, R4 ;  /* 0x0000000400047310 */ /* 0x000e240000201800 */
[----:B0-----:R0:W-:Y:S01]  /*7720*/  STG.E.64 [R8.64], R4 ;  /* 0x0000000408007986 */ /* 0x0011e2000c101b24 */
[----:B------:R-:W-:Y:S05]  /*7730*/  BRA `(.L_x_6570) ;  /* 0x00000a8000007947 */ /* 0x000fea0003800000 */
.L_x_6571:
        /* <DEDUP_REMOVED lines=12> */
.L_x_6584:
[----:B------:R-:W-:Y:S01]  /*7800*/  FMUL.FTZ R4, R18, 1 ;  /* 0x3f80000012047820 */ /* 0x000fe20000410000 */
[----:B------:R-:W-:-:S05]  /*7810*/  CS2R R6, SRZ ;  /* 0x0000000000067805 */ /* 0x000fca000001ff00 */
[----:B------:R-:W0:Y:S02]  /*7820*/  F2F.F64.F32 R4, R4 ;  /* 0x0000000400047310 */ /* 0x000e240000201800 */
[----:B0-----:R0:W-:Y:S01]  /*7830*/  STG.E.128 [R8.64], R4 ;  /* 0x0000000408007986 */ /* 0x0011e2000c101d24 */
[----:B------:R-:W-:Y:S05]  /*7840*/  BRA `(.L_x_6570) ;  /* 0x0000097000007947 */ /* 0x000fea0003800000 */
.L_x_6583:
        /* <DEDUP_REMOVED lines=20> */
.L_x_6588:
[----:B------:R-:W-:Y:S05]  /*7990*/  BSYNC B0 ;  /* 0x0000000000007941 */ /* 0x000fea0003800000 */
.L_x_6587:
[----:B------:R-:W-:-:S05]  /*79a0*/  LOP3.LUT R5, R0, R5, RZ, 0xfc, !PT ;  /* 0x0000000500057212 */ /* 0x000fca00078efcff */
[----:B------:R0:W-:Y:S01]  /*79b0*/  STG.E.U8 [R8.64], R5 ;  /* 0x0000000508007986 */ /* 0x0001e2000c101124 */
[----:B------:R-:W-:Y:S05]  /*79c0*/  BRA `(.L_x_6570) ;  /* 0x000007f000007947 */ /* 0x000fea0003800000 */
.L_x_6586:
        /* <DEDUP_REMOVED lines=12> */
.L_x_6590:
[----:B------:R-:W-:Y:S01]  /*7a90*/  IMAD.MOV.U32 R0, RZ, RZ, 0x7f ;  /* 0x0000007fff007424 */ /* 0x000fe200078e00ff */
[----:B------:R-:W-:-:S04]  /*7aa0*/  ISETP.GT.U32.AND P0, PT, R4, 0x7f800000, PT ;  /* 0x7f8000000400780c */ /* 0x000fc80003f04070 */
[----:B------:R-:W-:-:S04]  /*7ab0*/  SEL R0, R0, 0x7c, P0 ;  /* 0x0000007c00007807 */ /* 0x000fc80000000000 */
.L_x_6591:
[----:B------:R-:W-:Y:S05]  /*7ac0*/  BSYNC B0 ;  /* 0x0000000000007941 */ /* 0x000fea0003800000 */
.L_x_6589:
[----:B------:R-:W-:-:S04]  /*7ad0*/  LOP3.LUT R18, R18, 0x80000000, RZ, 0xc0, !PT ;  /* 0x8000000012127812 */ /* 0x000fc800078ec0ff */
[----:B------:R-:W-:-:S04]  /*7ae0*/  SHF.R.U32.HI R3, RZ, 0x18, R18 ;  /* 0x00000018ff037819 */ /* 0x000fc80000011612 */
[----:B------:R-:W-:-:S05]  /*7af0*/  LOP3.LUT R3, R0, R3, RZ, 0xfc, !PT ;  /* 0x0000000300037212 */ /* 0x000fca00078efcff */
[----:B------:R0:W-:Y:S01]  /*7b00*/  STG.E.U8 [R8.64], R3 ;  /* 0x0000000308007986 */ /* 0x0001e2000c101124 */
[----:B------:R-:W-:Y:S05]  /*7b10*/  BRA `(.L_x_6570) ;  /* 0x000006a000007947 */ /* 0x000fea0003800000 */
.L_x_6585:
[----:B------:R-:W-:-:S05]  /*7b20*/  F2FP.BF16.PACK_AB R18, RZ, R18 ;  /* 0x00000012ff12723e */ /* 0x000fca00000010ff */
[----:B------:R0:W-:Y:S01]  /*7b30*/  STG.E.U16 [R8.64], R18 ;  /* 0x0000001208007986 */ /* 0x0001e2000c101524 */
[----:B------:R-:W-:Y:S05]  /*7b40*/  BRA `(.L_x_6570) ;  /* 0x0000067000007947 */ /* 0x000fea0003800000 */
.L_x_6582:
        /* <DEDUP_REMOVED lines=11> */
.L_x_6594:
        /* <DEDUP_REMOVED lines=16> */
.L_x_6597:
[----:B------:R-:W-:-:S04]  /*7d00*/  LOP3.LUT R18, R18, 0x80000000, RZ, 0xc0, !PT ;  /* 0x8000000012127812 */ /* 0x000fc800078ec0ff */
[----:B------:R-:W-:-:S04]  /*7d10*/  SHF.R.U32.HI R3, RZ, 0x18, R18 ;  /* 0x00000018ff037819 */ /* 0x000fc80000011612 */
[----:B------:R-:W-:-:S04]  /*7d20*/  LOP3.LUT R0, R0, R3, RZ, 0xfc, !PT ;  /* 0x0000000300007212 */ /* 0x000fc800078efcff */
[----:B------:R-:W-:Y:S02]  /*7d30*/  PRMT R4, R0, 0x7610, R4 ;  /* 0x0000761000047816 */ /* 0x000fe40000000004 */
.L_x_6596:
[----:B------:R-:W-:Y:S05]  /*7d40*/  BSYNC B0 ;  /* 0x0000000000007941 */ /* 0x000fea0003800000 */
.L_x_6595:
[----:B------:R0:W-:Y:S01]  /*7d50*/  STG.E.U8 [R8.64], R4 ;  /* 0x0000000408007986 */ /* 0x0001e2000c101124 */
[----:B------:R-:W-:Y:S05]  /*7d60*/  BRA `(.L_x_6570) ;  /* 0x0000045000007947 */ /* 0x000fea0003800000 */
.L_x_6593:
        /* <DEDUP_REMOVED lines=16> */
.L_x_6600:
[----:B------:R-:W-:-:S04]  /*7e70*/  LOP3.LUT R18, R18, 0x80000000, RZ, 0xc0, !PT ;  /* 0x8000000012127812 */ /* 0x000fc800078ec0ff */
[----:B------:R-:W-:-:S04]  /*7e80*/  SHF.R.U32.HI R3, RZ, 0x18, R18 ;  /* 0x00000018ff037819 */ /* 0x000fc80000011612 */
[----:B------:R-:W-:-:S04]  /*7e90*/  LOP3.LUT R0, R0, R3, RZ, 0xfc, !PT ;  /* 0x0000000300007212 */ /* 0x000fc800078efcff */
[----:B------:R-:W-:Y:S02]  /*7ea0*/  PRMT R4, R0, 0x7610, R4 ;  /* 0x0000761000047816 */ /* 0x000fe40000000004 */
.L_x_6599:
[----:B------:R-:W-:Y:S05]  /*7eb0*/  BSYNC B0 ;  /* 0x0000000000007941 */ /* 0x000fea0003800000 */
.L_x_6598:
[----:B------:R0:W-:Y:S01]  /*7ec0*/  STG.E.U8 [R8.64], R4 ;  /* 0x0000000408007986 */ /* 0x0001e2000c101124 */
[----:B------:R-:W-:Y:S05]  /*7ed0*/  BRA `(.L_x_6570) ;  /* 0x000002e000007947 */ /* 0x000fea0003800000 */
.L_x_6592:
        /* <DEDUP_REMOVED lines=21> */
.L_x_6575:
        /* <DEDUP_REMOVED lines=20> */
.L_x_6602:
[----:B------:R-:W0:Y:S02]  /*8170*/  F2I.U64.TRUNC R18, R18 ;  /* 0x0000001200127311 */ /* 0x000e24000020d800 */
[----:B0-----:R0:W-:Y:S01]  /*8180*/  STG.E.64 [R8.64], R18 ;  /* 0x0000001208007986 */ /* 0x0011e2000c101b24 */
[----:B------:R-:W-:Y:S05]  /*8190*/  BRA `(.L_x_6570) ;  /* 0x0000002000007947 */ /* 0x000fea0003800000 */
.L_x_6601:
[----:B------:R-:W0:Y:S02]  /*81a0*/  F2I.FTZ.U32.TRUNC.NTZ R3, R18 ;  /* 0x0000001200037305 */ /* 0x000e24000021f000 */
[----:B0-----:R0:W-:Y:S02]  /*81b0*/  STG.E [R8.64], R3 ;  /* 0x0000000308007986 */ /* 0x0011e4000c101924 */
.L_x_6570:
[----:B0-----:R-:W-:Y:S05]  /*81c0*/  BSYNC B6 ;  /* 0x0000000000067941 */ /* 0x001fea0003800000 */
.L_x_6569:
[----:B------:R-:W-:Y:S01]  /*81d0*/  ISETP.GE.AND P0, PT, R27, R26, PT ;  /* 0x0000001a1b00720c */ /* 0x000fe20003f06270 */
[----:B------:R-:W-:-:S12]  /*81e0*/  BSSY B6, `(.L_x_6603) ;  /* 0x00001da000067945 */ /* 0x000fd80003800000 */
        /* <DEDUP_REMOVED lines=20> */
.L_x_6608:
[----:B------:R-:W0:Y:S02]  /*8330*/  F2I.S64.TRUNC R22, R22 ;  /* 0x0000001600167311 */ /* 0x000e24000020d900 */
[----:B0-----:R-:W-:-:S05]  /*8340*/  IMAD.MOV.U32 R3, RZ, RZ, R22 ;  /* 0x000000ffff037224 */ /* 0x001fca00078e0016 */
[----:B------:R0:W-:Y:S01]  /*8350*/  STG.E.U8 [R8.64], R3 ;  /* 0x0000000308007986 */ /* 0x0001e2000c101124 */
[----:B------:R-:W-:Y:S05]  /*8360*/  BRA `(.L_x_6610) ;  /* 0x00000d3000007947 */ /* 0x000fea0003800000 */
.L_x_6607:
        /* <DEDUP_REMOVED lines=9> */
.L_x_6612:
[----:B------:R-:W0:Y:S02]  /*8400*/  F2I.FTZ.TRUNC.NTZ R3, R22 ;  /* 0x0000001600037305 */ /* 0x000e24000021f100 */
[----:B0-----:R0:W-:Y:S01]  /*8410*/  STG.E [R8.64], R3 ;  /* 0x0000000308007986 */ /* 0x0011e2000c101924 */
[----:B------:R-:W-:Y:S05]  /*8420*/  BRA `(.L_x_6610) ;  /* 0x00000c7000007947 */ /* 0x000fea0003800000 */
.L_x_6611:
[----:B------:R-:W0:Y:S02]  /*8430*/  F2I.FTZ.TRUNC.NTZ R3, R22 ;  /* 0x0000001600037305 */ /* 0x000e24000021f100 */
[----:B0-----:R0:W-:Y:S01]  /*8440*/  STG.E.U16 [R8.64], R3 ;  /* 0x0000000308007986 */ /* 0x0011e2000c101524 */
[----:B------:R-:W-:Y:S05]  /*8450*/  BRA `(.L_x_6610) ;  /* 0x00000c4000007947 */ /* 0x000fea0003800000 */
.L_x_6606:
        /* <DEDUP_REMOVED lines=8> */
.L_x_6614:
[----:B------:R-:W-:-:S05]  /*84e0*/  F2FP.PACK_AB R22, RZ, R22 ;  /* 0x00000016ff16723e */ /* 0x000fca00000000ff */
[----:B------:R0:W-:Y:S01]  /*84f0*/  STG.E.U16 [R8.64], R22 ;  /* 0x0000001608007986 */ /* 0x0001e2000c101524 */
[----:B------:R-:W-:Y:S05]  /*8500*/  BRA `(.L_x_6610) ;  /* 0x00000b9000007947 */ /* 0x000fea0003800000 */
.L_x_6613:
        /* <DEDUP_REMOVED lines=9> */
.L_x_6616:
[----:B------:R-:W-:-:S04]  /*85a0*/  F2FP.PACK_AB R3, RZ, R22 ;  /* 0x00000016ff03723e */ /* 0x000fc800000000ff */
[----:B------:R-:W-:-:S05]  /*85b0*/  PRMT R3, R3, 0x5410, RZ ;  /* 0x0000541003037816 */ /* 0x000fca00000000ff */
[----:B------:R0:W-:Y:S01]  /*85c0*/  STG.E [R8.64], R3 ;  /* 0x0000000308007986 */ /* 0x0001e2000c101924 */
[----:B------:R-:W-:Y:S05]  /*85d0*/  BRA `(.L_x_6610) ;  /* 0x00000ac000007947 */ /* 0x000fea0003800000 */
.L_x_6615:
[----:B------:R-:W-:-:S06]  /*85e0*/  FMUL.FTZ R4, R22, 1 ;  /* 0x3f80000016047820 */ /* 0x000fcc0000410000 */
[----:B------:R-:W0:Y:S02]  /*85f0*/  F2F.F64.F32 R4, R4 ;  /* 0x0000000400047310 */ /* 0x000e240000201800 */
[----:B0-----:R0:W-:Y:S01]  /*8600*/  STG.E.64 [R8.64], R4 ;  /* 0x0000000408007986 */ /* 0x0011e2000c101b24 */
[----:B------:R-:W-:Y:S05]  /*8610*/  BRA `(.L_x_6610) ;  /* 0x00000a8000007947 */ /* 0x000fea0003800000 */
.L_x_6605:
        /* <DEDUP_REMOVED lines=12> */
.L_x_6619:
[----:B------:R-:W-:Y:S01]  /*86e0*/  FMUL.FTZ R4, R22, 1 ;  /* 0x3f80000016047820 */ /* 0x000fe20000410000 */
[----:B------:R-:W-:-:S05]  /*86f0*/  CS2R R6, SRZ ;  /* 0x0000000000067805 */ /* 0x000fca000001ff00 */
[----:B------:R-:W0:Y:S02]  /*8700*/  F2F.F64.F32 R4, R4 ;  /* 0x0000000400047310 */ /* 0x000e240000201800 */
[----:B0-----:R0:W-:Y:S01]  /*8710*/  STG.E.128 [R8.64], R4 ;  /* 0x0000000408007986 */ /* 0x0011e2000c101d24 */
[----:B------:R-:W-:Y:S05]  /*8720*/  BRA `(.L_x_6610) ;  /* 0x0000097000007947 */ /* 0x000fea0003800000 */
.L_x_6618:
        /* <DEDUP_REMOVED lines=20> */
.L_x_6623:
[----:B------:R-:W-:Y:S05]  /*8870*/  BSYNC B0 ;  /* 0x0000000000007941 */ /* 0x000fea0003800000 */
.L_x_6622:
[----:B------:R-:W-:-:S05]  /*8880*/  LOP3.LUT R5, R0, R5, RZ, 0xfc, !PT ;  /* 0x0000000500057212 */ /* 0x000fca00078efcff */
[----:B------:R0:W-:Y:S01]  /*8890*/  STG.E.U8 [R8.64], R5 ;  /* 0x0000000508007986 */ /* 0x0001e2000c101124 */
[----:B------:R-:W-:Y:S05]  /*88a0*/  BRA `(.L_x_6610) ;  /* 0x000007f000007947 */ /* 0x000fea0003800000 */
.L_x_6621:
        /* <DEDUP_REMOVED lines=12> */
.L_x_6625:
[----:B------:R-:W-:Y:S01]  /*8970*/  IMAD.MOV.U32 R0, RZ, RZ, 0x7f ;  /* 0x0000007fff007424 */ /* 0x000fe200078e00ff */
[----:B------:R-:W-:-:S04]  /*8980*/  ISETP.GT.U32.AND P0, PT, R4, 0x7f800000, PT ;  /* 0x7f8000000400780c */ /* 0x000fc80003f04070 */
[----:B------:R-:W-:-:S04]  /*8990*/  SEL R0, R0, 0x7c, P0 ;  /* 0x0000007c00007807 */ /* 0x000fc80000000000 */
.L_x_6626:
[----:B------:R-:W-:Y:S05]  /*89a0*/  BSYNC B0 ;  /* 0x0000000000007941 */ /* 0x000fea0003800000 */
.L_x_6624:
[----:B------:R-:W-:-:S04]  /*89b0*/  LOP3.LUT R22, R22, 0x80000000, RZ, 0xc0, !PT ;  /* 0x8000000016167812 */ /* 0x000fc800078ec0ff */
[----:B------:R-:W-:-:S04]  /*89c0*/  SHF.R.U32.HI R3, RZ, 0x18, R22 ;  /* 0x00000018ff037819 */ /* 0x000fc80000011616 */
[----:B------:R-:W-:-:S05]  /*89d0*/  LOP3.LUT R3, R0, R3, RZ, 0xfc, !PT ;  /* 0x0000000300037212 */ /* 0x000fca00078efcff */
[----:B------:R0:W-:Y:S01]  /*89e0*/  STG.E.U8 [R8.64], R3 ;  /* 0x0000000308007986 */ /* 0x0001e2000c101124 */
[----:B------:R-:W-:Y:S05]  /*89f0*/  BRA `(.L_x_6610) ;  /* 0x000006a000007947 */ /* 0x000fea0003800000 */
.L_x_6620:
[----:B------:R-:W-:-:S05]  /*8a00*/  F2FP.BF16.PACK_AB R22, RZ, R22 ;  /* 0x00000016ff16723e */ /* 0x000fca00000010ff */
[----:B------:R0:W-:Y:S01]  /*8a10*/  STG.E.U16 [R8.64], R22 ;  /* 0x0000001608007986 */ /* 0x0001e2000c101524 */
[----:B------:R-:W-:Y:S05]  /*8a20*/  BRA `(.L_x_6610) ;  /* 0x0000067000007947 */ /* 0x000fea0003800000 */
.L_x_6617:
        /* <DEDUP_REMOVED lines=11> */
.L_x_6629:
        /* <DEDUP_REMOVED lines=16> */
.L_x_6632:
[----:B------:R-:W-:-:S04]  /*8be0*/  LOP3.LUT R22, R22, 0x80000000, RZ, 0xc0, !PT ;  /* 0x8000000016167812 */ /* 0x000fc800078ec0ff */
[----:B------:R-:W-:-:S04]  /*8bf0*/  SHF.R.U32.HI R3, RZ, 0x18, R22 ;  /* 0x00000018ff037819 */ /* 0x000fc80000011616 */
[----:B------:R-:W-:-:S04]  /*8c00*/  LOP3.LUT R0, R0, R3, RZ, 0xfc, !PT ;  /* 0x0000000300007212 */ /* 0x000fc800078efcff */
[----:B------:R-:W-:Y:S02]  /*8c10*/  PRMT R4, R0, 0x7610, R4 ;  /* 0x0000761000047816 */ /* 0x000fe40000000004 */
.L_x_6631:
[----:B------:R-:W-:Y:S05]  /*8c20*/  BSYNC B0 ;  /* 0x0000000000007941 */ /* 0x000fea0003800000 */
.L_x_6630:
[----:B------:R0:W-:Y:S01]  /*8c30*/  STG.E.U8 [R8.64], R4 ;  /* 0x0000000408007986 */ /* 0x0001e2000c101124 */
[----:B------:R-:W-:Y:S05]  /*8c40*/  BRA `(.L_x_6610) ;  /* 0x0000045000007947 */ /* 0x000fea0003800000 */
.L_x_6628:
        /* <DEDUP_REMOVED lines=16> */
.L_x_6635:
[----:B------:R-:W-:-:S04]  /*8d50*/  LOP3.LUT R22, R22, 0x80000000, RZ, 0xc0, !PT ;  /* 0x8000000016167812 */ /* 0x000fc800078ec0ff */
[----:B------:R-:W-:-:S04]  /*8d60*/  SHF.R.U32.HI R3, RZ, 0x18, R22 ;  /* 0x00000018ff037819 */ /* 0x000fc80000011616 */
[----:B------:R-:W-:-:S04]  /*8d70*/  LOP3.LUT R0, R0, R3, RZ, 0xfc, !PT ;  /* 0x0000000300007212 */ /* 0x000fc800078efcff */
[----:B------:R-:W-:Y:S02]  /*8d80*/  PRMT R4, R0, 0x7610, R4 ;  /* 0x0000761000047816 */ /* 0x000fe40000000004 */
.L_x_6634:
[----:B------:R-:W-:Y:S05]  /*8d90*/  BSYNC B0 ;  /* 0x0000000000007941 */ /* 0x000fea0003800000 */
.L_x_6633:
[----:B------:R0:W-:Y:S01]  /*8da0*/  STG.E.U8 [R8.64], R4 ;  /* 0x0000000408007986 */ /* 0x0001e2000c101124 */
[----:B------:R-:W-:Y:S05]  /*8db0*/  BRA `(.L_x_6610) ;  /* 0x000002e000007947 */ /* 0x000fea0003800000 */
.L_x_6627:
        /* <DEDUP_REMOVED lines=21> */
.L_x_6609:
        /* <DEDUP_REMOVED lines=20> */
.L_x_6637:
[----:B------:R-:W0:Y:S02]  /*9050*/  F2I.U64.TRUNC R22, R22 ;  /* 0x0000001600167311 */ /* 0x000e24000020d800 */
[----:B0-----:R0:W-:Y:S01]  /*9060*/  STG.E.64 [R8.64], R22 ;  /* 0x0000001608007986 */ /* 0x0011e2000c101b24 */
[----:B------:R-:W-:Y:S05]  /*9070*/  BRA `(.L_x_6610) ;  /* 0x0000002000007947 */ /* 0x000fea0003800000 */
.L_x_6636:
[----:B------:R-:W0:Y:S02]  /*9080*/  F2I.FTZ.U32.TRUNC.NTZ R3, R22 ;  /* 0x0000001600037305 */ /* 0x000e24000021f000 */
[----:B0-----:R0:W-:Y:S02]  /*9090*/  STG.E [R8.64], R3 ;  /* 0x0000000308007986 */ /* 0x0011e4000c101924 */
.L_x_6610:
[----:B------:R-:W-:-:S04]  /*90a0*/  IADD3 R27, R27, 0x80, RZ ;  /* 0x000000801b1b7810 */ /* 0x000fc80007ffe0ff */
[----:B------:R-:W-:-:S13]  /*90b0*/  ISETP.GE.AND P0, PT, R27, R26, PT ;  /* 0x0000001a1b00720c */ /* 0x000fda0003f06270 */
        /* <DEDUP_REMOVED lines=20> */
.L_x_6641:
[----:B------:R-:W0:Y:S02]  /*9200*/  F2I.S64.TRUNC R24, R24 ;  /* 0x0000001800187311 */ /* 0x000e24000020d900 */
[----:B0-----:R-:W-:-:S05]  /*9210*/  IMAD.MOV.U32 R3, RZ, RZ, R24 ;  /* 0x000000ffff037224 */ /* 0x001fca00078e0018 */
[----:B------:R0:W-:Y:S01]  /*9220*/  STG.E.U8 [R8.64], R3 ;  /* 0x0000000308007986 */ /* 0x0001e2000c101124 */
[----:B------:R-:W-:Y:S05]  /*9230*/  BRA `(.L_x_6643) ;  /* 0x00000d3000007947 */ /* 0x000fea0003800000 */
.L_x_6640:
        /* <DEDUP_REMOVED lines=9> */
.L_x_6645:
[----:B------:R-:W0:Y:S02]  /*92d0*/  F2I.FTZ.TRUNC.NTZ R3, R24 ;  /* 0x0000001800037305 */ /* 0x000e24000021f100 */
[----:B0-----:R0:W-:Y:S01]  /*92e0*/  STG.E [R8.64], R3 ;  /* 0x0000000308007986 */ /* 0x0011e2000c101924 */
[----:B------:R-:W-:Y:S05]  /*92f0*/  BRA `(.L_x_6643) ;  /* 0x00000c7000007947 */ /* 0x000fea0003800000 */
.L_x_6644:
[----:B------:R-:W0:Y:S02]  /*9300*/  F2I.FTZ.TRUNC.NTZ R3, R24 ;  /* 0x0000001800037305 */ /* 0x000e24000021f100 */
[----:B0-----:R0:W-:Y:S01]  /*9310*/  STG.E.U16 [R8.64], R3 ;  /* 0x0000000308007986 */ /* 0x0011e2000c101524 */
[----:B------:R-:W-:Y:S05]  /*9320*/  BRA `(.L_x_6643) ;  /* 0x00000c4000007947 */ /* 0x000fea0003800000 */
.L_x_6639:
        /* <DEDUP_REMOVED lines=8> */
.L_x_6647:
[----:B------:R-:W-:-:S05]  /*93b0*/  F2FP.PACK_AB R24, RZ, R24 ;  /* 0x00000018ff18723e */ /* 0x000fca00000000ff */
[----:B------:R0:W-:Y:S01]  /*93c0*/  STG.E.U16 [R8.64], R24 ;  /* 0x0000001808007986 */ /* 0x0001e2000c101524 */
[----:B------:R-:W-:Y:S05]  /*93d0*/  BRA `(.L_x_6643) ;  /* 0x00000b9000007947 */ /* 0x000fea0003800000 */
.L_x_6646:
        /* <DEDUP_REMOVED lines=9> */
.L_x_6649:
[----:B------:R-:W-:-:S04]  /*9470*/  F2FP.PACK_AB R3, RZ, R24 ;  /* 0x00000018ff03723e */ /* 0x000fc800000000ff */
[----:B------:R-:W-:-:S05]  /*9480*/  PRMT R3, R3, 0x5410, RZ ;  /* 0x0000541003037816 */ /* 0x000fca00000000ff */
[----:B------:R0:W-:Y:S01]  /*9490*/  STG.E [R8.64], R3 ;  /* 0x0000000308007986 */ /* 0x0001e2000c101924 */
[----:B------:R-:W-:Y:S05]  /*94a0*/  BRA `(.L_x_6643) ;  /* 0x00000ac000007947 */ /* 0x000fea0003800000 */
.L_x_6648:
[----:B------:R-:W-:-:S06]  /*94b0*/  FMUL.FTZ R4, R24, 1 ;  /* 0x3f80000018047820 */ /* 0x000fcc0000410000 */
[----:B------:R-:W0:Y:S02]  /*94c0*/  F2F.F64.F32 R4, R4 ;  /* 0x0000000400047310 */ /* 0x000e240000201800 */
[----:B0-----:R0:W-:Y:S01]  /*94d0*/  STG.E.64 [R8.64], R4 ;  /* 0x0000000408007986 */ /* 0x0011e2000c101b24 */
[----:B------:R-:W-:Y:S05]  /*94e0*/  BRA `(.L_x_6643) ;  /* 0x00000a8000007947 */ /* 0x000fea0003800000 */
.L_x_6638:
        /* <DEDUP_REMOVED lines=12> */
.L_x_6652:
[----:B------:R-:W-:Y:S01]  /*95b0*/  FMUL.FTZ R4, R24, 1 ;  /* 0x3f80000018047820 */ /* 0x000fe20000410000 */
[----:B------:R-:W-:-:S05]  /*95c0*/  CS2R R6, SRZ ;  /* 0x0000000000067805 */ /* 0x000fca000001ff00 */
[----:B------:R-:W0:Y:S02]  /*95d0*/  F2F.F64.F32 R4, R4 ;  /* 0x0000000400047310 */ /* 0x000e240000201800 */
[----:B0-----:R0:W-:Y:S01]  /*95e0*/  STG.E.128 [R8.64], R4 ;  /* 0x0000000408007986 */ /* 0x0011e2000c101d24 */
[----:B------:R-:W-:Y:S05]  /*95f0*/  BRA `(.L_x_6643) ;  /* 0x0000097000007947 */ /* 0x000fea0003800000 */
.L_x_6651:
        /* <DEDUP_REMOVED lines=20> */
.L_x_6656:
[----:B------:R-:W-:Y:S05]  /*9740*/  BSYNC B0 ;  /* 0x0000000000007941 */ /* 0x000fea0003800000 */
.L_x_6655:
[----:B------:R-:W-:-:S05]  /*9750*/  LOP3.LUT R5, R0, R5, RZ, 0xfc, !PT ;  /* 0x0000000500057212 */ /* 0x000fca00078efcff */
[----:B------:R0:W-:Y:S01]  /*9760*/  STG.E.U8 [R8.64], R5 ;  /* 0x0000000508007986 */ /* 0x0001e2000c101124 */
[----:B------:R-:W-:Y:S05]  /*9770*/  BRA `(.L_x_6643) ;  /* 0x000007f000007947 */ /* 0x000fea0003800000 */
.L_x_6654:
        /* <DEDUP_REMOVED lines=12> */
.L_x_6658:
[----:B------:R-:W-:Y:S01]  /*9840*/  IMAD.MOV.U32 R0, RZ, RZ, 0x7f ;  /* 0x0000007fff007424 */ /* 0x000fe200078e00ff */
[----:B------:R-:W-:-:S04]  /*9850*/  ISETP.GT.U32.AND P0, PT, R4, 0x7f800000, PT ;  /* 0x7f8000000400780c */ /* 0x000fc80003f04070 */
[----:B------:R-:W-:-:S04]  /*9860*/  SEL R0, R0, 0x7c, P0 ;  /* 0x0000007c00007807 */ /* 0x000fc80000000000 */
.L_x_6659:
[----:B------:R-:W-:Y:S05]  /*9870*/  BSYNC B0 ;  /* 0x0000000000007941 */ /* 0x000fea0003800000 */
.L_x_6657:
[----:B------:R-:W-:-:S04]  /*9880*/  LOP3.LUT R24, R24, 0x80000000, RZ, 0xc0, !PT ;  /* 0x8000000018187812 */ /* 0x000fc800078ec0ff */
[----:B------:R-:W-:-:S04]  /*9890*/  SHF.R.U32.HI R3, RZ, 0x18, R24 ;  /* 0x00000018ff037819 */ /* 0x000fc80000011618 */
[----:B------:R-:W-:-:S05]  /*98a0*/  LOP3.LUT R3, R0, R3, RZ, 0xfc, !PT ;  /* 0x0000000300037212 */ /* 0x000fca00078efcff */
[----:B------:R0:W-:Y:S01]  /*98b0*/  STG.E.U8 [R8.64], R3 ;  /* 0x0000000308007986 */ /* 0x0001e2000c101124 */
[----:B------:R-:W-:Y:S05]  /*98c0*/  BRA `(.L_x_6643) ;  /* 0x000006a000007947 */ /* 0x000fea0003800000 */
.L_x_6653:
[----:B------:R-:W-:-:S05]  /*98d0*/  F2FP.BF16.PACK_AB R24, RZ, R24 ;  /* 0x00000018ff18723e */ /* 0x000fca00000010ff */
[----:B------:R0:W-:Y:S01]  /*98e0*/  STG.E.U16 [R8.64], R24 ;  /* 0x0000001808007986 */ /* 0x0001e2000c101524 */
[----:B------:R-:W-:Y:S05]  /*98f0*/  BRA `(.L_x_6643) ;  /* 0x0000067000007947 */ /* 0x000fea0003800000 */
.L_x_6650:
        /* <DEDUP_REMOVED lines=11> */
.L_x_6662:
        /* <DEDUP_REMOVED lines=16> */
.L_x_6665:
[----:B------:R-:W-:-:S04]  /*9ab0*/  LOP3.LUT R24, R24, 0x80000000, RZ, 0xc0, !PT ;  /* 0x8000000018187812 */ /* 0x000fc800078ec0ff */
[----:B------:R-:W-:-:S04]  /*9ac0*/  SHF.R.U32.HI R3, RZ, 0x18, R24 ;  /* 0x00000018ff037819 */ /* 0x000fc80000011618 */
[----:B------:R-:W-:-:S04]  /*9ad0*/  LOP3.LUT R0, R0, R3, RZ, 0xfc, !PT ;  /* 0x0000000300007212 */ /* 0x000fc800078efcff */
[----:B------:R-:W-:Y:S02]  /*9ae0*/  PRMT R4, R0, 0x7610, R4 ;  /* 0x0000761000047816 */ /* 0x000fe40000000004 */
.L_x_6664:
[----:B------:R-:W-:Y:S05]  /*9af0*/  BSYNC B0 ;  /* 0x0000000000007941 */ /* 0x000fea0003800000 */
.L_x_6663:
[----:B------:R0:W-:Y:S01]  /*9b00*/  STG.E.U8 [R8.64], R4 ;  /* 0x0000000408007986 */ /* 0x0001e2000c101124 */
[----:B------:R-:W-:Y:S05]  /*9b10*/  BRA `(.L_x_6643) ;  /* 0x0000045000007947 */ /* 0x000fea0003800000 */
.L_x_6661:
        /* <DEDUP_REMOVED lines=16> */
.L_x_6668:
[----:B------:R-:W-:-:S04]  /*9c20*/  LOP3.LUT R24, R24, 0x80000000, RZ, 0xc0, !PT ;  /* 0x8000000018187812 */ /* 0x000fc800078ec0ff */
[----:B------:R-:W-:-:S04]  /*9c30*/  SHF.R.U32.HI R3, RZ, 0x18, R24 ;  /* 0x00000018ff037819 */ /* 0x000fc80000011618 */
[----:B------:R-:W-:-:S04]  /*9c40*/  LOP3.LUT R0, R0, R3, RZ, 0xfc, !PT ;  /* 0x0000000300007212 */ /* 0x000fc800078efcff */
[----:B------:R-:W-:Y:S02]  /*9c50*/  PRMT R4, R0, 0x7610, R4 ;  /* 0x0000761000047816 */ /* 0x000fe40000000004 */
.L_x_6667:
[----:B------:R-:W-:Y:S05]  /*9c60*/  BSYNC B0 ;  /* 0x0000000000007941 */ /* 0x000fea0003800000 */
.L_x_6666:
[----:B------:R0:W-:Y:S01]  /*9c70*/  STG.E.U8 [R8.64], R4 ;  /* 0x0000000408007986 */ /* 0x0001e2000c101124 */
[----:B------:R-:W-:Y:S05]  /*9c80*/  BRA `(.L_x_6643) ;  /* 0x000002e000007947 */ /* 0x000fea0003800000 */
.L_x_6660:
        /* <DEDUP_REMOVED lines=21> */
.L_x_6642:
        /* <DEDUP_REMOVED lines=20> */
.L_x_6670:
[----:B------:R-:W0:Y:S02]  /*9f20*/  F2I.U64.TRUNC R24, R24 ;  /* 0x0000001800187311 */ /* 0x000e24000020d800 */
[----:B0-----:R0:W-:Y:S01]  /*9f30*/  STG.E.64 [R8.64], R24 ;  /* 0x0000001808007986 */ /* 0x0011e2000c101b24 */
[----:B------:R-:W-:Y:S05]  /*9f40*/  BRA `(.L_x_6643) ;  /* 0x0000002000007947 */ /* 0x000fea0003800000 */
.L_x_6669:
[----:B------:R-:W0:Y:S02]  /*9f50*/  F2I.FTZ.U32.TRUNC.NTZ R3, R24 ;  /* 0x0000001800037305 */ /* 0x000e24000021f000 */
[----:B0-----:R0:W-:Y:S02]  /*9f60*/  STG.E [R8.64], R3 ;  /* 0x0000000308007986 */ /* 0x0011e4000c101924 */
.L_x_6643:
[----:B------:R-:W-:Y:S02]  /*9f70*/  IADD3 R27, R27, 0x80, RZ ;  /* 0x000000801b1b7810 */ /* 0x000fe40007ffe0ff */
.L_x_6604:
[----:B------:R-:W-:Y:S05]  /*9f80*/  BSYNC B6 ;  /* 0x0000000000067941 */ /* 0x000fea0003800000 */
.L_x_6603:
[----:B------:R-:W-:-:S13]  /*9f90*/  ISETP.GE.AND P0, PT, R27, R26, PT ;  /* 0x0000001a1b00720c */ /* 0x000fda0003f06270 */
[----:B------:R-:W-:Y:S05]  /*9fa0*/  @P0 EXIT ;  /* 0x000000000000094d */ /* 0x000fea0003800000 */
[----:B------:R-:W-:Y:S01]  /*9fb0*/  PRMT R0, R17, 0x9910, RZ ;  /* 0x0000991011007816 */ /* 0x000fe200000000ff */
[----:B------:R-:W-:-:S03]  /*9fc0*/  IMAD R2, R2, 0x200, R27 ;  /* 0x0000020002027824 */ /* 0x000fc600078e021b */
[----:B------:R-:W-:Y:S01]  /*9fd0*/  ISETP.GT.AND P1, PT, R0, 0x9, PT ;  /* 0x000000090000780c */ /* 0x000fe20003f24270 */
[----:B------:R-:W-:-:S05]  /*9fe0*/  IMAD R2, R2, c[0x0][0x194], RZ ;  /* 0x0000650002027a24 */ /* 0x000fca00078e02ff */
[----:B------:R-:W-:-:S05]  /*9ff0*/  IADD3 R2, P0, R2, c[0x0][0x168], RZ ;  /* 0x00005a0002027a10 */ /* 0x000fca0007f1e0ff */
[----:B0-----:R-:W-:Y:S02]  /*a000*/  IMAD.X R3, RZ, RZ, c[0x0][0x16c], P0 ;  /* 0x00005b00ff037624 */ /* 0x001fe400000e06ff */
        /* <DEDUP_REMOVED lines=12> */
.L_x_6674:
[----:B------:R-:W0:Y:S02]  /*a0d0*/  F2I.S64.TRUNC R16, R16 ;  /* 0x0000001000107311 */ /* 0x000e24000020d900 */
[----:B0-----:R-:W-:-:S05]  /*a0e0*/  IMAD.MOV.U32 R5, RZ, RZ, R16 ;  /* 0x000000ffff057224 */ /* 0x001fca00078e0010 */
[----:B------:R-:W-:Y:S01]  /*a0f0*/  STG.E.U8 [R2.64], R5 ;  /* 0x0000000502007986 */ /* 0x000fe2000c101124 */
[----:B------:R-:W-:Y:S05]  /*a100*/  EXIT ;  /* 0x000000000000794d */ /* 0x000fea0003800000 */
.L_x_6673:
        /* <DEDUP_REMOVED lines=9> */
.L_x_6677:
[----:B------:R-:W0:Y:S02]  /*a1a0*/  F2I.FTZ.TRUNC.NTZ R5, R16 ;  /* 0x0000001000057305 */ /* 0x000e24000021f100 */
[----:B0-----:R-:W-:Y:S01]  /*a1b0*/  STG.E [R2.64], R5 ;  /* 0x0000000502007986 */ /* 0x001fe2000c101924 */
[----:B------:R-:W-:Y:S05]  /*a1c0*/  EXIT ;  /* 0x000000000000794d */ /* 0x000fea0003800000 */
.L_x_6676:
[----:B------:R-:W0:Y:S02]  /*a1d0*/  F2I.FTZ.TRUNC.NTZ R5, R16 ;  /* 0x0000001000057305 */ /* 0x000e24000021f100 */
[----:B0-----:R-:W-:Y:S01]  /*a1e0*/  STG.E.U16 [R2.64], R5 ;  /* 0x0000000502007986 */ /* 0x001fe2000c101524 */
[----:B------:R-:W-:Y:S05]  /*a1f0*/  EXIT ;  /* 0x000000000000794d */ /* 0x000fea0003800000 */
.L_x_6672:
        /* <DEDUP_REMOVED lines=8> */
.L_x_6679:
[----:B------:R-:W-:-:S05]  /*a280*/  F2FP.PACK_AB R16, RZ, R16 ;  /* 0x00000010ff10723e */ /* 0x000fca00000000ff */
[----:B------:R-:W-:Y:S01]  /*a290*/  STG.E.U16 [R2.64], R16 ;  /* 0x0000001002007986 */ /* 0x000fe2000c101524 */
[----:B------:R-:W-:Y:S05]  /*a2a0*/  EXIT ;  /* 0x000000000000794d */ /* 0x000fea0003800000 */
.L_x_6678:
        /* <DEDUP_REMOVED lines=9> */
.L_x_6681:
[----:B------:R-:W-:-:S04]  /*a340*/  F2FP.PACK_AB R5, RZ, R16 ;  /* 0x00000010ff05723e */ /* 0x000fc800000000ff */
[----:B------:R-:W-:-:S05]  /*a350*/  PRMT R5, R5, 0x5410, RZ ;  /* 0x0000541005057816 */ /* 0x000fca00000000ff */
[----:B------:R-:W-:Y:S01]  /*a360*/  STG.E [R2.64], R5 ;  /* 0x0000000502007986 */ /* 0x000fe2000c101924 */
[----:B------:R-:W-:Y:S05]  /*a370*/  EXIT ;  /* 0x000000000000794d */ /* 0x000fea0003800000 */
.L_x_6680:
[----:B------:R-:W-:-:S06]  /*a380*/  FMUL.FTZ R4, R16, 1 ;  /* 0x3f80000010047820 */ /* 0x000fcc0000410000 */
[----:B------:R-:W0:Y:S02]  /*a390*/  F2F.F64.F32 R4, R4 ;  /* 0x0000000400047310 */ /* 0x000e240000201800 */
[----:B0-----:R-:W-:Y:S01]  /*a3a0*/  STG.E.64 [R2.64], R4 ;  /* 0x0000000402007986 */ /* 0x001fe2000c101b24 */
[----:B------:R-:W-:Y:S05]  /*a3b0*/  EXIT ;  /* 0x000000000000794d */ /* 0x000fea0003800000 */
.L_x_6671:
        /* <DEDUP_REMOVED lines=12> */
.L_x_6684:
[----:B------:R-:W-:Y:S01]  /*a480*/  FMUL.FTZ R4, R16, 1 ;  /* 0x3f80000010047820 */ /* 0x000fe20000410000 */
[----:B------:R-:W-:-:S05]  /*a490*/  CS2R R6, SRZ ;  /* 0x0000000000067805 */ /* 0x000fca000001ff00 */
[----:B------:R-:W0:Y:S02]  /*a4a0*/  F2F.F64.F32 R4, R4 ;  /* 0x0000000400047310 */ /* 0x000e240000201800 */
[----:B0-----:R-:W-:Y:S01]  /*a4b0*/  STG.E.128 [R2.64], R4 ;  /* 0x0000000402007986 */ /* 0x001fe2000c101d24 */
[----:B------:R-:W-:Y:S05]  /*a4c0*/  EXIT ;  /* 0x000000000000794d */ /* 0x000fea0003800000 */
.L_x_6683:
        /* <DEDUP_REMOVED lines=20> */
.L_x_6688:
[----:B------:R-:W-:Y:S05]  /*a610*/  BSYNC B0 ;  /* 0x0000000000007941 */ /* 0x000fea0003800000 */
.L_x_6687:
[----:B------:R-:W-:-:S05]  /*a620*/  LOP3.LUT R7, R0, R7, RZ, 0xfc, !PT ;  /* 0x0000000700077212 */ /* 0x000fca00078efcff */
[----:B------:R-:W-:Y:S01]  /*a630*/  STG.E.U8 [R2.64], R7 ;  /* 0x0000000702007986 */ /* 0x000fe2000c101124 */
[----:B------:R-:W-:Y:S05]  /*a640*/  EXIT ;  /* 0x000000000000794d */ /* 0x000fea0003800000 */
.L_x_6686:
[----:B------:R-:W-:Y:S01]  /*a650*/  LOP3.LUT R4, R16, 0x7fffffff, RZ, 0xc0, !PT ;  /* 0x7fffffff10047812 */ /* 0x000fe200078ec0ff */
[----:B------:R-:W-:Y:S03]  /*a660*/  BSSY B0, `(.L_x_6689) ;  /* 0x000000e000007945 */ /* 0x000fe60003800000 */
        /* <DEDUP_REMOVED lines=10> */
.L_x_6690:
[----:B------:R-:W-:Y:S01]  /*a710*/  IMAD.MOV.U32 R0, RZ, RZ, 0x7f ;  /* 0x0000007fff007424 */ /* 0x000fe200078e00ff */
[----:B------:R-:W-:-:S04]  /*a720*/  ISETP.GT.U32.AND P0, PT, R4, 0x7f800000, PT ;  /* 0x7f8000000400780c */ /* 0x000fc80003f04070 */
[----:B------:R-:W-:-:S04]  /*a730*/  SEL R0, R0, 0x7c, P0 ;  /* 0x0000007c00007807 */ /* 0x000fc80000000000 */
.L_x_6691:
[----:B------:R-:W-:Y:S05]  /*a740*/  BSYNC B0 ;  /* 0x0000000000007941 */ /* 0x000fea0003800000 */
.L_x_6689:
[----:B------:R-:W-:-:S04]  /*a750*/  LOP3.LUT R16, R16, 0x80000000, RZ, 0xc0, !PT ;  /* 0x8000000010107812 */ /* 0x000fc800078ec0ff */
[----:B------:R-:W-:-:S04]  /*a760*/  SHF.R.U32.HI R5, RZ, 0x18, R16 ;  /* 0x00000018ff057819 */ /* 0x000fc80000011610 */
[----:B------:R-:W-:-:S05]  /*a770*/  LOP3.LUT R5, R0, R5, RZ, 0xfc, !PT ;  /* 0x0000000500057212 */ /* 0x000fca00078efcff */
[----:B------:R-:W-:Y:S01]  /*a780*/  STG.E.U8 [R2.64], R5 ;  /* 0x0000000502007986 */ /* 0x000fe2000c101124 */
[----:B------:R-:W-:Y:S05]  /*a790*/  EXIT ;  /* 0x000000000000794d */ /* 0x000fea0003800000 */
.L_x_6685:
[----:B------:R-:W-:-:S05]  /*a7a0*/  F2FP.BF16.PACK_AB R16, RZ, R16 ;  /* 0x00000010ff10723e */ /* 0x000fca00000010ff */
[----:B------:R-:W-:Y:S01]  /*a7b0*/  STG.E.U16 [R2.64], R16 ;  /* 0x0000001002007986 */ /* 0x000fe2000c101524 */
[----:B------:R-:W-:Y:S05]  /*a7c0*/  EXIT ;  /* 0x000000000000794d */ /* 0x000fea0003800000 */
.L_x_6682:
        /* <DEDUP_REMOVED lines=11> */
.L_x_6694:
        /* <DEDUP_REMOVED lines=16> */
.L_x_6697:
[----:B------:R-:W-:-:S04]  /*a980*/  LOP3.LUT R16, R16, 0x80000000, RZ, 0xc0, !PT ;  /* 0x8000000010107812 */ /* 0x000fc800078ec0ff */
[----:B------:R-:W-:-:S04]  /*a990*/  SHF.R.U32.HI R5, RZ, 0x18, R16 ;  /* 0x00000018ff057819 */ /* 0x000fc80000011610 */
[----:B------:R-:W-:-:S04]  /*a9a0*/  LOP3.LUT R4, R4, R5, RZ, 0xfc, !PT ;  /* 0x0000000504047212 */ /* 0x000fc800078efcff */
[----:B------:R-:W-:Y:S02]  /*a9b0*/  PRMT R0, R4, 0x7610, R0 ;  /* 0x0000761004007816 */ /* 0x000fe40000000000 */
.L_x_6696:
[----:B------:R-:W-:Y:S05]  /*a9c0*/  BSYNC B0 ;  /* 0x0000000000007941 */ /* 0x000fea0003800000 */
.L_x_6695:
[----:B------:R-:W-:Y:S01]  /*a9d0*/  STG.E.U8 [R2.64], R0 ;  /* 0x0000000002007986 */ /* 0x000fe2000c101124 */
[----:B------:R-:W-:Y:S05]  /*a9e0*/  EXIT ;  /* 0x000000000000794d */ /* 0x000fea0003800000 */
.L_x_6693:
        /* <DEDUP_REMOVED lines=16> */
.L_x_6700:
[----:B------:R-:W-:-:S04]  /*aaf0*/  LOP3.LUT R16, R16, 0x80000000, RZ, 0xc0, !PT ;  /* 0x8000000010107812 */ /* 0x000fc800078ec0ff */
[----:B------:R-:W-:-:S04]  /*ab00*/  SHF.R.U32.HI R5, RZ, 0x18, R16 ;  /* 0x00000018ff057819 */ /* 0x000fc80000011610 */
[----:B------:R-:W-:-:S04]  /*ab10*/  LOP3.LUT R4, R4, R5, RZ, 0xfc, !PT ;  /* 0x0000000504047212 */ /* 0x000fc800078efcff */
[----:B------:R-:W-:Y:S02]  /*ab20*/  PRMT R0, R4, 0x7610, R0 ;  /* 0x0000761004007816 */ /* 0x000fe40000000000 */
.L_x_6699:
[----:B------:R-:W-:Y:S05]  /*ab30*/  BSYNC B0 ;  /* 0x0000000000007941 */ /* 0x000fea0003800000 */
.L_x_6698:
[----:B------:R-:W-:Y:S01]  /*ab40*/  STG.E.U8 [R2.64], R0 ;  /* 0x0000000002007986 */ /* 0x000fe2000c101124 */
[----:B------:R-:W-:Y:S05]  /*ab50*/  EXIT ;  /* 0x000000000000794d */ /* 0x000fea0003800000 */
.L_x_6692:
        /* <DEDUP_REMOVED lines=21> */
.L_x_6675:
        /* <DEDUP_REMOVED lines=20> */
.L_x_6702:
[----:B------:R-:W0:Y:S02]  /*adf0*/  F2I.U64.TRUNC R16, R16 ;  /* 0x0000001000107311 */ /* 0x000e24000020d800 */
[----:B0-----:R-:W-:Y:S01]  /*ae00*/  STG.E.64 [R2.64], R16 ;  /* 0x0000001002007986 */ /* 0x001fe2000c101b24 */
[----:B------:R-:W-:Y:S05]  /*ae10*/  EXIT ;  /* 0x000000000000794d */ /* 0x000fea0003800000 */
.L_x_6701:
[----:B------:R-:W0:Y:S02]  /*ae20*/  F2I.FTZ.U32.TRUNC.NTZ R5, R16 ;  /* 0x0000001000057305 */ /* 0x000e24000021f000 */
[----:B0-----:R-:W-:Y:S01]  /*ae30*/  STG.E [R2.64], R5 ;  /* 0x0000000502007986 */ /* 0x001fe2000c101924 */
[----:B------:R-:W-:Y:S05]  /*ae40*/  EXIT ;  /* 0x000000000000794d */ /* 0x000fea0003800000 */
.L_x_6703:
        /* <DEDUP_REMOVED lines=11> */
.L_x_29890:


//--------------------- .text._ZN2at6native18elementwise_kernelILi128ELi2EZNS0_22gpu_kernel_impl_nocastINS0_13BinaryFunctorIfffZZZNS0_21heaviside_kernel_cudaERNS_18TensorIteratorBaseEENKUlvE_clEvENKUlvE5_clEvEUlffE_EEEEvS5_RKT_EUliE_EEviT1_ --------------------------
	.section	.text._ZN2at6native18elementwise_kernelILi128ELi2EZNS0_22gpu_kernel_impl_nocastINS0_13BinaryFunctorIfffZZZNS0_21heaviside_kernel_cudaERNS_18TensorIteratorBaseEENKUlvE_clEvENKUlvE5_clEvEUlffE_EEEEvS5_RKT_EUliE_EEviT1_,"ax",@progbits
	.sectioninfo	@"SHI_REGISTERS=14"
	.align	128
        .global         _ZN2at6native18elementwise_kernelILi128ELi2EZNS0_22gpu_kernel_impl_nocastINS0_13BinaryFunctorIfffZZZNS0_21heaviside_kernel_cudaERNS_18TensorIteratorBaseEENKUlvE_clEvENKUlvE5_clEvEUlffE_EEEEvS5_RKT_EUliE_EEviT1_
        .type           _ZN2at6native18elementwise_kernelILi128ELi2EZNS0_22gpu_kernel_impl_nocastINS0_13BinaryFunctorIfffZZZNS0_21heaviside_kernel_cudaERNS_18TensorIteratorBaseEENKUlvE_clEvENKUlvE5_clEvEUlffE_EEEEvS5_RKT_EUliE_EEviT1_,@function
        .size           _ZN2at6native18elementwise_kernelILi128ELi2EZNS0_22gpu_kernel_impl_nocastINS0_13BinaryFunctorIfffZZZNS0_21heaviside_kernel_cudaERNS_18TensorIteratorBaseEENKUlvE_clEvENKUlvE5_clEvEUlffE_EEEEvS5_RKT_EUliE_EEviT1_,(.L_x_29891 - _ZN2at6native18elementwise_kernelILi128ELi2EZNS0_22gpu_kernel_impl_nocastINS0_13BinaryFunctorIfffZZZNS0_21heaviside_kernel_cudaERNS_18TensorIteratorBaseEENKUlvE_clEvENKUlvE5_clEvEUlffE_EEEEvS5_RKT_EUliE_EEviT1_)
        .other          _ZN2at6native18elementwise_kernelILi128ELi2EZNS0_22gpu_kernel_impl_nocastINS0_13BinaryFunctorIfffZZZNS0_21heaviside_kernel_cudaERNS_18TensorIteratorBaseEENKUlvE_clEvENKUlvE5_clEvEUlffE_EEEEvS5_RKT_EUliE_EEviT1_,@"STO_CUDA_ENTRY STV_DEFAULT"
_ZN2at6native18elementwise_kernelILi128ELi2EZNS0_22gpu_kernel_impl_nocastINS0_13BinaryFunctorIfffZZZNS0_21heaviside_kernel_cudaERNS_18TensorIteratorBaseEENKUlvE_clEvENKUlvE5_clEvEUlffE_EEEEvS5_RKT_EUliE_EEviT1_:
.text._ZN2at6native18elementwise_kernelILi128ELi2EZNS0_22gpu_kernel_impl_nocastINS0_13BinaryFunctorIfffZZZNS0_21heaviside_kernel_cudaERNS_18TensorIteratorBaseEENKUlvE_clEvENKUlvE5_clEvEUlffE_EEEEvS5_RKT_EUliE_EEviT1_:
[----:B------:R-:W-:Y:S02]  /*0000*/  MOV R1, c[0x0][0x28] ;  /* 0x00000a0000017a02 */ /* 0x000fe40000000f00 */
[----:B------:R-:W0:Y:S01]  /*0010*/  S2R R0, SR_CTAID.X ;  /* 0x0000000000007919 */ /* 0x000e220000002500 */
[----:B------:R-:W-:Y:S01]  /*0020*/  ULDC.64 UR4, c[0x0][0x118] ;  /* 0x0000460000047ab9 */ /* 0x000fe20000000a00 */
[----:B------:R-:W-:Y:S02]  /*0030*/  BSSY B0, `(.L_x_6704) ;  /* 0x000010f000007945 */ /* 0x000fe40003800000 */
[----:B------:R-:W0:Y:S02]  /*0040*/  S2R R3, SR_TID.X ;  /* 0x0000000000037919 */ /* 0x000e240000002100 */
[----:B0-----:R-:W-:-:S04]  /*0050*/  LEA R0, R0, R3, 0x8 ;  /* 0x0000000300007211 */ /* 0x001fc800078e40ff */
[----:B------:R-:W-:Y:S02]  /*0060*/  ISETP.GE.AND P0, PT, R0, c[0x0][0x160], PT ;  /* 0x0000580000007a0c */ /* 0x000fe40003f06270 */
[----:B------:R-:W-:-:S11]  /*0070*/  MOV R9, R0 ;  /* 0x0000000000097202 */ /* 0x000fd60000000f00 */
        /* <DEDUP_REMOVED lines=254> */
.L_x_6706:
[----:B------:R-:W-:-:S04]  /*1060*/  IADD3 R4, P0, R4, c[0x0][0x3d0], RZ ;  /* 0x0000f40004047a10 */ /* 0x000fc80007f1e0ff */
[----:B------:R-:W-:-:S05]  /*1070*/  IADD3.X R5, RZ, c[0x0][0x3d4], RZ, P0, !PT ;  /* 0x0000f500ff057a10 */ /* 0x000fca00007fe4ff */
[----:B------:R-:W2:Y:S01]  /*1080*/  LDG.E R4, [R4.64] ;  /* 0x0000000404047981 */ /* 0x000ea2000c1e1900 */
[----:B------:R-:W-:-:S04]  /*1090*/  IADD3 R6, P1, R3, c[0x0][0x3d8], RZ ;  /* 0x0000f60003067a10 */ /* 0x000fc80007f3e0ff */
[----:B------:R-:W-:Y:S02]  /*10a0*/  IADD3.X R7, RZ, c[0x0][0x3dc], RZ, P1, !PT ;  /* 0x0000f700ff077a10 */ /* 0x000fe40000ffe4ff */
[C---:B--2---:R-:W-:Y:S02]  /*10b0*/  FSETP.NEU.FTZ.AND P0, PT, R4.reuse, RZ, PT ;  /* 0x000000ff0400720b */ /* 0x044fe40003f1d000 */
[----:B------:R-:W-:-:S11]  /*10c0*/  FSET.BF.GT.FTZ.AND R11, R4, RZ, PT ;  /* 0x000000ff040b720a */ /* 0x000fd60003814000 */
[----:B------:R-:W2:Y:S01]  /*10d0*/  @!P0 LDG.E R11, [R6.64] ;  /* 0x00000004060b8981 */ /* 0x000ea2000c1e1900 */
[----:B------:R-:W-:Y:S02]  /*10e0*/  IADD3 R2, P0, R2, c[0x0][0x3c8], RZ ;  /* 0x0000f20002027a10 */ /* 0x000fe40007f1e0ff */
[----:B------:R-:W-:Y:S02]  /*10f0*/  IADD3 R9, R0, 0x80, RZ ;  /* 0x0000008000097810 */ /* 0x000fe40007ffe0ff */
[----:B------:R-:W-:-:S05]  /*1100*/  IADD3.X R3, RZ, c[0x0][0x3cc], RZ, P0, !PT ;  /* 0x0000f300ff037a10 */ /* 0x000fca00007fe4ff */
[----:B--2---:R0:W-:Y:S04]  /*1110*/  STG.E [R2.64], R11 ;  /* 0x0000000b02007986 */ /* 0x0041e8000c101904 */
.L_x_6705:
[----:B------:R-:W-:Y:S05]  /*1120*/  BSYNC B0 ;  /* 0x0000000000007941 */ /* 0x000fea0003800000 */
.L_x_6704:
        /* <DEDUP_REMOVED lines=255> */
.L_x_6707:
        /* <DEDUP_REMOVED lines=8> */
[----:B------:R-:W-:-:S04]  /*21a0*/  IADD3 R6, P0, R0, c[0x0][0x3c8], RZ ;  /* 0x0000f20000067a10 */ /* 0x000fc80007f1e0ff */
[----:B------:R-:W-:-:S05]  /*21b0*/  IADD3.X R7, RZ, c[0x0][0x3cc], RZ, P0, !PT ;  /* 0x0000f300ff077a10 */ /* 0x000fca00007fe4ff */
[----:B--2---:R-:W-:Y:S01]  /*21c0*/  STG.E [R6.64], R9 ;  /* 0x0000000906007986 */ /* 0x004fe2000c101904 */
[----:B------:R-:W-:Y:S05]  /*21d0*/  EXIT ;  /* 0x000000000000794d */ /* 0x000fea0003800000 */
.L_x_6708:
        /* <DEDUP_REMOVED lines=10> */
.L_x_29891:


//--------------------- .text._ZN2at6native27unrolled_elementwise_kernelINS0_13BinaryFunctorIfffZZZNS0_21heaviside_kernel_cudaERNS_18TensorIteratorBaseEENKUlvE_clEvENKUlvE5_clEvEUlffE_EESt5arrayIPcLm3EELi4E23TrivialOffsetCalculatorILi2EjESC_ILi1EjENS0_6memory15LoadWithoutCastENSF_16StoreWithoutCastEEEviT_T0_T2_T3_T4_T5_ --------------------------
	.section	.text._ZN2at6native27unrolled_elementwise_kernelINS0_13BinaryFunctorIfffZZZNS0_21heaviside_kernel_cudaERNS_18TensorIteratorBaseEENKUlvE_clEvENKUlvE5_clEvEUlffE_EESt5arrayIPcLm3EELi4E23TrivialOffsetCalculatorILi2EjESC_ILi1EjENS0_6memory15LoadWithoutCastENSF_16StoreWithoutCastEEEviT_T0_T2_T3_T4_T5_,"ax",@progbits
	.sectioninfo	@"SHI_REGISTERS=25"
	.align	128
        .global         _ZN2at6native27unrolled_elementwise_kernelINS0_13BinaryFunctorIfffZZZNS0_21heaviside_kernel_cudaERNS_18TensorIteratorBaseEENKUlvE_clEvENKUlvE5_clEvEUlffE_EESt5arrayIPcLm3EELi4E23TrivialOffsetCalculatorILi2EjESC_ILi1EjENS0_6memory15LoadWithoutCastENSF_16StoreWithoutCastEEEviT_T0_T2_T3_T4_T5_
        .type           _ZN2at6native27unrolled_elementwise_kernelINS0_13BinaryFunctorIfffZZZNS0_21heaviside_kernel_cudaERNS_18TensorIteratorBaseEENKUlvE_clEvENKUlvE5_clEvEUlffE_EESt5arrayIPcLm3EELi4E23TrivialOffsetCalculatorILi2EjESC_ILi1EjENS0_6memory15LoadWithoutCastENSF_16StoreWithoutCastEEEviT_T0_T2_T3_T4_T5_,@function
        .size           _ZN2at6native27unrolled_elementwise_kernelINS0_13BinaryFunctorIfffZZZNS0_21heaviside_kernel_cudaERNS_18TensorIteratorBaseEENKUlvE_clEvENKUlvE5_clEvEUlffE_EESt5arrayIPcLm3EELi4E23TrivialOffsetCalculatorILi2EjESC_ILi1EjENS0_6memory15LoadWithoutCastENSF_16StoreWithoutCastEEEviT_T0_T2_T3_T4_T5_,(.L_x_29892 - _ZN2at6native27unrolled_elementwise_kernelINS0_13BinaryFunctorIfffZZZNS0_21heaviside_kernel_cudaERNS_18TensorIteratorBaseEENKUlvE_clEvENKUlvE5_clEvEUlffE_EESt5arrayIPcLm3EELi4E23TrivialOffsetCalculatorILi2EjESC_ILi1EjENS0_6memory15LoadWithoutCastENSF_16StoreWithoutCastEEEviT_T0_T2_T3_T4_T5_)
        .other          _ZN2at6native27unrolled_elementwise_kernelINS0_13BinaryFunctorIfffZZZNS0_21heaviside_kernel_cudaERNS_18TensorIteratorBaseEENKUlvE_clEvENKUlvE5_clEvEUlffE_EESt5arrayIPcLm3EELi4E23TrivialOffsetCalculatorILi2EjESC_ILi1EjENS0_6memory15LoadWithoutCastENSF_16StoreWithoutCastEEEviT_T0_T2_T3_T4_T5_,@"STO_CUDA_ENTRY STV_DEFAULT"
_ZN2at6native27unrolled_elementwise_kernelINS0_13BinaryFunctorIfffZZZNS0_21heaviside_kernel_cudaERNS_18TensorIteratorBaseEENKUlvE_clEvENKUlvE5_clEvEUlffE_EESt5arrayIPcLm3EELi4E23TrivialOffsetCalculatorILi2EjESC_ILi1EjENS0_6memory15LoadWithoutCastENSF_16StoreWithoutCastEEEviT_T0_T2_T3_T4_T5_:
.text._ZN2at6native27unrolled_elementwise_kernelINS0_13BinaryFunctorIfffZZZNS0_21heaviside_kernel_cudaERNS_18TensorIteratorBaseEENKUlvE_clEvENKUlvE5_clEvEUlffE_EESt5arrayIPcLm3EELi4E23TrivialOffsetCalculatorILi2EjESC_ILi1EjENS0_6memory15LoadWithoutCastENSF_16StoreWithoutCastEEEviT_T0_T2_T3_T4_T5_:
[----:B------:R-:W-:Y:S02]  /*0000*/  IMAD.MOV.U32 R1, RZ, RZ, c[0x0][0x28] ;  /* 0x00000a00ff017624 */ /* 0x000fe400078e00ff */
[----:B------:R-:W0:Y:S01]  /*0010*/  S2R R0, SR_CTAID.X ;  /* 0x0000000000007919 */ /* 0x000e220000002500 */
[----:B------:R-:W-:Y:S01]  /*0020*/  IMAD.MOV.U32 R3, RZ, RZ, -0x200 ;  /* 0xfffffe00ff037424 */ /* 0x000fe200078e00ff */
[----:B------:R-:W-:Y:S01]  /*0030*/  HFMA2.MMA R22, -RZ, RZ, 0, 0 ;  /* 0x00000000ff167435 */ /* 0x000fe200000001ff */
[----:B------:R-:W-:Y:S01]  /*0040*/  ULDC.64 UR4, c[0x0][0x118] ;  /* 0x0000460000047ab9 */ /* 0x000fe20000000a00 */
[----:B------:R-:W1:Y:S01]  /*0050*/  S2R R5, SR_TID.X ;  /* 0x0000000000057919 */ /* 0x000e620000002100 */
[----:B------:R-:W-:Y:S01]  /*0060*/  HFMA2.MMA R4, -RZ, RZ, 0, 0 ;  /* 0x00000000ff047435 */ /* 0x000fe200000001ff */
[----:B0-----:R-:W-:Y:S01]  /*0070*/  IMAD R2, R0, R3, c[0x0][0x160] ;  /* 0x0000580000027624 */ /* 0x001fe200078e0203 */
[----:B------:R-:W-:Y:S01]  /*0080*/  CS2R R6, SRZ ;  /* 0x0000000000067805 */ /* 0x000fe2000001ff00 */
[----:B------:R-:W-:Y:S02]  /*0090*/  MOV R3, RZ ;  /* 0x000000ff00037202 */ /* 0x000fe40000000f00 */
[----:B-1----:R-:W-:-:S02]  /*00a0*/  MOV R9, R5 ;  /* 0x0000000500097202 */ /* 0x002fc40000000f00 */
[----:B------:R-:W-:-:S13]  /*00b0*/  ISETP.GE.AND P0, PT, R5, R2, PT ;  /* 0x000000020500720c */ /* 0x000fda0003f06270 */
[----:B------:R-:W-:Y:S01]  /*00c0*/  @!P0 IMAD R16, R0, 0x200, R9 ;  /* 0x0000020000108824 */ /* 0x000fe200078e0209 */
[----:B------:R-:W-:Y:S01]  /*00d0*/  @!P0 IADD3 R9, R9, 0x80, RZ ;  /* 0x0000008009098810 */ /* 0x000fe20007ffe0ff */
[----:B------:R-:W-:-:S03]  /*00e0*/  @!P0 IMAD.MOV.U32 R17, RZ, RZ, 0x4 ;  /* 0x00000004ff118424 */ /* 0x000fc600078e00ff */
[----:B------:R-:W-:Y:S01]  /*00f0*/  ISETP.GE.AND P1, PT, R9, R2, PT ;  /* 0x000000020900720c */ /* 0x000fe20003f26270 */
[----:B------:R-:W-:-:S05]  /*0100*/  @!P0 IMAD.WIDE.U32 R12, R16, R17, c[0x0][0x170] ;  /* 0x00005c00100c8625 */ /* 0x000fca00078e0011 */
[----:B------:R0:W2:Y:S07]  /*0110*/  @!P0 LDG.E R22, [R12.64] ;  /* 0x000000040c168981 */ /* 0x0000ae000c1e1900 */
[----:B------:R-:W-:Y:S01]  /*0120*/  @!P1 IMAD R18, R0, 0x200, R9 ;  /* 0x0000020000129824 */ /* 0x000fe200078e0209 */
[----:B------:R-:W-:Y:S01]  /*0130*/  @!P1 IADD3 R9, R9, 0x80, RZ ;  /* 0x0000008009099810 */ /* 0x000fe20007ffe0ff */
[----:B------:R-:W-:-:S03]  /*0140*/  @!P1 IMAD.MOV.U32 R19, RZ, RZ, 0x4 ;  /* 0x00000004ff139424 */ /* 0x000fc600078e00ff */
[----:B------:R-:W-:Y:S01]  /*0150*/  ISETP.GE.AND P3, PT, R9, R2, PT ;  /* 0x000000020900720c */ /* 0x000fe20003f66270 */
[----:B------:R-:W-:-:S04]  /*0160*/  @!P0 IMAD.WIDE.U32 R16, R16, R17, c[0x0][0x178] ;  /* 0x00005e0010108625 */ /* 0x000fc800078e0011 */
[----:B------:R-:W-:Y:S01]  /*0170*/  @!P1 IMAD.WIDE.U32 R14, R18, R19, c[0x0][0x170] ;  /* 0x00005c00120e9625 */ /* 0x000fe200078e0013 */
[----:B------:R1:W3:Y:S04]  /*0180*/  @!P0 LDG.E R6, [R16.64] ;  /* 0x0000000410068981 */ /* 0x0002e8000c1e1900 */
[----:B------:R4:W3:Y:S03]  /*0190*/  @!P1 LDG.E R3, [R14.64] ;  /* 0x000000040e039981 */ /* 0x0008e6000c1e1900 */
[----:B------:R-:W-:Y:S02]  /*01a0*/  @!P3 IMAD R20, R0, 0x200, R9 ;  /* 0x000002000014b824 */ /* 0x000fe400078e0209 */
[----:B------:R-:W-:-:S04]  /*01b0*/  @!P3 IMAD.MOV.U32 R21, RZ, RZ, 0x4 ;  /* 0x00000004ff15b424 */ /* 0x000fc800078e00ff */
[----:B------:R-:W-:-:S05]  /*01c0*/  @!P3 IMAD.WIDE.U32 R10, R20, R21, c[0x0][0x170] ;  /* 0x00005c00140ab625 */ /* 0x000fca00078e0015 */
[----:B------:R0:W3:Y:S01]  /*01d0*/  @!P3 LDG.E R4, [R10.64] ;  /* 0x000000040a04b981 */ /* 0x0000e2000c1e1900 */
[----:B------:R-:W-:Y:S02]  /*01e0*/  IMAD.MOV.U32 R8, RZ, RZ, RZ ;  /* 0x000000ffff087224 */ /* 0x000fe400078e00ff */
[----:B------:R-:W-:-:S04]  /*01f0*/  @!P1 IMAD.WIDE.U32 R18, R18, R19, c[0x0][0x178] ;  /* 0x00005e0012129625 */ /* 0x000fc800078e0013 */
[----:B------:R-:W-:Y:S01]  /*0200*/  @!P3 IMAD.WIDE.U32 R20, R20, R21, c[0x0][0x178] ;  /* 0x00005e001414b625 */ /* 0x000fe200078e0015 */
[----:B------:R0:W3:Y:S04]  /*0210*/  @!P1 LDG.E R7, [R18.64] ;  /* 0x0000000412079981 */ /* 0x0000e8000c1e1900 */
[----:B------:R2:W3:Y:S01]  /*0220*/  @!P3 LDG.E R8, [R20.64] ;  /* 0x000000041408b981 */ /* 0x0004e2000c1e1900 */
[----:B------:R-:W-:-:S04]  /*0230*/  @!P3 IADD3 R9, R9, 0x80, RZ ;  /* 0x000000800909b810 */ /* 0x000fc80007ffe0ff */
[----:B------:R-:W-:Y:S02]  /*0240*/  ISETP.GE.AND P2, PT, R9, R2, PT ;  /* 0x000000020900720c */ /* 0x000fe40003f46270 */
[----:B0-----:R-:W-:Y:S02]  /*0250*/  IADD3 R11, R5, 0x80, RZ ;  /* 0x00000080050b7810 */ /* 0x001fe40007ffe0ff */
[----:B-1----:R-:W-:-:S09]  /*0260*/  MOV R17, R5 ;  /* 0x0000000500117202 */ /* 0x002fd20000000f00 */
[----:B----4-:R-:W-:Y:S01]  /*0270*/  @!P2 MOV R15, 0x4 ;  /* 0x00000004000fa802 */ /* 0x010fe20000000f00 */
[----:B------:R-:W-:Y:S02]  /*0280*/  @!P2 IMAD R14, R0, 0x200, R9 ;  /* 0x00000200000ea824 */ /* 0x000fe400078e0209 */
[----:B------:R-:W-:Y:S02]  /*0290*/  IMAD.MOV.U32 R9, RZ, RZ, RZ ;  /* 0x000000ffff097224 */ /* 0x000fe400078e00ff */
[----:B------:R-:W-:Y:S01]  /*02a0*/  @!P2 IMAD.WIDE.U32 R12, R14, R15, c[0x0][0x170] ;  /* 0x00005c000e0ca625 */ /* 0x000fe200078e000f */
[----:B------:R-:W-:-:S04]  /*02b0*/  @!P0 LEA R5, R0, R5, 0x9 ;  /* 0x0000000500058211 */ /* 0x000fc800078e48ff */
[----:B------:R0:W5:Y:S01]  /*02c0*/  @!P2 LDG.E R9, [R12.64] ;  /* 0x000000040c09a981 */ /* 0x000162000c1e1900 */
[----:B------:R-:W-:Y:S02]  /*02d0*/  IMAD.MOV.U32 R10, RZ, RZ, RZ ;  /* 0x000000ffff0a7224 */ /* 0x000fe400078e00ff */
[----:B------:R-:W-:-:S04]  /*02e0*/  @!P2 IMAD.WIDE.U32 R14, R14, R15, c[0x0][0x178] ;  /* 0x00005e000e0ea625 */ /* 0x000fc800078e000f */
[----:B------:R-:W-:Y:S01]  /*02f0*/  @!P0 IMAD.MOV.U32 R17, RZ, RZ, R11 ;  /* 0x000000ffff118224 */ /* 0x000fe200078e000b */
[----:B------:R1:W5:Y:S01]  /*0300*/  @!P2 LDG.E R10, [R14.64] ;  /* 0x000000040e0aa981 */ /* 0x000362000c1e1900 */
[----:B0-----:R-:W-:-:S04]  /*0310*/  @!P0 IMAD.MOV.U32 R12, RZ, RZ, 0x4 ;  /* 0x00000004ff0c8424 */ /* 0x001fc800078e00ff */
[----:B------:R-:W-:Y:S01]  /*0320*/  @!P0 IMAD.WIDE.U32 R12, R5, R12, c[0x0][0x168] ;  /* 0x00005a00050c8625 */ /* 0x000fe200078e000c */
[----:B------:R-:W-:Y:S01]  /*0330*/  ISETP.GE.AND P4, PT, R17, R2, PT ;  /* 0x000000021100720c */ /* 0x000fe20003f86270 */
[----:B------:R-:W-:Y:S01]  /*0340*/  BSSY B0, `(.L_x_6709) ;  /* 0x0000013000007945 */ /* 0x000fe20003800000 */
[----:B--2---:R-:W-:-:S13]  /*0350*/  FSETP.NEU.FTZ.AND P1, PT, R22, RZ, PT ;  /* 0x000000ff1600720b */ /* 0x004fda0003f3d000 */
[----:B---3--:R-:W-:-:S05]  /*0360*/  @P1 FSET.BF.GT.FTZ.AND R6, R22, RZ, PT ;  /* 0x000000ff1606120a */ /* 0x008fca0003814000 */
[----:B------:R1:W-:Y:S01]  /*0370*/  @!P0 STG.E [R12.64], R6 ;  /* 0x000000060c008986 */ /* 0x0003e2000c101904 */
[----:B------:R-:W-:Y:S02]  /*0380*/  FSETP.NEU.FTZ.AND P2, PT, R3, RZ, PT ;  /* 0x000000ff0300720b */ /* 0x000fe40003f5d000 */
[----:B------:R-:W-:-:S11]  /*0390*/  FSETP.NEU.FTZ.AND P3, PT, R4, RZ, PT ;  /* 0x000000ff0400720b */ /* 0x000fd60003f7d000 */
[----:B------:R-:W-:Y:S02]  /*03a0*/  @P2 FSET.BF.GT.FTZ.AND R7, R3, RZ, PT ;  /* 0x000000ff0307220a */ /* 0x000fe40003814000 */
[----:B------:R-:W-:Y:S01]  /*03b0*/  @P3 FSET.BF.GT.FTZ.AND R8, R4, RZ, PT ;  /* 0x000000ff0408320a */ /* 0x000fe20003814000 */
[----:B------:R-:W-:Y:S05]  /*03c0*/  @P4 BRA `(.L_x_6710) ;  /* 0x000000a000004947 */ /* 0x000fea0003800000 */
[----:B-1----:R-:W-:Y:S01]  /*03d0*/  LEA R4, R0, R17, 0x9 ;  /* 0x0000001100047211 */ /* 0x002fe200078e48ff */
[----:B------:R-:W-:Y:S01]  /*03e0*/  IMAD.MOV.U32 R13, RZ, RZ, 0x4 ;  /* 0x00000004ff0d7424 */ /* 0x000fe200078e00ff */
[----:B------:R-:W-:-:S03]  /*03f0*/  IADD3 R17, R17, 0x80, RZ ;  /* 0x0000008011117810 */ /* 0x000fc60007ffe0ff */
[----:B------:R-:W-:Y:S01]  /*0400*/  IMAD.WIDE.U32 R4, R4, R13, c[0x0][0x168] ;  /* 0x00005a0004047625 */ /* 0x000fe200078e000d */
[----:B------:R-:W-:-:S04]  /*0410*/  ISETP.GE.AND P0, PT, R17, R2, PT ;  /* 0x000000021100720c */ /* 0x000fc80003f06270 */
[----:B------:R0:W-:Y:S09]  /*0420*/  STG.E [R4.64], R7 ;  /* 0x0000000704007986 */ /* 0x0001f2000c101904 */
[----:B------:R-:W-:Y:S02]  /*0430*/  @!P0 LEA R12, R0, R17, 0x9 ;  /* 0x00000011000c8211 */ /* 0x000fe400078e48ff */
[----:B------:R-:W-:-:S03]  /*0440*/  @!P0 IADD3 R17, R17, 0x80, RZ ;  /* 0x0000008011118810 */ /* 0x000fc60007ffe0ff */
[----:B------:R-:W-:-:S05]  /*0450*/  @!P0 IMAD.WIDE.U32 R12, R12, R13, c[0x0][0x168] ;  /* 0x00005a000c0c8625 */ /* 0x000fca00078e000d */
[----:B------:R0:W-:Y:S02]  /*0460*/  @!P0 STG.E [R12.64], R8 ;  /* 0x000000080c008986 */ /* 0x0001e4000c101904 */
.L_x_6710:
[----:B-1----:R-:W-:Y:S05]  /*0470*/  BSYNC B0 ;  /* 0x0000000000007941 */ /* 0x002fea0003800000 */
.L_x_6709:
[----:B------:R-:W-:Y:S02]  /*0480*/  ISETP.GE.AND P1, PT, R17, R2, PT ;  /* 0x000000021100720c */ /* 0x000fe40003f26270 */
[----:B-----5:R-:W-:-:S11]  /*0490*/  FSETP.NEU.FTZ.AND P0, PT, R9, RZ, PT ;  /* 0x000000ff0900720b */ /* 0x020fd60003f1d000 */
[----:B------:R-:W-:Y:S05]  /*04a0*/  @P1 EXIT ;  /* 0x000000000000194d */ /* 0x000fea0003800000 */
[----:B------:R-:W-:Y:S01]  /*04b0*/  HFMA2.MMA R3, -RZ, RZ, 0, 2.384185791015625e-07 ;  /* 0x00000004ff037435 */ /* 0x000fe200000001ff */
[----:B------:R-:W-:Y:S01]  /*04c0*/  IMAD R2, R0, 0x200, R17 ;  /* 0x0000020000027824 */ /* 0x000fe200078e0211 */
[----:B------:R-:W-:-:S08]  /*04d0*/  @P0 FSET.BF.GT.FTZ.AND R10, R9, RZ, PT ;  /* 0x000000ff090a020a */ /* 0x000fd00003814000 */
[----:B------:R-:W-:-:S05]  /*04e0*/  IMAD.WIDE.U32 R2, R2, R3, c[0x0][0x168] ;  /* 0x00005a0002027625 */ /* 0x000fca00078e0003 */
[----:B------:R-:W-:Y:S01]  /*04f0*/  STG.E [R2.64], R10 ;  /* 0x0000000a02007986 */ /* 0x000fe2000c101904 */
[----:B------:R-:W-:Y:S05]  /*0500*/  EXIT ;  /* 0x000000000000794d */ /* 0x000fea0003800000 */
.L_x_6711:
        /* <DEDUP_REMOVED lines=15> */
.L_x_29892:


//--------------------- .text._ZN2at6native29vectorized_elementwise_kernelILi2ENS0_13BinaryFunctorIfffZZZNS0_21heaviside_kernel_cudaERNS_18TensorIteratorBaseEENKUlvE_clEvENKUlvE5_clEvEUlffE_EESt5arrayIPcLm3EEEEviT0_T1_ --------------------------
	.section	.text._ZN2at6native29vectorized_elementwise_kernelILi2ENS0_13BinaryFunctorIfffZZZNS0_21heaviside_kernel_cudaERNS_18TensorIteratorBaseEENKUlvE_clEvENKUlvE5_clEvEUlffE_EESt5arrayIPcLm3EEEEviT0_T1_,"ax",@progbits
	.sectioninfo	@"SHI_REGISTERS=32"
	.align	128
        .global         _ZN2at6native29vectorized_elementwise_kernelILi2ENS0_13BinaryFunctorIfffZZZNS0_21heaviside_kernel_cudaERNS_18TensorIteratorBaseEENKUlvE_clEvENKUlvE5_clEvEUlffE_EESt5arrayIPcLm3EEEEviT0_T1_
        .type           _ZN2at6native29vectorized_elementwise_kernelILi2ENS0_13BinaryFunctorIfffZZZNS0_21heaviside_kernel_cudaERNS_18TensorIteratorBaseEENKUlvE_clEvENKUlvE5_clEvEUlffE_EESt5arrayIPcLm3EEEEviT0_T1_,@function
        .size           _ZN2at6native29vectorized_elementwise_kernelILi2ENS0_13BinaryFunctorIfffZZZNS0_21heaviside_kernel_cudaERNS_18TensorIteratorBaseEENKUlvE_clEvENKUlvE5_clEvEUlffE_EESt5arrayIPcLm3EEEEviT0_T1_,(.L_x_29893 - _ZN2at6native29vectorized_elementwise_kernelILi2ENS0_13BinaryFunctorIfffZZZNS0_21heaviside_kernel_cudaERNS_18TensorIteratorBaseEENKUlvE_clEvENKUlvE5_clEvEUlffE_EESt5arrayIPcLm3EEEEviT0_T1_)
        .other          _ZN2at6native29vectorized_elementwise_kernelILi2ENS0_13BinaryFunctorIfffZZZNS0_21heaviside_kernel_cudaERNS_18TensorIteratorBaseEENKUlvE_clEvENKUlvE5_clEvEUlffE_EESt5arrayIPcLm3EEEEviT0_T1_,@"STO_CUDA_ENTRY STV_DEFAULT"
_ZN2at6native29vectorized_elementwise_kernelILi2ENS0_13BinaryFunctorIfffZZZNS0_21heaviside_kernel_cudaERNS_18TensorIteratorBaseEENKUlvE_clEvENKUlvE5_clEvEUlffE_EESt5arrayIPcLm3EEEEviT0_T1_:
.text._ZN2at6native29vectorized_elementwise_kernelILi2ENS0_13BinaryFunctorIfffZZZNS0_21heaviside_kernel_cudaERNS_18TensorIteratorBaseEENKUlvE_clEvENKUlvE5_clEvEUlffE_EESt5arrayIPcLm3EEEEviT0_T1_:
        /* <DEDUP_REMOVED lines=11> */
[----:B------:R-:W2:Y:S01]  /*00b0*/  LDG.E.64 R22, [R10.64] ;  /* 0x000000040a167981 */ /* 0x000ea2000c1e1b00 */
[----:B------:R-:W-:-:S03]  /*00c0*/  IMAD.WIDE R2, R5, R4, c[0x0][0x178] ;  /* 0x00005e0005027625 */ /* 0x000fc600078e0204 */
[----:B------:R-:W3:Y:S03]  /*00d0*/  LDG.E.64 R6, [R10.64+0x400] ;  /* 0x000400040a067981 */ /* 0x000ee6000c1e1b00 */
[----:B------:R-:W-:Y:S01]  /*00e0*/  IMAD.WIDE.U32 R12, R25, 0x8, R2 ;  /* 0x00000008190c7825 */ /* 0x000fe200078e0002 */
[----:B------:R-:W4:Y:S04]  /*00f0*/  LDG.E.64 R8, [R10.64+0x800] ;  /* 0x000800040a087981 */ /* 0x000f28000c1e1b00 */
[----:B------:R-:W5:Y:S04]  /*0100*/  LDG.E.64 R2, [R12.64] ;  /* 0x000000040c027981 */ /* 0x000f68000c1e1b00 */
[----:B------:R-:W5:Y:S04]  /*0110*/  LDG.E.64 R14, [R10.64+0xc00] ;  /* 0x000c00040a0e7981 */ /* 0x000f68000c1e1b00 */
[----:B------:R-:W5:Y:S04]  /*0120*/  LDG.E.64 R16, [R12.64+0x400] ;  /* 0x000400040c107981 */ /* 0x000f68000c1e1b00 */
[----:B------:R-:W5:Y:S04]  /*0130*/  LDG.E.64 R18, [R12.64+0x800] ;  /* 0x000800040c127981 */ /* 0x000f68000c1e1b00 */
[----:B------:R-:W5:Y:S01]  /*0140*/  LDG.E.64 R20, [R12.64+0xc00] ;  /* 0x000c00040c147981 */ /* 0x000f62000c1e1b00 */
[----:B------:R-:W-:-:S06]  /*0150*/  IMAD.WIDE.U32 R4, R5, R4, c[0x0][0x168] ;  /* 0x00005a0005047625 */ /* 0x000fcc00078e0004 */
[----:B------:R-:W-:Y:S01]  /*0160*/  IMAD.WIDE R4, R25, 0x8, R4 ;  /* 0x0000000819047825 */ /* 0x000fe200078e0204 */
[----:B--2---:R-:W-:Y:S02]  /*0170*/  FSETP.NEU.FTZ.AND P0, PT, R22, RZ, PT ;  /* 0x000000ff1600720b */ /* 0x004fe40003f1d000 */
[----:B---3--:R-:W-:Y:S02]  /*0180*/  FSETP.NEU.FTZ.AND P1, PT, R6, RZ, PT ;  /* 0x000000ff0600720b */ /* 0x008fe40003f3d000 */
[----:B------:R-:W-:Y:S02]  /*0190*/  FSETP.NEU.FTZ.AND P2, PT, R7, RZ, PT ;  /* 0x000000ff0700720b */ /* 0x000fe40003f5d000 */
[----:B----4-:R-:W-:Y:S02]  /*01a0*/  FSETP.NEU.FTZ.AND P3, PT, R8, RZ, PT ;  /* 0x000000ff0800720b */ /* 0x010fe40003f7d000 */
[----:B------:R-:W-:-:S05]  /*01b0*/  FSETP.NEU.FTZ.AND P4, PT, R9, RZ, PT ;  /* 0x000000ff0900720b */ /* 0x000fca0003f9d000 */
[----:B-----5:R-:W-:Y:S02]  /*01c0*/  @P0 FSET.BF.GT.FTZ.AND R2, R22, RZ, PT ;  /* 0x000000ff1602020a */ /* 0x020fe40003814000 */
        /* <DEDUP_REMOVED lines=9> */
[----:B------:R-:W-:Y:S01]  /*0260*/  @P6 FSET.BF.GT.FTZ.AND R21, R15, RZ, PT ;  /* 0x000000ff0f15620a */ /* 0x000fe20003814000 */
[----:B------:R-:W-:Y:S04]  /*0270*/  STG.E.64 [R4.64], R2 ;  /* 0x0000000204007986 */ /* 0x000fe8000c101b04 */
[----:B------:R-:W-:Y:S04]  /*0280*/  STG.E.64 [R4.64+0x400], R16 ;  /* 0x0004001004007986 */ /* 0x000fe8000c101b04 */
[----:B------:R-:W-:Y:S04]  /*0290*/  STG.E.64 [R4.64+0x800], R18 ;  /* 0x0008001204007986 */ /* 0x000fe8000c101b04 */
[----:B------:R-:W-:Y:S01]  /*02a0*/  STG.E.64 [R4.64+0xc00], R20 ;  /* 0x000c001404007986 */ /* 0x000fe2000c101b04 */
[----:B------:R-:W-:Y:S05]  /*02b0*/  EXIT ;  /* 0x000000000000794d */ /* 0x000fea0003800000 */
.L_x_6712:
[----:B------:R-:W0:Y:S01]  /*02c0*/  S2R R10, SR_TID.X ;  /* 0x00000000000a7919 */ /* 0x000e220000002100 */
[----:B------:R-:W-:Y:S01]  /*02d0*/  CS2R R26, SRZ ;  /* 0x00000000001a7805 */ /* 0x000fe2000001ff00 */
[----:B------:R-:W-:Y:S01]  /*02e0*/  IMAD.MOV.U32 R4, RZ, RZ, RZ ;  /* 0x000000ffff047224 */ /* 0x000fe200078e00ff */
[----:B0-----:R-:W-:Y:S01]  /*02f0*/  ISETP.GE.AND P0, PT, R10, R6, PT ;  /* 0x000000060a00720c */ /* 0x001fe20003f06270 */
[----:B------:R-:W-:-:S12]  /*0300*/  IMAD.MOV.U32 R29, RZ, RZ, R10 ;  /* 0x000000ffff1d7224 */ /* 0x000fd800078e000a */
[----:B------:R-:W-:Y:S01]  /*0310*/  @!P0 IMAD.IADD R14, R5, 0x1, R29 ;  /* 0x00000001050e8824 */ /* 0x000fe200078e021d */
[----:B------:R-:W-:Y:S01]  /*0320*/  @!P0 IADD3 R29, R29, 0x80, RZ ;  /* 0x000000801d1d8810 */ /* 0x000fe20007ffe0ff */
[----:B------:R-:W-:-:S03]  /*0330*/  @!P0 IMAD.MOV.U32 R15, RZ, RZ, 0x4 ;  /* 0x00000004ff0f8424 */ /* 0x000fc600078e00ff */
[----:B------:R-:W-:Y:S01]  /*0340*/  ISETP.GE.AND P5, PT, R29, R6, PT ;  /* 0x000000061d00720c */ /* 0x000fe20003fa6270 */
[CC--:B------:R-:W-:Y:S01]  /*0350*/  @!P0 IMAD.WIDE.U32 R8, R14.reuse, R15.reuse, c[0x0][0x170] ;  /* 0x00005c000e088625 */ /* 0x0c0fe200078e000f */
[----:B------:R-:W-:Y:S01]  /*0360*/  CS2R R24, SRZ ;  /* 0x0000000000187805 */ /* 0x000fe2000001ff00 */
[----:B------:R-:W-:Y:S02]  /*0370*/  CS2R R2, SRZ ;  /* 0x0000000000027805 */ /* 0x000fe4000001ff00 */
[----:B------:R-:W-:Y:S01]  /*0380*/  @!P0 IMAD.WIDE.U32 R14, R14, R15, c[0x0][0x178] ;  /* 0x00005e000e0e8625 */ /* 0x000fe200078e000f */
[----:B------:R0:W2:Y:S04]  /*0390*/  @!P0 LDG.E R26, [R8.64] ;  /* 0x00000004081a8981 */ /* 0x0000a8000c1e1900 */
[----:B------:R1:W3:Y:S03]  /*03a0*/  @!P0 LDG.E R4, [R14.64] ;  /* 0x000000040e048981 */ /* 0x0002e6000c1e1900 */
[----:B------:R-:W-:Y:S01]  /*03b0*/  @!P5 IMAD.IADD R0, R5, 0x1, R29 ;  /* 0x000000010500d824 */ /* 0x000fe200078e021d */
[----:B------:R-:W-:-:S04]  /*03c0*/  @!P5 IADD3 R29, R29, 0x80, RZ ;  /* 0x000000801d1dd810 */ /* 0x000fc80007ffe0ff */
[----:B------:R-:W-:-:S13]  /*03d0*/  ISETP.GE.AND P6, PT, R29, R6, PT ;  /* 0x000000061d00720c */ /* 0x000fda0003fc6270 */
[----:B------:R-:W-:Y:S01]  /*03e0*/  @!P6 IMAD.IADD R16, R5, 0x1, R29 ;  /* 0x000000010510e824 */ /* 0x000fe200078e021d */
[----:B------:R-:W-:-:S04]  /*03f0*/  @!P6 IADD3 R29, R29, 0x80, RZ ;  /* 0x000000801d1de810 */ /* 0x000fc80007ffe0ff */
[----:B------:R-:W-:-:S13]  /*0400*/  ISETP.GE.AND P1, PT, R29, R6, PT ;  /* 0x000000061d00720c */ /* 0x000fda0003f26270 */
[----:B------:R-:W-:Y:S02]  /*0410*/  @!P1 IADD3 R18, R5, R29, RZ ;  /* 0x0000001d05129210 */ /* 0x000fe40007ffe0ff */
        /* <DEDUP_REMOVED lines=8> */
[----:B------:R-:W-:-:S04]  /*04a0*/  @!P5 IMAD.MOV.U32 R11, RZ, RZ, 0x4 ;  /* 0x00000004ff0bd424 */ /* 0x000fc800078e00ff */
[----:B------:R-:W-:-:S04]  /*04b0*/  @!P5 IMAD.WIDE.U32 R12, R0, R11, c[0x0][0x170] ;  /* 0x00005c00000cd625 */ /* 0x000fc800078e000b */
[----:B0-----:R-:W-:Y:S01]  /*04c0*/  @!P5 IMAD.WIDE.U32 R8, R0, R11, c[0x0][0x178] ;  /* 0x00005e000008d625 */ /* 0x001fe200078e000b */
[----:B------:R0:W4:Y:S03]  /*04d0*/  @!P5 LDG.E R25, [R12.64] ;  /* 0x000000040c19d981 */ /* 0x000126000c1e1900 */
[----:B------:R-:W-:Y:S01]  /*04e0*/  @!P4 IMAD.IADD R28, R5, 0x1, R29 ;  /* 0x00000001051cc824 */ /* 0x000fe200078e021d */
[----:B------:R-:W-:Y:S01]  /*04f0*/  @!P4 IADD3 R29, R29, 0x80, RZ ;  /* 0x000000801d1dc810 */ /* 0x000fe20007ffe0ff */
[----:B------:R-:W-:Y:S01]  /*0500*/  @!P6 IMAD.MOV.U32 R17, RZ, RZ, 0x4 ;  /* 0x00000004ff11e424 */ /* 0x000fe200078e00ff */
[----:B------:R5:W4:Y:S02]  /*0510*/  @!P5 LDG.E R3, [R8.64] ;  /* 0x000000040803d981 */ /* 0x000b24000c1e1900 */
[----:B------:R-:W-:Y:S01]  /*0520*/  ISETP.GE.AND P5, PT, R29, R6, PT ;  /* 0x000000061d00720c */ /* 0x000fe20003fa6270 */
[----:B-1----:R-:W-:Y:S01]  /*0530*/  @!P6 IMAD.WIDE.U32 R14, R16, R17, c[0x0][0x170] ;  /* 0x00005c00100ee625 */ /* 0x002fe200078e0011 */
[----:B------:R-:W-:-:S03]  /*0540*/  @!P1 MOV R19, 0x4 ;  /* 0x0000000400139802 */ /* 0x000fc60000000f00 */
[----:B------:R-:W-:Y:S01]  /*0550*/  @!P2 IMAD.MOV.U32 R20, RZ, RZ, 0x4 ;  /* 0x00000004ff14a424 */ /* 0x000fe200078e00ff */
[----:B------:R1:W4:Y:S01]  /*0560*/  @!P6 LDG.E R24, [R14.64] ;  /* 0x000000040e18e981 */ /* 0x000322000c1e1900 */
[----:B0-----:R-:W-:Y:S01]  /*0570*/  CS2R R12, SRZ ;  /* 0x00000000000c7805 */ /* 0x001fe2000001ff00 */
[----:B------:R-:W-:Y:S01]  /*0580*/  @!P1 IMAD.WIDE.U32 R22, R18, R19, c[0x0][0x170] ;  /* 0x00005c0012169625 */ /* 0x000fe200078e0013 */
[----:B-----5:R-:W-:-:S03]  /*0590*/  @!P4 MOV R9, 0x4 ;  /* 0x000000040009c802 */ /* 0x020fc60000000f00 */
[----:B------:R-:W-:Y:S01]  /*05a0*/  IMAD.MOV.U32 R0, RZ, RZ, RZ ;  /* 0x000000ffff007224 */ /* 0x000fe200078e00ff */
[----:B------:R0:W5:Y:S01]  /*05b0*/  @!P1 LDG.E R13, [R22.64] ;  /* 0x00000004160d9981 */ /* 0x000162000c1e1900 */
[----:B-1----:R-:W-:-:S04]  /*05c0*/  @!P2 IMAD.WIDE.U32 R14, R21, R20, c[0x0][0x170] ;  /* 0x00005c00150ea625 */ /* 0x002fc800078e0014 */
[----:B------:R-:W-:Y:S01]  /*05d0*/  @!P6 IMAD.WIDE.U32 R16, R16, R17, c[0x0][0x178] ;  /* 0x00005e001010e625 */ /* 0x000fe200078e0011 */
[----:B------:R1:W5:Y:S03]  /*05e0*/  @!P2 LDG.E R12, [R14.64] ;  /* 0x000000040e0ca981 */ /* 0x000366000c1e1900 */
[----:B------:R-:W-:Y:S01]  /*05f0*/  @!P1 IMAD.WIDE.U32 R18, R18, R19, c[0x0][0x178] ;  /* 0x00005e0012129625 */ /* 0x000fe200078e0013 */
[----:B------:R0:W5:Y:S03]  /*0600*/  @!P6 LDG.E R2, [R16.64] ;  /* 0x000000041002e981 */ /* 0x000166000c1e1900 */
[----:B------:R-:W-:Y:S01]  /*0610*/  @!P3 IMAD.MOV.U32 R8, RZ, RZ, 0x4 ;  /* 0x00000004ff08b424 */ /* 0x000fe200078e00ff */
[----:B------:R0:W5:Y:S01]  /*0620*/  @!P1 LDG.E R0, [R18.64] ;  /* 0x0000000412009981 */ /* 0x000162000c1e1900 */
[----:B-1----:R-:W-:-:S02]  /*0630*/  @!P5 IMAD.IADD R14, R5, 0x1, R29 ;  /* 0x00000001050ed824 */ /* 0x002fc400078e021d */
[----:B------:R-:W-:Y:S02]  /*0640*/  @!P5 IMAD.MOV.U32 R29, RZ, RZ, 0x4 ;  /* 0x00000004ff1dd424 */ /* 0x000fe400078e00ff */
[----:B------:R-:W-:Y:S02]  /*0650*/  IMAD.MOV.U32 R11, RZ, RZ, RZ ;  /* 0x000000ffff0b7224 */ /* 0x000fe400078e00ff */
[----:B------:R-:W-:Y:S02]  /*0660*/  IMAD.MOV.U32 R15, RZ, RZ, RZ ;  /* 0x000000ffff0f7224 */ /* 0x000fe400078e00ff */
[----:B0-----:R-:W-:-:S04]  /*0670*/  @!P3 IMAD.WIDE.U32 R16, R7, R8, c[0x0][0x170] ;  /* 0x00005c000710b625 */ /* 0x001fc800078e0008 */
[----:B------:R-:W-:Y:S01]  /*0680*/  @!P4 IMAD.WIDE.U32 R22, R28, R9, c[0x0][0x170] ;  /* 0x00005c001c16c625 */ /* 0x000fe200078e0009 */
[----:B------:R0:W5:Y:S03]  /*0690*/  @!P3 LDG.E R11, [R16.64] ;  /* 0x00000004100bb981 */ /* 0x000166000c1e1900 */
[----:B------:R-:W-:Y:S01]  /*06a0*/  @!P5 IMAD.WIDE.U32 R18, R14, R29, c[0x0][0x170] ;  /* 0x00005c000e12d625 */ /* 0x000fe200078e001d */
[----:B------:R1:W5:Y:S04]  /*06b0*/  @!P4 LDG.E R27, [R22.64] ;  /* 0x00000004161bc981 */ /* 0x000368000c1e1900 */
[----:B------:R1:W5:Y:S01]  /*06c0*/  @!P5 LDG.E R15, [R18.64] ;  /* 0x00000004120fd981 */ /* 0x000362000c1e1900 */
[----:B0-----:R-:W-:Y:S01]  /*06d0*/  @!P3 IMAD.WIDE.U32 R16, R7, R8, c[0x0][0x178] ;  /* 0x00005e000710b625 */ /* 0x001fe200078e0008 */
[----:B-1----:R-:W-:-:S03]  /*06e0*/  CS2R R22, SRZ ;  /* 0x0000000000167805 */ /* 0x002fc6000001ff00 */
[----:B------:R-:W-:-:S04]  /*06f0*/  @!P4 IMAD.WIDE.U32 R8, R28, R9, c[0x0][0x178] ;  /* 0x00005e001c08c625 */ /* 0x000fc800078e0009 */
[----:B------:R-:W-:Y:S01]  /*0700*/  IMAD.MOV.U32 R18, RZ, RZ, RZ ;  /* 0x000000ffff127224 */ /* 0x000fe200078e00ff */
[----:B------:R0:W5:Y:S01]  /*0710*/  @!P4 LDG.E R23, [R8.64] ;  /* 0x000000040817c981 */ /* 0x000162000c1e1900 */
[----:B------:R-:W-:Y:S02]  /*0720*/  IMAD.MOV.U32 R7, RZ, RZ, RZ ;  /* 0x000000ffff077224 */ /* 0x000fe400078e00ff */
[----:B------:R-:W-:Y:S02]  /*0730*/  @!P2 IMAD.WIDE.U32 R20, R21, R20, c[0x0][0x178] ;  /* 0x00005e001514a625 */ /* 0x000fe400078e0014 */
[----:B------:R1:W5:Y:S02]  /*0740*/  @!P3 LDG.E R18, [R16.64] ;  /* 0x000000041012b981 */ /* 0x000364000c1e1900 */
[----:B------:R-:W-:Y:S02]  /*0750*/  @!P5 IMAD.WIDE.U32 R28, R14, R29, c[0x0][0x178] ;  /* 0x00005e000e1cd625 */ /* 0x000fe400078e001d */
[----:B------:R1:W5:Y:S04]  /*0760*/  @!P2 LDG.E R22, [R20.64] ;  /* 0x000000041416a981 */ /* 0x000368000c1e1900 */
[----:B------:R2:W5:Y:S01]  /*0770*/  @!P5 LDG.E R7, [R28.64] ;  /* 0x000000041c07d981 */ /* 0x000562000c1e1900 */
[----:B0-----:R-:W-:-:S02]  /*0780*/  IADD3 R8, R10, 0x80, RZ ;  /* 0x000000800a087810 */ /* 0x001fc40007ffe0ff */
[----:B-1----:R-:W-:Y:S01]  /*0790*/  @!P0 IADD3 R20, R5, R10, RZ ;  /* 0x0000000a05148210 */ /* 0x002fe20007ffe0ff */
[----:B------:R-:W-:Y:S02]  /*07a0*/  @!P0 IMAD.MOV.U32 R21, RZ, RZ, 0x4 ;  /* 0x00000004ff158424 */ /* 0x000fe400078e00ff */
[----:B------:R-:W-:Y:S02]  /*07b0*/  @!P0 IMAD.MOV.U32 R10, RZ, RZ, R8 ;  /* 0x000000ffff0a8224 */ /* 0x000fe400078e0008 */
[----:B------:R-:W-:Y:S01]  /*07c0*/  @!P0 IMAD.WIDE.U32 R20, R20, R21, c[0x0][0x168] ;  /* 0x00005a0014148625 */ /* 0x000fe200078e0015 */
[----:B------:R-:W-:Y:S01]  /*07d0*/  BSSY B0, `(.L_x_6713) ;  /* 0x000003e000007945 */ /* 0x000fe20003800000 */
[----:B------:R-:W-:Y:S01]  /*07e0*/  BSSY B1, `(.L_x_6714) ;  /* 0x0000036000017945 */ /* 0x000fe20003800000 */
[----:B--2---:R-:W-:-:S13]  /*07f0*/  FSETP.NEU.FTZ.AND P1, PT, R26, RZ, PT ;  /* 0x000000ff1a00720b */ /* 0x004fda0003f3d000 */
[----:B---3--:R-:W-:-:S05]  /*0800*/  @P1 FSET.BF.GT.FTZ.AND R4, R26, RZ, PT ;  /* 0x000000ff1a04120a */ /* 0x008fca0003814000 */
[----:B------:R0:W-:Y:S01]  /*0810*/  @!P0 STG.E [R20.64], R4 ;  /* 0x0000000414008986 */ /* 0x0001e2000c101904 */
[----:B------:R-:W-:Y:S02]  /*0820*/  ISETP.GE.AND P0, PT, R10, R6, PT ;  /* 0x000000060a00720c */ /* 0x000fe40003f06270 */
[----:B----4-:R-:W-:-:S13]  /*0830*/  FSETP.NEU.FTZ.AND P2, PT, R25, RZ, PT ;  /* 0x000000ff1900720b */ /* 0x010fda0003f5d000 */
[----:B------:R-:W-:Y:S02]  /*0840*/  @P2 FSET.BF.GT.FTZ.AND R3, R25, RZ, PT ;  /* 0x000000ff1903220a */ /* 0x000fe40003814000 */
[----:B------:R-:W-:Y:S02]  /*0850*/  FSETP.NEU.FTZ.AND P6, PT, R24, RZ, PT ;  /* 0x000000ff1800720b */ /* 0x000fe40003fdd000 */
[----:B-----5:R-:W-:Y:S02]  /*0860*/  FSETP.NEU.FTZ.AND P5, PT, R13, RZ, PT ;  /* 0x000000ff0d00720b */ /* 0x020fe40003fbd000 */
[----:B------:R-:W-:-:S09]  /*0870*/  FSETP.NEU.FTZ.AND P4, PT, R12, RZ, PT ;  /* 0x000000ff0c00720b */ /* 0x000fd20003f9d000 */
[----:B------:R-:W-:Y:S02]  /*0880*/  @P6 FSET.BF.GT.FTZ.AND R2, R24, RZ, PT ;  /* 0x000000ff1802620a */ /* 0x000fe40003814000 */
[----:B------:R-:W-:Y:S02]  /*0890*/  @P5 FSET.BF.GT.FTZ.AND R0, R13, RZ, PT ;  /* 0x000000ff0d00520a */ /* 0x000fe40003814000 */
[----:B------:R-:W-:Y:S02]  /*08a0*/  FSETP.NEU.FTZ.AND P3, PT, R11, RZ, PT ;  /* 0x000000ff0b00720b */ /* 0x000fe40003f7d000 */
[----:B------:R-:W-:Y:S02]  /*08b0*/  FSETP.NEU.FTZ.AND P2, PT, R27, RZ, PT ;  /* 0x000000ff1b00720b */ /* 0x000fe40003f5d000 */
[----:B------:R-:W-:-:S11]  /*08c0*/  FSETP.NEU.FTZ.AND P1, PT, R15, RZ, PT ;  /* 0x000000ff0f00720b */ /* 0x000fd60003f3d000 */
[----:B------:R-:W-:Y:S02]  /*08d0*/  @P2 FSET.BF.GT.FTZ.AND R23, R27, RZ, PT ;  /* 0x000000ff1b17220a */ /* 0x000fe40003814000 */
[----:B------:R-:W-:Y:S02]  /*08e0*/  @P3 FSET.BF.GT.FTZ.AND R18, R11, RZ, PT ;  /* 0x000000ff0b12320a */ /* 0x000fe40003814000 */
[----:B------:R-:W-:Y:S02]  /*08f0*/  @P4 FSET.BF.GT.FTZ.AND R22, R12, RZ, PT ;  /* 0x000000ff0c16420a */ /* 0x000fe40003814000 */
[----:B------:R-:W-:Y:S01]  /*0900*/  @P1 FSET.BF.GT.FTZ.AND R7, R15, RZ, PT ;  /* 0x000000ff0f07120a */ /* 0x000fe20003814000 */
[----:B------:R-:W-:Y:S05]  /*0910*/  @P0 BRA `(.L_x_6715) ;  /* 0x000000c000000947 */ /* 0x000fea0003800000 */
[----:B0-----:R-:W-:Y:S01]  /*0920*/  IMAD.IADD R8, R5, 0x1, R10 ;  /* 0x0000000105087824 */ /* 0x001fe200078e020a */
[----:B------:R-:W-:Y:S01]  /*0930*/  IADD3 R10, R10, 0x80, RZ ;  /* 0x000000800a0a7810 */ /* 0x000fe20007ffe0ff */
[----:B------:R-:W-:-:S03]  /*0940*/  IMAD.MOV.U32 R9, RZ, RZ, 0x4 ;  /* 0x00000004ff097424 */ /* 0x000fc600078e00ff */
[----:B------:R-:W-:Y:S01]  /*0950*/  ISETP.GE.AND P0, PT, R10, R6, PT ;  /* 0x000000060a00720c */ /* 0x000fe20003f06270 */
[----:B------:R-:W-:-:S05]  /*0960*/  IMAD.WIDE.U32 R8, R8, R9, c[0x0][0x168] ;  /* 0x00005a0008087625 */ /* 0x000fca00078e0009 */
[----:B------:R0:W-:Y:S07]  /*0970*/  STG.E [R8.64], R3 ;  /* 0x0000000308007986 */ /* 0x0001ee000c101904 */
[----:B------:R-:W-:Y:S05]  /*0980*/  @P0 BRA `(.L_x_6716) ;  /* 0x000000c000000947 */ /* 0x000fea0003800000 */
[----:B0-----:R-:W-:Y:S01]  /*0990*/  HFMA2.MMA R9, -RZ, RZ, 0, 2.384185791015625e-07 ;  /* 0x00000004ff097435 */ /* 0x001fe200000001ff */
[----:B------:R-:W-:Y:S01]  /*09a0*/  IMAD.IADD R8, R5, 0x1, R10 ;  /* 0x0000000105087824 */ /* 0x000fe200078e020a */
[----:B------:R-:W-:-:S08]  /*09b0*/  IADD3 R10, R10, 0x80, RZ ;  /* 0x000000800a0a7810 */ /* 0x000fd00007ffe0ff */
[----:B------:R-:W-:-:S05]  /*09c0*/  IMAD.WIDE.U32 R8, R8, R9, c[0x0][0x168] ;  /* 0x00005a0008087625 */ /* 0x000fca00078e0009 */
[----:B------:R0:W-:Y:S02]  /*09d0*/  STG.E [R8.64], R2 ;  /* 0x0000000208007986 */ /* 0x0001e4000c101904 */
.L_x_6715:
[----:B0-----:R-:W-:-:S13]  /*09e0*/  ISETP.GE.AND P0, PT, R10, R6, PT ;  /* 0x000000060a00720c */ /* 0x001fda0003f06270 */
[----:B------:R-:W-:Y:S05]  /*09f0*/  @P0 BRA `(.L_x_6717) ;  /* 0x000000c000000947 */ /* 0x000fea0003800000 */
[----:B------:R-:W-:Y:S01]  /*0a00*/  IMAD.IADD R2, R5, 0x1, R10 ;  /* 0x0000000105027824 */ /* 0x000fe200078e020a */
[----:B------:R-:W-:Y:S01]  /*0a10*/  IADD3 R10, R10, 0x80, RZ ;  /* 0x000000800a0a7810 */ /* 0x000fe20007ffe0ff */
[----:B------:R-:W-:-:S04]  /*0a20*/  IMAD.MOV.U32 R3, RZ, RZ, 0x4 ;  /* 0x00000004ff037424 */ /* 0x000fc800078e00ff */
[----:B------:R-:W-:-:S05]  /*0a30*/  IMAD.WIDE.U32 R2, R2, R3, c[0x0][0x168] ;  /* 0x00005a0002027625 */ /* 0x000fca00078e0003 */
[----:B------:R0:W-:Y:S02]  /*0a40*/  STG.E [R2.64], R0 ;  /* 0x0000000002007986 */ /* 0x0001e4000c101904 */
.L_x_6716:
[----:B------:R-:W-:-:S13]  /*0a50*/  ISETP.GE.AND P0, PT, R10, R6, PT ;  /* 0x000000060a00720c */ /* 0x000fda0003f06270 */
[----:B------:R-:W-:Y:S05]  /*0a60*/  @P0 BRA `(.L_x_6718) ;  /* 0x000000d000000947 */ /* 0x000fea0003800000 */
[----:B0-----:R-:W-:Y:S01]  /*0a70*/  IMAD.IADD R2, R5, 0x1, R10 ;  /* 0x0000000105027824 */ /* 0x001fe200078e020a */
[----:B------:R-:W-:Y:S01]  /*0a80*/  IADD3 R10, R10, 0x80, RZ ;  /* 0x000000800a0a7810 */ /* 0x000fe20007ffe0ff */
[----:B------:R-:W-:-:S04]  /*0a90*/  IMAD.MOV.U32 R3, RZ, RZ, 0x4 ;  /* 0x00000004ff037424 */ /* 0x000fc800078e00ff */
[----:B------:R-:W-:-:S05]  /*0aa0*/  IMAD.WIDE.U32 R2, R2, R3, c[0x0][0x168] ;  /* 0x00005a0002027625 */ /* 0x000fca00078e0003 */
[----:B------:R0:W-:Y:S02]  /*0ab0*/  STG.E [R2.64], R22 ;  /* 0x0000001602007986 */ /* 0x0001e4000c101904 */
.L_x_6717:
[----:B------:R-:W-:-:S13]  /*0ac0*/  ISETP.GE.AND P0, PT, R10, R6, PT ;  /* 0x000000060a00720c */ /* 0x000fda0003f06270 */
[----:B------:R-:W-:Y:S01]  /*0ad0*/  @P0 BREAK B1 ;  /* 0x0000000000010942 */ /* 0x000fe20003800000 */
[----:B------:R-:W-:Y:S05]  /*0ae0*/  @P0 BRA `(.L_x_6719) ;  /* 0x000000c000000947 */ /* 0x000fea0003800000 */
[----:B0-----:R-:W-:Y:S01]  /*0af0*/  MOV R3, 0x4 ;  /* 0x0000000400037802 */ /* 0x001fe20000000f00 */
[----:B------:R-:W-:Y:S01]  /*0b00*/  IMAD.IADD R2, R5, 0x1, R10 ;  /* 0x0000000105027824 */ /* 0x000fe200078e020a */
[----:B------:R-:W-:-:S03]  /*0b10*/  IADD3 R10, R10, 0x80, RZ ;  /* 0x000000800a0a7810 */ /* 0x000fc60007ffe0ff */
[----:B------:R-:W-:-:S05]  /*0b20*/  IMAD.WIDE.U32 R2, R2, R3, c[0x0][0x168] ;  /* 0x00005a0002027625 */ /* 0x000fca00078e0003 */
[----:B------:R0:W-:Y:S02]  /*0b30*/  STG.E [R2.64], R18 ;  /* 0x0000001202007986 */ /* 0x0001e4000c101904 */
.L_x_6718:
[----:B------:R-:W-:Y:S05]  /*0b40*/  BSYNC B1 ;  /* 0x0000000000017941 */ /* 0x000fea0003800000 */
.L_x_6714:
[----:B------:R-:W-:-:S13]  /*0b50*/  ISETP.GE.AND P0, PT, R10, R6, PT ;  /* 0x000000060a00720c */ /* 0x000fda0003f06270 */
[----:B0-----:R-:W-:Y:S01]  /*0b60*/  @!P0 IMAD.IADD R2, R5, 0x1, R10 ;  /* 0x0000000105028824 */ /* 0x001fe200078e020a */
[----:B------:R-:W-:Y:S01]  /*0b70*/  @!P0 IADD3 R10, R10, 0x80, RZ ;  /* 0x000000800a0a8810 */ /* 0x000fe20007ffe0ff */
[----:B------:R-:W-:-:S04]  /*0b80*/  @!P0 IMAD.MOV.U32 R3, RZ, RZ, 0x4 ;  /* 0x00000004ff038424 */ /* 0x000fc800078e00ff */
[----:B------:R-:W-:-:S05]  /*0b90*/  @!P0 IMAD.WIDE.U32 R2, R2, R3, c[0x0][0x168] ;  /* 0x00005a0002028625 */ /* 0x000fca00078e0003 */
[----:B------:R0:W-:Y:S02]  /*0ba0*/  @!P0 STG.E [R2.64], R23 ;  /* 0x0000001702008986 */ /* 0x0001e4000c101904 */
.L_x_6719:
[----:B------:R-:W-:Y:S05]  /*0bb0*/  BSYNC B0 ;  /* 0x0000000000007941 */ /* 0x000fea0003800000 */
.L_x_6713:
[----:B------:R-:W-:Y:S01]  /*0bc0*/  WARPSYNC 0xffffffff ;  /* 0xffffffff00007948 */ /* 0x000fe20003800000 */
[----:B------:R-:W-:-:S13]  /*0bd0*/  ISETP.GE.AND P0, PT, R10, R6, PT ;  /* 0x000000060a00720c */ /* 0x000fda0003f06270 */
[----:B------:R-:W-:Y:S05]  /*0be0*/  @P0 EXIT ;  /* 0x000000000000094d */ /* 0x000fea0003800000 */
[----:B0-----:R-:W-:Y:S02]  /*0bf0*/  IMAD.IADD R2, R5, 0x1, R10 ;  /* 0x0000000105027824 */ /* 0x001fe400078e020a */
[----:B------:R-:W-:-:S04]  /*0c00*/  IMAD.MOV.U32 R3, RZ, RZ, 0x4 ;  /* 0x00000004ff037424 */ /* 0x000fc800078e00ff */
[----:B------:R-:W-:-:S05]  /*0c10*/  IMAD.WIDE.U32 R2, R2, R3, c[0x0][0x168] ;  /* 0x00005a0002027625 */ /* 0x000fca00078e0003 */
[----:B------:R-:W-:Y:S01]  /*0c20*/  STG.E [R2.64], R7 ;  /* 0x0000000702007986 */ /* 0x000fe2000c101904 */
[----:B------:R-:W-:Y:S05]  /*0c30*/  EXIT ;  /* 0x000000000000794d */ /* 0x000fea0003800000 */
.L_x_6720:
        /* <DEDUP_REMOVED lines=12> */
.L_x_29893:


//--------------------- .text._ZN2at6native29vectorized_elementwise_kernelILi4ENS0_13BinaryFunctorIfffZZZNS0_21heaviside_kernel_cudaERNS_18TensorIteratorBaseEENKUlvE_clEvENKUlvE5_clEvEUlffE_EESt5arrayIPcLm3EEEEviT0_T1_ --------------------------
	.section	.text._ZN2at6native29vectorized_elementwise_kernelILi4ENS0_13BinaryFunctorIfffZZZNS0_21heaviside_kernel_cudaERNS_18TensorIteratorBaseEENKUlvE_clEvENKUlvE5_clEvEUlffE_EESt5arrayIPcLm3EEEEviT0_T1_,"ax",@progbits
	.sectioninfo	@"SHI_REGISTERS=32"
	.align	128
        .global         _ZN2at6native29vectorized_elementwise_kernelILi4ENS0_13BinaryFunctorIfffZZZNS0_21heaviside_kernel_cudaERNS_18TensorIteratorBaseEENKUlvE_clEvENKUlvE5_clEvEUlffE_EESt5arrayIPcLm3EEEEviT0_T1_
        .type           _ZN2at6native29vectorized_elementwise_kernelILi4ENS0_13BinaryFunctorIfffZZZNS0_21heaviside_kernel_cudaERNS_18TensorIteratorBaseEENKUlvE_clEvENKUlvE5_clEvEUlffE_EESt5arrayIPcLm3EEEEviT0_T1_,@function
        .size           _ZN2at6native29vectorized_elementwise_kernelILi4ENS0_13BinaryFunctorIfffZZZNS0_21heaviside_kernel_cudaERNS_18TensorIteratorBaseEENKUlvE_clEvENKUlvE5_clEvEUlffE_EESt5arrayIPcLm3EEEEviT0_T1_,(.L_x_29894 - _ZN2at6native29vectorized_elementwise_kernelILi4ENS0_13BinaryFunctorIfffZZZNS0_21heaviside_kernel_cudaERNS_18TensorIteratorBaseEENKUlvE_clEvENKUlvE5_clEvEUlffE_EESt5arrayIPcLm3EEEEviT0_T1_)
        .other          _ZN2at6native29vectorized_elementwise_kernelILi4ENS0_13BinaryFunctorIfffZZZNS0_21heaviside_kernel_cudaERNS_18TensorIteratorBaseEENKUlvE_clEvENKUlvE5_clEvEUlffE_EESt5arrayIPcLm3EEEEviT0_T1_,@"STO_CUDA_ENTRY STV_DEFAULT"
_ZN2at6native29vectorized_elementwise_kernelILi4ENS0_13BinaryFunctorIfffZZZNS0_21heaviside_kernel_cudaERNS_18TensorIteratorBaseEENKUlvE_clEvENKUlvE5_clEvEUlffE_EESt5arrayIPcLm3EEEEviT0_T1_:
.text._ZN2at6native29vectorized_elementwise_kernelILi4ENS0_13BinaryFunctorIfffZZZNS0_21heaviside_kernel_cudaERNS_18TensorIteratorBaseEENKUlvE_clEvENKUlvE5_clEvEUlffE_EESt5arrayIPcLm3EEEEviT0_T1_:
        /* <DEDUP_REMOVED lines=11> */
[----:B0-----:R-:W-:-:S05]  /*00b0*/  IMAD.WIDE.U32 R2, R25, 0x10, R2 ;  /* 0x0000001019027825 */ /* 0x001fca00078e0002 */
[----:B------:R-:W2:Y:S01]  /*00c0*/  LDG.E.128 R20, [R2.64] ;  /* 0x0000000402147981 */ /* 0x000ea2000c1e1d00 */
[----:B------:R-:W-:-:S03]  /*00d0*/  IMAD.WIDE.U32 R6, R25, 0x10, R6 ;  /* 0x0000001019067825 */ /* 0x000fc600078e0006 */
[----:B------:R-:W3:Y:S04]  /*00e0*/  LDG.E.128 R12, [R2.64+0x800] ;  /* 0x00080004020c7981 */ /* 0x000ee8000c1e1d00 */
[----:B------:R-:W4:Y:S04]  /*00f0*/  LDG.E.128 R8, [R6.64] ;  /* 0x0000000406087981 */ /* 0x000f28000c1e1d00 */
[----:B------:R-:W5:Y:S01]  /*0100*/  LDG.E.128 R16, [R6.64+0x800] ;  /* 0x0008000406107981 */ /* 0x000f62000c1e1d00 */
[----:B------:R-:W-:-:S06]  /*0110*/  IMAD.WIDE.U32 R4, R5, R4, c[0x0][0x168] ;  /* 0x00005a0005047625 */ /* 0x000fcc00078e0004 */
[----:B------:R-:W-:Y:S01]  /*0120*/  IMAD.WIDE R4, R25, 0x10, R4 ;  /* 0x0000001019047825 */ /* 0x000fe200078e0204 */
[----:B--2---:R-:W-:Y:S02]  /*0130*/  FSETP.NEU.FTZ.AND P0, PT, R21, RZ, PT ;  /* 0x000000ff1500720b */ /* 0x004fe40003f1d000 */
[----:B------:R-:W-:Y:S02]  /*0140*/  FSETP.NEU.FTZ.AND P1, PT, R22, RZ, PT ;  /* 0x000000ff1600720b */ /* 0x000fe40003f3d000 */
[----:B------:R-:W-:Y:S02]  /*0150*/  FSETP.NEU.FTZ.AND P2, PT, R23, RZ, PT ;  /* 0x000000ff1700720b */ /* 0x000fe40003f5d000 */
[----:B---3--:R-:W-:Y:S02]  /*0160*/  FSETP.NEU.FTZ.AND P3, PT, R12, RZ, PT ;  /* 0x000000ff0c00720b */ /* 0x008fe40003f7d000 */
[----:B------:R-:W-:Y:S02]  /*0170*/  FSETP.NEU.FTZ.AND P4, PT, R13, RZ, PT ;  /* 0x000000ff0d00720b */ /* 0x000fe40003f9d000 */
[----:B------:R-:W-:-:S02]  /*0180*/  FSETP.NEU.FTZ.AND P5, PT, R14, RZ, PT ;  /* 0x000000ff0e00720b */ /* 0x000fc40003fbd000 */
[----:B------:R-:W-:Y:S02]  /*0190*/  FSETP.NEU.FTZ.AND P6, PT, R15, RZ, PT ;  /* 0x000000ff0f00720b */ /* 0x000fe40003fdd000 */
[----:B----4-:R-:W-:Y:S02]  /*01a0*/  @P0 FSET.BF.GT.FTZ.AND R9, R21, RZ, PT ;  /* 0x000000ff1509020a */ /* 0x010fe40003814000 */
[----:B------:R-:W-:Y:S02]  /*01b0*/  FSETP.NEU.FTZ.AND P0, PT, R20, RZ, PT ;  /* 0x000000ff1400720b */ /* 0x000fe40003f1d000 */
[----:B------:R-:W-:Y:S02]  /*01c0*/  @P1 FSET.BF.GT.FTZ.AND R10, R22, RZ, PT ;  /* 0x000000ff160a120a */ /* 0x000fe40003814000 */
[----:B------:R-:W-:Y:S02]  /*01d0*/  @P2 FSET.BF.GT.FTZ.AND R11, R23, RZ, PT ;  /* 0x000000ff170b220a */ /* 0x000fe40003814000 */
[----:B-----5:R-:W-:-:S02]  /*01e0*/  @P3 FSET.BF.GT.FTZ.AND R16, R12, RZ, PT ;  /* 0x000000ff0c10320a */ /* 0x020fc40003814000 */
[----:B------:R-:W-:Y:S02]  /*01f0*/  @P4 FSET.BF.GT.FTZ.AND R17, R13, RZ, PT ;  /* 0x000000ff0d11420a */ /* 0x000fe40003814000 */
[----:B------:R-:W-:Y:S02]  /*0200*/  @P5 FSET.BF.GT.FTZ.AND R18, R14, RZ, PT ;  /* 0x000000ff0e12520a */ /* 0x000fe40003814000 */
[----:B------:R-:W-:Y:S02]  /*0210*/  @P6 FSET.BF.GT.FTZ.AND R19, R15, RZ, PT ;  /* 0x000000ff0f13620a */ /* 0x000fe40003814000 */
[----:B------:R-:W-:-:S03]  /*0220*/  @P0 FSET.BF.GT.FTZ.AND R8, R20, RZ, PT ;  /* 0x000000ff1408020a */ /* 0x000fc60003814000 */
[----:B------:R-:W-:Y:S04]  /*0230*/  STG.E.128 [R4.64+0x800], R16 ;  /* 0x0008001004007986 */ /* 0x000fe8000c101d04 */
[----:B------:R-:W-:Y:S01]  /*0240*/  STG.E.128 [R4.64], R8 ;  /* 0x0000000804007986 */ /* 0x000fe2000c101d04 */
[----:B------:R-:W-:Y:S05]  /*0250*/  EXIT ;  /* 0x000000000000794d */ /* 0x000fea0003800000 */
.L_x_6721:
        /* <DEDUP_REMOVED lines=114> */
.L_x_6724:
[----:B0-----:R-:W-:-:S13]  /*0980*/  ISETP.GE.AND P0, PT, R10, R6, PT ;  /* 0x000000060a00720c */ /* 0x001fda0003f06270 */
[----:B------:R-:W-:Y:S05]  /*0990*/  @P0 BRA `(.L_x_6726) ;  /* 0x000000c000000947 */ /* 0x000fea0003800000 */
[----:B------:R-:W-:Y:S01]  /*09a0*/  IMAD.IADD R2, R5, 0x1, R10 ;  /* 0x0000000105027824 */ /* 0x000fe200078e020a */
[----:B------:R-:W-:Y:S01]  /*09b0*/  IADD3 R10, R10, 0x80, RZ ;  /* 0x000000800a0a7810 */ /* 0x000fe20007ffe0ff */
[----:B------:R-:W-:-:S04]  /*09c0*/  IMAD.MOV.U32 R3, RZ, RZ, 0x4 ;  /* 0x00000004ff037424 */ /* 0x000fc800078e00ff */
[----:B------:R-:W-:-:S05]  /*09d0*/  IMAD.WIDE.U32 R2, R2, R3, c[0x0][0x168] ;  /* 0x00005a0002027625 */ /* 0x000fca00078e0003 */
[----:B------:R0:W-:Y:S02]  /*09e0*/  STG.E [R2.64], R0 ;  /* 0x0000000002007986 */ /* 0x0001e4000c101904 */
.L_x_6725:
[----:B------:R-:W-:-:S13]  /*09f0*/  ISETP.GE.AND P0, PT, R10, R6, PT ;  /* 0x000000060a00720c */ /* 0x000fda0003f06270 */
[----:B------:R-:W-:Y:S05]  /*0a00*/  @P0 BRA `(.L_x_6727) ;  /* 0x000000d000000947 */ /* 0x000fea0003800000 */
[----:B0-----:R-:W-:Y:S01]  /*0a10*/  IMAD.IADD R2, R5, 0x1, R10 ;  /* 0x0000000105027824 */ /* 0x001fe200078e020a */
[----:B------:R-:W-:Y:S01]  /*0a20*/  IADD3 R10, R10, 0x80, RZ ;  /* 0x000000800a0a7810 */ /* 0x000fe20007ffe0ff */
[----:B------:R-:W-:-:S04]  /*0a30*/  IMAD.MOV.U32 R3, RZ, RZ, 0x4 ;  /* 0x00000004ff037424 */ /* 0x000fc800078e00ff */
[----:B------:R-:W-:-:S05]  /*0a40*/  IMAD.WIDE.U32 R2, R2, R3, c[0x0][0x168] ;  /* 0x00005a0002027625 */ /* 0x000fca00078e0003 */
[----:B------:R0:W-:Y:S02]  /*0a50*/  STG.E [R2.64], R22 ;  /* 0x0000001602007986 */ /* 0x0001e4000c101904 */
.L_x_6726:
        /* <DEDUP_REMOVED lines=8> */
.L_x_6727:
[----:B------:R-:W-:Y:S05]  /*0ae0*/  BSYNC B1 ;  /* 0x0000000000017941 */ /* 0x000fea0003800000 */
.L_x_6723:
[----:B------:R-:W-:-:S13]  /*0af0*/  ISETP.GE.AND P0, PT, R10, R6, PT ;  /* 0x000000060a00720c */ /* 0x000fda0003f06270 */
[----:B0-----:R-:W-:Y:S01]  /*0b00*/  @!P0 IMAD.IADD R2, R5, 0x1, R10 ;  /* 0x0000000105028824 */ /* 0x001fe200078e020a */
[----:B------:R-:W-:Y:S01]  /*0b10*/  @!P0 IADD3 R10, R10, 0x80, RZ ;  /* 0x000000800a0a8810 */ /* 0x000fe20007ffe0ff */
[----:B------:R-:W-:-:S04]  /*0b20*/  @!P0 IMAD.MOV.U32 R3, RZ, RZ, 0x4 ;  /* 0x00000004ff038424 */ /* 0x000fc800078e00ff */
[----:B------:R-:W-:-:S05]  /*0b30*/  @!P0 IMAD.WIDE.U32 R2, R2, R3, c[0x0][0x168] ;  /* 0x00005a0002028625 */ /* 0x000fca00078e0003 */
[----:B------:R0:W-:Y:S02]  /*0b40*/  @!P0 STG.E [R2.64], R23 ;  /* 0x0000001702008986 */ /* 0x0001e4000c101904 */
.L_x_6728:
[----:B------:R-:W-:Y:S05]  /*0b50*/  BSYNC B0 ;  /* 0x0000000000007941 */ /* 0x000fea0003800000 */
.L_x_6722:
        /* <DEDUP_REMOVED lines=8> */
.L_x_6729:
        /* <DEDUP_REMOVED lines=10> */
.L_x_29894:


//--------------------- .text._ZN2at6native29vectorized_elementwise_kernelILi8ENS0_13BinaryFunctorIfffZZZNS0_21heaviside_kernel_cudaERNS_18TensorIteratorBaseEENKUlvE_clEvENKUlvE5_clEvEUlffE_EESt5arrayIPcLm3EEEEviT0_T1_ --------------------------
	.section	.text._ZN2at6native29vectorized_elementwise_kernelILi8ENS0_13BinaryFunctorIfffZZZNS0_21heaviside_kernel_cudaERNS_18TensorIteratorBaseEENKUlvE_clEvENKUlvE5_clEvEUlffE_EESt5arrayIPcLm3EEEEviT0_T1_,"ax",@progbits
	.sectioninfo	@"SHI_REGISTERS=4"
	.align	128
        .global         _ZN2at6native29vectorized_elementwise_kernelILi8ENS0_13BinaryFunctorIfffZZZNS0_21heaviside_kernel_cudaERNS_18TensorIteratorBaseEENKUlvE_clEvENKUlvE5_clEvEUlffE_EESt5arrayIPcLm3EEEEviT0_T1_
        .type           _ZN2at6native29vectorized_elementwise_kernelILi8ENS0_13BinaryFunctorIfffZZZNS0_21heaviside_kernel_cudaERNS_18TensorIteratorBaseEENKUlvE_clEvENKUlvE5_clEvEUlffE_EESt5arrayIPcLm3EEEEviT0_T1_,@function
        .size           _ZN2at6native29vectorized_elementwise_kernelILi8ENS0_13BinaryFunctorIfffZZZNS0_21heaviside_kernel_cudaERNS_18TensorIteratorBaseEENKUlvE_clEvENKUlvE5_clEvEUlffE_EESt5arrayIPcLm3EEEEviT0_T1_,(.L_x_29895 - _ZN2at6native29vectorized_elementwise_kernelILi8ENS0_13BinaryFunctorIfffZZZNS0_21heaviside_kernel_cudaERNS_18TensorIteratorBaseEENKUlvE_clEvENKUlvE5_clEvEUlffE_EESt5arrayIPcLm3EEEEviT0_T1_)
        .other          _ZN2at6native29vectorized_elementwise_kernelILi8ENS0_13BinaryFunctorIfffZZZNS0_21heaviside_kernel_cudaERNS_18TensorIteratorBaseEENKUlvE_clEvENKUlvE5_clEvEUlffE_EESt5arrayIPcLm3EEEEviT0_T1_,@"STO_CUDA_ENTRY STV_DEFAULT"
_ZN2at6native29vectorized_elementwise_kernelILi8ENS0_13BinaryFunctorIfffZZZNS0_21heaviside_kernel_cudaERNS_18TensorIteratorBaseEENKUlvE_clEvENKUlvE5_clEvEUlffE_EESt5arrayIPcLm3EEEEviT0_T1_:
.text._ZN2at6native29vectorized_elementwise_kernelILi8ENS0_13BinaryFunctorIfffZZZNS0_21heaviside_kernel_cudaERNS_18TensorIteratorBaseEENKUlvE_clEvENKUlvE5_clEvEUlffE_EESt5arrayIPcLm3EEEEviT0_T1_:
[----:B------:R-:W-:Y:S02]  /*0000*/  MOV R1, c[0x0][0x28] ;  /* 0x00000a0000017a02 */ /* 0x000fe40000000f00 */
[----:B------:R-:W-:Y:S05]  /*0010*/  EXIT ;  /* 0x000000000000794d */ /* 0x000fea0003800000 */
.L_x_6730:
        /* <DEDUP_REMOVED lines=14> */
.L_x_29895:


//--------------------- .text._ZN2at6native18elementwise_kernelILi128ELi4EZNS0_15gpu_kernel_implINS0_13BUnaryFunctorIfffZZZNS0_21heaviside_kernel_cudaERNS_18TensorIteratorBaseEENKUlvE_clEvENKUlvE5_clEvEUlffE_EEEEvS5_RKT_EUliE_EEviT1_ --------------------------
	.section	.text._ZN2at6native18elementwise_kernelILi128ELi4EZNS0_15gpu_kernel_implINS0_13BUnaryFunctorIfffZZZNS0_21heaviside_kernel_cudaERNS_18TensorIteratorBaseEENKUlvE_clEvENKUlvE5_clEvEUlffE_EEEEvS5_RKT_EUliE_EEviT1_,"ax",@progbits
	.sectioninfo	@"SHI_REGISTERS=26"
	.align	128
        .global         _ZN2at6native18elementwise_kernelILi128ELi4EZNS0_15gpu_kernel_implINS0_13BUnaryFunctorIfffZZZNS0_21heaviside_kernel_cudaERNS_18TensorIteratorBaseEENKUlvE_clEvENKUlvE5_clEvEUlffE_EEEEvS5_RKT_EUliE_EEviT1_
        .type           _ZN2at6native18elementwise_kernelILi128ELi4EZNS0_15gpu_kernel_implINS0_13BUnaryFunctorIfffZZZNS0_21heaviside_kernel_cudaERNS_18TensorIteratorBaseEENKUlvE_clEvENKUlvE5_clEvEUlffE_EEEEvS5_RKT_EUliE_EEviT1_,@function
        .size           _ZN2at6native18elementwise_kernelILi128ELi4EZNS0_15gpu_kernel_implINS0_13BUnaryFunctorIfffZZZNS0_21heaviside_kernel_cudaERNS_18TensorIteratorBaseEENKUlvE_clEvENKUlvE5_clEvEUlffE_EEEEvS5_RKT_EUliE_EEviT1_,(.L_x_29896 - _ZN2at6native18elementwise_kernelILi128ELi4EZNS0_15gpu_kernel_implINS0_13BUnaryFunctorIfffZZZNS0_21heaviside_kernel_cudaERNS_18TensorIteratorBaseEENKUlvE_clEvENKUlvE5_clEvEUlffE_EEEEvS5_RKT_EUliE_EEviT1_)
        .other          _ZN2at6native18elementwise_kernelILi128ELi4EZNS0_15gpu_kernel_implINS0_13BUnaryFunctorIfffZZZNS0_21heaviside_kernel_cudaERNS_18TensorIteratorBaseEENKUlvE_clEvENKUlvE5_clEvEUlffE_EEEEvS5_RKT_EUliE_EEviT1_,@"STO_CUDA_ENTRY STV_DEFAULT"
_ZN2at6native18elementwise_kernelILi128ELi4EZNS0_15gpu_kernel_implINS0_13BUnaryFunctorIfffZZZNS0_21heaviside_kernel_cudaERNS_18TensorIteratorBaseEENKUlvE_clEvENKUlvE5_clEvEUlffE_EEEEvS5_RKT_EUliE_EEviT1_:
.text._ZN2at6native18elementwise_kernelILi128ELi4EZNS0_15gpu_kernel_implINS0_13BUnaryFunctorIfffZZZNS0_21heaviside_kernel_cudaERNS_18TensorIteratorBaseEENKUlvE_clEvENKUlvE5_clEvEUlffE_EEEEvS5_RKT_EUliE_EEviT1_:
        /* <DEDUP_REMOVED lines=237> */
.L_x_6733:
        /* <DEDUP_REMOVED lines=20> */
.L_x_6738:
[----:B------:R-:W2:Y:S02]  /*1010*/  LDG.E.U8 R0, [R2.64] ;  /* 0x0000002402007981 */ /* 0x000ea4000c1e1100 */
[----:B--2---:R-:W0:Y:S01]  /*1020*/  I2F.U16 R0, R0 ;  /* 0x0000000000007306 */ /* 0x004e220000101000 */
[----:B------:R-:W-:Y:S05]  /*1030*/  BRA `(.L_x_6740) ;  /* 0x00000ca000007947 */ /* 0x000fea0003800000 */
.L_x_6737:
        /* <DEDUP_REMOVED lines=9> */
.L_x_6742:
[----:B------:R-:W2:Y:S02]  /*10d0*/  LDG.E R0, [R2.64] ;  /* 0x0000002402007981 */ /* 0x000ea4000c1e1900 */
[----:B--2---:R-:W0:Y:S01]  /*10e0*/  I2F R0, R0 ;  /* 0x0000000000007306 */ /* 0x004e220000201400 */
[----:B------:R-:W-:Y:S05]  /*10f0*/  BRA `(.L_x_6740) ;  /* 0x00000be000007947 */ /* 0x000fea0003800000 */
.L_x_6741:
[----:B------:R-:W2:Y:S02]  /*1100*/  LDG.E.U16 R0, [R2.64] ;  /* 0x0000002402007981 */ /* 0x000ea4000c1e1500 */
[----:B--2---:R-:W0:Y:S01]  /*1110*/  I2F.S16 R0, R0 ;  /* 0x0000000000007306 */ /* 0x004e220000101400 */
[----:B------:R-:W-:Y:S05]  /*1120*/  BRA `(.L_x_6740) ;  /* 0x00000bb000007947 */ /* 0x000fea0003800000 */
.L_x_6736:
        /* <DEDUP_REMOVED lines=8> */
.L_x_6744:
[----:B------:R-:W2:Y:S02]  /*11b0*/  LDG.E.U16 R0, [R2.64] ;  /* 0x0000002402007981 */ /* 0x000ea4000c1e1500 */
[----:B--2---:R-:W-:Y:S01]  /*11c0*/  HADD2.F32 R0, -RZ, R0.H0_H0 ;  /* 0x20000000ff007230 */ /* 0x004fe20000004100 */
[----:B------:R-:W-:Y:S05]  /*11d0*/  BRA `(.L_x_6740) ;  /* 0x00000b0000007947 */ /* 0x000fea0003800000 */
.L_x_6743:
        /* <DEDUP_REMOVED lines=8> */
.L_x_6746:
[----:B------:R-:W2:Y:S02]  /*1260*/  LDG.E.U16 R0, [R2.64] ;  /* 0x0000002402007981 */ /* 0x000ea4000c1e1500 */
[----:B--2---:R-:W-:Y:S01]  /*1270*/  HADD2.F32 R0, -RZ, R0.H0_H0 ;  /* 0x20000000ff007230 */ /* 0x004fe20000004100 */
[----:B------:R-:W-:Y:S05]  /*1280*/  BRA `(.L_x_6740) ;  /* 0x00000a5000007947 */ /* 0x000fea0003800000 */
.L_x_6745:
[----:B------:R-:W2:Y:S02]  /*1290*/  LDG.E.64 R2, [R2.64] ;  /* 0x0000002402027981 */ /* 0x000ea4000c1e1b00 */
[----:B--2---:R-:W0:Y:S01]  /*12a0*/  F2F.F32.F64 R0, R2 ;  /* 0x0000000200007310 */ /* 0x004e220000301000 */
[----:B------:R-:W0:-:S14]  /*12b0*/  DSETP.GEU.AND P0, PT, |R2|, c[0x2][0x0], PT ;  /* 0x008000000200762a */ /* 0x000e1c0003f0e200 */
[----:B0-----:R-:W-:Y:S01]  /*12c0*/  @!P0 FMUL R0, R0, 1.175494350822287508e-38 ;  /* 0x0080000000008820 */ /* 0x001fe20000400000 */
[----:B------:R-:W-:Y:S05]  /*12d0*/  BRA `(.L_x_6740) ;  /* 0x00000a0000007947 */ /* 0x000fea0003800000 */
.L_x_6735:
        /* <DEDUP_REMOVED lines=12> */
.L_x_6749:
[----:B------:R-:W2:Y:S02]  /*13a0*/  LDG.E.64 R2, [R2.64] ;  /* 0x0000002402027981 */ /* 0x000ea4000c1e1b00 */
[----:B--2---:R-:W0:Y:S01]  /*13b0*/  F2F.F32.F64 R0, R2 ;  /* 0x0000000200007310 */ /* 0x004e220000301000 */
[----:B------:R-:W0:-:S14]  /*13c0*/  DSETP.GEU.AND P0, PT, |R2|, c[0x2][0x0], PT ;  /* 0x008000000200762a */ /* 0x000e1c0003f0e200 */
[----:B0-----:R-:W-:Y:S01]  /*13d0*/  @!P0 FMUL R0, R0, 1.175494350822287508e-38 ;  /* 0x0080000000008820 */ /* 0x001fe20000400000 */
[----:B------:R-:W-:Y:S05]  /*13e0*/  BRA `(.L_x_6740) ;  /* 0x000008f000007947 */ /* 0x000fea0003800000 */
.L_x_6748:
        /* <DEDUP_REMOVED lines=26> */
.L_x_6751:
        /* <DEDUP_REMOVED lines=13> */
.L_x_6750:
[----:B------:R-:W2:Y:S02]  /*1660*/  LDG.E.U16 R0, [R2.64] ;  /* 0x0000002402007981 */ /* 0x000ea4000c1e1500 */
[----:B--2---:R-:W-:Y:S01]  /*1670*/  PRMT R0, RZ, 0x5410, R0 ;  /* 0x00005410ff007816 */ /* 0x004fe20000000000 */
[----:B------:R-:W-:Y:S05]  /*1680*/  BRA `(.L_x_6740) ;  /* 0x0000065000007947 */ /* 0x000fea0003800000 */
.L_x_6747:
        /* <DEDUP_REMOVED lines=11> */
.L_x_6754:
        /* <DEDUP_REMOVED lines=20> */
.L_x_6756:
[----:B------:R-:W-:Y:S05]  /*1880*/  BSYNC B0 ;  /* 0x0000000000007941 */ /* 0x000fea0003800000 */
.L_x_6755:
[----:B------:R-:W-:Y:S01]  /*1890*/  LEA R3, R0, 0x3b800000, 0x17 ;  /* 0x3b80000000037811 */ /* 0x000fe200078eb8ff */
[----:B------:R-:W-:-:S05]  /*18a0*/  IMAD.SHL.U32 R0, R2, 0x100000, RZ ;  /* 0x0010000002007824 */ /* 0x000fca00078e00ff */
[----:B------:R-:W-:Y:S01]  /*18b0*/  LOP3.LUT R0, R3, R0, R4, 0xfe, !PT ;  /* 0x0000000003007212 */ /* 0x000fe200078efe04 */
[----:B------:R-:W-:Y:S05]  /*18c0*/  BRA `(.L_x_6740) ;  /* 0x0000041000007947 */ /* 0x000fea0003800000 */
.L_x_6753:
        /* <DEDUP_REMOVED lines=20> */
.L_x_6758:
[----:B------:R-:W-:Y:S05]  /*1a10*/  BSYNC B0 ;  /* 0x0000000000007941 */ /* 0x000fea0003800000 */
.L_x_6757:
[----:B------:R-:W-:Y:S01]  /*1a20*/  LEA R3, R0, 0x37800000, 0x17 ;  /* 0x3780000000037811 */ /* 0x000fe200078eb8ff */
[----:B------:R-:W-:-:S05]  /*1a30*/  IMAD.SHL.U32 R0, R2, 0x200000, RZ ;  /* 0x0020000002007824 */ /* 0x000fca00078e00ff */
[----:B------:R-:W-:Y:S01]  /*1a40*/  LOP3.LUT R0, R3, R0, R4, 0xfe, !PT ;  /* 0x0000000003007212 */ /* 0x000fe200078efe04 */
[----:B------:R-:W-:Y:S05]  /*1a50*/  BRA `(.L_x_6740) ;  /* 0x0000028000007947 */ /* 0x000fea0003800000 */
.L_x_6752:
        /* <DEDUP_REMOVED lines=14> */
.L_x_6739:
        /* <DEDUP_REMOVED lines=21> */
.L_x_6760:
[----:B------:R-:W2:Y:S02]  /*1c90*/  LDG.E.64 R2, [R2.64] ;  /* 0x0000002402027981 */ /* 0x000ea4000c1e1b00 */
[----:B--2---:R0:W1:Y:S01]  /*1ca0*/  I2F.U64 R0, R2 ;  /* 0x0000000200007312 */ /* 0x0040620000301000 */
[----:B------:R-:W-:Y:S05]  /*1cb0*/  BRA `(.L_x_6740) ;  /* 0x0000002000007947 */ /* 0x000fea0003800000 */
.L_x_6759:
[----:B------:R-:W2:Y:S02]  /*1cc0*/  LDG.E R0, [R2.64] ;  /* 0x0000002402007981 */ /* 0x000ea4000c1e1900 */
[----:B--2---:R-:W0:Y:S02]  /*1cd0*/  I2F.U32 R0, R0 ;  /* 0x0000000000007306 */ /* 0x004e240000201000 */
.L_x_6740:
[----:B------:R-:W-:Y:S05]  /*1ce0*/  BSYNC B6 ;  /* 0x0000000000067941 */ /* 0x000fea0003800000 */
.L_x_6734:
[----:B------:R-:W2:Y:S01]  /*1cf0*/  LDC.U8 R4, c[0x0][0x378] ;  /* 0x0000de00ff047b82 */ /* 0x000ea20000000000 */
[C---:B01---5:R-:W-:Y:S02]  /*1d00*/  FSETP.NEU.FTZ.AND P0, PT, R0.reuse, RZ, PT ;  /* 0x000000ff0000720b */ /* 0x063fe40003f1d000 */
[----:B------:R-:W-:-:S04]  /*1d10*/  FSET.BF.GT.FTZ.AND R2, R0, RZ, PT ;  /* 0x000000ff0002720a */ /* 0x000fc80003814000 */
[----:B------:R-:W-:Y:S02]  /*1d20*/  FSEL R2, R2, c[0x0][0x374], P0 ;  /* 0x0000dd0002027a08 */ /* 0x000fe40000000000 */
        /* <DEDUP_REMOVED lines=14> */
.L_x_6764:
[----:B------:R-:W0:Y:S02]  /*1e10*/  F2I.S64.TRUNC R2, R2 ;  /* 0x0000000200027311 */ /* 0x000e24000020d900 */
[----:B0-----:R-:W-:-:S05]  /*1e20*/  IMAD.MOV.U32 R5, RZ, RZ, R2 ;  /* 0x000000ffff057224 */ /* 0x001fca00078e0002 */
[----:B------:R0:W-:Y:S01]  /*1e30*/  STG.E.U8 [R16.64], R5 ;  /* 0x0000000510007986 */ /* 0x0001e2000c101124 */
[----:B------:R-:W-:Y:S05]  /*1e40*/  BRA `(.L_x_6766) ;  /* 0x00000d3000007947 */ /* 0x000fea0003800000 */
.L_x_6763:
        /* <DEDUP_REMOVED lines=9> */
.L_x_6768:
[----:B------:R-:W0:Y:S02]  /*1ee0*/  F2I.FTZ.TRUNC.NTZ R3, R2 ;  /* 0x0000000200037305 */ /* 0x000e24000021f100 */
[----:B0-----:R0:W-:Y:S01]  /*1ef0*/  STG.E [R16.64], R3 ;  /* 0x0000000310007986 */ /* 0x0011e2000c101924 */
[----:B------:R-:W-:Y:S05]  /*1f00*/  BRA `(.L_x_6766) ;  /* 0x00000c7000007947 */ /* 0x000fea0003800000 */
.L_x_6767:
[----:B------:R-:W0:Y:S02]  /*1f10*/  F2I.FTZ.TRUNC.NTZ R3, R2 ;  /* 0x0000000200037305 */ /* 0x000e24000021f100 */
[----:B0-----:R0:W-:Y:S01]  /*1f20*/  STG.E.U16 [R16.64], R3 ;  /* 0x0000000310007986 */ /* 0x0011e2000c101524 */
[----:B------:R-:W-:Y:S05]  /*1f30*/  BRA `(.L_x_6766) ;  /* 0x00000c4000007947 */ /* 0x000fea0003800000 */
.L_x_6762:
        /* <DEDUP_REMOVED lines=8> */
.L_x_6770:
[----:B------:R-:W-:-:S05]  /*1fc0*/  F2FP.PACK_AB R2, RZ, R2 ;  /* 0x00000002ff02723e */ /* 0x000fca00000000ff */
[----:B------:R0:W-:Y:S01]  /*1fd0*/  STG.E.U16 [R16.64], R2 ;  /* 0x0000000210007986 */ /* 0x0001e2000c101524 */
[----:B------:R-:W-:Y:S05]  /*1fe0*/  BRA `(.L_x_6766) ;  /* 0x00000b9000007947 */ /* 0x000fea0003800000 */
.L_x_6769:
        /* <DEDUP_REMOVED lines=9> */
.L_x_6772:
[----:B------:R-:W-:-:S04]  /*2080*/  F2FP.PACK_AB R3, RZ, R2 ;  /* 0x00000002ff03723e */ /* 0x000fc800000000ff */
[----:B------:R-:W-:-:S05]  /*2090*/  PRMT R3, R3, 0x5410, RZ ;  /* 0x0000541003037816 */ /* 0x000fca00000000ff */
[----:B------:R0:W-:Y:S01]  /*20a0*/  STG.E [R16.64], R3 ;  /* 0x0000000310007986 */ /* 0x0001e2000c101924 */
[----:B------:R-:W-:Y:S05]  /*20b0*/  BRA `(.L_x_6766) ;  /* 0x00000ac000007947 */ /* 0x000fea0003800000 */
.L_x_6771:
[----:B------:R-:W-:-:S06]  /*20c0*/  FMUL.FTZ R2, R2, 1 ;  /* 0x3f80000002027820 */ /* 0x000fcc0000410000 */
[----:B------:R-:W0:Y:S02]  /*20d0*/  F2F.F64.F32 R2, R2 ;  /* 0x0000000200027310 */ /* 0x000e240000201800 */
[----:B0-----:R0:W-:Y:S01]  /*20e0*/  STG.E.64 [R16.64], R2 ;  /* 0x0000000210007986 */ /* 0x0011e2000c101b24 */
[----:B------:R-:W-:Y:S05]  /*20f0*/  BRA `(.L_x_6766) ;  /* 0x00000a8000007947 */ /* 0x000fea0003800000 */
.L_x_6761:
        /* <DEDUP_REMOVED lines=12> */
.L_x_6775:
[----:B------:R-:W-:Y:S01]  /*21c0*/  FMUL.FTZ R4, R2, 1 ;  /* 0x3f80000002047820 */ /* 0x000fe20000410000 */
[----:B------:R-:W-:-:S05]  /*21d0*/  CS2R R6, SRZ ;  /* 0x0000000000067805 */ /* 0x000fca000001ff00 */
[----:B------:R-:W0:Y:S02]  /*21e0*/  F2F.F64.F32 R4, R4 ;  /* 0x0000000400047310 */ /* 0x000e240000201800 */
[----:B0-----:R0:W-:Y:S01]  /*21f0*/  STG.E.128 [R16.64], R4 ;  /* 0x0000000410007986 */ /* 0x0011e2000c101d24 */
[----:B------:R-:W-:Y:S05]  /*2200*/  BRA `(.L_x_6766) ;  /* 0x0000097000007947 */ /* 0x000fea0003800000 */
.L_x_6774:
        /* <DEDUP_REMOVED lines=20> */
.L_x_6779:
[----:B------:R-:W-:Y:S05]  /*2350*/  BSYNC B0 ;  /* 0x0000000000007941 */ /* 0x000fea0003800000 */
.L_x_6778:
[----:B------:R-:W-:-:S05]  /*2360*/  LOP3.LUT R5, R0, R5, RZ, 0xfc, !PT ;  /* 0x0000000500057212 */ /* 0x000fca00078efcff */
[----:B------:R0:W-:Y:S01]  /*2370*/  STG.E.U8 [R16.64], R5 ;  /* 0x0000000510007986 */ /* 0x0001e2000c101124 */
[----:B------:R-:W-:Y:S05]  /*2380*/  BRA `(.L_x_6766) ;  /* 0x000007f000007947 */ /* 0x000fea0003800000 */
.L_x_6777:
        /* <DEDUP_REMOVED lines=12> */
.L_x_6781:
[----:B------:R-:W-:Y:S01]  /*2450*/  IMAD.MOV.U32 R0, RZ, RZ, 0x7f ;  /* 0x0000007fff007424 */ /* 0x000fe200078e00ff */
[----:B------:R-:W-:-:S04]  /*2460*/  ISETP.GT.U32.AND P0, PT, R4, 0x7f800000, PT ;  /* 0x7f8000000400780c */ /* 0x000fc80003f04070 */
[----:B------:R-:W-:-:S04]  /*2470*/  SEL R0, R0, 0x7c, P0 ;  /* 0x0000007c00007807 */ /* 0x000fc80000000000 */
.L_x_6782:
[----:B------:R-:W-:Y:S05]  /*2480*/  BSYNC B0 ;  /* 0x0000000000007941 */ /* 0x000fea0003800000 */
.L_x_6780:
[----:B------:R-:W-:-:S04]  /*2490*/  LOP3.LUT R2, R2, 0x80000000, RZ, 0xc0, !PT ;  /* 0x8000000002027812 */ /* 0x000fc800078ec0ff */
[----:B------:R-:W-:-:S04]  /*24a0*/  SHF.R.U32.HI R3, RZ, 0x18, R2 ;  /* 0x00000018ff037819 */ /* 0x000fc80000011602 */
[----:B------:R-:W-:-:S05]  /*24b0*/  LOP3.LUT R3, R0, R3, RZ, 0xfc, !PT ;  /* 0x0000000300037212 */ /* 0x000fca00078efcff */
[----:B------:R0:W-:Y:S01]  /*24c0*/  STG.E.U8 [R16.64], R3 ;  /* 0x0000000310007986 */ /* 0x0001e2000c101124 */
[----:B------:R-:W-:Y:S05]  /*24d0*/  BRA `(.L_x_6766) ;  /* 0x000006a000007947 */ /* 0x000fea0003800000 */
.L_x_6776:
[----:B------:R-:W-:-:S05]  /*24e0*/  F2FP.BF16.PACK_AB R2, RZ, R2 ;  /* 0x00000002ff02723e */ /* 0x000fca00000010ff */
[----:B------:R0:W-:Y:S01]  /*24f0*/  STG.E.U16 [R16.64], R2 ;  /* 0x0000000210007986 */ /* 0x0001e2000c101524 */
[----:B------:R-:W-:Y:S05]  /*2500*/  BRA `(.L_x_6766) ;  /* 0x0000067000007947 */ /* 0x000fea0003800000 */
.L_x_6773:
        /* <DEDUP_REMOVED lines=11> */
.L_x_6785:
        /* <DEDUP_REMOVED lines=16> */
.L_x_6788:
[----:B------:R-:W-:-:S04]  /*26c0*/  LOP3.LUT R2, R2, 0x80000000, RZ, 0xc0, !PT ;  /* 0x8000000002027812 */ /* 0x000fc800078ec0ff */
[----:B------:R-:W-:-:S04]  /*26d0*/  SHF.R.U32.HI R3, RZ, 0x18, R2 ;  /* 0x00000018ff037819 */ /* 0x000fc80000011602 */
[----:B------:R-:W-:-:S04]  /*26e0*/  LOP3.LUT R0, R0, R3, RZ, 0xfc, !PT ;  /* 0x0000000300007212 */ /* 0x000fc800078efcff */
[----:B------:R-:W-:Y:S02]  /*26f0*/  PRMT R8, R0, 0x7610, R8 ;  /* 0x0000761000087816 */ /* 0x000fe40000000008 */
.L_x_6787:
[----:B------:R-:W-:Y:S05]  /*2700*/  BSYNC B0 ;  /* 0x0000000000007941 */ /* 0x000fea0003800000 */
.L_x_6786:
[----:B------:R0:W-:Y:S01]  /*2710*/  STG.E.U8 [R16.64], R8 ;  /* 0x0000000810007986 */ /* 0x0001e2000c101124 */
[----:B------:R-:W-:Y:S05]  /*2720*/  BRA `(.L_x_6766) ;  /* 0x0000045000007947 */ /* 0x000fea0003800000 */
.L_x_6784:
        /* <DEDUP_REMOVED lines=16> */
.L_x_6791:
[----:B------:R-:W-:-:S04]  /*2830*/  LOP3.LUT R2, R2, 0x80000000, RZ, 0xc0, !PT ;  /* 0x8000000002027812 */ /* 0x000fc800078ec0ff */
[----:B------:R-:W-:-:S04]  /*2840*/  SHF.R.U32.HI R3, RZ, 0x18, R2 ;  /* 0x00000018ff037819 */ /* 0x000fc80000011602 */
[----:B------:R-:W-:-:S04]  /*2850*/  LOP3.LUT R0, R0, R3, RZ, 0xfc, !PT ;  /* 0x0000000300007212 */ /* 0x000fc800078efcff */
[----:B------:R-:W-:Y:S02]  /*2860*/  PRMT R8, R0, 0x7610, R8 ;  /* 0x0000761000087816 */ /* 0x000fe40000000008 */
.L_x_6790:
[----:B------:R-:W-:Y:S05]  /*2870*/  BSYNC B0 ;  /* 0x0000000000007941 */ /* 0x000fea0003800000 */
.L_x_6789:
[----:B------:R0:W-:Y:S01]  /*2880*/  STG.E.U8 [R16.64], R8 ;  /* 0x0000000810007986 */ /* 0x0001e2000c101124 */
[----:B------:R-:W-:Y:S05]  /*2890*/  BRA `(.L_x_6766) ;  /* 0x000002e000007947 */ /* 0x000fea0003800000 */
.L_x_6783:
        /* <DEDUP_REMOVED lines=21> */
.L_x_6765:
        /* <DEDUP_REMOVED lines=20> */
.L_x_6793:
[----:B------:R-:W0:Y:S02]  /*2b30*/  F2I.U64.TRUNC R2, R2 ;  /* 0x0000000200027311 */ /* 0x000e24000020d800 */
[----:B0-----:R0:W-:Y:S01]  /*2b40*/  STG.E.64 [R16.64], R2 ;  /* 0x0000000210007986 */ /* 0x0011e2000c101b24 */
[----:B------:R-:W-:Y:S05]  /*2b50*/  BRA `(.L_x_6766) ;  /* 0x0000002000007947 */ /* 0x000fea0003800000 */
.L_x_6792:
[----:B------:R-:W0:Y:S02]  /*2b60*/  F2I.FTZ.U32.TRUNC.NTZ R3, R2 ;  /* 0x0000000200037305 */ /* 0x000e24000021f000 */
[----:B0-----:R0:W-:Y:S02]  /*2b70*/  STG.E [R16.64], R3 ;  /* 0x0000000310007986 */ /* 0x0011e4000c101924 */
.L_x_6766:
[----:B------:R-:W-:-:S05]  /*2b80*/  IMAD R18, R18, 0x200, R23 ;  /* 0x0000020012127824 */ /* 0x000fca00078e0217 */
[----:B------:R-:W-:Y:S02]  /*2b90*/  IADD3 R19, R18, 0x80, RZ ;  /* 0x0000008012137810 */ /* 0x000fe40007ffe0ff */
.L_x_6732:
[----:B------:R-:W-:Y:S05]  /*2ba0*/  BSYNC B7 ;  /* 0x0000000000077941 */ /* 0x000fea0003800000 */
.L_x_6731:
[----:B------:R-:W-:Y:S01]  /*2bb0*/  ISETP.GE.AND P0, PT, R19, c[0x0][0x160], PT ;  /* 0x0000580013007a0c */ /* 0x000fe20003f06270 */
[----:B------:R-:W-:-:S12]  /*2bc0*/  BSSY B7, `(.L_x_6794) ;  /* 0x0000564000077945 */ /* 0x000fd80003800000 */
[----:B------:R-:W-:Y:S05]  /*2bd0*/  @P0 BRA `(.L_x_6795) ;  /* 0x0000562000000947 */ /* 0x000fea0003800000 */
[----:B------:R-:W-:Y:S01]  /*2be0*/  ISETP.NE.AND P0, PT, RZ, c[0x0][0x168], PT ;  /* 0x00005a00ff007a0c */ /* 0x000fe20003f05270 */
[----:B------:R-:W-:Y:S02]  /*2bf0*/  IMAD.MOV.U32 R0, RZ, RZ, RZ ;  /* 0x000000ffff007224 */ /* 0x000fe400078e00ff */
[----:B0-----:R-:W-:-:S10]  /*2c00*/  IMAD.MOV.U32 R16, RZ, RZ, RZ ;  /* 0x000000ffff107224 */ /* 0x001fd400078e00ff */
        /* <DEDUP_REMOVED lines=225> */
.L_x_6796:
        /* <DEDUP_REMOVED lines=20> */
.L_x_6801:
[----:B------:R-:W2:Y:S02]  /*3b60*/  LDG.E.U8 R0, [R2.64] ;  /* 0x0000002402007981 */ /* 0x000ea4000c1e1100 */
[----:B--2---:R-:W0:Y:S01]  /*3b70*/  I2F.U16 R0, R0 ;  /* 0x0000000000007306 */ /* 0x004e220000101000 */
[----:B------:R-:W-:Y:S05]  /*3b80*/  BRA `(.L_x_6803) ;  /* 0x00000ca000007947 */ /* 0x000fea0003800000 */
.L_x_6800:
        /* <DEDUP_REMOVED lines=9> */
.L_x_6805:
[----:B------:R-:W2:Y:S02]  /*3c20*/  LDG.E R0, [R2.64] ;  /* 0x0000002402007981 */ /* 0x000ea4000c1e1900 */
[----:B--2---:R-:W0:Y:S01]  /*3c30*/  I2F R0, R0 ;  /* 0x0000000000007306 */ /* 0x004e220000201400 */
[----:B------:R-:W-:Y:S05]  /*3c40*/  BRA `(.L_x_6803) ;  /* 0x00000be000007947 */ /* 0x000fea0003800000 */
.L_x_6804:
[----:B------:R-:W2:Y:S02]  /*3c50*/  LDG.E.U16 R0, [R2.64] ;  /* 0x0000002402007981 */ /* 0x000ea4000c1e1500 */
[----:B--2---:R-:W0:Y:S01]  /*3c60*/  I2F.S16 R0, R0 ;  /* 0x0000000000007306 */ /* 0x004e220000101400 */
[----:B------:R-:W-:Y:S05]  /*3c70*/  BRA `(.L_x_6803) ;  /* 0x00000bb000007947 */ /* 0x000fea0003800000 */
.L_x_6799:
        /* <DEDUP_REMOVED lines=8> */
.L_x_6807:
[----:B------:R-:W2:Y:S02]  /*3d00*/  LDG.E.U16 R0, [R2.64] ;  /* 0x0000002402007981 */ /* 0x000ea4000c1e1500 */
[----:B--2---:R-:W-:Y:S01]  /*3d10*/  HADD2.F32 R0, -RZ, R0.H0_H0 ;  /* 0x20000000ff007230 */ /* 0x004fe20000004100 */
[----:B------:R-:W-:Y:S05]  /*3d20*/  BRA `(.L_x_6803) ;  /* 0x00000b0000007947 */ /* 0x000fea0003800000 */
.L_x_6806:
        /* <DEDUP_REMOVED lines=8> */
.L_x_6809:
[----:B------:R-:W2:Y:S02]  /*3db0*/  LDG.E.U16 R0, [R2.64] ;  /* 0x0000002402007981 */ /* 0x000ea4000c1e1500 */
[----:B--2---:R-:W-:Y:S01]  /*3dc0*/  HADD2.F32 R0, -RZ, R0.H0_H0 ;  /* 0x20000000ff007230 */ /* 0x004fe20000004100 */
[----:B------:R-:W-:Y:S05]  /*3dd0*/  BRA `(.L_x_6803) ;  /* 0x00000a5000007947 */ /* 0x000fea0003800000 */
.L_x_6808:
[----:B------:R-:W2:Y:S02]  /*3de0*/  LDG.E.64 R2, [R2.64] ;  /* 0x0000002402027981 */ /* 0x000ea4000c1e1b00 */
[----:B--2---:R-:W0:Y:S01]  /*3df0*/  F2F.F32.F64 R0, R2 ;  /* 0x0000000200007310 */ /* 0x004e220000301000 */
[----:B------:R-:W0:-:S14]  /*3e00*/  DSETP.GEU.AND P0, PT, |R2|, c[0x2][0x0], PT ;  /* 0x008000000200762a */ /* 0x000e1c0003f0e200 */
[----:B0-----:R-:W-:Y:S01]  /*3e10*/  @!P0 FMUL R0, R0, 1.175494350822287508e-38 ;  /* 0x0080000000008820 */ /* 0x001fe20000400000 */
[----:B------:R-:W-:Y:S05]  /*3e20*/  BRA `(.L_x_6803) ;  /* 0x00000a0000007947 */ /* 0x000fea0003800000 */
.L_x_6798:
        /* <DEDUP_REMOVED lines=12> */
.L_x_6812:
[----:B------:R-:W2:Y:S02]  /*3ef0*/  LDG.E.64 R2, [R2.64] ;  /* 0x0000002402027981 */ /* 0x000ea4000c1e1b00 */
[----:B--2---:R-:W0:Y:S01]  /*3f00*/  F2F.F32.F64 R0, R2 ;  /* 0x0000000200007310 */ /* 0x004e220000301000 */
[----:B------:R-:W0:-:S14]  /*3f10*/  DSETP.GEU.AND P0, PT, |R2|, c[0x2][0x0], PT ;  /* 0x008000000200762a */ /* 0x000e1c0003f0e200 */
[----:B0-----:R-:W-:Y:S01]  /*3f20*/  @!P0 FMUL R0, R0, 1.175494350822287508e-38 ;  /* 0x0080000000008820 */ /* 0x001fe20000400000 */
[----:B------:R-:W-:Y:S05]  /*3f30*/  BRA `(.L_x_6803) ;  /* 0x000008f000007947 */ /* 0x000fea0003800000 */
.L_x_6811:
        /* <DEDUP_REMOVED lines=26> */
.L_x_6814:
        /* <DEDUP_REMOVED lines=13> */
.L_x_6813:
[----:B------:R-:W2:Y:S02]  /*41b0*/  LDG.E.U16 R0, [R2.64] ;  /* 0x0000002402007981 */ /* 0x000ea4000c1e1500 */
[----:B--2---:R-:W-:Y:S01]  /*41c0*/  PRMT R0, RZ, 0x5410, R0 ;  /* 0x00005410ff007816 */ /* 0x004fe20000000000 */
[----:B------:R-:W-:Y:S05]  /*41d0*/  BRA `(.L_x_6803) ;  /* 0x0000065000007947 */ /* 0x000fea0003800000 */
.L_x_6810:
        /* <DEDUP_REMOVED lines=11> */
.L_x_6817:
        /* <DEDUP_REMOVED lines=20> */
.L_x_6819:
[----:B------:R-:W-:Y:S05]  /*43d0*/  BSYNC B0 ;  /* 0x0000000000007941 */ /* 0x000fea0003800000 */
.L_x_6818:
[----:B------:R-:W-:Y:S01]  /*43e0*/  LEA R3, R0, 0x3b800000, 0x17 ;  /* 0x3b80000000037811 */ /* 0x000fe200078eb8ff */
[----:B------:R-:W-:-:S05]  /*43f0*/  IMAD.SHL.U32 R0, R2, 0x100000, RZ ;  /* 0x0010000002007824 */ /* 0x000fca00078e00ff */
[----:B------:R-:W-:Y:S01]  /*4400*/  LOP3.LUT R0, R3, R0, R4, 0xfe, !PT ;  /* 0x0000000003007212 */ /* 0x000fe200078efe04 */
[----:B------:R-:W-:Y:S05]  /*4410*/  BRA `(.L_x_6803) ;  /* 0x0000041000007947 */ /* 0x000fea0003800000 */
.L_x_6816:
        /* <DEDUP_REMOVED lines=20> */
.L_x_6821:
[----:B------:R-:W-:Y:S05]  /*4560*/  BSYNC B0 ;  /* 0x0000000000007941 */ /* 0x000fea0003800000 */
.L_x_6820:
[----:B------:R-:W-:Y:S01]  /*4570*/  LEA R3, R0, 0x37800000, 0x17 ;  /* 0x3780000000037811 */ /* 0x000fe200078eb8ff */
[----:B------:R-:W-:-:S05]  /*4580*/  IMAD.SHL.U32 R0, R2, 0x200000, RZ ;  /* 0x0020000002007824 */ /* 0x000fca00078e00ff */
[----:B------:R-:W-:Y:S01]  /*4590*/  LOP3.LUT R0, R3, R0, R4, 0xfe, !PT ;  /* 0x0000000003007212 */ /* 0x000fe200078efe04 */
[----:B------:R-:W-:Y:S05]  /*45a0*/  BRA `(.L_x_6803) ;  /* 0x0000028000007947 */ /* 0x000fea0003800000 */
.L_x_6815:
        /* <DEDUP_REMOVED lines=14> */
.L_x_6802:
        /* <DEDUP_REMOVED lines=21> */
.L_x_6823:
[----:B------:R-:W2:Y:S02]  /*47e0*/  LDG.E.64 R2, [R2.64] ;  /* 0x0000002402027981 */ /* 0x000ea4000c1e1b00 */
[----:B--2---:R0:W1:Y:S01]  /*47f0*/  I2F.U64 R0, R2 ;  /* 0x0000000200007312 */ /* 0x0040620000301000 */
[----:B------:R-:W-:Y:S05]  /*4800*/  BRA `(.L_x_6803) ;  /* 0x0000002000007947 */ /* 0x000fea0003800000 */
.L_x_6822:
[----:B------:R-:W2:Y:S02]  /*4810*/  LDG.E R0, [R2.64] ;  /* 0x0000002402007981 */ /* 0x000ea4000c1e1900 */
[----:B--2---:R-:W0:Y:S02]  /*4820*/  I2F.U32 R0, R0 ;  /* 0x0000000000007306 */ /* 0x004e240000201000 */
.L_x_6803:
[----:B------:R-:W-:Y:S05]  /*4830*/  BSYNC B6 ;  /* 0x0000000000067941 */ /* 0x000fea0003800000 */
.L_x_6797:
        /* <DEDUP_REMOVED lines=18> */
.L_x_6827:
[----:B------:R-:W0:Y:S02]  /*4960*/  F2I.S64.TRUNC R2, R2 ;  /* 0x0000000200027311 */ /* 0x000e24000020d900 */
[----:B0-----:R-:W-:-:S05]  /*4970*/  IMAD.MOV.U32 R5, RZ, RZ, R2 ;  /* 0x000000ffff057224 */ /* 0x001fca00078e0002 */
[----:B------:R0:W-:Y:S01]  /*4980*/  STG.E.U8 [R16.64], R5 ;  /* 0x0000000510007986 */ /* 0x0001e2000c101124 */
[----:B------:R-:W-:Y:S05]  /*4990*/  BRA `(.L_x_6829) ;  /* 0x00000d3000007947 */ /* 0x000fea0003800000 */
.L_x_6826:
        /* <DEDUP_REMOVED lines=9> */
.L_x_6831:
[----:B------:R-:W0:Y:S02]  /*4a30*/  F2I.FTZ.TRUNC.NTZ R3, R2 ;  /* 0x0000000200037305 */ /* 0x000e24000021f100 */
[----:B0-----:R0:W-:Y:S01]  /*4a40*/  STG.E [R16.64], R3 ;  /* 0x0000000310007986 */ /* 0x0011e2000c101924 */
[----:B------:R-:W-:Y:S05]  /*4a50*/  BRA `(.L_x_6829) ;  /* 0x00000c7000007947 */ /* 0x000fea0003800000 */
.L_x_6830:
[----:B------:R-:W0:Y:S02]  /*4a60*/  F2I.FTZ.TRUNC.NTZ R3, R2 ;  /* 0x0000000200037305 */ /* 0x000e24000021f100 */
[----:B0-----:R0:W-:Y:S01]  /*4a70*/  STG.E.U16 [R16.64], R3 ;  /* 0x0000000310007986 */ /* 0x0011e2000c101524 */
[----:B------:R-:W-:Y:S05]  /*4a80*/  BRA `(.L_x_6829) ;  /* 0x00000c4000007947 */ /* 0x000fea0003800000 */
.L_x_6825:
        /* <DEDUP_REMOVED lines=8> */
.L_x_6833:
[----:B------:R-:W-:-:S05]  /*4b10*/  F2FP.PACK_AB R2, RZ, R2 ;  /* 0x00000002ff02723e */ /* 0x000fca00000000ff */
[----:B------:R0:W-:Y:S01]  /*4b20*/  STG.E.U16 [R16.64], R2 ;  /* 0x0000000210007986 */ /* 0x0001e2000c101524 */
[----:B------:R-:W-:Y:S05]  /*4b30*/  BRA `(.L_x_6829) ;  /* 0x00000b9000007947 */ /* 0x000fea0003800000 */
.L_x_6832:
        /* <DEDUP_REMOVED lines=9> */
.L_x_6835:
[----:B------:R-:W-:-:S04]  /*4bd0*/  F2FP.PACK_AB R3, RZ, R2 ;  /* 0x00000002ff03723e */ /* 0x000fc800000000ff */
[----:B------:R-:W-:-:S05]  /*4be0*/  PRMT R3, R3, 0x5410, RZ ;  /* 0x0000541003037816 */ /* 0x000fca00000000ff */
[----:B------:R0:W-:Y:S01]  /*4bf0*/  STG.E [R16.64], R3 ;  /* 0x0000000310007986 */ /* 0x0001e2000c101924 */
[----:B------:R-:W-:Y:S05]  /*4c00*/  BRA `(.L_x_6829) ;  /* 0x00000ac000007947 */ /* 0x000fea0003800000 */
.L_x_6834:
[----:B------:R-:W-:-:S06]  /*4c10*/  FMUL.FTZ R2, R2, 1 ;  /* 0x3f80000002027820 */ /* 0x000fcc0000410000 */
[----:B------:R-:W0:Y:S02]  /*4c20*/  F2F.F64.F32 R2, R2 ;  /* 0x0000000200027310 */ /* 0x000e240000201800 */
[----:B0-----:R0:W-:Y:S01]  /*4c30*/  STG.E.64 [R16.64], R2 ;  /* 0x0000000210007986 */ /* 0x0011e2000c101b24 */
[----:B------:R-:W-:Y:S05]  /*4c40*/  BRA `(.L_x_6829) ;  /* 0x00000a8000007947 */ /* 0x000fea0003800000 */
.L_x_6824:
        /* <DEDUP_REMOVED lines=12> */
.L_x_6838:
[----:B------:R-:W-:Y:S01]  /*4d10*/  FMUL.FTZ R4, R2, 1 ;  /* 0x3f80000002047820 */ /* 0x000fe20000410000 */
[----:B------:R-:W-:-:S05]  /*4d20*/  CS2R R6, SRZ ;  /* 0x0000000000067805 */ /* 0x000fca000001ff00 */
[----:B------:R-:W0:Y:S02]  /*4d30*/  F2F.F64.F32 R4, R4 ;  /* 0x0000000400047310 */ /* 0x000e240000201800 */
[----:B0-----:R0:W-:Y:S01]  /*4d40*/  STG.E.128 [R16.64], R4 ;  /* 0x0000000410007986 */ /* 0x0011e2000c101d24 */
[----:B------:R-:W-:Y:S05]  /*4d50*/  BRA `(.L_x_6829) ;  /* 0x0000097000007947 */ /* 0x000fea0003800000 */
.L_x_6837:
        /* <DEDUP_REMOVED lines=20> */
.L_x_6842:
[----:B------:R-:W-:Y:S05]  /*4ea0*/  BSYNC B0 ;  /* 0x0000000000007941 */ /* 0x000fea0003800000 */
.L_x_6841:
[----:B------:R-:W-:-:S05]  /*4eb0*/  LOP3.LUT R5, R0, R5, RZ, 0xfc, !PT ;  /* 0x0000000500057212 */ /* 0x000fca00078efcff */
[----:B------:R0:W-:Y:S01]  /*4ec0*/  STG.E.U8 [R16.64], R5 ;  /* 0x0000000510007986 */ /* 0x0001e2000c101124 */
[----:B------:R-:W-:Y:S05]  /*4ed0*/  BRA `(.L_x_6829) ;  /* 0x000007f000007947 */ /* 0x000fea0003800000 */
.L_x_6840:
        /* <DEDUP_REMOVED lines=12> */
.L_x_6844:
[----:B------:R-:W-:Y:S01]  /*4fa0*/  IMAD.MOV.U32 R0, RZ, RZ, 0x7f ;  /* 0x0000007fff007424 */ /* 0x000fe200078e00ff */
[----:B------:R-:W-:-:S04]  /*4fb0*/  ISETP.GT.U32.AND P0, PT, R4, 0x7f800000, PT ;  /* 0x7f8000000400780c */ /* 0x000fc80003f04070 */
[----:B------:R-:W-:-:S04]  /*4fc0*/  SEL R0, R0, 0x7c, P0 ;  /* 0x0000007c00007807 */ /* 0x000fc80000000000 */
.L_x_6845:
[----:B------:R-:W-:Y:S05]  /*4fd0*/  BSYNC B0 ;  /* 0x0000000000007941 */ /* 0x000fea0003800000 */
.L_x_6843:
[----:B------:R-:W-:-:S04]  /*4fe0*/  LOP3.LUT R2, R2, 0x80000000, RZ, 0xc0, !PT ;  /* 0x8000000002027812 */ /* 0x000fc800078ec0ff */
[----:B------:R-:W-:-:S04]  /*4ff0*/  SHF.R.U32.HI R3, RZ, 0x18, R2 ;  /* 0x00000018ff037819 */ /* 0x000fc80000011602 */
[----:B------:R-:W-:-:S05]  /*5000*/  LOP3.LUT R3, R0, R3, RZ, 0xfc, !PT ;  /* 0x0000000300037212 */ /* 0x000fca00078efcff */
[----:B------:R0:W-:Y:S01]  /*5010*/  STG.E.U8 [R16.64], R3 ;  /* 0x0000000310007986 */ /* 0x0001e2000c101124 */
[----:B------:R-:W-:Y:S05]  /*5020*/  BRA `(.L_x_6829) ;  /* 0x000006a000007947 */ /* 0x000fea0003800000 */
.L_x_6839:
[----:B------:R-:W-:-:S05]  /*5030*/  F2FP.BF16.PACK_AB R2, RZ, R2 ;  /* 0x00000002ff02723e */ /* 0x000fca00000010ff */
[----:B------:R0:W-:Y:S01]  /*5040*/  STG.E.U16 [R16.64], R2 ;  /* 0x0000000210007986 */ /* 0x0001e2000c101524 */
[----:B------:R-:W-:Y:S05]  /*5050*/  BRA `(.L_x_6829) ;  /* 0x0000067000007947 */ /* 0x000fea0003800000 */
.L_x_6836:
        /* <DEDUP_REMOVED lines=11> */
.L_x_6848:
        /* <DEDUP_REMOVED lines=16> */
.L_x_6851:
[----:B------:R-:W-:-:S04]  /*5210*/  LOP3.LUT R2, R2, 0x80000000, RZ, 0xc0, !PT ;  /* 0x8000000002027812 */ /* 0x000fc800078ec0ff */
[----:B------:R-:W-:-:S04]  /*5220*/  SHF.R.U32.HI R3, RZ, 0x18, R2 ;  /* 0x00000018ff037819 */ /* 0x000fc80000011602 */
[----:B------:R-:W-:-:S04]  /*5230*/  LOP3.LUT R0, R0, R3, RZ, 0xfc, !PT ;  /* 0x0000000300007212 */ /* 0x000fc800078efcff */
[----:B------:R-:W-:Y:S02]  /*5240*/  PRMT R8, R0, 0x7610, R8 ;  /* 0x0000761000087816 */ /* 0x000fe40000000008 */
.L_x_6850:
[----:B------:R-:W-:Y:S05]  /*5250*/  BSYNC B0 ;  /* 0x0000000000007941 */ /* 0x000fea0003800000 */
.L_x_6849:
[----:B------:R0:W-:Y:S01]  /*5260*/  STG.E.U8 [R16.64], R8 ;  /* 0x0000000810007986 */ /* 0x0001e2000c101124 */
[----:B------:R-:W-:Y:S05]  /*5270*/  BRA `(.L_x_6829) ;  /* 0x0000045000007947 */ /* 0x000fea0003800000 */
.L_x_6847:
        /* <DEDUP_REMOVED lines=16> */
.L_x_6854:
[----:B------:R-:W-:-:S04]  /*5380*/  LOP3.LUT R2, R2, 0x80000000, RZ, 0xc0, !PT ;  /* 0x8000000002027812 */ /* 0x000fc800078ec0ff */
[----:B------:R-:W-:-:S04]  /*5390*/  SHF.R.U32.HI R3, RZ, 0x18, R2 ;  /* 0x00000018ff037819 */ /* 0x000fc80000011602 */
[----:B------:R-:W-:-:S04]  /*53a0*/  LOP3.LUT R0, R0, R3, RZ, 0xfc, !PT ;  /* 0x0000000300007212 */ /* 0x000fc800078efcff */
[----:B------:R-:W-:Y:S02]  /*53b0*/  PRMT R8, R0, 0x7610, R8 ;  /* 0x0000761000087816 */ /* 0x000fe40000000008 */
.L_x_6853:
[----:B------:R-:W-:Y:S05]  /*53c0*/  BSYNC B0 ;  /* 0x0000000000007941 */ /* 0x000fea0003800000 */
.L_x_6852:
[----:B------:R0:W-:Y:S01]  /*53d0*/  STG.E.U8 [R16.64], R8 ;  /* 0x0000000810007986 */ /* 0x0001e2000c101124 */
[----:B------:R-:W-:Y:S05]  /*53e0*/  BRA `(.L_x_6829) ;  /* 0x000002e000007947 */ /* 0x000fea0003800000 */
.L_x_6846:
        /* <DEDUP_REMOVED lines=21> */
.L_x_6828:
        /* <DEDUP_REMOVED lines=20> */
.L_x_6856:
[----:B------:R-:W0:Y:S02]  /*5680*/  F2I.U64.TRUNC R2, R2 ;  /* 0x0000000200027311 */ /* 0x000e24000020d800 */
[----:B0-----:R0:W-:Y:S01]  /*5690*/  STG.E.64 [R16.64], R2 ;  /* 0x0000000210007986 */ /* 0x0011e2000c101b24 */
[----:B------:R-:W-:Y:S05]  /*56a0*/  BRA `(.L_x_6829) ;  /* 0x0000002000007947 */ /* 0x000fea0003800000 */
.L_x_6855:
[----:B------:R-:W0:Y:S02]  /*56b0*/  F2I.FTZ.U32.TRUNC.NTZ R3, R2 ;  /* 0x0000000200037305 */ /* 0x000e24000021f000 */
[----:B0-----:R0:W-:Y:S02]  /*56c0*/  STG.E [R16.64], R3 ;  /* 0x0000000310007986 */ /* 0x0011e4000c101924 */
.L_x_6829:
[----:B------:R-:W-:-:S04]  /*56d0*/  IADD3 R19, R19, 0x80, RZ ;  /* 0x0000008013137810 */ /* 0x000fc80007ffe0ff */
[----:B------:R-:W-:-:S13]  /*56e0*/  ISETP.GE.AND P0, PT, R19, c[0x0][0x160], PT ;  /* 0x0000580013007a0c */ /* 0x000fda0003f06270 */
        /* <DEDUP_REMOVED lines=229> */
.L_x_6857:
        /* <DEDUP_REMOVED lines=20> */
.L_x_6862:
[----:B------:R-:W2:Y:S02]  /*6680*/  LDG.E.U8 R0, [R2.64] ;  /* 0x0000002402007981 */ /* 0x000ea4000c1e1100 */
[----:B--2---:R-:W0:Y:S01]  /*6690*/  I2F.U16 R0, R0 ;  /* 0x0000000000007306 */ /* 0x004e220000101000 */
[----:B------:R-:W-:Y:S05]  /*66a0*/  BRA `(.L_x_6864) ;  /* 0x00000ca000007947 */ /* 0x000fea0003800000 */
.L_x_6861:
        /* <DEDUP_REMOVED lines=9> */
.L_x_6866:
[----:B------:R-:W2:Y:S02]  /*6740*/  LDG.E R0, [R2.64] ;  /* 0x0000002402007981 */ /* 0x000ea4000c1e1900 */
[----:B--2---:R-:W0:Y:S01]  /*6750*/  I2F R0, R0 ;  /* 0x0000000000007306 */ /* 0x004e220000201400 */
[----:B------:R-:W-:Y:S05]  /*6760*/  BRA `(.L_x_6864) ;  /* 0x00000be000007947 */ /* 0x000fea0003800000 */
.L_x_6865:
[----:B------:R-:W2:Y:S02]  /*6770*/  LDG.E.U16 R0, [R2.64] ;  /* 0x0000002402007981 */ /* 0x000ea4000c1e1500 */
[----:B--2---:R-:W0:Y:S01]  /*6780*/  I2F.S16 R0, R0 ;  /* 0x0000000000007306 */ /* 0x004e220000101400 */
[----:B------:R-:W-:Y:S05]  /*6790*/  BRA `(.L_x_6864) ;  /* 0x00000bb000007947 */ /* 0x000fea0003800000 */
.L_x_6860:
        /* <DEDUP_REMOVED lines=8> */
.L_x_6868:
[----:B------:R-:W2:Y:S02]  /*6820*/  LDG.E.U16 R0, [R2.64] ;  /* 0x0000002402007981 */ /* 0x000ea4000c1e1500 */
[----:B--2---:R-:W-:Y:S01]  /*6830*/  HADD2.F32 R0, -RZ, R0.H0_H0 ;  /* 0x20000000ff007230 */ /* 0x004fe20000004100 */
[----:B------:R-:W-:Y:S05]  /*6840*/  BRA `(.L_x_6864) ;  /* 0x00000b0000007947 */ /* 0x000fea0003800000 */
.L_x_6867:
        /* <DEDUP_REMOVED lines=8> */
.L_x_6870:
[----:B------:R-:W2:Y:S02]  /*68d0*/  LDG.E.U16 R0, [R2.64] ;  /* 0x0000002402007981 */ /* 0x000ea4000c1e1500 */
[----:B--2---:R-:W-:Y:S01]  /*68e0*/  HADD2.F32 R0, -RZ, R0.H0_H0 ;  /* 0x20000000ff007230 */ /* 0x004fe20000004100 */
[----:B------:R-:W-:Y:S05]  /*68f0*/  BRA `(.L_x_6864) ;  /* 0x00000a5000007947 */ /* 0x000fea0003800000 */
.L_x_6869:
[----:B------:R-:W2:Y:S02]  /*6900*/  LDG.E.64 R2, [R2.64] ;  /* 0x0000002402027981 */ /* 0x000ea4000c1e1b00 */
[----:B--2---:R-:W0:Y:S01]  /*6910*/  F2F.F32.F64 R0, R2 ;  /* 0x0000000200007310 */ /* 0x004e220000301000 */
[----:B------:R-:W0:-:S14]  /*6920*/  DSETP.GEU.AND P0, PT, |R2|, c[0x2][0x0], PT ;  /* 0x008000000200762a */ /* 0x000e1c0003f0e200 */
[----:B0-----:R-:W-:Y:S01]  /*6930*/  @!P0 FMUL R0, R0, 1.175494350822287508e-38 ;  /* 0x0080000000008820 */ /* 0x001fe20000400000 */
[----:B------:R-:W-:Y:S05]  /*6940*/  BRA `(.L_x_6864) ;  /* 0x00000a0000007947 */ /* 0x000fea0003800000 */
.L_x_6859:
        /* <DEDUP_REMOVED lines=12> */
.L_x_6873:
[----:B------:R-:W2:Y:S02]  /*6a10*/  LDG.E.64 R2, [R2.64] ;  /* 0x0000002402027981 */ /* 0x000ea4000c1e1b00 */
[----:B--2---:R-:W0:Y:S01]  /*6a20*/  F2F.F32.F64 R0, R2 ;  /* 0x0000000200007310 */ /* 0x004e220000301000 */
[----:B------:R-:W0:-:S14]  /*6a30*/  DSETP.GEU.AND P0, PT, |R2|, c[0x2][0x0], PT ;  /* 0x008000000200762a */ /* 0x000e1c0003f0e200 */
[----:B0-----:R-:W-:Y:S01]  /*6a40*/  @!P0 FMUL R0, R0, 1.175494350822287508e-38 ;  /* 0x0080000000008820 */ /* 0x001fe20000400000 */
[----:B------:R-:W-:Y:S05]  /*6a50*/  BRA `(.L_x_6864) ;  /* 0x000008f000007947 */ /* 0x000fea0003800000 */
.L_x_6872:
        /* <DEDUP_REMOVED lines=26> */
.L_x_6875:
        /* <DEDUP_REMOVED lines=13> */
.L_x_6874:
[----:B------:R-:W2:Y:S02]  /*6cd0*/  LDG.E.U16 R0, [R2.64] ;  /* 0x0000002402007981 */ /* 0x000ea4000c1e1500 */
[----:B--2---:R-:W-:Y:S01]  /*6ce0*/  PRMT R0, RZ, 0x5410, R0 ;  /* 0x00005410ff007816 */ /* 0x004fe20000000000 */
[----:B------:R-:W-:Y:S05]  /*6cf0*/  BRA `(.L_x_6864) ;  /* 0x0000065000007947 */ /* 0x000fea0003800000 */
.L_x_6871:
        /* <DEDUP_REMOVED lines=11> */
.L_x_6878:
        /* <DEDUP_REMOVED lines=20> */
.L_x_6880:
[----:B------:R-:W-:Y:S05]  /*6ef0*/  BSYNC B0 ;  /* 0x0000000000007941 */ /* 0x000fea0003800000 */
.L_x_6879:
[----:B------:R-:W-:Y:S01]  /*6f00*/  LEA R3, R0, 0x3b800000, 0x17 ;  /* 0x3b80000000037811 */ /* 0x000fe200078eb8ff */
[----:B------:R-:W-:-:S05]  /*6f10*/  IMAD.SHL.U32 R0, R2, 0x100000, RZ ;  /* 0x0010000002007824 */ /* 0x000fca00078e00ff */
[----:B------:R-:W-:Y:S01]  /*6f20*/  LOP3.LUT R0, R3, R0, R4, 0xfe, !PT ;  /* 0x0000000003007212 */ /* 0x000fe200078efe04 */
[----:B------:R-:W-:Y:S05]  /*6f30*/  BRA `(.L_x_6864) ;  /* 0x0000041000007947 */ /* 0x000fea0003800000 */
.L_x_6877:
        /* <DEDUP_REMOVED lines=20> */
.L_x_6882:
[----:B------:R-:W-:Y:S05]  /*7080*/  BSYNC B0 ;  /* 0x0000000000007941 */ /* 0x000fea0003800000 */
.L_x_6881:
[----:B------:R-:W-:Y:S01]  /*7090*/  LEA R3, R0, 0x37800000, 0x17 ;  /* 0x3780000000037811 */ /* 0x000fe200078eb8ff */
[----:B------:R-:W-:-:S05]  /*70a0*/  IMAD.SHL.U32 R0, R2, 0x200000, RZ ;  /* 0x0020000002007824 */ /* 0x000fca00078e00ff */
[----:B------:R-:W-:Y:S01]  /*70b0*/  LOP3.LUT R0, R3, R0, R4, 0xfe, !PT ;  /* 0x0000000003007212 */ /* 0x000fe200078efe04 */
[----:B------:R-:W-:Y:S05]  /*70c0*/  BRA `(.L_x_6864) ;  /* 0x0000028000007947 */ /* 0x000fea0003800000 */
.L_x_6876:
        /* <DEDUP_REMOVED lines=14> */
.L_x_6863:
        /* <DEDUP_REMOVED lines=21> */
.L_x_6884:
[----:B------:R-:W2:Y:S02]  /*7300*/  LDG.E.64 R2, [R2.64] ;  /* 0x0000002402027981 */ /* 0x000ea4000c1e1b00 */
[----:B--2---:R0:W1:Y:S01]  /*7310*/  I2F.U64 R0, R2 ;  /* 0x0000000200007312 */ /* 0x0040620000301000 */
[----:B------:R-:W-:Y:S05]  /*7320*/  BRA `(.L_x_6864) ;  /* 0x0000002000007947 */ /* 0x000fea0003800000 */
.L_x_6883:
[----:B------:R-:W2:Y:S02]  /*7330*/  LDG.E R0, [R2.64] ;  /* 0x0000002402007981 */ /* 0x000ea4000c1e1900 */
[----:B--2---:R-:W0:Y:S02]  /*7340*/  I2F.U32 R0, R0 ;  /* 0x0000000000007306 */ /* 0x004e240000201000 */
.L_x_6864:
[----:B------:R-:W-:Y:S05]  /*7350*/  BSYNC B6 ;  /* 0x0000000000067941 */ /* 0x000fea0003800000 */
.L_x_6858:
        /* <DEDUP_REMOVED lines=18> */
.L_x_6888:
[----:B------:R-:W0:Y:S02]  /*7480*/  F2I.S64.TRUNC R2, R2 ;  /* 0x0000000200027311 */ /* 0x000e24000020d900 */
[----:B0-----:R-:W-:-:S05]  /*7490*/  IMAD.MOV.U32 R5, RZ, RZ, R2 ;  /* 0x000000ffff057224 */ /* 0x001fca00078e0002 */
[----:B------:R0:W-:Y:S01]  /*74a0*/  STG.E.U8 [R16.64], R5 ;  /* 0x0000000510007986 */ /* 0x0001e2000c101124 */
[----:B------:R-:W-:Y:S05]  /*74b0*/  BRA `(.L_x_6890) ;  /* 0x00000d3000007947 */ /* 0x000fea0003800000 */
.L_x_6887:
        /* <DEDUP_REMOVED lines=9> */
.L_x_6892:
[----:B------:R-:W0:Y:S02]  /*7550*/  F2I.FTZ.TRUNC.NTZ R3, R2 ;  /* 0x0000000200037305 */ /* 0x000e24000021f100 */
[----:B0-----:R0:W-:Y:S01]  /*7560*/  STG.E [R16.64], R3 ;  /* 0x0000000310007986 */ /* 0x0011e2000c101924 */
[----:B------:R-:W-:Y:S05]  /*7570*/  BRA `(.L_x_6890) ;  /* 0x00000c7000007947 */ /* 0x000fea0003800000 */
.L_x_6891:
[----:B------:R-:W0:Y:S02]  /*7580*/  F2I.FTZ.TRUNC.NTZ R3, R2 ;  /* 0x0000000200037305 */ /* 0x000e24000021f100 */
[----:B0-----:R0:W-:Y:S01]  /*7590*/  STG.E.U16 [R16.64], R3 ;  /* 0x0000000310007986 */ /* 0x0011e2000c101524 */
[----:B------:R-:W-:Y:S05]  /*75a0*/  BRA `(.L_x_6890) ;  /* 0x00000c4000007947 */ /* 0x000fea0003800000 */
.L_x_6886:
        /* <DEDUP_REMOVED lines=8> */
.L_x_6894:
[----:B------:R-:W-:-:S05]  /*7630*/  F2FP.PACK_AB R2, RZ, R2 ;  /* 0x00000002ff02723e */ /* 0x000fca00000000ff */
[----:B------:R0:W-:Y:S01]  /*7640*/  STG.E.U16 [R16.64], R2 ;  /* 0x0000000210007986 */ /* 0x0001e2000c101524 */
[----:B------:R-:W-:Y:S05]  /*7650*/  BRA `(.L_x_6890) ;  /* 0x00000b9000007947 */ /* 0x000fea0003800000 */
.L_x_6893:
        /* <DEDUP_REMOVED lines=9> */
.L_x_6896:
[----:B------:R-:W-:-:S04]  /*76f0*/  F2FP.PACK_AB R3, RZ, R2 ;  /* 0x00000002ff03723e */ /* 0x000fc800000000ff */
[----:B------:R-:W-:-:S05]  /*7700*/  PRMT R3, R3, 0x5410, RZ ;  /* 0x0000541003037816 */ /* 0x000fca00000000ff */
[----:B------:R0:W-:Y:S01]  /*7710*/  STG.E [R16.64], R3 ;  /* 0x0000000310007986 */ /* 0x0001e2000c101924 */
[----:B------:R-:W-:Y:S05]  /*7720*/  BRA `(.L_x_6890) ;  /* 0x00000ac000007947 */ /* 0x000fea0003800000 */
.L_x_6895:
[----:B------:R-:W-:-:S06]  /*7730*/  FMUL.FTZ R2, R2, 1 ;  /* 0x3f80000002027820 */ /* 0x000fcc0000410000 */
[----:B------:R-:W0:Y:S02]  /*7740*/  F2F.F64.F32 R2, R2 ;  /* 0x0000000200027310 */ /* 0x000e240000201800 */
[----:B0-----:R0:W-:Y:S01]  /*7750*/  STG.E.64 [R16.64], R2 ;  /* 0x0000000210007986 */ /* 0x0011e2000c101b24 */
[----:B------:R-:W-:Y:S05]  /*7760*/  BRA `(.L_x_6890) ;  /* 0x00000a8000007947 */ /* 0x000fea0003800000 */
.L_x_6885:
        /* <DEDUP_REMOVED lines=12> */
.L_x_6899:
[----:B------:R-:W-:Y:S01]  /*7830*/  FMUL.FTZ R4, R2, 1 ;  /* 0x3f80000002047820 */ /* 0x000fe20000410000 */
[----:B------:R-:W-:-:S05]  /*7840*/  CS2R R6, SRZ ;  /* 0x0000000000067805 */ /* 0x000fca000001ff00 */
[----:B------:R-:W0:Y:S02]  /*7850*/  F2F.F64.F32 R4, R4 ;  /* 0x0000000400047310 */ /* 0x000e240000201800 */
[----:B0-----:R0:W-:Y:S01]  /*7860*/  STG.E.128 [R16.64], R4 ;  /* 0x0000000410007986 */ /* 0x0011e2000c101d24 */
[----:B------:R-:W-:Y:S05]  /*7870*/  BRA `(.L_x_6890) ;  /* 0x0000097000007947 */ /* 0x000fea0003800000 */
.L_x_6898:
        /* <DEDUP_REMOVED lines=20> */
.L_x_6903:
[----:B------:R-:W-:Y:S05]  /*79c0*/  BSYNC B0 ;  /* 0x0000000000007941 */ /* 0x000fea0003800000 */
.L_x_6902:
[----:B------:R-:W-:-:S05]  /*79d0*/  LOP3.LUT R5, R0, R5, RZ, 0xfc, !PT ;  /* 0x0000000500057212 */ /* 0x000fca00078efcff */
[----:B------:R0:W-:Y:S01]  /*79e0*/  STG.E.U8 [R16.64], R5 ;  /* 0x0000000510007986 */ /* 0x0001e2000c101124 */
[----:B------:R-:W-:Y:S05]  /*79f0*/  BRA `(.L_x_6890) ;  /* 0x000007f000007947 */ /* 0x000fea0003800000 */
.L_x_6901:
        /* <DEDUP_REMOVED lines=12> */
.L_x_6905:
[----:B------:R-:W-:Y:S01]  /*7ac0*/  IMAD.MOV.U32 R0, RZ, RZ, 0x7f ;  /* 0x0000007fff007424 */ /* 0x000fe200078e00ff */
[----:B------:R-:W-:-:S04]  /*7ad0*/  ISETP.GT.U32.AND P0, PT, R4, 0x7f800000, PT ;  /* 0x7f8000000400780c */ /* 0x000fc80003f04070 */
[----:B------:R-:W-:-:S04]  /*7ae0*/  SEL R0, R0, 0x7c, P0 ;  /* 0x0000007c00007807 */ /* 0x000fc80000000000 */
.L_x_6906:
[----:B------:R-:W-:Y:S05]  /*7af0*/  BSYNC B0 ;  /* 0x0000000000007941 */ /* 0x000fea0003800000 */
.L_x_6904:
[----:B------:R-:W-:-:S04]  /*7b00*/  LOP3.LUT R2, R2, 0x80000000, RZ, 0xc0, !PT ;  /* 0x8000000002027812 */ /* 0x000fc800078ec0ff */
[----:B------:R-:W-:-:S04]  /*7b10*/  SHF.R.U32.HI R3, RZ, 0x18, R2 ;  /* 0x00000018ff037819 */ /* 0x000fc80000011602 */
[----:B------:R-:W-:-:S05]  /*7b20*/  LOP3.LUT R3, R0, R3, RZ, 0xfc, !PT ;  /* 0x0000000300037212 */ /* 0x000fca00078efcff */
[----:B------:R0:W-:Y:S01]  /*7b30*/  STG.E.U8 [R16.64], R3 ;  /* 0x0000000310007986 */ /* 0x0001e2000c101124 */
[----:B------:R-:W-:Y:S05]  /*7b40*/  BRA `(.L_x_6890) ;  /* 0x000006a000007947 */ /* 0x000fea0003800000 */
.L_x_6900:
[----:B------:R-:W-:-:S05]  /*7b50*/  F2FP.BF16.PACK_AB R2, RZ, R2 ;  /* 0x00000002ff02723e */ /* 0x000fca00000010ff */
[----:B------:R0:W-:Y:S01]  /*7b60*/  STG.E.U16 [R16.64], R2 ;  /* 0x0000000210007986 */ /* 0x0001e2000c101524 */
[----:B------:R-:W-:Y:S05]  /*7b70*/  BRA `(.L_x_6890) ;  /* 0x0000067000007947 */ /* 0x000fea0003800000 */
.L_x_6897:
        /* <DEDUP_REMOVED lines=11> */
.L_x_6909:
        /* <DEDUP_REMOVED lines=16> */
.L_x_6912:
[----:B------:R-:W-:-:S04]  /*7d30*/  LOP3.LUT R2, R2, 0x80000000, RZ, 0xc0, !PT ;  /* 0x8000000002027812 */ /* 0x000fc800078ec0ff */
[----:B------:R-:W-:-:S04]  /*7d40*/  SHF.R.U32.HI R3, RZ, 0x18, R2 ;  /* 0x00000018ff037819 */ /* 0x000fc80000011602 */
[----:B------:R-:W-:-:S04]  /*7d50*/  LOP3.LUT R0, R0, R3, RZ, 0xfc, !PT ;  /* 0x0000000300007212 */ /* 0x000fc800078efcff */
[----:B------:R-:W-:Y:S02]  /*7d60*/  PRMT R8, R0, 0x7610, R8 ;  /* 0x0000761000087816 */ /* 0x000fe40000000008 */
.L_x_6911:
[----:B------:R-:W-:Y:S05]  /*7d70*/  BSYNC B0 ;  /* 0x0000000000007941 */ /* 0x000fea0003800000 */
.L_x_6910:
[----:B------:R0:W-:Y:S01]  /*7d80*/  STG.E.U8 [R16.64], R8 ;  /* 0x0000000810007986 */ /* 0x0001e2000c101124 */
[----:B------:R-:W-:Y:S05]  /*7d90*/  BRA `(.L_x_6890) ;  /* 0x0000045000007947 */ /* 0x000fea0003800000 */
.L_x_6908:
        /* <DEDUP_REMOVED lines=16> */
.L_x_6915:
[----:B------:R-:W-:-:S04]  /*7ea0*/  LOP3.LUT R2, R2, 0x80000000, RZ, 0xc0, !PT ;  /* 0x8000000002027812 */ /* 0x000fc800078ec0ff */
[----:B------:R-:W-:-:S04]  /*7eb0*/  SHF.R.U32.HI R3, RZ, 0x18, R2 ;  /* 0x00000018ff037819 */ /* 0x000fc80000011602 */
[----:B------:R-:W-:-:S04]  /*7ec0*/  LOP3.LUT R0, R0, R3, RZ, 0xfc, !PT ;  /* 0x0000000300007212 */ /* 0x000fc800078efcff */
[----:B------:R-:W-:Y:S02]  /*7ed0*/  PRMT R8, R0, 0x7610, R8 ;  /* 0x0000761000087816 */ /* 0x000fe40000000008 */
.L_x_6914:
[----:B------:R-:W-:Y:S05]  /*7ee0*/  BSYNC B0 ;  /* 0x0000000000007941 */ /* 0x000fea0003800000 */
.L_x_6913:
[----:B------:R0:W-:Y:S01]  /*7ef0*/  STG.E.U8 [R16.64], R8 ;  /* 0x0000000810007986 */ /* 0x0001e2000c101124 */
[----:B------:R-:W-:Y:S05]  /*7f00*/  BRA `(.L_x_6890) ;  /* 0x000002e000007947 */ /* 0x000fea0003800000 */
.L_x_6907:
        /* <DEDUP_REMOVED lines=21> */
.L_x_6889:
        /* <DEDUP_REMOVED lines=20> */
.L_x_6917:
[----:B------:R-:W0:Y:S02]  /*81a0*/  F2I.U64.TRUNC R2, R2 ;  /* 0x0000000200027311 */ /* 0x000e24000020d800 */
[----:B0-----:R0:W-:Y:S01]  /*81b0*/  STG.E.64 [R16.64], R2 ;  /* 0x0000000210007986 */ /* 0x0011e2000c101b24 */
[----:B------:R-:W-:Y:S05]  /*81c0*/  BRA `(.L_x_6890) ;  /* 0x0000002000007947 */ /* 0x000fea0003800000 */
.L_x_6916:
[----:B------:R-:W0:Y:S02]  /*81d0*/  F2I.FTZ.U32.TRUNC.NTZ R3, R2 ;  /* 0x0000000200037305 */ /* 0x000e24000021f000 */
[----:B0-----:R0:W-:Y:S02]  /*81e0*/  STG.E [R16.64], R3 ;  /* 0x0000000310007986 */ /* 0x0011e4000c101924 */
.L_x_6890:
[----:B------:R-:W-:Y:S02]  /*81f0*/  IADD3 R19, R19, 0x80, RZ ;  /* 0x0000008013137810 */ /* 0x000fe40007ffe0ff */
.L_x_6795:
[----:B------:R-:W-:Y:S05]  /*8200*/  BSYNC B7 ;  /* 0x0000000000077941 */ /* 0x000fea0003800000 */
.L_x_6794:
[----:B------:R-:W-:-:S13]  /*8210*/  ISETP.GE.AND P0, PT, R19, c[0x0][0x160], PT ;  /* 0x0000580013007a0c */ /* 0x000fda0003f06270 */
[----:B------:R-:W-:Y:S05]  /*8220*/  @P0 EXIT ;  /* 0x000000000000094d */ /* 0x000fea0003800000 */
        /* <DEDUP_REMOVED lines=228> */
.L_x_6918:
        /* <DEDUP_REMOVED lines=20> */
.L_x_6923:
[----:B------:R-:W2:Y:S02]  /*91b0*/  LDG.E.U8 R0, [R2.64] ;  /* 0x0000002402007981 */ /* 0x000ea4000c1e1100 */
[----:B--2---:R-:W0:Y:S01]  /*91c0*/  I2F.U16 R0, R0 ;  /* 0x0000000000007306 */ /* 0x004e220000101000 */
[----:B------:R-:W-:Y:S05]  /*91d0*/  BRA `(.L_x_6925) ;  /* 0x00000ca000007947 */ /* 0x000fea0003800000 */
.L_x_6922:
        /* <DEDUP_REMOVED lines=9> */
.L_x_6927:
[----:B------:R-:W2:Y:S02]  /*9270*/  LDG.E R0, [R2.64] ;  /* 0x0000002402007981 */ /* 0x000ea4000c1e1900 */
[----:B--2---:R-:W0:Y:S01]  /*9280*/  I2F R0, R0 ;  /* 0x0000000000007306 */ /* 0x004e220000201400 */
[----:B------:R-:W-:Y:S05]  /*9290*/  BRA `(.L_x_6925) ;  /* 0x00000be000007947 */ /* 0x000fea0003800000 */
.L_x_6926:
[----:B------:R-:W2:Y:S02]  /*92a0*/  LDG.E.U16 R0, [R2.64] ;  /* 0x0000002402007981 */ /* 0x000ea4000c1e1500 */
[----:B--2---:R-:W0:Y:S01]  /*92b0*/  I2F.S16 R0, R0 ;  /* 0x0000000000007306 */ /* 0x004e220000101400 */
[----:B------:R-:W-:Y:S05]  /*92c0*/  BRA `(.L_x_6925) ;  /* 0x00000bb000007947 */ /* 0x000fea0003800000 */
.L_x_6921:
        /* <DEDUP_REMOVED lines=8> */
.L_x_6929:
[----:B------:R-:W2:Y:S02]  /*9350*/  LDG.E.U16 R0, [R2.64] ;  /* 0x0000002402007981 */ /* 0x000ea4000c1e1500 */
[----:B--2---:R-:W-:Y:S01]  /*9360*/  HADD2.F32 R0, -RZ, R0.H0_H0 ;  /* 0x20000000ff007230 */ /* 0x004fe20000004100 */
[----:B------:R-:W-:Y:S05]  /*9370*/  BRA `(.L_x_6925) ;  /* 0x00000b0000007947 */ /* 0x000fea0003800000 */
.L_x_6928:
        /* <DEDUP_REMOVED lines=8> */
.L_x_6931:
[----:B------:R-:W2:Y:S02]  /*9400*/  LDG.E.U16 R0, [R2.64] ;  /* 0x0000002402007981 */ /* 0x000ea4000c1e1500 */
[----:B--2---:R-:W-:Y:S01]  /*9410*/  HADD2.F32 R0, -RZ, R0.H0_H0 ;  /* 0x20000000ff007230 */ /* 0x004fe20000004100 */
[----:B------:R-:W-:Y:S05]  /*9420*/  BRA `(.L_x_6925) ;  /* 0x00000a5000007947 */ /* 0x000fea0003800000 */
.L_x_6930:
[----:B------:R-:W2:Y:S02]  /*9430*/  LDG.E.64 R2, [R2.64] ;  /* 0x0000002402027981 */ /* 0x000ea4000c1e1b00 */
[----:B--2---:R-:W0:Y:S01]  /*9440*/  F2F.F32.F64 R0, R2 ;  /* 0x0000000200007310 */ /* 0x004e220000301000 */
[----:B------:R-:W0:-:S14]  /*9450*/  DSETP.GEU.AND P0, PT, |R2|, c[0x2][0x0], PT ;  /* 0x008000000200762a */ /* 0x000e1c0003f0e200 */
[----:B0-----:R-:W-:Y:S01]  /*9460*/  @!P0 FMUL R0, R0, 1.175494350822287508e-38 ;  /* 0x0080000000008820 */ /* 0x001fe20000400000 */
[----:B------:R-:W-:Y:S05]  /*9470*/  BRA `(.L_x_6925) ;  /* 0x00000a0000007947 */ /* 0x000fea0003800000 */
.L_x_6920:
        /* <DEDUP_REMOVED lines=12> */
.L_x_6934:
[----:B------:R-:W2:Y:S02]  /*9540*/  LDG.E.64 R2, [R2.64] ;  /* 0x0000002402027981 */ /* 0x000ea4000c1e1b00 */
[----:B--2---:R-:W0:Y:S01]  /*9550*/  F2F.F32.F64 R0, R2 ;  /* 0x0000000200007310 */ /* 0x004e220000301000 */
[----:B------:R-:W0:-:S14]  /*9560*/  DSETP.GEU.AND P0, PT, |R2|, c[0x2][0x0], PT ;  /* 0x008000000200762a */ /* 0x000e1c0003f0e200 */
[----:B0-----:R-:W-:Y:S01]  /*9570*/  @!P0 FMUL R0, R0, 1.175494350822287508e-38 ;  /* 0x0080000000008820 */ /* 0x001fe20000400000 */
[----:B------:R-:W-:Y:S05]  /*9580*/  BRA `(.L_x_6925) ;  /* 0x000008f000007947 */ /* 0x000fea0003800000 */
.L_x_6933:
        /* <DEDUP_REMOVED lines=26> */
.L_x_6936:
        /* <DEDUP_REMOVED lines=13> */
.L_x_6935:
[----:B------:R-:W2:Y:S02]  /*9800*/  LDG.E.U16 R0, [R2.64] ;  /* 0x0000002402007981 */ /* 0x000ea4000c1e1500 */
[----:B--2---:R-:W-:Y:S01]  /*9810*/  PRMT R0, RZ, 0x5410, R0 ;  /* 0x00005410ff007816 */ /* 0x004fe20000000000 */
[----:B------:R-:W-:Y:S05]  /*9820*/  BRA `(.L_x_6925) ;  /* 0x0000065000007947 */ /* 0x000fea0003800000 */
.L_x_6932:
        /* <DEDUP_REMOVED lines=11> */
.L_x_6939:
        /* <DEDUP_REMOVED lines=20> */
.L_x_6941:
[----:B------:R-:W-:Y:S05]  /*9a20*/  BSYNC B0 ;  /* 0x0000000000007941 */ /* 0x000fea0003800000 */
.L_x_6940:
[----:B------:R-:W-:Y:S01]  /*9a30*/  LEA R3, R0, 0x3b800000, 0x17 ;  /* 0x3b80000000037811 */ /* 0x000fe200078eb8ff */
[----:B------:R-:W-:-:S05]  /*9a40*/  IMAD.SHL.U32 R0, R2, 0x100000, RZ ;  /* 0x0010000002007824 */ /* 0x000fca00078e00ff */
[----:B------:R-:W-:Y:S01]  /*9a50*/  LOP3.LUT R0, R3, R0, R4, 0xfe, !PT ;  /* 0x0000000003007212 */ /* 0x000fe200078efe04 */
[----:B------:R-:W-:Y:S05]  /*9a60*/  BRA `(.L_x_6925) ;  /* 0x0000041000007947 */ /* 0x000fea0003800000 */
.L_x_6938:
        /* <DEDUP_REMOVED lines=20> */
.L_x_6943:
[----:B------:R-:W-:Y:S05]  /*9bb0*/  BSYNC B0 ;  /* 0x0000000000007941 */ /* 0x000fea0003800000 */
.L_x_6942:
[----:B------:R-:W-:Y:S01]  /*9bc0*/  LEA R3, R0, 0x37800000, 0x17 ;  /* 0x3780000000037811 */ /* 0x000fe200078eb8ff */
[----:B------:R-:W-:-:S05]  /*9bd0*/  IMAD.SHL.U32 R0, R2, 0x200000, RZ ;  /* 0x0020000002007824 */ /* 0x000fca00078e00ff */
[----:B------:R-:W-:Y:S01]  /*9be0*/  LOP3.LUT R0, R3, R0, R4, 0xfe, !PT ;  /* 0x0000000003007212 */ /* 0x000fe200078efe04 */
[----:B------:R-:W-:Y:S05]  /*9bf0*/  BRA `(.L_x_6925) ;  /* 0x0000028000007947 */ /* 0x000fea0003800000 */
.L_x_6937:
        /* <DEDUP_REMOVED lines=14> */
.L_x_6924:
        /* <DEDUP_REMOVED lines=21> */
.L_x_6945:
[----:B------:R-:W2:Y:S02]  /*9e30*/  LDG.E.64 R2, [R2.64] ;  /* 0x0000002402027981 */ /* 0x000ea4000c1e1b00 */
[----:B--2---:R0:W1:Y:S01]  /*9e40*/  I2F.U64 R0, R2 ;  /* 0x0000000200007312 */ /* 0x0040620000301000 */
[----:B------:R-:W-:Y:S05]  /*9e50*/  BRA `(.L_x_6925) ;  /* 0x0000002000007947 */ /* 0x000fea0003800000 */
.L_x_6944:
[----:B------:R-:W2:Y:S02]  /*9e60*/  LDG.E R0, [R2.64] ;  /* 0x0000002402007981 */ /* 0x000ea4000c1e1900 */
[----:B--2---:R-:W0:Y:S02]  /*9e70*/  I2F.U32 R0, R0 ;  /* 0x0000000000007306 */ /* 0x004e240000201000 */
.L_x_6925:
[----:B------:R-:W-:Y:S05]  /*9e80*/  BSYNC B6 ;  /* 0x0000000000067941 */ /* 0x000fea0003800000 */
.L_x_6919:
        /* <DEDUP_REMOVED lines=18> */
.L_x_6949:
[----:B------:R-:W0:Y:S02]  /*9fb0*/  F2I.S64.TRUNC R2, R2 ;  /* 0x0000000200027311 */ /* 0x000e24000020d900 */
[----:B0-----:R-:W-:-:S05]  /*9fc0*/  IMAD.MOV.U32 R5, RZ, RZ, R2 ;  /* 0x000000ffff057224 */ /* 0x001fca00078e0002 */
[----:B------:R-:W-:Y:S01]  /*9fd0*/  STG.E.U8 [R16.64], R5 ;  /* 0x0000000510007986 */ /* 0x000fe2000c101124 */
[----:B------:R-:W-:Y:S05]  /*9fe0*/  EXIT ;  /* 0x000000000000794d */ /* 0x000fea0003800000 */
.L_x_6948:
        /* <DEDUP_REMOVED lines=9> */
.L_x_6952:
[----:B------:R-:W0:Y:S02]  /*a080*/  F2I.FTZ.TRUNC.NTZ R3, R2 ;  /* 0x0000000200037305 */ /* 0x000e24000021f100 */
[----:B0-----:R-:W-:Y:S01]  /*a090*/  STG.E [R16.64], R3 ;  /* 0x0000000310007986 */ /* 0x001fe2000c101924 */
[----:B------:R-:W-:Y:S05]  /*a0a0*/  EXIT ;  /* 0x000000000000794d */ /* 0x000fea0003800000 */
.L_x_6951:
[----:B------:R-:W0:Y:S02]  /*a0b0*/  F2I.FTZ.TRUNC.NTZ R3, R2 ;  /* 0x0000000200037305 */ /* 0x000e24000021f100 */
[----:B0-----:R-:W-:Y:S01]  /*a0c0*/  STG.E.U16 [R16.64], R3 ;  /* 0x0000000310007986 */ /* 0x001fe2000c101524 */
[----:B------:R-:W-:Y:S05]  /*a0d0*/  EXIT ;  /* 0x000000000000794d */ /* 0x000fea0003800000 */
.L_x_6947:
        /* <DEDUP_REMOVED lines=8> */
.L_x_6954:
[----:B------:R-:W-:-:S05]  /*a160*/  F2FP.PACK_AB R2, RZ, R2 ;  /* 0x00000002ff02723e */ /* 0x000fca00000000ff */
[----:B------:R-:W-:Y:S01]  /*a170*/  STG.E.U16 [R16.64], R2 ;  /* 0x0000000210007986 */ /* 0x000fe2000c101524 */
[----:B------:R-:W-:Y:S05]  /*a180*/  EXIT ;  /* 0x000000000000794d */ /* 0x000fea0003800000 */
.L_x_6953:
        /* <DEDUP_REMOVED lines=9> */
.L_x_6956:
[----:B------:R-:W-:-:S04]  /*a220*/  F2FP.PACK_AB R3, RZ, R2 ;  /* 0x00000002ff03723e */ /* 0x000fc800000000ff */
[----:B------:R-:W-:-:S05]  /*a230*/  PRMT R3, R3, 0x5410, RZ ;  /* 0x0000541003037816 */ /* 0x000fca00000000ff */
[----:B------:R-:W-:Y:S01]  /*a240*/  STG.E [R16.64], R3 ;  /* 0x0000000310007986 */ /* 0x000fe2000c101924 */
[----:B------:R-:W-:Y:S05]  /*a250*/  EXIT ;  /* 0x000000000000794d */ /* 0x000fea0003800000 */
.L_x_6955:
[----:B------:R-:W-:-:S06]  /*a260*/  FMUL.FTZ R2, R2, 1 ;  /* 0x3f80000002027820 */ /* 0x000fcc0000410000 */
[----:B------:R-:W0:Y:S02]  /*a270*/  F2F.F64.F32 R2, R2 ;  /* 0x0000000200027310 */ /* 0x000e240000201800 */
[----:B0-----:R-:W-:Y:S01]  /*a280*/  STG.E.64 [R16.64], R2 ;  /* 0x0000000210007986 */ /* 0x001fe2000c101b24 */
[----:B------:R-:W-:Y:S05]  /*a290*/  EXIT ;  /* 0x000000000000794d */ /* 0x000fea0003800000 */
.L_x_6946:
        /* <DEDUP_REMOVED lines=12> */
.L_x_6959:
[----:B------:R-:W-:Y:S01]  /*a360*/  FMUL.FTZ R4, R2, 1 ;  /* 0x3f80000002047820 */ /* 0x000fe20000410000 */
[----:B------:R-:W-:-:S05]  /*a370*/  CS2R R6, SRZ ;  /* 0x0000000000067805 */ /* 0x000fca000001ff00 */
[----:B------:R-:W0:Y:S02]  /*a380*/  F2F.F64.F32 R4, R4 ;  /* 0x0000000400047310 */ /* 0x000e240000201800 */
[----:B0-----:R-:W-:Y:S01]  /*a390*/  STG.E.128 [R16.64], R4 ;  /* 0x0000000410007986 */ /* 0x001fe2000c101d24 */
[----:B------:R-:W-:Y:S05]  /*a3a0*/  EXIT ;  /* 0x000000000000794d */ /* 0x000fea0003800000 */
.L_x_6958:
        /* <DEDUP_REMOVED lines=20> */
.L_x_6963:
[----:B------:R-:W-:Y:S05]  /*a4f0*/  BSYNC B0 ;  /* 0x0000000000007941 */ /* 0x000fea0003800000 */
.L_x_6962:
[----:B------:R-:W-:-:S05]  /*a500*/  LOP3.LUT R5, R0, R5, RZ, 0xfc, !PT ;  /* 0x0000000500057212 */ /* 0x000fca00078efcff */
[----:B------:R-:W-:Y:S01]  /*a510*/  STG.E.U8 [R16.64], R5 ;  /* 0x0000000510007986 */ /* 0x000fe2000c101124 */
[----:B------:R-:W-:Y:S05]  /*a520*/  EXIT ;  /* 0x000000000000794d */ /* 0x000fea0003800000 */
.L_x_6961:
        /* <DEDUP_REMOVED lines=12> */
.L_x_6965:
[----:B------:R-:W-:Y:S01]  /*a5f0*/  IMAD.MOV.U32 R0, RZ, RZ, 0x7f ;  /* 0x0000007fff007424 */ /* 0x000fe200078e00ff */
[----:B------:R-:W-:-:S04]  /*a600*/  ISETP.GT.U32.AND P0, PT, R4, 0x7f800000, PT ;  /* 0x7f8000000400780c */ /* 0x000fc80003f04070 */
[----:B------:R-:W-:-:S04]  /*a610*/  SEL R0, R0, 0x7c, P0 ;  /* 0x0000007c00007807 */ /* 0x000fc80000000000 */
.L_x_6966:
[----:B------:R-:W-:Y:S05]  /*a620*/  BSYNC B0 ;  /* 0x0000000000007941 */ /* 0x000fea0003800000 */
.L_x_6964:
[----:B------:R-:W-:-:S04]  /*a630*/  LOP3.LUT R2, R2, 0x80000000, RZ, 0xc0, !PT ;  /* 0x8000000002027812 */ /* 0x000fc800078ec0ff */
[----:B------:R-:W-:-:S04]  /*a640*/  SHF.R.U32.HI R3, RZ, 0x18, R2 ;  /* 0x00000018ff037819 */ /* 0x000fc80000011602 */
[----:B------:R-:W-:-:S05]  /*a650*/  LOP3.LUT R3, R0, R3, RZ, 0xfc, !PT ;  /* 0x0000000300037212 */ /* 0x000fca00078efcff */
[----:B------:R-:W-:Y:S01]  /*a660*/  STG.E.U8 [R16.64], R3 ;  /* 0x0000000310007986 */ /* 0x000fe2000c101124 */
[----:B------:R-:W-:Y:S05]  /*a670*/  EXIT ;  /* 0x000000000000794d */ /* 0x000fea0003800000 */
.L_x_6960:
[----:B------:R-:W-:-:S05]  /*a680*/  F2FP.BF16.PACK_AB R2, RZ, R2 ;  /* 0x00000002ff02723e */ /* 0x000fca00000010ff */
[----:B------:R-:W-:Y:S01]  /*a690*/  STG.E.U16 [R16.64], R2 ;  /* 0x0000000210007986 */ /* 0x000fe2000c101524 */
[----:B------:R-:W-:Y:S05]  /*a6a0*/  EXIT ;  /* 0x000000000000794d */ /* 0x000fea0003800000 */
.L_x_6957:
        /* <DEDUP_REMOVED lines=11> */
.L_x_6969:
        /* <DEDUP_REMOVED lines=16> */
.L_x_6972:
[----:B------:R-:W-:-:S04]  /*a860*/  LOP3.LUT R2, R2, 0x80000000, RZ, 0xc0, !PT ;  /* 0x8000000002027812 */ /* 0x000fc800078ec0ff */
[----:B------:R-:W-:-:S04]  /*a870*/  SHF.R.U32.HI R3, RZ, 0x18, R2 ;  /* 0x00000018ff037819 */ /* 0x000fc80000011602 */
[----:B------:R-:W-:-:S04]  /*a880*/  LOP3.LUT R0, R0, R3, RZ, 0xfc, !PT ;  /* 0x0000000300007212 */ /* 0x000fc800078efcff */
[----:B------:R-:W-:Y:S02]  /*a890*/  PRMT R8, R0, 0x7610, R8 ;  /* 0x0000761000087816 */ /* 0x000fe40000000008 */
.L_x_6971:
[----:B------:R-:W-:Y:S05]  /*a8a0*/  BSYNC B0 ;  /* 0x0000000000007941 */ /* 0x000fea0003800000 */
.L_x_6970:
[----:B------:R-:W-:Y:S01]  /*a8b0*/  STG.E.U8 [R16.64], R8 ;  /* 0x0000000810007986 */ /* 0x000fe2000c101124 */
[----:B------:R-:W-:Y:S05]  /*a8c0*/  EXIT ;  /* 0x000000000000794d */ /* 0x000fea0003800000 */
.L_x_6968:
        /* <DEDUP_REMOVED lines=16> */
.L_x_6975:
[----:B------:R-:W-:-:S04]  /*a9d0*/  LOP3.LUT R2, R2, 0x80000000, RZ, 0xc0, !PT ;  /* 0x8000000002027812 */ /* 0x000fc800078ec0ff */
[----:B------:R-:W-:-:S04]  /*a9e0*/  SHF.R.U32.HI R3, RZ, 0x18, R2 ;  /* 0x00000018ff037819 */ /* 0x000fc80000011602 */
[----:B------:R-:W-:-:S04]  /*a9f0*/  LOP3.LUT R0, R0, R3, RZ, 0xfc, !PT ;  /* 0x0000000300007212 */ /* 0x000fc800078efcff */
[----:B------:R-:W-:Y:S02]  /*aa00*/  PRMT R8, R0, 0x7610, R8 ;  /* 0x0000761000087816 */ /* 0x000fe40000000008 */
.L_x_6974:
[----:B------:R-:W-:Y:S05]  /*aa10*/  BSYNC B0 ;  /* 0x0000000000007941 */ /* 0x000fea0003800000 */
.L_x_6973:
[----:B------:R-:W-:Y:S01]  /*aa20*/  STG.E.U8 [R16.64], R8 ;  /* 0x0000000810007986 */ /* 0x000fe2000c101124 */
[----:B------:R-:W-:Y:S05]  /*aa30*/  EXIT ;  /* 0x000000000000794d */ /* 0x000fea0003800000 */
.L_x_6967:
        /* <DEDUP_REMOVED lines=21> */
.L_x_6950:
        /* <DEDUP_REMOVED lines=20> */
.L_x_6977:
[----:B------:R-:W0:Y:S02]  /*acd0*/  F2I.U64.TRUNC R2, R2 ;  /* 0x0000000200027311 */ /* 0x000e24000020d800 */
[----:B0-----:R-:W-:Y:S01]  /*ace0*/  STG.E.64 [R16.64], R2 ;  /* 0x0000000210007986 */ /* 0x001fe2000c101b24 */
[----:B------:R-:W-:Y:S05]  /*acf0*/  EXIT ;  /* 0x000000000000794d */ /* 0x000fea0003800000 */
.L_x_6976:
[----:B------:R-:W0:Y:S02]  /*ad00*/  F2I.FTZ.U32.TRUNC.NTZ R3, R2 ;  /* 0x0000000200037305 */ /* 0x000e24000021f000 */
[----:B0-----:R-:W-:Y:S01]  /*ad10*/  STG.E [R16.64], R3 ;  /* 0x0000000310007986 */ /* 0x001fe2000c101924 */
[----:B------:R-:W-:Y:S05]  /*ad20*/  EXIT ;  /* 0x000000000000794d */ /* 0x000fea0003800000 */
.L_x_6978:
        /* <DEDUP_REMOVED lines=13> */
.L_x_29896:


//--------------------- .text._ZN2at6native27unrolled_elementwise_kernelINS0_13BUnaryFunctorIfffZZZNS0_21heaviside_kernel_cudaERNS_18TensorIteratorBaseEENKUlvE_clEvENKUlvE5_clEvEUlffE_EESt5arrayIPcLm2EELi4E23TrivialOffsetCalculatorILi1EjESD_NS0_6memory12LoadWithCastILi1EEENSE_13StoreWithCastILi1EEEEEviT_T0_T2_T3_T4_T5_ --------------------------
	.section	.text._ZN2at6native27unrolled_elementwise_kernelINS0_13BUnaryFunctorIfffZZZNS0_21heaviside_kernel_cudaERNS_18TensorIteratorBaseEENKUlvE_clEvENKUlvE5_clEvEUlffE_EESt5arrayIPcLm2EELi4E23TrivialOffsetCalculatorILi1EjESD_NS0_6memory12LoadWithCastILi1EEENSE_13StoreWithCastILi1EEEEEviT_T0_T2_T3_T4_T5_,"ax",@progbits
	.sectioninfo	@"SHI_REGISTERS=28"
	.align	128
        .global         _ZN2at6native27unrolled_elementwise_kernelINS0_13BUnaryFunctorIfffZZZNS0_21heaviside_kernel_cudaERNS_18TensorIteratorBaseEENKUlvE_clEvENKUlvE5_clEvEUlffE_EESt5arrayIPcLm2EELi4E23TrivialOffsetCalculatorILi1EjESD_NS0_6memory12LoadWithCastILi1EEENSE_13StoreWithCastILi1EEEEEviT_T0_T2_T3_T4_T5_
        .type           _ZN2at6native27unrolled_elementwise_kernelINS0_13BUnaryFunctorIfffZZZNS0_21heaviside_kernel_cudaERNS_18TensorIteratorBaseEENKUlvE_clEvENKUlvE5_clEvEUlffE_EESt5arrayIPcLm2EELi4E23TrivialOffsetCalculatorILi1EjESD_NS0_6memory12LoadWithCastILi1EEENSE_13StoreWithCastILi1EEEEEviT_T0_T2_T3_T4_T5_,@function
        .size           _ZN2at6native27unrolled_elementwise_kernelINS0_13BUnaryFunctorIfffZZZNS0_21heaviside_kernel_cudaERNS_18TensorIteratorBaseEENKUlvE_clEvENKUlvE5_clEvEUlffE_EESt5arrayIPcLm2EELi4E23TrivialOffsetCalculatorILi1EjESD_NS0_6memory12LoadWithCastILi1EEENSE_13StoreWithCastILi1EEEEEviT_T0_T2_T3_T4_T5_,(.L_x_29897 - _ZN2at6native27unrolled_elementwise_kernelINS0_13BUnaryFunctorIfffZZZNS0_21heaviside_kernel_cudaERNS_18TensorIteratorBaseEENKUlvE_clEvENKUlvE5_clEvEUlffE_EESt5arrayIPcLm2EELi4E23TrivialOffsetCalculatorILi1EjESD_NS0_6memory12LoadWithCastILi1EEENSE_13StoreWithCastILi1EEEEEviT_T0_T2_T3_T4_T5_)
        .other          _ZN2at6native27unrolled_elementwise_kernelINS0_13BUnaryFunctorIfffZZZNS0_21heaviside_kernel_cudaERNS_18TensorIteratorBaseEENKUlvE_clEvENKUlvE5_clEvEUlffE_EESt5arrayIPcLm2EELi4E23TrivialOffsetCalculatorILi1EjESD_NS0_6memory12LoadWithCastILi1EEENSE_13StoreWithCastILi1EEEEEviT_T0_T2_T3_T4_T5_,@"STO_CUDA_ENTRY STV_DEFAULT"
_ZN2at6native27unrolled_elementwise_kernelINS0_13BUnaryFunctorIfffZZZNS0_21heaviside_kernel_cudaERNS_18TensorIteratorBaseEENKUlvE_clEvENKUlvE5_clEvEUlffE_EESt5arrayIPcLm2EELi4E23TrivialOffsetCalculatorILi1EjESD_NS0_6memory12LoadWithCastILi1EEENSE_13StoreWithCastILi1EEEEEviT_T0_T2_T3_T4_T5_:
.text._ZN2at6native27unrolled_elementwise_kernelINS0_13BUnaryFunctorIfffZZZNS0_21heaviside_kernel_cudaERNS_18TensorIteratorBaseEENKUlvE_clEvENKUlvE5_clEvEUlffE_EESt5arrayIPcLm2EELi4E23TrivialOffsetCalculatorILi1EjESD_NS0_6memory12LoadWithCastILi1EEENSE_13StoreWithCastILi1EEEEEviT_T0_T2_T3_T4_T5_:
        /* <DEDUP_REMOVED lines=9> */
[----:B0-----:R-:W-:-:S05]  /*0090*/  IMAD R16, R17, R16, c[0x0][0x160] ;  /* 0x0000580011107624 */ /* 0x001fca00078e0210 */
[----:B--2---:R-:W-:-:S13]  /*00a0*/  ISETP.GE.AND P0, PT, R24, R16, PT ;  /* 0x000000101800720c */ /* 0x004fda0003f06270 */
[----:B------:R-:W-:Y:S05]  /*00b0*/  @P0 BRA `(.L_x_6980) ;  /* 0x00000e4000000947 */ /* 0x000fea0003800000 */
[----:B-1----:R-:W-:Y:S01]  /*00c0*/  PRMT R0, R19, 0x9910, RZ ;  /* 0x0000991013007816 */ /* 0x002fe200000000ff */
        /* <DEDUP_REMOVED lines=18> */
.L_x_6985:
[----:B------:R-:W2:Y:S02]  /*01f0*/  LDG.E.U8 R2, [R2.64] ;  /* 0x0000002402027981 */ /* 0x000ea4000c1e1100 */
[----:B--2---:R0:W1:Y:S01]  /*0200*/  I2F.U16 R22, R2 ;  /* 0x0000000200167306 */ /* 0x0040620000101000 */
[----:B------:R-:W-:Y:S05]  /*0210*/  BRA `(.L_x_6987) ;  /* 0x00000cb000007947 */ /* 0x000fea0003800000 */
.L_x_6984:
        /* <DEDUP_REMOVED lines=9> */
.L_x_6989:
[----:B------:R-:W2:Y:S02]  /*02b0*/  LDG.E R2, [R2.64] ;  /* 0x0000002402027981 */ /* 0x000ea4000c1e1900 */
[----:B--2---:R0:W1:Y:S01]  /*02c0*/  I2F R22, R2 ;  /* 0x0000000200167306 */ /* 0x0040620000201400 */
[----:B------:R-:W-:Y:S05]  /*02d0*/  BRA `(.L_x_6987) ;  /* 0x00000bf000007947 */ /* 0x000fea0003800000 */
.L_x_6988:
[----:B------:R-:W2:Y:S02]  /*02e0*/  LDG.E.U16 R2, [R2.64] ;  /* 0x0000002402027981 */ /* 0x000ea4000c1e1500 */
[----:B--2---:R0:W1:Y:S01]  /*02f0*/  I2F.S16 R22, R2 ;  /* 0x0000000200167306 */ /* 0x0040620000101400 */
[----:B------:R-:W-:Y:S05]  /*0300*/  BRA `(.L_x_6987) ;  /* 0x00000bc000007947 */ /* 0x000fea0003800000 */
.L_x_6983:
        /* <DEDUP_REMOVED lines=8> */
.L_x_6991:
[----:B------:R-:W2:Y:S02]  /*0390*/  LDG.E.U16 R2, [R2.64] ;  /* 0x0000002402027981 */ /* 0x000ea4000c1e1500 */
[----:B--2---:R-:W-:Y:S01]  /*03a0*/  HADD2.F32 R22, -RZ, R2.H0_H0 ;  /* 0x20000002ff167230 */ /* 0x004fe20000004100 */
[----:B------:R-:W-:Y:S05]  /*03b0*/  BRA `(.L_x_6987) ;  /* 0x00000b1000007947 */ /* 0x000fea0003800000 */
.L_x_6990:
        /* <DEDUP_REMOVED lines=8> */
.L_x_6993:
[----:B------:R-:W2:Y:S02]  /*0440*/  LDG.E.U16 R2, [R2.64] ;  /* 0x0000002402027981 */ /* 0x000ea4000c1e1500 */
[----:B--2---:R-:W-:Y:S01]  /*0450*/  HADD2.F32 R22, -RZ, R2.H0_H0 ;  /* 0x20000002ff167230 */ /* 0x004fe20000004100 */
[----:B------:R-:W-:Y:S05]  /*0460*/  BRA `(.L_x_6987) ;  /* 0x00000a6000007947 */ /* 0x000fea0003800000 */
.L_x_6992:
[----:B------:R-:W2:Y:S02]  /*0470*/  LDG.E.64 R2, [R2.64] ;  /* 0x0000002402027981 */ /* 0x000ea4000c1e1b00 */
[----:B--2---:R-:W0:Y:S01]  /*0480*/  F2F.F32.F64 R22, R2 ;  /* 0x0000000200167310 */ /* 0x004e220000301000 */
[----:B------:R-:W0:-:S14]  /*0490*/  DSETP.GEU.AND P0, PT, |R2|, c[0x2][0x0], PT ;  /* 0x008000000200762a */ /* 0x000e1c0003f0e200 */
[----:B0-----:R-:W-:Y:S01]  /*04a0*/  @!P0 FMUL R22, R22, 1.175494350822287508e-38 ;  /* 0x0080000016168820 */ /* 0x001fe20000400000 */
[----:B------:R-:W-:Y:S05]  /*04b0*/  BRA `(.L_x_6987) ;  /* 0x00000a1000007947 */ /* 0x000fea0003800000 */
.L_x_6982:
        /* <DEDUP_REMOVED lines=12> */
.L_x_6996:
[----:B------:R-:W2:Y:S02]  /*0580*/  LDG.E.64 R2, [R2.64] ;  /* 0x0000002402027981 */ /* 0x000ea4000c1e1b00 */
[----:B--2---:R-:W0:Y:S01]  /*0590*/  F2F.F32.F64 R22, R2 ;  /* 0x0000000200167310 */ /* 0x004e220000301000 */
[----:B------:R-:W0:-:S14]  /*05a0*/  DSETP.GEU.AND P0, PT, |R2|, c[0x2][0x0], PT ;  /* 0x008000000200762a */ /* 0x000e1c0003f0e200 */
[----:B0-----:R-:W-:Y:S01]  /*05b0*/  @!P0 FMUL R22, R22, 1.175494350822287508e-38 ;  /* 0x0080000016168820 */ /* 0x001fe20000400000 */
[----:B------:R-:W-:Y:S05]  /*05c0*/  BRA `(.L_x_6987) ;  /* 0x0000090000007947 */ /* 0x000fea0003800000 */
.L_x_6995:
        /* <DEDUP_REMOVED lines=26> */
.L_x_6998:
        /* <DEDUP_REMOVED lines=12> */
[----:B------:R-:W-:Y:S01]  /*0830*/  LOP3.LUT R22, R22, 0x80000000, R3, 0xf8, !PT ;  /* 0x8000000016167812 */ /* 0x000fe200078ef803 */
[----:B------:R-:W-:Y:S05]  /*0840*/  BRA `(.L_x_6987) ;  /* 0x0000068000007947 */ /* 0x000fea0003800000 */
.L_x_6997:
[----:B------:R-:W2:Y:S02]  /*0850*/  LDG.E.U16 R2, [R2.64] ;  /* 0x0000002402027981 */ /* 0x000ea4000c1e1500 */
[----:B--2---:R-:W-:Y:S01]  /*0860*/  PRMT R22, RZ, 0x5410, R2 ;  /* 0x00005410ff167816 */ /* 0x004fe20000000002 */
[----:B------:R-:W-:Y:S05]  /*0870*/  BRA `(.L_x_6987) ;  /* 0x0000065000007947 */ /* 0x000fea0003800000 */
.L_x_6994:
        /* <DEDUP_REMOVED lines=11> */
.L_x_7001:
        /* <DEDUP_REMOVED lines=20> */
.L_x_7003:
[----:B------:R-:W-:Y:S05]  /*0a70*/  BSYNC B0 ;  /* 0x0000000000007941 */ /* 0x000fea0003800000 */
.L_x_7002:
[----:B------:R-:W-:Y:S01]  /*0a80*/  IMAD.SHL.U32 R2, R2, 0x100000, RZ ;  /* 0x0010000002027824 */ /* 0x000fe200078e00ff */
[----:B------:R-:W-:-:S04]  /*0a90*/  LEA R3, R0, 0x3b800000, 0x17 ;  /* 0x3b80000000037811 */ /* 0x000fc800078eb8ff */
[----:B------:R-:W-:Y:S01]  /*0aa0*/  LOP3.LUT R22, R3, R2, R22, 0xfe, !PT ;  /* 0x0000000203167212 */ /* 0x000fe200078efe16 */
[----:B------:R-:W-:Y:S05]  /*0ab0*/  BRA `(.L_x_6987) ;  /* 0x0000041000007947 */ /* 0x000fea0003800000 */
.L_x_7000:
        /* <DEDUP_REMOVED lines=20> */
.L_x_7005:
[----:B------:R-:W-:Y:S05]  /*0c00*/  BSYNC B0 ;  /* 0x0000000000007941 */ /* 0x000fea0003800000 */
.L_x_7004:
[----:B------:R-:W-:Y:S01]  /*0c10*/  IMAD.SHL.U32 R2, R2, 0x200000, RZ ;  /* 0x0020000002027824 */ /* 0x000fe200078e00ff */
[----:B------:R-:W-:-:S04]  /*0c20*/  LEA R3, R0, 0x37800000, 0x17 ;  /* 0x3780000000037811 */ /* 0x000fc800078eb8ff */
[----:B------:R-:W-:Y:S01]  /*0c30*/  LOP3.LUT R22, R3, R2, R22, 0xfe, !PT ;  /* 0x0000000203167212 */ /* 0x000fe200078efe16 */
[----:B------:R-:W-:Y:S05]  /*0c40*/  BRA `(.L_x_6987) ;  /* 0x0000028000007947 */ /* 0x000fea0003800000 */
.L_x_6999:
        /* <DEDUP_REMOVED lines=14> */
.L_x_6986:
        /* <DEDUP_REMOVED lines=21> */
.L_x_7007:
[----:B------:R-:W2:Y:S02]  /*0e80*/  LDG.E.64 R22, [R2.64] ;  /* 0x0000002402167981 */ /* 0x000ea4000c1e1b00 */
[----:B--2---:R0:W1:Y:S01]  /*0e90*/  I2F.U64 R22, R22 ;  /* 0x0000001600167312 */ /* 0x0040620000301000 */
[----:B------:R-:W-:Y:S05]  /*0ea0*/  BRA `(.L_x_6987) ;  /* 0x0000002000007947 */ /* 0x000fea0003800000 */
.L_x_7006:
[----:B------:R-:W2:Y:S02]  /*0eb0*/  LDG.E R2, [R2.64] ;  /* 0x0000002402027981 */ /* 0x000ea4000c1e1900 */
[----:B--2---:R0:W1:Y:S02]  /*0ec0*/  I2F.U32 R22, R2 ;  /* 0x0000000200167306 */ /* 0x0040640000201000 */
.L_x_6987:
[----:B------:R-:W-:Y:S05]  /*0ed0*/  BSYNC B6 ;  /* 0x0000000000067941 */ /* 0x000fea0003800000 */
.L_x_6981:
[----:B------:R-:W2:Y:S02]  /*0ee0*/  S2R R24, SR_TID.X ;  /* 0x0000000000187919 */ /* 0x000ea40000002100 */
[----:B--2---:R-:W-:Y:S02]  /*0ef0*/  IADD3 R24, R24, 0x80, RZ ;  /* 0x0000008018187810 */ /* 0x004fe40007ffe0ff */
.L_x_6980:
[----:B-1----:R-:W-:Y:S05]  /*0f00*/  BSYNC B7 ;  /* 0x0000000000077941 */ /* 0x002fea0003800000 */
.L_x_6979:
[----:B------:R-:W-:Y:S01]  /*0f10*/  ISETP.GE.AND P0, PT, R24, R16, PT ;  /* 0x000000101800720c */ /* 0x000fe20003f06270 */
[----:B------:R-:W-:-:S12]  /*0f20*/  BSSY B7, `(.L_x_7008) ;  /* 0x00000e5000077945 */ /* 0x000fd80003800000 */
[----:B------:R-:W-:Y:S05]  /*0f30*/  @P0 BRA `(.L_x_7009) ;  /* 0x00000e3000000947 */ /* 0x000fea0003800000 */
[----:B------:R-:W-:Y:S01]  /*0f40*/  IMAD R0, R17, 0x200, R24 ;  /* 0x0000020011007824 */ /* 0x000fe200078e0218 */
[----:B0-----:R-:W-:Y:S01]  /*0f50*/  PRMT R3, R19, 0x9910, RZ ;  /* 0x0000991013037816 */ /* 0x001fe200000000ff */
[----:B------:R-:W-:Y:S02]  /*0f60*/  BSSY B6, `(.L_x_7010) ;  /* 0x00000df000067945 */ /* 0x000fe40003800000 */
        /* <DEDUP_REMOVED lines=17> */
.L_x_7014:
[----:B------:R-:W2:Y:S02]  /*1080*/  LDG.E.U8 R2, [R2.64] ;  /* 0x0000002402027981 */ /* 0x000ea4000c1e1100 */
[----:B--2---:R0:W1:Y:S01]  /*1090*/  I2F.U16 R18, R2 ;  /* 0x0000000200127306 */ /* 0x0040620000101000 */
[----:B------:R-:W-:Y:S05]  /*10a0*/  BRA `(.L_x_7016) ;  /* 0x00000ca000007947 */ /* 0x000fea0003800000 */
.L_x_7013:
        /* <DEDUP_REMOVED lines=9> */
.L_x_7018:
[----:B------:R-:W2:Y:S02]  /*1140*/  LDG.E R2, [R2.64] ;  /* 0x0000002402027981 */ /* 0x000ea4000c1e1900 */
[----:B--2---:R0:W1:Y:S01]  /*1150*/  I2F R18, R2 ;  /* 0x0000000200127306 */ /* 0x0040620000201400 */
[----:B------:R-:W-:Y:S05]  /*1160*/  BRA `(.L_x_7016) ;  /* 0x00000be000007947 */ /* 0x000fea0003800000 */
.L_x_7017:
[----:B------:R-:W2:Y:S02]  /*1170*/  LDG.E.U16 R2, [R2.64] ;  /* 0x0000002402027981 */ /* 0x000ea4000c1e1500 */
[----:B--2---:R0:W1:Y:S01]  /*1180*/  I2F.S16 R18, R2 ;  /* 0x0000000200127306 */ /* 0x0040620000101400 */
[----:B------:R-:W-:Y:S05]  /*1190*/  BRA `(.L_x_7016) ;  /* 0x00000bb000007947 */ /* 0x000fea0003800000 */
.L_x_7012:
        /* <DEDUP_REMOVED lines=8> */
.L_x_7020:
[----:B------:R-:W2:Y:S02]  /*1220*/  LDG.E.U16 R2, [R2.64] ;  /* 0x0000002402027981 */ /* 0x000ea4000c1e1500 */
[----:B--2---:R-:W-:Y:S01]  /*1230*/  HADD2.F32 R18, -RZ, R2.H0_H0 ;  /* 0x20000002ff127230 */ /* 0x004fe20000004100 */
[----:B------:R-:W-:Y:S05]  /*1240*/  BRA `(.L_x_7016) ;  /* 0x00000b0000007947 */ /* 0x000fea0003800000 */
.L_x_7019:
        /* <DEDUP_REMOVED lines=8> */
.L_x_7022:
[----:B------:R-:W2:Y:S02]  /*12d0*/  LDG.E.U16 R2, [R2.64] ;  /* 0x0000002402027981 */ /* 0x000ea4000c1e1500 */
[----:B--2---:R-:W-:Y:S01]  /*12e0*/  HADD2.F32 R18, -RZ, R2.H0_H0 ;  /* 0x20000002ff127230 */ /* 0x004fe20000004100 */
[----:B------:R-:W-:Y:S05]  /*12f0*/  BRA `(.L_x_7016) ;  /* 0x00000a5000007947 */ /* 0x000fea0003800000 */
.L_x_7021:
[----:B------:R-:W2:Y:S02]  /*1300*/  LDG.E.64 R2, [R2.64] ;  /* 0x0000002402027981 */ /* 0x000ea4000c1e1b00 */
[----:B--2---:R-:W0:Y:S01]  /*1310*/  F2F.F32.F64 R18, R2 ;  /* 0x0000000200127310 */ /* 0x004e220000301000 */
[----:B------:R-:W0:-:S14]  /*1320*/  DSETP.GEU.AND P0, PT, |R2|, c[0x2][0x0], PT ;  /* 0x008000000200762a */ /* 0x000e1c0003f0e200 */
[----:B0-----:R-:W-:Y:S01]  /*1330*/  @!P0 FMUL R18, R18, 1.175494350822287508e-38 ;  /* 0x0080000012128820 */ /* 0x001fe20000400000 */
[----:B------:R-:W-:Y:S05]  /*1340*/  BRA `(.L_x_7016) ;  /* 0x00000a0000007947 */ /* 0x000fea0003800000 */
.L_x_7011:
        /* <DEDUP_REMOVED lines=12> */
.L_x_7025:
[----:B------:R-:W2:Y:S02]  /*1410*/  LDG.E.64 R2, [R2.64] ;  /* 0x0000002402027981 */ /* 0x000ea4000c1e1b00 */
[----:B--2---:R-:W0:Y:S01]  /*1420*/  F2F.F32.F64 R18, R2 ;  /* 0x0000000200127310 */ /* 0x004e220000301000 */
[----:B------:R-:W0:-:S14]  /*1430*/  DSETP.GEU.AND P0, PT, |R2|, c[0x2][0x0], PT ;  /* 0x008000000200762a */ /* 0x000e1c0003f0e200 */
[----:B0-----:R-:W-:Y:S01]  /*1440*/  @!P0 FMUL R18, R18, 1.175494350822287508e-38 ;  /* 0x0080000012128820 */ /* 0x001fe20000400000 */
[----:B------:R-:W-:Y:S05]  /*1450*/  BRA `(.L_x_7016) ;  /* 0x000008f000007947 */ /* 0x000fea0003800000 */
.L_x_7024:
        /* <DEDUP_REMOVED lines=26> */
.L_x_7027:
        /* <DEDUP_REMOVED lines=13> */
.L_x_7026:
[----:B------:R-:W2:Y:S02]  /*16d0*/  LDG.E.U16 R2, [R2.64] ;  /* 0x0000002402027981 */ /* 0x000ea4000c1e1500 */
[----:B--2---:R-:W-:Y:S01]  /*16e0*/  PRMT R18, RZ, 0x5410, R2 ;  /* 0x00005410ff127816 */ /* 0x004fe20000000002 */
[----:B------:R-:W-:Y:S05]  /*16f0*/  BRA `(.L_x_7016) ;  /* 0x0000065000007947 */ /* 0x000fea0003800000 */
.L_x_7023:
        /* <DEDUP_REMOVED lines=11> */
.L_x_7030:
        /* <DEDUP_REMOVED lines=20> */
.L_x_7032:
[----:B------:R-:W-:Y:S05]  /*18f0*/  BSYNC B0 ;  /* 0x0000000000007941 */ /* 0x000fea0003800000 */
.L_x_7031:
[----:B------:R-:W-:Y:S01]  /*1900*/  IMAD.SHL.U32 R2, R2, 0x100000, RZ ;  /* 0x0010000002027824 */ /* 0x000fe200078e00ff */
[----:B------:R-:W-:-:S04]  /*1910*/  LEA R3, R0, 0x3b800000, 0x17 ;  /* 0x3b80000000037811 */ /* 0x000fc800078eb8ff */
[----:B------:R-:W-:Y:S01]  /*1920*/  LOP3.LUT R18, R3, R2, R18, 0xfe, !PT ;  /* 0x0000000203127212 */ /* 0x000fe200078efe12 */
[----:B------:R-:W-:Y:S05]  /*1930*/  BRA `(.L_x_7016) ;  /* 0x0000041000007947 */ /* 0x000fea0003800000 */
.L_x_7029:
        /* <DEDUP_REMOVED lines=20> */
.L_x_7034:
[----:B------:R-:W-:Y:S05]  /*1a80*/  BSYNC B0 ;  /* 0x0000000000007941 */ /* 0x000fea0003800000 */
.L_x_7033:
[----:B------:R-:W-:Y:S01]  /*1a90*/  IMAD.SHL.U32 R2, R2, 0x200000, RZ ;  /* 0x0020000002027824 */ /* 0x000fe200078e00ff */
[----:B------:R-:W-:-:S04]  /*1aa0*/  LEA R3, R0, 0x37800000, 0x17 ;  /* 0x3780000000037811 */ /* 0x000fc800078eb8ff */
[----:B------:R-:W-:Y:S01]  /*1ab0*/  LOP3.LUT R18, R3, R2, R18, 0xfe, !PT ;  /* 0x0000000203127212 */ /* 0x000fe200078efe12 */
[----:B------:R-:W-:Y:S05]  /*1ac0*/  BRA `(.L_x_7016) ;  /* 0x0000028000007947 */ /* 0x000fea0003800000 */
.L_x_7028:
        /* <DEDUP_REMOVED lines=14> */
.L_x_7015:
        /* <DEDUP_REMOVED lines=18> */
[----:B0----5:R-:W-:Y:S05]  /*1cd0*/  CALL.ABS.NOINC R2 ;  /* 0x0000000002007343 */ /* 0x021fea0003c00000 */
[----:B------:R-:W-:Y:S01]  /*1ce0*/  IMAD.MOV.U32 R18, RZ, RZ, RZ ;  /* 0x000000ffff127224 */ /* 0x000fe200078e00ff */
[----:B------:R-:W-:Y:S05]  /*1cf0*/  BRA `(.L_x_7016) ;  /* 0x0000005000007947 */ /* 0x000fea0003800000 */
.L_x_7036:
[----:B------:R-:W2:Y:S02]  /*1d00*/  LDG.E.64 R2, [R2.64] ;  /* 0x0000002402027981 */ /* 0x000ea4000c1e1b00 */
[----:B--2---:R0:W1:Y:S01]  /*1d10*/  I2F.U64 R18, R2 ;  /* 0x0000000200127312 */ /* 0x0040620000301000 */
[----:B------:R-:W-:Y:S05]  /*1d20*/  BRA `(.L_x_7016) ;  /* 0x0000002000007947 */ /* 0x000fea0003800000 */
.L_x_7035:
[----:B------:R-:W2:Y:S02]  /*1d30*/  LDG.E R2, [R2.64] ;  /* 0x0000002402027981 */ /* 0x000ea4000c1e1900 */
[----:B--2---:R0:W1:Y:S02]  /*1d40*/  I2F.U32 R18, R2 ;  /* 0x0000000200127306 */ /* 0x0040640000201000 */
.L_x_7016:
[----:B------:R-:W-:Y:S05]  /*1d50*/  BSYNC B6 ;  /* 0x0000000000067941 */ /* 0x000fea0003800000 */
.L_x_7010:
[----:B------:R-:W-:Y:S02]  /*1d60*/  IADD3 R24, R24, 0x80, RZ ;  /* 0x0000008018187810 */ /* 0x000fe40007ffe0ff */
.L_x_7009:
[----:B------:R-:W-:Y:S05]  /*1d70*/  BSYNC B7 ;  /* 0x0000000000077941 */ /* 0x000fea0003800000 */
.L_x_7008:
[----:B------:R-:W-:Y:S01]  /*1d80*/  ISETP.GE.AND P0, PT, R24, R16, PT ;  /* 0x000000101800720c */ /* 0x000fe20003f06270 */
[----:B------:R-:W-:Y:S01]  /*1d90*/  BSSY B7, `(.L_x_7037) ;  /* 0x00000e7000077945 */ /* 0x000fe20003800000 */
[----:B0-----:R-:W-:Y:S02]  /*1da0*/  IMAD.MOV.U32 R23, RZ, RZ, RZ ;  /* 0x000000ffff177224 */ /* 0x001fe400078e00ff */
[----:B------:R-:W-:-:S09]  /*1db0*/  IMAD.MOV.U32 R25, RZ, RZ, RZ ;  /* 0x000000ffff197224 */ /* 0x000fd200078e00ff */
[----:B------:R-:W-:Y:S05]  /*1dc0*/  @P0 BRA `(.L_x_7038) ;  /* 0x00000e3000000947 */ /* 0x000fea0003800000 */
[----:B------:R-:W-:Y:S01]  /*1dd0*/  IMAD R0, R17, 0x200, R24 ;  /* 0x0000020011007824 */ /* 0x000fe200078e0218 */
[----:B------:R-:W-:Y:S01]  /*1de0*/  PRMT R3, R19, 0x9910, RZ ;  /* 0x0000991013037816 */ /* 0x000fe200000000ff */
        /* <DEDUP_REMOVED lines=18> */
.L_x_7043:
[----:B------:R-:W2:Y:S02]  /*1f10*/  LDG.E.U8 R2, [R2.64] ;  /* 0x0000002402027981 */ /* 0x000ea4000c1e1100 */
[----:B--2---:R0:W2:Y:S01]  /*1f20*/  I2F.U16 R25, R2 ;  /* 0x0000000200197306 */ /* 0x0040a20000101000 */
[----:B------:R-:W-:Y:S05]  /*1f30*/  BRA `(.L_x_7045) ;  /* 0x00000ca000007947 */ /* 0x000fea0003800000 */
.L_x_7042:
        /* <DEDUP_REMOVED lines=9> */
.L_x_7047:
[----:B------:R-:W2:Y:S02]  /*1fd0*/  LDG.E R2, [R2.64] ;  /* 0x0000002402027981 */ /* 0x000ea4000c1e1900 */
[----:B--2---:R0:W2:Y:S01]  /*1fe0*/  I2F R25, R2 ;  /* 0x0000000200197306 */ /* 0x0040a20000201400 */
[----:B------:R-:W-:Y:S05]  /*1ff0*/  BRA `(.L_x_7045) ;  /* 0x00000be000007947 */ /* 0x000fea0003800000 */
.L_x_7046:
[----:B------:R-:W2:Y:S02]  /*2000*/  LDG.E.U16 R2, [R2.64] ;  /* 0x0000002402027981 */ /* 0x000ea4000c1e1500 */
[----:B--2---:R0:W2:Y:S01]  /*2010*/  I2F.S16 R25, R2 ;  /* 0x0000000200197306 */ /* 0x0040a20000101400 */
[----:B------:R-:W-:Y:S05]  /*2020*/  BRA `(.L_x_7045) ;  /* 0x00000bb000007947 */ /* 0x000fea0003800000 */
.L_x_7041:
        /* <DEDUP_REMOVED lines=8> */
.L_x_7049:
[----:B------:R-:W2:Y:S02]  /*20b0*/  LDG.E.U16 R2, [R2.64] ;  /* 0x0000002402027981 */ /* 0x000ea4000c1e1500 */
[----:B--2---:R-:W-:Y:S01]  /*20c0*/  HADD2.F32 R25, -RZ, R2.H0_H0 ;  /* 0x20000002ff197230 */ /* 0x004fe20000004100 */
[----:B------:R-:W-:Y:S05]  /*20d0*/  BRA `(.L_x_7045) ;  /* 0x00000b0000007947 */ /* 0x000fea0003800000 */
.L_x_7048:
        /* <DEDUP_REMOVED lines=8> */
.L_x_7051:
[----:B------:R-:W2:Y:S02]  /*2160*/  LDG.E.U16 R2, [R2.64] ;  /* 0x0000002402027981 */ /* 0x000ea4000c1e1500 */
[----:B--2---:R-:W-:Y:S01]  /*2170*/  HADD2.F32 R25, -RZ, R2.H0_H0 ;  /* 0x20000002ff197230 */ /* 0x004fe20000004100 */
[----:B------:R-:W-:Y:S05]  /*2180*/  BRA `(.L_x_7045) ;  /* 0x00000a5000007947 */ /* 0x000fea0003800000 */
.L_x_7050:
[----:B------:R-:W2:Y:S02]  /*2190*/  LDG.E.64 R2, [R2.64] ;  /* 0x0000002402027981 */ /* 0x000ea4000c1e1b00 */
[----:B--2---:R-:W0:Y:S01]  /*21a0*/  F2F.F32.F64 R25, R2 ;  /* 0x0000000200197310 */ /* 0x004e220000301000 */
[----:B------:R-:W0:-:S14]  /*21b0*/  DSETP.GEU.AND P0, PT, |R2|, c[0x2][0x0], PT ;  /* 0x008000000200762a */ /* 0x000e1c0003f0e200 */
[----:B0-----:R-:W-:Y:S01]  /*21c0*/  @!P0 FMUL R25, R25, 1.175494350822287508e-38 ;  /* 0x0080000019198820 */ /* 0x001fe20000400000 */
[----:B------:R-:W-:Y:S05]  /*21d0*/  BRA `(.L_x_7045) ;  /* 0x00000a0000007947 */ /* 0x000fea0003800000 */
.L_x_7040:
        /* <DEDUP_REMOVED lines=12> */
.L_x_7054:
[----:B------:R-:W2:Y:S02]  /*22a0*/  LDG.E.64 R2, [R2.64] ;  /* 0x0000002402027981 */ /* 0x000ea4000c1e1b00 */
[----:B--2---:R-:W0:Y:S01]  /*22b0*/  F2F.F32.F64 R25, R2 ;  /* 0x0000000200197310 */ /* 0x004e220000301000 */
[----:B------:R-:W0:-:S14]  /*22c0*/  DSETP.GEU.AND P0, PT, |R2|, c[0x2][0x0], PT ;  /* 0x008000000200762a */ /* 0x000e1c0003f0e200 */
[----:B0-----:R-:W-:Y:S01]  /*22d0*/  @!P0 FMUL R25, R25, 1.175494350822287508e-38 ;  /* 0x0080000019198820 */ /* 0x001fe20000400000 */
[----:B------:R-:W-:Y:S05]  /*22e0*/  BRA `(.L_x_7045) ;  /* 0x000008f000007947 */ /* 0x000fea0003800000 */
.L_x_7053:
        /* <DEDUP_REMOVED lines=26> */
.L_x_7056:
        /* <DEDUP_REMOVED lines=13> */
.L_x_7055:
[----:B------:R-:W2:Y:S02]  /*2560*/  LDG.E.U16 R2, [R2.64] ;  /* 0x0000002402027981 */ /* 0x000ea4000c1e1500 */
[----:B--2---:R-:W-:Y:S01]  /*2570*/  PRMT R25, RZ, 0x5410, R2 ;  /* 0x00005410ff197816 */ /* 0x004fe20000000002 */
[----:B------:R-:W-:Y:S05]  /*2580*/  BRA `(.L_x_7045) ;  /* 0x0000065000007947 */ /* 0x000fea0003800000 */
.L_x_7052:
        /* <DEDUP_REMOVED lines=11> */
.L_x_7059:
        /* <DEDUP_REMOVED lines=20> */
.L_x_7061:
[----:B------:R-:W-:Y:S05]  /*2780*/  BSYNC B0 ;  /* 0x0000000000007941 */ /* 0x000fea0003800000 */
.L_x_7060:
[----:B------:R-:W-:Y:S01]  /*2790*/  IMAD.SHL.U32 R2, R2, 0x100000, RZ ;  /* 0x0010000002027824 */ /* 0x000fe200078e00ff */
[----:B------:R-:W-:-:S04]  /*27a0*/  LEA R0, R0, 0x3b800000, 0x17 ;  /* 0x3b80000000007811 */ /* 0x000fc800078eb8ff */
[----:B------:R-:W-:Y:S01]  /*27b0*/  LOP3.LUT R25, R0, R2, R25, 0xfe, !PT ;  /* 0x0000000200197212 */ /* 0x000fe200078efe19 */
[----:B------:R-:W-:Y:S05]  /*27c0*/  BRA `(.L_x_7045) ;  /* 0x0000041000007947 */ /* 0x000fea0003800000 */
.L_x_7058:
        /* <DEDUP_REMOVED lines=20> */
.L_x_7063:
[----:B------:R-:W-:Y:S05]  /*2910*/  BSYNC B0 ;  /* 0x0000000000007941 */ /* 0x000fea0003800000 */
.L_x_7062:
[----:B------:R-:W-:Y:S01]  /*2920*/  IMAD.SHL.U32 R2, R2, 0x200000, RZ ;  /* 0x0020000002027824 */ /* 0x000fe200078e00ff */
[----:B------:R-:W-:-:S04]  /*2930*/  LEA R0, R0, 0x37800000, 0x17 ;  /* 0x3780000000007811 */ /* 0x000fc800078eb8ff */
[----:B------:R-:W-:Y:S01]  /*2940*/  LOP3.LUT R25, R0, R2, R25, 0xfe, !PT ;  /* 0x0000000200197212 */ /* 0x000fe200078efe19 */
[----:B------:R-:W-:Y:S05]  /*2950*/  BRA `(.L_x_7045) ;  /* 0x0000028000007947 */ /* 0x000fea0003800000 */
.L_x_7057:
        /* <DEDUP_REMOVED lines=14> */
.L_x_7044:
        /* <DEDUP_REMOVED lines=21> */
.L_x_7065:
[----:B------:R-:W2:Y:S02]  /*2b90*/  LDG.E.64 R2, [R2.64] ;  /* 0x0000002402027981 */ /* 0x000ea4000c1e1b00 */
[----:B--2---:R0:W2:Y:S01]  /*2ba0*/  I2F.U64 R25, R2 ;  /* 0x0000000200197312 */ /* 0x0040a20000301000 */
[----:B------:R-:W-:Y:S05]  /*2bb0*/  BRA `(.L_x_7045) ;  /* 0x0000002000007947 */ /* 0x000fea0003800000 */
.L_x_7064:
[----:B------:R-:W2:Y:S02]  /*2bc0*/  LDG.E R2, [R2.64] ;  /* 0x0000002402027981 */ /* 0x000ea4000c1e1900 */
[----:B--2---:R0:W2:Y:S02]  /*2bd0*/  I2F.U32 R25, R2 ;  /* 0x0000000200197306 */ /* 0x0040a40000201000 */
.L_x_7045:
[----:B------:R-:W-:Y:S05]  /*2be0*/  BSYNC B6 ;  /* 0x0000000000067941 */ /* 0x000fea0003800000 */
.L_x_7039:
[----:B------:R-:W-:Y:S02]  /*2bf0*/  IADD3 R24, R24, 0x80, RZ ;  /* 0x0000008018187810 */ /* 0x000fe40007ffe0ff */
.L_x_7038:
[----:B------:R-:W-:Y:S05]  /*2c00*/  BSYNC B7 ;  /* 0x0000000000077941 */ /* 0x000fea0003800000 */
.L_x_7037:
        /* <DEDUP_REMOVED lines=21> */
.L_x_7071:
[----:B------:R-:W3:Y:S02]  /*2d60*/  LDG.E.U8 R2, [R2.64] ;  /* 0x0000002402027981 */ /* 0x000ee4000c1e1100 */
[----:B---3--:R0:W3:Y:S01]  /*2d70*/  I2F.U16 R23, R2 ;  /* 0x0000000200177306 */ /* 0x0080e20000101000 */
[----:B------:R-:W-:Y:S05]  /*2d80*/  BRA `(.L_x_7067) ;  /* 0x00000c7000007947 */ /* 0x000fea0003800000 */
.L_x_7070:
        /* <DEDUP_REMOVED lines=9> */
.L_x_7074:
[----:B------:R-:W3:Y:S02]  /*2e20*/  LDG.E R2, [R2.64] ;  /* 0x0000002402027981 */ /* 0x000ee4000c1e1900 */
[----:B---3--:R0:W3:Y:S01]  /*2e30*/  I2F R23, R2 ;  /* 0x0000000200177306 */ /* 0x0080e20000201400 */
[----:B------:R-:W-:Y:S05]  /*2e40*/  BRA `(.L_x_7067) ;  /* 0x00000bb000007947 */ /* 0x000fea0003800000 */
.L_x_7073:
[----:B------:R-:W3:Y:S02]  /*2e50*/  LDG.E.U16 R2, [R2.64] ;  /* 0x0000002402027981 */ /* 0x000ee4000c1e1500 */
[----:B---3--:R0:W3:Y:S01]  /*2e60*/  I2F.S16 R23, R2 ;  /* 0x0000000200177306 */ /* 0x0080e20000101400 */
[----:B------:R-:W-:Y:S05]  /*2e70*/  BRA `(.L_x_7067) ;  /* 0x00000b8000007947 */ /* 0x000fea0003800000 */
.L_x_7069:
        /* <DEDUP_REMOVED lines=8> */
.L_x_7076:
[----:B------:R-:W3:Y:S02]  /*2f00*/  LDG.E.U16 R2, [R2.64] ;  /* 0x0000002402027981 */ /* 0x000ee4000c1e1500 */
[----:B---3--:R-:W-:Y:S01]  /*2f10*/  HADD2.F32 R23, -RZ, R2.H0_H0 ;  /* 0x20000002ff177230 */ /* 0x008fe20000004100 */
[----:B------:R-:W-:Y:S05]  /*2f20*/  BRA `(.L_x_7067) ;  /* 0x00000ad000007947 */ /* 0x000fea0003800000 */
.L_x_7075:
        /* <DEDUP_REMOVED lines=8> */
.L_x_7078:
[----:B------:R-:W3:Y:S02]  /*2fb0*/  LDG.E.U16 R2, [R2.64] ;  /* 0x0000002402027981 */ /* 0x000ee4000c1e1500 */
[----:B---3--:R-:W-:Y:S01]  /*2fc0*/  HADD2.F32 R23, -RZ, R2.H0_H0 ;  /* 0x20000002ff177230 */ /* 0x008fe20000004100 */
[----:B------:R-:W-:Y:S05]  /*2fd0*/  BRA `(.L_x_7067) ;  /* 0x00000a2000007947 */ /* 0x000fea0003800000 */
.L_x_7077:
[----:B------:R-:W3:Y:S02]  /*2fe0*/  LDG.E.64 R2, [R2.64] ;  /* 0x0000002402027981 */ /* 0x000ee4000c1e1b00 */
[----:B---3--:R-:W0:Y:S01]  /*2ff0*/  F2F.F32.F64 R23, R2 ;  /* 0x0000000200177310 */ /* 0x008e220000301000 */
[----:B------:R-:W0:-:S14]  /*3000*/  DSETP.GEU.AND P0, PT, |R2|, c[0x2][0x0], PT ;  /* 0x008000000200762a */ /* 0x000e1c0003f0e200 */
[----:B0-----:R-:W-:Y:S01]  /*3010*/  @!P0 FMUL R23, R23, 1.175494350822287508e-38 ;  /* 0x0080000017178820 */ /* 0x001fe20000400000 */
[----:B------:R-:W-:Y:S05]  /*3020*/  BRA `(.L_x_7067) ;  /* 0x000009d000007947 */ /* 0x000fea0003800000 */
.L_x_7068:
        /* <DEDUP_REMOVED lines=12> */
.L_x_7081:
[----:B------:R-:W3:Y:S02]  /*30f0*/  LDG.E.64 R2, [R2.64] ;  /* 0x0000002402027981 */ /* 0x000ee4000c1e1b00 */
[----:B---3--:R-:W0:Y:S01]  /*3100*/  F2F.F32.F64 R23, R2 ;  /* 0x0000000200177310 */ /* 0x008e220000301000 */
[----:B------:R-:W0:-:S14]  /*3110*/  DSETP.GEU.AND P0, PT, |R2|, c[0x2][0x0], PT ;  /* 0x008000000200762a */ /* 0x000e1c0003f0e200 */
[----:B0-----:R-:W-:Y:S01]  /*3120*/  @!P0 FMUL R23, R23, 1.175494350822287508e-38 ;  /* 0x0080000017178820 */ /* 0x001fe20000400000 */
[----:B------:R-:W-:Y:S05]  /*3130*/  BRA `(.L_x_7067) ;  /* 0x000008c000007947 */ /* 0x000fea0003800000 */
.L_x_7080:
        /* <DEDUP_REMOVED lines=26> */
.L_x_7083:
        /* <DEDUP_REMOVED lines=13> */
.L_x_7082:
[----:B------:R-:W3:Y:S02]  /*33b0*/  LDG.E.U16 R2, [R2.64] ;  /* 0x0000002402027981 */ /* 0x000ee4000c1e1500 */
[----:B---3--:R-:W-:Y:S01]  /*33c0*/  PRMT R23, RZ, 0x5410, R2 ;  /* 0x00005410ff177816 */ /* 0x008fe20000000002 */
[----:B------:R-:W-:Y:S05]  /*33d0*/  BRA `(.L_x_7067) ;  /* 0x0000062000007947 */ /* 0x000fea0003800000 */
.L_x_7079:
        /* <DEDUP_REMOVED lines=11> */
.L_x_7086:
[----:B------:R-:W3:Y:S02]  /*3490*/  LDG.E.U8 R2, [R2.64] ;  /* 0x0000002402027981 */ /* 0x000ee4000c1e1100 */
        /* <DEDUP_REMOVED lines=18> */
.L_x_7088:
[----:B------:R-:W-:Y:S05]  /*35c0*/  BSYNC B0 ;  /* 0x0000000000007941 */ /* 0x000fea0003800000 */
.L_x_7087:
[----:B------:R-:W-:Y:S01]  /*35d0*/  IMAD.SHL.U32 R2, R2, 0x100000, RZ ;  /* 0x0010000002027824 */ /* 0x000fe200078e00ff */
[----:B------:R-:W-:-:S04]  /*35e0*/  LEA R0, R0, 0x3b800000, 0x17 ;  /* 0x3b80000000007811 */ /* 0x000fc800078eb8ff */
[----:B------:R-:W-:Y:S01]  /*35f0*/  LOP3.LUT R23, R0, R2, R23, 0xfe, !PT ;  /* 0x0000000200177212 */ /* 0x000fe200078efe17 */
[----:B------:R-:W-:Y:S05]  /*3600*/  BRA `(.L_x_7067) ;  /* 0x000003f000007947 */ /* 0x000fea0003800000 */
.L_x_7085:
        /* <DEDUP_REMOVED lines=19> */
.L_x_7090:
[----:B------:R-:W-:Y:S05]  /*3740*/  BSYNC B0 ;  /* 0x0000000000007941 */ /* 0x000fea0003800000 */
.L_x_7089:
[----:B------:R-:W-:Y:S01]  /*3750*/  IMAD.SHL.U32 R2, R2, 0x200000, RZ ;  /* 0x0020000002027824 */ /* 0x000fe200078e00ff */
[----:B------:R-:W-:-:S04]  /*3760*/  LEA R0, R0, 0x37800000, 0x17 ;  /* 0x3780000000007811 */ /* 0x000fc800078eb8ff */
[----:B------:R-:W-:Y:S01]  /*3770*/  LOP3.LUT R23, R0, R2, R23, 0xfe, !PT ;  /* 0x0000000200177212 */ /* 0x000fe200078efe17 */
[----:B------:R-:W-:Y:S05]  /*3780*/  BRA `(.L_x_7067) ;  /* 0x0000027000007947 */ /* 0x000fea0003800000 */
.L_x_7084:
        /* <DEDUP_REMOVED lines=14> */
.L_x_7072:
        /* <DEDUP_REMOVED lines=19> */
[----:B------:R-:W-:Y:S05]  /*39a0*/  BRA `(.L_x_7067) ;  /* 0x0000005000007947 */ /* 0x000fea0003800000 */
.L_x_7092:
[----:B------:R-:W3:Y:S02]  /*39b0*/  LDG.E.64 R2, [R2.64] ;  /* 0x0000002402027981 */ /* 0x000ee4000c1e1b00 */
[----:B---3--:R0:W3:Y:S01]  /*39c0*/  I2F.U64 R23, R2 ;  /* 0x0000000200177312 */ /* 0x0080e20000301000 */
[----:B------:R-:W-:Y:S05]  /*39d0*/  BRA `(.L_x_7067) ;  /* 0x0000002000007947 */ /* 0x000fea0003800000 */
.L_x_7091:
[----:B------:R-:W3:Y:S02]  /*39e0*/  LDG.E R2, [R2.64] ;  /* 0x0000002402027981 */ /* 0x000ee4000c1e1900 */
[----:B---3--:R0:W3:Y:S02]  /*39f0*/  I2F.U32 R23, R2 ;  /* 0x0000000200177306 */ /* 0x0080e40000201000 */
.L_x_7067:
[----:B------:R-:W-:Y:S05]  /*3a00*/  BSYNC B6 ;  /* 0x0000000000067941 */ /* 0x000fea0003800000 */
.L_x_7066:
[----:B------:R-:W4:Y:S01]  /*3a10*/  S2R R19, SR_TID.X ;  /* 0x0000000000137919 */ /* 0x000f220000002100 */
[----:B0-----:R-:W0:Y:S01]  /*3a20*/  LDC.U8 R2, c[0x0][0x18c] ;  /* 0x00006300ff027b82 */ /* 0x001e220000000000 */
[C---:B-----5:R-:W-:Y:S01]  /*3a30*/  FSETP.NEU.FTZ.AND P0, PT, R22.reuse, RZ, PT ;  /* 0x000000ff1600720b */ /* 0x060fe20003f1d000 */
[----:B------:R-:W-:Y:S01]  /*3a40*/  BSSY B6, `(.L_x_7093) ;  /* 0x00000f9000067945 */ /* 0x000fe20003800000 */
[----:B------:R-:W-:Y:S02]  /*3a50*/  FSET.BF.GT.FTZ.AND R4, R22, RZ, PT ;  /* 0x000000ff1604720a */ /* 0x000fe40003814000 */
[----:B-1----:R-:W-:-:S02]  /*3a60*/  FSETP.NEU.FTZ.AND P1, PT, R18, RZ, PT ;  /* 0x000000ff1200720b */ /* 0x002fc40003f3d000 */
[----:B------:R-:W-:Y:S02]  /*3a70*/  FSET.BF.GT.FTZ.AND R22, R18, RZ, PT ;  /* 0x000000ff1216720a */ /* 0x000fe40003814000 */
[----:B--2---:R-:W-:Y:S02]  /*3a80*/  FSETP.NEU.FTZ.AND P2, PT, R25, RZ, PT ;  /* 0x000000ff1900720b */ /* 0x004fe40003f5d000 */
[----:B---3--:R-:W-:Y:S02]  /*3a90*/  FSETP.NEU.FTZ.AND P3, PT, R23, RZ, PT ;  /* 0x000000ff1700720b */ /* 0x008fe40003f7d000 */
[----:B------:R-:W-:Y:S02]  /*3aa0*/  FSET.BF.GT.FTZ.AND R24, R25, RZ, PT ;  /* 0x000000ff1918720a */ /* 0x000fe40003814000 */
[----:B------:R-:W-:Y:S02]  /*3ab0*/  FSET.BF.GT.FTZ.AND R18, R23, RZ, PT ;  /* 0x000000ff1712720a */ /* 0x000fe40003814000 */
[----:B------:R-:W-:-:S02]  /*3ac0*/  FSEL R4, R4, c[0x0][0x168], P0 ;  /* 0x00005a0004047a08 */ /* 0x000fc40000000000 */
[----:B------:R-:W-:Y:S02]  /*3ad0*/  FSEL R22, R22, c[0x0][0x168], P1 ;  /* 0x00005a0016167a08 */ /* 0x000fe40000800000 */
[----:B------:R-:W-:Y:S02]  /*3ae0*/  FSEL R24, R24, c[0x0][0x168], P2 ;  /* 0x00005a0018187a08 */ /* 0x000fe40001000000 */
[----:B----4-:R-:W-:Y:S02]  /*3af0*/  ISETP.GE.AND P4, PT, R19, R16, PT ;  /* 0x000000101300720c */ /* 0x010fe40003f86270 */
[----:B------:R-:W-:-:S11]  /*3b00*/  FSEL R18, R18, c[0x0][0x168], P3 ;  /* 0x00005a0012127a08 */ /* 0x000fd60001800000 */
        /* <DEDUP_REMOVED lines=21> */
.L_x_7098:
[----:B------:R-:W0:Y:S02]  /*3c60*/  F2I.S64.TRUNC R4, R4 ;  /* 0x0000000400047311 */ /* 0x000e24000020d900 */
[----:B0-----:R-:W-:-:S05]  /*3c70*/  IMAD.MOV.U32 R3, RZ, RZ, R4 ;  /* 0x000000ffff037224 */ /* 0x001fca00078e0004 */
[----:B------:R0:W-:Y:S01]  /*3c80*/  STG.E.U8 [R8.64], R3 ;  /* 0x0000000308007986 */ /* 0x0001e2000c101124 */
[----:B------:R-:W-:Y:S05]  /*3c90*/  BRA `(.L_x_7094) ;  /* 0x00000d3000007947 */ /* 0x000fea0003800000 */
.L_x_7097:
        /* <DEDUP_REMOVED lines=9> */
.L_x_7101:
[----:B------:R-:W0:Y:S02]  /*3d30*/  F2I.FTZ.TRUNC.NTZ R3, R4 ;  /* 0x0000000400037305 */ /* 0x000e24000021f100 */
[----:B0-----:R0:W-:Y:S01]  /*3d40*/  STG.E [R8.64], R3 ;  /* 0x0000000308007986 */ /* 0x0011e2000c101924 */
[----:B------:R-:W-:Y:S05]  /*3d50*/  BRA `(.L_x_7094) ;  /* 0x00000c7000007947 */ /* 0x000fea0003800000 */
.L_x_7100:
[----:B------:R-:W0:Y:S02]  /*3d60*/  F2I.FTZ.TRUNC.NTZ R3, R4 ;  /* 0x0000000400037305 */ /* 0x000e24000021f100 */
[----:B0-----:R0:W-:Y:S01]  /*3d70*/  STG.E.U16 [R8.64], R3 ;  /* 0x0000000308007986 */ /* 0x0011e2000c101524 */
[----:B------:R-:W-:Y:S05]  /*3d80*/  BRA `(.L_x_7094) ;  /* 0x00000c4000007947 */ /* 0x000fea0003800000 */
.L_x_7096:
        /* <DEDUP_REMOVED lines=8> */
.L_x_7103:
[----:B------:R-:W-:-:S05]  /*3e10*/  F2FP.PACK_AB R4, RZ, R4 ;  /* 0x00000004ff04723e */ /* 0x000fca00000000ff */
[----:B------:R0:W-:Y:S01]  /*3e20*/  STG.E.U16 [R8.64], R4 ;  /* 0x0000000408007986 */ /* 0x0001e2000c101524 */
[----:B------:R-:W-:Y:S05]  /*3e30*/  BRA `(.L_x_7094) ;  /* 0x00000b9000007947 */ /* 0x000fea0003800000 */
.L_x_7102:
        /* <DEDUP_REMOVED lines=9> */
.L_x_7105:
[----:B------:R-:W-:-:S04]  /*3ed0*/  F2FP.PACK_AB R3, RZ, R4 ;  /* 0x00000004ff03723e */ /* 0x000fc800000000ff */
[----:B------:R-:W-:-:S05]  /*3ee0*/  PRMT R3, R3, 0x5410, RZ ;  /* 0x0000541003037816 */ /* 0x000fca00000000ff */
[----:B------:R0:W-:Y:S01]  /*3ef0*/  STG.E [R8.64], R3 ;  /* 0x0000000308007986 */ /* 0x0001e2000c101924 */
[----:B------:R-:W-:Y:S05]  /*3f00*/  BRA `(.L_x_7094) ;  /* 0x00000ac000007947 */ /* 0x000fea0003800000 */
.L_x_7104:
[----:B------:R-:W-:-:S06]  /*3f10*/  FMUL.FTZ R4, R4, 1 ;  /* 0x3f80000004047820 */ /* 0x000fcc0000410000 */
[----:B------:R-:W0:Y:S02]  /*3f20*/  F2F.F64.F32 R4, R4 ;  /* 0x0000000400047310 */ /* 0x000e240000201800 */
[----:B0-----:R0:W-:Y:S01]  /*3f30*/  STG.E.64 [R8.64], R4 ;  /* 0x0000000408007986 */ /* 0x0011e2000c101b24 */
[----:B------:R-:W-:Y:S05]  /*3f40*/  BRA `(.L_x_7094) ;  /* 0x00000a8000007947 */ /* 0x000fea0003800000 */
.L_x_7095:
        /* <DEDUP_REMOVED lines=12> */
.L_x_7108:
[----:B------:R-:W-:Y:S01]  /*4010*/  FMUL.FTZ R4, R4, 1 ;  /* 0x3f80000004047820 */ /* 0x000fe20000410000 */
[----:B------:R-:W-:-:S05]  /*4020*/  CS2R R6, SRZ ;  /* 0x0000000000067805 */ /* 0x000fca000001ff00 */
[----:B------:R-:W0:Y:S02]  /*4030*/  F2F.F64.F32 R4, R4 ;  /* 0x0000000400047310 */ /* 0x000e240000201800 */
[----:B0-----:R0:W-:Y:S01]  /*4040*/  STG.E.128 [R8.64], R4 ;  /* 0x0000000408007986 */ /* 0x0011e2000c101d24 */
[----:B------:R-:W-:Y:S05]  /*4050*/  BRA `(.L_x_7094) ;  /* 0x0000097000007947 */ /* 0x000fea0003800000 */
.L_x_7107:
        /* <DEDUP_REMOVED lines=20> */
.L_x_7112:
[----:B------:R-:W-:Y:S05]  /*41a0*/  BSYNC B0 ;  /* 0x0000000000007941 */ /* 0x000fea0003800000 */
.L_x_7111:
[----:B------:R-:W-:-:S05]  /*41b0*/  LOP3.LUT R5, R0, R5, RZ, 0xfc, !PT ;  /* 0x0000000500057212 */ /* 0x000fca00078efcff */
[----:B------:R0:W-:Y:S01]  /*41c0*/  STG.E.U8 [R8.64], R5 ;  /* 0x0000000508007986 */ /* 0x0001e2000c101124 */
[----:B------:R-:W-:Y:S05]  /*41d0*/  BRA `(.L_x_7094) ;  /* 0x000007f000007947 */ /* 0x000fea0003800000 */
.L_x_7110:
        /* <DEDUP_REMOVED lines=12> */
.L_x_7114:
[----:B------:R-:W-:Y:S01]  /*42a0*/  IMAD.MOV.U32 R0, RZ, RZ, 0x7f ;  /* 0x0000007fff007424 */ /* 0x000fe200078e00ff */
[----:B------:R-:W-:-:S04]  /*42b0*/  ISETP.GT.U32.AND P0, PT, R5, 0x7f800000, PT ;  /* 0x7f8000000500780c */ /* 0x000fc80003f04070 */
[----:B------:R-:W-:-:S04]  /*42c0*/  SEL R0, R0, 0x7c, P0 ;  /* 0x0000007c00007807 */ /* 0x000fc80000000000 */
.L_x_7115:
[----:B------:R-:W-:Y:S05]  /*42d0*/  BSYNC B0 ;  /* 0x0000000000007941 */ /* 0x000fea0003800000 */
.L_x_7113:
[----:B------:R-:W-:-:S04]  /*42e0*/  LOP3.LUT R4, R4, 0x80000000, RZ, 0xc0, !PT ;  /* 0x8000000004047812 */ /* 0x000fc800078ec0ff */
[----:B------:R-:W-:-:S04]  /*42f0*/  SHF.R.U32.HI R3, RZ, 0x18, R4 ;  /* 0x00000018ff037819 */ /* 0x000fc80000011604 */
[----:B------:R-:W-:-:S05]  /*4300*/  LOP3.LUT R3, R0, R3, RZ, 0xfc, !PT ;  /* 0x0000000300037212 */ /* 0x000fca00078efcff */
[----:B------:R0:W-:Y:S01]  /*4310*/  STG.E.U8 [R8.64], R3 ;  /* 0x0000000308007986 */ /* 0x0001e2000c101124 */
[----:B------:R-:W-:Y:S05]  /*4320*/  BRA `(.L_x_7094) ;  /* 0x000006a000007947 */ /* 0x000fea0003800000 */
.L_x_7109:
[----:B------:R-:W-:-:S05]  /*4330*/  F2FP.BF16.PACK_AB R4, RZ, R4 ;  /* 0x00000004ff04723e */ /* 0x000fca00000010ff */
[----:B------:R0:W-:Y:S01]  /*4340*/  STG.E.U16 [R8.64], R4 ;  /* 0x0000000408007986 */ /* 0x0001e2000c101524 */
[----:B------:R-:W-:Y:S05]  /*4350*/  BRA `(.L_x_7094) ;  /* 0x0000067000007947 */ /* 0x000fea0003800000 */
.L_x_7106:
        /* <DEDUP_REMOVED lines=11> */
.L_x_7118:
        /* <DEDUP_REMOVED lines=16> */
.L_x_7121:
[----:B------:R-:W-:-:S04]  /*4510*/  LOP3.LUT R4, R4, 0x80000000, RZ, 0xc0, !PT ;  /* 0x8000000004047812 */ /* 0x000fc800078ec0ff */
[----:B------:R-:W-:-:S04]  /*4520*/  SHF.R.U32.HI R4, RZ, 0x18, R4 ;  /* 0x00000018ff047819 */ /* 0x000fc80000011604 */
[----:B------:R-:W-:-:S04]  /*4530*/  LOP3.LUT R3, R3, R4, RZ, 0xfc, !PT ;  /* 0x0000000403037212 */ /* 0x000fc800078efcff */
[----:B------:R-:W-:Y:S02]  /*4540*/  PRMT R0, R3, 0x7610, R0 ;  /* 0x0000761003007816 */ /* 0x000fe40000000000 */
.L_x_7120:
[----:B------:R-:W-:Y:S05]  /*4550*/  BSYNC B0 ;  /* 0x0000000000007941 */ /* 0x000fea0003800000 */
.L_x_7119:
[----:B------:R0:W-:Y:S01]  /*4560*/  STG.E.U8 [R8.64], R0 ;  /* 0x0000000008007986 */ /* 0x0001e2000c101124 */
[----:B------:R-:W-:Y:S05]  /*4570*/  BRA `(.L_x_7094) ;  /* 0x0000045000007947 */ /* 0x000fea0003800000 */
.L_x_7117:
        /* <DEDUP_REMOVED lines=16> */
.L_x_7124:
[----:B------:R-:W-:-:S04]  /*4680*/  LOP3.LUT R4, R4, 0x80000000, RZ, 0xc0, !PT ;  /* 0x8000000004047812 */ /* 0x000fc800078ec0ff */
[----:B------:R-:W-:-:S04]  /*4690*/  SHF.R.U32.HI R4, RZ, 0x18, R4 ;  /* 0x00000018ff047819 */ /* 0x000fc80000011604 */
[----:B------:R-:W-:-:S04]  /*46a0*/  LOP3.LUT R3, R3, R4, RZ, 0xfc, !PT ;  /* 0x0000000403037212 */ /* 0x000fc800078efcff */
[----:B------:R-:W-:Y:S02]  /*46b0*/  PRMT R0, R3, 0x7610, R0 ;  /* 0x0000761003007816 */ /* 0x000fe40000000000 */
.L_x_7123:
[----:B------:R-:W-:Y:S05]  /*46c0*/  BSYNC B0 ;  /* 0x0000000000007941 */ /* 0x000fea0003800000 */
.L_x_7122:
[----:B------:R0:W-:Y:S01]  /*46d0*/  STG.E.U8 [R8.64], R0 ;  /* 0x0000000008007986 */ /* 0x0001e2000c101124 */
[----:B------:R-:W-:Y:S05]  /*46e0*/  BRA `(.L_x_7094) ;  /* 0x000002e000007947 */ /* 0x000fea0003800000 */
.L_x_7116:
        /* <DEDUP_REMOVED lines=21> */
.L_x_7099:
        /* <DEDUP_REMOVED lines=20> */
.L_x_7126:
[----:B------:R-:W0:Y:S02]  /*4980*/  F2I.U64.TRUNC R4, R4 ;  /* 0x0000000400047311 */ /* 0x000e24000020d800 */
[----:B0-----:R0:W-:Y:S01]  /*4990*/  STG.E.64 [R8.64], R4 ;  /* 0x0000000408007986 */ /* 0x0011e2000c101b24 */
[----:B------:R-:W-:Y:S05]  /*49a0*/  BRA `(.L_x_7094) ;  /* 0x0000002000007947 */ /* 0x000fea0003800000 */
.L_x_7125:
[----:B------:R-:W0:Y:S02]  /*49b0*/  F2I.FTZ.U32.TRUNC.NTZ R3, R4 ;  /* 0x0000000400037305 */ /* 0x000e24000021f000 */
[----:B0-----:R0:W-:Y:S02]  /*49c0*/  STG.E [R8.64], R3 ;  /* 0x0000000308007986 */ /* 0x0011e4000c101924 */
.L_x_7094:
[----:B0-----:R-:W-:Y:S05]  /*49d0*/  BSYNC B6 ;  /* 0x0000000000067941 */ /* 0x001fea0003800000 */
.L_x_7093:
        /* <DEDUP_REMOVED lines=22> */
.L_x_7132:
[----:B------:R-:W0:Y:S02]  /*4b40*/  F2I.S64.TRUNC R22, R22 ;  /* 0x0000001600167311 */ /* 0x000e24000020d900 */
[----:B0-----:R-:W-:-:S05]  /*4b50*/  IMAD.MOV.U32 R3, RZ, RZ, R22 ;  /* 0x000000ffff037224 */ /* 0x001fca00078e0016 */
[----:B------:R0:W-:Y:S01]  /*4b60*/  STG.E.U8 [R8.64], R3 ;  /* 0x0000000308007986 */ /* 0x0001e2000c101124 */
[----:B------:R-:W-:Y:S05]  /*4b70*/  BRA `(.L_x_7134) ;  /* 0x00000d3000007947 */ /* 0x000fea0003800000 */
.L_x_7131:
        /* <DEDUP_REMOVED lines=9> */
.L_x_7136:
[----:B------:R-:W0:Y:S02]  /*4c10*/  F2I.FTZ.TRUNC.NTZ R3, R22 ;  /* 0x0000001600037305 */ /* 0x000e24000021f100 */
[----:B0-----:R0:W-:Y:S01]  /*4c20*/  STG.E [R8.64], R3 ;  /* 0x0000000308007986 */ /* 0x0011e2000c101924 */
[----:B------:R-:W-:Y:S05]  /*4c30*/  BRA `(.L_x_7134) ;  /* 0x00000c7000007947 */ /* 0x000fea0003800000 */
.L_x_7135:
[----:B------:R-:W0:Y:S02]  /*4c40*/  F2I.FTZ.TRUNC.NTZ R3, R22 ;  /* 0x0000001600037305 */ /* 0x000e24000021f100 */
[----:B0-----:R0:W-:Y:S01]  /*4c50*/  STG.E.U16 [R8.64], R3 ;  /* 0x0000000308007986 */ /* 0x0011e2000c101524 */
[----:B------:R-:W-:Y:S05]  /*4c60*/  BRA `(.L_x_7134) ;  /* 0x00000c4000007947 */ /* 0x000fea0003800000 */
.L_x_7130:
        /* <DEDUP_REMOVED lines=8> */
.L_x_7138:
[----:B------:R-:W-:-:S05]  /*4cf0*/  F2FP.PACK_AB R22, RZ, R22 ;  /* 0x00000016ff16723e */ /* 0x000fca00000000ff */
[----:B------:R0:W-:Y:S01]  /*4d00*/  STG.E.U16 [R8.64], R22 ;  /* 0x0000001608007986 */ /* 0x0001e2000c101524 */
[----:B------:R-:W-:Y:S05]  /*4d10*/  BRA `(.L_x_7134) ;  /* 0x00000b9000007947 */ /* 0x000fea0003800000 */
.L_x_7137:
        /* <DEDUP_REMOVED lines=9> */
.L_x_7140:
[----:B------:R-:W-:-:S04]  /*4db0*/  F2FP.PACK_AB R3, RZ, R22 ;  /* 0x00000016ff03723e */ /* 0x000fc800000000ff */
[----:B------:R-:W-:-:S05]  /*4dc0*/  PRMT R3, R3, 0x5410, RZ ;  /* 0x0000541003037816 */ /* 0x000fca00000000ff */
[----:B------:R0:W-:Y:S01]  /*4dd0*/  STG.E [R8.64], R3 ;  /* 0x0000000308007986 */ /* 0x0001e2000c101924 */
[----:B------:R-:W-:Y:S05]  /*4de0*/  BRA `(.L_x_7134) ;  /* 0x00000ac000007947 */ /* 0x000fea0003800000 */
.L_x_7139:
[----:B------:R-:W-:-:S06]  /*4df0*/  FMUL.FTZ R4, R22, 1 ;  /* 0x3f80000016047820 */ /* 0x000fcc0000410000 */
[----:B------:R-:W0:Y:S02]  /*4e00*/  F2F.F64.F32 R4, R4 ;  /* 0x0000000400047310 */ /* 0x000e240000201800 */
[----:B0-----:R0:W-:Y:S01]  /*4e10*/  STG.E.64 [R8.64], R4 ;  /* 0x0000000408007986 */ /* 0x0011e2000c101b24 */
[----:B------:R-:W-:Y:S05]  /*4e20*/  BRA `(.L_x_7134) ;  /* 0x00000a8000007947 */ /* 0x000fea0003800000 */
.L_x_7129:
        /* <DEDUP_REMOVED lines=12> */
.L_x_7143:
[----:B------:R-:W-:Y:S01]  /*4ef0*/  FMUL.FTZ R4, R22, 1 ;  /* 0x3f80000016047820 */ /* 0x000fe20000410000 */
[----:B------:R-:W-:-:S05]  /*4f00*/  CS2R R6, SRZ ;  /* 0x0000000000067805 */ /* 0x000fca000001ff00 */
[----:B------:R-:W0:Y:S02]  /*4f10*/  F2F.F64.F32 R4, R4 ;  /* 0x0000000400047310 */ /* 0x000e240000201800 */
[----:B0-----:R0:W-:Y:S01]  /*4f20*/  STG.E.128 [R8.64], R4 ;  /* 0x0000000408007986 */ /* 0x0011e2000c101d24 */
[----:B------:R-:W-:Y:S05]  /*4f30*/  BRA `(.L_x_7134) ;  /* 0x0000097000007947 */ /* 0x000fea0003800000 */
.L_x_7142:
        /* <DEDUP_REMOVED lines=20> */
.L_x_7147:
[----:B------:R-:W-:Y:S05]  /*5080*/  BSYNC B0 ;  /* 0x0000000000007941 */ /* 0x000fea0003800000 */
.L_x_7146:
[----:B------:R-:W-:-:S05]  /*5090*/  LOP3.LUT R5, R0, R5, RZ, 0xfc, !PT ;  /* 0x0000000500057212 */ /* 0x000fca00078efcff */
[----:B------:R0:W-:Y:S01]  /*50a0*/  STG.E.U8 [R8.64], R5 ;  /* 0x0000000508007986 */ /* 0x0001e2000c101124 */
[----:B------:R-:W-:Y:S05]  /*50b0*/  BRA `(.L_x_7134) ;  /* 0x000007f000007947 */ /* 0x000fea0003800000 */
.L_x_7145:
        /* <DEDUP_REMOVED lines=12> */
.L_x_7149:
[----:B------:R-:W-:Y:S01]  /*5180*/  IMAD.MOV.U32 R0, RZ, RZ, 0x7f ;  /* 0x0000007fff007424 */ /* 0x000fe200078e00ff */
[----:B------:R-:W-:-:S04]  /*5190*/  ISETP.GT.U32.AND P0, PT, R4, 0x7f800000, PT ;  /* 0x7f8000000400780c */ /* 0x000fc80003f04070 */
[----:B------:R-:W-:-:S04]  /*51a0*/  SEL R0, R0, 0x7c, P0 ;  /* 0x0000007c00007807 */ /* 0x000fc80000000000 */
.L_x_7150:
[----:B------:R-:W-:Y:S05]  /*51b0*/  BSYNC B0 ;  /* 0x0000000000007941 */ /* 0x000fea0003800000 */
.L_x_7148:
[----:B------:R-:W-:-:S04]  /*51c0*/  LOP3.LUT R22, R22, 0x80000000, RZ, 0xc0, !PT ;  /* 0x8000000016167812 */ /* 0x000fc800078ec0ff */
[----:B------:R-:W-:-:S04]  /*51d0*/  SHF.R.U32.HI R3, RZ, 0x18, R22 ;  /* 0x00000018ff037819 */ /* 0x000fc80000011616 */
[----:B------:R-:W-:-:S05]  /*51e0*/  LOP3.LUT R3, R0, R3, RZ, 0xfc, !PT ;  /* 0x0000000300037212 */ /* 0x000fca00078efcff */
[----:B------:R0:W-:Y:S01]  /*51f0*/  STG.E.U8 [R8.64], R3 ;  /* 0x0000000308007986 */ /* 0x0001e2000c101124 */
[----:B------:R-:W-:Y:S05]  /*5200*/  BRA `(.L_x_7134) ;  /* 0x000006a000007947 */ /* 0x000fea0003800000 */
.L_x_7144:
[----:B------:R-:W-:-:S05]  /*5210*/  F2FP.BF16.PACK_AB R22, RZ, R22 ;  /* 0x00000016ff16723e */ /* 0x000fca00000010ff */
[----:B------:R0:W-:Y:S01]  /*5220*/  STG.E.U16 [R8.64], R22 ;  /* 0x0000001608007986 */ /* 0x0001e2000c101524 */
[----:B------:R-:W-:Y:S05]  /*5230*/  BRA `(.L_x_7134) ;  /* 0x0000067000007947 */ /* 0x000fea0003800000 */
.L_x_7141:
        /* <DEDUP_REMOVED lines=11> */
.L_x_7153:
        /* <DEDUP_REMOVED lines=16> */
.L_x_7156:
[----:B------:R-:W-:-:S04]  /*53f0*/  LOP3.LUT R22, R22, 0x80000000, RZ, 0xc0, !PT ;  /* 0x8000000016167812 */ /* 0x000fc800078ec0ff */
[----:B------:R-:W-:-:S04]  /*5400*/  SHF.R.U32.HI R3, RZ, 0x18, R22 ;  /* 0x00000018ff037819 */ /* 0x000fc80000011616 */
[----:B------:R-:W-:-:S04]  /*5410*/  LOP3.LUT R0, R0, R3, RZ, 0xfc, !PT ;  /* 0x0000000300007212 */ /* 0x000fc800078efcff */
[----:B------:R-:W-:Y:S02]  /*5420*/  PRMT R4, R0, 0x7610, R4 ;  /* 0x0000761000047816 */ /* 0x000fe40000000004 */
.L_x_7155:
[----:B------:R-:W-:Y:S05]  /*5430*/  BSYNC B0 ;  /* 0x0000000000007941 */ /* 0x000fea0003800000 */
.L_x_7154:
[----:B------:R0:W-:Y:S01]  /*5440*/  STG.E.U8 [R8.64], R4 ;  /* 0x0000000408007986 */ /* 0x0001e2000c101124 */
[----:B------:R-:W-:Y:S05]  /*5450*/  BRA `(.L_x_7134) ;  /* 0x0000045000007947 */ /* 0x000fea0003800000 */
.L_x_7152:
        /* <DEDUP_REMOVED lines=16> */
.L_x_7159:
[----:B------:R-:W-:-:S04]  /*5560*/  LOP3.LUT R22, R22, 0x80000000, RZ, 0xc0, !PT ;  /* 0x8000000016167812 */ /* 0x000fc800078ec0ff */
[----:B------:R-:W-:-:S04]  /*5570*/  SHF.R.U32.HI R3, RZ, 0x18, R22 ;  /* 0x00000018ff037819 */ /* 0x000fc80000011616 */
[----:B------:R-:W-:-:S04]  /*5580*/  LOP3.LUT R0, R0, R3, RZ, 0xfc, !PT ;  /* 0x0000000300007212 */ /* 0x000fc800078efcff */
[----:B------:R-:W-:Y:S02]  /*5590*/  PRMT R4, R0, 0x7610, R4 ;  /* 0x0000761000047816 */ /* 0x000fe40000000004 */
.L_x_7158:
[----:B------:R-:W-:Y:S05]  /*55a0*/  BSYNC B0 ;  /* 0x0000000000007941 */ /* 0x000fea0003800000 */
.L_x_7157:
[----:B------:R0:W-:Y:S01]  /*55b0*/  STG.E.U8 [R8.64], R4 ;  /* 0x0000000408007986 */ /* 0x0001e2000c101124 */
[----:B------:R-:W-:Y:S05]  /*55c0*/  BRA `(.L_x_7134) ;  /* 0x000002e000007947 */ /* 0x000fea0003800000 */
.L_x_7151:
        /* <DEDUP_REMOVED lines=21> */
.L_x_7133:
        /* <DEDUP_REMOVED lines=20> */
.L_x_7161:
[----:B------:R-:W0:Y:S02]  /*5860*/  F2I.U64.TRUNC R22, R22 ;  /* 0x0000001600167311 */ /* 0x000e24000020d800 */
[----:B0-----:R0:W-:Y:S01]  /*5870*/  STG.E.64 [R8.64], R22 ;  /* 0x0000001608007986 */ /* 0x0011e2000c101b24 */
[----:B------:R-:W-:Y:S05]  /*5880*/  BRA `(.L_x_7134) ;  /* 0x0000002000007947 */ /* 0x000fea0003800000 */
.L_x_7160:
[----:B------:R-:W0:Y:S02]  /*5890*/  F2I.FTZ.U32.TRUNC.NTZ R3, R22 ;  /* 0x0000001600037305 */ /* 0x000e24000021f000 */
[----:B0-----:R0:W-:Y:S02]  /*58a0*/  STG.E [R8.64], R3 ;  /* 0x0000000308007986 */ /* 0x0011e4000c101924 */
.L_x_7134:
        /* <DEDUP_REMOVED lines=22> */
.L_x_7165:
[----:B------:R-:W0:Y:S02]  /*5a10*/  F2I.S64.TRUNC R24, R24 ;  /* 0x0000001800187311 */ /* 0x000e24000020d900 */
[----:B0-----:R-:W-:-:S05]  /*5a20*/  IMAD.MOV.U32 R3, RZ, RZ, R24 ;  /* 0x000000ffff037224 */ /* 0x001fca00078e0018 */
[----:B------:R0:W-:Y:S01]  /*5a30*/  STG.E.U8 [R8.64], R3 ;  /* 0x0000000308007986 */ /* 0x0001e2000c101124 */
[----:B------:R-:W-:Y:S05]  /*5a40*/  BRA `(.L_x_7167) ;  /* 0x00000d3000007947 */ /* 0x000fea0003800000 */
.L_x_7164:
        /* <DEDUP_REMOVED lines=9> */
.L_x_7169:
[----:B------:R-:W0:Y:S02]  /*5ae0*/  F2I.FTZ.TRUNC.NTZ R3, R24 ;  /* 0x0000001800037305 */ /* 0x000e24000021f100 */
[----:B0-----:R0:W-:Y:S01]  /*5af0*/  STG.E [R8.64], R3 ;  /* 0x0000000308007986 */ /* 0x0011e2000c101924 */
[----:B------:R-:W-:Y:S05]  /*5b00*/  BRA `(.L_x_7167) ;  /* 0x00000c7000007947 */ /* 0x000fea0003800000 */
.L_x_7168:
[----:B------:R-:W0:Y:S02]  /*5b10*/  F2I.FTZ.TRUNC.NTZ R3, R24 ;  /* 0x0000001800037305 */ /* 0x000e24000021f100 */
[----:B0-----:R0:W-:Y:S01]  /*5b20*/  STG.E.U16 [R8.64], R3 ;  /* 0x0000000308007986 */ /* 0x0011e2000c101524 */
[----:B------:R-:W-:Y:S05]  /*5b30*/  BRA `(.L_x_7167) ;  /* 0x00000c4000007947 */ /* 0x000fea0003800000 */
.L_x_7163:
        /* <DEDUP_REMOVED lines=8> */
.L_x_7171:
[----:B------:R-:W-:-:S05]  /*5bc0*/  F2FP.PACK_AB R24, RZ, R24 ;  /* 0x00000018ff18723e */ /* 0x000fca00000000ff */
[----:B------:R0:W-:Y:S01]  /*5bd0*/  STG.E.U16 [R8.64], R24 ;  /* 0x0000001808007986 */ /* 0x0001e2000c101524 */
[----:B------:R-:W-:Y:S05]  /*5be0*/  BRA `(.L_x_7167) ;  /* 0x00000b9000007947 */ /* 0x000fea0003800000 */
.L_x_7170:
        /* <DEDUP_REMOVED lines=9> */
.L_x_7173:
[----:B------:R-:W-:-:S04]  /*5c80*/  F2FP.PACK_AB R3, RZ, R24 ;  /* 0x00000018ff03723e */ /* 0x000fc800000000ff */
[----:B------:R-:W-:-:S05]  /*5c90*/  PRMT R3, R3, 0x5410, RZ ;  /* 0x0000541003037816 */ /* 0x000fca00000000ff */
[----:B------:R0:W-:Y:S01]  /*5ca0*/  STG.E [R8.64], R3 ;  /* 0x0000000308007986 */ /* 0x0001e2000c101924 */
[----:B------:R-:W-:Y:S05]  /*5cb0*/  BRA `(.L_x_7167) ;  /* 0x00000ac000007947 */ /* 0x000fea0003800000 */
.L_x_7172:
[----:B------:R-:W-:-:S06]  /*5cc0*/  FMUL.FTZ R4, R24, 1 ;  /* 0x3f80000018047820 */ /* 0x000fcc0000410000 */
[----:B------:R-:W0:Y:S02]  /*5cd0*/  F2F.F64.F32 R4, R4 ;  /* 0x0000000400047310 */ /* 0x000e240000201800 */
[----:B0-----:R0:W-:Y:S01]  /*5ce0*/  STG.E.64 [R8.64], R4 ;  /* 0x0000000408007986 */ /* 0x0011e2000c101b24 */
[----:B------:R-:W-:Y:S05]  /*5cf0*/  BRA `(.L_x_7167) ;  /* 0x00000a8000007947 */ /* 0x000fea0003800000 */
.L_x_7162:
        /* <DEDUP_REMOVED lines=12> */
.L_x_7176:
[----:B------:R-:W-:Y:S01]  /*5dc0*/  FMUL.FTZ R4, R24, 1 ;  /* 0x3f80000018047820 */ /* 0x000fe20000410000 */
[----:B------:R-:W-:-:S05]  /*5dd0*/  CS2R R6, SRZ ;  /* 0x0000000000067805 */ /* 0x000fca000001ff00 */
[----:B------:R-:W0:Y:S02]  /*5de0*/  F2F.F64.F32 R4, R4 ;  /* 0x0000000400047310 */ /* 0x000e240000201800 */
[----:B0-----:R0:W-:Y:S01]  /*5df0*/  STG.E.128 [R8.64], R4 ;  /* 0x0000000408007986 */ /* 0x0011e2000c101d24 */
[----:B------:R-:W-:Y:S05]  /*5e00*/  BRA `(.L_x_7167) ;  /* 0x0000097000007947 */ /* 0x000fea0003800000 */
.L_x_7175:
        /* <DEDUP_REMOVED lines=20> */
.L_x_7180:
[----:B------:R-:W-:Y:S05]  /*5f50*/  BSYNC B0 ;  /* 0x0000000000007941 */ /* 0x000fea0003800000 */
.L_x_7179:
[----:B------:R-:W-:-:S05]  /*5f60*/  LOP3.LUT R5, R0, R5, RZ, 0xfc, !PT ;  /* 0x0000000500057212 */ /* 0x000fca00078efcff */
[----:B------:R0:W-:Y:S01]  /*5f70*/  STG.E.U8 [R8.64], R5 ;  /* 0x0000000508007986 */ /* 0x0001e2000c101124 */
[----:B------:R-:W-:Y:S05]  /*5f80*/  BRA `(.L_x_7167) ;  /* 0x000007f000007947 */ /* 0x000fea0003800000 */
.L_x_7178:
        /* <DEDUP_REMOVED lines=12> */
.L_x_7182:
[----:B------:R-:W-:Y:S01]  /*6050*/  IMAD.MOV.U32 R0, RZ, RZ, 0x7f ;  /* 0x0000007fff007424 */ /* 0x000fe200078e00ff */
[----:B------:R-:W-:-:S04]  /*6060*/  ISETP.GT.U32.AND P0, PT, R4, 0x7f800000, PT ;  /* 0x7f8000000400780c */ /* 0x000fc80003f04070 */
[----:B------:R-:W-:-:S04]  /*6070*/  SEL R0, R0, 0x7c, P0 ;  /* 0x0000007c00007807 */ /* 0x000fc80000000000 */
.L_x_7183:
[----:B------:R-:W-:Y:S05]  /*6080*/  BSYNC B0 ;  /* 0x0000000000007941 */ /* 0x000fea0003800000 */
.L_x_7181:
[----:B------:R-:W-:-:S04]  /*6090*/  LOP3.LUT R24, R24, 0x80000000, RZ, 0xc0, !PT ;  /* 0x8000000018187812 */ /* 0x000fc800078ec0ff */
[----:B------:R-:W-:-:S04]  /*60a0*/  SHF.R.U32.HI R3, RZ, 0x18, R24 ;  /* 0x00000018ff037819 */ /* 0x000fc80000011618 */
[----:B------:R-:W-:-:S05]  /*60b0*/  LOP3.LUT R3, R0, R3, RZ, 0xfc, !PT ;  /* 0x0000000300037212 */ /* 0x000fca00078efcff */
[----:B------:R0:W-:Y:S01]  /*60c0*/  STG.E.U8 [R8.64], R3 ;  /* 0x0000000308007986 */ /* 0x0001e2000c101124 */
[----:B------:R-:W-:Y:S05]  /*60d0*/  BRA `(.L_x_7167) ;  /* 0x000006a000007947 */ /* 0x000fea0003800000 */
.L_x_7177:
[----:B------:R-:W-:-:S05]  /*60e0*/  F2FP.BF16.PACK_AB R24, RZ, R24 ;  /* 0x00000018ff18723e */ /* 0x000fca00000010ff */
[----:B------:R0:W-:Y:S01]  /*60f0*/  STG.E.U16 [R8.64], R24 ;  /* 0x0000001808007986 */ /* 0x0001e2000c101524 */
[----:B------:R-:W-:Y:S05]  /*6100*/  BRA `(.L_x_7167) ;  /* 0x0000067000007947 */ /* 0x000fea0003800000 */
.L_x_7174:
        /* <DEDUP_REMOVED lines=11> */
.L_x_7186:
        /* <DEDUP_REMOVED lines=16> */
.L_x_7189:
[----:B------:R-:W-:-:S04]  /*62c0*/  LOP3.LUT R24, R24, 0x80000000, RZ, 0xc0, !PT ;  /* 0x8000000018187812 */ /* 0x000fc800078ec0ff */
[----:B------:R-:W-:-:S04]  /*62d0*/  SHF.R.U32.HI R3, RZ, 0x18, R24 ;  /* 0x00000018ff037819 */ /* 0x000fc80000011618 */
[----:B------:R-:W-:-:S04]  /*62e0*/  LOP3.LUT R0, R0, R3, RZ, 0xfc, !PT ;  /* 0x0000000300007212 */ /* 0x000fc800078efcff */
[----:B------:R-:W-:Y:S02]  /*62f0*/  PRMT R4, R0, 0x7610, R4 ;  /* 0x0000761000047816 */ /* 0x000fe40000000004 */
.L_x_7188:
[----:B------:R-:W-:Y:S05]  /*6300*/  BSYNC B0 ;  /* 0x0000000000007941 */ /* 0x000fea0003800000 */
.L_x_7187:
[----:B------:R0:W-:Y:S01]  /*6310*/  STG.E.U8 [R8.64], R4 ;  /* 0x0000000408007986 */ /* 0x0001e2000c101124 */
[----:B------:R-:W-:Y:S05]  /*6320*/  BRA `(.L_x_7167) ;  /* 0x0000045000007947 */ /* 0x000fea0003800000 */
.L_x_7185:
        /* <DEDUP_REMOVED lines=16> */
.L_x_7192:
[----:B------:R-:W-:-:S04]  /*6430*/  LOP3.LUT R24, R24, 0x80000000, RZ, 0xc0, !PT ;  /* 0x8000000018187812 */ /* 0x000fc800078ec0ff */
[----:B------:R-:W-:-:S04]  /*6440*/  SHF.R.U32.HI R3, RZ, 0x18, R24 ;  /* 0x00000018ff037819 */ /* 0x000fc80000011618 */
[----:B------:R-:W-:-:S04]  /*6450*/  LOP3.LUT R0, R0, R3, RZ, 0xfc, !PT ;  /* 0x0000000300007212 */ /* 0x000fc800078efcff */
[----:B------:R-:W-:Y:S02]  /*6460*/  PRMT R4, R0, 0x7610, R4 ;  /* 0x0000761000047816 */ /* 0x000fe40000000004 */
.L_x_7191:
[----:B------:R-:W-:Y:S05]  /*6470*/  BSYNC B0 ;  /* 0x0000000000007941 */ /* 0x000fea0003800000 */
.L_x_7190:
[----:B------:R0:W-:Y:S01]  /*6480*/  STG.E.U8 [R8.64], R4 ;  /* 0x0000000408007986 */ /* 0x0001e2000c101124 */
[----:B------:R-:W-:Y:S05]  /*6490*/  BRA `(.L_x_7167) ;  /* 0x000002e000007947 */ /* 0x000fea0003800000 */
.L_x_7184:
        /* <DEDUP_REMOVED lines=21> */
.L_x_7166:
        /* <DEDUP_REMOVED lines=20> */
.L_x_7194:
[----:B------:R-:W0:Y:S02]  /*6730*/  F2I.U64.TRUNC R24, R24 ;  /* 0x0000001800187311 */ /* 0x000e24000020d800 */
[----:B0-----:R0:W-:Y:S01]  /*6740*/  STG.E.64 [R8.64], R24 ;  /* 0x0000001808007986 */ /* 0x0011e2000c101b24 */
[----:B------:R-:W-:Y:S05]  /*6750*/  BRA `(.L_x_7167) ;  /* 0x0000002000007947 */ /* 0x000fea0003800000 */
.L_x_7193:
[----:B------:R-:W0:Y:S02]  /*6760*/  F2I.FTZ.U32.TRUNC.NTZ R3, R24 ;  /* 0x0000001800037305 */ /* 0x000e24000021f000 */
[----:B0-----:R0:W-:Y:S02]  /*6770*/  STG.E [R8.64], R3 ;  /* 0x0000000308007986 */ /* 0x0011e4000c101924 */
.L_x_7167:
[----:B------:R-:W-:Y:S02]  /*6780*/  IADD3 R19, R19, 0x80, RZ ;  /* 0x0000008013137810 */ /* 0x000fe40007ffe0ff */
.L_x_7128:
[----:B------:R-:W-:Y:S05]  /*6790*/  BSYNC B6 ;  /* 0x0000000000067941 */ /* 0x000fea0003800000 */
.L_x_7127:
[----:B------:R-:W-:-:S13]  /*67a0*/  ISETP.GE.AND P0, PT, R19, R16, PT ;  /* 0x000000101300720c */ /* 0x000fda0003f06270 */
[----:B------:R-:W-:Y:S05]  /*67b0*/  @P0 EXIT ;  /* 0x000000000000094d */ /* 0x000fea0003800000 */
        /* <DEDUP_REMOVED lines=18> */
.L_x_7198:
[----:B------:R-:W0:Y:S02]  /*68e0*/  F2I.S64.TRUNC R18, R18 ;  /* 0x0000001200127311 */ /* 0x000e24000020d900 */
[----:B0-----:R-:W-:-:S05]  /*68f0*/  IMAD.MOV.U32 R3, RZ, RZ, R18 ;  /* 0x000000ffff037224 */ /* 0x001fca00078e0012 */
[----:B------:R-:W-:Y:S01]  /*6900*/  STG.E.U8 [R4.64], R3 ;  /* 0x0000000304007986 */ /* 0x000fe2000c101124 */
[----:B------:R-:W-:Y:S05]  /*6910*/  EXIT ;  /* 0x000000000000794d */ /* 0x000fea0003800000 */
.L_x_7197:
        /* <DEDUP_REMOVED lines=9> */
.L_x_7201:
[----:B------:R-:W0:Y:S02]  /*69b0*/  F2I.FTZ.TRUNC.NTZ R3, R18 ;  /* 0x0000001200037305 */ /* 0x000e24000021f100 */
[----:B0-----:R-:W-:Y:S01]  /*69c0*/  STG.E [R4.64], R3 ;  /* 0x0000000304007986 */ /* 0x001fe2000c101924 */
[----:B------:R-:W-:Y:S05]  /*69d0*/  EXIT ;  /* 0x000000000000794d */ /* 0x000fea0003800000 */
.L_x_7200:
[----:B------:R-:W0:Y:S02]  /*69e0*/  F2I.FTZ.TRUNC.NTZ R3, R18 ;  /* 0x0000001200037305 */ /* 0x000e24000021f100 */
[----:B0-----:R-:W-:Y:S01]  /*69f0*/  STG.E.U16 [R4.64], R3 ;  /* 0x0000000304007986 */ /* 0x001fe2000c101524 */
[----:B------:R-:W-:Y:S05]  /*6a00*/  EXIT ;  /* 0x000000000000794d */ /* 0x000fea0003800000 */
.L_x_7196:
        /* <DEDUP_REMOVED lines=8> */
.L_x_7203:
[----:B------:R-:W-:-:S05]  /*6a90*/  F2FP.PACK_AB R18, RZ, R18 ;  /* 0x00000012ff12723e */ /* 0x000fca00000000ff */
[----:B------:R-:W-:Y:S01]  /*6aa0*/  STG.E.U16 [R4.64], R18 ;  /* 0x0000001204007986 */ /* 0x000fe2000c101524 */
[----:B------:R-:W-:Y:S05]  /*6ab0*/  EXIT ;  /* 0x000000000000794d */ /* 0x000fea0003800000 */
.L_x_7202:
        /* <DEDUP_REMOVED lines=9> */
.L_x_7205:
[----:B------:R-:W-:-:S04]  /*6b50*/  F2FP.PACK_AB R3, RZ, R18 ;  /* 0x00000012ff03723e */ /* 0x000fc800000000ff */
[----:B------:R-:W-:-:S05]  /*6b60*/  PRMT R3, R3, 0x5410, RZ ;  /* 0x0000541003037816 */ /* 0x000fca00000000ff */
[----:B------:R-:W-:Y:S01]  /*6b70*/  STG.E [R4.64], R3 ;  /* 0x0000000304007986 */ /* 0x000fe2000c101924 */
[----:B------:R-:W-:Y:S05]  /*6b80*/  EXIT ;  /* 0x000000000000794d */ /* 0x000fea0003800000 */
.L_x_7204:
[----:B------:R-:W-:-:S06]  /*6b90*/  FMUL.FTZ R2, R18, 1 ;  /* 0x3f80000012027820 */ /* 0x000fcc0000410000 */
[----:B------:R-:W0:Y:S02]  /*6ba0*/  F2F.F64.F32 R2, R2 ;  /* 0x0000000200027310 */ /* 0x000e240000201800 */
[----:B0-----:R-:W-:Y:S01]  /*6bb0*/  STG.E.64 [R4.64], R2 ;  /* 0x0000000204007986 */ /* 0x001fe2000c101b24 */
[----:B------:R-:W-:Y:S05]  /*6bc0*/  EXIT ;  /* 0x000000000000794d */ /* 0x000fea0003800000 */
.L_x_7195:
        /* <DEDUP_REMOVED lines=12> */
.L_x_7208:
[----:B------:R-:W-:Y:S01]  /*6c90*/  FMUL.FTZ R8, R18, 1 ;  /* 0x3f80000012087820 */ /* 0x000fe20000410000 */
[----:B------:R-:W-:-:S05]  /*6ca0*/  CS2R R10, SRZ ;  /* 0x00000000000a7805 */ /* 0x000fca000001ff00 */
[----:B------:R-:W0:Y:S02]  /*6cb0*/  F2F.F64.F32 R8, R8 ;  /* 0x0000000800087310 */ /* 0x000e240000201800 */
[----:B0-----:R-:W-:Y:S01]  /*6cc0*/  STG.E.128 [R4.64], R8 ;  /* 0x0000000804007986 */ /* 0x001fe2000c101d24 */
[----:B------:R-:W-:Y:S05]  /*6cd0*/  EXIT ;  /* 0x000000000000794d */ /* 0x000fea0003800000 */
.L_x_7207:
        /* <DEDUP_REMOVED lines=20> */
.L_x_7212:
[----:B------:R-:W-:Y:S05]  /*6e20*/  BSYNC B0 ;  /* 0x0000000000007941 */ /* 0x000fea0003800000 */
.L_x_7211:
[----:B------:R-:W-:-:S05]  /*6e30*/  LOP3.LUT R7, R0, R7, RZ, 0xfc, !PT ;  /* 0x0000000700077212 */ /* 0x000fca00078efcff */
[----:B------:R-:W-:Y:S01]  /*6e40*/  STG.E.U8 [R4.64], R7 ;  /* 0x0000000704007986 */ /* 0x000fe2000c101124 */
[----:B------:R-:W-:Y:S05]  /*6e50*/  EXIT ;  /* 0x000000000000794d */ /* 0x000fea0003800000 */
.L_x_7210:
        /* <DEDUP_REMOVED lines=12> */
.L_x_7214:
[----:B------:R-:W-:Y:S01]  /*6f20*/  IMAD.MOV.U32 R0, RZ, RZ, 0x7f ;  /* 0x0000007fff007424 */ /* 0x000fe200078e00ff */
[----:B------:R-:W-:-:S04]  /*6f30*/  ISETP.GT.U32.AND P0, PT, R2, 0x7f800000, PT ;  /* 0x7f8000000200780c */ /* 0x000fc80003f04070 */
[----:B------:R-:W-:-:S04]  /*6f40*/  SEL R0, R0, 0x7c, P0 ;  /* 0x0000007c00007807 */ /* 0x000fc80000000000 */
.L_x_7215:
[----:B------:R-:W-:Y:S05]  /*6f50*/  BSYNC B0 ;  /* 0x0000000000007941 */ /* 0x000fea0003800000 */
.L_x_7213:
[----:B------:R-:W-:-:S04]  /*6f60*/  LOP3.LUT R18, R18, 0x80000000, RZ, 0xc0, !PT ;  /* 0x8000000012127812 */ /* 0x000fc800078ec0ff */
[----:B------:R-:W-:-:S04]  /*6f70*/  SHF.R.U32.HI R3, RZ, 0x18, R18 ;  /* 0x00000018ff037819 */ /* 0x000fc80000011612 */
[----:B------:R-:W-:-:S05]  /*6f80*/  LOP3.LUT R3, R0, R3, RZ, 0xfc, !PT ;  /* 0x0000000300037212 */ /* 0x000fca00078efcff */
[----:B------:R-:W-:Y:S01]  /*6f90*/  STG.E.U8 [R4.64], R3 ;  /* 0x0000000304007986 */ /* 0x000fe2000c101124 */
[----:B------:R-:W-:Y:S05]  /*6fa0*/  EXIT ;  /* 0x000000000000794d */ /* 0x000fea0003800000 */
.L_x_7209:
[----:B------:R-:W-:-:S05]  /*6fb0*/  F2FP.BF16.PACK_AB R18, RZ, R18 ;  /* 0x00000012ff12723e */ /* 0x000fca00000010ff */
[----:B------:R-:W-:Y:S01]  /*6fc0*/  STG.E.U16 [R4.64], R18 ;  /* 0x0000001204007986 */ /* 0x000fe2000c101524 */
[----:B------:R-:W-:Y:S05]  /*6fd0*/  EXIT ;  /* 0x000000000000794d */ /* 0x000fea0003800000 */
.L_x_7206:
        /* <DEDUP_REMOVED lines=11> */
.L_x_7218:
        /* <DEDUP_REMOVED lines=16> */
.L_x_7221:
[----:B------:R-:W-:-:S04]  /*7190*/  LOP3.LUT R18, R18, 0x80000000, RZ, 0xc0, !PT ;  /* 0x8000000012127812 */ /* 0x000fc800078ec0ff */
[----:B------:R-:W-:-:S04]  /*71a0*/  SHF.R.U32.HI R3, RZ, 0x18, R18 ;  /* 0x00000018ff037819 */ /* 0x000fc80000011612 */
[----:B------:R-:W-:-:S04]  /*71b0*/  LOP3.LUT R0, R0, R3, RZ, 0xfc, !PT ;  /* 0x0000000300007212 */ /* 0x000fc800078efcff */
[----:B------:R-:W-:Y:S02]  /*71c0*/  PRMT R2, R0, 0x7610, R2 ;  /* 0x0000761000027816 */ /* 0x000fe40000000002 */
.L_x_7220:
[----:B------:R-:W-:Y:S05]  /*71d0*/  BSYNC B0 ;  /* 0x0000000000007941 */ /* 0x000fea0003800000 */
.L_x_7219:
[----:B------:R-:W-:Y:S01]  /*71e0*/  STG.E.U8 [R4.64], R2 ;  /* 0x0000000204007986 */ /* 0x000fe2000c101124 */
[----:B------:R-:W-:Y:S05]  /*71f0*/  EXIT ;  /* 0x000000000000794d */ /* 0x000fea0003800000 */
.L_x_7217:
        /* <DEDUP_REMOVED lines=16> */
.L_x_7224:
[----:B------:R-:W-:-:S04]  /*7300*/  LOP3.LUT R18, R18, 0x80000000, RZ, 0xc0, !PT ;  /* 0x8000000012127812 */ /* 0x000fc800078ec0ff */
[----:B------:R-:W-:-:S04]  /*7310*/  SHF.R.U32.HI R3, RZ, 0x18, R18 ;  /* 0x00000018ff037819 */ /* 0x000fc80000011612 */
[----:B------:R-:W-:-:S04]  /*7320*/  LOP3.LUT R0, R0, R3, RZ, 0xfc, !PT ;  /* 0x0000000300007212 */ /* 0x000fc800078efcff */
[----:B------:R-:W-:Y:S02]  /*7330*/  PRMT R2, R0, 0x7610, R2 ;  /* 0x0000761000027816 */ /* 0x000fe40000000002 */
.L_x_7223:
[----:B------:R-:W-:Y:S05]  /*7340*/  BSYNC B0 ;  /* 0x0000000000007941 */ /* 0x000fea0003800000 */
.L_x_7222:
[----:B------:R-:W-:Y:S01]  /*7350*/  STG.E.U8 [R4.64], R2 ;  /* 0x0000000204007986 */ /* 0x000fe2000c101124 */
[----:B------:R-:W-:Y:S05]  /*7360*/  EXIT ;  /* 0x000000000000794d */ /* 0x000fea0003800000 */
.L_x_7216:
        /* <DEDUP_REMOVED lines=21> */
.L_x_7199:
        /* <DEDUP_REMOVED lines=20> */
.L_x_7226:
[----:B------:R-:W0:Y:S02]  /*7600*/  F2I.U64.TRUNC R18, R18 ;  /* 0x0000001200127311 */ /* 0x000e24000020d800 */
[----:B0-----:R-:W-:Y:S01]  /*7610*/  STG.E.64 [R4.64], R18 ;  /* 0x0000001204007986 */ /* 0x001fe2000c101b24 */
[----:B------:R-:W-:Y:S05]  /*7620*/  EXIT ;  /* 0x000000000000794d */ /* 0x000fea0003800000 */
.L_x_7225:
[----:B------:R-:W0:Y:S02]  /*7630*/  F2I.FTZ.U32.TRUNC.NTZ R3, R18 ;  /* 0x0000001200037305 */ /* 0x000e24000021f000 */
[----:B0-----:R-:W-:Y:S01]  /*7640*/  STG.E [R4.64], R3 ;  /* 0x0000000304007986 */ /* 0x001fe2000c101924 */
[----:B------:R-:W-:Y:S05]  /*7650*/  EXIT ;  /* 0x000000000000794d */ /* 0x000fea0003800000 */
.L_x_7227:
        /* <DEDUP_REMOVED lines=10> */
.L_x_29897:


//--------------------- .text._ZN2at6native18elementwise_kernelILi128ELi2EZNS0_22gpu_kernel_impl_nocastINS0_13BUnaryFunctorIfffZZZNS0_21heaviside_kernel_cudaERNS_18TensorIteratorBaseEENKUlvE_clEvENKUlvE5_clEvEUlffE_EEEEvS5_RKT_EUliE_EEviT1_ --------------------------
	.section	.text._ZN2at6native18elementwise_kernelILi128ELi2EZNS0_22gpu_kernel_impl_nocastINS0_13BUnaryFunctorIfffZZZNS0_21heaviside_kernel_cudaERNS_18TensorIteratorBaseEENKUlvE_clEvENKUlvE5_clEvEUlffE_EEEEvS5_RKT_EUliE_EEviT1_,"ax",@progbits
	.sectioninfo	@"SHI_REGISTERS=12"
	.align	128
        .global         _ZN2at6native18elementwise_kernelILi128ELi2EZNS0_22gpu_kernel_impl_nocastINS0_13BUnaryFunctorIfffZZZNS0_21heaviside_kernel_cudaERNS_18TensorIteratorBaseEENKUlvE_clEvENKUlvE5_clEvEUlffE_EEEEvS5_RKT_EUliE_EEviT1_
        .type           _ZN2at6native18elementwise_kernelILi128ELi2EZNS0_22gpu_kernel_impl_nocastINS0_13BUnaryFunctorIfffZZZNS0_21heaviside_kernel_cudaERNS_18TensorIteratorBaseEENKUlvE_clEvENKUlvE5_clEvEUlffE_EEEEvS5_RKT_EUliE_EEviT1_,@function
        .size           _ZN2at6native18elementwise_kernelILi128ELi2EZNS0_22gpu_kernel_impl_nocastINS0_13BUnaryFunctorIfffZZZNS0_21heaviside_kernel_cudaERNS_18TensorIteratorBaseEENKUlvE_clEvENKUlvE5_clEvEUlffE_EEEEvS5_RKT_EUliE_EEviT1_,(.L_x_29898 - _ZN2at6native18elementwise_kernelILi128ELi2EZNS0_22gpu_kernel_impl_nocastINS0_13BUnaryFunctorIfffZZZNS0_21heaviside_kernel_cudaERNS_18TensorIteratorBaseEENKUlvE_clEvENKUlvE5_clEvEUlffE_EEEEvS5_RKT_EUliE_EEviT1_)
        .other          _ZN2at6native18elementwise_kernelILi128ELi2EZNS0_22gpu_kernel_impl_nocastINS0_13BUnaryFunctorIfffZZZNS0_21heaviside_kernel_cudaERNS_18TensorIteratorBaseEENKUlvE_clEvENKUlvE5_clEvEUlffE_EEEEvS5_RKT_EUliE_EEviT1_,@"STO_CUDA_ENTRY STV_DEFAULT"
_ZN2at6native18elementwise_kernelILi128ELi2EZNS0_22gpu_kernel_impl_nocastINS0_13BUnaryFunctorIfffZZZNS0_21heaviside_kernel_cudaERNS_18TensorIteratorBaseEENKUlvE_clEvENKUlvE5_clEvEUlffE_EEEEvS5_RKT_EUliE_EEviT1_:
.text._ZN2at6native18elementwise_kernelILi128ELi2EZNS0_22gpu_kernel_impl_nocastINS0_13BUnaryFunctorIfffZZZNS0_21heaviside_kernel_cudaERNS_18TensorIteratorBaseEENKUlvE_clEvENKUlvE5_clEvEUlffE_EEEEvS5_RKT_EUliE_EEviT1_:
        /* <DEDUP_REMOVED lines=236> */
.L_x_7230:
[----:B------:R-:W-:-:S05]  /*0ec0*/  IADD3 R4, P0, R3, c[0x0][0x368], RZ ;  /* 0x0000da0003047a10 */ /* 0x000fca0007f1e0ff */
[----:B------:R-:W-:-:S05]  /*0ed0*/  IMAD.X R5, RZ, RZ, c[0x0][0x36c], P0 ;  /* 0x0000db00ff057624 */ /* 0x000fca00000e06ff */
[----:B------:R-:W2:Y:S01]  /*0ee0*/  LDG.E R4, [R4.64] ;  /* 0x0000000404047981 */ /* 0x000ea2000c1e1900 */
[----:B------:R-:W-:Y:S02]  /*0ef0*/  IADD3 R2, P1, R2, c[0x0][0x360], RZ ;  /* 0x0000d80002027a10 */ /* 0x000fe40007f3e0ff */
[----:B------:R-:W-:Y:S02]  /*0f00*/  IADD3 R7, R0, 0x80, RZ ;  /* 0x0000008000077810 */ /* 0x000fe40007ffe0ff */
[----:B------:R-:W-:Y:S02]  /*0f10*/  IADD3.X R3, RZ, c[0x0][0x364], RZ, P1, !PT ;  /* 0x0000d900ff037a10 */ /* 0x000fe40000ffe4ff */
[C---:B--2---:R-:W-:Y:S02]  /*0f20*/  FSETP.NEU.FTZ.AND P0, PT, R4.reuse, RZ, PT ;  /* 0x000000ff0400720b */ /* 0x044fe40003f1d000 */
[----:B------:R-:W-:-:S04]  /*0f30*/  FSET.BF.GT.FTZ.AND R6, R4, RZ, PT ;  /* 0x000000ff0406720a */ /* 0x000fc80003814000 */
[----:B------:R-:W-:-:S05]  /*0f40*/  FSEL R9, R6, c[0x0][0x374], P0 ;  /* 0x0000dd0006097a08 */ /* 0x000fca0000000000 */
[----:B------:R0:W-:Y:S02]  /*0f50*/  STG.E [R2.64], R9 ;  /* 0x0000000902007986 */ /* 0x0001e4000c101904 */
.L_x_7229:
[----:B------:R-:W-:Y:S05]  /*0f60*/  BSYNC B0 ;  /* 0x0000000000007941 */ /* 0x000fea0003800000 */
.L_x_7228:
[----:B------:R-:W-:-:S13]  /*0f70*/  ISETP.GE.AND P0, PT, R7, c[0x0][0x160], PT ;  /* 0x0000580007007a0c */ /* 0x000fda0003f06270 */
[----:B------:R-:W-:Y:S05]  /*0f80*/  @P0 EXIT ;  /* 0x000000000000094d */ /* 0x000fea0003800000 */
[----:B------:R-:W-:Y:S01]  /*0f90*/  ISETP.NE.AND P0, PT, RZ, c[0x0][0x168], PT ;  /* 0x00005a00ff007a0c */ /* 0x000fe20003f05270 */
[----:B------:R-:W-:Y:S01]  /*0fa0*/  HFMA2.MMA R0, -RZ, RZ, 0, 0 ;  /* 0x00000000ff007435 */ /* 0x000fe200000001ff */
[----:B0-----:R-:W-:-:S11]  /*0fb0*/  MOV R2, RZ ;  /* 0x000000ff00027202 */ /* 0x001fd60000000f00 */
        /* <DEDUP_REMOVED lines=225> */
.L_x_7231:
[----:B------:R-:W-:-:S04]  /*1dd0*/  IADD3 R2, P0, R2, c[0x0][0x368], RZ ;  /* 0x0000da0002027a10 */ /* 0x000fc80007f1e0ff */
[----:B------:R-:W-:-:S05]  /*1de0*/  IADD3.X R3, RZ, c[0x0][0x36c], RZ, P0, !PT ;  /* 0x0000db00ff037a10 */ /* 0x000fca00007fe4ff */
[----:B------:R-:W2:Y:S01]  /*1df0*/  LDG.E R2, [R2.64] ;  /* 0x0000000402027981 */ /* 0x000ea2000c1e1900 */
[----:B------:R-:W-:-:S04]  /*1e00*/  IADD3 R4, P1, R0, c[0x0][0x360], RZ ;  /* 0x0000d80000047a10 */ /* 0x000fc80007f3e0ff */
[----:B------:R-:W-:Y:S02]  /*1e10*/  IADD3.X R5, RZ, c[0x0][0x364], RZ, P1, !PT ;  /* 0x0000d900ff057a10 */ /* 0x000fe40000ffe4ff */
[C---:B--2---:R-:W-:Y:S02]  /*1e20*/  FSETP.NEU.FTZ.AND P0, PT, R2.reuse, RZ, PT ;  /* 0x000000ff0200720b */ /* 0x044fe40003f1d000 */
[----:B------:R-:W-:-:S04]  /*1e30*/  FSET.BF.GT.FTZ.AND R0, R2, RZ, PT ;  /* 0x000000ff0200720a */ /* 0x000fc80003814000 */
[----:B------:R-:W-:-:S05]  /*1e40*/  FSEL R7, R0, c[0x0][0x374], P0 ;  /* 0x0000dd0000077a08 */ /* 0x000fca0000000000 */
[----:B------:R-:W-:Y:S01]  /*1e50*/  STG.E [R4.64], R7 ;  /* 0x0000000704007986 */ /* 0x000fe2000c101904 */
[----:B------:R-:W-:Y:S05]  /*1e60*/  EXIT ;  /* 0x000000000000794d */ /* 0x000fea0003800000 */
.L_x_7232:
        /* <DEDUP_REMOVED lines=9> */
.L_x_29898:


//--------------------- .text._ZN2at6native27unrolled_elementwise_kernelINS0_13BUnaryFunctorIfffZZZNS0_21heaviside_kernel_cudaERNS_18TensorIteratorBaseEENKUlvE_clEvENKUlvE5_clEvEUlffE_EESt5arrayIPcLm2EELi4E23TrivialOffsetCalculatorILi1EjESD_NS0_6memory15LoadWithoutCastENSE_16StoreWithoutCastEEEviT_T0_T2_T3_T4_T5_ --------------------------
	.section	.text._ZN2at6native27unrolled_elementwise_kernelINS0_13BUnaryFunctorIfffZZZNS0_21heaviside_kernel_cudaERNS_18TensorIteratorBaseEENKUlvE_clEvENKUlvE5_clEvEUlffE_EESt5arrayIPcLm2EELi4E23TrivialOffsetCalculatorILi1EjESD_NS0_6memory15LoadWithoutCastENSE_16StoreWithoutCastEEEviT_T0_T2_T3_T4_T5_,"ax",@progbits
	.sectioninfo	@"SHI_REGISTERS=20"
	.align	128
        .global         _ZN2at6native27unrolled_elementwise_kernelINS0_13BUnaryFunctorIfffZZZNS0_21heaviside_kernel_cudaERNS_18TensorIteratorBaseEENKUlvE_clEvENKUlvE5_clEvEUlffE_EESt5arrayIPcLm2EELi4E23TrivialOffsetCalculatorILi1EjESD_NS0_6memory15LoadWithoutCastENSE_16StoreWithoutCastEEEviT_T0_T2_T3_T4_T5_
        .type           _ZN2at6native27unrolled_elementwise_kernelINS0_13BUnaryFunctorIfffZZZNS0_21heaviside_kernel_cudaERNS_18TensorIteratorBaseEENKUlvE_clEvENKUlvE5_clEvEUlffE_EESt5arrayIPcLm2EELi4E23TrivialOffsetCalculatorILi1EjESD_NS0_6memory15LoadWithoutCastENSE_16StoreWithoutCastEEEviT_T0_T2_T3_T4_T5_,@function
        .size           _ZN2at6native27unrolled_elementwise_kernelINS0_13BUnaryFunctorIfffZZZNS0_21heaviside_kernel_cudaERNS_18TensorIteratorBaseEENKUlvE_clEvENKUlvE5_clEvEUlffE_EESt5arrayIPcLm2EELi4E23TrivialOffsetCalculatorILi1EjESD_NS0_6memory15LoadWithoutCastENSE_16StoreWithoutCastEEEviT_T0_T2_T3_T4_T5_,(.L_x_29899 - _ZN2at6native27unrolled_elementwise_kernelINS0_13BUnaryFunctorIfffZZZNS0_21heaviside_kernel_cudaERNS_18TensorIteratorBaseEENKUlvE_clEvENKUlvE5_clEvEUlffE_EESt5arrayIPcLm2EELi4E23TrivialOffsetCalculatorILi1EjESD_NS0_6memory15LoadWithoutCastENSE_16StoreWithoutCastEEEviT_T0_T2_T3_T4_T5_)
        .other          _ZN2at6native27unrolled_elementwise_kernelINS0_13BUnaryFunctorIfffZZZNS0_21heaviside_kernel_cudaERNS_18TensorIteratorBaseEENKUlvE_clEvENKUlvE5_clEvEUlffE_EESt5arrayIPcLm2EELi4E23TrivialOffsetCalculatorILi1EjESD_NS0_6memory15LoadWithoutCastENSE_16StoreWithoutCastEEEviT_T0_T2_T3_T4_T5_,@"STO_CUDA_ENTRY STV_DEFAULT"
_ZN2at6native27unrolled_elementwise_kernelINS0_13BUnaryFunctorIfffZZZNS0_21heaviside_kernel_cudaERNS_18TensorIteratorBaseEENKUlvE_clEvENKUlvE5_clEvEUlffE_EESt5arrayIPcLm2EELi4E23TrivialOffsetCalculatorILi1EjESD_NS0_6memory15LoadWithoutCastENSE_16StoreWithoutCastEEEviT_T0_T2_T3_T4_T5_:
.text._ZN2at6native27unrolled_elementwise_kernelINS0_13BUnaryFunctorIfffZZZNS0_21heaviside_kernel_cudaERNS_18TensorIteratorBaseEENKUlvE_clEvENKUlvE5_clEvEUlffE_EESt5arrayIPcLm2EELi4E23TrivialOffsetCalculatorILi1EjESD_NS0_6memory15LoadWithoutCastENSE_16StoreWithoutCastEEEviT_T0_T2_T3_T4_T5_:
[----:B------:R-:W-:Y:S02]  /*0000*/  IMAD.MOV.U32 R1, RZ, RZ, c[0x0][0x28] ;  /* 0x00000a00ff017624 */ /* 0x000fe400078e00ff */
[----:B------:R-:W0:Y:S01]  /*0010*/  S2R R0, SR_CTAID.X ;  /* 0x0000000000007919 */ /* 0x000e220000002500 */
[----:B------:R-:W-:Y:S01]  /*0020*/  IMAD.MOV.U32 R3, RZ, RZ, -0x200 ;  /* 0xfffffe00ff037424 */ /* 0x000fe200078e00ff */
[----:B------:R-:W-:Y:S01]  /*0030*/  CS2R R10, SRZ ;  /* 0x00000000000a7805 */ /* 0x000fe2000001ff00 */
[----:B------:R-:W-:Y:S01]  /*0040*/  ULDC.64 UR4, c[0x0][0x118] ;  /* 0x0000460000047ab9 */ /* 0x000fe20000000a00 */
[----:B------:R-:W1:Y:S01]  /*0050*/  S2R R15, SR_TID.X ;  /* 0x00000000000f7919 */ /* 0x000e620000002100 */
[----:B0-----:R-:W-:Y:S02]  /*0060*/  IMAD R2, R0, R3, c[0x0][0x160] ;  /* 0x0000580000027624 */ /* 0x001fe400078e0203 */
[----:B-1----:R-:W-:-:S03]  /*0070*/  IMAD.MOV.U32 R3, RZ, RZ, R15 ;  /* 0x000000ffff037224 */ /* 0x002fc600078e000f */
[----:B------:R-:W-:-:S13]  /*0080*/  ISETP.GE.AND P0, PT, R15, R2, PT ;  /* 0x000000020f00720c */ /* 0x000fda0003f06270 */
[----:B------:R-:W-:Y:S01]  /*0090*/  @!P0 IMAD R4, R0, 0x200, R3 ;  /* 0x0000020000048824 */ /* 0x000fe200078e0203 */
[----:B------:R-:W-:Y:S02]  /*00a0*/  @!P0 IADD3 R3, R3, 0x80, RZ ;  /* 0x0000008003038810 */ /* 0x000fe40007ffe0ff */
[----:B------:R-:W-:Y:S02]  /*00b0*/  @!P0 MOV R5, 0x4 ;  /* 0x0000000400058802 */ /* 0x000fe40000000f00 */
[----:B------:R-:W-:-:S03]  /*00c0*/  ISETP.GE.AND P1, PT, R3, R2, PT ;  /* 0x000000020300720c */ /* 0x000fc60003f26270 */
[----:B------:R-:W-:-:S05]  /*00d0*/  @!P0 IMAD.WIDE.U32 R4, R4, R5, c[0x0][0x178] ;  /* 0x00005e0004048625 */ /* 0x000fca00078e0005 */
[----:B------:R0:W2:Y:S05]  /*00e0*/  @!P0 LDG.E R11, [R4.64] ;  /* 0x00000004040b8981 */ /* 0x0000aa000c1e1900 */
[----:B------:R-:W-:Y:S01]  /*00f0*/  @!P1 IMAD R6, R0, 0x200, R3 ;  /* 0x0000020000069824 */ /* 0x000fe200078e0203 */
[----:B------:R-:W-:-:S04]  /*0100*/  @!P1 IADD3 R3, R3, 0x80, RZ ;  /* 0x0000008003039810 */ /* 0x000fc80007ffe0ff */
[----:B------:R-:W-:Y:S01]  /*0110*/  ISETP.GE.AND P3, PT, R3, R2, PT ;  /* 0x000000020300720c */ /* 0x000fe20003f66270 */
[----:B------:R-:W-:Y:S02]  /*0120*/  @!P1 IMAD.MOV.U32 R7, RZ, RZ, 0x4 ;  /* 0x00000004ff079424 */ /* 0x000fe400078e00ff */
[----:B------:R-:W-:Y:S02]  /*0130*/  IMAD.MOV.U32 R12, RZ, RZ, RZ ;  /* 0x000000ffff0c7224 */ /* 0x000fe400078e00ff */
[----:B------:R-:W-:-:S05]  /*0140*/  @!P1 IMAD.WIDE.U32 R6, R6, R7, c[0x0][0x178] ;  /* 0x00005e0006069625 */ /* 0x000fca00078e0007 */
[----:B------:R1:W3:Y:S03]  /*0150*/  @!P1 LDG.E R10, [R6.64] ;  /* 0x00000004060a9981 */ /* 0x0002e6000c1e1900 */
[----:B------:R-:W-:Y:S02]  /*0160*/  @!P3 IMAD R8, R0, 0x200, R3 ;  /* 0x000002000008b824 */ /* 0x000fe400078e0203 */
[----:B------:R-:W-:-:S04]  /*0170*/  @!P3 IMAD.MOV.U32 R9, RZ, RZ, 0x4 ;  /* 0x00000004ff09b424 */ /* 0x000fc800078e00ff */
[----:B------:R-:W-:-:S05]  /*0180*/  @!P3 IMAD.WIDE.U32 R8, R8, R9, c[0x0][0x178] ;  /* 0x00005e000808b625 */ /* 0x000fca00078e0009 */
[----:B------:R4:W4:Y:S01]  /*0190*/  @!P3 LDG.E R12, [R8.64] ;  /* 0x00000004080cb981 */ /* 0x000922000c1e1900 */
[----:B------:R-:W-:-:S04]  /*01a0*/  @!P3 IADD3 R3, R3, 0x80, RZ ;  /* 0x000000800303b810 */ /* 0x000fc80007ffe0ff */
[----:B------:R-:W-:Y:S01]  /*01b0*/  ISETP.GE.AND P2, PT, R3, R2, PT ;  /* 0x000000020300720c */ /* 0x000fe20003f46270 */
[----:B------:R-:W-:Y:S01]  /*01c0*/  @!P0 IMAD R14, R0, 0x200, R15 ;  /* 0x00000200000e8824 */ /* 0x000fe200078e020f */
[----:B------:R-:W-:-:S11]  /*01d0*/  @!P0 MOV R17, 0x4 ;  /* 0x0000000400118802 */ /* 0x000fd60000000f00 */
[----:B0-----:R-:W-:Y:S01]  /*01e0*/  @!P2 LEA R4, R0, R3, 0x9 ;  /* 0x000000030004a211 */ /* 0x001fe200078e48ff */
[----:B------:R-:W-:Y:S02]  /*01f0*/  @!P2 IMAD.MOV.U32 R5, RZ, RZ, 0x4 ;  /* 0x00000004ff05a424 */ /* 0x000fe400078e00ff */
[----:B------:R-:W-:Y:S02]  /*0200*/  IMAD.MOV.U32 R3, RZ, RZ, RZ ;  /* 0x000000ffff037224 */ /* 0x000fe400078e00ff */
[----:B------:R-:W-:-:S05]  /*0210*/  @!P2 IMAD.WIDE.U32 R4, R4, R5, c[0x0][0x178] ;  /* 0x00005e000404a625 */ /* 0x000fca00078e0005 */
[----:B------:R0:W5:Y:S01]  /*0220*/  @!P2 LDG.E R3, [R4.64] ;  /* 0x000000040403a981 */ /* 0x000162000c1e1900 */
[----:B------:R-:W-:Y:S01]  /*0230*/  IADD3 R13, R15, 0x80, RZ ;  /* 0x000000800f0d7810 */ /* 0x000fe20007ffe0ff */
[----:B-1----:R-:W-:-:S04]  /*0240*/  @!P0 IMAD.WIDE.U32 R6, R14, R17, c[0x0][0x170] ;  /* 0x00005c000e068625 */ /* 0x002fc800078e0011 */
[----:B------:R-:W-:-:S05]  /*0250*/  @!P0 IMAD.MOV.U32 R15, RZ, RZ, R13 ;  /* 0x000000ffff0f8224 */ /* 0x000fca00078e000d */
[----:B------:R-:W-:Y:S01]  /*0260*/  ISETP.GE.AND P1, PT, R15, R2, PT ;  /* 0x000000020f00720c */ /* 0x000fe20003f26270 */
[----:B------:R-:W-:Y:S01]  /*0270*/  BSSY B0, `(.L_x_7233) ;  /* 0x0000016000007945 */ /* 0x000fe20003800000 */
[C---:B--2---:R-:W-:Y:S02]  /*0280*/  FSETP.NEU.FTZ.AND P2, PT, R11.reuse, RZ, PT ;  /* 0x000000ff0b00720b */ /* 0x044fe40003f5d000 */
[----:B------:R-:W-:-:S04]  /*0290*/  FSET.BF.GT.FTZ.AND R11, R11, RZ, PT ;  /* 0x000000ff0b0b720a */ /* 0x000fc80003814000 */
[----:B------:R-:W-:-:S05]  /*02a0*/  FSEL R11, R11, c[0x0][0x168], P2 ;  /* 0x00005a000b0b7a08 */ /* 0x000fca0001000000 */
[----:B------:R0:W-:Y:S01]  /*02b0*/  @!P0 STG.E [R6.64], R11 ;  /* 0x0000000b06008986 */ /* 0x0001e2000c101904 */
[C---:B---3--:R-:W-:Y:S02]  /*02c0*/  FSETP.NEU.FTZ.AND P2, PT, R10.reuse, RZ, PT ;  /* 0x000000ff0a00720b */ /* 0x048fe40003f5d000 */
[----:B------:R-:W-:-:S04]  /*02d0*/  FSET.BF.GT.FTZ.AND R10, R10, RZ, PT ;  /* 0x000000ff0a0a720a */ /* 0x000fc80003814000 */
[----:B----4-:R-:W-:Y:S02]  /*02e0*/  FSEL R9, R10, c[0x0][0x168], P2 ;  /* 0x00005a000a097a08 */ /* 0x010fe40001000000 */
[C---:B------:R-:W-:Y:S02]  /*02f0*/  FSETP.NEU.FTZ.AND P3, PT, R12.reuse, RZ, PT ;  /* 0x000000ff0c00720b */ /* 0x040fe40003f7d000 */
[----:B------:R-:W-:-:S04]  /*0300*/  FSET.BF.GT.FTZ.AND R12, R12, RZ, PT ;  /* 0x000000ff0c0c720a */ /* 0x000fc80003814000 */
[----:B------:R-:W-:Y:S01]  /*0310*/  FSEL R13, R12, c[0x0][0x168], P3 ;  /* 0x00005a000c0d7a08 */ /* 0x000fe20001800000 */
[----:B------:R-:W-:Y:S05]  /*0320*/  @P1 BRA `(.L_x_7234) ;  /* 0x000000a000001947 */ /* 0x000fea0003800000 */
[----:B0-----:R-:W-:Y:S01]  /*0330*/  IMAD R4, R0, 0x200, R15 ;  /* 0x0000020000047824 */ /* 0x001fe200078e020f */
[----:B------:R-:W-:Y:S01]  /*0340*/  IADD3 R15, R15, 0x80, RZ ;  /* 0x000000800f0f7810 */ /* 0x000fe20007ffe0ff */
[----:B------:R-:W-:-:S03]  /*0350*/  IMAD.MOV.U32 R7, RZ, RZ, 0x4 ;  /* 0x00000004ff077424 */ /* 0x000fc600078e00ff */
[----:B------:R-:W-:Y:S01]  /*0360*/  ISETP.GE.AND P0, PT, R15, R2, PT ;  /* 0x000000020f00720c */ /* 0x000fe20003f06270 */
[----:B------:R-:W-:-:S05]  /*0370*/  IMAD.WIDE.U32 R4, R4, R7, c[0x0][0x170] ;  /* 0x00005c0004047625 */ /* 0x000fca00078e0007 */
[----:B------:R0:W-:Y:S07]  /*0380*/  STG.E [R4.64], R9 ;  /* 0x0000000904007986 */ /* 0x0001ee000c101904 */
[----:B------:R-:W-:Y:S02]  /*0390*/  @!P0 LEA R6, R0, R15, 0x9 ;  /* 0x0000000f00068211 */ /* 0x000fe400078e48ff */
[----:B------:R-:W-:-:S03]  /*03a0*/  @!P0 IADD3 R15, R15, 0x80, RZ ;  /* 0x000000800f0f8810 */ /* 0x000fc60007ffe0ff */
[----:B------:R-:W-:-:S05]  /*03b0*/  @!P0 IMAD.WIDE.U32 R6, R6, R7, c[0x0][0x170] ;  /* 0x00005c0006068625 */ /* 0x000fca00078e0007 */
[----:B------:R0:W-:Y:S02]  /*03c0*/  @!P0 STG.E [R6.64], R13 ;  /* 0x0000000d06008986 */ /* 0x0001e4000c101904 */
.L_x_7234:
[----:B0-----:R-:W-:Y:S05]  /*03d0*/  BSYNC B0 ;  /* 0x0000000000007941 */ /* 0x001fea0003800000 */
.L_x_7233:
[----:B------:R-:W-:Y:S02]  /*03e0*/  ISETP.GE.AND P1, PT, R15, R2, PT ;  /* 0x000000020f00720c */ /* 0x000fe40003f26270 */
[C---:B-----5:R-:W-:Y:S02]  /*03f0*/  FSETP.NEU.FTZ.AND P0, PT, R3.reuse, RZ, PT ;  /* 0x000000ff0300720b */ /* 0x060fe40003f1d000 */
[----:B------:R-:W-:-:S09]  /*0400*/  FSET.BF.GT.FTZ.AND R3, R3, RZ, PT ;  /* 0x000000ff0303720a */ /* 0x000fd20003814000 */
[----:B------:R-:W-:Y:S05]  /*0410*/  @P1 EXIT ;  /* 0x000000000000194d */ /* 0x000fea0003800000 */
[----:B------:R-:W-:Y:S01]  /*0420*/  IMAD R2, R0, 0x200, R15 ;  /* 0x0000020000027824 */ /* 0x000fe200078e020f */
[----:B------:R-:W-:Y:S01]  /*0430*/  FSEL R5, R3, c[0x0][0x168], P0 ;  /* 0x00005a0003057a08 */ /* 0x000fe20000000000 */
[----:B------:R-:W-:-:S04]  /*0440*/  IMAD.MOV.U32 R7, RZ, RZ, 0x4 ;  /* 0x00000004ff077424 */ /* 0x000fc800078e00ff */
[----:B------:R-:W-:-:S05]  /*0450*/  IMAD.WIDE.U32 R2, R2, R7, c[0x0][0x170] ;  /* 0x00005c0002027625 */ /* 0x000fca00078e0007 */
[----:B------:R-:W-:Y:S01]  /*0460*/  STG.E [R2.64], R5 ;  /* 0x0000000502007986 */ /* 0x000fe2000c101904 */
[----:B------:R-:W-:Y:S05]  /*0470*/  EXIT ;  /* 0x000000000000794d */ /* 0x000fea0003800000 */
.L_x_7235:
        /* <DEDUP_REMOVED lines=16> */
.L_x_29899:


//--------------------- .text._ZN2at6native29vectorized_elementwise_kernelILi2ENS0_13BUnaryFunctorIfffZZZNS0_21heaviside_kernel_cudaERNS_18TensorIteratorBaseEENKUlvE_clEvENKUlvE5_clEvEUlffE_EESt5arrayIPcLm2EEEEviT0_T1_ --------------------------
	.section	.text._ZN2at6native29vectorized_elementwise_kernelILi2ENS0_13BUnaryFunctorIfffZZZNS0_21heaviside_kernel_cudaERNS_18TensorIteratorBaseEENKUlvE_clEvENKUlvE5_clEvEUlffE_EESt5arrayIPcLm2EEEEviT0_T1_,"ax",@progbits
	.sectioninfo	@"SHI_REGISTERS=27"
	.align	128
        .global         _ZN2at6native29vectorized_elementwise_kernelILi2ENS0_13BUnaryFunctorIfffZZZNS0_21heaviside_kernel_cudaERNS_18TensorIteratorBaseEENKUlvE_clEvENKUlvE5_clEvEUlffE_EESt5arrayIPcLm2EEEEviT0_T1_
        .type           _ZN2at6native29vectorized_elementwise_kernelILi2ENS0_13BUnaryFunctorIfffZZZNS0_21heaviside_kernel_cudaERNS_18TensorIteratorBaseEENKUlvE_clEvENKUlvE5_clEvEUlffE_EESt5arrayIPcLm2EEEEviT0_T1_,@function
        .size           _ZN2at6native29vectorized_elementwise_kernelILi2ENS0_13BUnaryFunctorIfffZZZNS0_21heaviside_kernel_cudaERNS_18TensorIteratorBaseEENKUlvE_clEvENKUlvE5_clEvEUlffE_EESt5arrayIPcLm2EEEEviT0_T1_,(.L_x_29900 - _ZN2at6native29vectorized_elementwise_kernelILi2ENS0_13BUnaryFunctorIfffZZZNS0_21heaviside_kernel_cudaERNS_18TensorIteratorBaseEENKUlvE_clEvENKUlvE5_clEvEUlffE_EESt5arrayIPcLm2EEEEviT0_T1_)
        .other          _ZN2at6native29vectorized_elementwise_kernelILi2ENS0_13BUnaryFunctorIfffZZZNS0_21heaviside_kernel_cudaERNS_18TensorIteratorBaseEENKUlvE_clEvENKUlvE5_clEvEUlffE_EESt5arrayIPcLm2EEEEviT0_T1_,@"STO_CUDA_ENTRY STV_DEFAULT"
_ZN2at6native29vectorized_elementwise_kernelILi2ENS0_13BUnaryFunctorIfffZZZNS0_21heaviside_kernel_cudaERNS_18TensorIteratorBaseEENKUlvE_clEvENKUlvE5_clEvEUlffE_EESt5arrayIPcLm2EEEEviT0_T1_:
.text._ZN2at6native29vectorized_elementwise_kernelILi2ENS0_13BUnaryFunctorIfffZZZNS0_21heaviside_kernel_cudaERNS_18TensorIteratorBaseEENKUlvE_clEvENKUlvE5_clEvEUlffE_EESt5arrayIPcLm2EEEEviT0_T1_:
        /* <DEDUP_REMOVED lines=12> */
[----:B------:R-:W3:Y:S04]  /*00c0*/  LDG.E.64 R12, [R8.64+0x400] ;  /* 0x00040004080c7981 */ /* 0x000ee8000c1e1b00 */
[----:B------:R-:W4:Y:S04]  /*00d0*/  LDG.E.64 R6, [R8.64+0x800] ;  /* 0x0008000408067981 */ /* 0x000f28000c1e1b00 */
[----:B------:R-:W5:Y:S01]  /*00e0*/  LDG.E.64 R4, [R8.64+0xc00] ;  /* 0x000c000408047981 */ /* 0x000f62000c1e1b00 */
[----:B------:R-:W-:-:S06]  /*00f0*/  IMAD.WIDE.U32 R2, R0, R17, c[0x0][0x170] ;  /* 0x00005c0000027625 */ /* 0x000fcc00078e0011 */
[----:B------:R-:W-:Y:S01]  /*0100*/  IMAD.WIDE R2, R15, 0x8, R2 ;  /* 0x000000080f027825 */ /* 0x000fe200078e0202 */
[C---:B--2---:R-:W-:Y:S02]  /*0110*/  FSETP.NEU.FTZ.AND P6, PT, R10.reuse, RZ, PT ;  /* 0x000000ff0a00720b */ /* 0x044fe40003fdd000 */
[----:B------:R-:W-:Y:S02]  /*0120*/  FSET.BF.GT.FTZ.AND R10, R10, RZ, PT ;  /* 0x000000ff0a0a720a */ /* 0x000fe40003814000 */
[----:B------:R-:W-:Y:S02]  /*0130*/  FSETP.NEU.FTZ.AND P5, PT, R11, RZ, PT ;  /* 0x000000ff0b00720b */ /* 0x000fe40003fbd000 */
[----:B------:R-:W-:Y:S02]  /*0140*/  FSEL R10, R10, c[0x0][0x168], P6 ;  /* 0x00005a000a0a7a08 */ /* 0x000fe40003000000 */
[----:B---3--:R-:W-:Y:S02]  /*0150*/  FSETP.NEU.FTZ.AND P4, PT, R12, RZ, PT ;  /* 0x000000ff0c00720b */ /* 0x008fe40003f9d000 */
[----:B------:R-:W-:-:S02]  /*0160*/  FSETP.NEU.FTZ.AND P3, PT, R13, RZ, PT ;  /* 0x000000ff0d00720b */ /* 0x000fc40003f7d000 */
[----:B----4-:R-:W-:Y:S02]  /*0170*/  FSETP.NEU.FTZ.AND P2, PT, R6, RZ, PT ;  /* 0x000000ff0600720b */ /* 0x010fe40003f5d000 */
[----:B------:R-:W-:Y:S02]  /*0180*/  FSETP.NEU.FTZ.AND P1, PT, R7, RZ, PT ;  /* 0x000000ff0700720b */ /* 0x000fe40003f3d000 */
[----:B-----5:R-:W-:Y:S02]  /*0190*/  FSETP.NEU.FTZ.AND P0, PT, R4, RZ, PT ;  /* 0x000000ff0400720b */ /* 0x020fe40003f1d000 */
[----:B------:R-:W-:Y:S02]  /*01a0*/  FSETP.NEU.FTZ.AND P6, PT, R5, RZ, PT ;  /* 0x000000ff0500720b */ /* 0x000fe40003fdd000 */
[----:B------:R-:W-:Y:S02]  /*01b0*/  FSET.BF.GT.FTZ.AND R11, R11, RZ, PT ;  /* 0x000000ff0b0b720a */ /* 0x000fe40003814000 */
[----:B------:R-:W-:-:S02]  /*01c0*/  FSET.BF.GT.FTZ.AND R12, R12, RZ, PT ;  /* 0x000000ff0c0c720a */ /* 0x000fc40003814000 */
[----:B------:R-:W-:Y:S02]  /*01d0*/  FSET.BF.GT.FTZ.AND R13, R13, RZ, PT ;  /* 0x000000ff0d0d720a */ /* 0x000fe40003814000 */
[----:B------:R-:W-:Y:S02]  /*01e0*/  FSET.BF.GT.FTZ.AND R6, R6, RZ, PT ;  /* 0x000000ff0606720a */ /* 0x000fe40003814000 */
[----:B------:R-:W-:Y:S02]  /*01f0*/  FSET.BF.GT.FTZ.AND R7, R7, RZ, PT ;  /* 0x000000ff0707720a */ /* 0x000fe40003814000 */
[----:B------:R-:W-:Y:S02]  /*0200*/  FSET.BF.GT.FTZ.AND R4, R4, RZ, PT ;  /* 0x000000ff0404720a */ /* 0x000fe40003814000 */
[----:B------:R-:W-:Y:S02]  /*0210*/  FSET.BF.GT.FTZ.AND R5, R5, RZ, PT ;  /* 0x000000ff0505720a */ /* 0x000fe40003814000 */
[----:B------:R-:W-:-:S02]  /*0220*/  FSEL R11, R11, c[0x0][0x168], P5 ;  /* 0x00005a000b0b7a08 */ /* 0x000fc40002800000 */
[----:B------:R-:W-:Y:S02]  /*0230*/  FSEL R12, R12, c[0x0][0x168], P4 ;  /* 0x00005a000c0c7a08 */ /* 0x000fe40002000000 */
[----:B------:R-:W-:Y:S01]  /*0240*/  FSEL R13, R13, c[0x0][0x168], P3 ;  /* 0x00005a000d0d7a08 */ /* 0x000fe20001800000 */
[----:B------:R-:W-:Y:S01]  /*0250*/  STG.E.64 [R2.64], R10 ;  /* 0x0000000a02007986 */ /* 0x000fe2000c101b04 */
[----:B------:R-:W-:Y:S02]  /*0260*/  FSEL R6, R6, c[0x0][0x168], P2 ;  /* 0x00005a0006067a08 */ /* 0x000fe40001000000 */
[----:B------:R-:W-:Y:S01]  /*0270*/  FSEL R7, R7, c[0x0][0x168], P1 ;  /* 0x00005a0007077a08 */ /* 0x000fe20000800000 */
[----:B------:R-:W-:Y:S01]  /*0280*/  STG.E.64 [R2.64+0x400], R12 ;  /* 0x0004000c02007986 */ /* 0x000fe2000c101b04 */
[----:B------:R-:W-:Y:S02]  /*0290*/  FSEL R4, R4, c[0x0][0x168], P0 ;  /* 0x00005a0004047a08 */ /* 0x000fe40000000000 */
[----:B------:R-:W-:Y:S01]  /*02a0*/  FSEL R5, R5, c[0x0][0x168], P6 ;  /* 0x00005a0005057a08 */ /* 0x000fe20003000000 */
[----:B------:R-:W-:Y:S04]  /*02b0*/  STG.E.64 [R2.64+0x800], R6 ;  /* 0x0008000602007986 */ /* 0x000fe8000c101b04 */
[----:B------:R-:W-:Y:S01]  /*02c0*/  STG.E.64 [R2.64+0xc00], R4 ;  /* 0x000c000402007986 */ /* 0x000fe2000c101b04 */
[----:B------:R-:W-:Y:S05]  /*02d0*/  EXIT ;  /* 0x000000000000794d */ /* 0x000fea0003800000 */
.L_x_7236:
[----:B------:R-:W0:Y:S01]  /*02e0*/  S2R R13, SR_TID.X ;  /* 0x00000000000d7919 */ /* 0x000e220000002100 */
[----:B------:R-:W-:-:S02]  /*02f0*/  IMAD.MOV.U32 R9, RZ, RZ, RZ ;  /* 0x000000ffff097224 */ /* 0x000fc400078e00ff */
[----:B------:R-:W-:Y:S01]  /*0300*/  IMAD.MOV.U32 R12, RZ, RZ, RZ ;  /* 0x000000ffff0c7224 */ /* 0x000fe200078e00ff */
[C---:B0-----:R-:W-:Y:S01]  /*0310*/  ISETP.GE.AND P0, PT, R13.reuse, R8, PT ;  /* 0x000000080d00720c */ /* 0x041fe20003f06270 */
[----:B------:R-:W-:Y:S01]  /*0320*/  IMAD.MOV.U32 R3, RZ, RZ, R13 ;  /* 0x000000ffff037224 */ /* 0x000fe200078e000d */
[----:B------:R-:W-:-:S11]  /*0330*/  IADD3 R20, R13, 0x80, RZ ;  /* 0x000000800d147810 */ /* 0x000fd60007ffe0ff */
[----:B------:R-:W-:Y:S02]  /*0340*/  @!P0 IMAD.MOV.U32 R3, RZ, RZ, R20 ;  /* 0x000000ffff038224 */ /* 0x000fe400078e0014 */
[----:B------:R-:W-:Y:S02]  /*0350*/  @!P0 IMAD.IADD R4, R0, 0x1, R13 ;  /* 0x0000000100048824 */ /* 0x000fe400078e020d */
[----:B------:R-:W-:Y:S01]  /*0360*/  @!P0 IMAD.MOV.U32 R5, RZ, RZ, 0x4 ;  /* 0x00000004ff058424 */ /* 0x000fe200078e00ff */
[----:B------:R-:W-:-:S03]  /*0370*/  ISETP.GE.AND P6, PT, R3, R8, PT ;  /* 0x000000080300720c */ /* 0x000fc60003fc6270 */
[----:B------:R-:W-:-:S05]  /*0380*/  @!P0 IMAD.WIDE.U32 R4, R4, R5, c[0x0][0x178] ;  /* 0x00005e0004048625 */ /* 0x000fca00078e0005 */
[----:B------:R0:W2:Y:S05]  /*0390*/  @!P0 LDG.E R12, [R4.64] ;  /* 0x00000004040c8981 */ /* 0x0000aa000c1e1900 */
[----:B------:R-:W-:Y:S01]  /*03a0*/  @!P6 IMAD.IADD R6, R0, 0x1, R3 ;  /* 0x000000010006e824 */ /* 0x000fe200078e0203 */
[----:B------:R-:W-:Y:S01]  /*03b0*/  @!P6 IADD3 R3, R3, 0x80, RZ ;  /* 0x000000800303e810 */ /* 0x000fe20007ffe0ff */
[----:B------:R-:W-:-:S03]  /*03c0*/  @!P6 IMAD.MOV.U32 R7, RZ, RZ, 0x4 ;  /* 0x00000004ff07e424 */ /* 0x000fc600078e00ff */
[----:B------:R-:W-:Y:S01]  /*03d0*/  ISETP.GE.AND P5, PT, R3, R8, PT ;  /* 0x000000080300720c */ /* 0x000fe20003fa6270 */
[----:B------:R-:W-:-:S05]  /*03e0*/  @!P6 IMAD.WIDE.U32 R6, R6, R7, c[0x0][0x178] ;  /* 0x00005e000606e625 */ /* 0x000fca00078e0007 */
[----:B------:R1:W3:Y:S07]  /*03f0*/  @!P6 LDG.E R9, [R6.64] ;  /* 0x000000040609e981 */ /* 0x0002ee000c1e1900 */
        /* <DEDUP_REMOVED lines=12> */
[----:B------:R-:W-:-:S12]  /*04c0*/  @!P5 IMAD.MOV.U32 R18, RZ, RZ, 0x4 ;  /* 0x00000004ff12d424 */ /* 0x000fd800078e00ff */
[----:B------:R-:W-:Y:S01]  /*04d0*/  @!P1 IMAD.IADD R21, R0, 0x1, R3 ;  /* 0x0000000100159824 */ /* 0x000fe200078e0203 */
[----:B------:R-:W-:-:S04]  /*04e0*/  @!P1 IADD3 R3, R3, 0x80, RZ ;  /* 0x0000008003039810 */ /* 0x000fc80007ffe0ff */
[----:B------:R-:W-:Y:S01]  /*04f0*/  ISETP.GE.AND P6, PT, R3, R8, PT ;  /* 0x000000080300720c */ /* 0x000fe20003fc6270 */
[----:B------:R-:W-:Y:S02]  /*0500*/  @!P3 IMAD.MOV.U32 R19, RZ, RZ, 0x4 ;  /* 0x00000004ff13b424 */ /* 0x000fe400078e00ff */
[----:B------:R-:W-:Y:S01]  /*0510*/  @!P4 IMAD.MOV.U32 R22, RZ, RZ, 0x4 ;  /* 0x00000004ff16c424 */ /* 0x000fe200078e00ff */
[----:B------:R-:W-:Y:S01]  /*0520*/  CS2R R14, SRZ ;  /* 0x00000000000e7805 */ /* 0x000fe2000001ff00 */
[----:B0-----:R-:W-:-:S04]  /*0530*/  @!P5 IMAD.WIDE.U32 R4, R11, R18, c[0x0][0x178] ;  /* 0x00005e000b04d625 */ /* 0x001fc800078e0012 */
[----:B------:R-:W-:Y:S02]  /*0540*/  IMAD.MOV.U32 R16, RZ, RZ, RZ ;  /* 0x000000ffff107224 */ /* 0x000fe400078e00ff */
[----:B------:R-:W-:-:S04]  /*0550*/  @!P3 IMAD.WIDE.U32 R10, R10, R19, c[0x0][0x178] ;  /* 0x00005e000a0ab625 */ /* 0x000fc800078e0013 */
[----:B-1----:R-:W-:Y:S01]  /*0560*/  @!P4 IMAD.WIDE.U32 R6, R17, R22, c[0x0][0x178] ;  /* 0x00005e001106c625 */ /* 0x002fe200078e0016 */
[----:B------:R0:W4:Y:S03]  /*0570*/  @!P5 LDG.E R16, [R4.64] ;  /* 0x000000040410d981 */ /* 0x000126000c1e1900 */
[----:B------:R-:W-:Y:S01]  /*0580*/  @!P2 IMAD.MOV.U32 R19, RZ, RZ, 0x4 ;  /* 0x00000004ff13a424 */ /* 0x000fe200078e00ff */
[----:B------:R1:W5:Y:S01]  /*0590*/  @!P4 LDG.E R15, [R6.64] ;  /* 0x00000004060fc981 */ /* 0x000362000c1e1900 */
[----:B------:R-:W-:Y:S02]  /*05a0*/  @!P1 IMAD.MOV.U32 R24, RZ, RZ, 0x4 ;  /* 0x00000004ff189424 */ /* 0x000fe400078e00ff */
[----:B------:R-:W-:Y:S01]  /*05b0*/  @!P6 IMAD.IADD R22, R0, 0x1, R3 ;  /* 0x000000010016e824 */ /* 0x000fe200078e0203 */
[----:B------:R1:W5:Y:S01]  /*05c0*/  @!P3 LDG.E R14, [R10.64] ;  /* 0x000000040a0eb981 */ /* 0x000362000c1e1900 */
[----:B------:R-:W-:-:S02]  /*05d0*/  @!P6 IMAD.MOV.U32 R23, RZ, RZ, 0x4 ;  /* 0x00000004ff17e424 */ /* 0x000fc400078e00ff */
[----:B------:R-:W-:Y:S02]  /*05e0*/  @!P2 IMAD.WIDE.U32 R2, R2, R19, c[0x0][0x178] ;  /* 0x00005e000202a625 */ /* 0x000fe400078e0013 */
[----:B------:R-:W-:Y:S02]  /*05f0*/  CS2R R18, SRZ ;  /* 0x0000000000127805 */ /* 0x000fe4000001ff00 */
[----:B------:R-:W-:Y:S02]  /*0600*/  IMAD.MOV.U32 R17, RZ, RZ, RZ ;  /* 0x000000ffff117224 */ /* 0x000fe400078e00ff */
[----:B0-----:R-:W-:-:S04]  /*0610*/  @!P1 IMAD.WIDE.U32 R4, R21, R24, c[0x0][0x178] ;  /* 0x00005e0015049625 */ /* 0x001fc800078e0018 */
[----:B-1----:R-:W-:Y:S01]  /*0620*/  @!P6 IMAD.WIDE.U32 R6, R22, R23, c[0x0][0x178] ;  /* 0x00005e001606e625 */ /* 0x002fe200078e0017 */
[----:B------:R0:W5:Y:S04]  /*0630*/  @!P2 LDG.E R17, [R2.64] ;  /* 0x000000040211a981 */ /* 0x000168000c1e1900 */
[----:B------:R1:W5:Y:S04]  /*0640*/  @!P1 LDG.E R18, [R4.64] ;  /* 0x0000000404129981 */ /* 0x000368000c1e1900 */
[----:B------:R-:W5:Y:S01]  /*0650*/  @!P6 LDG.E R19, [R6.64] ;  /* 0x000000040613e981 */ /* 0x000f62000c1e1900 */
[----:B------:R-:W-:-:S02]  /*0660*/  @!P0 IMAD.IADD R10, R0, 0x1, R13 ;  /* 0x00000001000a8824 */ /* 0x000fc400078e020d */
[----:B------:R-:W-:Y:S02]  /*0670*/  @!P0 IMAD.MOV.U32 R11, RZ, RZ, 0x4 ;  /* 0x00000004ff0b8424 */ /* 0x000fe400078e00ff */
[----:B------:R-:W-:Y:S02]  /*0680*/  @!P0 IMAD.MOV.U32 R13, RZ, RZ, R20 ;  /* 0x000000ffff0d8224 */ /* 0x000fe400078e0014 */
[----:B------:R-:W-:Y:S01]  /*0690*/  @!P0 IMAD.WIDE.U32 R10, R10, R11, c[0x0][0x170] ;  /* 0x00005c000a0a8625 */ /* 0x000fe200078e000b */
[----:B------:R-:W-:Y:S01]  /*06a0*/  BSSY B0, `(.L_x_7237) ;  /* 0x0000046000007945 */ /* 0x000fe20003800000 */
[----:B------:R-:W-:Y:S01]  /*06b0*/  BSSY B1, `(.L_x_7238) ;  /* 0x000003e000017945 */ /* 0x000fe20003800000 */
[C---:B--2---:R-:W-:Y:S02]  /*06c0*/  FSETP.NEU.FTZ.AND P1, PT, R12.reuse, RZ, PT ;  /* 0x000000ff0c00720b */ /* 0x044fe40003f3d000 */
[----:B------:R-:W-:-:S04]  /*06d0*/  FSET.BF.GT.FTZ.AND R12, R12, RZ, PT ;  /* 0x000000ff0c0c720a */ /* 0x000fc80003814000 */
[----:B------:R-:W-:-:S05]  /*06e0*/  FSEL R21, R12, c[0x0][0x168], P1 ;  /* 0x00005a000c157a08 */ /* 0x000fca0000800000 */
[----:B------:R2:W-:Y:S01]  /*06f0*/  @!P0 STG.E [R10.64], R21 ;  /* 0x000000150a008986 */ /* 0x0005e2000c101904 */
[----:B------:R-:W-:Y:S02]  /*0700*/  ISETP.GE.AND P0, PT, R13, R8, PT ;  /* 0x000000080d00720c */ /* 0x000fe40003f06270 */
[C---:B---3--:R-:W-:Y:S02]  /*0710*/  FSETP.NEU.FTZ.AND P1, PT, R9.reuse, RZ, PT ;  /* 0x000000ff0900720b */ /* 0x048fe40003f3d000 */
[----:B------:R-:W-:-:S04]  /*0720*/  FSET.BF.GT.FTZ.AND R9, R9, RZ, PT ;  /* 0x000000ff0909720a */ /* 0x000fc80003814000 */
[----:B------:R-:W-:Y:S02]  /*0730*/  FSEL R9, R9, c[0x0][0x168], P1 ;  /* 0x00005a0009097a08 */ /* 0x000fe40000800000 */
[C---:B----4-:R-:W-:Y:S02]  /*0740*/  FSETP.NEU.FTZ.AND P2, PT, R16.reuse, RZ, PT ;  /* 0x000000ff1000720b */ /* 0x050fe40003f5d000 */
[----:B------:R-:W-:Y:S02]  /*0750*/  FSET.BF.GT.FTZ.AND R16, R16, RZ, PT ;  /* 0x000000ff1010720a */ /* 0x000fe40003814000 */
[C---:B-----5:R-:W-:Y:S02]  /*0760*/  FSETP.NEU.FTZ.AND P3, PT, R15.reuse, RZ, PT ;  /* 0x000000ff0f00720b */ /* 0x060fe40003f7d000 */
[----:B0-----:R-:W-:Y:S02]  /*0770*/  FSET.BF.GT.FTZ.AND R3, R15, RZ, PT ;  /* 0x000000ff0f03720a */ /* 0x001fe40003814000 */
[----:B------:R-:W-:-:S02]  /*0780*/  FSEL R15, R16, c[0x0][0x168], P2 ;  /* 0x00005a00100f7a08 */ /* 0x000fc40001000000 */
[----:B------:R-:W-:Y:S02]  /*0790*/  FSEL R3, R3, c[0x0][0x168], P3 ;  /* 0x00005a0003037a08 */ /* 0x000fe40001800000 */
[C---:B------:R-:W-:Y:S02]  /*07a0*/  FSETP.NEU.FTZ.AND P1, PT, R14.reuse, RZ, PT ;  /* 0x000000ff0e00720b */ /* 0x040fe40003f3d000 */
[----:B------:R-:W-:-:S04]  /*07b0*/  FSET.BF.GT.FTZ.AND R14, R14, RZ, PT ;  /* 0x000000ff0e0e720a */ /* 0x000fc80003814000 */
[----:B--2---:R-:W-:Y:S02]  /*07c0*/  FSEL R11, R14, c[0x0][0x168], P1 ;  /* 0x00005a000e0b7a08 */ /* 0x004fe40000800000 */
[C---:B------:R-:W-:Y:S02]  /*07d0*/  FSETP.NEU.FTZ.AND P2, PT, R17.reuse, RZ, PT ;  /* 0x000000ff1100720b */ /* 0x040fe40003f5d000 */
[----:B-1----:R-:W-:Y:S02]  /*07e0*/  FSET.BF.GT.FTZ.AND R5, R17, RZ, PT ;  /* 0x000000ff1105720a */ /* 0x002fe40003814000 */
[C---:B------:R-:W-:Y:S02]  /*07f0*/  FSETP.NEU.FTZ.AND P3, PT, R18.reuse, RZ, PT ;  /* 0x000000ff1200720b */ /* 0x040fe40003f7d000 */
[----:B------:R-:W-:Y:S02]  /*0800*/  FSET.BF.GT.FTZ.AND R4, R18, RZ, PT ;  /* 0x000000ff1204720a */ /* 0x000fe40003814000 */
[----:B------:R-:W-:-:S02]  /*0810*/  FSETP.NEU.FTZ.AND P4, PT, R19, RZ, PT ;  /* 0x000000ff1300720b */ /* 0x000fc40003f9d000 */
[----:B------:R-:W-:Y:S02]  /*0820*/  FSET.BF.GT.FTZ.AND R2, R19, RZ, PT ;  /* 0x000000ff1302720a */ /* 0x000fe40003814000 */
[----:B------:R-:W-:Y:S02]  /*0830*/  FSEL R5, R5, c[0x0][0x168], P2 ;  /* 0x00005a0005057a08 */ /* 0x000fe40001000000 */
[----:B------:R-:W-:Y:S02]  /*0840*/  FSEL R4, R4, c[0x0][0x168], P3 ;  /* 0x00005a0004047a08 */ /* 0x000fe40001800000 */
[----:B------:R-:W-:Y:S01]  /*0850*/  FSEL R2, R2, c[0x0][0x168], P4 ;  /* 0x00005a0002027a08 */ /* 0x000fe20002000000 */
[----:B------:R-:W-:Y:S05]  /*0860*/  @P0 BRA `(.L_x_7239) ;  /* 0x000000c000000947 */ /* 0x000fea0003800000 */
[----:B------:R-:W-:Y:S01]  /*0870*/  IMAD.IADD R6, R0, 0x1, R13 ;  /* 0x0000000100067824 */ /* 0x000fe200078e020d */
[----:B------:R-:W-:Y:S01]  /*0880*/  IADD3 R13, R13, 0x80, RZ ;  /* 0x000000800d0d7810 */ /* 0x000fe20007ffe0ff */
[----:B------:R-:W-:-:S03]  /*0890*/  IMAD.MOV.U32 R7, RZ, RZ, 0x4 ;  /* 0x00000004ff077424 */ /* 0x000fc600078e00ff */
[----:B------:R-:W-:Y:S01]  /*08a0*/  ISETP.GE.AND P0, PT, R13, R8, PT ;  /* 0x000000080d00720c */ /* 0x000fe20003f06270 */
[----:B------:R-:W-:-:S05]  /*08b0*/  IMAD.WIDE.U32 R6, R6, R7, c[0x0][0x170] ;  /* 0x00005c0006067625 */ /* 0x000fca00078e0007 */
[----:B------:R0:W-:Y:S07]  /*08c0*/  STG.E [R6.64], R9 ;  /* 0x0000000906007986 */ /* 0x0001ee000c101904 */
[----:B------:R-:W-:Y:S05]  /*08d0*/  @P0 BRA `(.L_x_7240) ;  /* 0x000000c000000947 */ /* 0x000fea0003800000 */
[----:B0-----:R-:W-:Y:S01]  /*08e0*/  IMAD.IADD R6, R0, 0x1, R13 ;  /* 0x0000000100067824 */ /* 0x001fe200078e020d */
[----:B------:R-:W-:Y:S01]  /*08f0*/  IADD3 R13, R13, 0x80, RZ ;  /* 0x000000800d0d7810 */ /* 0x000fe20007ffe0ff */
[----:B------:R-:W-:-:S04]  /*0900*/  IMAD.MOV.U32 R7, RZ, RZ, 0x4 ;  /* 0x00000004ff077424 */ /* 0x000fc800078e00ff */
[----:B------:R-:W-:-:S05]  /*0910*/  IMAD.WIDE.U32 R6, R6, R7, c[0x0][0x170] ;  /* 0x00005c0006067625 */ /* 0x000fca00078e0007 */
[----:B------:R0:W-:Y:S02]  /*0920*/  STG.E [R6.64], R15 ;  /* 0x0000000f06007986 */ /* 0x0001e4000c101904 */
.L_x_7239:
[----:B------:R-:W-:-:S13]  /*0930*/  ISETP.GE.AND P0, PT, R13, R8, PT ;  /* 0x000000080d00720c */ /* 0x000fda0003f06270 */
[----:B------:R-:W-:Y:S05]  /*0940*/  @P0 BRA `(.L_x_7241) ;  /* 0x000000c000000947 */ /* 0x000fea0003800000 */
[----:B0-----:R-:W-:Y:S01]  /*0950*/  IMAD.IADD R6, R0, 0x1, R13 ;  /* 0x0000000100067824 */ /* 0x001fe200078e020d */
[----:B------:R-:W-:Y:S01]  /*0960*/  IADD3 R13, R13, 0x80, RZ ;  /* 0x000000800d0d7810 */ /* 0x000fe20007ffe0ff */
[----:B------:R-:W-:-:S04]  /*0970*/  IMAD.MOV.U32 R7, RZ, RZ, 0x4 ;  /* 0x00000004ff077424 */ /* 0x000fc800078e00ff */
[----:B------:R-:W-:-:S05]  /*0980*/  IMAD.WIDE.U32 R6, R6, R7, c[0x0][0x170] ;  /* 0x00005c0006067625 */ /* 0x000fca00078e0007 */
[----:B------:R0:W-:Y:S02]  /*0990*/  STG.E [R6.64], R3 ;  /* 0x0000000306007986 */ /* 0x0001e4000c101904 */
.L_x_7240:
[----:B------:R-:W-:-:S13]  /*09a0*/  ISETP.GE.AND P0, PT, R13, R8, PT ;  /* 0x000000080d00720c */ /* 0x000fda0003f06270 */
[----:B------:R-:W-:Y:S05]  /*09b0*/  @P0 BRA `(.L_x_7242) ;  /* 0x000000d000000947 */ /* 0x000fea0003800000 */
[----:B0-----:R-:W-:Y:S01]  /*09c0*/  IMAD.IADD R6, R0, 0x1, R13 ;  /* 0x0000000100067824 */ /* 0x001fe200078e020d */
[----:B------:R-:W-:Y:S01]  /*09d0*/  IADD3 R13, R13, 0x80, RZ ;  /* 0x000000800d0d7810 */ /* 0x000fe20007ffe0ff */
[----:B------:R-:W-:-:S04]  /*09e0*/  IMAD.MOV.U32 R7, RZ, RZ, 0x4 ;  /* 0x00000004ff077424 */ /* 0x000fc800078e00ff */
[----:B------:R-:W-:-:S05]  /*09f0*/  IMAD.WIDE.U32 R6, R6, R7, c[0x0][0x170] ;  /* 0x00005c0006067625 */ /* 0x000fca00078e0007 */
[----:B------:R0:W-:Y:S02]  /*0a00*/  STG.E [R6.64], R11 ;  /* 0x0000000b06007986 */ /* 0x0001e4000c101904 */
.L_x_7241:
[----:B------:R-:W-:-:S13]  /*0a10*/  ISETP.GE.AND P0, PT, R13, R8, PT ;  /* 0x000000080d00720c */ /* 0x000fda0003f06270 */
[----:B------:R-:W-:Y:S01]  /*0a20*/  @P0 BREAK B1 ;  /* 0x0000000000010942 */ /* 0x000fe20003800000 */
[----:B------:R-:W-:Y:S05]  /*0a30*/  @P0 BRA `(.L_x_7243) ;  /* 0x000000c000000947 */ /* 0x000fea0003800000 */
[----:B0-----:R-:W-:Y:S01]  /*0a40*/  IMAD.IADD R6, R0, 0x1, R13 ;  /* 0x0000000100067824 */ /* 0x001fe200078e020d */
[----:B------:R-:W-:Y:S01]  /*0a50*/  IADD3 R13, R13, 0x80, RZ ;  /* 0x000000800d0d7810 */ /* 0x000fe20007ffe0ff */
[----:B------:R-:W-:-:S04]  /*0a60*/  IMAD.MOV.U32 R7, RZ, RZ, 0x4 ;  /* 0x00000004ff077424 */ /* 0x000fc800078e00ff */
[----:B------:R-:W-:-:S05]  /*0a70*/  IMAD.WIDE.U32 R6, R6, R7, c[0x0][0x170] ;  /* 0x00005c0006067625 */ /* 0x000fca00078e0007 */
[----:B------:R0:W-:Y:S02]  /*0a80*/  STG.E [R6.64], R5 ;  /* 0x0000000506007986 */ /* 0x0001e4000c101904 */
.L_x_7242:
[----:B------:R-:W-:Y:S05]  /*0a90*/  BSYNC B1 ;  /* 0x0000000000017941 */ /* 0x000fea0003800000 */
.L_x_7238:
[----:B------:R-:W-:-:S13]  /*0aa0*/  ISETP.GE.AND P0, PT, R13, R8, PT ;  /* 0x000000080d00720c */ /* 0x000fda0003f06270 */
[----:B0-----:R-:W-:Y:S01]  /*0ab0*/  @!P0 IMAD.IADD R6, R0, 0x1, R13 ;  /* 0x0000000100068824 */ /* 0x001fe200078e020d */
[----:B------:R-:W-:Y:S01]  /*0ac0*/  @!P0 IADD3 R13, R13, 0x80, RZ ;  /* 0x000000800d0d8810 */ /* 0x000fe20007ffe0ff */
[----:B------:R-:W-:-:S04]  /*0ad0*/  @!P0 IMAD.MOV.U32 R7, RZ, RZ, 0x4 ;  /* 0x00000004ff078424 */ /* 0x000fc800078e00ff */
[----:B------:R-:W-:-:S05]  /*0ae0*/  @!P0 IMAD.WIDE.U32 R6, R6, R7, c[0x0][0x170] ;  /* 0x00005c0006068625 */ /* 0x000fca00078e0007 */
[----:B------:R0:W-:Y:S02]  /*0af0*/  @!P0 STG.E [R6.64], R4 ;  /* 0x0000000406008986 */ /* 0x0001e4000c101904 */
.L_x_7243:
[----:B------:R-:W-:Y:S05]  /*0b00*/  BSYNC B0 ;  /* 0x0000000000007941 */ /* 0x000fea0003800000 */
.L_x_7237:
        /* <DEDUP_REMOVED lines=8> */
.L_x_7244:
        /* <DEDUP_REMOVED lines=15> */
.L_x_29900:


//--------------------- .text._ZN2at6native29vectorized_elementwise_kernelILi4ENS0_13BUnaryFunctorIfffZZZNS0_21heaviside_kernel_cudaERNS_18TensorIteratorBaseEENKUlvE_clEvENKUlvE5_clEvEUlffE_EESt5arrayIPcLm2EEEEviT0_T1_ --------------------------
	.section	.text._ZN2at6native29vectorized_elementwise_kernelILi4ENS0_13BUnaryFunctorIfffZZZNS0_21heaviside_kernel_cudaERNS_18TensorIteratorBaseEENKUlvE_clEvENKUlvE5_clEvEUlffE_EESt5arrayIPcLm2EEEEviT0_T1_,"ax",@progbits
	.sectioninfo	@"SHI_REGISTERS=27"
	.align	128
        .global         _ZN2at6native29vectorized_elementwise_kernelILi4ENS0_13BUnaryFunctorIfffZZZNS0_21heaviside_kernel_cudaERNS_18TensorIteratorBaseEENKUlvE_clEvENKUlvE5_clEvEUlffE_EESt5arrayIPcLm2EEEEviT0_T1_
        .type           _ZN2at6native29vectorized_elementwise_kernelILi4ENS0_13BUnaryFunctorIfffZZZNS0_21heaviside_kernel_cudaERNS_18TensorIteratorBaseEENKUlvE_clEvENKUlvE5_clEvEUlffE_EESt5arrayIPcLm2EEEEviT0_T1_,@function
        .size           _ZN2at6native29vectorized_elementwise_kernelILi4ENS0_13BUnaryFunctorIfffZZZNS0_21heaviside_kernel_cudaERNS_18TensorIteratorBaseEENKUlvE_clEvENKUlvE5_clEvEUlffE_EESt5arrayIPcLm2EEEEviT0_T1_,(.L_x_29901 - _ZN2at6native29vectorized_elementwise_kernelILi4ENS0_13BUnaryFunctorIfffZZZNS0_21heaviside_kernel_cudaERNS_18TensorIteratorBaseEENKUlvE_clEvENKUlvE5_clEvEUlffE_EESt5arrayIPcLm2EEEEviT0_T1_)
        .other          _ZN2at6native29vectorized_elementwise_kernelILi4ENS0_13BUnaryFunctorIfffZZZNS0_21heaviside_kernel_cudaERNS_18TensorIteratorBaseEENKUlvE_clEvENKUlvE5_clEvEUlffE_EESt5arrayIPcLm2EEEEviT0_T1_,@"STO_CUDA_ENTRY STV_DEFAULT"
_ZN2at6native29vectorized_elementwise_kernelILi4ENS0_13BUnaryFunctorIfffZZZNS0_21heaviside_kernel_cudaERNS_18TensorIteratorBaseEENKUlvE_clEvENKUlvE5_clEvEUlffE_EESt5arrayIPcLm2EEEEviT0_T1_:
.text._ZN2at6native29vectorized_elementwise_kernelILi4ENS0_13BUnaryFunctorIfffZZZNS0_21heaviside_kernel_cudaERNS_18TensorIteratorBaseEENKUlvE_clEvENKUlvE5_clEvEUlffE_EESt5arrayIPcLm2EEEEviT0_T1_:
        /* <DEDUP_REMOVED lines=11> */
[----:B------:R-:W2:Y:S04]  /*00b0*/  LDG.E.128 R4, [R12.64] ;  /* 0x000000040c047981 */ /* 0x000ea8000c1e1d00 */
[----:B------:R-:W3:Y:S01]  /*00c0*/  LDG.E.128 R8, [R12.64+0x800] ;  /* 0x000800040c087981 */ /* 0x000ee2000c1e1d00 */
[----:B------:R-:W-:-:S06]  /*00d0*/  IMAD.WIDE.U32 R2, R0, R17, c[0x0][0x170] ;  /* 0x00005c0000027625 */ /* 0x000fcc00078e0011 */
[----:B------:R-:W-:Y:S01]  /*00e0*/  IMAD.WIDE R2, R15, 0x10, R2 ;  /* 0x000000100f027825 */ /* 0x000fe200078e0202 */
[C---:B--2---:R-:W-:Y:S02]  /*00f0*/  FSETP.NEU.FTZ.AND P6, PT, R4.reuse, RZ, PT ;  /* 0x000000ff0400720b */ /* 0x044fe40003fdd000 */
[----:B------:R-:W-:Y:S02]  /*0100*/  FSET.BF.GT.FTZ.AND R4, R4, RZ, PT ;  /* 0x000000ff0404720a */ /* 0x000fe40003814000 */
[----:B------:R-:W-:Y:S02]  /*0110*/  FSETP.NEU.FTZ.AND P5, PT, R5, RZ, PT ;  /* 0x000000ff0500720b */ /* 0x000fe40003fbd000 */
[----:B------:R-:W-:Y:S02]  /*0120*/  FSEL R4, R4, c[0x0][0x168], P6 ;  /* 0x00005a0004047a08 */ /* 0x000fe40003000000 */
[----:B------:R-:W-:Y:S02]  /*0130*/  FSETP.NEU.FTZ.AND P4, PT, R6, RZ, PT ;  /* 0x000000ff0600720b */ /* 0x000fe40003f9d000 */
[----:B------:R-:W-:-:S02]  /*0140*/  FSETP.NEU.FTZ.AND P3, PT, R7, RZ, PT ;  /* 0x000000ff0700720b */ /* 0x000fc40003f7d000 */
[----:B---3--:R-:W-:Y:S02]  /*0150*/  FSETP.NEU.FTZ.AND P2, PT, R8, RZ, PT ;  /* 0x000000ff0800720b */ /* 0x008fe40003f5d000 */
[----:B------:R-:W-:Y:S02]  /*0160*/  FSETP.NEU.FTZ.AND P1, PT, R9, RZ, PT ;  /* 0x000000ff0900720b */ /* 0x000fe40003f3d000 */
[----:B------:R-:W-:Y:S02]  /*0170*/  FSETP.NEU.FTZ.AND P0, PT, R10, RZ, PT ;  /* 0x000000ff0a00720b */ /* 0x000fe40003f1d000 */
        /* <DEDUP_REMOVED lines=10> */
[----:B------:R-:W-:Y:S02]  /*0220*/  FSEL R7, R7, c[0x0][0x168], P3 ;  /* 0x00005a0007077a08 */ /* 0x000fe40001800000 */
[----:B------:R-:W-:Y:S02]  /*0230*/  FSEL R8, R8, c[0x0][0x168], P2 ;  /* 0x00005a0008087a08 */ /* 0x000fe40001000000 */
[----:B------:R-:W-:Y:S01]  /*0240*/  FSEL R9, R9, c[0x0][0x168], P1 ;  /* 0x00005a0009097a08 */ /* 0x000fe20000800000 */
[----:B------:R-:W-:Y:S01]  /*0250*/  STG.E.128 [R2.64], R4 ;  /* 0x0000000402007986 */ /* 0x000fe2000c101d04 */
[----:B------:R-:W-:Y:S02]  /*0260*/  FSEL R10, R10, c[0x0][0x168], P0 ;  /* 0x00005a000a0a7a08 */ /* 0x000fe40000000000 */
[----:B------:R-:W-:-:S05]  /*0270*/  FSEL R11, R11, c[0x0][0x168], P6 ;  /* 0x00005a000b0b7a08 */ /* 0x000fca0003000000 */
[----:B------:R-:W-:Y:S01]  /*0280*/  STG.E.128 [R2.64+0x800], R8 ;  /* 0x0008000802007986 */ /* 0x000fe2000c101d04 */
[----:B------:R-:W-:Y:S05]  /*0290*/  EXIT ;  /* 0x000000000000794d */ /* 0x000fea0003800000 */
.L_x_7245:
[----:B------:R-:W0:Y:S01]  /*02a0*/  S2R R13, SR_TID.X ;  /* 0x00000000000d7919 */ /* 0x000e220000002100 */
[----:B------:R-:W-:Y:S02]  /*02b0*/  IMAD.MOV.U32 R9, RZ, RZ, RZ ;  /* 0x000000ffff097224 */ /* 0x000fe400078e00ff */
        /* <DEDUP_REMOVED lines=99> */
.L_x_7248:
[----:B------:R-:W-:-:S13]  /*08f0*/  ISETP.GE.AND P0, PT, R13, R8, PT ;  /* 0x000000080d00720c */ /* 0x000fda0003f06270 */
[----:B------:R-:W-:Y:S05]  /*0900*/  @P0 BRA `(.L_x_7250) ;  /* 0x000000c000000947 */ /* 0x000fea0003800000 */
[----:B0-----:R-:W-:Y:S01]  /*0910*/  IMAD.IADD R6, R0, 0x1, R13 ;  /* 0x0000000100067824 */ /* 0x001fe200078e020d */
[----:B------:R-:W-:Y:S01]  /*0920*/  IADD3 R13, R13, 0x80, RZ ;  /* 0x000000800d0d7810 */ /* 0x000fe20007ffe0ff */
[----:B------:R-:W-:-:S04]  /*0930*/  IMAD.MOV.U32 R7, RZ, RZ, 0x4 ;  /* 0x00000004ff077424 */ /* 0x000fc800078e00ff */
[----:B------:R-:W-:-:S05]  /*0940*/  IMAD.WIDE.U32 R6, R6, R7, c[0x0][0x170] ;  /* 0x00005c0006067625 */ /* 0x000fca00078e0007 */
[----:B------:R0:W-:Y:S02]  /*0950*/  STG.E [R6.64], R3 ;  /* 0x0000000306007986 */ /* 0x0001e4000c101904 */
.L_x_7249:
[----:B------:R-:W-:-:S13]  /*0960*/  ISETP.GE.AND P0, PT, R13, R8, PT ;  /* 0x000000080d00720c */ /* 0x000fda0003f06270 */
[----:B------:R-:W-:Y:S05]  /*0970*/  @P0 BRA `(.L_x_7251) ;  /* 0x000000d000000947 */ /* 0x000fea0003800000 */
[----:B0-----:R-:W-:Y:S01]  /*0980*/  IMAD.IADD R6, R0, 0x1, R13 ;  /* 0x0000000100067824 */ /* 0x001fe200078e020d */
[----:B------:R-:W-:Y:S01]  /*0990*/  IADD3 R13, R13, 0x80, RZ ;  /* 0x000000800d0d7810 */ /* 0x000fe20007ffe0ff */
[----:B------:R-:W-:-:S04]  /*09a0*/  IMAD.MOV.U32 R7, RZ, RZ, 0x4 ;  /* 0x00000004ff077424 */ /* 0x000fc800078e00ff */
[----:B------:R-:W-:-:S05]  /*09b0*/  IMAD.WIDE.U32 R6, R6, R7, c[0x0][0x170] ;  /* 0x00005c0006067625 */ /* 0x000fca00078e0007 */
[----:B------:R0:W-:Y:S02]  /*09c0*/  STG.E [R6.64], R11 ;  /* 0x0000000b06007986 */ /* 0x0001e4000c101904 */
.L_x_7250:
        /* <DEDUP_REMOVED lines=8> */
.L_x_7251:
[----:B------:R-:W-:Y:S05]  /*0a50*/  BSYNC B1 ;  /* 0x0000000000017941 */ /* 0x000fea0003800000 */
.L_x_7247:
[----:B------:R-:W-:-:S13]  /*0a60*/  ISETP.GE.AND P0, PT, R13, R8, PT ;  /* 0x000000080d00720c */ /* 0x000fda0003f06270 */
[----:B0-----:R-:W-:Y:S01]  /*0a70*/  @!P0 IMAD.IADD R6, R0, 0x1, R13 ;  /* 0x0000000100068824 */ /* 0x001fe200078e020d */
[----:B------:R-:W-:Y:S01]  /*0a80*/  @!P0 IADD3 R13, R13, 0x80, RZ ;  /* 0x000000800d0d8810 */ /* 0x000fe20007ffe0ff */
[----:B------:R-:W-:-:S04]  /*0a90*/  @!P0 IMAD.MOV.U32 R7, RZ, RZ, 0x4 ;  /* 0x00000004ff078424 */ /* 0x000fc800078e00ff */
[----:B------:R-:W-:-:S05]  /*0aa0*/  @!P0 IMAD.WIDE.U32 R6, R6, R7, c[0x0][0x170] ;  /* 0x00005c0006068625 */ /* 0x000fca00078e0007 */
[----:B------:R0:W-:Y:S02]  /*0ab0*/  @!P0 STG.E [R6.64], R4 ;  /* 0x0000000406008986 */ /* 0x0001e4000c101904 */
.L_x_7252:
[----:B------:R-:W-:Y:S05]  /*0ac0*/  BSYNC B0 ;  /* 0x0000000000007941 */ /* 0x000fea0003800000 */
.L_x_7246:
        /* <DEDUP_REMOVED lines=8> */
.L_x_7253:
        /* <DEDUP_REMOVED lines=11> */
.L_x_29901:


//--------------------- .text._ZN2at6native29vectorized_elementwise_kernelILi8ENS0_13BUnaryFunctorIfffZZZNS0_21heaviside_kernel_cudaERNS_18TensorIteratorBaseEENKUlvE_clEvENKUlvE5_clEvEUlffE_EESt5arrayIPcLm2EEEEviT0_T1_ --------------------------
	.section	.text._ZN2at6native29vectorized_elementwise_kernelILi8ENS0_13BUnaryFunctorIfffZZZNS0_21heaviside_kernel_cudaERNS_18TensorIteratorBaseEENKUlvE_clEvENKUlvE5_clEvEUlffE_EESt5arrayIPcLm2EEEEviT0_T1_,"ax",@progbits
	.sectioninfo	@"SHI_REGISTERS=4"
	.align	128
        .global         _ZN2at6native29vectorized_elementwise_kernelILi8ENS0_13BUnaryFunctorIfffZZZNS0_21heaviside_kernel_cudaERNS_18TensorIteratorBaseEENKUlvE_clEvENKUlvE5_clEvEUlffE_EESt5arrayIPcLm2EEEEviT0_T1_
        .type           _ZN2at6native29vectorized_elementwise_kernelILi8ENS0_13BUnaryFunctorIfffZZZNS0_21heaviside_kernel_cudaERNS_18TensorIteratorBaseEENKUlvE_clEvENKUlvE5_clEvEUlffE_EESt5arrayIPcLm2EEEEviT0_T1_,@function
        .size           _ZN2at6native29vectorized_elementwise_kernelILi8ENS0_13BUnaryFunctorIfffZZZNS0_21heaviside_kernel_cudaERNS_18TensorIteratorBaseEENKUlvE_clEvENKUlvE5_clEvEUlffE_EESt5arrayIPcLm2EEEEviT0_T1_,(.L_x_29902 - _ZN2at6native29vectorized_elementwise_kernelILi8ENS0_13BUnaryFunctorIfffZZZNS0_21heaviside_kernel_cudaERNS_18TensorIteratorBaseEENKUlvE_clEvENKUlvE5_clEvEUlffE_EESt5arrayIPcLm2EEEEviT0_T1_)
        .other          _ZN2at6native29vectorized_elementwise_kernelILi8ENS0_13BUnaryFunctorIfffZZZNS0_21heaviside_kernel_cudaERNS_18TensorIteratorBaseEENKUlvE_clEvENKUlvE5_clEvEUlffE_EESt5arrayIPcLm2EEEEviT0_T1_,@"STO_CUDA_ENTRY STV_DEFAULT"
_ZN2at6native29vectorized_elementwise_kernelILi8ENS0_13BUnaryFunctorIfffZZZNS0_21heaviside_kernel_cudaERNS_18TensorIteratorBaseEENKUlvE_clEvENKUlvE5_clEvEUlffE_EESt5arrayIPcLm2EEEEviT0_T1_:
.text._ZN2at6native29vectorized_elementwise_kernelILi8ENS0_13BUnaryFunctorIfffZZZNS0_21heaviside_kernel_cudaERNS_18TensorIteratorBaseEENKUlvE_clEvENKUlvE5_clEvEUlffE_EESt5arrayIPcLm2EEEEviT0_T1_:
[----:B------:R-:W-:Y:S02]  /*0000*/  MOV R1, c[0x0][0x28] ;  /* 0x00000a0000017a02 */ /* 0x000fe40000000f00 */
[----:B------:R-:W-:Y:S05]  /*0010*/  EXIT ;  /* 0x000000000000794d */ /* 0x000fea0003800000 */
.L_x_7254:
        /* <DEDUP_REMOVED lines=14> */
.L_x_29902:


//--------------------- .text._ZN2at6native18elementwise_kernelILi128ELi4EZNS0_15gpu_kernel_implINS0_13AUnaryFunctorIfffZZZNS0_21heaviside_kernel_cudaERNS_18TensorIteratorBaseEENKUlvE_clEvENKUlvE5_clEvEUlffE_EEEEvS5_RKT_EUliE_EEviT1_ --------------------------
	.section	.text._ZN2at6native18elementwise_kernelILi128ELi4EZNS0_15gpu_kernel_implINS0_13AUnaryFunctorIfffZZZNS0_21heaviside_kernel_cudaERNS_18TensorIteratorBaseEENKUlvE_clEvENKUlvE5_clEvEUlffE_EEEEvS5_RKT_EUliE_EEviT1_,"ax",@progbits
	.sectioninfo	@"SHI_REGISTERS=26"
	.align	128
        .global         _ZN2at6native18elementwise_kernelILi128ELi4EZNS0_15gpu_kernel_implINS0_13AUnaryFunctorIfffZZZNS0_21heaviside_kernel_cudaERNS_18TensorIteratorBaseEENKUlvE_clEvENKUlvE5_clEvEUlffE_EEEEvS5_RKT_EUliE_EEviT1_
        .type           _ZN2at6native18elementwise_kernelILi128ELi4EZNS0_15gpu_kernel_implINS0_13AUnaryFunctorIfffZZZNS0_21heaviside_kernel_cudaERNS_18TensorIteratorBaseEENKUlvE_clEvENKUlvE5_clEvEUlffE_EEEEvS5_RKT_EUliE_EEviT1_,@function
        .size           _ZN2at6native18elementwise_kernelILi128ELi4EZNS0_15gpu_kernel_implINS0_13AUnaryFunctorIfffZZZNS0_21heaviside_kernel_cudaERNS_18TensorIteratorBaseEENKUlvE_clEvENKUlvE5_clEvEUlffE_EEEEvS5_RKT_EUliE_EEviT1_,(.L_x_29903 - _ZN2at6native18elementwise_kernelILi128ELi4EZNS0_15gpu_kernel_implINS0_13AUnaryFunctorIfffZZZNS0_21heaviside_kernel_cudaERNS_18TensorIteratorBaseEENKUlvE_clEvENKUlvE5_clEvEUlffE_EEEEvS5_RKT_EUliE_EEviT1_)
        .other          _ZN2at6native18elementwise_kernelILi128ELi4EZNS0_15gpu_kernel_implINS0_13AUnaryFunctorIfffZZZNS0_21heaviside_kernel_cudaERNS_18TensorIteratorBaseEENKUlvE_clEvENKUlvE5_clEvEUlffE_EEEEvS5_RKT_EUliE_EEviT1_,@"STO_CUDA_ENTRY STV_DEFAULT"
_ZN2at6native18elementwise_kernelILi128ELi4EZNS0_15gpu_kernel_implINS0_13AUnaryFunctorIfffZZZNS0_21heaviside_kernel_cudaERNS_18TensorIteratorBaseEENKUlvE_clEvENKUlvE5_clEvEUlffE_EEEEvS5_RKT_EUliE_EEviT1_:
.text._ZN2at6native18elementwise_kernelILi128ELi4EZNS0_15gpu_kernel_implINS0_13AUnaryFunctorIfffZZZNS0_21heaviside_kernel_cudaERNS_18TensorIteratorBaseEENKUlvE_clEvENKUlvE5_clEvEUlffE_EEEEvS5_RKT_EUliE_EEviT1_:
        /* <DEDUP_REMOVED lines=237> */
.L_x_7257:
        /* <DEDUP_REMOVED lines=20> */
.L_x_7262:
[----:B------:R-:W2:Y:S02]  /*1010*/  LDG.E.U8 R0, [R2.64] ;  /* 0x0000002402007981 */ /* 0x000ea4000c1e1100 */
[----:B--2---:R-:W0:Y:S01]  /*1020*/  I2F.U16 R0, R0 ;  /* 0x0000000000007306 */ /* 0x004e220000101000 */
[----:B------:R-:W-:Y:S05]  /*1030*/  BRA `(.L_x_7264) ;  /* 0x00000ca000007947 */ /* 0x000fea0003800000 */
.L_x_7261:
        /* <DEDUP_REMOVED lines=9> */
.L_x_7266:
[----:B------:R-:W2:Y:S02]  /*10d0*/  LDG.E R0, [R2.64] ;  /* 0x0000002402007981 */ /* 0x000ea4000c1e1900 */
[----:B--2---:R-:W0:Y:S01]  /*10e0*/  I2F R0, R0 ;  /* 0x0000000000007306 */ /* 0x004e220000201400 */
[----:B------:R-:W-:Y:S05]  /*10f0*/  BRA `(.L_x_7264) ;  /* 0x00000be000007947 */ /* 0x000fea0003800000 */
.L_x_7265:
[----:B------:R-:W2:Y:S02]  /*1100*/  LDG.E.U16 R0, [R2.64] ;  /* 0x0000002402007981 */ /* 0x000ea4000c1e1500 */
[----:B--2---:R-:W0:Y:S01]  /*1110*/  I2F.S16 R0, R0 ;  /* 0x0000000000007306 */ /* 0x004e220000101400 */
[----:B------:R-:W-:Y:S05]  /*1120*/  BRA `(.L_x_7264) ;  /* 0x00000bb000007947 */ /* 0x000fea0003800000 */
.L_x_7260:
        /* <DEDUP_REMOVED lines=8> */
.L_x_7268:
[----:B------:R-:W2:Y:S02]  /*11b0*/  LDG.E.U16 R0, [R2.64] ;  /* 0x0000002402007981 */ /* 0x000ea4000c1e1500 */
[----:B--2---:R-:W-:Y:S01]  /*11c0*/  HADD2.F32 R0, -RZ, R0.H0_H0 ;  /* 0x20000000ff007230 */ /* 0x004fe20000004100 */
[----:B------:R-:W-:Y:S05]  /*11d0*/  BRA `(.L_x_7264) ;  /* 0x00000b0000007947 */ /* 0x000fea0003800000 */
.L_x_7267:
        /* <DEDUP_REMOVED lines=8> */
.L_x_7270:
[----:B------:R-:W2:Y:S02]  /*1260*/  LDG.E.U16 R0, [R2.64] ;  /* 0x0000002402007981 */ /* 0x000ea4000c1e1500 */
[----:B--2---:R-:W-:Y:S01]  /*1270*/  HADD2.F32 R0, -RZ, R0.H0_H0 ;  /* 0x20000000ff007230 */ /* 0x004fe20000004100 */
[----:B------:R-:W-:Y:S05]  /*1280*/  BRA `(.L_x_7264) ;  /* 0x00000a5000007947 */ /* 0x000fea0003800000 */
.L_x_7269:
[----:B------:R-:W2:Y:S02]  /*1290*/  LDG.E.64 R2, [R2.64] ;  /* 0x0000002402027981 */ /* 0x000ea4000c1e1b00 */
[----:B--2---:R-:W0:Y:S01]  /*12a0*/  F2F.F32.F64 R0, R2 ;  /* 0x0000000200007310 */ /* 0x004e220000301000 */
[----:B------:R-:W0:-:S14]  /*12b0*/  DSETP.GEU.AND P0, PT, |R2|, c[0x2][0x0], PT ;  /* 0x008000000200762a */ /* 0x000e1c0003f0e200 */
[----:B0-----:R-:W-:Y:S01]  /*12c0*/  @!P0 FMUL R0, R0, 1.175494350822287508e-38 ;  /* 0x0080000000008820 */ /* 0x001fe20000400000 */
[----:B------:R-:W-:Y:S05]  /*12d0*/  BRA `(.L_x_7264) ;  /* 0x00000a0000007947 */ /* 0x000fea0003800000 */
.L_x_7259:
        /* <DEDUP_REMOVED lines=12> */
.L_x_7273:
[----:B------:R-:W2:Y:S02]  /*13a0*/  LDG.E.64 R2, [R2.64] ;  /* 0x0000002402027981 */ /* 0x000ea4000c1e1b00 */
[----:B--2---:R-:W0:Y:S01]  /*13b0*/  F2F.F32.F64 R0, R2 ;  /* 0x0000000200007310 */ /* 0x004e220000301000 */
[----:B------:R-:W0:-:S14]  /*13c0*/  DSETP.GEU.AND P0, PT, |R2|, c[0x2][0x0], PT ;  /* 0x008000000200762a */ /* 0x000e1c0003f0e200 */
[----:B0-----:R-:W-:Y:S01]  /*13d0*/  @!P0 FMUL R0, R0, 1.175494350822287508e-38 ;  /* 0x0080000000008820 */ /* 0x001fe20000400000 */
[----:B------:R-:W-:Y:S05]  /*13e0*/  BRA `(.L_x_7264) ;  /* 0x000008f000007947 */ /* 0x000fea0003800000 */
.L_x_7272:
        /* <DEDUP_REMOVED lines=26> */
.L_x_7275:
        /* <DEDUP_REMOVED lines=13> */
.L_x_7274:
[----:B------:R-:W2:Y:S02]  /*1660*/  LDG.E.U16 R0, [R2.64] ;  /* 0x0000002402007981 */ /* 0x000ea4000c1e1500 */
[----:B--2---:R-:W-:Y:S01]  /*1670*/  PRMT R0, RZ, 0x5410, R0 ;  /* 0x00005410ff007816 */ /* 0x004fe20000000000 */
[----:B------:R-:W-:Y:S05]  /*1680*/  BRA `(.L_x_7264) ;  /* 0x0000065000007947 */ /* 0x000fea0003800000 */
.L_x_7271:
        /* <DEDUP_REMOVED lines=11> */
.L_x_7278:
        /* <DEDUP_REMOVED lines=20> */
.L_x_7280:
[----:B------:R-:W-:Y:S05]  /*1880*/  BSYNC B0 ;  /* 0x0000000000007941 */ /* 0x000fea0003800000 */
.L_x_7279:
[----:B------:R-:W-:Y:S01]  /*1890*/  LEA R3, R0, 0x3b800000, 0x17 ;  /* 0x3b80000000037811 */ /* 0x000fe200078eb8ff */
[----:B------:R-:W-:-:S05]  /*18a0*/  IMAD.SHL.U32 R0, R2, 0x100000, RZ ;  /* 0x0010000002007824 */ /* 0x000fca00078e00ff */
[----:B------:R-:W-:Y:S01]  /*18b0*/  LOP3.LUT R0, R3, R0, R4, 0xfe, !PT ;  /* 0x0000000003007212 */ /* 0x000fe200078efe04 */
[----:B------:R-:W-:Y:S05]  /*18c0*/  BRA `(.L_x_7264) ;  /* 0x0000041000007947 */ /* 0x000fea0003800000 */
.L_x_7277:
        /* <DEDUP_REMOVED lines=20> */
.L_x_7282:
[----:B------:R-:W-:Y:S05]  /*1a10*/  BSYNC B0 ;  /* 0x0000000000007941 */ /* 0x000fea0003800000 */
.L_x_7281:
[----:B------:R-:W-:Y:S01]  /*1a20*/  LEA R3, R0, 0x37800000, 0x17 ;  /* 0x3780000000037811 */ /* 0x000fe200078eb8ff */
[----:B------:R-:W-:-:S05]  /*1a30*/  IMAD.SHL.U32 R0, R2, 0x200000, RZ ;  /* 0x0020000002007824 */ /* 0x000fca00078e00ff */
[----:B------:R-:W-:Y:S01]  /*1a40*/  LOP3.LUT R0, R3, R0, R4, 0xfe, !PT ;  /* 0x0000000003007212 */ /* 0x000fe200078efe04 */
[----:B------:R-:W-:Y:S05]  /*1a50*/  BRA `(.L_x_7264) ;  /* 0x0000028000007947 */ /* 0x000fea0003800000 */
.L_x_7276:
        /* <DEDUP_REMOVED lines=14> */
.L_x_7263:
        /* <DEDUP_REMOVED lines=21> */
.L_x_7284:
[----:B------:R-:W2:Y:S02]  /*1c90*/  LDG.E.64 R2, [R2.64] ;  /* 0x0000002402027981 */ /* 0x000ea4000c1e1b00 */
[----:B--2---:R0:W1:Y:S01]  /*1ca0*/  I2F.U64 R0, R2 ;  /* 0x0000000200007312 */ /* 0x0040620000301000 */
[----:B------:R-:W-:Y:S05]  /*1cb0*/  BRA `(.L_x_7264) ;  /* 0x0000002000007947 */ /* 0x000fea0003800000 */
.L_x_7283:
[----:B------:R-:W2:Y:S02]  /*1cc0*/  LDG.E R0, [R2.64] ;  /* 0x0000002402007981 */ /* 0x000ea4000c1e1900 */
[----:B--2---:R-:W0:Y:S02]  /*1cd0*/  I2F.U32 R0, R0 ;  /* 0x0000000000007306 */ /* 0x004e240000201000 */
.L_x_7264:
[----:B------:R-:W-:Y:S05]  /*1ce0*/  BSYNC B6 ;  /* 0x0000000000067941 */ /* 0x000fea0003800000 */
.L_x_7258:
[----:B------:R-:W2:Y:S01]  /*1cf0*/  LDC.U8 R4, c[0x0][0x378] ;  /* 0x0000de00ff047b82 */ /* 0x000ea20000000000 */
[----:B------:R-:W-:Y:S01]  /*1d00*/  FSETP.NEU.FTZ.AND P0, PT, RZ, c[0x0][0x374], PT ;  /* 0x0000dd00ff007a0b */ /* 0x000fe20003f1d000 */
[----:B01---5:R-:W-:-:S12]  /*1d10*/  IMAD.MOV.U32 R2, RZ, RZ, R0 ;  /* 0x000000ffff027224 */ /* 0x023fd800078e0000 */
[----:B------:R-:W-:Y:S02]  /*1d20*/  @P0 FSET.BF.LT.FTZ.AND R2, RZ, c[0x0][0x374], PT ;  /* 0x0000dd00ff020a0a */ /* 0x000fe40003811000 */
        /* <DEDUP_REMOVED lines=14> */
.L_x_7288:
[----:B------:R-:W0:Y:S02]  /*1e10*/  F2I.S64.TRUNC R2, R2 ;  /* 0x0000000200027311 */ /* 0x000e24000020d900 */
[----:B0-----:R-:W-:-:S05]  /*1e20*/  IMAD.MOV.U32 R5, RZ, RZ, R2 ;  /* 0x000000ffff057224 */ /* 0x001fca00078e0002 */
[----:B------:R0:W-:Y:S01]  /*1e30*/  STG.E.U8 [R16.64], R5 ;  /* 0x0000000510007986 */ /* 0x0001e2000c101124 */
[----:B------:R-:W-:Y:S05]  /*1e40*/  BRA `(.L_x_7290) ;  /* 0x00000d3000007947 */ /* 0x000fea0003800000 */
.L_x_7287:
        /* <DEDUP_REMOVED lines=9> */
.L_x_7292:
[----:B------:R-:W0:Y:S02]  /*1ee0*/  F2I.FTZ.TRUNC.NTZ R3, R2 ;  /* 0x0000000200037305 */ /* 0x000e24000021f100 */
[----:B0-----:R0:W-:Y:S01]  /*1ef0*/  STG.E [R16.64], R3 ;  /* 0x0000000310007986 */ /* 0x0011e2000c101924 */
[----:B------:R-:W-:Y:S05]  /*1f00*/  BRA `(.L_x_7290) ;  /* 0x00000c7000007947 */ /* 0x000fea0003800000 */
.L_x_7291:
[----:B------:R-:W0:Y:S02]  /*1f10*/  F2I.FTZ.TRUNC.NTZ R3, R2 ;  /* 0x0000000200037305 */ /* 0x000e24000021f100 */
[----:B0-----:R0:W-:Y:S01]  /*1f20*/  STG.E.U16 [R16.64], R3 ;  /* 0x0000000310007986 */ /* 0x0011e2000c101524 */
[----:B------:R-:W-:Y:S05]  /*1f30*/  BRA `(.L_x_7290) ;  /* 0x00000c4000007947 */ /* 0x000fea0003800000 */
.L_x_7286:
        /* <DEDUP_REMOVED lines=8> */
.L_x_7294:
[----:B------:R-:W-:-:S05]  /*1fc0*/  F2FP.PACK_AB R2, RZ, R2 ;  /* 0x00000002ff02723e */ /* 0x000fca00000000ff */
[----:B------:R0:W-:Y:S01]  /*1fd0*/  STG.E.U16 [R16.64], R2 ;  /* 0x0000000210007986 */ /* 0x0001e2000c101524 */
[----:B------:R-:W-:Y:S05]  /*1fe0*/  BRA `(.L_x_7290) ;  /* 0x00000b9000007947 */ /* 0x000fea0003800000 */
.L_x_7293:
        /* <DEDUP_REMOVED lines=9> */
.L_x_7296:
[----:B------:R-:W-:-:S04]  /*2080*/  F2FP.PACK_AB R3, RZ, R2 ;  /* 0x00000002ff03723e */ /* 0x000fc800000000ff */
[----:B------:R-:W-:-:S05]  /*2090*/  PRMT R3, R3, 0x5410, RZ ;  /* 0x0000541003037816 */ /* 0x000fca00000000ff */
[----:B------:R0:W-:Y:S01]  /*20a0*/  STG.E [R16.64], R3 ;  /* 0x0000000310007986 */ /* 0x0001e2000c101924 */
[----:B------:R-:W-:Y:S05]  /*20b0*/  BRA `(.L_x_7290) ;  /* 0x00000ac000007947 */ /* 0x000fea0003800000 */
.L_x_7295:
[----:B------:R-:W-:-:S06]  /*20c0*/  FMUL.FTZ R2, R2, 1 ;  /* 0x3f80000002027820 */ /* 0x000fcc0000410000 */
[----:B------:R-:W0:Y:S02]  /*20d0*/  F2F.F64.F32 R2, R2 ;  /* 0x0000000200027310 */ /* 0x000e240000201800 */
[----:B0-----:R0:W-:Y:S01]  /*20e0*/  STG.E.64 [R16.64], R2 ;  /* 0x0000000210007986 */ /* 0x0011e2000c101b24 */
[----:B------:R-:W-:Y:S05]  /*20f0*/  BRA `(.L_x_7290) ;  /* 0x00000a8000007947 */ /* 0x000fea0003800000 */
.L_x_7285:
        /* <DEDUP_REMOVED lines=12> */
.L_x_7299:
[----:B------:R-:W-:Y:S01]  /*21c0*/  FMUL.FTZ R4, R2, 1 ;  /* 0x3f80000002047820 */ /* 0x000fe20000410000 */
[----:B------:R-:W-:-:S05]  /*21d0*/  CS2R R6, SRZ ;  /* 0x0000000000067805 */ /* 0x000fca000001ff00 */
[----:B------:R-:W0:Y:S02]  /*21e0*/  F2F.F64.F32 R4, R4 ;  /* 0x0000000400047310 */ /* 0x000e240000201800 */
[----:B0-----:R0:W-:Y:S01]  /*21f0*/  STG.E.128 [R16.64], R4 ;  /* 0x0000000410007986 */ /* 0x0011e2000c101d24 */
[----:B------:R-:W-:Y:S05]  /*2200*/  BRA `(.L_x_7290) ;  /* 0x0000097000007947 */ /* 0x000fea0003800000 */
.L_x_7298:
        /* <DEDUP_REMOVED lines=20> */
.L_x_7303:
[----:B------:R-:W-:Y:S05]  /*2350*/  BSYNC B0 ;  /* 0x0000000000007941 */ /* 0x000fea0003800000 */
.L_x_7302:
[----:B------:R-:W-:-:S05]  /*2360*/  LOP3.LUT R5, R0, R5, RZ, 0xfc, !PT ;  /* 0x0000000500057212 */ /* 0x000fca00078efcff */
[----:B------:R0:W-:Y:S01]  /*2370*/  STG.E.U8 [R16.64], R5 ;  /* 0x0000000510007986 */ /* 0x0001e2000c101124 */
[----:B------:R-:W-:Y:S05]  /*2380*/  BRA `(.L_x_7290) ;  /* 0x000007f000007947 */ /* 0x000fea0003800000 */
.L_x_7301:
        /* <DEDUP_REMOVED lines=12> */
.L_x_7305:
[----:B------:R-:W-:Y:S01]  /*2450*/  IMAD.MOV.U32 R0, RZ, RZ, 0x7f ;  /* 0x0000007fff007424 */ /* 0x000fe200078e00ff */
[----:B------:R-:W-:-:S04]  /*2460*/  ISETP.GT.U32.AND P0, PT, R4, 0x7f800000, PT ;  /* 0x7f8000000400780c */ /* 0x000fc80003f04070 */
[----:B------:R-:W-:-:S04]  /*2470*/  SEL R0, R0, 0x7c, P0 ;  /* 0x0000007c00007807 */ /* 0x000fc80000000000 */
.L_x_7306:
[----:B------:R-:W-:Y:S05]  /*2480*/  BSYNC B0 ;  /* 0x0000000000007941 */ /* 0x000fea0003800000 */
.L_x_7304:
[----:B------:R-:W-:-:S04]  /*2490*/  LOP3.LUT R2, R2, 0x80000000, RZ, 0xc0, !PT ;  /* 0x8000000002027812 */ /* 0x000fc800078ec0ff */
[----:B------:R-:W-:-:S04]  /*24a0*/  SHF.R.U32.HI R3, RZ, 0x18, R2 ;  /* 0x00000018ff037819 */ /* 0x000fc80000011602 */
[----:B------:R-:W-:-:S05]  /*24b0*/  LOP3.LUT R3, R0, R3, RZ, 0xfc, !PT ;  /* 0x0000000300037212 */ /* 0x000fca00078efcff */
[----:B------:R0:W-:Y:S01]  /*24c0*/  STG.E.U8 [R16.64], R3 ;  /* 0x0000000310007986 */ /* 0x0001e2000c101124 */
[----:B------:R-:W-:Y:S05]  /*24d0*/  BRA `(.L_x_7290) ;  /* 0x000006a000007947 */ /* 0x000fea0003800000 */
.L_x_7300:
[----:B------:R-:W-:-:S05]  /*24e0*/  F2FP.BF16.PACK_AB R2, RZ, R2 ;  /* 0x00000002ff02723e */ /* 0x000fca00000010ff */
[----:B------:R0:W-:Y:S01]  /*24f0*/  STG.E.U16 [R16.64], R2 ;  /* 0x0000000210007986 */ /* 0x0001e2000c101524 */
[----:B------:R-:W-:Y:S05]  /*2500*/  BRA `(.L_x_7290) ;  /* 0x0000067000007947 */ /* 0x000fea0003800000 */
.L_x_7297:
        /* <DEDUP_REMOVED lines=11> */
.L_x_7309:
        /* <DEDUP_REMOVED lines=16> */
.L_x_7312:
[----:B------:R-:W-:-:S04]  /*26c0*/  LOP3.LUT R2, R2, 0x80000000, RZ, 0xc0, !PT ;  /* 0x8000000002027812 */ /* 0x000fc800078ec0ff */
[----:B------:R-:W-:-:S04]  /*26d0*/  SHF.R.U32.HI R3, RZ, 0x18, R2 ;  /* 0x00000018ff037819 */ /* 0x000fc80000011602 */
[----:B------:R-:W-:-:S04]  /*26e0*/  LOP3.LUT R0, R0, R3, RZ, 0xfc, !PT ;  /* 0x0000000300007212 */ /* 0x000fc800078efcff */
[----:B------:R-:W-:Y:S02]  /*26f0*/  PRMT R8, R0, 0x7610, R8 ;  /* 0x0000761000087816 */ /* 0x000fe40000000008 */
.L_x_7311:
[----:B------:R-:W-:Y:S05]  /*2700*/  BSYNC B0 ;  /* 0x0000000000007941 */ /* 0x000fea0003800000 */
.L_x_7310:
[----:B------:R0:W-:Y:S01]  /*2710*/  STG.E.U8 [R16.64], R8 ;  /* 0x0000000810007986 */ /* 0x0001e2000c101124 */
[----:B------:R-:W-:Y:S05]  /*2720*/  BRA `(.L_x_7290) ;  /* 0x0000045000007947 */ /* 0x000fea0003800000 */
.L_x_7308:
        /* <DEDUP_REMOVED lines=16> */
.L_x_7315:
[----:B------:R-:W-:-:S04]  /*2830*/  LOP3.LUT R2, R2, 0x80000000, RZ, 0xc0, !PT ;  /* 0x8000000002027812 */ /* 0x000fc800078ec0ff */
[----:B------:R-:W-:-:S04]  /*2840*/  SHF.R.U32.HI R3, RZ, 0x18, R2 ;  /* 0x00000018ff037819 */ /* 0x000fc80000011602 */
[----:B------:R-:W-:-:S04]  /*2850*/  LOP3.LUT R0, R0, R3, RZ, 0xfc, !PT ;  /* 0x0000000300007212 */ /* 0x000fc800078efcff */
[----:B------:R-:W-:Y:S02]  /*2860*/  PRMT R8, R0, 0x7610, R8 ;  /* 0x0000761000087816 */ /* 0x000fe40000000008 */
.L_x_7314:
[----:B------:R-:W-:Y:S05]  /*2870*/  BSYNC B0 ;  /* 0x0000000000007941 */ /* 0x000fea0003800000 */
.L_x_7313:
[----:B------:R0:W-:Y:S01]  /*2880*/  STG.E.U8 [R16.64], R8 ;  /* 0x0000000810007986 */ /* 0x0001e2000c101124 */
[----:B------:R-:W-:Y:S05]  /*2890*/  BRA `(.L_x_7290) ;  /* 0x000002e000007947 */ /* 0x000fea0003800000 */
.L_x_7307:
        /* <DEDUP_REMOVED lines=21> */
.L_x_7289:
        /* <DEDUP_REMOVED lines=20> */
.L_x_7317:
[----:B------:R-:W0:Y:S02]  /*2b30*/  F2I.U64.TRUNC R2, R2 ;  /* 0x0000000200027311 */ /* 0x000e24000020d800 */
[----:B0-----:R0:W-:Y:S01]  /*2b40*/  STG.E.64 [R16.64], R2 ;  /* 0x0000000210007986 */ /* 0x0011e2000c101b24 */
[----:B------:R-:W-:Y:S05]  /*2b50*/  BRA `(.L_x_7290) ;  /* 0x0000002000007947 */ /* 0x000fea0003800000 */
.L_x_7316:
[----:B------:R-:W0:Y:S02]  /*2b60*/  F2I.FTZ.U32.TRUNC.NTZ R3, R2 ;  /* 0x0000000200037305 */ /* 0x000e24000021f000 */
[----:B0-----:R0:W-:Y:S02]  /*2b70*/  STG.E [R16.64], R3 ;  /* 0x0000000310007986 */ /* 0x0011e4000c101924 */
.L_x_7290:
[----:B------:R-:W-:-:S05]  /*2b80*/  IMAD R18, R18, 0x200, R23 ;  /* 0x0000020012127824 */ /* 0x000fca00078e0217 */
[----:B------:R-:W-:Y:S02]  /*2b90*/  IADD3 R19, R18, 0x80, RZ ;  /* 0x0000008012137810 */ /* 0x000fe40007ffe0ff */
.L_x_7256:
[----:B------:R-:W-:Y:S05]  /*2ba0*/  BSYNC B7 ;  /* 0x0000000000077941 */ /* 0x000fea0003800000 */
.L_x_7255:
        /* <DEDUP_REMOVED lines=231> */
.L_x_7320:
        /* <DEDUP_REMOVED lines=20> */
.L_x_7325:
[----:B------:R-:W2:Y:S02]  /*3b60*/  LDG.E.U8 R0, [R2.64] ;  /* 0x0000002402007981 */ /* 0x000ea4000c1e1100 */
[----:B--2---:R-:W0:Y:S01]  /*3b70*/  I2F.U16 R0, R0 ;  /* 0x0000000000007306 */ /* 0x004e220000101000 */
[----:B------:R-:W-:Y:S05]  /*3b80*/  BRA `(.L_x_7327) ;  /* 0x00000ca000007947 */ /* 0x000fea0003800000 */
.L_x_7324:
        /* <DEDUP_REMOVED lines=9> */
.L_x_7329:
[----:B------:R-:W2:Y:S02]  /*3c20*/  LDG.E R0, [R2.64] ;  /* 0x0000002402007981 */ /* 0x000ea4000c1e1900 */
[----:B--2---:R-:W0:Y:S01]  /*3c30*/  I2F R0, R0 ;  /* 0x0000000000007306 */ /* 0x004e220000201400 */
[----:B------:R-:W-:Y:S05]  /*3c40*/  BRA `(.L_x_7327) ;  /* 0x00000be000007947 */ /* 0x000fea0003800000 */
.L_x_7328:
[----:B------:R-:W2:Y:S02]  /*3c50*/  LDG.E.U16 R0, [R2.64] ;  /* 0x0000002402007981 */ /* 0x000ea4000c1e1500 */
[----:B--2---:R-:W0:Y:S01]  /*3c60*/  I2F.S16 R0, R0 ;  /* 0x0000000000007306 */ /* 0x004e220000101400 */
[----:B------:R-:W-:Y:S05]  /*3c70*/  BRA `(.L_x_7327) ;  /* 0x00000bb000007947 */ /* 0x000fea0003800000 */
.L_x_7323:
        /* <DEDUP_REMOVED lines=8> */
.L_x_7331:
[----:B------:R-:W2:Y:S02]  /*3d00*/  LDG.E.U16 R0, [R2.64] ;  /* 0x0000002402007981 */ /* 0x000ea4000c1e1500 */
[----:B--2---:R-:W-:Y:S01]  /*3d10*/  HADD2.F32 R0, -RZ, R0.H0_H0 ;  /* 0x20000000ff007230 */ /* 0x004fe20000004100 */
[----:B------:R-:W-:Y:S05]  /*3d20*/  BRA `(.L_x_7327) ;  /* 0x00000b0000007947 */ /* 0x000fea0003800000 */
.L_x_7330:
        /* <DEDUP_REMOVED lines=8> */
.L_x_7333:
[----:B------:R-:W2:Y:S02]  /*3db0*/  LDG.E.U16 R0, [R2.64] ;  /* 0x0000002402007981 */ /* 0x000ea4000c1e1500 */
[----:B--2---:R-:W-:Y:S01]  /*3dc0*/  HADD2.F32 R0, -RZ, R0.H0_H0 ;  /* 0x20000000ff007230 */ /* 0x004fe20000004100 */
[----:B------:R-:W-:Y:S05]  /*3dd0*/  BRA `(.L_x_7327) ;  /* 0x00000a5000007947 */ /* 0x000fea0003800000 */
.L_x_7332:
[----:B------:R-:W2:Y:S02]  /*3de0*/  LDG.E.64 R2, [R2.64] ;  /* 0x0000002402027981 */ /* 0x000ea4000c1e1b00 */
[----:B--2---:R-:W0:Y:S01]  /*3df0*/  F2F.F32.F64 R0, R2 ;  /* 0x0000000200007310 */ /* 0x004e220000301000 */
[----:B------:R-:W0:-:S14]  /*3e00*/  DSETP.GEU.AND P0, PT, |R2|, c[0x2][0x0], PT ;  /* 0x008000000200762a */ /* 0x000e1c0003f0e200 */
[----:B0-----:R-:W-:Y:S01]  /*3e10*/  @!P0 FMUL R0, R0, 1.175494350822287508e-38 ;  /* 0x0080000000008820 */ /* 0x001fe20000400000 */
[----:B------:R-:W-:Y:S05]  /*3e20*/  BRA `(.L_x_7327) ;  /* 0x00000a0000007947 */ /* 0x000fea0003800000 */
.L_x_7322:
        /* <DEDUP_REMOVED lines=12> */
.L_x_7336:
[----:B------:R-:W2:Y:S02]  /*3ef0*/  LDG.E.64 R2, [R2.64] ;  /* 0x0000002402027981 */ /* 0x000ea4000c1e1b00 */
[----:B--2---:R-:W0:Y:S01]  /*3f00*/  F2F.F32.F64 R0, R2 ;  /* 0x0000000200007310 */ /* 0x004e220000301000 */
[----:B------:R-:W0:-:S14]  /*3f10*/  DSETP.GEU.AND P0, PT, |R2|, c[0x2][0x0], PT ;  /* 0x008000000200762a */ /* 0x000e1c0003f0e200 */
[----:B0-----:R-:W-:Y:S01]  /*3f20*/  @!P0 FMUL R0, R0, 1.175494350822287508e-38 ;  /* 0x0080000000008820 */ /* 0x001fe20000400000 */
[----:B------:R-:W-:Y:S05]  /*3f30*/  BRA `(.L_x_7327) ;  /* 0x000008f000007947 */ /* 0x000fea0003800000 */
.L_x_7335:
        /* <DEDUP_REMOVED lines=26> */
.L_x_7338:
        /* <DEDUP_REMOVED lines=13> */
.L_x_7337:
[----:B------:R-:W2:Y:S02]  /*41b0*/  LDG.E.U16 R0, [R2.64] ;  /* 0x0000002402007981 */ /* 0x000ea4000c1e1500 */
[----:B--2---:R-:W-:Y:S01]  /*41c0*/  PRMT R0, RZ, 0x5410, R0 ;  /* 0x00005410ff007816 */ /* 0x004fe20000000000 */
[----:B------:R-:W-:Y:S05]  /*41d0*/  BRA `(.L_x_7327) ;  /* 0x0000065000007947 */ /* 0x000fea0003800000 */
.L_x_7334:
        /* <DEDUP_REMOVED lines=11> */
.L_x_7341:
        /* <DEDUP_REMOVED lines=20> */
.L_x_7343:
[----:B------:R-:W-:Y:S05]  /*43d0*/  BSYNC B0 ;  /* 0x0000000000007941 */ /* 0x000fea0003800000 */
.L_x_7342:
[----:B------:R-:W-:Y:S01]  /*43e0*/  LEA R3, R0, 0x3b800000, 0x17 ;  /* 0x3b80000000037811 */ /* 0x000fe200078eb8ff */
[----:B------:R-:W-:-:S05]  /*43f0*/  IMAD.SHL.U32 R0, R2, 0x100000, RZ ;  /* 0x0010000002007824 */ /* 0x000fca00078e00ff */
[----:B------:R-:W-:Y:S01]  /*4400*/  LOP3.LUT R0, R3, R0, R4, 0xfe, !PT ;  /* 0x0000000003007212 */ /* 0x000fe200078efe04 */
[----:B------:R-:W-:Y:S05]  /*4410*/  BRA `(.L_x_7327) ;  /* 0x0000041000007947 */ /* 0x000fea0003800000 */
.L_x_7340:
        /* <DEDUP_REMOVED lines=20> */
.L_x_7345:
[----:B------:R-:W-:Y:S05]  /*4560*/  BSYNC B0 ;  /* 0x0000000000007941 */ /* 0x000fea0003800000 */
.L_x_7344:
[----:B------:R-:W-:Y:S01]  /*4570*/  LEA R3, R0, 0x37800000, 0x17 ;  /* 0x3780000000037811 */ /* 0x000fe200078eb8ff */
[----:B------:R-:W-:-:S05]  /*4580*/  IMAD.SHL.U32 R0, R2, 0x200000, RZ ;  /* 0x0020000002007824 */ /* 0x000fca00078e00ff */
[----:B------:R-:W-:Y:S01]  /*4590*/  LOP3.LUT R0, R3, R0, R4, 0xfe, !PT ;  /* 0x0000000003007212 */ /* 0x000fe200078efe04 */
[----:B------:R-:W-:Y:S05]  /*45a0*/  BRA `(.L_x_7327) ;  /* 0x0000028000007947 */ /* 0x000fea0003800000 */
.L_x_7339:
        /* <DEDUP_REMOVED lines=14> */
.L_x_7326:
        /* <DEDUP_REMOVED lines=21> */
.L_x_7347:
[----:B------:R-:W2:Y:S02]  /*47e0*/  LDG.E.64 R2, [R2.64] ;  /* 0x0000002402027981 */ /* 0x000ea4000c1e1b00 */
[----:B--2---:R0:W1:Y:S01]  /*47f0*/  I2F.U64 R0, R2 ;  /* 0x0000000200007312 */ /* 0x0040620000301000 */
[----:B------:R-:W-:Y:S05]  /*4800*/  BRA `(.L_x_7327) ;  /* 0x0000002000007947 */ /* 0x000fea0003800000 */
.L_x_7346:
[----:B------:R-:W2:Y:S02]  /*4810*/  LDG.E R0, [R2.64] ;  /* 0x0000002402007981 */ /* 0x000ea4000c1e1900 */
[----:B--2---:R-:W0:Y:S02]  /*4820*/  I2F.U32 R0, R0 ;  /* 0x0000000000007306 */ /* 0x004e240000201000 */
.L_x_7327:
[----:B------:R-:W-:Y:S05]  /*4830*/  BSYNC B6 ;  /* 0x0000000000067941 */ /* 0x000fea0003800000 */
.L_x_7321:
        /* <DEDUP_REMOVED lines=18> */
.L_x_7351:
[----:B------:R-:W0:Y:S02]  /*4960*/  F2I.S64.TRUNC R2, R2 ;  /* 0x0000000200027311 */ /* 0x000e24000020d900 */
[----:B0-----:R-:W-:-:S05]  /*4970*/  IMAD.MOV.U32 R5, RZ, RZ, R2 ;  /* 0x000000ffff057224 */ /* 0x001fca00078e0002 */
[----:B------:R0:W-:Y:S01]  /*4980*/  STG.E.U8 [R16.64], R5 ;  /* 0x0000000510007986 */ /* 0x0001e2000c101124 */
[----:B------:R-:W-:Y:S05]  /*4990*/  BRA `(.L_x_7353) ;  /* 0x00000d3000007947 */ /* 0x000fea0003800000 */
.L_x_7350:
        /* <DEDUP_REMOVED lines=9> */
.L_x_7355:
[----:B------:R-:W0:Y:S02]  /*4a30*/  F2I.FTZ.TRUNC.NTZ R3, R2 ;  /* 0x0000000200037305 */ /* 0x000e24000021f100 */
[----:B0-----:R0:W-:Y:S01]  /*4a40*/  STG.E [R16.64], R3 ;  /* 0x0000000310007986 */ /* 0x0011e2000c101924 */
[----:B------:R-:W-:Y:S05]  /*4a50*/  BRA `(.L_x_7353) ;  /* 0x00000c7000007947 */ /* 0x000fea0003800000 */
.L_x_7354:
[----:B------:R-:W0:Y:S02]  /*4a60*/  F2I.FTZ.TRUNC.NTZ R3, R2 ;  /* 0x0000000200037305 */ /* 0x000e24000021f100 */
[----:B0-----:R0:W-:Y:S01]  /*4a70*/  STG.E.U16 [R16.64], R3 ;  /* 0x0000000310007986 */ /* 0x0011e2000c101524 */
[----:B------:R-:W-:Y:S05]  /*4a80*/  BRA `(.L_x_7353) ;  /* 0x00000c4000007947 */ /* 0x000fea0003800000 */
.L_x_7349:
        /* <DEDUP_REMOVED lines=8> */
.L_x_7357:
[----:B------:R-:W-:-:S05]  /*4b10*/  F2FP.PACK_AB R2, RZ, R2 ;  /* 0x00000002ff02723e */ /* 0x000fca00000000ff */
[----:B------:R0:W-:Y:S01]  /*4b20*/  STG.E.U16 [R16.64], R2 ;  /* 0x0000000210007986 */ /* 0x0001e2000c101524 */
[----:B------:R-:W-:Y:S05]  /*4b30*/  BRA `(.L_x_7353) ;  /* 0x00000b9000007947 */ /* 0x000fea0003800000 */
.L_x_7356:
        /* <DEDUP_REMOVED lines=9> */
.L_x_7359:
[----:B------:R-:W-:-:S04]  /*4bd0*/  F2FP.PACK_AB R3, RZ, R2 ;  /* 0x00000002ff03723e */ /* 0x000fc800000000ff */
[----:B------:R-:W-:-:S05]  /*4be0*/  PRMT R3, R3, 0x5410, RZ ;  /* 0x0000541003037816 */ /* 0x000fca00000000ff */
[----:B------:R0:W-:Y:S01]  /*4bf0*/  STG.E [R16.64], R3 ;  /* 0x0000000310007986 */ /* 0x0001e2000c101924 */
[----:B------:R-:W-:Y:S05]  /*4c00*/  BRA `(.L_x_7353) ;  /* 0x00000ac000007947 */ /* 0x000fea0003800000 */
.L_x_7358:
[----:B------:R-:W-:-:S06]  /*4c10*/  FMUL.FTZ R2, R2, 1 ;  /* 0x3f80000002027820 */ /* 0x000fcc0000410000 */
[----:B------:R-:W0:Y:S02]  /*4c20*/  F2F.F64.F32 R2, R2 ;  /* 0x0000000200027310 */ /* 0x000e240000201800 */
[----:B0-----:R0:W-:Y:S01]  /*4c30*/  STG.E.64 [R16.64], R2 ;  /* 0x0000000210007986 */ /* 0x0011e2000c101b24 */
[----:B------:R-:W-:Y:S05]  /*4c40*/  BRA `(.L_x_7353) ;  /* 0x00000a8000007947 */ /* 0x000fea0003800000 */
.L_x_7348:
        /* <DEDUP_REMOVED lines=12> */
.L_x_7362:
[----:B------:R-:W-:Y:S01]  /*4d10*/  FMUL.FTZ R4, R2, 1 ;  /* 0x3f80000002047820 */ /* 0x000fe20000410000 */
[----:B------:R-:W-:-:S05]  /*4d20*/  CS2R R6, SRZ ;  /* 0x0000000000067805 */ /* 0x000fca000001ff00 */
[----:B------:R-:W0:Y:S02]  /*4d30*/  F2F.F64.F32 R4, R4 ;  /* 0x0000000400047310 */ /* 0x000e240000201800 */
[----:B0-----:R0:W-:Y:S01]  /*4d40*/  STG.E.128 [R16.64], R4 ;  /* 0x0000000410007986 */ /* 0x0011e2000c101d24 */
[----:B------:R-:W-:Y:S05]  /*4d50*/  BRA `(.L_x_7353) ;  /* 0x0000097000007947 */ /* 0x000fea0003800000 */
.L_x_7361:
        /* <DEDUP_REMOVED lines=20> */
.L_x_7366:
[----:B------:R-:W-:Y:S05]  /*4ea0*/  BSYNC B0 ;  /* 0x0000000000007941 */ /* 0x000fea0003800000 */
.L_x_7365:
[----:B------:R-:W-:-:S05]  /*4eb0*/  LOP3.LUT R5, R0, R5, RZ, 0xfc, !PT ;  /* 0x0000000500057212 */ /* 0x000fca00078efcff */
[----:B------:R0:W-:Y:S01]  /*4ec0*/  STG.E.U8 [R16.64], R5 ;  /* 0x0000000510007986 */ /* 0x0001e2000c101124 */
[----:B------:R-:W-:Y:S05]  /*4ed0*/  BRA `(.L_x_7353) ;  /* 0x000007f000007947 */ /* 0x000fea0003800000 */
.L_x_7364:
        /* <DEDUP_REMOVED lines=12> */
.L_x_7368:
[----:B------:R-:W-:Y:S01]  /*4fa0*/  IMAD.MOV.U32 R0, RZ, RZ, 0x7f ;  /* 0x0000007fff007424 */ /* 0x000fe200078e00ff */
[----:B------:R-:W-:-:S04]  /*4fb0*/  ISETP.GT.U32.AND P0, PT, R4, 0x7f800000, PT ;  /* 0x7f8000000400780c */ /* 0x000fc80003f04070 */
[----:B------:R-:W-:-:S04]  /*4fc0*/  SEL R0, R0, 0x7c, P0 ;  /* 0x0000007c00007807 */ /* 0x000fc80000000000 */
.L_x_7369:
[----:B------:R-:W-:Y:S05]  /*4fd0*/  BSYNC B0 ;  /* 0x0000000000007941 */ /* 0x000fea0003800000 */
.L_x_7367:
[----:B------:R-:W-:-:S04]  /*4fe0*/  LOP3.LUT R2, R2, 0x80000000, RZ, 0xc0, !PT ;  /* 0x8000000002027812 */ /* 0x000fc800078ec0ff */
[----:B------:R-:W-:-:S04]  /*4ff0*/  SHF.R.U32.HI R3, RZ, 0x18, R2 ;  /* 0x00000018ff037819 */ /* 0x000fc80000011602 */
[----:B------:R-:W-:-:S05]  /*5000*/  LOP3.LUT R3, R0, R3, RZ, 0xfc, !PT ;  /* 0x0000000300037212 */ /* 0x000fca00078efcff */
[----:B------:R0:W-:Y:S01]  /*5010*/  STG.E.U8 [R16.64], R3 ;  /* 0x0000000310007986 */ /* 0x0001e2000c101124 */
[----:B------:R-:W-:Y:S05]  /*5020*/  BRA `(.L_x_7353) ;  /* 0x000006a000007947 */ /* 0x000fea0003800000 */
.L_x_7363:
[----:B------:R-:W-:-:S05]  /*5030*/  F2FP.BF16.PACK_AB R2, RZ, R2 ;  /* 0x00000002ff02723e */ /* 0x000fca00000010ff */
[----:B------:R0:W-:Y:S01]  /*5040*/  STG.E.U16 [R16.64], R2 ;  /* 0x0000000210007986 */ /* 0x0001e2000c101524 */
[----:B------:R-:W-:Y:S05]  /*5050*/  BRA `(.L_x_7353) ;  /* 0x0000067000007947 */ /* 0x000fea0003800000 */
.L_x_7360:
        /* <DEDUP_REMOVED lines=11> */
.L_x_7372:
        /* <DEDUP_REMOVED lines=16> */
.L_x_7375:
[----:B------:R-:W-:-:S04]  /*5210*/  LOP3.LUT R2, R2, 0x80000000, RZ, 0xc0, !PT ;  /* 0x8000000002027812 */ /* 0x000fc800078ec0ff */
[----:B------:R-:W-:-:S04]  /*5220*/  SHF.R.U32.HI R3, RZ, 0x18, R2 ;  /* 0x00000018ff037819 */ /* 0x000fc80000011602 */
[----:B------:R-:W-:-:S04]  /*5230*/  LOP3.LUT R0, R0, R3, RZ, 0xfc, !PT ;  /* 0x0000000300007212 */ /* 0x000fc800078efcff */
[----:B------:R-:W-:Y:S02]  /*5240*/  PRMT R8, R0, 0x7610, R8 ;  /* 0x0000761000087816 */ /* 0x000fe40000000008 */
.L_x_7374:
[----:B------:R-:W-:Y:S05]  /*5250*/  BSYNC B0 ;  /* 0x0000000000007941 */ /* 0x000fea0003800000 */
.L_x_7373:
[----:B------:R0:W-:Y:S01]  /*5260*/  STG.E.U8 [R16.64], R8 ;  /* 0x0000000810007986 */ /* 0x0001e2000c101124 */
[----:B------:R-:W-:Y:S05]  /*5270*/  BRA `(.L_x_7353) ;  /* 0x0000045000007947 */ /* 0x000fea0003800000 */
.L_x_7371:
        /* <DEDUP_REMOVED lines=16> */
.L_x_7378:
[----:B------:R-:W-:-:S04]  /*5380*/  LOP3.LUT R2, R2, 0x80000000, RZ, 0xc0, !PT ;  /* 0x8000000002027812 */ /* 0x000fc800078ec0ff */
[----:B------:R-:W-:-:S04]  /*5390*/  SHF.R.U32.HI R3, RZ, 0x18, R2 ;  /* 0x00000018ff037819 */ /* 0x000fc80000011602 */
[----:B------:R-:W-:-:S04]  /*53a0*/  LOP3.LUT R0, R0, R3, RZ, 0xfc, !PT ;  /* 0x0000000300007212 */ /* 0x000fc800078efcff */
[----:B------:R-:W-:Y:S02]  /*53b0*/  PRMT R8, R0, 0x7610, R8 ;  /* 0x0000761000087816 */ /* 0x000fe40000000008 */
.L_x_7377:
[----:B------:R-:W-:Y:S05]  /*53c0*/  BSYNC B0 ;  /* 0x0000000000007941 */ /* 0x000fea0003800000 */
.L_x_7376:
[----:B------:R0:W-:Y:S01]  /*53d0*/  STG.E.U8 [R16.64], R8 ;  /* 0x0000000810007986 */ /* 0x0001e2000c101124 */
[----:B------:R-:W-:Y:S05]  /*53e0*/  BRA `(.L_x_7353) ;  /* 0x000002e000007947 */ /* 0x000fea0003800000 */
.L_x_7370:
        /* <DEDUP_REMOVED lines=21> */
.L_x_7352:
        /* <DEDUP_REMOVED lines=20> */
.L_x_7380:
[----:B------:R-:W0:Y:S02]  /*5680*/  F2I.U64.TRUNC R2, R2 ;  /* 0x0000000200027311 */ /* 0x000e24000020d800 */
[----:B0-----:R0:W-:Y:S01]  /*5690*/  STG.E.64 [R16.64], R2 ;  /* 0x0000000210007986 */ /* 0x0011e2000c101b24 */
[----:B------:R-:W-:Y:S05]  /*56a0*/  BRA `(.L_x_7353) ;  /* 0x0000002000007947 */ /* 0x000fea0003800000 */
.L_x_7379:
[----:B------:R-:W0:Y:S02]  /*56b0*/  F2I.FTZ.U32.TRUNC.NTZ R3, R2 ;  /* 0x0000000200037305 */ /* 0x000e24000021f000 */
[----:B0-----:R0:W-:Y:S02]  /*56c0*/  STG.E [R16.64], R3 ;  /* 0x0000000310007986 */ /* 0x0011e4000c101924 */
.L_x_7353:
        /* <DEDUP_REMOVED lines=231> */
.L_x_7381:
        /* <DEDUP_REMOVED lines=20> */
.L_x_7386:
[----:B------:R-:W2:Y:S02]  /*6680*/  LDG.E.U8 R0, [R2.64] ;  /* 0x0000002402007981 */ /* 0x000ea4000c1e1100 */
[----:B--2---:R-:W0:Y:S01]  /*6690*/  I2F.U16 R0, R0 ;  /* 0x0000000000007306 */ /* 0x004e220000101000 */
[----:B------:R-:W-:Y:S05]  /*66a0*/  BRA `(.L_x_7388) ;  /* 0x00000ca000007947 */ /* 0x000fea0003800000 */
.L_x_7385:
        /* <DEDUP_REMOVED lines=9> */
.L_x_7390:
[----:B------:R-:W2:Y:S02]  /*6740*/  LDG.E R0, [R2.64] ;  /* 0x0000002402007981 */ /* 0x000ea4000c1e1900 */
[----:B--2---:R-:W0:Y:S01]  /*6750*/  I2F R0, R0 ;  /* 0x0000000000007306 */ /* 0x004e220000201400 */
[----:B------:R-:W-:Y:S05]  /*6760*/  BRA `(.L_x_7388) ;  /* 0x00000be000007947 */ /* 0x000fea0003800000 */
.L_x_7389:
[----:B------:R-:W2:Y:S02]  /*6770*/  LDG.E.U16 R0, [R2.64] ;  /* 0x0000002402007981 */ /* 0x000ea4000c1e1500 */
[----:B--2---:R-:W0:Y:S01]  /*6780*/  I2F.S16 R0, R0 ;  /* 0x0000000000007306 */ /* 0x004e220000101400 */
[----:B------:R-:W-:Y:S05]  /*6790*/  BRA `(.L_x_7388) ;  /* 0x00000bb000007947 */ /* 0x000fea0003800000 */
.L_x_7384:
        /* <DEDUP_REMOVED lines=8> */
.L_x_7392:
[----:B------:R-:W2:Y:S02]  /*6820*/  LDG.E.U16 R0, [R2.64] ;  /* 0x0000002402007981 */ /* 0x000ea4000c1e1500 */
[----:B--2---:R-:W-:Y:S01]  /*6830*/  HADD2.F32 R0, -RZ, R0.H0_H0 ;  /* 0x20000000ff007230 */ /* 0x004fe20000004100 */
[----:B------:R-:W-:Y:S05]  /*6840*/  BRA `(.L_x_7388) ;  /* 0x00000b0000007947 */ /* 0x000fea0003800000 */
.L_x_7391:
        /* <DEDUP_REMOVED lines=8> */
.L_x_7394:
[----:B------:R-:W2:Y:S02]  /*68d0*/  LDG.E.U16 R0, [R2.64] ;  /* 0x0000002402007981 */ /* 0x000ea4000c1e1500 */
[----:B--2---:R-:W-:Y:S01]  /*68e0*/  HADD2.F32 R0, -RZ, R0.H0_H0 ;  /* 0x20000000ff007230 */ /* 0x004fe20000004100 */
[----:B------:R-:W-:Y:S05]  /*68f0*/  BRA `(.L_x_7388) ;  /* 0x00000a5000007947 */ /* 0x000fea0003800000 */
.L_x_7393:
[----:B------:R-:W2:Y:S02]  /*6900*/  LDG.E.64 R2, [R2.64] ;  /* 0x0000002402027981 */ /* 0x000ea4000c1e1b00 */
[----:B--2---:R-:W0:Y:S01]  /*6910*/  F2F.F32.F64 R0, R2 ;  /* 0x0000000200007310 */ /* 0x004e220000301000 */
[----:B------:R-:W0:-:S14]  /*6920*/  DSETP.GEU.AND P0, PT, |R2|, c[0x2][0x0], PT ;  /* 0x008000000200762a */ /* 0x000e1c0003f0e200 */
[----:B0-----:R-:W-:Y:S01]  /*6930*/  @!P0 FMUL R0, R0, 1.175494350822287508e-38 ;  /* 0x0080000000008820 */ /* 0x001fe20000400000 */
[----:B------:R-:W-:Y:S05]  /*6940*/  BRA `(.L_x_7388) ;  /* 0x00000a0000007947 */ /* 0x000fea0003800000 */
.L_x_7383:
        /* <DEDUP_REMOVED lines=12> */
.L_x_7397:
[----:B------:R-:W2:Y:S02]  /*6a10*/  LDG.E.64 R2, [R2.64] ;  /* 0x0000002402027981 */ /* 0x000ea4000c1e1b00 */
[----:B--2---:R-:W0:Y:S01]  /*6a20*/  F2F.F32.F64 R0, R2 ;  /* 0x0000000200007310 */ /* 0x004e220000301000 */
[----:B------:R-:W0:-:S14]  /*6a30*/  DSETP.GEU.AND P0, PT, |R2|, c[0x2][0x0], PT ;  /* 0x008000000200762a */ /* 0x000e1c0003f0e200 */
[----:B0-----:R-:W-:Y:S01]  /*6a40*/  @!P0 FMUL R0, R0, 1.175494350822287508e-38 ;  /* 0x0080000000008820 */ /* 0x001fe20000400000 */
[----:B------:R-:W-:Y:S05]  /*6a50*/  BRA `(.L_x_7388) ;  /* 0x000008f000007947 */ /* 0x000fea0003800000 */
.L_x_7396:
        /* <DEDUP_REMOVED lines=26> */
.L_x_7399:
        /* <DEDUP_REMOVED lines=13> */
.L_x_7398:
[----:B------:R-:W2:Y:S02]  /*6cd0*/  LDG.E.U16 R0, [R2.64] ;  /* 0x0000002402007981 */ /* 0x000ea4000c1e1500 */
[----:B--2---:R-:W-:Y:S01]  /*6ce0*/  PRMT R0, RZ, 0x5410, R0 ;  /* 0x00005410ff007816 */ /* 0x004fe20000000000 */
[----:B------:R-:W-:Y:S05]  /*6cf0*/  BRA `(.L_x_7388) ;  /* 0x0000065000007947 */ /* 0x000fea0003800000 */
.L_x_7395:
        /* <DEDUP_REMOVED lines=11> */
.L_x_7402:
        /* <DEDUP_REMOVED lines=20> */
.L_x_7404:
[----:B------:R-:W-:Y:S05]  /*6ef0*/  BSYNC B0 ;  /* 0x0000000000007941 */ /* 0x000fea0003800000 */
.L_x_7403:
[----:B------:R-:W-:Y:S01]  /*6f00*/  LEA R3, R0, 0x3b800000, 0x17 ;  /* 0x3b80000000037811 */ /* 0x000fe200078eb8ff */
[----:B------:R-:W-:-:S05]  /*6f10*/  IMAD.SHL.U32 R0, R2, 0x100000, RZ ;  /* 0x0010000002007824 */ /* 0x000fca00078e00ff */
[----:B------:R-:W-:Y:S01]  /*6f20*/  LOP3.LUT R0, R3, R0, R4, 0xfe, !PT ;  /* 0x0000000003007212 */ /* 0x000fe200078efe04 */
[----:B------:R-:W-:Y:S05]  /*6f30*/  BRA `(.L_x_7388) ;  /* 0x0000041000007947 */ /* 0x000fea0003800000 */
.L_x_7401:
        /* <DEDUP_REMOVED lines=20> */
.L_x_7406:
[----:B------:R-:W-:Y:S05]  /*7080*/  BSYNC B0 ;  /* 0x0000000000007941 */ /* 0x000fea0003800000 */
.L_x_7405:
[----:B------:R-:W-:Y:S01]  /*7090*/  LEA R3, R0, 0x37800000, 0x17 ;  /* 0x3780000000037811 */ /* 0x000fe200078eb8ff */
[----:B------:R-:W-:-:S05]  /*70a0*/  IMAD.SHL.U32 R0, R2, 0x200000, RZ ;  /* 0x0020000002007824 */ /* 0x000fca00078e00ff */
[----:B------:R-:W-:Y:S01]  /*70b0*/  LOP3.LUT R0, R3, R0, R4, 0xfe, !PT ;  /* 0x0000000003007212 */ /* 0x000fe200078efe04 */
[----:B------:R-:W-:Y:S05]  /*70c0*/  BRA `(.L_x_7388) ;  /* 0x0000028000007947 */ /* 0x000fea0003800000 */
.L_x_7400:
        /* <DEDUP_REMOVED lines=14> */
.L_x_7387:
        /* <DEDUP_REMOVED lines=21> */
.L_x_7408:
[----:B------:R-:W2:Y:S02]  /*7300*/  LDG.E.64 R2, [R2.64] ;  /* 0x0000002402027981 */ /* 0x000ea4000c1e1b00 */
[----:B--2---:R0:W1:Y:S01]  /*7310*/  I2F.U64 R0, R2 ;  /* 0x0000000200007312 */ /* 0x0040620000301000 */
[----:B------:R-:W-:Y:S05]  /*7320*/  BRA `(.L_x_7388) ;  /* 0x0000002000007947 */ /* 0x000fea0003800000 */
.L_x_7407:
[----:B------:R-:W2:Y:S02]  /*7330*/  LDG.E R0, [R2.64] ;  /* 0x0000002402007981 */ /* 0x000ea4000c1e1900 */
[----:B--2---:R-:W0:Y:S02]  /*7340*/  I2F.U32 R0, R0 ;  /* 0x0000000000007306 */ /* 0x004e240000201000 */
.L_x_7388:
[----:B------:R-:W-:Y:S05]  /*7350*/  BSYNC B6 ;  /* 0x0000000000067941 */ /* 0x000fea0003800000 */
.L_x_7382:
        /* <DEDUP_REMOVED lines=18> */
.L_x_7412:
[----:B------:R-:W0:Y:S02]  /*7480*/  F2I.S64.TRUNC R2, R2 ;  /* 0x0000000200027311 */ /* 0x000e24000020d900 */
[----:B0-----:R-:W-:-:S05]  /*7490*/  IMAD.MOV.U32 R5, RZ, RZ, R2 ;  /* 0x000000ffff057224 */ /* 0x001fca00078e0002 */
[----:B------:R0:W-:Y:S01]  /*74a0*/  STG.E.U8 [R16.64], R5 ;  /* 0x0000000510007986 */ /* 0x0001e2000c101124 */
[----:B------:R-:W-:Y:S05]  /*74b0*/  BRA `(.L_x_7414) ;  /* 0x00000d3000007947 */ /* 0x000fea0003800000 */
.L_x_7411:
        /* <DEDUP_REMOVED lines=9> */
.L_x_7416:
[----:B------:R-:W0:Y:S02]  /*7550*/  F2I.FTZ.TRUNC.NTZ R3, R2 ;  /* 0x0000000200037305 */ /* 0x000e24000021f100 */
[----:B0-----:R0:W-:Y:S01]  /*7560*/  STG.E [R16.64], R3 ;  /* 0x0000000310007986 */ /* 0x0011e2000c101924 */
[----:B------:R-:W-:Y:S05]  /*7570*/  BRA `(.L_x_7414) ;  /* 0x00000c7000007947 */ /* 0x000fea0003800000 */
.L_x_7415:
[----:B------:R-:W0:Y:S02]  /*7580*/  F2I.FTZ.TRUNC.NTZ R3, R2 ;  /* 0x0000000200037305 */ /* 0x000e24000021f100 */
[----:B0-----:R0:W-:Y:S01]  /*7590*/  STG.E.U16 [R16.64], R3 ;  /* 0x0000000310007986 */ /* 0x0011e2000c101524 */
[----:B------:R-:W-:Y:S05]  /*75a0*/  BRA `(.L_x_7414) ;  /* 0x00000c4000007947 */ /* 0x000fea0003800000 */
.L_x_7410:
        /* <DEDUP_REMOVED lines=8> */
.L_x_7418:
[----:B------:R-:W-:-:S05]  /*7630*/  F2FP.PACK_AB R2, RZ, R2 ;  /* 0x00000002ff02723e */ /* 0x000fca00000000ff */
[----:B------:R0:W-:Y:S01]  /*7640*/  STG.E.U16 [R16.64], R2 ;  /* 0x0000000210007986 */ /* 0x0001e2000c101524 */
[----:B------:R-:W-:Y:S05]  /*7650*/  BRA `(.L_x_7414) ;  /* 0x00000b9000007947 */ /* 0x000fea0003800000 */
.L_x_7417:
        /* <DEDUP_REMOVED lines=9> */
.L_x_7420:
[----:B------:R-:W-:-:S04]  /*76f0*/  F2FP.PACK_AB R3, RZ, R2 ;  /* 0x00000002ff03723e */ /* 0x000fc800000000ff */
[----:B------:R-:W-:-:S05]  /*7700*/  PRMT R3, R3, 0x5410, RZ ;  /* 0x0000541003037816 */ /* 0x000fca00000000ff */
[----:B------:R0:W-:Y:S01]  /*7710*/  STG.E [R16.64], R3 ;  /* 0x0000000310007986 */ /* 0x0001e2000c101924 */
[----:B------:R-:W-:Y:S05]  /*7720*/  BRA `(.L_x_7414) ;  /* 0x00000ac000007947 */ /* 0x000fea0003800000 */
.L_x_7419:
[----:B------:R-:W-:-:S06]  /*7730*/  FMUL.FTZ R2, R2, 1 ;  /* 0x3f80000002027820 */ /* 0x000fcc0000410000 */
[----:B------:R-:W0:Y:S02]  /*7740*/  F2F.F64.F32 R2, R2 ;  /* 0x0000000200027310 */ /* 0x000e240000201800 */
[----:B0-----:R0:W-:Y:S01]  /*7750*/  STG.E.64 [R16.64], R2 ;  /* 0x0000000210007986 */ /* 0x0011e2000c101b24 */
[----:B------:R-:W-:Y:S05]  /*7760*/  BRA `(.L_x_7414) ;  /* 0x00000a8000007947 */ /* 0x000fea0003800000 */
.L_x_7409:
        /* <DEDUP_REMOVED lines=12> */
.L_x_7423:
[----:B------:R-:W-:Y:S01]  /*7830*/  FMUL.FTZ R4, R2, 1 ;  /* 0x3f80000002047820 */ /* 0x000fe20000410000 */
[----:B------:R-:W-:-:S05]  /*7840*/  CS2R R6, SRZ ;  /* 0x0000000000067805 */ /* 0x000fca000001ff00 */
[----:B------:R-:W0:Y:S02]  /*7850*/  F2F.F64.F32 R4, R4 ;  /* 0x0000000400047310 */ /* 0x000e240000201800 */
[----:B0-----:R0:W-:Y:S01]  /*7860*/  STG.E.128 [R16.64], R4 ;  /* 0x0000000410007986 */ /* 0x0011e2000c101d24 */
[----:B------:R-:W-:Y:S05]  /*7870*/  BRA `(.L_x_7414) ;  /* 0x0000097000007947 */ /* 0x000fea0003800000 */
.L_x_7422:
        /* <DEDUP_REMOVED lines=20> */
.L_x_7427:
[----:B------:R-:W-:Y:S05]  /*79c0*/  BSYNC B0 ;  /* 0x0000000000007941 */ /* 0x000fea0003800000 */
.L_x_7426:
[----:B------:R-:W-:-:S05]  /*79d0*/  LOP3.LUT R5, R0, R5, RZ, 0xfc, !PT ;  /* 0x0000000500057212 */ /* 0x000fca00078efcff */
[----:B------:R0:W-:Y:S01]  /*79e0*/  STG.E.U8 [R16.64], R5 ;  /* 0x0000000510007986 */ /* 0x0001e2000c101124 */
[----:B------:R-:W-:Y:S05]  /*79f0*/  BRA `(.L_x_7414) ;  /* 0x000007f000007947 */ /* 0x000fea0003800000 */
.L_x_7425:
        /* <DEDUP_REMOVED lines=12> */
.L_x_7429:
[----:B------:R-:W-:Y:S01]  /*7ac0*/  IMAD.MOV.U32 R0, RZ, RZ, 0x7f ;  /* 0x0000007fff007424 */ /* 0x000fe200078e00ff */
[----:B------:R-:W-:-:S04]  /*7ad0*/  ISETP.GT.U32.AND P0, PT, R4, 0x7f800000, PT ;  /* 0x7f8000000400780c */ /* 0x000fc80003f04070 */
[----:B------:R-:W-:-:S04]  /*7ae0*/  SEL R0, R0, 0x7c, P0 ;  /* 0x0000007c00007807 */ /* 0x000fc80000000000 */
.L_x_7430:
[----:B------:R-:W-:Y:S05]  /*7af0*/  BSYNC B0 ;  /* 0x0000000000007941 */ /* 0x000fea0003800000 */
.L_x_7428:
[----:B------:R-:W-:-:S04]  /*7b00*/  LOP3.LUT R2, R2, 0x80000000, RZ, 0xc0, !PT ;  /* 0x8000000002027812 */ /* 0x000fc800078ec0ff */
[----:B------:R-:W-:-:S04]  /*7b10*/  SHF.R.U32.HI R3, RZ, 0x18, R2 ;  /* 0x00000018ff037819 */ /* 0x000fc80000011602 */
[----:B------:R-:W-:-:S05]  /*7b20*/  LOP3.LUT R3, R0, R3, RZ, 0xfc, !PT ;  /* 0x0000000300037212 */ /* 0x000fca00078efcff */
[----:B------:R0:W-:Y:S01]  /*7b30*/  STG.E.U8 [R16.64], R3 ;  /* 0x0000000310007986 */ /* 0x0001e2000c101124 */
[----:B------:R-:W-:Y:S05]  /*7b40*/  BRA `(.L_x_7414) ;  /* 0x000006a000007947 */ /* 0x000fea0003800000 */
.L_x_7424:
[----:B------:R-:W-:-:S05]  /*7b50*/  F2FP.BF16.PACK_AB R2, RZ, R2 ;  /* 0x00000002ff02723e */ /* 0x000fca00000010ff */
[----:B------:R0:W-:Y:S01]  /*7b60*/  STG.E.U16 [R16.64], R2 ;  /* 0x0000000210007986 */ /* 0x0001e2000c101524 */
[----:B------:R-:W-:Y:S05]  /*7b70*/  BRA `(.L_x_7414) ;  /* 0x0000067000007947 */ /* 0x000fea0003800000 */
.L_x_7421:
        /* <DEDUP_REMOVED lines=11> */
.L_x_7433:
        /* <DEDUP_REMOVED lines=16> */
.L_x_7436:
[----:B------:R-:W-:-:S04]  /*7d30*/  LOP3.LUT R2, R2, 0x80000000, RZ, 0xc0, !PT ;  /* 0x8000000002027812 */ /* 0x000fc800078ec0ff */
[----:B------:R-:W-:-:S04]  /*7d40*/  SHF.R.U32.HI R3, RZ, 0x18, R2 ;  /* 0x00000018ff037819 */ /* 0x000fc80000011602 */
[----:B------:R-:W-:-:S04]  /*7d50*/  LOP3.LUT R0, R0, R3, RZ, 0xfc, !PT ;  /* 0x0000000300007212 */ /* 0x000fc800078efcff */
[----:B------:R-:W-:Y:S02]  /*7d60*/  PRMT R8, R0, 0x7610, R8 ;  /* 0x0000761000087816 */ /* 0x000fe40000000008 */
.L_x_7435:
[----:B------:R-:W-:Y:S05]  /*7d70*/  BSYNC B0 ;  /* 0x0000000000007941 */ /* 0x000fea0003800000 */
.L_x_7434:
[----:B------:R0:W-:Y:S01]  /*7d80*/  STG.E.U8 [R16.64], R8 ;  /* 0x0000000810007986 */ /* 0x0001e2000c101124 */
[----:B------:R-:W-:Y:S05]  /*7d90*/  BRA `(.L_x_7414) ;  /* 0x0000045000007947 */ /* 0x000fea0003800000 */
.L_x_7432:
        /* <DEDUP_REMOVED lines=16> */
.L_x_7439:
[----:B------:R-:W-:-:S04]  /*7ea0*/  LOP3.LUT R2, R2, 0x80000000, RZ, 0xc0, !PT ;  /* 0x8000000002027812 */ /* 0x000fc800078ec0ff */
[----:B------:R-:W-:-:S04]  /*7eb0*/  SHF.R.U32.HI R3, RZ, 0x18, R2 ;  /* 0x00000018ff037819 */ /* 0x000fc80000011602 */
[----:B------:R-:W-:-:S04]  /*7ec0*/  LOP3.LUT R0, R0, R3, RZ, 0xfc, !PT ;  /* 0x0000000300007212 */ /* 0x000fc800078efcff */
[----:B------:R-:W-:Y:S02]  /*7ed0*/  PRMT R8, R0, 0x7610, R8 ;  /* 0x0000761000087816 */ /* 0x000fe40000000008 */
.L_x_7438:
[----:B------:R-:W-:Y:S05]  /*7ee0*/  BSYNC B0 ;  /* 0x0000000000007941 */ /* 0x000fea0003800000 */
.L_x_7437:
[----:B------:R0:W-:Y:S01]  /*7ef0*/  STG.E.U8 [R16.64], R8 ;  /* 0x0000000810007986 */ /* 0x0001e2000c101124 */
[----:B------:R-:W-:Y:S05]  /*7f00*/  BRA `(.L_x_7414) ;  /* 0x000002e000007947 */ /* 0x000fea0003800000 */
.L_x_7431:
        /* <DEDUP_REMOVED lines=21> */
.L_x_7413:
        /* <DEDUP_REMOVED lines=20> */
.L_x_7441:
[----:B------:R-:W0:Y:S02]  /*81a0*/  F2I.U64.TRUNC R2, R2 ;  /* 0x0000000200027311 */ /* 0x000e24000020d800 */
[----:B0-----:R0:W-:Y:S01]  /*81b0*/  STG.E.64 [R16.64], R2 ;  /* 0x0000000210007986 */ /* 0x0011e2000c101b24 */
[----:B------:R-:W-:Y:S05]  /*81c0*/  BRA `(.L_x_7414) ;  /* 0x0000002000007947 */ /* 0x000fea0003800000 */
.L_x_7440:
[----:B------:R-:W0:Y:S02]  /*81d0*/  F2I.FTZ.U32.TRUNC.NTZ R3, R2 ;  /* 0x0000000200037305 */ /* 0x000e24000021f000 */
[----:B0-----:R0:W-:Y:S02]  /*81e0*/  STG.E [R16.64], R3 ;  /* 0x0000000310007986 */ /* 0x0011e4000c101924 */
.L_x_7414:
[----:B------:R-:W-:Y:S02]  /*81f0*/  IADD3 R19, R19, 0x80, RZ ;  /* 0x0000008013137810 */ /* 0x000fe40007ffe0ff */
.L_x_7319:
[----:B------:R-:W-:Y:S05]  /*8200*/  BSYNC B7 ;  /* 0x0000000000077941 */ /* 0x000fea0003800000 */
.L_x_7318:
        /* <DEDUP_REMOVED lines=230> */
.L_x_7442:
        /* <DEDUP_REMOVED lines=20> */
.L_x_7447:
[----:B------:R-:W2:Y:S02]  /*91b0*/  LDG.E.U8 R0, [R2.64] ;  /* 0x0000002402007981 */ /* 0x000ea4000c1e1100 */
[----:B--2---:R-:W0:Y:S01]  /*91c0*/  I2F.U16 R0, R0 ;  /* 0x0000000000007306 */ /* 0x004e220000101000 */
[----:B------:R-:W-:Y:S05]  /*91d0*/  BRA `(.L_x_7449) ;  /* 0x00000ca000007947 */ /* 0x000fea0003800000 */
.L_x_7446:
        /* <DEDUP_REMOVED lines=9> */
.L_x_7451:
[----:B------:R-:W2:Y:S02]  /*9270*/  LDG.E R0, [R2.64] ;  /* 0x0000002402007981 */ /* 0x000ea4000c1e1900 */
[----:B--2---:R-:W0:Y:S01]  /*9280*/  I2F R0, R0 ;  /* 0x0000000000007306 */ /* 0x004e220000201400 */
[----:B------:R-:W-:Y:S05]  /*9290*/  BRA `(.L_x_7449) ;  /* 0x00000be000007947 */ /* 0x000fea0003800000 */
.L_x_7450:
[----:B------:R-:W2:Y:S02]  /*92a0*/  LDG.E.U16 R0, [R2.64] ;  /* 0x0000002402007981 */ /* 0x000ea4000c1e1500 */
[----:B--2---:R-:W0:Y:S01]  /*92b0*/  I2F.S16 R0, R0 ;  /* 0x0000000000007306 */ /* 0x004e220000101400 */
[----:B------:R-:W-:Y:S05]  /*92c0*/  BRA `(.L_x_7449) ;  /* 0x00000bb000007947 */ /* 0x000fea0003800000 */
.L_x_7445:
        /* <DEDUP_REMOVED lines=8> */
.L_x_7453:
[----:B------:R-:W2:Y:S02]  /*9350*/  LDG.E.U16 R0, [R2.64] ;  /* 0x0000002402007981 */ /* 0x000ea4000c1e1500 */
[----:B--2---:R-:W-:Y:S01]  /*9360*/  HADD2.F32 R0, -RZ, R0.H0_H0 ;  /* 0x20000000ff007230 */ /* 0x004fe20000004100 */
[----:B------:R-:W-:Y:S05]  /*9370*/  BRA `(.L_x_7449) ;  /* 0x00000b0000007947 */ /* 0x000fea0003800000 */
.L_x_7452:
        /* <DEDUP_REMOVED lines=8> */
.L_x_7455:
[----:B------:R-:W2:Y:S02]  /*9400*/  LDG.E.U16 R0, [R2.64] ;  /* 0x0000002402007981 */ /* 0x000ea4000c1e1500 */
[----:B--2---:R-:W-:Y:S01]  /*9410*/  HADD2.F32 R0, -RZ, R0.H0_H0 ;  /* 0x20000000ff007230 */ /* 0x004fe20000004100 */
[----:B------:R-:W-:Y:S05]  /*9420*/  BRA `(.L_x_7449) ;  /* 0x00000a5000007947 */ /* 0x000fea0003800000 */
.L_x_7454:
[----:B------:R-:W2:Y:S02]  /*9430*/  LDG.E.64 R2, [R2.64] ;  /* 0x0000002402027981 */ /* 0x000ea4000c1e1b00 */
[----:B--2---:R-:W0:Y:S01]  /*9440*/  F2F.F32.F64 R0, R2 ;  /* 0x0000000200007310 */ /* 0x004e220000301000 */
[----:B------:R-:W0:-:S14]  /*9450*/  DSETP.GEU.AND P0, PT, |R2|, c[0x2][0x0], PT ;  /* 0x008000000200762a */ /* 0x000e1c0003f0e200 */
[----:B0-----:R-:W-:Y:S01]  /*9460*/  @!P0 FMUL R0, R0, 1.175494350822287508e-38 ;  /* 0x0080000000008820 */ /* 0x001fe20000400000 */
[----:B------:R-:W-:Y:S05]  /*9470*/  BRA `(.L_x_7449) ;  /* 0x00000a0000007947 */ /* 0x000fea0003800000 */
.L_x_7444:
        /* <DEDUP_REMOVED lines=12> */
.L_x_7458:
[----:B------:R-:W2:Y:S02]  /*9540*/  LDG.E.64 R2, [R2.64] ;  /* 0x0000002402027981 */ /* 0x000ea4000c1e1b00 */
[----:B--2---:R-:W0:Y:S01]  /*9550*/  F2F.F32.F64 R0, R2 ;  /* 0x0000000200007310 */ /* 0x004e220000301000 */
[----:B------:R-:W0:-:S14]  /*9560*/  DSETP.GEU.AND P0, PT, |R2|, c[0x2][0x0], PT ;  /* 0x008000000200762a */ /* 0x000e1c0003f0e200 */
[----:B0-----:R-:W-:Y:S01]  /*9570*/  @!P0 FMUL R0, R0, 1.175494350822287508e-38 ;  /* 0x0080000000008820 */ /* 0x001fe20000400000 */
[----:B------:R-:W-:Y:S05]  /*9580*/  BRA `(.L_x_7449) ;  /* 0x000008f000007947 */ /* 0x000fea0003800000 */
.L_x_7457:
        /* <DEDUP_REMOVED lines=26> */
.L_x_7460:
        /* <DEDUP_REMOVED lines=13> */
.L_x_7459:
[----:B------:R-:W2:Y:S02]  /*9800*/  LDG.E.U16 R0, [R2.64] ;  /* 0x0000002402007981 */ /* 0x000ea4000c1e1500 */
[----:B--2---:R-:W-:Y:S01]  /*9810*/  PRMT R0, RZ, 0x5410, R0 ;  /* 0x00005410ff007816 */ /* 0x004fe20000000000 */
[----:B------:R-:W-:Y:S05]  /*9820*/  BRA `(.L_x_7449) ;  /* 0x0000065000007947 */ /* 0x000fea0003800000 */
.L_x_7456:
        /* <DEDUP_REMOVED lines=11> */
.L_x_7463:
        /* <DEDUP_REMOVED lines=20> */
.L_x_7465:
[----:B------:R-:W-:Y:S05]  /*9a20*/  BSYNC B0 ;  /* 0x0000000000007941 */ /* 0x000fea0003800000 */
.L_x_7464:
[----:B------:R-:W-:Y:S01]  /*9a30*/  LEA R3, R0, 0x3b800000, 0x17 ;  /* 0x3b80000000037811 */ /* 0x000fe200078eb8ff */
[----:B------:R-:W-:-:S05]  /*9a40*/  IMAD.SHL.U32 R0, R2, 0x100000, RZ ;  /* 0x0010000002007824 */ /* 0x000fca00078e00ff */
[----:B------:R-:W-:Y:S01]  /*9a50*/  LOP3.LUT R0, R3, R0, R4, 0xfe, !PT ;  /* 0x0000000003007212 */ /* 0x000fe200078efe04 */
[----:B------:R-:W-:Y:S05]  /*9a60*/  BRA `(.L_x_7449) ;  /* 0x0000041000007947 */ /* 0x000fea0003800000 */
.L_x_7462:
        /* <DEDUP_REMOVED lines=20> */
.L_x_7467:
[----:B------:R-:W-:Y:S05]  /*9bb0*/  BSYNC B0 ;  /* 0x0000000000007941 */ /* 0x000fea0003800000 */
.L_x_7466:
[----:B------:R-:W-:Y:S01]  /*9bc0*/  LEA R3, R0, 0x37800000, 0x17 ;  /* 0x3780000000037811 */ /* 0x000fe200078eb8ff */
[----:B------:R-:W-:-:S05]  /*9bd0*/  IMAD.SHL.U32 R0, R2, 0x200000, RZ ;  /* 0x0020000002007824 */ /* 0x000fca00078e00ff */
[----:B------:R-:W-:Y:S01]  /*9be0*/  LOP3.LUT R0, R3, R0, R4, 0xfe, !PT ;  /* 0x0000000003007212 */ /* 0x000fe200078efe04 */
[----:B------:R-:W-:Y:S05]  /*9bf0*/  BRA `(.L_x_7449) ;  /* 0x0000028000007947 */ /* 0x000fea0003800000 */
.L_x_7461:
        /* <DEDUP_REMOVED lines=14> */
.L_x_7448:
        /* <DEDUP_REMOVED lines=21> */
.L_x_7469:
[----:B------:R-:W2:Y:S02]  /*9e30*/  LDG.E.64 R2, [R2.64] ;  /* 0x0000002402027981 */ /* 0x000ea4000c1e1b00 */
[----:B--2---:R0:W1:Y:S01]  /*9e40*/  I2F.U64 R0, R2 ;  /* 0x0000000200007312 */ /* 0x0040620000301000 */
[----:B------:R-:W-:Y:S05]  /*9e50*/  BRA `(.L_x_7449) ;  /* 0x0000002000007947 */ /* 0x000fea0003800000 */
.L_x_7468:
[----:B------:R-:W2:Y:S02]  /*9e60*/  LDG.E R0, [R2.64] ;  /* 0x0000002402007981 */ /* 0x000ea4000c1e1900 */
[----:B--2---:R-:W0:Y:S02]  /*9e70*/  I2F.U32 R0, R0 ;  /* 0x0000000000007306 */ /* 0x004e240000201000 */
.L_x_7449:
[----:B------:R-:W-:Y:S05]  /*9e80*/  BSYNC B6 ;  /* 0x0000000000067941 */ /* 0x000fea0003800000 */
.L_x_7443:
        /* <DEDUP_REMOVED lines=18> */
.L_x_7473:
[----:B------:R-:W0:Y:S02]  /*9fb0*/  F2I.S64.TRUNC R2, R2 ;  /* 0x0000000200027311 */ /* 0x000e24000020d900 */
[----:B0-----:R-:W-:-:S05]  /*9fc0*/  IMAD.MOV.U32 R5, RZ, RZ, R2 ;  /* 0x000000ffff057224 */ /* 0x001fca00078e0002 */
[----:B------:R-:W-:Y:S01]  /*9fd0*/  STG.E.U8 [R16.64], R5 ;  /* 0x0000000510007986 */ /* 0x000fe2000c101124 */
[----:B------:R-:W-:Y:S05]  /*9fe0*/  EXIT ;  /* 0x000000000000794d */ /* 0x000fea0003800000 */
.L_x_7472:
        /* <DEDUP_REMOVED lines=9> */
.L_x_7476:
[----:B------:R-:W0:Y:S02]  /*a080*/  F2I.FTZ.TRUNC.NTZ R3, R2 ;  /* 0x0000000200037305 */ /* 0x000e24000021f100 */
[----:B0-----:R-:W-:Y:S01]  /*a090*/  STG.E [R16.64], R3 ;  /* 0x0000000310007986 */ /* 0x001fe2000c101924 */
[----:B------:R-:W-:Y:S05]  /*a0a0*/  EXIT ;  /* 0x000000000000794d */ /* 0x000fea0003800000 */
.L_x_7475:
[----:B------:R-:W0:Y:S02]  /*a0b0*/  F2I.FTZ.TRUNC.NTZ R3, R2 ;  /* 0x0000000200037305 */ /* 0x000e24000021f100 */
[----:B0-----:R-:W-:Y:S01]  /*a0c0*/  STG.E.U16 [R16.64], R3 ;  /* 0x0000000310007986 */ /* 0x001fe2000c101524 */
[----:B------:R-:W-:Y:S05]  /*a0d0*/  EXIT ;  /* 0x000000000000794d */ /* 0x000fea0003800000 */
.L_x_7471:
        /* <DEDUP_REMOVED lines=8> */
.L_x_7478:
[----:B------:R-:W-:-:S05]  /*a160*/  F2FP.PACK_AB R2, RZ, R2 ;  /* 0x00000002ff02723e */ /* 0x000fca00000000ff */
[----:B------:R-:W-:Y:S01]  /*a170*/  STG.E.U16 [R16.64], R2 ;  /* 0x0000000210007986 */ /* 0x000fe2000c101524 */
[----:B------:R-:W-:Y:S05]  /*a180*/  EXIT ;  /* 0x000000000000794d */ /* 0x000fea0003800000 */
.L_x_7477:
        /* <DEDUP_REMOVED lines=9> */
.L_x_7480:
[----:B------:R-:W-:-:S04]  /*a220*/  F2FP.PACK_AB R3, RZ, R2 ;  /* 0x00000002ff03723e */ /* 0x000fc800000000ff */
[----:B------:R-:W-:-:S05]  /*a230*/  PRMT R3, R3, 0x5410, RZ ;  /* 0x0000541003037816 */ /* 0x000fca00000000ff */
[----:B------:R-:W-:Y:S01]  /*a240*/  STG.E [R16.64], R3 ;  /* 0x0000000310007986 */ /* 0x000fe2000c101924 */
[----:B------:R-:W-:Y:S05]  /*a250*/  EXIT ;  /* 0x000000000000794d */ /* 0x000fea0003800000 */
.L_x_7479:
[----:B------:R-:W-:-:S06]  /*a260*/  FMUL.FTZ R2, R2, 1 ;  /* 0x3f80000002027820 */ /* 0x000fcc0000410000 */
[----:B------:R-:W0:Y:S02]  /*a270*/  F2F.F64.F32 R2, R2 ;  /* 0x0000000200027310 */ /* 0x000e240000201800 */
[----:B0-----:R-:W-:Y:S01]  /*a280*/  STG.E.64 [R16.64], R2 ;  /* 0x0000000210007986 */ /* 0x001fe2000c101b24 */
[----:B------:R-:W-:Y:S05]  /*a290*/  EXIT ;  /* 0x000000000000794d */ /* 0x000fea0003800000 */
.L_x_7470:
        /* <DEDUP_REMOVED lines=12> */
.L_x_7483:
[----:B------:R-:W-:Y:S01]  /*a360*/  FMUL.FTZ R4, R2, 1 ;  /* 0x3f80000002047820 */ /* 0x000fe20000410000 */
[----:B------:R-:W-:-:S05]  /*a370*/  CS2R R6, SRZ ;  /* 0x0000000000067805 */ /* 0x000fca000001ff00 */
[----:B------:R-:W0:Y:S02]  /*a380*/  F2F.F64.F32 R4, R4 ;  /* 0x0000000400047310 */ /* 0x000e240000201800 */
[----:B0-----:R-:W-:Y:S01]  /*a390*/  STG.E.128 [R16.64], R4 ;  /* 0x0000000410007986 */ /* 0x001fe2000c101d24 */
[----:B------:R-:W-:Y:S05]  /*a3a0*/  EXIT ;  /* 0x000000000000794d */ /* 0x000fea0003800000 */
.L_x_7482:
        /* <DEDUP_REMOVED lines=20> */
.L_x_7487:
[----:B------:R-:W-:Y:S05]  /*a4f0*/  BSYNC B0 ;  /* 0x0000000000007941 */ /* 0x000fea0003800000 */
.L_x_7486:
[----:B------:R-:W-:-:S05]  /*a500*/  LOP3.LUT R5, R0, R5, RZ, 0xfc, !PT ;  /* 0x0000000500057212 */ /* 0x000fca00078efcff */
[----:B------:R-:W-:Y:S01]  /*a510*/  STG.E.U8 [R16.64], R5 ;  /* 0x0000000510007986 */ /* 0x000fe2000c101124 */
[----:B------:R-:W-:Y:S05]  /*a520*/  EXIT ;  /* 0x000000000000794d */ /* 0x000fea0003800000 */
.L_x_7485:
        /* <DEDUP_REMOVED lines=12> */
.L_x_7489:
[----:B------:R-:W-:Y:S01]  /*a5f0*/  IMAD.MOV.U32 R0, RZ, RZ, 0x7f ;  /* 0x0000007fff007424 */ /* 0x000fe200078e00ff */
[----:B------:R-:W-:-:S04]  /*a600*/  ISETP.GT.U32.AND P0, PT, R4, 0x7f800000, PT ;  /* 0x7f8000000400780c */ /* 0x000fc80003f04070 */
[----:B------:R-:W-:-:S04]  /*a610*/  SEL R0, R0, 0x7c, P0 ;  /* 0x0000007c00007807 */ /* 0x000fc80000000000 */
.L_x_7490:
[----:B------:R-:W-:Y:S05]  /*a620*/  BSYNC B0 ;  /* 0x0000000000007941 */ /* 0x000fea0003800000 */
.L_x_7488:
[----:B------:R-:W-:-:S04]  /*a630*/  LOP3.LUT R2, R2, 0x80000000, RZ, 0xc0, !PT ;  /* 0x8000000002027812 */ /* 0x000fc800078ec0ff */
[----:B------:R-:W-:-:S04]  /*a640*/  SHF.R.U32.HI R3, RZ, 0x18, R2 ;  /* 0x00000018ff037819 */ /* 0x000fc80000011602 */
[----:B------:R-:W-:-:S05]  /*a650*/  LOP3.LUT R3, R0, R3, RZ, 0xfc, !PT ;  /* 0x0000000300037212 */ /* 0x000fca00078efcff */
[----:B------:R-:W-:Y:S01]  /*a660*/  STG.E.U8 [R16.64], R3 ;  /* 0x0000000310007986 */ /* 0x000fe2000c101124 */
[----:B------:R-:W-:Y:S05]  /*a670*/  EXIT ;  /* 0x000000000000794d */ /* 0x000fea0003800000 */
.L_x_7484:
[----:B------:R-:W-:-:S05]  /*a680*/  F2FP.BF16.PACK_AB R2, RZ, R2 ;  /* 0x00000002ff02723e */ /* 0x000fca00000010ff */
[----:B------:R-:W-:Y:S01]  /*a690*/  STG.E.U16 [R16.64], R2 ;  /* 0x0000000210007986 */ /* 0x000fe2000c101524 */
[----:B------:R-:W-:Y:S05]  /*a6a0*/  EXIT ;  /* 0x000000000000794d */ /* 0x000fea0003800000 */
.L_x_7481:
        /* <DEDUP_REMOVED lines=11> */
.L_x_7493:
        /* <DEDUP_REMOVED lines=16> */
.L_x_7496:
[----:B------:R-:W-:-:S04]  /*a860*/  LOP3.LUT R2, R2, 0x80000000, RZ, 0xc0, !PT ;  /* 0x8000000002027812 */ /* 0x000fc800078ec0ff */
[----:B------:R-:W-:-:S04]  /*a870*/  SHF.R.U32.HI R3, RZ, 0x18, R2 ;  /* 0x00000018ff037819 */ /* 0x000fc80000011602 */
[----:B------:R-:W-:-:S04]  /*a880*/  LOP3.LUT R0, R0, R3, RZ, 0xfc, !PT ;  /* 0x0000000300007212 */ /* 0x000fc800078efcff */
[----:B------:R-:W-:Y:S02]  /*a890*/  PRMT R8, R0, 0x7610, R8 ;  /* 0x0000761000087816 */ /* 0x000fe40000000008 */
.L_x_7495:
[----:B------:R-:W-:Y:S05]  /*a8a0*/  BSYNC B0 ;  /* 0x0000000000007941 */ /* 0x000fea0003800000 */
.L_x_7494:
[----:B------:R-:W-:Y:S01]  /*a8b0*/  STG.E.U8 [R16.64], R8 ;  /* 0x0000000810007986 */ /* 0x000fe2000c101124 */
[----:B------:R-:W-:Y:S05]  /*a8c0*/  EXIT ;  /* 0x000000000000794d */ /* 0x000fea0003800000 */
.L_x_7492:
        /* <DEDUP_REMOVED lines=16> */
.L_x_7499:
[----:B------:R-:W-:-:S04]  /*a9d0*/  LOP3.LUT R2, R2, 0x80000000, RZ, 0xc0, !PT ;  /* 0x8000000002027812 */ /* 0x000fc800078ec0ff */
[----:B------:R-:W-:-:S04]  /*a9e0*/  SHF.R.U32.HI R3, RZ, 0x18, R2 ;  /* 0x00000018ff037819 */ /* 0x000fc80000011602 */
[----:B------:R-:W-:-:S04]  /*a9f0*/  LOP3.LUT R0, R0, R3, RZ, 0xfc, !PT ;  /* 0x0000000300007212 */ /* 0x000fc800078efcff */
[----:B------:R-:W-:Y:S02]  /*aa00*/  PRMT R8, R0, 0x7610, R8 ;  /* 0x0000761000087816 */ /* 0x000fe40000000008 */
.L_x_7498:
[----:B------:R-:W-:Y:S05]  /*aa10*/  BSYNC B0 ;  /* 0x0000000000007941 */ /* 0x000fea0003800000 */
.L_x_7497:
[----:B------:R-:W-:Y:S01]  /*aa20*/  STG.E.U8 [R16.64], R8 ;  /* 0x0000000810007986 */ /* 0x000fe2000c101124 */
[----:B------:R-:W-:Y:S05]  /*aa30*/  EXIT ;  /* 0x000000000000794d */ /* 0x000fea0003800000 */
.L_x_7491:
        /* <DEDUP_REMOVED lines=21> */
.L_x_7474:
        /* <DEDUP_REMOVED lines=20> */
.L_x_7501:
[----:B------:R-:W0:Y:S02]  /*acd0*/  F2I.U64.TRUNC R2, R2 ;  /* 0x0000000200027311 */ /* 0x000e24000020d800 */
[----:B0-----:R-:W-:Y:S01]  /*ace0*/  STG.E.64 [R16.64], R2 ;  /* 0x0000000210007986 */ /* 0x001fe2000c101b24 */
[----:B------:R-:W-:Y:S05]  /*acf0*/  EXIT ;  /* 0x000000000000794d */ /* 0x000fea0003800000 */
.L_x_7500:
[----:B------:R-:W0:Y:S02]  /*ad00*/  F2I.FTZ.U32.TRUNC.NTZ R3, R2 ;  /* 0x0000000200037305 */ /* 0x000e24000021f000 */
[----:B0-----:R-:W-:Y:S01]  /*ad10*/  STG.E [R16.64], R3 ;  /* 0x0000000310007986 */ /* 0x001fe2000c101924 */
[----:B------:R-:W-:Y:S05]  /*ad20*/  EXIT ;  /* 0x000000000000794d */ /* 0x000fea0003800000 */
.L_x_7502:
        /* <DEDUP_REMOVED lines=13> */
.L_x_29903:


//--------------------- .text._ZN2at6native27unrolled_elementwise_kernelINS0_13AUnaryFunctorIfffZZZNS0_21heaviside_kernel_cudaERNS_18TensorIteratorBaseEENKUlvE_clEvENKUlvE5_clEvEUlffE_EESt5arrayIPcLm2EELi4E23TrivialOffsetCalculatorILi1EjESD_NS0_6memory12LoadWithCastILi1EEENSE_13StoreWithCastILi1EEEEEviT_T0_T2_T3_T4_T5_ --------------------------
	.section	.text._ZN2at6native27unrolled_elementwise_kernelINS0_13AUnaryFunctorIfffZZZNS0_21heaviside_kernel_cudaERNS_18TensorIteratorBaseEENKUlvE_clEvENKUlvE5_clEvEUlffE_EESt5arrayIPcLm2EELi4E23TrivialOffsetCalculatorILi1EjESD_NS0_6memory12LoadWithCastILi1EEENSE_13StoreWithCastILi1EEEEEviT_T0_T2_T3_T4_T5_,"ax",@progbits
	.sectioninfo	@"SHI_REGISTERS=30"
	.align	128
        .global         _ZN2at6native27unrolled_elementwise_kernelINS0_13AUnaryFunctorIfffZZZNS0_21heaviside_kernel_cudaERNS_18TensorIteratorBaseEENKUlvE_clEvENKUlvE5_clEvEUlffE_EESt5arrayIPcLm2EELi4E23TrivialOffsetCalculatorILi1EjESD_NS0_6memory12LoadWithCastILi1EEENSE_13StoreWithCastILi1EEEEEviT_T0_T2_T3_T4_T5_
        .type           _ZN2at6native27unrolled_elementwise_kernelINS0_13AUnaryFunctorIfffZZZNS0_21heaviside_kernel_cudaERNS_18TensorIteratorBaseEENKUlvE_clEvENKUlvE5_clEvEUlffE_EESt5arrayIPcLm2EELi4E23TrivialOffsetCalculatorILi1EjESD_NS0_6memory12LoadWithCastILi1EEENSE_13StoreWithCastILi1EEEEEviT_T0_T2_T3_T4_T5_,@function
        .size           _ZN2at6native27unrolled_elementwise_kernelINS0_13AUnaryFunctorIfffZZZNS0_21heaviside_kernel_cudaERNS_18TensorIteratorBaseEENKUlvE_clEvENKUlvE5_clEvEUlffE_EESt5arrayIPcLm2EELi4E23TrivialOffsetCalculatorILi1EjESD_NS0_6memory12LoadWithCastILi1EEENSE_13StoreWithCastILi1EEEEEviT_T0_T2_T3_T4_T5_,(.L_x_29904 - _ZN2at6native27unrolled_elementwise_kernelINS0_13AUnaryFunctorIfffZZZNS0_21heaviside_kernel_cudaERNS_18TensorIteratorBaseEENKUlvE_clEvENKUlvE5_clEvEUlffE_EESt5arrayIPcLm2EELi4E23TrivialOffsetCalculatorILi1EjESD_NS0_6memory12LoadWithCastILi1EEENSE_13StoreWithCastILi1EEEEEviT_T0_T2_T3_T4_T5_)
        .other          _ZN2at6native27unrolled_elementwise_kernelINS0_13AUnaryFunctorIfffZZZNS0_21heaviside_kernel_cudaERNS_18TensorIteratorBaseEENKUlvE_clEvENKUlvE5_clEvEUlffE_EESt5arrayIPcLm2EELi4E23TrivialOffsetCalculatorILi1EjESD_NS0_6memory12LoadWithCastILi1EEENSE_13StoreWithCastILi1EEEEEviT_T0_T2_T3_T4_T5_,@"STO_CUDA_ENTRY STV_DEFAULT"
_ZN2at6native27unrolled_elementwise_kernelINS0_13AUnaryFunctorIfffZZZNS0_21heaviside_kernel_cudaERNS_18TensorIteratorBaseEENKUlvE_clEvENKUlvE5_clEvEUlffE_EESt5arrayIPcLm2EELi4E23TrivialOffsetCalculatorILi1EjESD_NS0_6memory12LoadWithCastILi1EEENSE_13StoreWithCastILi1EEEEEviT_T0_T2_T3_T4_T5_:
.text._ZN2at6native27unrolled_elementwise_kernelINS0_13AUnaryFunctorIfffZZZNS0_21heaviside_kernel_cudaERNS_18TensorIteratorBaseEENKUlvE_clEvENKUlvE5_clEvEUlffE_EESt5arrayIPcLm2EELi4E23TrivialOffsetCalculatorILi1EjESD_NS0_6memory12LoadWithCastILi1EEENSE_13StoreWithCastILi1EEEEEviT_T0_T2_T3_T4_T5_:
        /* <DEDUP_REMOVED lines=31> */
.L_x_7509:
[----:B------:R-:W2:Y:S02]  /*01f0*/  LDG.E.U8 R2, [R2.64] ;  /* 0x0000002402027981 */ /* 0x000ea4000c1e1100 */
[----:B--2---:R0:W1:Y:S01]  /*0200*/  I2F.U16 R25, R2 ;  /* 0x0000000200197306 */ /* 0x0040620000101000 */
[----:B------:R-:W-:Y:S05]  /*0210*/  BRA `(.L_x_7511) ;  /* 0x00000cb000007947 */ /* 0x000fea0003800000 */
.L_x_7508:
        /* <DEDUP_REMOVED lines=9> */
.L_x_7513:
[----:B------:R-:W2:Y:S02]  /*02b0*/  LDG.E R2, [R2.64] ;  /* 0x0000002402027981 */ /* 0x000ea4000c1e1900 */
[----:B--2---:R0:W1:Y:S01]  /*02c0*/  I2F R25, R2 ;  /* 0x0000000200197306 */ /* 0x0040620000201400 */
[----:B------:R-:W-:Y:S05]  /*02d0*/  BRA `(.L_x_7511) ;  /* 0x00000bf000007947 */ /* 0x000fea0003800000 */
.L_x_7512:
[----:B------:R-:W2:Y:S02]  /*02e0*/  LDG.E.U16 R2, [R2.64] ;  /* 0x0000002402027981 */ /* 0x000ea4000c1e1500 */
[----:B--2---:R0:W1:Y:S01]  /*02f0*/  I2F.S16 R25, R2 ;  /* 0x0000000200197306 */ /* 0x0040620000101400 */
[----:B------:R-:W-:Y:S05]  /*0300*/  BRA `(.L_x_7511) ;  /* 0x00000bc000007947 */ /* 0x000fea0003800000 */
.L_x_7507:
        /* <DEDUP_REMOVED lines=8> */
.L_x_7515:
[----:B------:R-:W2:Y:S02]  /*0390*/  LDG.E.U16 R2, [R2.64] ;  /* 0x0000002402027981 */ /* 0x000ea4000c1e1500 */
[----:B--2---:R-:W-:Y:S01]  /*03a0*/  HADD2.F32 R25, -RZ, R2.H0_H0 ;  /* 0x20000002ff197230 */ /* 0x004fe20000004100 */
[----:B------:R-:W-:Y:S05]  /*03b0*/  BRA `(.L_x_7511) ;  /* 0x00000b1000007947 */ /* 0x000fea0003800000 */
.L_x_7514:
        /* <DEDUP_REMOVED lines=8> */
.L_x_7517:
[----:B------:R-:W2:Y:S02]  /*0440*/  LDG.E.U16 R2, [R2.64] ;  /* 0x0000002402027981 */ /* 0x000ea4000c1e1500 */
[----:B--2---:R-:W-:Y:S01]  /*0450*/  HADD2.F32 R25, -RZ, R2.H0_H0 ;  /* 0x20000002ff197230 */ /* 0x004fe20000004100 */
[----:B------:R-:W-:Y:S05]  /*0460*/  BRA `(.L_x_7511) ;  /* 0x00000a6000007947 */ /* 0x000fea0003800000 */
.L_x_7516:
[----:B------:R-:W2:Y:S02]  /*0470*/  LDG.E.64 R2, [R2.64] ;  /* 0x0000002402027981 */ /* 0x000ea4000c1e1b00 */
[----:B--2---:R-:W0:Y:S01]  /*0480*/  F2F.F32.F64 R25, R2 ;  /* 0x0000000200197310 */ /* 0x004e220000301000 */
[----:B------:R-:W0:-:S14]  /*0490*/  DSETP.GEU.AND P0, PT, |R2|, c[0x2][0x0], PT ;  /* 0x008000000200762a */ /* 0x000e1c0003f0e200 */
[----:B0-----:R-:W-:Y:S01]  /*04a0*/  @!P0 FMUL R25, R25, 1.175494350822287508e-38 ;  /* 0x0080000019198820 */ /* 0x001fe20000400000 */
[----:B------:R-:W-:Y:S05]  /*04b0*/  BRA `(.L_x_7511) ;  /* 0x00000a1000007947 */ /* 0x000fea0003800000 */
.L_x_7506:
        /* <DEDUP_REMOVED lines=12> */
.L_x_7520:
[----:B------:R-:W2:Y:S02]  /*0580*/  LDG.E.64 R2, [R2.64] ;  /* 0x0000002402027981 */ /* 0x000ea4000c1e1b00 */
[----:B--2---:R-:W0:Y:S01]  /*0590*/  F2F.F32.F64 R25, R2 ;  /* 0x0000000200197310 */ /* 0x004e220000301000 */
[----:B------:R-:W0:-:S14]  /*05a0*/  DSETP.GEU.AND P0, PT, |R2|, c[0x2][0x0], PT ;  /* 0x008000000200762a */ /* 0x000e1c0003f0e200 */
[----:B0-----:R-:W-:Y:S01]  /*05b0*/  @!P0 FMUL R25, R25, 1.175494350822287508e-38 ;  /* 0x0080000019198820 */ /* 0x001fe20000400000 */
[----:B------:R-:W-:Y:S05]  /*05c0*/  BRA `(.L_x_7511) ;  /* 0x0000090000007947 */ /* 0x000fea0003800000 */
.L_x_7519:
        /* <DEDUP_REMOVED lines=26> */
.L_x_7522:
        /* <DEDUP_REMOVED lines=14> */
.L_x_7521:
[----:B------:R-:W2:Y:S02]  /*0850*/  LDG.E.U16 R2, [R2.64] ;  /* 0x0000002402027981 */ /* 0x000ea4000c1e1500 */
[----:B--2---:R-:W-:Y:S01]  /*0860*/  PRMT R25, RZ, 0x5410, R2 ;  /* 0x00005410ff197816 */ /* 0x004fe20000000002 */
[----:B------:R-:W-:Y:S05]  /*0870*/  BRA `(.L_x_7511) ;  /* 0x0000065000007947 */ /* 0x000fea0003800000 */
.L_x_7518:
        /* <DEDUP_REMOVED lines=11> */
.L_x_7525:
        /* <DEDUP_REMOVED lines=20> */
.L_x_7527:
[----:B------:R-:W-:Y:S05]  /*0a70*/  BSYNC B0 ;  /* 0x0000000000007941 */ /* 0x000fea0003800000 */
.L_x_7526:
[----:B------:R-:W-:Y:S01]  /*0a80*/  IMAD.SHL.U32 R2, R2, 0x100000, RZ ;  /* 0x0010000002027824 */ /* 0x000fe200078e00ff */
[----:B------:R-:W-:-:S04]  /*0a90*/  LEA R0, R0, 0x3b800000, 0x17 ;  /* 0x3b80000000007811 */ /* 0x000fc800078eb8ff */
[----:B------:R-:W-:Y:S01]  /*0aa0*/  LOP3.LUT R25, R0, R2, R25, 0xfe, !PT ;  /* 0x0000000200197212 */ /* 0x000fe200078efe19 */
[----:B------:R-:W-:Y:S05]  /*0ab0*/  BRA `(.L_x_7511) ;  /* 0x0000041000007947 */ /* 0x000fea0003800000 */
.L_x_7524:
        /* <DEDUP_REMOVED lines=20> */
.L_x_7529:
[----:B------:R-:W-:Y:S05]  /*0c00*/  BSYNC B0 ;  /* 0x0000000000007941 */ /* 0x000fea0003800000 */
.L_x_7528:
[----:B------:R-:W-:Y:S01]  /*0c10*/  IMAD.SHL.U32 R2, R2, 0x200000, RZ ;  /* 0x0020000002027824 */ /* 0x000fe200078e00ff */
[----:B------:R-:W-:-:S04]  /*0c20*/  LEA R0, R0, 0x37800000, 0x17 ;  /* 0x3780000000007811 */ /* 0x000fc800078eb8ff */
[----:B------:R-:W-:Y:S01]  /*0c30*/  LOP3.LUT R25, R0, R2, R25, 0xfe, !PT ;  /* 0x0000000200197212 */ /* 0x000fe200078efe19 */
[----:B------:R-:W-:Y:S05]  /*0c40*/  BRA `(.L_x_7511) ;  /* 0x0000028000007947 */ /* 0x000fea0003800000 */
.L_x_7523:
        /* <DEDUP_REMOVED lines=14> */
.L_x_7510:
        /* <DEDUP_REMOVED lines=21> */
.L_x_7531:
[----:B------:R-:W2:Y:S02]  /*0e80*/  LDG.E.64 R2, [R2.64] ;  /* 0x0000002402027981 */ /* 0x000ea4000c1e1b00 */
[----:B--2---:R0:W1:Y:S01]  /*0e90*/  I2F.U64 R25, R2 ;  /* 0x0000000200197312 */ /* 0x0040620000301000 */
[----:B------:R-:W-:Y:S05]  /*0ea0*/  BRA `(.L_x_7511) ;  /* 0x0000002000007947 */ /* 0x000fea0003800000 */
.L_x_7530:
[----:B------:R-:W2:Y:S02]  /*0eb0*/  LDG.E R2, [R2.64] ;  /* 0x0000002402027981 */ /* 0x000ea4000c1e1900 */
[----:B--2---:R0:W1:Y:S02]  /*0ec0*/  I2F.U32 R25, R2 ;  /* 0x0000000200197306 */ /* 0x0040640000201000 */
.L_x_7511:
[----:B------:R-:W-:Y:S05]  /*0ed0*/  BSYNC B6 ;  /* 0x0000000000067941 */ /* 0x000fea0003800000 */
.L_x_7505:
[----:B------:R-:W2:Y:S02]  /*0ee0*/  S2R R19, SR_TID.X ;  /* 0x0000000000137919 */ /* 0x000ea40000002100 */
[----:B--2---:R-:W-:Y:S02]  /*0ef0*/  IADD3 R19, R19, 0x80, RZ ;  /* 0x0000008013137810 */ /* 0x004fe40007ffe0ff */
.L_x_7504:
[----:B-1----:R-:W-:Y:S05]  /*0f00*/  BSYNC B7 ;  /* 0x0000000000077941 */ /* 0x002fea0003800000 */
.L_x_7503:
        /* <DEDUP_REMOVED lines=23> */
.L_x_7538:
[----:B------:R-:W2:Y:S02]  /*1080*/  LDG.E.U8 R2, [R2.64] ;  /* 0x0000002402027981 */ /* 0x000ea4000c1e1100 */
[----:B--2---:R0:W1:Y:S01]  /*1090*/  I2F.U16 R23, R2 ;  /* 0x0000000200177306 */ /* 0x0040620000101000 */
[----:B------:R-:W-:Y:S05]  /*10a0*/  BRA `(.L_x_7540) ;  /* 0x00000ca000007947 */ /* 0x000fea0003800000 */
.L_x_7537:
        /* <DEDUP_REMOVED lines=9> */
.L_x_7542:
[----:B------:R-:W2:Y:S02]  /*1140*/  LDG.E R2, [R2.64] ;  /* 0x0000002402027981 */ /* 0x000ea4000c1e1900 */
[----:B--2---:R0:W1:Y:S01]  /*1150*/  I2F R23, R2 ;  /* 0x0000000200177306 */ /* 0x0040620000201400 */
[----:B------:R-:W-:Y:S05]  /*1160*/  BRA `(.L_x_7540) ;  /* 0x00000be000007947 */ /* 0x000fea0003800000 */
.L_x_7541:
[----:B------:R-:W2:Y:S02]  /*1170*/  LDG.E.U16 R2, [R2.64] ;  /* 0x0000002402027981 */ /* 0x000ea4000c1e1500 */
[----:B--2---:R0:W1:Y:S01]  /*1180*/  I2F.S16 R23, R2 ;  /* 0x0000000200177306 */ /* 0x0040620000101400 */
[----:B------:R-:W-:Y:S05]  /*1190*/  BRA `(.L_x_7540) ;  /* 0x00000bb000007947 */ /* 0x000fea0003800000 */
.L_x_7536:
        /* <DEDUP_REMOVED lines=8> */
.L_x_7544:
[----:B------:R-:W2:Y:S02]  /*1220*/  LDG.E.U16 R2, [R2.64] ;  /* 0x0000002402027981 */ /* 0x000ea4000c1e1500 */
[----:B--2---:R-:W-:Y:S01]  /*1230*/  HADD2.F32 R23, -RZ, R2.H0_H0 ;  /* 0x20000002ff177230 */ /* 0x004fe20000004100 */
[----:B------:R-:W-:Y:S05]  /*1240*/  BRA `(.L_x_7540) ;  /* 0x00000b0000007947 */ /* 0x000fea0003800000 */
.L_x_7543:
        /* <DEDUP_REMOVED lines=8> */
.L_x_7546:
[----:B------:R-:W2:Y:S02]  /*12d0*/  LDG.E.U16 R2, [R2.64] ;  /* 0x0000002402027981 */ /* 0x000ea4000c1e1500 */
[----:B--2---:R-:W-:Y:S01]  /*12e0*/  HADD2.F32 R23, -RZ, R2.H0_H0 ;  /* 0x20000002ff177230 */ /* 0x004fe20000004100 */
[----:B------:R-:W-:Y:S05]  /*12f0*/  BRA `(.L_x_7540) ;  /* 0x00000a5000007947 */ /* 0x000fea0003800000 */
.L_x_7545:
[----:B------:R-:W2:Y:S02]  /*1300*/  LDG.E.64 R2, [R2.64] ;  /* 0x0000002402027981 */ /* 0x000ea4000c1e1b00 */
[----:B--2---:R-:W0:Y:S01]  /*1310*/  F2F.F32.F64 R23, R2 ;  /* 0x0000000200177310 */ /* 0x004e220000301000 */
[----:B------:R-:W0:-:S14]  /*1320*/  DSETP.GEU.AND P0, PT, |R2|, c[0x2][0x0], PT ;  /* 0x008000000200762a */ /* 0x000e1c0003f0e200 */
[----:B0-----:R-:W-:Y:S01]  /*1330*/  @!P0 FMUL R23, R23, 1.175494350822287508e-38 ;  /* 0x0080000017178820 */ /* 0x001fe20000400000 */
[----:B------:R-:W-:Y:S05]  /*1340*/  BRA `(.L_x_7540) ;  /* 0x00000a0000007947 */ /* 0x000fea0003800000 */
.L_x_7535:
        /* <DEDUP_REMOVED lines=12> */
.L_x_7549:
[----:B------:R-:W2:Y:S02]  /*1410*/  LDG.E.64 R2, [R2.64] ;  /* 0x0000002402027981 */ /* 0x000ea4000c1e1b00 */
[----:B--2---:R-:W0:Y:S01]  /*1420*/  F2F.F32.F64 R23, R2 ;  /* 0x0000000200177310 */ /* 0x004e220000301000 */
[----:B------:R-:W0:-:S14]  /*1430*/  DSETP.GEU.AND P0, PT, |R2|, c[0x2][0x0], PT ;  /* 0x008000000200762a */ /* 0x000e1c0003f0e200 */
[----:B0-----:R-:W-:Y:S01]  /*1440*/  @!P0 FMUL R23, R23, 1.175494350822287508e-38 ;  /* 0x0080000017178820 */ /* 0x001fe20000400000 */
[----:B------:R-:W-:Y:S05]  /*1450*/  BRA `(.L_x_7540) ;  /* 0x000008f000007947 */ /* 0x000fea0003800000 */
.L_x_7548:
        /* <DEDUP_REMOVED lines=26> */
.L_x_7551:
        /* <DEDUP_REMOVED lines=13> */
.L_x_7550:
[----:B------:R-:W2:Y:S02]  /*16d0*/  LDG.E.U16 R2, [R2.64] ;  /* 0x0000002402027981 */ /* 0x000ea4000c1e1500 */
[----:B--2---:R-:W-:Y:S01]  /*16e0*/  PRMT R23, RZ, 0x5410, R2 ;  /* 0x00005410ff177816 */ /* 0x004fe20000000002 */
[----:B------:R-:W-:Y:S05]  /*16f0*/  BRA `(.L_x_7540) ;  /* 0x0000065000007947 */ /* 0x000fea0003800000 */
.L_x_7547:
        /* <DEDUP_REMOVED lines=11> */
.L_x_7554:
        /* <DEDUP_REMOVED lines=20> */
.L_x_7556:
[----:B------:R-:W-:Y:S05]  /*18f0*/  BSYNC B0 ;  /* 0x0000000000007941 */ /* 0x000fea0003800000 */
.L_x_7555:
[----:B------:R-:W-:Y:S01]  /*1900*/  IMAD.SHL.U32 R2, R2, 0x100000, RZ ;  /* 0x0010000002027824 */ /* 0x000fe200078e00ff */
[----:B------:R-:W-:-:S04]  /*1910*/  LEA R0, R0, 0x3b800000, 0x17 ;  /* 0x3b80000000007811 */ /* 0x000fc800078eb8ff */
[----:B------:R-:W-:Y:S01]  /*1920*/  LOP3.LUT R23, R0, R2, R23, 0xfe, !PT ;  /* 0x0000000200177212 */ /* 0x000fe200078efe17 */
[----:B------:R-:W-:Y:S05]  /*1930*/  BRA `(.L_x_7540) ;  /* 0x0000041000007947 */ /* 0x000fea0003800000 */
.L_x_7553:
        /* <DEDUP_REMOVED lines=20> */
.L_x_7558:
[----:B------:R-:W-:Y:S05]  /*1a80*/  BSYNC B0 ;  /* 0x0000000000007941 */ /* 0x000fea0003800000 */
.L_x_7557:
[----:B------:R-:W-:Y:S01]  /*1a90*/  IMAD.SHL.U32 R2, R2, 0x200000, RZ ;  /* 0x0020000002027824 */ /* 0x000fe200078e00ff */
[----:B------:R-:W-:-:S04]  /*1aa0*/  LEA R0, R0, 0x37800000, 0x17 ;  /* 0x3780000000007811 */ /* 0x000fc800078eb8ff */
[----:B------:R-:W-:Y:S01]  /*1ab0*/  LOP3.LUT R23, R0, R2, R23, 0xfe, !PT ;  /* 0x0000000200177212 */ /* 0x000fe200078efe17 */
[----:B------:R-:W-:Y:S05]  /*1ac0*/  BRA `(.L_x_7540) ;  /* 0x0000028000007947 */ /* 0x000fea0003800000 */
.L_x_7552:
        /* <DEDUP_REMOVED lines=14> */
.L_x_7539:
        /* <DEDUP_REMOVED lines=21> */
.L_x_7560:
[----:B------:R-:W2:Y:S02]  /*1d00*/  LDG.E.64 R2, [R2.64] ;  /* 0x0000002402027981 */ /* 0x000ea4000c1e1b00 */
[----:B--2---:R0:W1:Y:S01]  /*1d10*/  I2F.U64 R23, R2 ;  /* 0x0000000200177312 */ /* 0x0040620000301000 */
[----:B------:R-:W-:Y:S05]  /*1d20*/  BRA `(.L_x_7540) ;  /* 0x0000002000007947 */ /* 0x000fea0003800000 */
.L_x_7559:
[----:B------:R-:W2:Y:S02]  /*1d30*/  LDG.E R2, [R2.64] ;  /* 0x0000002402027981 */ /* 0x000ea4000c1e1900 */
[----:B--2---:R0:W1:Y:S02]  /*1d40*/  I2F.U32 R23, R2 ;  /* 0x0000000200177306 */ /* 0x0040640000201000 */
.L_x_7540:
[----:B------:R-:W-:Y:S05]  /*1d50*/  BSYNC B6 ;  /* 0x0000000000067941 */ /* 0x000fea0003800000 */
.L_x_7534:
[----:B------:R-:W-:Y:S02]  /*1d60*/  IADD3 R19, R19, 0x80, RZ ;  /* 0x0000008013137810 */ /* 0x000fe40007ffe0ff */
.L_x_7533:
[----:B------:R-:W-:Y:S05]  /*1d70*/  BSYNC B7 ;  /* 0x0000000000077941 */ /* 0x000fea0003800000 */
.L_x_7532:
[----:B------:R-:W-:Y:S01]  /*1d80*/  ISETP.GE.AND P0, PT, R19, R16, PT ;  /* 0x000000101300720c */ /* 0x000fe20003f06270 */
[----:B------:R-:W-:Y:S01]  /*1d90*/  BSSY B7, `(.L_x_7561) ;  /* 0x00000e6000077945 */ /* 0x000fe20003800000 */
[----:B------:R-:W-:-:S11]  /*1da0*/  CS2R R26, SRZ ;  /* 0x00000000001a7805 */ /* 0x000fd6000001ff00 */
        /* <DEDUP_REMOVED lines=21> */
.L_x_7567:
[----:B------:R-:W2:Y:S02]  /*1f00*/  LDG.E.U8 R2, [R2.64] ;  /* 0x0000002402027981 */ /* 0x000ea4000c1e1100 */
[----:B--2---:R0:W2:Y:S01]  /*1f10*/  I2F.U16 R27, R2 ;  /* 0x00000002001b7306 */ /* 0x0040a20000101000 */
[----:B------:R-:W-:Y:S05]  /*1f20*/  BRA `(.L_x_7569) ;  /* 0x00000ca000007947 */ /* 0x000fea0003800000 */
.L_x_7566:
        /* <DEDUP_REMOVED lines=9> */
.L_x_7571:
[----:B------:R-:W2:Y:S02]  /*1fc0*/  LDG.E R2, [R2.64] ;  /* 0x0000002402027981 */ /* 0x000ea4000c1e1900 */
[----:B--2---:R0:W2:Y:S01]  /*1fd0*/  I2F R27, R2 ;  /* 0x00000002001b7306 */ /* 0x0040a20000201400 */
[----:B------:R-:W-:Y:S05]  /*1fe0*/  BRA `(.L_x_7569) ;  /* 0x00000be000007947 */ /* 0x000fea0003800000 */
.L_x_7570:
[----:B------:R-:W2:Y:S02]  /*1ff0*/  LDG.E.U16 R2, [R2.64] ;  /* 0x0000002402027981 */ /* 0x000ea4000c1e1500 */
[----:B--2---:R0:W2:Y:S01]  /*2000*/  I2F.S16 R27, R2 ;  /* 0x00000002001b7306 */ /* 0x0040a20000101400 */
[----:B------:R-:W-:Y:S05]  /*2010*/  BRA `(.L_x_7569) ;  /* 0x00000bb000007947 */ /* 0x000fea0003800000 */
.L_x_7565:
        /* <DEDUP_REMOVED lines=8> */
.L_x_7573:
[----:B------:R-:W2:Y:S02]  /*20a0*/  LDG.E.U16 R2, [R2.64] ;  /* 0x0000002402027981 */ /* 0x000ea4000c1e1500 */
[----:B--2---:R-:W-:Y:S01]  /*20b0*/  HADD2.F32 R27, -RZ, R2.H0_H0 ;  /* 0x20000002ff1b7230 */ /* 0x004fe20000004100 */
[----:B------:R-:W-:Y:S05]  /*20c0*/  BRA `(.L_x_7569) ;  /* 0x00000b0000007947 */ /* 0x000fea0003800000 */
.L_x_7572:
        /* <DEDUP_REMOVED lines=8> */
.L_x_7575:
[----:B------:R-:W2:Y:S02]  /*2150*/  LDG.E.U16 R2, [R2.64] ;  /* 0x0000002402027981 */ /* 0x000ea4000c1e1500 */
[----:B--2---:R-:W-:Y:S01]  /*2160*/  HADD2.F32 R27, -RZ, R2.H0_H0 ;  /* 0x20000002ff1b7230 */ /* 0x004fe20000004100 */
[----:B------:R-:W-:Y:S05]  /*2170*/  BRA `(.L_x_7569) ;  /* 0x00000a5000007947 */ /* 0x000fea0003800000 */
.L_x_7574:
[----:B------:R-:W2:Y:S02]  /*2180*/  LDG.E.64 R2, [R2.64] ;  /* 0x0000002402027981 */ /* 0x000ea4000c1e1b00 */
[----:B--2---:R-:W0:Y:S01]  /*2190*/  F2F.F32.F64 R27, R2 ;  /* 0x00000002001b7310 */ /* 0x004e220000301000 */
[----:B------:R-:W0:-:S14]  /*21a0*/  DSETP.GEU.AND P0, PT, |R2|, c[0x2][0x0], PT ;  /* 0x008000000200762a */ /* 0x000e1c0003f0e200 */
[----:B0-----:R-:W-:Y:S01]  /*21b0*/  @!P0 FMUL R27, R27, 1.175494350822287508e-38 ;  /* 0x008000001b1b8820 */ /* 0x001fe20000400000 */
[----:B------:R-:W-:Y:S05]  /*21c0*/  BRA `(.L_x_7569) ;  /* 0x00000a0000007947 */ /* 0x000fea0003800000 */
.L_x_7564:
        /* <DEDUP_REMOVED lines=12> */
.L_x_7578:
[----:B------:R-:W2:Y:S02]  /*2290*/  LDG.E.64 R2, [R2.64] ;  /* 0x0000002402027981 */ /* 0x000ea4000c1e1b00 */
[----:B--2---:R-:W0:Y:S01]  /*22a0*/  F2F.F32.F64 R27, R2 ;  /* 0x00000002001b7310 */ /* 0x004e220000301000 */
[----:B------:R-:W0:-:S14]  /*22b0*/  DSETP.GEU.AND P0, PT, |R2|, c[0x2][0x0], PT ;  /* 0x008000000200762a */ /* 0x000e1c0003f0e200 */
[----:B0-----:R-:W-:Y:S01]  /*22c0*/  @!P0 FMUL R27, R27, 1.175494350822287508e-38 ;  /* 0x008000001b1b8820 */ /* 0x001fe20000400000 */
[----:B------:R-:W-:Y:S05]  /*22d0*/  BRA `(.L_x_7569) ;  /* 0x000008f000007947 */ /* 0x000fea0003800000 */
.L_x_7577:
        /* <DEDUP_REMOVED lines=26> */
.L_x_7580:
        /* <DEDUP_REMOVED lines=13> */
.L_x_7579:
[----:B------:R-:W2:Y:S02]  /*2550*/  LDG.E.U16 R2, [R2.64] ;  /* 0x0000002402027981 */ /* 0x000ea4000c1e1500 */
[----:B--2---:R-:W-:Y:S01]  /*2560*/  PRMT R27, RZ, 0x5410, R2 ;  /* 0x00005410ff1b7816 */ /* 0x004fe20000000002 */
[----:B------:R-:W-:Y:S05]  /*2570*/  BRA `(.L_x_7569) ;  /* 0x0000065000007947 */ /* 0x000fea0003800000 */
.L_x_7576:
        /* <DEDUP_REMOVED lines=11> */
.L_x_7583:
        /* <DEDUP_REMOVED lines=20> */
.L_x_7585:
[----:B------:R-:W-:Y:S05]  /*2770*/  BSYNC B0 ;  /* 0x0000000000007941 */ /* 0x000fea0003800000 */
.L_x_7584:
[----:B------:R-:W-:Y:S01]  /*2780*/  IMAD.SHL.U32 R2, R2, 0x100000, RZ ;  /* 0x0010000002027824 */ /* 0x000fe200078e00ff */
[----:B------:R-:W-:-:S04]  /*2790*/  LEA R0, R0, 0x3b800000, 0x17 ;  /* 0x3b80000000007811 */ /* 0x000fc800078eb8ff */
[----:B------:R-:W-:Y:S01]  /*27a0*/  LOP3.LUT R27, R0, R2, R27, 0xfe, !PT ;  /* 0x00000002001b7212 */ /* 0x000fe200078efe1b */
[----:B------:R-:W-:Y:S05]  /*27b0*/  BRA `(.L_x_7569) ;  /* 0x0000041000007947 */ /* 0x000fea0003800000 */
.L_x_7582:
        /* <DEDUP_REMOVED lines=20> */
.L_x_7587:
[----:B------:R-:W-:Y:S05]  /*2900*/  BSYNC B0 ;  /* 0x0000000000007941 */ /* 0x000fea0003800000 */
.L_x_7586:
[----:B------:R-:W-:Y:S01]  /*2910*/  IMAD.SHL.U32 R2, R2, 0x200000, RZ ;  /* 0x0020000002027824 */ /* 0x000fe200078e00ff */
[----:B------:R-:W-:-:S04]  /*2920*/  LEA R0, R0, 0x37800000, 0x17 ;  /* 0x3780000000007811 */ /* 0x000fc800078eb8ff */
[----:B------:R-:W-:Y:S01]  /*2930*/  LOP3.LUT R27, R0, R2, R27, 0xfe, !PT ;  /* 0x00000002001b7212 */ /* 0x000fe200078efe1b */
[----:B------:R-:W-:Y:S05]  /*2940*/  BRA `(.L_x_7569) ;  /* 0x0000028000007947 */ /* 0x000fea0003800000 */
.L_x_7581:
        /* <DEDUP_REMOVED lines=14> */
.L_x_7568:
        /* <DEDUP_REMOVED lines=21> */
.L_x_7589:
[----:B------:R-:W2:Y:S02]  /*2b80*/  LDG.E.64 R2, [R2.64] ;  /* 0x0000002402027981 */ /* 0x000ea4000c1e1b00 */
[----:B--2---:R0:W2:Y:S01]  /*2b90*/  I2F.U64 R27, R2 ;  /* 0x00000002001b7312 */ /* 0x0040a20000301000 */
[----:B------:R-:W-:Y:S05]  /*2ba0*/  BRA `(.L_x_7569) ;  /* 0x0000002000007947 */ /* 0x000fea0003800000 */
.L_x_7588:
[----:B------:R-:W2:Y:S02]  /*2bb0*/  LDG.E R2, [R2.64] ;  /* 0x0000002402027981 */ /* 0x000ea4000c1e1900 */
[----:B--2---:R0:W2:Y:S02]  /*2bc0*/  I2F.U32 R27, R2 ;  /* 0x00000002001b7306 */ /* 0x0040a40000201000 */
.L_x_7569:
[----:B------:R-:W-:Y:S05]  /*2bd0*/  BSYNC B6 ;  /* 0x0000000000067941 */ /* 0x000fea0003800000 */
.L_x_7563:
[----:B------:R-:W-:Y:S02]  /*2be0*/  IADD3 R19, R19, 0x80, RZ ;  /* 0x0000008013137810 */ /* 0x000fe40007ffe0ff */
.L_x_7562:
[----:B------:R-:W-:Y:S05]  /*2bf0*/  BSYNC B7 ;  /* 0x0000000000077941 */ /* 0x000fea0003800000 */
.L_x_7561:
        /* <DEDUP_REMOVED lines=21> */
.L_x_7595:
[----:B------:R-:W3:Y:S02]  /*2d50*/  LDG.E.U8 R2, [R2.64] ;  /* 0x0000002402027981 */ /* 0x000ee4000c1e1100 */
[----:B---3--:R0:W3:Y:S01]  /*2d60*/  I2F.U16 R26, R2 ;  /* 0x00000002001a7306 */ /* 0x0080e20000101000 */
[----:B------:R-:W-:Y:S05]  /*2d70*/  BRA `(.L_x_7591) ;  /* 0x00000c7000007947 */ /* 0x000fea0003800000 */
.L_x_7594:
        /* <DEDUP_REMOVED lines=9> */
.L_x_7598:
[----:B------:R-:W3:Y:S02]  /*2e10*/  LDG.E R2, [R2.64] ;  /* 0x0000002402027981 */ /* 0x000ee4000c1e1900 */
[----:B---3--:R0:W3:Y:S01]  /*2e20*/  I2F R26, R2 ;  /* 0x00000002001a7306 */ /* 0x0080e20000201400 */
[----:B------:R-:W-:Y:S05]  /*2e30*/  BRA `(.L_x_7591) ;  /* 0x00000bb000007947 */ /* 0x000fea0003800000 */
.L_x_7597:
[----:B------:R-:W3:Y:S02]  /*2e40*/  LDG.E.U16 R2, [R2.64] ;  /* 0x0000002402027981 */ /* 0x000ee4000c1e1500 */
[----:B---3--:R0:W3:Y:S01]  /*2e50*/  I2F.S16 R26, R2 ;  /* 0x00000002001a7306 */ /* 0x0080e20000101400 */
[----:B------:R-:W-:Y:S05]  /*2e60*/  BRA `(.L_x_7591) ;  /* 0x00000b8000007947 */ /* 0x000fea0003800000 */
.L_x_7593:
        /* <DEDUP_REMOVED lines=8> */
.L_x_7600:
[----:B------:R-:W3:Y:S02]  /*2ef0*/  LDG.E.U16 R2, [R2.64] ;  /* 0x0000002402027981 */ /* 0x000ee4000c1e1500 */
[----:B---3--:R-:W-:Y:S01]  /*2f00*/  HADD2.F32 R26, -RZ, R2.H0_H0 ;  /* 0x20000002ff1a7230 */ /* 0x008fe20000004100 */
[----:B------:R-:W-:Y:S05]  /*2f10*/  BRA `(.L_x_7591) ;  /* 0x00000ad000007947 */ /* 0x000fea0003800000 */
.L_x_7599:
        /* <DEDUP_REMOVED lines=8> */
.L_x_7602:
[----:B------:R-:W3:Y:S02]  /*2fa0*/  LDG.E.U16 R2, [R2.64] ;  /* 0x0000002402027981 */ /* 0x000ee4000c1e1500 */
[----:B---3--:R-:W-:Y:S01]  /*2fb0*/  HADD2.F32 R26, -RZ, R2.H0_H0 ;  /* 0x20000002ff1a7230 */ /* 0x008fe20000004100 */
[----:B------:R-:W-:Y:S05]  /*2fc0*/  BRA `(.L_x_7591) ;  /* 0x00000a2000007947 */ /* 0x000fea0003800000 */
.L_x_7601:
[----:B------:R-:W3:Y:S02]  /*2fd0*/  LDG.E.64 R2, [R2.64] ;  /* 0x0000002402027981 */ /* 0x000ee4000c1e1b00 */
[----:B---3--:R-:W0:Y:S01]  /*2fe0*/  F2F.F32.F64 R26, R2 ;  /* 0x00000002001a7310 */ /* 0x008e220000301000 */
[----:B------:R-:W0:-:S14]  /*2ff0*/  DSETP.GEU.AND P0, PT, |R2|, c[0x2][0x0], PT ;  /* 0x008000000200762a */ /* 0x000e1c0003f0e200 */
[----:B0-----:R-:W-:Y:S01]  /*3000*/  @!P0 FMUL R26, R26, 1.175494350822287508e-38 ;  /* 0x008000001a1a8820 */ /* 0x001fe20000400000 */
[----:B------:R-:W-:Y:S05]  /*3010*/  BRA `(.L_x_7591) ;  /* 0x000009d000007947 */ /* 0x000fea0003800000 */
.L_x_7592:
        /* <DEDUP_REMOVED lines=12> */
.L_x_7605:
[----:B------:R-:W3:Y:S02]  /*30e0*/  LDG.E.64 R2, [R2.64] ;  /* 0x0000002402027981 */ /* 0x000ee4000c1e1b00 */
[----:B---3--:R-:W0:Y:S01]  /*30f0*/  F2F.F32.F64 R26, R2 ;  /* 0x00000002001a7310 */ /* 0x008e220000301000 */
[----:B------:R-:W0:-:S14]  /*3100*/  DSETP.GEU.AND P0, PT, |R2|, c[0x2][0x0], PT ;  /* 0x008000000200762a */ /* 0x000e1c0003f0e200 */
[----:B0-----:R-:W-:Y:S01]  /*3110*/  @!P0 FMUL R26, R26, 1.175494350822287508e-38 ;  /* 0x008000001a1a8820 */ /* 0x001fe20000400000 */
[----:B------:R-:W-:Y:S05]  /*3120*/  BRA `(.L_x_7591) ;  /* 0x000008c000007947 */ /* 0x000fea0003800000 */
.L_x_7604:
        /* <DEDUP_REMOVED lines=26> */
.L_x_7607:
[----:B------:R-:W3:Y:S02]  /*32d0*/  LDG.E.U8 R2, [R2.64] ;  /* 0x0000002402027981 */ /* 0x000ee4000c1e1100 */
[C---:B---3--:R-:W-:Y:S02]  /*32e0*/  IMAD.SHL.U32 R0, R2.reuse, 0x2000000, RZ ;  /* 0x0200000002007824 */ /* 0x048fe400078e00ff */
        /* <DEDUP_REMOVED lines=11> */
.L_x_7606:
[----:B------:R-:W3:Y:S02]  /*33a0*/  LDG.E.U16 R2, [R2.64] ;  /* 0x0000002402027981 */ /* 0x000ee4000c1e1500 */
[----:B---3--:R-:W-:Y:S01]  /*33b0*/  PRMT R26, RZ, 0x5410, R2 ;  /* 0x00005410ff1a7816 */ /* 0x008fe20000000002 */
[----:B------:R-:W-:Y:S05]  /*33c0*/  BRA `(.L_x_7591) ;  /* 0x0000062000007947 */ /* 0x000fea0003800000 */
.L_x_7603:
        /* <DEDUP_REMOVED lines=11> */
.L_x_7610:
        /* <DEDUP_REMOVED lines=19> */
.L_x_7612:
[----:B------:R-:W-:Y:S05]  /*35b0*/  BSYNC B0 ;  /* 0x0000000000007941 */ /* 0x000fea0003800000 */
.L_x_7611:
[----:B------:R-:W-:Y:S01]  /*35c0*/  IMAD.SHL.U32 R2, R2, 0x100000, RZ ;  /* 0x0010000002027824 */ /* 0x000fe200078e00ff */
[----:B------:R-:W-:-:S04]  /*35d0*/  LEA R3, R0, 0x3b800000, 0x17 ;  /* 0x3b80000000037811 */ /* 0x000fc800078eb8ff */
[----:B------:R-:W-:Y:S01]  /*35e0*/  LOP3.LUT R26, R3, R2, R26, 0xfe, !PT ;  /* 0x00000002031a7212 */ /* 0x000fe200078efe1a */
[----:B------:R-:W-:Y:S05]  /*35f0*/  BRA `(.L_x_7591) ;  /* 0x000003f000007947 */ /* 0x000fea0003800000 */
.L_x_7609:
        /* <DEDUP_REMOVED lines=19> */
.L_x_7614:
[----:B------:R-:W-:Y:S05]  /*3730*/  BSYNC B0 ;  /* 0x0000000000007941 */ /* 0x000fea0003800000 */
.L_x_7613:
[----:B------:R-:W-:Y:S01]  /*3740*/  IMAD.SHL.U32 R2, R2, 0x200000, RZ ;  /* 0x0020000002027824 */ /* 0x000fe200078e00ff */
[----:B------:R-:W-:-:S04]  /*3750*/  LEA R3, R0, 0x37800000, 0x17 ;  /* 0x3780000000037811 */ /* 0x000fc800078eb8ff */
[----:B------:R-:W-:Y:S01]  /*3760*/  LOP3.LUT R26, R3, R2, R26, 0xfe, !PT ;  /* 0x00000002031a7212 */ /* 0x000fe200078efe1a */
[----:B------:R-:W-:Y:S05]  /*3770*/  BRA `(.L_x_7591) ;  /* 0x0000027000007947 */ /* 0x000fea0003800000 */
.L_x_7608:
        /* <DEDUP_REMOVED lines=14> */
.L_x_7596:
        /* <DEDUP_REMOVED lines=20> */
.L_x_7616:
[----:B------:R-:W3:Y:S02]  /*39a0*/  LDG.E.64 R2, [R2.64] ;  /* 0x0000002402027981 */ /* 0x000ee4000c1e1b00 */
[----:B---3--:R0:W3:Y:S01]  /*39b0*/  I2F.U64 R26, R2 ;  /* 0x00000002001a7312 */ /* 0x0080e20000301000 */
[----:B------:R-:W-:Y:S05]  /*39c0*/  BRA `(.L_x_7591) ;  /* 0x0000002000007947 */ /* 0x000fea0003800000 */
.L_x_7615:
[----:B------:R-:W3:Y:S02]  /*39d0*/  LDG.E R2, [R2.64] ;  /* 0x0000002402027981 */ /* 0x000ee4000c1e1900 */
[----:B---3--:R0:W3:Y:S02]  /*39e0*/  I2F.U32 R26, R2 ;  /* 0x00000002001a7306 */ /* 0x0080e40000201000 */
.L_x_7591:
[----:B------:R-:W-:Y:S05]  /*39f0*/  BSYNC B6 ;  /* 0x0000000000067941 */ /* 0x000fea0003800000 */
.L_x_7590:
[----:B------:R-:W4:Y:S01]  /*3a00*/  S2R R19, SR_TID.X ;  /* 0x0000000000137919 */ /* 0x000f220000002100 */
[----:B0-----:R-:W0:Y:S01]  /*3a10*/  LDC.U8 R2, c[0x0][0x18c] ;  /* 0x00006300ff027b82 */ /* 0x001e220000000000 */
[----:B------:R-:W-:Y:S01]  /*3a20*/  FSETP.NEU.FTZ.AND P0, PT, RZ, c[0x0][0x168], PT ;  /* 0x00005a00ff007a0b */ /* 0x000fe20003f1d000 */
[----:B------:R-:W-:Y:S01]  /*3a30*/  BSSY B6, `(.L_x_7617) ;  /* 0x00000f6000067945 */ /* 0x000fe20003800000 */
[----:B------:R-:W-:-:S05]  /*3a40*/  FSET.BF.LT.FTZ.AND R4, RZ, c[0x0][0x168], PT ;  /* 0x00005a00ff047a0a */ /* 0x000fca0003811000 */
[--C-:B------:R-:W-:Y:S02]  /*3a50*/  IMAD.MOV.U32 R18, RZ, RZ, R4.reuse ;  /* 0x000000ffff127224 */ /* 0x100fe400078e0004 */
[--C-:B------:R-:W-:Y:S02]  /*3a60*/  IMAD.MOV.U32 R22, RZ, RZ, R4.reuse ;  /* 0x000000ffff167224 */ /* 0x100fe400078e0004 */
[----:B------:R-:W-:Y:S02]  /*3a70*/  IMAD.MOV.U32 R24, RZ, RZ, R4 ;  /* 0x000000ffff187224 */ /* 0x000fe400078e0004 */
[----:B---3-5:R-:W-:Y:S02]  /*3a80*/  @!P0 IMAD.MOV.U32 R18, RZ, RZ, R26 ;  /* 0x000000ffff128224 */ /* 0x028fe400078e001a */
[----:B--2---:R-:W-:Y:S02]  /*3a90*/  @!P0 IMAD.MOV.U32 R22, RZ, RZ, R27 ;  /* 0x000000ffff168224 */ /* 0x004fe400078e001b */
[----:B-1----:R-:W-:-:S02]  /*3aa0*/  @!P0 IMAD.MOV.U32 R24, RZ, RZ, R23 ;  /* 0x000000ffff188224 */ /* 0x002fc400078e0017 */
[----:B------:R-:W-:Y:S01]  /*3ab0*/  @!P0 IMAD.MOV.U32 R4, RZ, RZ, R25 ;  /* 0x000000ffff048224 */ /* 0x000fe200078e0019 */
[----:B----4-:R-:W-:-:S13]  /*3ac0*/  ISETP.GE.AND P1, PT, R19, R16, PT ;  /* 0x000000101300720c */ /* 0x010fda0003f26270 */
        /* <DEDUP_REMOVED lines=20> */
.L_x_7622:
[----:B------:R-:W0:Y:S02]  /*3c10*/  F2I.S64.TRUNC R4, R4 ;  /* 0x0000000400047311 */ /* 0x000e24000020d900 */
[----:B0-----:R-:W-:-:S05]  /*3c20*/  IMAD.MOV.U32 R3, RZ, RZ, R4 ;  /* 0x000000ffff037224 */ /* 0x001fca00078e0004 */
[----:B------:R0:W-:Y:S01]  /*3c30*/  STG.E.U8 [R8.64], R3 ;  /* 0x0000000308007986 */ /* 0x0001e2000c101124 */
[----:B------:R-:W-:Y:S05]  /*3c40*/  BRA `(.L_x_7624) ;  /* 0x00000d3000007947 */ /* 0x000fea0003800000 */
.L_x_7621:
        /* <DEDUP_REMOVED lines=9> */
.L_x_7626:
[----:B------:R-:W0:Y:S02]  /*3ce0*/  F2I.FTZ.TRUNC.NTZ R3, R4 ;  /* 0x0000000400037305 */ /* 0x000e24000021f100 */
[----:B0-----:R0:W-:Y:S01]  /*3cf0*/  STG.E [R8.64], R3 ;  /* 0x0000000308007986 */ /* 0x0011e2000c101924 */
[----:B------:R-:W-:Y:S05]  /*3d00*/  BRA `(.L_x_7624) ;  /* 0x00000c7000007947 */ /* 0x000fea0003800000 */
.L_x_7625:
[----:B------:R-:W0:Y:S02]  /*3d10*/  F2I.FTZ.TRUNC.NTZ R3, R4 ;  /* 0x0000000400037305 */ /* 0x000e24000021f100 */
[----:B0-----:R0:W-:Y:S01]  /*3d20*/  STG.E.U16 [R8.64], R3 ;  /* 0x0000000308007986 */ /* 0x0011e2000c101524 */
[----:B------:R-:W-:Y:S05]  /*3d30*/  BRA `(.L_x_7624) ;  /* 0x00000c4000007947 */ /* 0x000fea0003800000 */
.L_x_7620:
        /* <DEDUP_REMOVED lines=8> */
.L_x_7628:
[----:B------:R-:W-:-:S05]  /*3dc0*/  F2FP.PACK_AB R0, RZ, R4 ;  /* 0x00000004ff00723e */ /* 0x000fca00000000ff */
[----:B------:R0:W-:Y:S01]  /*3dd0*/  STG.E.U16 [R8.64], R0 ;  /* 0x0000000008007986 */ /* 0x0001e2000c101524 */
[----:B------:R-:W-:Y:S05]  /*3de0*/  BRA `(.L_x_7624) ;  /* 0x00000b9000007947 */ /* 0x000fea0003800000 */
.L_x_7627:
        /* <DEDUP_REMOVED lines=9> */
.L_x_7630:
[----:B------:R-:W-:-:S04]  /*3e80*/  F2FP.PACK_AB R3, RZ, R4 ;  /* 0x00000004ff03723e */ /* 0x000fc800000000ff */
[----:B------:R-:W-:-:S05]  /*3e90*/  PRMT R3, R3, 0x5410, RZ ;  /* 0x0000541003037816 */ /* 0x000fca00000000ff */
[----:B------:R0:W-:Y:S01]  /*3ea0*/  STG.E [R8.64], R3 ;  /* 0x0000000308007986 */ /* 0x0001e2000c101924 */
[----:B------:R-:W-:Y:S05]  /*3eb0*/  BRA `(.L_x_7624) ;  /* 0x00000ac000007947 */ /* 0x000fea0003800000 */
.L_x_7629:
[----:B------:R-:W-:-:S06]  /*3ec0*/  FMUL.FTZ R4, R4, 1 ;  /* 0x3f80000004047820 */ /* 0x000fcc0000410000 */
[----:B------:R-:W0:Y:S02]  /*3ed0*/  F2F.F64.F32 R4, R4 ;  /* 0x0000000400047310 */ /* 0x000e240000201800 */
[----:B0-----:R0:W-:Y:S01]  /*3ee0*/  STG.E.64 [R8.64], R4 ;  /* 0x0000000408007986 */ /* 0x0011e2000c101b24 */
[----:B------:R-:W-:Y:S05]  /*3ef0*/  BRA `(.L_x_7624) ;  /* 0x00000a8000007947 */ /* 0x000fea0003800000 */
.L_x_7619:
        /* <DEDUP_REMOVED lines=12> */
.L_x_7633:
[----:B------:R-:W-:Y:S01]  /*3fc0*/  FMUL.FTZ R4, R4, 1 ;  /* 0x3f80000004047820 */ /* 0x000fe20000410000 */
[----:B------:R-:W-:-:S05]  /*3fd0*/  CS2R R6, SRZ ;  /* 0x0000000000067805 */ /* 0x000fca000001ff00 */
[----:B------:R-:W0:Y:S02]  /*3fe0*/  F2F.F64.F32 R4, R4 ;  /* 0x0000000400047310 */ /* 0x000e240000201800 */
[----:B0-----:R0:W-:Y:S01]  /*3ff0*/  STG.E.128 [R8.64], R4 ;  /* 0x0000000408007986 */ /* 0x0011e2000c101d24 */
[----:B------:R-:W-:Y:S05]  /*4000*/  BRA `(.L_x_7624) ;  /* 0x0000097000007947 */ /* 0x000fea0003800000 */
.L_x_7632:
        /* <DEDUP_REMOVED lines=20> */
.L_x_7637:
[----:B------:R-:W-:Y:S05]  /*4150*/  BSYNC B0 ;  /* 0x0000000000007941 */ /* 0x000fea0003800000 */
.L_x_7636:
[----:B------:R-:W-:-:S05]  /*4160*/  LOP3.LUT R5, R0, R5, RZ, 0xfc, !PT ;  /* 0x0000000500057212 */ /* 0x000fca00078efcff */
[----:B------:R0:W-:Y:S01]  /*4170*/  STG.E.U8 [R8.64], R5 ;  /* 0x0000000508007986 */ /* 0x0001e2000c101124 */
[----:B------:R-:W-:Y:S05]  /*4180*/  BRA `(.L_x_7624) ;  /* 0x000007f000007947 */ /* 0x000fea0003800000 */
.L_x_7635:
        /* <DEDUP_REMOVED lines=12> */
.L_x_7639:
[----:B------:R-:W-:Y:S01]  /*4250*/  IMAD.MOV.U32 R0, RZ, RZ, 0x7f ;  /* 0x0000007fff007424 */ /* 0x000fe200078e00ff */
[----:B------:R-:W-:-:S04]  /*4260*/  ISETP.GT.U32.AND P0, PT, R5, 0x7f800000, PT ;  /* 0x7f8000000500780c */ /* 0x000fc80003f04070 */
[----:B------:R-:W-:-:S04]  /*4270*/  SEL R0, R0, 0x7c, P0 ;  /* 0x0000007c00007807 */ /* 0x000fc80000000000 */
.L_x_7640:
[----:B------:R-:W-:Y:S05]  /*4280*/  BSYNC B0 ;  /* 0x0000000000007941 */ /* 0x000fea0003800000 */
.L_x_7638:
[----:B------:R-:W-:-:S04]  /*4290*/  LOP3.LUT R3, R4, 0x80000000, RZ, 0xc0, !PT ;  /* 0x8000000004037812 */ /* 0x000fc800078ec0ff */
[----:B------:R-:W-:-:S04]  /*42a0*/  SHF.R.U32.HI R3, RZ, 0x18, R3 ;  /* 0x00000018ff037819 */ /* 0x000fc80000011603 */
[----:B------:R-:W-:-:S05]  /*42b0*/  LOP3.LUT R3, R0, R3, RZ, 0xfc, !PT ;  /* 0x0000000300037212 */ /* 0x000fca00078efcff */
[----:B------:R0:W-:Y:S01]  /*42c0*/  STG.E.U8 [R8.64], R3 ;  /* 0x0000000308007986 */ /* 0x0001e2000c101124 */
[----:B------:R-:W-:Y:S05]  /*42d0*/  BRA `(.L_x_7624) ;  /* 0x000006a000007947 */ /* 0x000fea0003800000 */
.L_x_7634:
[----:B------:R-:W-:-:S05]  /*42e0*/  F2FP.BF16.PACK_AB R0, RZ, R4 ;  /* 0x00000004ff00723e */ /* 0x000fca00000010ff */
[----:B------:R0:W-:Y:S01]  /*42f0*/  STG.E.U16 [R8.64], R0 ;  /* 0x0000000008007986 */ /* 0x0001e2000c101524 */
[----:B------:R-:W-:Y:S05]  /*4300*/  BRA `(.L_x_7624) ;  /* 0x0000067000007947 */ /* 0x000fea0003800000 */
.L_x_7631:
        /* <DEDUP_REMOVED lines=11> */
.L_x_7643:
        /* <DEDUP_REMOVED lines=16> */
.L_x_7646:
[----:B------:R-:W-:-:S04]  /*44c0*/  LOP3.LUT R0, R4, 0x80000000, RZ, 0xc0, !PT ;  /* 0x8000000004007812 */ /* 0x000fc800078ec0ff */
[----:B------:R-:W-:-:S04]  /*44d0*/  SHF.R.U32.HI R0, RZ, 0x18, R0 ;  /* 0x00000018ff007819 */ /* 0x000fc80000011600 */
[----:B------:R-:W-:-:S04]  /*44e0*/  LOP3.LUT R3, R3, R0, RZ, 0xfc, !PT ;  /* 0x0000000003037212 */ /* 0x000fc800078efcff */
[----:B------:R-:W-:Y:S02]  /*44f0*/  PRMT R0, R3, 0x7610, R0 ;  /* 0x0000761003007816 */ /* 0x000fe40000000000 */
.L_x_7645:
[----:B------:R-:W-:Y:S05]  /*4500*/  BSYNC B0 ;  /* 0x0000000000007941 */ /* 0x000fea0003800000 */
.L_x_7644:
[----:B------:R0:W-:Y:S01]  /*4510*/  STG.E.U8 [R8.64], R0 ;  /* 0x0000000008007986 */ /* 0x0001e2000c101124 */
[----:B------:R-:W-:Y:S05]  /*4520*/  BRA `(.L_x_7624) ;  /* 0x0000045000007947 */ /* 0x000fea0003800000 */
.L_x_7642:
        /* <DEDUP_REMOVED lines=16> */
.L_x_7649:
[----:B------:R-:W-:-:S04]  /*4630*/  LOP3.LUT R0, R4, 0x80000000, RZ, 0xc0, !PT ;  /* 0x8000000004007812 */ /* 0x000fc800078ec0ff */
[----:B------:R-:W-:-:S04]  /*4640*/  SHF.R.U32.HI R0, RZ, 0x18, R0 ;  /* 0x00000018ff007819 */ /* 0x000fc80000011600 */
[----:B------:R-:W-:-:S04]  /*4650*/  LOP3.LUT R3, R3, R0, RZ, 0xfc, !PT ;  /* 0x0000000003037212 */ /* 0x000fc800078efcff */
[----:B------:R-:W-:Y:S02]  /*4660*/  PRMT R0, R3, 0x7610, R0 ;  /* 0x0000761003007816 */ /* 0x000fe40000000000 */
.L_x_7648:
[----:B------:R-:W-:Y:S05]  /*4670*/  BSYNC B0 ;  /* 0x0000000000007941 */ /* 0x000fea0003800000 */
.L_x_7647:
[----:B------:R0:W-:Y:S01]  /*4680*/  STG.E.U8 [R8.64], R0 ;  /* 0x0000000008007986 */ /* 0x0001e2000c101124 */
[----:B------:R-:W-:Y:S05]  /*4690*/  BRA `(.L_x_7624) ;  /* 0x000002e000007947 */ /* 0x000fea0003800000 */
.L_x_7641:
        /* <DEDUP_REMOVED lines=21> */
.L_x_7623:
        /* <DEDUP_REMOVED lines=20> */
.L_x_7651:
[----:B------:R-:W0:Y:S02]  /*4930*/  F2I.U64.TRUNC R4, R4 ;  /* 0x0000000400047311 */ /* 0x000e24000020d800 */
[----:B0-----:R0:W-:Y:S01]  /*4940*/  STG.E.64 [R8.64], R4 ;  /* 0x0000000408007986 */ /* 0x0011e2000c101b24 */
[----:B------:R-:W-:Y:S05]  /*4950*/  BRA `(.L_x_7624) ;  /* 0x0000002000007947 */ /* 0x000fea0003800000 */
.L_x_7650:
[----:B------:R-:W0:Y:S02]  /*4960*/  F2I.FTZ.U32.TRUNC.NTZ R3, R4 ;  /* 0x0000000400037305 */ /* 0x000e24000021f000 */
[----:B0-----:R0:W-:Y:S02]  /*4970*/  STG.E [R8.64], R3 ;  /* 0x0000000308007986 */ /* 0x0011e4000c101924 */
.L_x_7624:
[----:B------:R-:W-:Y:S02]  /*4980*/  IADD3 R19, R19, 0x80, RZ ;  /* 0x0000008013137810 */ /* 0x000fe40007ffe0ff */
.L_x_7618:
[----:B0-----:R-:W-:Y:S05]  /*4990*/  BSYNC B6 ;  /* 0x0000000000067941 */ /* 0x001fea0003800000 */
.L_x_7617:
        /* <DEDUP_REMOVED lines=22> */
.L_x_7657:
[----:B------:R-:W0:Y:S02]  /*4b00*/  F2I.S64.TRUNC R24, R24 ;  /* 0x0000001800187311 */ /* 0x000e24000020d900 */
[----:B0-----:R-:W-:-:S05]  /*4b10*/  IMAD.MOV.U32 R3, RZ, RZ, R24 ;  /* 0x000000ffff037224 */ /* 0x001fca00078e0018 */
[----:B------:R0:W-:Y:S01]  /*4b20*/  STG.E.U8 [R8.64], R3 ;  /* 0x0000000308007986 */ /* 0x0001e2000c101124 */
[----:B------:R-:W-:Y:S05]  /*4b30*/  BRA `(.L_x_7659) ;  /* 0x00000d3000007947 */ /* 0x000fea0003800000 */
.L_x_7656:
        /* <DEDUP_REMOVED lines=9> */
.L_x_7661:
[----:B------:R-:W0:Y:S02]  /*4bd0*/  F2I.FTZ.TRUNC.NTZ R3, R24 ;  /* 0x0000001800037305 */ /* 0x000e24000021f100 */
[----:B0-----:R0:W-:Y:S01]  /*4be0*/  STG.E [R8.64], R3 ;  /* 0x0000000308007986 */ /* 0x0011e2000c101924 */
[----:B------:R-:W-:Y:S05]  /*4bf0*/  BRA `(.L_x_7659) ;  /* 0x00000c7000007947 */ /* 0x000fea0003800000 */
.L_x_7660:
[----:B------:R-:W0:Y:S02]  /*4c00*/  F2I.FTZ.TRUNC.NTZ R3, R24 ;  /* 0x0000001800037305 */ /* 0x000e24000021f100 */
[----:B0-----:R0:W-:Y:S01]  /*4c10*/  STG.E.U16 [R8.64], R3 ;  /* 0x0000000308007986 */ /* 0x0011e2000c101524 */
[----:B------:R-:W-:Y:S05]  /*4c20*/  BRA `(.L_x_7659) ;  /* 0x00000c4000007947 */ /* 0x000fea0003800000 */
.L_x_7655:
        /* <DEDUP_REMOVED lines=8> */
.L_x_7663:
[----:B------:R-:W-:-:S05]  /*4cb0*/  F2FP.PACK_AB R24, RZ, R24 ;  /* 0x00000018ff18723e */ /* 0x000fca00000000ff */
[----:B------:R0:W-:Y:S01]  /*4cc0*/  STG.E.U16 [R8.64], R24 ;  /* 0x0000001808007986 */ /* 0x0001e2000c101524 */
[----:B------:R-:W-:Y:S05]  /*4cd0*/  BRA `(.L_x_7659) ;  /* 0x00000b9000007947 */ /* 0x000fea0003800000 */
.L_x_7662:
        /* <DEDUP_REMOVED lines=9> */
.L_x_7665:
[----:B------:R-:W-:-:S04]  /*4d70*/  F2FP.PACK_AB R3, RZ, R24 ;  /* 0x00000018ff03723e */ /* 0x000fc800000000ff */
[----:B------:R-:W-:-:S05]  /*4d80*/  PRMT R3, R3, 0x5410, RZ ;  /* 0x0000541003037816 */ /* 0x000fca00000000ff */
[----:B------:R0:W-:Y:S01]  /*4d90*/  STG.E [R8.64], R3 ;  /* 0x0000000308007986 */ /* 0x0001e2000c101924 */
[----:B------:R-:W-:Y:S05]  /*4da0*/  BRA `(.L_x_7659) ;  /* 0x00000ac000007947 */ /* 0x000fea0003800000 */
.L_x_7664:
[----:B------:R-:W-:-:S06]  /*4db0*/  FMUL.FTZ R4, R24, 1 ;  /* 0x3f80000018047820 */ /* 0x000fcc0000410000 */
[----:B------:R-:W0:Y:S02]  /*4dc0*/  F2F.F64.F32 R4, R4 ;  /* 0x0000000400047310 */ /* 0x000e240000201800 */
[----:B0-----:R0:W-:Y:S01]  /*4dd0*/  STG.E.64 [R8.64], R4 ;  /* 0x0000000408007986 */ /* 0x0011e2000c101b24 */
[----:B------:R-:W-:Y:S05]  /*4de0*/  BRA `(.L_x_7659) ;  /* 0x00000a8000007947 */ /* 0x000fea0003800000 */
.L_x_7654:
        /* <DEDUP_REMOVED lines=12> */
.L_x_7668:
[----:B------:R-:W-:Y:S01]  /*4eb0*/  FMUL.FTZ R4, R24, 1 ;  /* 0x3f80000018047820 */ /* 0x000fe20000410000 */
[----:B------:R-:W-:-:S05]  /*4ec0*/  CS2R R6, SRZ ;  /* 0x0000000000067805 */ /* 0x000fca000001ff00 */
[----:B------:R-:W0:Y:S02]  /*4ed0*/  F2F.F64.F32 R4, R4 ;  /* 0x0000000400047310 */ /* 0x000e240000201800 */
[----:B0-----:R0:W-:Y:S01]  /*4ee0*/  STG.E.128 [R8.64], R4 ;  /* 0x0000000408007986 */ /* 0x0011e2000c101d24 */
[----:B------:R-:W-:Y:S05]  /*4ef0*/  BRA `(.L_x_7659) ;  /* 0x0000097000007947 */ /* 0x000fea0003800000 */
.L_x_7667:
        /* <DEDUP_REMOVED lines=20> */
.L_x_7672:
[----:B------:R-:W-:Y:S05]  /*5040*/  BSYNC B0 ;  /* 0x0000000000007941 */ /* 0x000fea0003800000 */
.L_x_7671:
[----:B------:R-:W-:-:S05]  /*5050*/  LOP3.LUT R5, R0, R5, RZ, 0xfc, !PT ;  /* 0x0000000500057212 */ /* 0x000fca00078efcff */
[----:B------:R0:W-:Y:S01]  /*5060*/  STG.E.U8 [R8.64], R5 ;  /* 0x0000000508007986 */ /* 0x0001e2000c101124 */
[----:B------:R-:W-:Y:S05]  /*5070*/  BRA `(.L_x_7659) ;  /* 0x000007f000007947 */ /* 0x000fea0003800000 */
.L_x_7670:
        /* <DEDUP_REMOVED lines=12> */
.L_x_7674:
[----:B------:R-:W-:Y:S01]  /*5140*/  IMAD.MOV.U32 R0, RZ, RZ, 0x7f ;  /* 0x0000007fff007424 */ /* 0x000fe200078e00ff */
[----:B------:R-:W-:-:S04]  /*5150*/  ISETP.GT.U32.AND P0, PT, R4, 0x7f800000, PT ;  /* 0x7f8000000400780c */ /* 0x000fc80003f04070 */
[----:B------:R-:W-:-:S04]  /*5160*/  SEL R0, R0, 0x7c, P0 ;  /* 0x0000007c00007807 */ /* 0x000fc80000000000 */
.L_x_7675:
[----:B------:R-:W-:Y:S05]  /*5170*/  BSYNC B0 ;  /* 0x0000000000007941 */ /* 0x000fea0003800000 */
.L_x_7673:
[----:B------:R-:W-:-:S04]  /*5180*/  LOP3.LUT R24, R24, 0x80000000, RZ, 0xc0, !PT ;  /* 0x8000000018187812 */ /* 0x000fc800078ec0ff */
[----:B------:R-:W-:-:S04]  /*5190*/  SHF.R.U32.HI R3, RZ, 0x18, R24 ;  /* 0x00000018ff037819 */ /* 0x000fc80000011618 */
[----:B------:R-:W-:-:S05]  /*51a0*/  LOP3.LUT R3, R0, R3, RZ, 0xfc, !PT ;  /* 0x0000000300037212 */ /* 0x000fca00078efcff */
[----:B------:R0:W-:Y:S01]  /*51b0*/  STG.E.U8 [R8.64], R3 ;  /* 0x0000000308007986 */ /* 0x0001e2000c101124 */
[----:B------:R-:W-:Y:S05]  /*51c0*/  BRA `(.L_x_7659) ;  /* 0x000006a000007947 */ /* 0x000fea0003800000 */
.L_x_7669:
[----:B------:R-:W-:-:S05]  /*51d0*/  F2FP.BF16.PACK_AB R24, RZ, R24 ;  /* 0x00000018ff18723e */ /* 0x000fca00000010ff */
[----:B------:R0:W-:Y:S01]  /*51e0*/  STG.E.U16 [R8.64], R24 ;  /* 0x0000001808007986 */ /* 0x0001e2000c101524 */
[----:B------:R-:W-:Y:S05]  /*51f0*/  BRA `(.L_x_7659) ;  /* 0x0000067000007947 */ /* 0x000fea0003800000 */
.L_x_7666:
        /* <DEDUP_REMOVED lines=11> */
.L_x_7678:
        /* <DEDUP_REMOVED lines=16> */
.L_x_7681:
[----:B------:R-:W-:-:S04]  /*53b0*/  LOP3.LUT R24, R24, 0x80000000, RZ, 0xc0, !PT ;  /* 0x8000000018187812 */ /* 0x000fc800078ec0ff */
[----:B------:R-:W-:-:S04]  /*53c0*/  SHF.R.U32.HI R3, RZ, 0x18, R24 ;  /* 0x00000018ff037819 */ /* 0x000fc80000011618 */
[----:B------:R-:W-:-:S04]  /*53d0*/  LOP3.LUT R0, R0, R3, RZ, 0xfc, !PT ;  /* 0x0000000300007212 */ /* 0x000fc800078efcff */
[----:B------:R-:W-:Y:S02]  /*53e0*/  PRMT R4, R0, 0x7610, R4 ;  /* 0x0000761000047816 */ /* 0x000fe40000000004 */
.L_x_7680:
[----:B------:R-:W-:Y:S05]  /*53f0*/  BSYNC B0 ;  /* 0x0000000000007941 */ /* 0x000fea0003800000 */
.L_x_7679:
[----:B------:R0:W-:Y:S01]  /*5400*/  STG.E.U8 [R8.64], R4 ;  /* 0x0000000408007986 */ /* 0x0001e2000c101124 */
[----:B------:R-:W-:Y:S05]  /*5410*/  BRA `(.L_x_7659) ;  /* 0x0000045000007947 */ /* 0x000fea0003800000 */
.L_x_7677:
        /* <DEDUP_REMOVED lines=16> */
.L_x_7684:
[----:B------:R-:W-:-:S04]  /*5520*/  LOP3.LUT R24, R24, 0x80000000, RZ, 0xc0, !PT ;  /* 0x8000000018187812 */ /* 0x000fc800078ec0ff */
[----:B------:R-:W-:-:S04]  /*5530*/  SHF.R.U32.HI R3, RZ, 0x18, R24 ;  /* 0x00000018ff037819 */ /* 0x000fc80000011618 */
[----:B------:R-:W-:-:S04]  /*5540*/  LOP3.LUT R0, R0, R3, RZ, 0xfc, !PT ;  /* 0x0000000300007212 */ /* 0x000fc800078efcff */
[----:B------:R-:W-:Y:S02]  /*5550*/  PRMT R4, R0, 0x7610, R4 ;  /* 0x0000761000047816 */ /* 0x000fe40000000004 */
.L_x_7683:
[----:B------:R-:W-:Y:S05]  /*5560*/  BSYNC B0 ;  /* 0x0000000000007941 */ /* 0x000fea0003800000 */
.L_x_7682:
[----:B------:R0:W-:Y:S01]  /*5570*/  STG.E.U8 [R8.64], R4 ;  /* 0x0000000408007986 */ /* 0x0001e2000c101124 */
[----:B------:R-:W-:Y:S05]  /*5580*/  BRA `(.L_x_7659) ;  /* 0x000002e000007947 */ /* 0x000fea0003800000 */
.L_x_7676:
        /* <DEDUP_REMOVED lines=21> */
.L_x_7658:
        /* <DEDUP_REMOVED lines=20> */
.L_x_7686:
[----:B------:R-:W0:Y:S02]  /*5820*/  F2I.U64.TRUNC R24, R24 ;  /* 0x0000001800187311 */ /* 0x000e24000020d800 */
[----:B0-----:R0:W-:Y:S01]  /*5830*/  STG.E.64 [R8.64], R24 ;  /* 0x0000001808007986 */ /* 0x0011e2000c101b24 */
[----:B------:R-:W-:Y:S05]  /*5840*/  BRA `(.L_x_7659) ;  /* 0x0000002000007947 */ /* 0x000fea0003800000 */
.L_x_7685:
[----:B------:R-:W0:Y:S02]  /*5850*/  F2I.FTZ.U32.TRUNC.NTZ R3, R24 ;  /* 0x0000001800037305 */ /* 0x000e24000021f000 */
[----:B0-----:R0:W-:Y:S02]  /*5860*/  STG.E [R8.64], R3 ;  /* 0x0000000308007986 */ /* 0x0011e4000c101924 */
.L_x_7659:
        /* <DEDUP_REMOVED lines=22> */
.L_x_7690:
[----:B------:R-:W0:Y:S02]  /*59d0*/  F2I.S64.TRUNC R22, R22 ;  /* 0x0000001600167311 */ /* 0x000e24000020d900 */
[----:B0-----:R-:W-:-:S05]  /*59e0*/  IMAD.MOV.U32 R3, RZ, RZ, R22 ;  /* 0x000000ffff037224 */ /* 0x001fca00078e0016 */
[----:B------:R0:W-:Y:S01]  /*59f0*/  STG.E.U8 [R8.64], R3 ;  /* 0x0000000308007986 */ /* 0x0001e2000c101124 */
[----:B------:R-:W-:Y:S05]  /*5a00*/  BRA `(.L_x_7692) ;  /* 0x00000d3000007947 */ /* 0x000fea0003800000 */
.L_x_7689:
        /* <DEDUP_REMOVED lines=9> */
.L_x_7694:
[----:B------:R-:W0:Y:S02]  /*5aa0*/  F2I.FTZ.TRUNC.NTZ R3, R22 ;  /* 0x0000001600037305 */ /* 0x000e24000021f100 */
[----:B0-----:R0:W-:Y:S01]  /*5ab0*/  STG.E [R8.64], R3 ;  /* 0x0000000308007986 */ /* 0x0011e2000c101924 */
[----:B------:R-:W-:Y:S05]  /*5ac0*/  BRA `(.L_x_7692) ;  /* 0x00000c7000007947 */ /* 0x000fea0003800000 */
.L_x_7693:
[----:B------:R-:W0:Y:S02]  /*5ad0*/  F2I.FTZ.TRUNC.NTZ R3, R22 ;  /* 0x0000001600037305 */ /* 0x000e24000021f100 */
[----:B0-----:R0:W-:Y:S01]  /*5ae0*/  STG.E.U16 [R8.64], R3 ;  /* 0x0000000308007986 */ /* 0x0011e2000c101524 */
[----:B------:R-:W-:Y:S05]  /*5af0*/  BRA `(.L_x_7692) ;  /* 0x00000c4000007947 */ /* 0x000fea0003800000 */
.L_x_7688:
        /* <DEDUP_REMOVED lines=8> */
.L_x_7696:
[----:B------:R-:W-:-:S05]  /*5b80*/  F2FP.PACK_AB R22, RZ, R22 ;  /* 0x00000016ff16723e */ /* 0x000fca00000000ff */
[----:B------:R0:W-:Y:S01]  /*5b90*/  STG.E.U16 [R8.64], R22 ;  /* 0x0000001608007986 */ /* 0x0001e2000c101524 */
[----:B------:R-:W-:Y:S05]  /*5ba0*/  BRA `(.L_x_7692) ;  /* 0x00000b9000007947 */ /* 0x000fea0003800000 */
.L_x_7695:
        /* <DEDUP_REMOVED lines=9> */
.L_x_7698:
[----:B------:R-:W-:-:S04]  /*5c40*/  F2FP.PACK_AB R3, RZ, R22 ;  /* 0x00000016ff03723e */ /* 0x000fc800000000ff */
[----:B------:R-:W-:-:S05]  /*5c50*/  PRMT R3, R3, 0x5410, RZ ;  /* 0x0000541003037816 */ /* 0x000fca00000000ff */
[----:B------:R0:W-:Y:S01]  /*5c60*/  STG.E [R8.64], R3 ;  /* 0x0000000308007986 */ /* 0x0001e2000c101924 */
[----:B------:R-:W-:Y:S05]  /*5c70*/  BRA `(.L_x_7692) ;  /* 0x00000ac000007947 */ /* 0x000fea0003800000 */
.L_x_7697:
[----:B------:R-:W-:-:S06]  /*5c80*/  FMUL.FTZ R4, R22, 1 ;  /* 0x3f80000016047820 */ /* 0x000fcc0000410000 */
[----:B------:R-:W0:Y:S02]  /*5c90*/  F2F.F64.F32 R4, R4 ;  /* 0x0000000400047310 */ /* 0x000e240000201800 */
[----:B0-----:R0:W-:Y:S01]  /*5ca0*/  STG.E.64 [R8.64], R4 ;  /* 0x0000000408007986 */ /* 0x0011e2000c101b24 */
[----:B------:R-:W-:Y:S05]  /*5cb0*/  BRA `(.L_x_7692) ;  /* 0x00000a8000007947 */ /* 0x000fea0003800000 */
.L_x_7687:
        /* <DEDUP_REMOVED lines=12> */
.L_x_7701:
[----:B------:R-:W-:Y:S01]  /*5d80*/  FMUL.FTZ R4, R22, 1 ;  /* 0x3f80000016047820 */ /* 0x000fe20000410000 */
[----:B------:R-:W-:-:S05]  /*5d90*/  CS2R R6, SRZ ;  /* 0x0000000000067805 */ /* 0x000fca000001ff00 */
[----:B------:R-:W0:Y:S02]  /*5da0*/  F2F.F64.F32 R4, R4 ;  /* 0x0000000400047310 */ /* 0x000e240000201800 */
[----:B0-----:R0:W-:Y:S01]  /*5db0*/  STG.E.128 [R8.64], R4 ;  /* 0x0000000408007986 */ /* 0x0011e2000c101d24 */
[----:B------:R-:W-:Y:S05]  /*5dc0*/  BRA `(.L_x_7692) ;  /* 0x0000097000007947 */ /* 0x000fea0003800000 */
.L_x_7700:
        /* <DEDUP_REMOVED lines=20> */
.L_x_7705:
[----:B------:R-:W-:Y:S05]  /*5f10*/  BSYNC B0 ;  /* 0x0000000000007941 */ /* 0x000fea0003800000 */
.L_x_7704:
[----:B------:R-:W-:-:S05]  /*5f20*/  LOP3.LUT R5, R0, R5, RZ, 0xfc, !PT ;  /* 0x0000000500057212 */ /* 0x000fca00078efcff */
[----:B------:R0:W-:Y:S01]  /*5f30*/  STG.E.U8 [R8.64], R5 ;  /* 0x0000000508007986 */ /* 0x0001e2000c101124 */
[----:B------:R-:W-:Y:S05]  /*5f40*/  BRA `(.L_x_7692) ;  /* 0x000007f000007947 */ /* 0x000fea0003800000 */
.L_x_7703:
        /* <DEDUP_REMOVED lines=12> */
.L_x_7707:
[----:B------:R-:W-:Y:S01]  /*6010*/  IMAD.MOV.U32 R0, RZ, RZ, 0x7f ;  /* 0x0000007fff007424 */ /* 0x000fe200078e00ff */
[----:B------:R-:W-:-:S04]  /*6020*/  ISETP.GT.U32.AND P0, PT, R4, 0x7f800000, PT ;  /* 0x7f8000000400780c */ /* 0x000fc80003f04070 */
[----:B------:R-:W-:-:S04]  /*6030*/  SEL R0, R0, 0x7c, P0 ;  /* 0x0000007c00007807 */ /* 0x000fc80000000000 */
.L_x_7708:
[----:B------:R-:W-:Y:S05]  /*6040*/  BSYNC B0 ;  /* 0x0000000000007941 */ /* 0x000fea0003800000 */
.L_x_7706:
[----:B------:R-:W-:-:S04]  /*6050*/  LOP3.LUT R22, R22, 0x80000000, RZ, 0xc0, !PT ;  /* 0x8000000016167812 */ /* 0x000fc800078ec0ff */
[----:B------:R-:W-:-:S04]  /*6060*/  SHF.R.U32.HI R3, RZ, 0x18, R22 ;  /* 0x00000018ff037819 */ /* 0x000fc80000011616 */
[----:B------:R-:W-:-:S05]  /*6070*/  LOP3.LUT R3, R0, R3, RZ, 0xfc, !PT ;  /* 0x0000000300037212 */ /* 0x000fca00078efcff */
[----:B------:R0:W-:Y:S01]  /*6080*/  STG.E.U8 [R8.64], R3 ;  /* 0x0000000308007986 */ /* 0x0001e2000c101124 */
[----:B------:R-:W-:Y:S05]  /*6090*/  BRA `(.L_x_7692) ;  /* 0x000006a000007947 */ /* 0x000fea0003800000 */
.L_x_7702:
[----:B------:R-:W-:-:S05]  /*60a0*/  F2FP.BF16.PACK_AB R22, RZ, R22 ;  /* 0x00000016ff16723e */ /* 0x000fca00000010ff */
[----:B------:R0:W-:Y:S01]  /*60b0*/  STG.E.U16 [R8.64], R22 ;  /* 0x0000001608007986 */ /* 0x0001e2000c101524 */
[----:B------:R-:W-:Y:S05]  /*60c0*/  BRA `(.L_x_7692) ;  /* 0x0000067000007947 */ /* 0x000fea0003800000 */
.L_x_7699:
        /* <DEDUP_REMOVED lines=11> */
.L_x_7711:
        /* <DEDUP_REMOVED lines=16> */
.L_x_7714:
[----:B------:R-:W-:-:S04]  /*6280*/  LOP3.LUT R22, R22, 0x80000000, RZ, 0xc0, !PT ;  /* 0x8000000016167812 */ /* 0x000fc800078ec0ff */
[----:B------:R-:W-:-:S04]  /*6290*/  SHF.R.U32.HI R3, RZ, 0x18, R22 ;  /* 0x00000018ff037819 */ /* 0x000fc80000011616 */
[----:B------:R-:W-:-:S04]  /*62a0*/  LOP3.LUT R0, R0, R3, RZ, 0xfc, !PT ;  /* 0x0000000300007212 */ /* 0x000fc800078efcff */
[----:B------:R-:W-:Y:S02]  /*62b0*/  PRMT R4, R0, 0x7610, R4 ;  /* 0x0000761000047816 */ /* 0x000fe40000000004 */
.L_x_7713:
[----:B------:R-:W-:Y:S05]  /*62c0*/  BSYNC B0 ;  /* 0x0000000000007941 */ /* 0x000fea0003800000 */
.L_x_7712:
[----:B------:R0:W-:Y:S01]  /*62d0*/  STG.E.U8 [R8.64], R4 ;  /* 0x0000000408007986 */ /* 0x0001e2000c101124 */
[----:B------:R-:W-:Y:S05]  /*62e0*/  BRA `(.L_x_7692) ;  /* 0x0000045000007947 */ /* 0x000fea0003800000 */
.L_x_7710:
        /* <DEDUP_REMOVED lines=16> */
.L_x_7717:
[----:B------:R-:W-:-:S04]  /*63f0*/  LOP3.LUT R22, R22, 0x80000000, RZ, 0xc0, !PT ;  /* 0x8000000016167812 */ /* 0x000fc800078ec0ff */
[----:B------:R-:W-:-:S04]  /*6400*/  SHF.R.U32.HI R3, RZ, 0x18, R22 ;  /* 0x00000018ff037819 */ /* 0x000fc80000011616 */
[----:B------:R-:W-:-:S04]  /*6410*/  LOP3.LUT R0, R0, R3, RZ, 0xfc, !PT ;  /* 0x0000000300007212 */ /* 0x000fc800078efcff */
[----:B------:R-:W-:Y:S02]  /*6420*/  PRMT R4, R0, 0x7610, R4 ;  /* 0x0000761000047816 */ /* 0x000fe40000000004 */
.L_x_7716:
[----:B------:R-:W-:Y:S05]  /*6430*/  BSYNC B0 ;  /* 0x0000000000007941 */ /* 0x000fea0003800000 */
.L_x_7715:
[----:B------:R0:W-:Y:S01]  /*6440*/  STG.E.U8 [R8.64], R4 ;  /* 0x0000000408007986 */ /* 0x0001e2000c101124 */
[----:B------:R-:W-:Y:S05]  /*6450*/  BRA `(.L_x_7692) ;  /* 0x000002e000007947 */ /* 0x000fea0003800000 */
.L_x_7709:
        /* <DEDUP_REMOVED lines=21> */
.L_x_7691:
        /* <DEDUP_REMOVED lines=20> */
.L_x_7719:
[----:B------:R-:W0:Y:S02]  /*66f0*/  F2I.U64.TRUNC R22, R22 ;  /* 0x0000001600167311 */ /* 0x000e24000020d800 */
[----:B0-----:R0:W-:Y:S01]  /*6700*/  STG.E.64 [R8.64], R22 ;  /* 0x0000001608007986 */ /* 0x0011e2000c101b24 */
[----:B------:R-:W-:Y:S05]  /*6710*/  BRA `(.L_x_7692) ;  /* 0x0000002000007947 */ /* 0x000fea0003800000 */
.L_x_7718:
[----:B------:R-:W0:Y:S02]  /*6720*/  F2I.FTZ.U32.TRUNC.NTZ R3, R22 ;  /* 0x0000001600037305 */ /* 0x000e24000021f000 */
[----:B0-----:R0:W-:Y:S02]  /*6730*/  STG.E [R8.64], R3 ;  /* 0x0000000308007986 */ /* 0x0011e4000c101924 */
.L_x_7692:
[----:B------:R-:W-:Y:S02]  /*6740*/  IADD3 R19, R19, 0x80, RZ ;  /* 0x0000008013137810 */ /* 0x000fe40007ffe0ff */
.L_x_7653:
[----:B------:R-:W-:Y:S05]  /*6750*/  BSYNC B6 ;  /* 0x0000000000067941 */ /* 0x000fea0003800000 */
.L_x_7652:
        /* <DEDUP_REMOVED lines=20> */
.L_x_7723:
[----:B------:R-:W0:Y:S02]  /*68a0*/  F2I.S64.TRUNC R18, R18 ;  /* 0x0000001200127311 */ /* 0x000e24000020d900 */
[----:B0-----:R-:W-:-:S05]  /*68b0*/  IMAD.MOV.U32 R3, RZ, RZ, R18 ;  /* 0x000000ffff037224 */ /* 0x001fca00078e0012 */
[----:B------:R-:W-:Y:S01]  /*68c0*/  STG.E.U8 [R4.64], R3 ;  /* 0x0000000304007986 */ /* 0x000fe2000c101124 */
[----:B------:R-:W-:Y:S05]  /*68d0*/  EXIT ;  /* 0x000000000000794d */ /* 0x000fea0003800000 */
.L_x_7722:
        /* <DEDUP_REMOVED lines=9> */
.L_x_7726:
[----:B------:R-:W0:Y:S02]  /*6970*/  F2I.FTZ.TRUNC.NTZ R3, R18 ;  /* 0x0000001200037305 */ /* 0x000e24000021f100 */
[----:B0-----:R-:W-:Y:S01]  /*6980*/  STG.E [R4.64], R3 ;  /* 0x0000000304007986 */ /* 0x001fe2000c101924 */
[----:B------:R-:W-:Y:S05]  /*6990*/  EXIT ;  /* 0x000000000000794d */ /* 0x000fea0003800000 */
.L_x_7725:
[----:B------:R-:W0:Y:S02]  /*69a0*/  F2I.FTZ.TRUNC.NTZ R3, R18 ;  /* 0x0000001200037305 */ /* 0x000e24000021f100 */
[----:B0-----:R-:W-:Y:S01]  /*69b0*/  STG.E.U16 [R4.64], R3 ;  /* 0x0000000304007986 */ /* 0x001fe2000c101524 */
[----:B------:R-:W-:Y:S05]  /*69c0*/  EXIT ;  /* 0x000000000000794d */ /* 0x000fea0003800000 */
.L_x_7721:
        /* <DEDUP_REMOVED lines=8> */
.L_x_7728:
[----:B------:R-:W-:-:S05]  /*6a50*/  F2FP.PACK_AB R18, RZ, R18 ;  /* 0x00000012ff12723e */ /* 0x000fca00000000ff */
[----:B------:R-:W-:Y:S01]  /*6a60*/  STG.E.U16 [R4.64], R18 ;  /* 0x0000001204007986 */ /* 0x000fe2000c101524 */
[----:B------:R-:W-:Y:S05]  /*6a70*/  EXIT ;  /* 0x000000000000794d */ /* 0x000fea0003800000 */
.L_x_7727:
        /* <DEDUP_REMOVED lines=9> */
.L_x_7730:
[----:B------:R-:W-:-:S04]  /*6b10*/  F2FP.PACK_AB R3, RZ, R18 ;  /* 0x00000012ff03723e */ /* 0x000fc800000000ff */
[----:B------:R-:W-:-:S05]  /*6b20*/  PRMT R3, R3, 0x5410, RZ ;  /* 0x0000541003037816 */ /* 0x000fca00000000ff */
[----:B------:R-:W-:Y:S01]  /*6b30*/  STG.E [R4.64], R3 ;  /* 0x0000000304007986 */ /* 0x000fe2000c101924 */
[----:B------:R-:W-:Y:S05]  /*6b40*/  EXIT ;  /* 0x000000000000794d */ /* 0x000fea0003800000 */
.L_x_7729:
[----:B------:R-:W-:-:S06]  /*6b50*/  FMUL.FTZ R2, R18, 1 ;  /* 0x3f80000012027820 */ /* 0x000fcc0000410000 */
[----:B------:R-:W0:Y:S02]  /*6b60*/  F2F.F64.F32 R2, R2 ;  /* 0x0000000200027310 */ /* 0x000e240000201800 */
[----:B0-----:R-:W-:Y:S01]  /*6b70*/  STG.E.64 [R4.64], R2 ;  /* 0x0000000204007986 */ /* 0x001fe2000c101b24 */
[----:B------:R-:W-:Y:S05]  /*6b80*/  EXIT ;  /* 0x000000000000794d */ /* 0x000fea0003800000 */
.L_x_7720:
        /* <DEDUP_REMOVED lines=12> */
.L_x_7733:
[----:B------:R-:W-:Y:S01]  /*6c50*/  FMUL.FTZ R8, R18, 1 ;  /* 0x3f80000012087820 */ /* 0x000fe20000410000 */
[----:B------:R-:W-:-:S05]  /*6c60*/  CS2R R10, SRZ ;  /* 0x00000000000a7805 */ /* 0x000fca000001ff00 */
[----:B------:R-:W0:Y:S02]  /*6c70*/  F2F.F64.F32 R8, R8 ;  /* 0x0000000800087310 */ /* 0x000e240000201800 */
[----:B0-----:R-:W-:Y:S01]  /*6c80*/  STG.E.128 [R4.64], R8 ;  /* 0x0000000804007986 */ /* 0x001fe2000c101d24 */
[----:B------:R-:W-:Y:S05]  /*6c90*/  EXIT ;  /* 0x000000000000794d */ /* 0x000fea0003800000 */
.L_x_7732:
        /* <DEDUP_REMOVED lines=20> */
.L_x_7737:
[----:B------:R-:W-:Y:S05]  /*6de0*/  BSYNC B0 ;  /* 0x0000000000007941 */ /* 0x000fea0003800000 */
.L_x_7736:
[----:B------:R-:W-:-:S05]  /*6df0*/  LOP3.LUT R7, R0, R7, RZ, 0xfc, !PT ;  /* 0x0000000700077212 */ /* 0x000fca00078efcff */
[----:B------:R-:W-:Y:S01]  /*6e00*/  STG.E.U8 [R4.64], R7 ;  /* 0x0000000704007986 */ /* 0x000fe2000c101124 */
[----:B------:R-:W-:Y:S05]  /*6e10*/  EXIT ;  /* 0x000000000000794d */ /* 0x000fea0003800000 */
.L_x_7735:
        /* <DEDUP_REMOVED lines=12> */
.L_x_7739:
[----:B------:R-:W-:Y:S01]  /*6ee0*/  IMAD.MOV.U32 R0, RZ, RZ, 0x7f ;  /* 0x0000007fff007424 */ /* 0x000fe200078e00ff */
[----:B------:R-:W-:-:S04]  /*6ef0*/  ISETP.GT.U32.AND P0, PT, R2, 0x7f800000, PT ;  /* 0x7f8000000200780c */ /* 0x000fc80003f04070 */
[----:B------:R-:W-:-:S04]  /*6f00*/  SEL R0, R0, 0x7c, P0 ;  /* 0x0000007c00007807 */ /* 0x000fc80000000000 */
.L_x_7740:
[----:B------:R-:W-:Y:S05]  /*6f10*/  BSYNC B0 ;  /* 0x0000000000007941 */ /* 0x000fea0003800000 */
.L_x_7738:
[----:B------:R-:W-:-:S04]  /*6f20*/  LOP3.LUT R18, R18, 0x80000000, RZ, 0xc0, !PT ;  /* 0x8000000012127812 */ /* 0x000fc800078ec0ff */
[----:B------:R-:W-:-:S04]  /*6f30*/  SHF.R.U32.HI R3, RZ, 0x18, R18 ;  /* 0x00000018ff037819 */ /* 0x000fc80000011612 */
[----:B------:R-:W-:-:S05]  /*6f40*/  LOP3.LUT R3, R0, R3, RZ, 0xfc, !PT ;  /* 0x0000000300037212 */ /* 0x000fca00078efcff */
[----:B------:R-:W-:Y:S01]  /*6f50*/  STG.E.U8 [R4.64], R3 ;  /* 0x0000000304007986 */ /* 0x000fe2000c101124 */
[----:B------:R-:W-:Y:S05]  /*6f60*/  EXIT ;  /* 0x000000000000794d */ /* 0x000fea0003800000 */
.L_x_7734:
[----:B------:R-:W-:-:S05]  /*6f70*/  F2FP.BF16.PACK_AB R18, RZ, R18 ;  /* 0x00000012ff12723e */ /* 0x000fca00000010ff */
[----:B------:R-:W-:Y:S01]  /*6f80*/  STG.E.U16 [R4.64], R18 ;  /* 0x0000001204007986 */ /* 0x000fe2000c101524 */
[----:B------:R-:W-:Y:S05]  /*6f90*/  EXIT ;  /* 0x000000000000794d */ /* 0x000fea0003800000 */
.L_x_7731:
        /* <DEDUP_REMOVED lines=11> */
.L_x_7743:
        /* <DEDUP_REMOVED lines=16> */
.L_x_7746:
[----:B------:R-:W-:-:S04]  /*7150*/  LOP3.LUT R18, R18, 0x80000000, RZ, 0xc0, !PT ;  /* 0x8000000012127812 */ /* 0x000fc800078ec0ff */
[----:B------:R-:W-:-:S04]  /*7160*/  SHF.R.U32.HI R3, RZ, 0x18, R18 ;  /* 0x00000018ff037819 */ /* 0x000fc80000011612 */
[----:B------:R-:W-:-:S04]  /*7170*/  LOP3.LUT R0, R0, R3, RZ, 0xfc, !PT ;  /* 0x0000000300007212 */ /* 0x000fc800078efcff */
[----:B------:R-:W-:Y:S02]  /*7180*/  PRMT R2, R0, 0x7610, R2 ;  /* 0x0000761000027816 */ /* 0x000fe40000000002 */
.L_x_7745:
[----:B------:R-:W-:Y:S05]  /*7190*/  BSYNC B0 ;  /* 0x0000000000007941 */ /* 0x000fea0003800000 */
.L_x_7744:
[----:B------:R-:W-:Y:S01]  /*71a0*/  STG.E.U8 [R4.64], R2 ;  /* 0x0000000204007986 */ /* 0x000fe2000c101124 */
[----:B------:R-:W-:Y:S05]  /*71b0*/  EXIT ;  /* 0x000000000000794d */ /* 0x000fea0003800000 */
.L_x_7742:
        /* <DEDUP_REMOVED lines=16> */
.L_x_7749:
[----:B------:R-:W-:-:S04]  /*72c0*/  LOP3.LUT R18, R18, 0x80000000, RZ, 0xc0, !PT ;  /* 0x8000000012127812 */ /* 0x000fc800078ec0ff */
[----:B------:R-:W-:-:S04]  /*72d0*/  SHF.R.U32.HI R3, RZ, 0x18, R18 ;  /* 0x00000018ff037819 */ /* 0x000fc80000011612 */
[----:B------:R-:W-:-:S04]  /*72e0*/  LOP3.LUT R0, R0, R3, RZ, 0xfc, !PT ;  /* 0x0000000300007212 */ /* 0x000fc800078efcff */
[----:B------:R-:W-:Y:S02]  /*72f0*/  PRMT R2, R0, 0x7610, R2 ;  /* 0x0000761000027816 */ /* 0x000fe40000000002 */
.L_x_7748:
[----:B------:R-:W-:Y:S05]  /*7300*/  BSYNC B0 ;  /* 0x0000000000007941 */ /* 0x000fea0003800000 */
.L_x_7747:
[----:B------:R-:W-:Y:S01]  /*7310*/  STG.E.U8 [R4.64], R2 ;  /* 0x0000000204007986 */ /* 0x000fe2000c101124 */
[----:B------:R-:W-:Y:S05]  /*7320*/  EXIT ;  /* 0x000000000000794d */ /* 0x000fea0003800000 */
.L_x_7741:
        /* <DEDUP_REMOVED lines=21> */
.L_x_7724:
        /* <DEDUP_REMOVED lines=20> */
.L_x_7751:
[----:B------:R-:W0:Y:S02]  /*75c0*/  F2I.U64.TRUNC R18, R18 ;  /* 0x0000001200127311 */ /* 0x000e24000020d800 */
[----:B0-----:R-:W-:Y:S01]  /*75d0*/  STG.E.64 [R4.64], R18 ;  /* 0x0000001204007986 */ /* 0x001fe2000c101b24 */
[----:B------:R-:W-:Y:S05]  /*75e0*/  EXIT ;  /* 0x000000000000794d */ /* 0x000fea0003800000 */
.L_x_7750:
[----:B------:R-:W0:Y:S02]  /*75f0*/  F2I.FTZ.U32.TRUNC.NTZ R3, R18 ;  /* 0x0000001200037305 */ /* 0x000e24000021f000 */
[----:B0-----:R-:W-:Y:S01]  /*7600*/  STG.E [R4.64], R3 ;  /* 0x0000000304007986 */ /* 0x001fe2000c101924 */
[----:B------:R-:W-:Y:S05]  /*7610*/  EXIT ;  /* 0x000000000000794d */ /* 0x000fea0003800000 */
.L_x_7752:
        /* <DEDUP_REMOVED lines=14> */
.L_x_29904:


//--------------------- .text._ZN2at6native18elementwise_kernelILi128ELi2EZNS0_22gpu_kernel_impl_nocastINS0_13AUnaryFunctorIfffZZZNS0_21heaviside_kernel_cudaERNS_18TensorIteratorBaseEENKUlvE_clEvENKUlvE5_clEvEUlffE_EEEEvS5_RKT_EUliE_EEviT1_ --------------------------
	.section	.text._ZN2at6native18elementwise_kernelILi128ELi2EZNS0_22gpu_kernel_impl_nocastINS0_13AUnaryFunctorIfffZZZNS0_21heaviside_kernel_cudaERNS_18TensorIteratorBaseEENKUlvE_clEvENKUlvE5_clEvEUlffE_EEEEvS5_RKT_EUliE_EEviT1_,"ax",@progbits
	.sectioninfo	@"SHI_REGISTERS=12"
	.align	128
        .global         _ZN2at6native18elementwise_kernelILi128ELi2EZNS0_22gpu_kernel_impl_nocastINS0_13AUnaryFunctorIfffZZZNS0_21heaviside_kernel_cudaERNS_18TensorIteratorBaseEENKUlvE_clEvENKUlvE5_clEvEUlffE_EEEEvS5_RKT_EUliE_EEviT1_
        .type           _ZN2at6native18elementwise_kernelILi128ELi2EZNS0_22gpu_kernel_impl_nocastINS0_13AUnaryFunctorIfffZZZNS0_21heaviside_kernel_cudaERNS_18TensorIteratorBaseEENKUlvE_clEvENKUlvE5_clEvEUlffE_EEEEvS5_RKT_EUliE_EEviT1_,@function
        .size           _ZN2at6native18elementwise_kernelILi128ELi2EZNS0_22gpu_kernel_impl_nocastINS0_13AUnaryFunctorIfffZZZNS0_21heaviside_kernel_cudaERNS_18TensorIteratorBaseEENKUlvE_clEvENKUlvE5_clEvEUlffE_EEEEvS5_RKT_EUliE_EEviT1_,(.L_x_29905 - _ZN2at6native18elementwise_kernelILi128ELi2EZNS0_22gpu_kernel_impl_nocastINS0_13AUnaryFunctorIfffZZZNS0_21heaviside_kernel_cudaERNS_18TensorIteratorBaseEENKUlvE_clEvENKUlvE5_clEvEUlffE_EEEEvS5_RKT_EUliE_EEviT1_)
        .other          _ZN2at6native18elementwise_kernelILi128ELi2EZNS0_22gpu_kernel_impl_nocastINS0_13AUnaryFunctorIfffZZZNS0_21heaviside_kernel_cudaERNS_18TensorIteratorBaseEENKUlvE_clEvENKUlvE5_clEvEUlffE_EEEEvS5_RKT_EUliE_EEviT1_,@"STO_CUDA_ENTRY STV_DEFAULT"
_ZN2at6native18elementwise_kernelILi128ELi2EZNS0_22gpu_kernel_impl_nocastINS0_13AUnaryFunctorIfffZZZNS0_21heaviside_kernel_cudaERNS_18TensorIteratorBaseEENKUlvE_clEvENKUlvE5_clEvEUlffE_EEEEvS5_RKT_EUliE_EEviT1_:
.text._ZN2at6native18elementwise_kernelILi128ELi2EZNS0_22gpu_kernel_impl_nocastINS0_13AUnaryFunctorIfffZZZNS0_21heaviside_kernel_cudaERNS_18TensorIteratorBaseEENKUlvE_clEvENKUlvE5_clEvEUlffE_EEEEvS5_RKT_EUliE_EEviT1_:
[----:B------:R-:W-:Y:S02]  /*0000*/  MOV R1, c[0x0][0x28] ;  /* 0x00000a0000017a02 */ /* 0x000fe40000000f00 */
[----:B------:R-:W0:Y:S01]  /*0010*/  S2R R2, SR_CTAID.X ;  /* 0x0000000000027919 */ /* 0x000e220000002500 */
[----:B------:R-:W-:Y:S01]  /*0020*/  ULDC.64 UR4, c[0x0][0x118] ;  /* 0x0000460000047ab9 */ /* 0x000fe20000000a00 */
[----:B------:R-:W-:Y:S01]  /*0030*/  BSSY B0, `(.L_x_7753) ;  /* 0x00000f4000007945 */ /* 0x000fe20003800000 */
[----:B------:R-:W-:Y:S01]  /*0040*/  FSET.BF.LT.FTZ.AND R0, RZ, c[0x0][0x374], PT ;  /* 0x0000dd00ff007a0a */ /* 0x000fe20003811000 */
[----:B------:R-:W0:Y:S02]  /*0050*/  S2R R3, SR_TID.X ;  /* 0x0000000000037919 */ /* 0x000e240000002100 */
[----:B0-----:R-:W-:-:S04]  /*0060*/  LEA R2, R2, R3, 0x8 ;  /* 0x0000000302027211 */ /* 0x001fc800078e40ff */
[----:B------:R-:W-:Y:S02]  /*0070*/  ISETP.GE.AND P0, PT, R2, c[0x0][0x160], PT ;  /* 0x0000580002007a0c */ /* 0x000fe40003f06270 */
[----:B------:R-:W-:-:S11]  /*0080*/  MOV R9, R2 ;  /* 0x0000000200097202 */ /* 0x000fd60000000f00 */
[----:B------:R-:W-:Y:S05]  /*0090*/  @P0 BRA `(.L_x_7754) ;  /* 0x00000ed000000947 */ /* 0x000fea0003800000 */
[----:B------:R-:W-:Y:S01]  /*00a0*/  ISETP.NE.AND P0, PT, RZ, c[0x0][0x168], PT ;  /* 0x00005a00ff007a0c */ /* 0x000fe20003f05270 */
[----:B------:R-:W-:Y:S01]  /*00b0*/  HFMA2.MMA R4, -RZ, RZ, 0, 0 ;  /* 0x00000000ff047435 */ /* 0x000fe200000001ff */
[----:B------:R-:W-:-:S11]  /*00c0*/  MOV R3, RZ ;  /* 0x000000ff00037202 */ /* 0x000fd60000000f00 */
[----:B------:R-:W-:Y:S05]  /*00d0*/  @!P0 BRA `(.L_x_7755) ;  /* 0x00000e0000008947 */ /* 0x000fea0003800000 */
[----:B------:R-:W-:Y:S02]  /*00e0*/  MOV R4, RZ ;  /* 0x000000ff00047202 */ /* 0x000fe40000000f00 */
[----:B------:R-:W-:-:S05]  /*00f0*/  MOV R5, R9 ;  /* 0x0000000900057202 */ /* 0x000fca0000000f00 */
[----:B------:R-:W-:Y:S01]  /*0100*/  IMAD.HI.U32 R6, R9, c[0x0][0x170], R4 ;  /* 0x00005c0009067a27 */ /* 0x000fe200078e0004 */
[----:B------:R-:W-:-:S04]  /*0110*/  MOV R5, c[0x0][0x168] ;  /* 0x00005a0000057a02 */ /* 0x000fc80000000f00 */
[----:B------:R-:W-:Y:S02]  /*0120*/  ISETP.NE.AND P0, PT, R5, 0x1, PT ;  /* 0x000000010500780c */ /* 0x000fe40003f05270 */
[----:B------:R-:W-:-:S05]  /*0130*/  SHF.R.U32.HI R7, RZ, c[0x0][0x174], R6 ;  /* 0x00005d00ff077a19 */ /* 0x000fca0000011606 */
[----:B------:R-:W-:-:S04]  /*0140*/  IMAD.MOV R4, RZ, RZ, -R7 ;  /* 0x000000ffff047224 */ /* 0x000fc800078e0a07 */
        /* <DEDUP_REMOVED lines=217> */
.L_x_7755:
[----:B------:R-:W-:-:S04]  /*0ee0*/  IADD3 R4, P0, R4, c[0x0][0x368], RZ ;  /* 0x0000da0004047a10 */ /* 0x000fc80007f1e0ff */
[----:B------:R-:W-:-:S06]  /*0ef0*/  IADD3.X R5, RZ, c[0x0][0x36c], RZ, P0, !PT ;  /* 0x0000db00ff057a10 */ /* 0x000fcc00007fe4ff */
[----:B------:R-:W2:Y:S01]  /*0f00*/  LDG.E R5, [R4.64] ;  /* 0x0000000404057981 */ /* 0x000ea2000c1e1900 */
[----:B------:R-:W-:Y:S02]  /*0f10*/  IADD3 R6, P1, R3, c[0x0][0x360], RZ ;  /* 0x0000d80003067a10 */ /* 0x000fe40007f3e0ff */
[----:B------:R-:W-:Y:S02]  /*0f20*/  FSETP.NEU.FTZ.AND P0, PT, RZ, c[0x0][0x374], PT ;  /* 0x0000dd00ff007a0b */ /* 0x000fe40003f1d000 */
[----:B------:R-:W-:Y:S02]  /*0f30*/  IADD3.X R7, RZ, c[0x0][0x364], RZ, P1, !PT ;  /* 0x0000d900ff077a10 */ /* 0x000fe40000ffe4ff */
[----:B------:R-:W-:Y:S02]  /*0f40*/  IADD3 R9, R2, 0x80, RZ ;  /* 0x0000008002097810 */ /* 0x000fe40007ffe0ff */
[----:B--2---:R-:W-:-:S05]  /*0f50*/  FSEL R3, R5, R0, !P0 ;  /* 0x0000000005037208 */ /* 0x004fca0004000000 */
[----:B------:R0:W-:Y:S02]  /*0f60*/  STG.E [R6.64], R3 ;  /* 0x0000000306007986 */ /* 0x0001e4000c101904 */
.L_x_7754:
[----:B------:R-:W-:Y:S05]  /*0f70*/  BSYNC B0 ;  /* 0x0000000000007941 */ /* 0x000fea0003800000 */
.L_x_7753:
        /* <DEDUP_REMOVED lines=228> */
[----:B------:R-:W-:-:S03]  /*1dc0*/  @P0 IMAD R3, R6, c[0x0][0x35c], R3 ;  /* 0x0000d70006030a24 */ /* 0x000fc600078e0203 */
.L_x_7756:
[----:B------:R-:W-:Y:S02]  /*1dd0*/  FSETP.NEU.FTZ.AND P1, PT, RZ, c[0x0][0x374], PT ;  /* 0x0000dd00ff007a0b */ /* 0x000fe40003f3d000 */
[----:B------:R-:W-:-:S04]  /*1de0*/  IADD3 R4, P0, R3, c[0x0][0x368], RZ ;  /* 0x0000da0003047a10 */ /* 0x000fc80007f1e0ff */
[----:B------:R-:W-:-:S07]  /*1df0*/  IADD3.X R5, RZ, c[0x0][0x36c], RZ, P0, !PT ;  /* 0x0000db00ff057a10 */ /* 0x000fce00007fe4ff */
[----:B------:R-:W2:Y:S01]  /*1e00*/  @!P1 LDG.E R0, [R4.64] ;  /* 0x0000000404009981 */ /* 0x000ea2000c1e1900 */
[----:B------:R-:W-:-:S04]  /*1e10*/  IADD3 R2, P0, R2, c[0x0][0x360], RZ ;  /* 0x0000d80002027a10 */ /* 0x000fc80007f1e0ff */
[----:B------:R-:W-:-:S05]  /*1e20*/  IADD3.X R3, RZ, c[0x0][0x364], RZ, P0, !PT ;  /* 0x0000d900ff037a10 */ /* 0x000fca00007fe4ff */
[----:B--2---:R-:W-:Y:S01]  /*1e30*/  STG.E [R2.64], R0 ;  /* 0x0000000002007986 */ /* 0x004fe2000c101904 */
[----:B------:R-:W-:Y:S05]  /*1e40*/  EXIT ;  /* 0x000000000000794d */ /* 0x000fea0003800000 */
.L_x_7757:
        /* <DEDUP_REMOVED lines=11> */
.L_x_29905:


//--------------------- .text._ZN2at6native27unrolled_elementwise_kernelINS0_13AUnaryFunctorIfffZZZNS0_21heaviside_kernel_cudaERNS_18TensorIteratorBaseEENKUlvE_clEvENKUlvE5_clEvEUlffE_EESt5arrayIPcLm2EELi4E23TrivialOffsetCalculatorILi1EjESD_NS0_6memory15LoadWithoutCastENSE_16StoreWithoutCastEEEviT_T0_T2_T3_T4_T5_ --------------------------
	.section	.text._ZN2at6native27unrolled_elementwise_kernelINS0_13AUnaryFunctorIfffZZZNS0_21heaviside_kernel_cudaERNS_18TensorIteratorBaseEENKUlvE_clEvENKUlvE5_clEvEUlffE_EESt5arrayIPcLm2EELi4E23TrivialOffsetCalculatorILi1EjESD_NS0_6memory15LoadWithoutCastENSE_16StoreWithoutCastEEEviT_T0_T2_T3_T4_T5_,"ax",@progbits
	.sectioninfo	@"SHI_REGISTERS=20"
	.align	128
        .global         _ZN2at6native27unrolled_elementwise_kernelINS0_13AUnaryFunctorIfffZZZNS0_21heaviside_kernel_cudaERNS_18TensorIteratorBaseEENKUlvE_clEvENKUlvE5_clEvEUlffE_EESt5arrayIPcLm2EELi4E23TrivialOffsetCalculatorILi1EjESD_NS0_6memory15LoadWithoutCastENSE_16StoreWithoutCastEEEviT_T0_T2_T3_T4_T5_
        .type           _ZN2at6native27unrolled_elementwise_kernelINS0_13AUnaryFunctorIfffZZZNS0_21heaviside_kernel_cudaERNS_18TensorIteratorBaseEENKUlvE_clEvENKUlvE5_clEvEUlffE_EESt5arrayIPcLm2EELi4E23TrivialOffsetCalculatorILi1EjESD_NS0_6memory15LoadWithoutCastENSE_16StoreWithoutCastEEEviT_T0_T2_T3_T4_T5_,@function
        .size           _ZN2at6native27unrolled_elementwise_kernelINS0_13AUnaryFunctorIfffZZZNS0_21heaviside_kernel_cudaERNS_18TensorIteratorBaseEENKUlvE_clEvENKUlvE5_clEvEUlffE_EESt5arrayIPcLm2EELi4E23TrivialOffsetCalculatorILi1EjESD_NS0_6memory15LoadWithoutCastENSE_16StoreWithoutCastEEEviT_T0_T2_T3_T4_T5_,(.L_x_29906 - _ZN2at6native27unrolled_elementwise_kernelINS0_13AUnaryFunctorIfffZZZNS0_21heaviside_kernel_cudaERNS_18TensorIteratorBaseEENKUlvE_clEvENKUlvE5_clEvEUlffE_EESt5arrayIPcLm2EELi4E23TrivialOffsetCalculatorILi1EjESD_NS0_6memory15LoadWithoutCastENSE_16StoreWithoutCastEEEviT_T0_T2_T3_T4_T5_)
        .other          _ZN2at6native27unrolled_elementwise_kernelINS0_13AUnaryFunctorIfffZZZNS0_21heaviside_kernel_cudaERNS_18TensorIteratorBaseEENKUlvE_clEvENKUlvE5_clEvEUlffE_EESt5arrayIPcLm2EELi4E23TrivialOffsetCalculatorILi1EjESD_NS0_6memory15LoadWithoutCastENSE_16StoreWithoutCastEEEviT_T0_T2_T3_T4_T5_,@"STO_CUDA_ENTRY STV_DEFAULT"
_ZN2at6native27unrolled_elementwise_kernelINS0_13AUnaryFunctorIfffZZZNS0_21heaviside_kernel_cudaERNS_18TensorIteratorBaseEENKUlvE_clEvENKUlvE5_clEvEUlffE_EESt5arrayIPcLm2EELi4E23TrivialOffsetCalculatorILi1EjESD_NS0_6memory15LoadWithoutCastENSE_16StoreWithoutCastEEEviT_T0_T2_T3_T4_T5_:
.text._ZN2at6native27unrolled_elementwise_kernelINS0_13AUnaryFunctorIfffZZZNS0_21heaviside_kernel_cudaERNS_18TensorIteratorBaseEENKUlvE_clEvENKUlvE5_clEvEUlffE_EESt5arrayIPcLm2EELi4E23TrivialOffsetCalculatorILi1EjESD_NS0_6memory15LoadWithoutCastENSE_16StoreWithoutCastEEEviT_T0_T2_T3_T4_T5_:
[----:B------:R-:W-:Y:S02]  /*0000*/  IMAD.MOV.U32 R1, RZ, RZ, c[0x0][0x28] ;  /* 0x00000a00ff017624 */ /* 0x000fe400078e00ff */
[----:B------:R-:W0:Y:S01]  /*0010*/  S2R R2, SR_CTAID.X ;  /* 0x0000000000027919 */ /* 0x000e220000002500 */
[----:B------:R-:W-:Y:S01]  /*0020*/  IMAD.MOV.U32 R3, RZ, RZ, -0x200 ;  /* 0xfffffe00ff037424 */ /* 0x000fe200078e00ff */
[----:B------:R-:W-:Y:S01]  /*0030*/  ULDC.64 UR4, c[0x0][0x118] ;  /* 0x0000460000047ab9 */ /* 0x000fe20000000a00 */
[----:B------:R-:W-:Y:S01]  /*0040*/  IMAD.MOV.U32 R16, RZ, RZ, RZ ;  /* 0x000000ffff107224 */ /* 0x000fe200078e00ff */
[----:B------:R-:W1:Y:S01]  /*0050*/  S2R R15, SR_TID.X ;  /* 0x00000000000f7919 */ /* 0x000e620000002100 */
[----:B------:R-:W-:Y:S01]  /*0060*/  HFMA2.MMA R4, -RZ, RZ, 0, 0 ;  /* 0x00000000ff047435 */ /* 0x000fe200000001ff */
[----:B0-----:R-:W-:Y:S02]  /*0070*/  IMAD R0, R2, R3, c[0x0][0x160] ;  /* 0x0000580002007624 */ /* 0x001fe400078e0203 */
[----:B------:R-:W-:Y:S01]  /*0080*/  IMAD.MOV.U32 R3, RZ, RZ, RZ ;  /* 0x000000ffff037224 */ /* 0x000fe200078e00ff */
[----:B-1----:R-:W-:Y:S02]  /*0090*/  MOV R5, R15 ;  /* 0x0000000f00057202 */ /* 0x002fe40000000f00 */
[----:B------:R-:W-:-:S13]  /*00a0*/  ISETP.GE.AND P0, PT, R15, R0, PT ;  /* 0x000000000f00720c */ /* 0x000fda0003f06270 */
[----:B------:R-:W-:Y:S01]  /*00b0*/  @!P0 IADD3 R5, R15, 0x80, RZ ;  /* 0x000000800f058810 */ /* 0x000fe20007ffe0ff */
[----:B------:R-:W-:Y:S01]  /*00c0*/  @!P0 IMAD R6, R2, 0x200, R15 ;  /* 0x0000020002068824 */ /* 0x000fe200078e020f */
[----:B------:R-:W-:Y:S02]  /*00d0*/  @!P0 MOV R7, 0x4 ;  /* 0x0000000400078802 */ /* 0x000fe40000000f00 */
[----:B------:R-:W-:-:S03]  /*00e0*/  ISETP.GE.AND P1, PT, R5, R0, PT ;  /* 0x000000000500720c */ /* 0x000fc60003f26270 */
[----:B------:R-:W-:-:S05]  /*00f0*/  @!P0 IMAD.WIDE.U32 R6, R6, R7, c[0x0][0x178] ;  /* 0x00005e0006068625 */ /* 0x000fca00078e0007 */
[----:B------:R0:W2:Y:S05]  /*0100*/  @!P0 LDG.E R16, [R6.64] ;  /* 0x0000000406108981 */ /* 0x0000aa000c1e1900 */
[----:B------:R-:W-:Y:S01]  /*0110*/  @!P1 IMAD R8, R2, 0x200, R5 ;  /* 0x0000020002089824 */ /* 0x000fe200078e0205 */
[----:B------:R-:W-:Y:S01]  /*0120*/  @!P1 IADD3 R5, R5, 0x80, RZ ;  /* 0x0000008005059810 */ /* 0x000fe20007ffe0ff */
[----:B------:R-:W-:-:S03]  /*0130*/  @!P1 IMAD.MOV.U32 R9, RZ, RZ, 0x4 ;  /* 0x00000004ff099424 */ /* 0x000fc600078e00ff */
[----:B------:R-:W-:Y:S01]  /*0140*/  ISETP.GE.AND P2, PT, R5, R0, PT ;  /* 0x000000000500720c */ /* 0x000fe20003f46270 */
[----:B------:R-:W-:-:S05]  /*0150*/  @!P1 IMAD.WIDE.U32 R8, R8, R9, c[0x0][0x178] ;  /* 0x00005e0008089625 */ /* 0x000fca00078e0009 */
[----:B------:R1:W3:Y:S07]  /*0160*/  @!P1 LDG.E R3, [R8.64] ;  /* 0x0000000408039981 */ /* 0x0002ee000c1e1900 */
[----:B------:R-:W-:Y:S01]  /*0170*/  @!P2 LEA R12, R2, R5, 0x9 ;  /* 0x00000005020ca211 */ /* 0x000fe200078e48ff */
[----:B------:R-:W-:-:S04]  /*0180*/  @!P2 IMAD.MOV.U32 R13, RZ, RZ, 0x4 ;  /* 0x00000004ff0da424 */ /* 0x000fc800078e00ff */
[----:B------:R-:W-:-:S05]  /*0190*/  @!P2 IMAD.WIDE.U32 R12, R12, R13, c[0x0][0x178] ;  /* 0x00005e000c0ca625 */ /* 0x000fca00078e000d */
[----:B------:R4:W3:Y:S01]  /*01a0*/  @!P2 LDG.E R4, [R12.64] ;  /* 0x000000040c04a981 */ /* 0x0008e2000c1e1900 */
[----:B------:R-:W-:-:S04]  /*01b0*/  @!P2 IADD3 R5, R5, 0x80, RZ ;  /* 0x000000800505a810 */ /* 0x000fc80007ffe0ff */
[----:B------:R-:W-:Y:S01]  /*01c0*/  ISETP.GE.AND P1, PT, R5, R0, PT ;  /* 0x000000000500720c */ /* 0x000fe20003f26270 */
[----:B------:R-:W-:-:S12]  /*01d0*/  IMAD.MOV.U32 R14, RZ, RZ, RZ ;  /* 0x000000ffff0e7224 */ /* 0x000fd800078e00ff */
[----:B------:R-:W-:Y:S01]  /*01e0*/  @!P1 MOV R11, 0x4 ;  /* 0x00000004000b9802 */ /* 0x000fe20000000f00 */
[----:B------:R-:W-:-:S04]  /*01f0*/  @!P1 IMAD R10, R2, 0x200, R5 ;  /* 0x00000200020a9824 */ /* 0x000fc800078e0205 */
[----:B------:R-:W-:-:S05]  /*0200*/  @!P1 IMAD.WIDE.U32 R10, R10, R11, c[0x0][0x178] ;  /* 0x00005e000a0a9625 */ /* 0x000fca00078e000b */
[----:B------:R2:W5:Y:S01]  /*0210*/  @!P1 LDG.E R14, [R10.64] ;  /* 0x000000040a0e9981 */ /* 0x000562000c1e1900 */
[----:B------:R-:W-:Y:S02]  /*0220*/  FSETP.NEU.FTZ.AND P1, PT, RZ, c[0x0][0x168], PT ;  /* 0x00005a00ff007a0b */ /* 0x000fe40003f3d000 */
[----:B------:R-:W-:Y:S01]  /*0230*/  FSET.BF.LT.FTZ.AND R5, RZ, c[0x0][0x168], PT ;  /* 0x00005a00ff057a0a */ /* 0x000fe20003811000 */
[----:B0-----:R-:W-:Y:S01]  /*0240*/  @!P0 IMAD.MOV.U32 R7, RZ, RZ, 0x4 ;  /* 0x00000004ff078424 */ /* 0x001fe200078e00ff */
[-C--:B------:R-:W-:Y:S02]  /*0250*/  @!P0 LEA R6, R2, R15.reuse, 0x9 ;  /* 0x0000000f02068211 */ /* 0x080fe400078e48ff */
[----:B------:R-:W-:Y:S01]  /*0260*/  MOV R17, R15 ;  /* 0x0000000f00117202 */ /* 0x000fe20000000f00 */
[--C-:B-1----:R-:W-:Y:S01]  /*0270*/  IMAD.MOV.U32 R9, RZ, RZ, R5.reuse ;  /* 0x000000ffff097224 */ /* 0x102fe200078e0005 */
[----:B------:R-:W-:Y:S01]  /*0280*/  @!P0 IADD3 R17, R15, 0x80, RZ ;  /* 0x000000800f118810 */ /* 0x000fe20007ffe0ff */
[----:B------:R-:W-:Y:S01]  /*0290*/  IMAD.MOV.U32 R15, RZ, RZ, R5 ;  /* 0x000000ffff0f7224 */ /* 0x000fe200078e0005 */
[----:B----4-:R-:W-:Y:S01]  /*02a0*/  MOV R13, R5 ;  /* 0x00000005000d7202 */ /* 0x010fe20000000f00 */
[----:B------:R-:W-:Y:S01]  /*02b0*/  @!P0 IMAD.WIDE.U32 R6, R6, R7, c[0x0][0x170] ;  /* 0x00005c0006068625 */ /* 0x000fe200078e0007 */
[----:B------:R-:W-:Y:S01]  /*02c0*/  ISETP.GE.AND P2, PT, R17, R0, PT ;  /* 0x000000001100720c */ /* 0x000fe20003f46270 */
[----:B------:R-:W-:Y:S01]  /*02d0*/  BSSY B0, `(.L_x_7758) ;  /* 0x0000010000007945 */ /* 0x000fe20003800000 */
[----:B--2---:R-:W-:-:S05]  /*02e0*/  @!P1 MOV R5, R16 ;  /* 0x0000001000059202 */ /* 0x004fca0000000f00 */
[----:B------:R0:W-:Y:S01]  /*02f0*/  @!P0 STG.E [R6.64], R5 ;  /* 0x0000000506008986 */ /* 0x0001e2000c101904 */
[----:B---3--:R-:W-:Y:S01]  /*0300*/  @!P1 IMAD.MOV.U32 R15, RZ, RZ, R3 ;  /* 0x000000ffff0f9224 */ /* 0x008fe200078e0003 */
[----:B------:R-:W-:-:S04]  /*0310*/  @!P1 MOV R13, R4 ;  /* 0x00000004000d9202 */ /* 0x000fc80000000f00 */
[----:B------:R-:W-:Y:S05]  /*0320*/  @P2 BRA `(.L_x_7759) ;  /* 0x000000a000002947 */ /* 0x000fea0003800000 */
[----:B0-----:R-:W-:Y:S01]  /*0330*/  IMAD R4, R2, 0x200, R17 ;  /* 0x0000020002047824 */ /* 0x001fe200078e0211 */
[----:B------:R-:W-:Y:S02]  /*0340*/  IADD3 R17, R17, 0x80, RZ ;  /* 0x0000008011117810 */ /* 0x000fe40007ffe0ff */
[----:B------:R-:W-:Y:S02]  /*0350*/  MOV R7, 0x4 ;  /* 0x0000000400077802 */ /* 0x000fe40000000f00 */
[----:B------:R-:W-:-:S03]  /*0360*/  ISETP.GE.AND P0, PT, R17, R0, PT ;  /* 0x000000001100720c */ /* 0x000fc60003f06270 */
[----:B------:R-:W-:-:S05]  /*0370*/  IMAD.WIDE.U32 R4, R4, R7, c[0x0][0x170] ;  /* 0x00005c0004047625 */ /* 0x000fca00078e0007 */
[----:B------:R0:W-:Y:S05]  /*0380*/  STG.E [R4.64], R15 ;  /* 0x0000000f04007986 */ /* 0x0001ea000c101904 */
[----:B------:R-:W-:Y:S01]  /*0390*/  @!P0 IMAD R6, R2, 0x200, R17 ;  /* 0x0000020002068824 */ /* 0x000fe200078e0211 */
[----:B------:R-:W-:-:S03]  /*03a0*/  @!P0 IADD3 R17, R17, 0x80, RZ ;  /* 0x0000008011118810 */ /* 0x000fc60007ffe0ff */
[----:B------:R-:W-:-:S05]  /*03b0*/  @!P0 IMAD.WIDE.U32 R6, R6, R7, c[0x0][0x170] ;  /* 0x00005c0006068625 */ /* 0x000fca00078e0007 */
[----:B------:R0:W-:Y:S02]  /*03c0*/  @!P0 STG.E [R6.64], R13 ;  /* 0x0000000d06008986 */ /* 0x0001e4000c101904 */
.L_x_7759:
[----:B0-----:R-:W-:Y:S05]  /*03d0*/  BSYNC B0 ;  /* 0x0000000000007941 */ /* 0x001fea0003800000 */
.L_x_7758:
[----:B------:R-:W-:-:S13]  /*03e0*/  ISETP.GE.AND P0, PT, R17, R0, PT ;  /* 0x000000001100720c */ /* 0x000fda0003f06270 */
[----:B------:R-:W-:Y:S05]  /*03f0*/  @P0 EXIT ;  /* 0x000000000000094d */ /* 0x000fea0003800000 */
[----:B------:R-:W-:Y:S01]  /*0400*/  LEA R2, R2, R17, 0x9 ;  /* 0x0000001102027211 */ /* 0x000fe200078e48ff */
[----:B------:R-:W-:Y:S01]  /*0410*/  IMAD.MOV.U32 R3, RZ, RZ, 0x4 ;  /* 0x00000004ff037424 */ /* 0x000fe200078e00ff */
[----:B-----5:R-:W-:-:S03]  /*0420*/  @!P1 MOV R9, R14 ;  /* 0x0000000e00099202 */ /* 0x020fc60000000f00 */
[----:B------:R-:W-:-:S05]  /*0430*/  IMAD.WIDE.U32 R2, R2, R3, c[0x0][0x170] ;  /* 0x00005c0002027625 */ /* 0x000fca00078e0003 */
[----:B------:R-:W-:Y:S01]  /*0440*/  STG.E [R2.64], R9 ;  /* 0x0000000902007986 */ /* 0x000fe2000c101904 */
[----:B------:R-:W-:Y:S05]  /*0450*/  EXIT ;  /* 0x000000000000794d */ /* 0x000fea0003800000 */
.L_x_7760:
        /* <DEDUP_REMOVED lines=10> */
.L_x_29906:


//--------------------- .text._ZN2at6native29vectorized_elementwise_kernelILi2ENS0_13AUnaryFunctorIfffZZZNS0_21heaviside_kernel_cudaERNS_18TensorIteratorBaseEENKUlvE_clEvENKUlvE5_clEvEUlffE_EESt5arrayIPcLm2EEEEviT0_T1_ --------------------------
	.section	.text._ZN2at6native29vectorized_elementwise_kernelILi2ENS0_13AUnaryFunctorIfffZZZNS0_21heaviside_kernel_cudaERNS_18TensorIteratorBaseEENKUlvE_clEvENKUlvE5_clEvEUlffE_EESt5arrayIPcLm2EEEEviT0_T1_,"ax",@progbits
	.sectioninfo	@"SHI_REGISTERS=30"
	.align	128
        .global         _ZN2at6native29vectorized_elementwise_kernelILi2ENS0_13AUnaryFunctorIfffZZZNS0_21heaviside_kernel_cudaERNS_18TensorIteratorBaseEENKUlvE_clEvENKUlvE5_clEvEUlffE_EESt5arrayIPcLm2EEEEviT0_T1_
        .type           _ZN2at6native29vectorized_elementwise_kernelILi2ENS0_13AUnaryFunctorIfffZZZNS0_21heaviside_kernel_cudaERNS_18TensorIteratorBaseEENKUlvE_clEvENKUlvE5_clEvEUlffE_EESt5arrayIPcLm2EEEEviT0_T1_,@function
        .size           _ZN2at6native29vectorized_elementwise_kernelILi2ENS0_13AUnaryFunctorIfffZZZNS0_21heaviside_kernel_cudaERNS_18TensorIteratorBaseEENKUlvE_clEvENKUlvE5_clEvEUlffE_EESt5arrayIPcLm2EEEEviT0_T1_,(.L_x_29907 - _ZN2at6native29vectorized_elementwise_kernelILi2ENS0_13AUnaryFunctorIfffZZZNS0_21heaviside_kernel_cudaERNS_18TensorIteratorBaseEENKUlvE_clEvENKUlvE5_clEvEUlffE_EESt5arrayIPcLm2EEEEviT0_T1_)
        .other          _ZN2at6native29vectorized_elementwise_kernelILi2ENS0_13AUnaryFunctorIfffZZZNS0_21heaviside_kernel_cudaERNS_18TensorIteratorBaseEENKUlvE_clEvENKUlvE5_clEvEUlffE_EESt5arrayIPcLm2EEEEviT0_T1_,@"STO_CUDA_ENTRY STV_DEFAULT"
_ZN2at6native29vectorized_elementwise_kernelILi2ENS0_13AUnaryFunctorIfffZZZNS0_21heaviside_kernel_cudaERNS_18TensorIteratorBaseEENKUlvE_clEvENKUlvE5_clEvEUlffE_EESt5arrayIPcLm2EEEEviT0_T1_:
.text._ZN2at6native29vectorized_elementwise_kernelILi2ENS0_13AUnaryFunctorIfffZZZNS0_21heaviside_kernel_cudaERNS_18TensorIteratorBaseEENKUlvE_clEvENKUlvE5_clEvEUlffE_EESt5arrayIPcLm2EEEEviT0_T1_:
        /* <DEDUP_REMOVED lines=8> */
[----:B------:R-:W-:Y:S01]  /*0080*/  HFMA2.MMA R3, -RZ, RZ, 0, 2.384185791015625e-07 ;  /* 0x00000004ff037435 */ /* 0x000fe200000001ff */
[----:B------:R-:W-:Y:S02]  /*0090*/  FSETP.NEU.FTZ.AND P0, PT, RZ, c[0x0][0x168], PT ;  /* 0x00005a00ff007a0b */ /* 0x000fe40003f1d000 */
[----:B------:R-:W-:-:S04]  /*00a0*/  FSET.BF.LT.FTZ.AND R5, RZ, c[0x0][0x168], PT ;  /* 0x00005a00ff057a0a */ /* 0x000fc80003811000 */
[-C--:B------:R-:W-:Y:S01]  /*00b0*/  MOV R6, R5.reuse ;  /* 0x0000000500067202 */ /* 0x080fe20000000f00 */
[----:B------:R-:W-:Y:S01]  /*00c0*/  IMAD.MOV.U32 R4, RZ, RZ, R5 ;  /* 0x000000ffff047224 */ /* 0x000fe200078e0005 */
[----:B------:R-:W-:Y:S01]  /*00d0*/  MOV R11, R5 ;  /* 0x00000005000b7202 */ /* 0x000fe20000000f00 */
[----:B------:R-:W-:-:S04]  /*00e0*/  IMAD.WIDE.U32 R2, R12, R3, c[0x0][0x170] ;  /* 0x00005c000c027625 */ /* 0x000fc800078e0003 */
[--C-:B------:R-:W-:Y:S02]  /*00f0*/  IMAD.MOV.U32 R7, RZ, RZ, R5.reuse ;  /* 0x000000ffff077224 */ /* 0x100fe400078e0005 */
[--C-:B------:R-:W-:Y:S02]  /*0100*/  IMAD.MOV.U32 R9, RZ, RZ, R5.reuse ;  /* 0x000000ffff097224 */ /* 0x100fe400078e0005 */
[--C-:B------:R-:W-:Y:S02]  /*0110*/  IMAD.MOV.U32 R8, RZ, RZ, R5.reuse ;  /* 0x000000ffff087224 */ /* 0x100fe400078e0005 */
[----:B------:R-:W-:Y:S02]  /*0120*/  IMAD.MOV.U32 R10, RZ, RZ, R5 ;  /* 0x000000ffff0a7224 */ /* 0x000fe400078e0005 */
[----:B0-----:R-:W-:Y:S01]  /*0130*/  IMAD.WIDE R2, R15, 0x8, R2 ;  /* 0x000000080f027825 */ /* 0x001fe200078e0202 */
[----:B------:R-:W-:Y:S05]  /*0140*/  @P0 BRA `(.L_x_7762) ;  /* 0x0000007000000947 */ /* 0x000fea0003800000 */
[----:B------:R-:W-:-:S04]  /*0150*/  IMAD.MOV.U32 R13, RZ, RZ, 0x4 ;  /* 0x00000004ff0d7424 */ /* 0x000fc800078e00ff */
[----:B------:R-:W-:-:S06]  /*0160*/  IMAD.WIDE R12, R12, R13, c[0x0][0x178] ;  /* 0x00005e000c0c7625 */ /* 0x000fcc00078e020d */
[----:B------:R-:W-:-:S05]  /*0170*/  IMAD.WIDE.U32 R12, R15, 0x8, R12 ;  /* 0x000000080f0c7825 */ /* 0x000fca00078e000c */
[----:B------:R0:W5:Y:S04]  /*0180*/  LDG.E.64 R10, [R12.64] ;  /* 0x000000040c0a7981 */ /* 0x000168000c1e1b00 */
[----:B------:R0:W5:Y:S04]  /*0190*/  LDG.E.64 R8, [R12.64+0x400] ;  /* 0x000400040c087981 */ /* 0x000168000c1e1b00 */
[----:B------:R0:W5:Y:S04]  /*01a0*/  LDG.E.64 R6, [R12.64+0x800] ;  /* 0x000800040c067981 */ /* 0x000168000c1e1b00 */
[----:B------:R0:W5:Y:S02]  /*01b0*/  LDG.E.64 R4, [R12.64+0xc00] ;  /* 0x000c00040c047981 */ /* 0x000164000c1e1b00 */
.L_x_7762:
[----:B-----5:R-:W-:Y:S04]  /*01c0*/  STG.E.64 [R2.64], R10 ;  /* 0x0000000a02007986 */ /* 0x020fe8000c101b04 */
[----:B------:R-:W-:Y:S04]  /*01d0*/  STG.E.64 [R2.64+0x400], R8 ;  /* 0x0004000802007986 */ /* 0x000fe8000c101b04 */
[----:B------:R-:W-:Y:S04]  /*01e0*/  STG.E.64 [R2.64+0x800], R6 ;  /* 0x0008000602007986 */ /* 0x000fe8000c101b04 */
[----:B------:R-:W-:Y:S01]  /*01f0*/  STG.E.64 [R2.64+0xc00], R4 ;  /* 0x000c000402007986 */ /* 0x000fe2000c101b04 */
[----:B------:R-:W-:Y:S05]  /*0200*/  EXIT ;  /* 0x000000000000794d */ /* 0x000fea0003800000 */
.L_x_7761:
[----:B------:R-:W0:Y:S01]  /*0210*/  S2R R15, SR_TID.X ;  /* 0x00000000000f7919 */ /* 0x000e220000002100 */
[----:B------:R-:W-:Y:S01]  /*0220*/  HFMA2.MMA R24, -RZ, RZ, 0, 0 ;  /* 0x00000000ff187435 */ /* 0x000fe200000001ff */
[----:B------:R-:W-:-:S02]  /*0230*/  IMAD.MOV.U32 R20, RZ, RZ, RZ ;  /* 0x000000ffff147224 */ /* 0x000fc400078e00ff */
[----:B------:R-:W-:Y:S01]  /*0240*/  IMAD.MOV.U32 R13, RZ, RZ, RZ ;  /* 0x000000ffff0d7224 */ /* 0x000fe200078e00ff */
[----:B0-----:R-:W-:Y:S02]  /*0250*/  ISETP.GE.AND P0, PT, R15, R0, PT ;  /* 0x000000000f00720c */ /* 0x001fe40003f06270 */
[----:B------:R-:W-:-:S11]  /*0260*/  MOV R7, R15 ;  /* 0x0000000f00077202 */ /* 0x000fd60000000f00 */
[----:B------:R-:W-:Y:S01]  /*0270*/  @!P0 IADD3 R7, R15, 0x80, RZ ;  /* 0x000000800f078810 */ /* 0x000fe20007ffe0ff */
[----:B------:R-:W-:Y:S01]  /*0280*/  @!P0 IMAD.MOV.U32 R3, RZ, RZ, 0x4 ;  /* 0x00000004ff038424 */ /* 0x000fe200078e00ff */
[----:B------:R-:W-:Y:S02]  /*0290*/  @!P0 IADD3 R2, R12, R15, RZ ;  /* 0x0000000f0c028210 */ /* 0x000fe40007ffe0ff */
        /* <DEDUP_REMOVED lines=10> */
[----:B------:R-:W-:Y:S01]  /*0340*/  @!P5 IADD3 R7, R7, 0x80, RZ ;  /* 0x000000800707d810 */ /* 0x000fe20007ffe0ff */
[----:B------:R-:W-:-:S03]  /*0350*/  @!P5 IMAD.MOV.U32 R23, RZ, RZ, 0x4 ;  /* 0x00000004ff17d424 */ /* 0x000fc600078e00ff */
[----:B------:R-:W-:Y:S01]  /*0360*/  ISETP.GE.AND P4, PT, R7, R0, PT ;  /* 0x000000000700720c */ /* 0x000fe20003f86270 */
[----:B------:R-:W-:Y:S01]  /*0370*/  @!P5 IMAD.WIDE.U32 R22, R22, R23, c[0x0][0x178] ;  /* 0x00005e001616d625 */ /* 0x000fe200078e0017 */
[----:B------:R-:W-:-:S04]  /*0380*/  CS2R R16, SRZ ;  /* 0x0000000000107805 */ /* 0x000fc8000001ff00 */
[----:B------:R4:W5:Y:S07]  /*0390*/  @!P5 LDG.E R13, [R22.64] ;  /* 0x00000004160dd981 */ /* 0x00096e000c1e1900 */
        /* <DEDUP_REMOVED lines=11> */
[----:B------:R-:W-:Y:S01]  /*0450*/  ISETP.GE.AND P6, PT, R7, R0, PT ;  /* 0x000000000700720c */ /* 0x000fe20003fc6270 */
[----:B-1----:R-:W-:Y:S01]  /*0460*/  @!P2 IMAD.MOV.U32 R9, RZ, RZ, 0x4 ;  /* 0x00000004ff09a424 */ /* 0x002fe200078e00ff */
[----:B------:R-:W-:Y:S02]  /*0470*/  @!P4 MOV R26, 0x4 ;  /* 0x00000004001ac802 */ /* 0x000fe40000000f00 */
[----:B------:R-:W-:Y:S01]  /*0480*/  @!P1 MOV R25, 0x4 ;  /* 0x0000000400199802 */ /* 0x000fe20000000f00 */
[----:B------:R-:W-:Y:S01]  /*0490*/  @!P3 IMAD.MOV.U32 R21, RZ, RZ, 0x4 ;  /* 0x00000004ff15b424 */ /* 0x000fe200078e00ff */
[----:B------:R-:W-:Y:S01]  /*04a0*/  CS2R R18, SRZ ;  /* 0x0000000000127805 */ /* 0x000fe2000001ff00 */
[----:B------:R-:W-:Y:S02]  /*04b0*/  IMAD.MOV.U32 R14, RZ, RZ, RZ ;  /* 0x000000ffff0e7224 */ /* 0x000fe400078e00ff */
[----:B0-----:R-:W-:-:S04]  /*04c0*/  @!P4 IMAD.WIDE.U32 R2, R5, R26, c[0x0][0x178] ;  /* 0x00005e000502c625 */ /* 0x001fc800078e001a */
[----:B------:R-:W-:Y:S01]  /*04d0*/  @!P6 IMAD.IADD R11, R12, 0x1, R7 ;  /* 0x000000010c0be824 */ /* 0x000fe200078e0207 */
[----:B------:R0:W5:Y:S01]  /*04e0*/  @!P4 LDG.E R14, [R2.64] ;  /* 0x00000004020ec981 */ /* 0x000162000c1e1900 */
[----:B----4-:R-:W-:Y:S02]  /*04f0*/  @!P6 IMAD.MOV.U32 R22, RZ, RZ, 0x4 ;  /* 0x00000004ff16e424 */ /* 0x010fe400078e00ff */
[----:B------:R-:W-:-:S04]  /*0500*/  @!P2 IMAD.WIDE.U32 R6, R6, R9, c[0x0][0x178] ;  /* 0x00005e000606a625 */ /* 0x000fc800078e0009 */
[----:B------:R-:W-:Y:S01]  /*0510*/  @!P1 IMAD.WIDE.U32 R8, R10, R25, c[0x0][0x178] ;  /* 0x00005e000a089625 */ /* 0x000fe200078e0019 */
[----:B------:R1:W4:Y:S03]  /*0520*/  @!P2 LDG.E R17, [R6.64] ;  /* 0x000000040611a981 */ /* 0x000326000c1e1900 */
[----:B------:R-:W-:Y:S01]  /*0530*/  @!P3 IMAD.WIDE.U32 R4, R4, R21, c[0x0][0x178] ;  /* 0x00005e000404b625 */ /* 0x000fe200078e0015 */
[----:B------:R-:W4:Y:S03]  /*0540*/  @!P1 LDG.E R18, [R8.64] ;  /* 0x0000000408129981 */ /* 0x000f26000c1e1900 */
[----:B------:R-:W-:Y:S01]  /*0550*/  @!P6 IMAD.WIDE.U32 R10, R11, R22, c[0x0][0x178] ;  /* 0x00005e000b0ae625 */ /* 0x000fe200078e0016 */
[----:B------:R1:W4:Y:S04]  /*0560*/  @!P3 LDG.E R16, [R4.64] ;  /* 0x000000040410b981 */ /* 0x000328000c1e1900 */
[----:B------:R-:W4:Y:S01]  /*0570*/  @!P6 LDG.E R19, [R10.64] ;  /* 0x000000040a13e981 */ /* 0x000f22000c1e1900 */
[----:B------:R-:W-:-:S02]  /*0580*/  FSETP.NEU.FTZ.AND P1, PT, RZ, c[0x0][0x168], PT ;  /* 0x00005a00ff007a0b */ /* 0x000fc40003f3d000 */
[----:B------:R-:W-:Y:S01]  /*0590*/  FSET.BF.LT.FTZ.AND R27, RZ, c[0x0][0x168], PT ;  /* 0x00005a00ff1b7a0a */ /* 0x000fe20003811000 */
[----:B0-----:R-:W-:Y:S02]  /*05a0*/  @!P0 IMAD.IADD R2, R12, 0x1, R15 ;  /* 0x000000010c028824 */ /* 0x001fe400078e020f */
[----:B------:R-:W-:Y:S01]  /*05b0*/  @!P0 IMAD.MOV.U32 R3, RZ, RZ, 0x4 ;  /* 0x00000004ff038424 */ /* 0x000fe200078e00ff */
[-C--:B------:R-:W-:Y:S01]  /*05c0*/  MOV R21, R27.reuse ;  /* 0x0000001b00157202 */ /* 0x080fe20000000f00 */
[--C-:B------:R-:W-:Y:S01]  /*05d0*/  IMAD.MOV.U32 R22, RZ, RZ, R27.reuse ;  /* 0x000000ffff167224 */ /* 0x100fe200078e001b */
[-C--:B------:R-:W-:Y:S01]  /*05e0*/  MOV R25, R27.reuse ;  /* 0x0000001b00197202 */ /* 0x080fe20000000f00 */
[--C-:B------:R-:W-:Y:S01]  /*05f0*/  IMAD.MOV.U32 R23, RZ, RZ, R27.reuse ;  /* 0x000000ffff177224 */ /* 0x100fe200078e001b */
[-C--:B-1----:R-:W-:Y:S01]  /*0600*/  MOV R5, R27.reuse ;  /* 0x0000001b00057202 */ /* 0x082fe20000000f00 */
[----:B------:R-:W-:Y:S01]  /*0610*/  IMAD.MOV.U32 R7, RZ, RZ, R27 ;  /* 0x000000ffff077224 */ /* 0x000fe200078e001b */
[----:B------:R-:W-:Y:S01]  /*0620*/  MOV R4, R27 ;  /* 0x0000001b00047202 */ /* 0x000fe20000000f00 */
[----:B------:R-:W-:Y:S01]  /*0630*/  @!P0 IMAD.WIDE.U32 R2, R2, R3, c[0x0][0x170] ;  /* 0x00005c0002028625 */ /* 0x000fe200078e0003 */
[----:B------:R-:W-:Y:S01]  /*0640*/  @!P0 IADD3 R15, R15, 0x80, RZ ;  /* 0x000000800f0f8810 */ /* 0x000fe20007ffe0ff */
[----:B------:R-:W-:Y:S01]  /*0650*/  BSSY B0, `(.L_x_7763) ;  /* 0x0000036000007945 */ /* 0x000fe20003800000 */
[----:B------:R-:W-:Y:S01]  /*0660*/  BSSY B1, `(.L_x_7764) ;  /* 0x000002e000017945 */ /* 0x000fe20003800000 */
[----:B--2---:R-:W-:-:S05]  /*0670*/  @!P1 IMAD.MOV.U32 R27, RZ, RZ, R20 ;  /* 0x000000ffff1b9224 */ /* 0x004fca00078e0014 */
[----:B------:R0:W-:Y:S01]  /*0680*/  @!P0 STG.E [R2.64], R27 ;  /* 0x0000001b02008986 */ /* 0x0001e2000c101904 */
[----:B------:R-:W-:Y:S02]  /*0690*/  ISETP.GE.AND P0, PT, R15, R0, PT ;  /* 0x000000000f00720c */ /* 0x000fe40003f06270 */
[----:B---3--:R-:W-:Y:S01]  /*06a0*/  @!P1 MOV R7, R24 ;  /* 0x0000001800079202 */ /* 0x008fe20000000f00 */
[----:B-----5:R-:W-:Y:S01]  /*06b0*/  @!P1 IMAD.MOV.U32 R5, RZ, RZ, R13 ;  /* 0x000000ffff059224 */ /* 0x020fe200078e000d */
[----:B------:R-:W-:Y:S02]  /*06c0*/  @!P1 MOV R25, R14 ;  /* 0x0000000e00199202 */ /* 0x000fe40000000f00 */
[----:B----4-:R-:W-:Y:S01]  /*06d0*/  @!P1 MOV R22, R17 ;  /* 0x0000001100169202 */ /* 0x010fe20000000f00 */
[----:B------:R-:W-:Y:S02]  /*06e0*/  @!P1 IMAD.MOV.U32 R21, RZ, RZ, R18 ;  /* 0x000000ffff159224 */ /* 0x000fe400078e0012 */
[----:B------:R-:W-:Y:S01]  /*06f0*/  @!P1 IMAD.MOV.U32 R23, RZ, RZ, R16 ;  /* 0x000000ffff179224 */ /* 0x000fe200078e0010 */
[----:B------:R-:W-:-:S03]  /*0700*/  @!P1 MOV R4, R19 ;  /* 0x0000001300049202 */ /* 0x000fc60000000f00 */
[----:B------:R-:W-:Y:S05]  /*0710*/  @P0 BRA `(.L_x_7765) ;  /* 0x000000c000000947 */ /* 0x000fea0003800000 */
[----:B0-----:R-:W-:Y:S01]  /*0720*/  MOV R3, 0x4 ;  /* 0x0000000400037802 */ /* 0x001fe20000000f00 */
[----:B------:R-:W-:Y:S01]  /*0730*/  IMAD.IADD R2, R12, 0x1, R15 ;  /* 0x000000010c027824 */ /* 0x000fe200078e020f */
[----:B------:R-:W-:-:S03]  /*0740*/  IADD3 R15, R15, 0x80, RZ ;  /* 0x000000800f0f7810 */ /* 0x000fc60007ffe0ff */
[----:B------:R-:W-:Y:S01]  /*0750*/  IMAD.WIDE.U32 R2, R2, R3, c[0x0][0x170] ;  /* 0x00005c0002027625 */ /* 0x000fe200078e0003 */
[----:B------:R-:W-:-:S04]  /*0760*/  ISETP.GE.AND P0, PT, R15, R0, PT ;  /* 0x000000000f00720c */ /* 0x000fc80003f06270 */
[----:B------:R0:W-:Y:S09]  /*0770*/  STG.E [R2.64], R7 ;  /* 0x0000000702007986 */ /* 0x0001f2000c101904 */
[----:B------:R-:W-:Y:S05]  /*0780*/  @P0 BRA `(.L_x_7766) ;  /* 0x000000c000000947 */ /* 0x000fea0003800000 */
[----:B0-----:R-:W-:Y:S01]  /*0790*/  HFMA2.MMA R3, -RZ, RZ, 0, 2.384185791015625e-07 ;  /* 0x00000004ff037435 */ /* 0x001fe200000001ff */
[----:B------:R-:W-:Y:S01]  /*07a0*/  IMAD.IADD R2, R12, 0x1, R15 ;  /* 0x000000010c027824 */ /* 0x000fe200078e020f */
[----:B------:R-:W-:-:S08]  /*07b0*/  IADD3 R15, R15, 0x80, RZ ;  /* 0x000000800f0f7810 */ /* 0x000fd00007ffe0ff */
[----:B------:R-:W-:-:S05]  /*07c0*/  IMAD.WIDE.U32 R2, R2, R3, c[0x0][0x170] ;  /* 0x00005c0002027625 */ /* 0x000fca00078e0003 */
[----:B------:R0:W-:Y:S02]  /*07d0*/  STG.E [R2.64], R5 ;  /* 0x0000000502007986 */ /* 0x0001e4000c101904 */
.L_x_7765:
[----:B0-----:R-:W-:-:S13]  /*07e0*/  ISETP.GE.AND P0, PT, R15, R0, PT ;  /* 0x000000000f00720c */ /* 0x001fda0003f06270 */
[----:B------:R-:W-:Y:S05]  /*07f0*/  @P0 BRA `(.L_x_7767) ;  /* 0x000000c000000947 */ /* 0x000fea0003800000 */
[----:B------:R-:W-:Y:S01]  /*0800*/  MOV R3, 0x4 ;  /* 0x0000000400037802 */ /* 0x000fe20000000f00 */
[----:B------:R-:W-:Y:S01]  /*0810*/  IMAD.IADD R2, R12, 0x1, R15 ;  /* 0x000000010c027824 */ /* 0x000fe200078e020f */
[----:B------:R-:W-:-:S03]  /*0820*/  IADD3 R15, R15, 0x80, RZ ;  /* 0x000000800f0f7810 */ /* 0x000fc60007ffe0ff */
[----:B------:R-:W-:-:S05]  /*0830*/  IMAD.WIDE.U32 R2, R2, R3, c[0x0][0x170] ;  /* 0x00005c0002027625 */ /* 0x000fca00078e0003 */
[----:B------:R0:W-:Y:S02]  /*0840*/  STG.E [R2.64], R25 ;  /* 0x0000001902007986 */ /* 0x0001e4000c101904 */
.L_x_7766:
[----:B------:R-:W-:-:S13]  /*0850*/  ISETP.GE.AND P0, PT, R15, R0, PT ;  /* 0x000000000f00720c */ /* 0x000fda0003f06270 */
[----:B------:R-:W-:Y:S05]  /*0860*/  @P0 BRA `(.L_x_7768) ;  /* 0x000000d000000947 */ /* 0x000fea0003800000 */
[----:B0-----:R-:W-:Y:S01]  /*0870*/  HFMA2.MMA R3, -RZ, RZ, 0, 2.384185791015625e-07 ;  /* 0x00000004ff037435 */ /* 0x001fe200000001ff */
[----:B------:R-:W-:Y:S01]  /*0880*/  IMAD.IADD R2, R12, 0x1, R15 ;  /* 0x000000010c027824 */ /* 0x000fe200078e020f */
[----:B------:R-:W-:-:S08]  /*0890*/  IADD3 R15, R15, 0x80, RZ ;  /* 0x000000800f0f7810 */ /* 0x000fd00007ffe0ff */
[----:B------:R-:W-:-:S05]  /*08a0*/  IMAD.WIDE.U32 R2, R2, R3, c[0x0][0x170] ;  /* 0x00005c0002027625 */ /* 0x000fca00078e0003 */
[----:B------:R0:W-:Y:S02]  /*08b0*/  STG.E [R2.64], R23 ;  /* 0x0000001702007986 */ /* 0x0001e4000c101904 */
.L_x_7767:
        /* <DEDUP_REMOVED lines=8> */
.L_x_7768:
[----:B------:R-:W-:Y:S05]  /*0940*/  BSYNC B1 ;  /* 0x0000000000017941 */ /* 0x000fea0003800000 */
.L_x_7764:
[----:B------:R-:W-:-:S13]  /*0950*/  ISETP.GE.AND P0, PT, R15, R0, PT ;  /* 0x000000000f00720c */ /* 0x000fda0003f06270 */
[----:B0-----:R-:W-:Y:S01]  /*0960*/  @!P0 MOV R3, 0x4 ;  /* 0x0000000400038802 */ /* 0x001fe20000000f00 */
[----:B------:R-:W-:Y:S01]  /*0970*/  @!P0 IMAD.IADD R2, R12, 0x1, R15 ;  /* 0x000000010c028824 */ /* 0x000fe200078e020f */
[----:B------:R-:W-:-:S03]  /*0980*/  @!P0 IADD3 R15, R15, 0x80, RZ ;  /* 0x000000800f0f8810 */ /* 0x000fc60007ffe0ff */
[----:B------:R-:W-:-:S05]  /*0990*/  @!P0 IMAD.WIDE.U32 R2, R2, R3, c[0x0][0x170] ;  /* 0x00005c0002028625 */ /* 0x000fca00078e0003 */
[----:B------:R0:W-:Y:S02]  /*09a0*/  @!P0 STG.E [R2.64], R21 ;  /* 0x0000001502008986 */ /* 0x0001e4000c101904 */
.L_x_7769:
[----:B------:R-:W-:Y:S05]  /*09b0*/  BSYNC B0 ;  /* 0x0000000000007941 */ /* 0x000fea0003800000 */
.L_x_7763:
[----:B------:R-:W-:Y:S01]  /*09c0*/  WARPSYNC 0xffffffff ;  /* 0xffffffff00007948 */ /* 0x000fe20003800000 */
[----:B------:R-:W-:-:S13]  /*09d0*/  ISETP.GE.AND P0, PT, R15, R0, PT ;  /* 0x000000000f00720c */ /* 0x000fda0003f06270 */
[----:B------:R-:W-:Y:S05]  /*09e0*/  @P0 EXIT ;  /* 0x000000000000094d */ /* 0x000fea0003800000 */
[----:B0-----:R-:W-:Y:S01]  /*09f0*/  HFMA2.MMA R3, -RZ, RZ, 0, 2.384185791015625e-07 ;  /* 0x00000004ff037435 */ /* 0x001fe200000001ff */
[----:B------:R-:W-:-:S09]  /*0a00*/  IMAD.IADD R2, R12, 0x1, R15 ;  /* 0x000000010c027824 */ /* 0x000fd200078e020f */
[----:B------:R-:W-:-:S05]  /*0a10*/  IMAD.WIDE.U32 R2, R2, R3, c[0x0][0x170] ;  /* 0x00005c0002027625 */ /* 0x000fca00078e0003 */
[----:B------:R-:W-:Y:S01]  /*0a20*/  STG.E [R2.64], R4 ;  /* 0x0000000402007986 */ /* 0x000fe2000c101904 */
[----:B------:R-:W-:Y:S05]  /*0a30*/  EXIT ;  /* 0x000000000000794d */ /* 0x000fea0003800000 */
.L_x_7770:
        /* <DEDUP_REMOVED lines=12> */
.L_x_29907:


//--------------------- .text._ZN2at6native29vectorized_elementwise_kernelILi4ENS0_13AUnaryFunctorIfffZZZNS0_21heaviside_kernel_cudaERNS_18TensorIteratorBaseEENKUlvE_clEvENKUlvE5_clEvEUlffE_EESt5arrayIPcLm2EEEEviT0_T1_ --------------------------
	.section	.text._ZN2at6native29vectorized_elementwise_kernelILi4ENS0_13AUnaryFunctorIfffZZZNS0_21heaviside_kernel_cudaERNS_18TensorIteratorBaseEENKUlvE_clEvENKUlvE5_clEvEUlffE_EESt5arrayIPcLm2EEEEviT0_T1_,"ax",@progbits
	.sectioninfo	@"SHI_REGISTERS=30"
	.align	128
        .global         _ZN2at6native29vectorized_elementwise_kernelILi4ENS0_13AUnaryFunctorIfffZZZNS0_21heaviside_kernel_cudaERNS_18TensorIteratorBaseEENKUlvE_clEvENKUlvE5_clEvEUlffE_EESt5arrayIPcLm2EEEEviT0_T1_
        .type           _ZN2at6native29vectorized_elementwise_kernelILi4ENS0_13AUnaryFunctorIfffZZZNS0_21heaviside_kernel_cudaERNS_18TensorIteratorBaseEENKUlvE_clEvENKUlvE5_clEvEUlffE_EESt5arrayIPcLm2EEEEviT0_T1_,@function
        .size           _ZN2at6native29vectorized_elementwise_kernelILi4ENS0_13AUnaryFunctorIfffZZZNS0_21heaviside_kernel_cudaERNS_18TensorIteratorBaseEENKUlvE_clEvENKUlvE5_clEvEUlffE_EESt5arrayIPcLm2EEEEviT0_T1_,(.L_x_29908 - _ZN2at6native29vectorized_elementwise_kernelILi4ENS0_13AUnaryFunctorIfffZZZNS0_21heaviside_kernel_cudaERNS_18TensorIteratorBaseEENKUlvE_clEvENKUlvE5_clEvEUlffE_EESt5arrayIPcLm2EEEEviT0_T1_)
        .other          _ZN2at6native29vectorized_elementwise_kernelILi4ENS0_13AUnaryFunctorIfffZZZNS0_21heaviside_kernel_cudaERNS_18TensorIteratorBaseEENKUlvE_clEvENKUlvE5_clEvEUlffE_EESt5arrayIPcLm2EEEEviT0_T1_,@"STO_CUDA_ENTRY STV_DEFAULT"
_ZN2at6native29vectorized_elementwise_kernelILi4ENS0_13AUnaryFunctorIfffZZZNS0_21heaviside_kernel_cudaERNS_18TensorIteratorBaseEENKUlvE_clEvENKUlvE5_clEvEUlffE_EESt5arrayIPcLm2EEEEviT0_T1_:
.text._ZN2at6native29vectorized_elementwise_kernelILi4ENS0_13AUnaryFunctorIfffZZZNS0_21heaviside_kernel_cudaERNS_18TensorIteratorBaseEENKUlvE_clEvENKUlvE5_clEvEUlffE_EESt5arrayIPcLm2EEEEviT0_T1_:
        /* <DEDUP_REMOVED lines=24> */
[----:B------:R0:W5:Y:S04]  /*0180*/  LDG.E.128 R4, [R12.64] ;  /* 0x000000040c047981 */ /* 0x000168000c1e1d00 */
[----:B------:R0:W5:Y:S02]  /*0190*/  LDG.E.128 R8, [R12.64+0x800] ;  /* 0x000800040c087981 */ /* 0x000164000c1e1d00 */
.L_x_7772:
[----:B-----5:R-:W-:Y:S04]  /*01a0*/  STG.E.128 [R2.64], R4 ;  /* 0x0000000402007986 */ /* 0x020fe8000c101d04 */
[----:B------:R-:W-:Y:S01]  /*01b0*/  STG.E.128 [R2.64+0x800], R8 ;  /* 0x0008000802007986 */ /* 0x000fe2000c101d04 */
[----:B------:R-:W-:Y:S05]  /*01c0*/  EXIT ;  /* 0x000000000000794d */ /* 0x000fea0003800000 */
.L_x_7771:
        /* <DEDUP_REMOVED lines=93> */
.L_x_7775:
[----:B0-----:R-:W-:-:S13]  /*07a0*/  ISETP.GE.AND P0, PT, R15, R0, PT ;  /* 0x000000000f00720c */ /* 0x001fda0003f06270 */
[----:B------:R-:W-:Y:S05]  /*07b0*/  @P0 BRA `(.L_x_7777) ;  /* 0x000000c000000947 */ /* 0x000fea0003800000 */
[----:B------:R-:W-:Y:S01]  /*07c0*/  MOV R3, 0x4 ;  /* 0x0000000400037802 */ /* 0x000fe20000000f00 */
[----:B------:R-:W-:Y:S01]  /*07d0*/  IMAD.IADD R2, R12, 0x1, R15 ;  /* 0x000000010c027824 */ /* 0x000fe200078e020f */
[----:B------:R-:W-:-:S03]  /*07e0*/  IADD3 R15, R15, 0x80, RZ ;  /* 0x000000800f0f7810 */ /* 0x000fc60007ffe0ff */
[----:B------:R-:W-:-:S05]  /*07f0*/  IMAD.WIDE.U32 R2, R2, R3, c[0x0][0x170] ;  /* 0x00005c0002027625 */ /* 0x000fca00078e0003 */
[----:B------:R0:W-:Y:S02]  /*0800*/  STG.E [R2.64], R25 ;  /* 0x0000001902007986 */ /* 0x0001e4000c101904 */
.L_x_7776:
[----:B------:R-:W-:-:S13]  /*0810*/  ISETP.GE.AND P0, PT, R15, R0, PT ;  /* 0x000000000f00720c */ /* 0x000fda0003f06270 */
[----:B------:R-:W-:Y:S05]  /*0820*/  @P0 BRA `(.L_x_7778) ;  /* 0x000000d000000947 */ /* 0x000fea0003800000 */
[----:B0-----:R-:W-:Y:S01]  /*0830*/  HFMA2.MMA R3, -RZ, RZ, 0, 2.384185791015625e-07 ;  /* 0x00000004ff037435 */ /* 0x001fe200000001ff */
[----:B------:R-:W-:Y:S01]  /*0840*/  IMAD.IADD R2, R12, 0x1, R15 ;  /* 0x000000010c027824 */ /* 0x000fe200078e020f */
[----:B------:R-:W-:-:S08]  /*0850*/  IADD3 R15, R15, 0x80, RZ ;  /* 0x000000800f0f7810 */ /* 0x000fd00007ffe0ff */
[----:B------:R-:W-:-:S05]  /*0860*/  IMAD.WIDE.U32 R2, R2, R3, c[0x0][0x170] ;  /* 0x00005c0002027625 */ /* 0x000fca00078e0003 */
[----:B------:R0:W-:Y:S02]  /*0870*/  STG.E [R2.64], R23 ;  /* 0x0000001702007986 */ /* 0x0001e4000c101904 */
.L_x_7777:
        /* <DEDUP_REMOVED lines=8> */
.L_x_7778:
[----:B------:R-:W-:Y:S05]  /*0900*/  BSYNC B1 ;  /* 0x0000000000017941 */ /* 0x000fea0003800000 */
.L_x_7774:
[----:B------:R-:W-:-:S13]  /*0910*/  ISETP.GE.AND P0, PT, R15, R0, PT ;  /* 0x000000000f00720c */ /* 0x000fda0003f06270 */
[----:B0-----:R-:W-:Y:S01]  /*0920*/  @!P0 MOV R3, 0x4 ;  /* 0x0000000400038802 */ /* 0x001fe20000000f00 */
[----:B------:R-:W-:Y:S01]  /*0930*/  @!P0 IMAD.IADD R2, R12, 0x1, R15 ;  /* 0x000000010c028824 */ /* 0x000fe200078e020f */
[----:B------:R-:W-:-:S03]  /*0940*/  @!P0 IADD3 R15, R15, 0x80, RZ ;  /* 0x000000800f0f8810 */ /* 0x000fc60007ffe0ff */
[----:B------:R-:W-:-:S05]  /*0950*/  @!P0 IMAD.WIDE.U32 R2, R2, R3, c[0x0][0x170] ;  /* 0x00005c0002028625 */ /* 0x000fca00078e0003 */
[----:B------:R0:W-:Y:S02]  /*0960*/  @!P0 STG.E [R2.64], R21 ;  /* 0x0000001502008986 */ /* 0x0001e4000c101904 */
.L_x_7779:
[----:B------:R-:W-:Y:S05]  /*0970*/  BSYNC B0 ;  /* 0x0000000000007941 */ /* 0x000fea0003800000 */
.L_x_7773:
        /* <DEDUP_REMOVED lines=8> */
.L_x_7780:
        /* <DEDUP_REMOVED lines=16> */
.L_x_29908:


//--------------------- .text._ZN2at6native29vectorized_elementwise_kernelILi8ENS0_13AUnaryFunctorIfffZZZNS0_21heaviside_kernel_cudaERNS_18TensorIteratorBaseEENKUlvE_clEvENKUlvE5_clEvEUlffE_EESt5arrayIPcLm2EEEEviT0_T1_ --------------------------
	.section	.text._ZN2at6native29vectorized_elementwise_kernelILi8ENS0_13AUnaryFunctorIfffZZZNS0_21heaviside_kernel_cudaERNS_18TensorIteratorBaseEENKUlvE_clEvENKUlvE5_clEvEUlffE_EESt5arrayIPcLm2EEEEviT0_T1_,"ax",@progbits
	.sectioninfo	@"SHI_REGISTERS=4"
	.align	128
        .global         _ZN2at6native29vectorized_elementwise_kernelILi8ENS0_13AUnaryFunctorIfffZZZNS0_21heaviside_kernel_cudaERNS_18TensorIteratorBaseEENKUlvE_clEvENKUlvE5_clEvEUlffE_EESt5arrayIPcLm2EEEEviT0_T1_
        .type           _ZN2at6native29vectorized_elementwise_kernelILi8ENS0_13AUnaryFunctorIfffZZZNS0_21heaviside_kernel_cudaERNS_18TensorIteratorBaseEENKUlvE_clEvENKUlvE5_clEvEUlffE_EESt5arrayIPcLm2EEEEviT0_T1_,@function
        .size           _ZN2at6native29vectorized_elementwise_kernelILi8ENS0_13AUnaryFunctorIfffZZZNS0_21heaviside_kernel_cudaERNS_18TensorIteratorBaseEENKUlvE_clEvENKUlvE5_clEvEUlffE_EESt5arrayIPcLm2EEEEviT0_T1_,(.L_x_29909 - _ZN2at6native29vectorized_elementwise_kernelILi8ENS0_13AUnaryFunctorIfffZZZNS0_21heaviside_kernel_cudaERNS_18TensorIteratorBaseEENKUlvE_clEvENKUlvE5_clEvEUlffE_EESt5arrayIPcLm2EEEEviT0_T1_)
        .other          _ZN2at6native29vectorized_elementwise_kernelILi8ENS0_13AUnaryFunctorIfffZZZNS0_21heaviside_kernel_cudaERNS_18TensorIteratorBaseEENKUlvE_clEvENKUlvE5_clEvEUlffE_EESt5arrayIPcLm2EEEEviT0_T1_,@"STO_CUDA_ENTRY STV_DEFAULT"
_ZN2at6native29vectorized_elementwise_kernelILi8ENS0_13AUnaryFunctorIfffZZZNS0_21heaviside_kernel_cudaERNS_18TensorIteratorBaseEENKUlvE_clEvENKUlvE5_clEvEUlffE_EESt5arrayIPcLm2EEEEviT0_T1_:
.text._ZN2at6native29vectorized_elementwise_kernelILi8ENS0_13AUnaryFunctorIfffZZZNS0_21heaviside_kernel_cudaERNS_18TensorIteratorBaseEENKUlvE_clEvENKUlvE5_clEvEUlffE_EESt5arrayIPcLm2EEEEviT0_T1_:
[----:B------:R-:W-:Y:S02]  /*0000*/  MOV R1, c[0x0][0x28] ;  /* 0x00000a0000017a02 */ /* 0x000fe40000000f00 */
[----:B------:R-:W-:Y:S05]  /*0010*/  EXIT ;  /* 0x000000000000794d */ /* 0x000fea0003800000 */
.L_x_7781:
        /* <DEDUP_REMOVED lines=14> */
.L_x_29909:


//--------------------- .text._ZN2at6native18elementwise_kernelILi128ELi4EZNS0_15gpu_kernel_implINS0_13BinaryFunctorIdddZZZNS0_21heaviside_kernel_cudaERNS_18TensorIteratorBaseEENKUlvE_clEvENKUlvE4_clEvEUlddE_EEEEvS5_RKT_EUliE_EEviT1_ --------------------------
	.section	.text._ZN2at6native18elementwise_kernelILi128ELi4EZNS0_15gpu_kernel_implINS0_13BinaryFunctorIdddZZZNS0_21heaviside_kernel_cudaERNS_18TensorIteratorBaseEENKUlvE_clEvENKUlvE4_clEvEUlddE_EEEEvS5_RKT_EUliE_EEviT1_,"ax",@progbits
	.sectioninfo	@"SHI_REGISTERS=28"
	.align	128
        .global         _ZN2at6native18elementwise_kernelILi128ELi4EZNS0_15gpu_kernel_implINS0_13BinaryFunctorIdddZZZNS0_21heaviside_kernel_cudaERNS_18TensorIteratorBaseEENKUlvE_clEvENKUlvE4_clEvEUlddE_EEEEvS5_RKT_EUliE_EEviT1_
        .type           _ZN2at6native18elementwise_kernelILi128ELi4EZNS0_15gpu_kernel_implINS0_13BinaryFunctorIdddZZZNS0_21heaviside_kernel_cudaERNS_18TensorIteratorBaseEENKUlvE_clEvENKUlvE4_clEvEUlddE_EEEEvS5_RKT_EUliE_EEviT1_,@function
        .size           _ZN2at6native18elementwise_kernelILi128ELi4EZNS0_15gpu_kernel_implINS0_13BinaryFunctorIdddZZZNS0_21heaviside_kernel_cudaERNS_18TensorIteratorBaseEENKUlvE_clEvENKUlvE4_clEvEUlddE_EEEEvS5_RKT_EUliE_EEviT1_,(.L_x_29910 - _ZN2at6native18elementwise_kernelILi128ELi4EZNS0_15gpu_kernel_implINS0_13BinaryFunctorIdddZZZNS0_21heaviside_kernel_cudaERNS_18TensorIteratorBaseEENKUlvE_clEvENKUlvE4_clEvEUlddE_EEEEvS5_RKT_EUliE_EEviT1_)
        .other          _ZN2at6native18elementwise_kernelILi128ELi4EZNS0_15gpu_kernel_implINS0_13BinaryFunctorIdddZZZNS0_21heaviside_kernel_cudaERNS_18TensorIteratorBaseEENKUlvE_clEvENKUlvE4_clEvEUlddE_EEEEvS5_RKT_EUliE_EEviT1_,@"STO_CUDA_ENTRY STV_DEFAULT"
_ZN2at6native18elementwise_kernelILi128ELi4EZNS0_15gpu_kernel_implINS0_13BinaryFunctorIdddZZZNS0_21heaviside_kernel_cudaERNS_18TensorIteratorBaseEENKUlvE_clEvENKUlvE4_clEvEUlddE_EEEEvS5_RKT_EUliE_EEviT1_:
.text._ZN2at6native18elementwise_kernelILi128ELi4EZNS0_15gpu_kernel_implINS0_13BinaryFunctorIdddZZZNS0_21heaviside_kernel_cudaERNS_18TensorIteratorBaseEENKUlvE_clEvENKUlvE4_clEvEUlddE_EEEEvS5_RKT_EUliE_EEviT1_:
        /* <DEDUP_REMOVED lines=264> */
.L_x_7784:
        /* <DEDUP_REMOVED lines=17> */
[----:B--2---:R0:W1:Y:S01]  /*1190*/  I2F.F64.S16 R18, R2 ;  /* 0x0000000200127312 */ /* 0x0040620000101c00 */
[----:B------:R-:W-:Y:S05]  /*11a0*/  BRA `(.L_x_7790) ;  /* 0x00000e2000007947 */ /* 0x000fea0003800000 */
.L_x_7788:
[----:B------:R-:W2:Y:S02]  /*11b0*/  LDG.E.U8 R2, [R2.64] ;  /* 0x0000002402027981 */ /* 0x000ea4000c1e1100 */
[----:B--2---:R0:W1:Y:S01]  /*11c0*/  I2F.F64.U16 R18, R2 ;  /* 0x0000000200127312 */ /* 0x0040620000101800 */
[----:B------:R-:W-:Y:S05]  /*11d0*/  BRA `(.L_x_7790) ;  /* 0x00000df000007947 */ /* 0x000fea0003800000 */
.L_x_7787:
[----:B------:R-:W-:-:S13]  /*11e0*/  ISETP.NE.AND P0, PT, R4, 0x2, PT ;  /* 0x000000020400780c */ /* 0x000fda0003f05270 */
[----:B------:R-:W-:Y:S05]  /*11f0*/  @!P0 BRA `(.L_x_7791) ;  /* 0x000000a000008947 */ /* 0x000fea0003800000 */
[----:B------:R-:W-:-:S13]  /*1200*/  ISETP.NE.AND P0, PT, R4, 0x3, PT ;  /* 0x000000030400780c */ /* 0x000fda0003f05270 */
[----:B------:R-:W-:Y:S05]  /*1210*/  @!P0 BRA `(.L_x_7792) ;  /* 0x0000005000008947 */ /* 0x000fea0003800000 */
[----:B------:R-:W-:-:S13]  /*1220*/  ISETP.NE.AND P0, PT, R4, 0x4, PT ;  /* 0x000000040400780c */ /* 0x000fda0003f05270 */
[----:B------:R-:W-:Y:S05]  /*1230*/  @P0 BRA `(.L_x_7789) ;  /* 0x00000bf000000947 */ /* 0x000fea0003800000 */
[----:B------:R-:W2:Y:S02]  /*1240*/  LDG.E.64 R18, [R2.64] ;  /* 0x0000002402127981 */ /* 0x000ea4000c1e1b00 */
[----:B--2---:R-:W0:Y:S01]  /*1250*/  I2F.F64.S64 R18, R18 ;  /* 0x0000001200127312 */ /* 0x004e220000301c00 */
[----:B------:R-:W-:Y:S05]  /*1260*/  BRA `(.L_x_7790) ;  /* 0x00000d6000007947 */ /* 0x000fea0003800000 */
.L_x_7792:
[----:B------:R-:W2:Y:S02]  /*1270*/  LDG.E R2, [R2.64] ;  /* 0x0000002402027981 */ /* 0x000ea4000c1e1900 */
[----:B--2---:R0:W1:Y:S01]  /*1280*/  I2F.F64 R18, R2 ;  /* 0x0000000200127312 */ /* 0x0040620000201c00 */
[----:B------:R-:W-:Y:S05]  /*1290*/  BRA `(.L_x_7790) ;  /* 0x00000d3000007947 */ /* 0x000fea0003800000 */
.L_x_7791:
[----:B------:R-:W2:Y:S02]  /*12a0*/  LDG.E.U16 R2, [R2.64] ;  /* 0x0000002402027981 */ /* 0x000ea4000c1e1500 */
[----:B--2---:R0:W1:Y:S01]  /*12b0*/  I2F.F64.S16 R18, R2 ;  /* 0x0000000200127312 */ /* 0x0040620000101c00 */
[----:B------:R-:W-:Y:S05]  /*12c0*/  BRA `(.L_x_7790) ;  /* 0x00000d0000007947 */ /* 0x000fea0003800000 */
.L_x_7786:
[----:B------:R-:W-:-:S13]  /*12d0*/  ISETP.GT.AND P0, PT, R4, 0x6, PT ;  /* 0x000000060400780c */ /* 0x000fda0003f04270 */
[----:B------:R-:W-:Y:S05]  /*12e0*/  @P0 BRA `(.L_x_7793) ;  /* 0x000000d000000947 */ /* 0x000fea0003800000 */
[----:B------:R-:W-:-:S13]  /*12f0*/  ISETP.NE.AND P0, PT, R4, 0x5, PT ;  /* 0x000000050400780c */ /* 0x000fda0003f05270 */
[----:B------:R-:W-:Y:S05]  /*1300*/  @!P0 BRA `(.L_x_7794) ;  /* 0x0000006000008947 */ /* 0x000fea0003800000 */
[----:B------:R-:W-:-:S13]  /*1310*/  ISETP.NE.AND P0, PT, R4, 0x6, PT ;  /* 0x000000060400780c */ /* 0x000fda0003f05270 */
[----:B------:R-:W-:Y:S05]  /*1320*/  @P0 BRA `(.L_x_7789) ;  /* 0x00000b0000000947 */ /* 0x000fea0003800000 */
[----:B------:R-:W2:Y:S02]  /*1330*/  LDG.E R18, [R2.64] ;  /* 0x0000002402127981 */ /* 0x000ea4000c1e1900 */
[----:B--2---:R-:W-:-:S06]  /*1340*/  FMUL.FTZ R18, R18, 1 ;  /* 0x3f80000012127820 */ /* 0x004fcc0000410000 */
[----:B------:R-:W0:Y:S01]  /*1350*/  F2F.F64.F32 R18, R18 ;  /* 0x0000001200127310 */ /* 0x000e220000201800 */
[----:B------:R-:W-:Y:S05]  /*1360*/  BRA `(.L_x_7790) ;  /* 0x00000c6000007947 */ /* 0x000fea0003800000 */
.L_x_7794:
[----:B------:R-:W2:Y:S02]  /*1370*/  LDG.E.U16 R0, [R2.64] ;  /* 0x0000002402007981 */ /* 0x000ea4000c1e1500 */
[----:B--2---:R-:W-:-:S05]  /*1380*/  HADD2.F32 R0, -RZ, R0.H0_H0 ;  /* 0x20000000ff007230 */ /* 0x004fca0000004100 */
[----:B------:R-:W-:-:S04]  /*1390*/  FMUL.FTZ R0, R0, 1 ;  /* 0x3f80000000007820 */ /* 0x000fc80000410000 */
[----:B------:R0:W1:Y:S01]  /*13a0*/  F2F.F64.F32 R18, R0 ;  /* 0x0000000000127310 */ /* 0x0000620000201800 */
[----:B------:R-:W-:Y:S05]  /*13b0*/  BRA `(.L_x_7790) ;  /* 0x00000c1000007947 */ /* 0x000fea0003800000 */
.L_x_7793:
[----:B------:R-:W-:-:S13]  /*13c0*/  ISETP.NE.AND P0, PT, R4, 0x7, PT ;  /* 0x000000070400780c */ /* 0x000fda0003f05270 */
[----:B------:R-:W-:Y:S05]  /*13d0*/  @!P0 BRA `(.L_x_7795) ;  /* 0x000000d000008947 */ /* 0x000fea0003800000 */
        /* <DEDUP_REMOVED lines=8> */
.L_x_7796:
[----:B------:R-:W2:Y:S02]  /*1460*/  LDG.E.U16 R2, [R2.64] ;  /* 0x0000002402027981 */ /* 0x000ea4000c1e1500 */
[----:B--2---:R-:W-:-:S05]  /*1470*/  HADD2.F32 R0, -RZ, R2.H0_H0 ;  /* 0x20000002ff007230 */ /* 0x004fca0000004100 */
[----:B------:R-:W-:-:S04]  /*1480*/  FMUL.FTZ R0, R0, 1 ;  /* 0x3f80000000007820 */ /* 0x000fc80000410000 */
[----:B------:R0:W1:Y:S01]  /*1490*/  F2F.F64.F32 R18, R0 ;  /* 0x0000000000127310 */ /* 0x0000620000201800 */
[----:B------:R-:W-:Y:S05]  /*14a0*/  BRA `(.L_x_7790) ;  /* 0x00000b2000007947 */ /* 0x000fea0003800000 */
.L_x_7795:
[----:B------:R0:W5:Y:S01]  /*14b0*/  LDG.E.64 R18, [R2.64] ;  /* 0x0000002402127981 */ /* 0x000162000c1e1b00 */
[----:B------:R-:W-:Y:S05]  /*14c0*/  BRA `(.L_x_7790) ;  /* 0x00000b0000007947 */ /* 0x000fea0003800000 */
.L_x_7785:
        /* <DEDUP_REMOVED lines=8> */
[----:B------:R-:W2:Y:S01]  /*1550*/  LDG.E.U8 R2, [R2.64] ;  /* 0x0000002402027981 */ /* 0x000ea2000c1e1100 */
[----:B------:R-:W-:Y:S01]  /*1560*/  IMAD.MOV.U32 R18, RZ, RZ, RZ ;  /* 0x000000ffff127224 */ /* 0x000fe200078e00ff */
[----:B--2---:R-:W-:-:S04]  /*1570*/  ISETP.NE.AND P0, PT, R2, RZ, PT ;  /* 0x000000ff0200720c */ /* 0x004fc80003f05270 */
[----:B------:R-:W-:Y:S01]  /*1580*/  FSEL R19, RZ, 1.875, !P0 ;  /* 0x3ff00000ff137808 */ /* 0x000fe20004000000 */
[----:B------:R-:W-:Y:S05]  /*1590*/  BRA `(.L_x_7790) ;  /* 0x00000a3000007947 */ /* 0x000fea0003800000 */
.L_x_7799:
[----:B------:R0:W5:Y:S01]  /*15a0*/  LDG.E.64 R18, [R2.64] ;  /* 0x0000002402127981 */ /* 0x000162000c1e1b00 */
[----:B------:R-:W-:Y:S05]  /*15b0*/  BRA `(.L_x_7790) ;  /* 0x00000a1000007947 */ /* 0x000fea0003800000 */
.L_x_7798:
        /* <DEDUP_REMOVED lines=24> */
[----:B------:R-:W-:-:S05]  /*1740*/  LOP3.LUT R5, R5, 0x80000000, R0, 0xf8, !PT ;  /* 0x8000000005057812 */ /* 0x000fca00078ef800 */
[----:B------:R-:W-:-:S04]  /*1750*/  FMUL.FTZ R5, R5, 1 ;  /* 0x3f80000005057820 */ /* 0x000fc80000410000 */
[----:B------:R0:W1:Y:S01]  /*1760*/  F2F.F64.F32 R18, R5 ;  /* 0x0000000500127310 */ /* 0x0000620000201800 */
[----:B------:R-:W-:Y:S05]  /*1770*/  BRA `(.L_x_7790) ;  /* 0x0000085000007947 */ /* 0x000fea0003800000 */
.L_x_7801:
        /* <DEDUP_REMOVED lines=11> */
[----:B------:R-:W-:-:S05]  /*1830*/  LOP3.LUT R4, R4, 0x80000000, R5, 0xf8, !PT ;  /* 0x8000000004047812 */ /* 0x000fca00078ef805 */
[----:B------:R-:W-:-:S04]  /*1840*/  FMUL.FTZ R4, R4, 1 ;  /* 0x3f80000004047820 */ /* 0x000fc80000410000 */
[----:B------:R0:W1:Y:S01]  /*1850*/  F2F.F64.F32 R18, R4 ;  /* 0x0000000400127310 */ /* 0x0000620000201800 */
[----:B------:R-:W-:Y:S05]  /*1860*/  BRA `(.L_x_7790) ;  /* 0x0000076000007947 */ /* 0x000fea0003800000 */
.L_x_7800:
[----:B------:R-:W2:Y:S02]  /*1870*/  LDG.E.U16 R0, [R2.64] ;  /* 0x0000002402007981 */ /* 0x000ea4000c1e1500 */
[----:B--2---:R-:W-:-:S05]  /*1880*/  PRMT R0, RZ, 0x5410, R0 ;  /* 0x00005410ff007816 */ /* 0x004fca0000000000 */
[----:B------:R-:W-:-:S04]  /*1890*/  FMUL.FTZ R0, R0, 1 ;  /* 0x3f80000000007820 */ /* 0x000fc80000410000 */
[----:B------:R0:W1:Y:S01]  /*18a0*/  F2F.F64.F32 R18, R0 ;  /* 0x0000000000127310 */ /* 0x0000620000201800 */
[----:B------:R-:W-:Y:S05]  /*18b0*/  BRA `(.L_x_7790) ;  /* 0x0000071000007947 */ /* 0x000fea0003800000 */
.L_x_7797:
        /* <DEDUP_REMOVED lines=9> */
[----:B--2---:R0:W1:Y:S01]  /*1950*/  I2F.F64.U16 R18, R2 ;  /* 0x0000000200127312 */ /* 0x0040620000101800 */
[----:B------:R-:W-:Y:S05]  /*1960*/  BRA `(.L_x_7790) ;  /* 0x0000066000007947 */ /* 0x000fea0003800000 */
.L_x_7804:
        /* <DEDUP_REMOVED lines=21> */
.L_x_7808:
[----:B------:R-:W-:Y:S05]  /*1ac0*/  BSYNC B1 ;  /* 0x0000000000017941 */ /* 0x000fea0003800000 */
.L_x_7807:
[----:B------:R-:W-:Y:S01]  /*1ad0*/  LEA R3, R0, 0x3b800000, 0x17 ;  /* 0x3b80000000037811 */ /* 0x000fe200078eb8ff */
[----:B------:R-:W-:-:S05]  /*1ae0*/  IMAD.SHL.U32 R0, R2, 0x100000, RZ ;  /* 0x0010000002007824 */ /* 0x000fca00078e00ff */
[----:B------:R-:W-:Y:S02]  /*1af0*/  LOP3.LUT R0, R3, R0, R4, 0xfe, !PT ;  /* 0x0000000003007212 */ /* 0x000fe400078efe04 */
.L_x_7806:
[----:B------:R-:W-:Y:S05]  /*1b00*/  BSYNC B0 ;  /* 0x0000000000007941 */ /* 0x000fea0003800000 */
.L_x_7805:
[----:B------:R-:W-:-:S04]  /*1b10*/  FMUL.FTZ R0, R0, 1 ;  /* 0x3f80000000007820 */ /* 0x000fc80000410000 */
[----:B------:R0:W1:Y:S01]  /*1b20*/  F2F.F64.F32 R18, R0 ;  /* 0x0000000000127310 */ /* 0x0000620000201800 */
[----:B------:R-:W-:Y:S05]  /*1b30*/  BRA `(.L_x_7790) ;  /* 0x0000049000007947 */ /* 0x000fea0003800000 */
.L_x_7803:
        /* <DEDUP_REMOVED lines=21> */
.L_x_7812:
[----:B------:R-:W-:Y:S05]  /*1c90*/  BSYNC B1 ;  /* 0x0000000000017941 */ /* 0x000fea0003800000 */
.L_x_7811:
[----:B------:R-:W-:Y:S01]  /*1ca0*/  LEA R3, R0, 0x37800000, 0x17 ;  /* 0x3780000000037811 */ /* 0x000fe200078eb8ff */
[----:B------:R-:W-:-:S05]  /*1cb0*/  IMAD.SHL.U32 R0, R2, 0x200000, RZ ;  /* 0x0020000002007824 */ /* 0x000fca00078e00ff */
[----:B------:R-:W-:Y:S02]  /*1cc0*/  LOP3.LUT R0, R3, R0, R4, 0xfe, !PT ;  /* 0x0000000003007212 */ /* 0x000fe400078efe04 */
.L_x_7810:
[----:B------:R-:W-:Y:S05]  /*1cd0*/  BSYNC B0 ;  /* 0x0000000000007941 */ /* 0x000fea0003800000 */
.L_x_7809:
[----:B------:R-:W-:-:S04]  /*1ce0*/  FMUL.FTZ R0, R0, 1 ;  /* 0x3f80000000007820 */ /* 0x000fc80000410000 */
[----:B------:R0:W1:Y:S01]  /*1cf0*/  F2F.F64.F32 R18, R0 ;  /* 0x0000000000127310 */ /* 0x0000620000201800 */
[----:B------:R-:W-:Y:S05]  /*1d00*/  BRA `(.L_x_7790) ;  /* 0x000002c000007947 */ /* 0x000fea0003800000 */
.L_x_7802:
        /* <DEDUP_REMOVED lines=14> */
.L_x_7816:
[----:B------:R-:W-:Y:S05]  /*1df0*/  BSYNC B0 ;  /* 0x0000000000007941 */ /* 0x000fea0003800000 */
.L_x_7815:
[----:B------:R-:W-:-:S04]  /*1e00*/  FMUL.FTZ R0, R0, 1 ;  /* 0x3f80000000007820 */ /* 0x000fc80000410000 */
[----:B------:R0:W1:Y:S01]  /*1e10*/  F2F.F64.F32 R18, R0 ;  /* 0x0000000000127310 */ /* 0x0000620000201800 */
[----:B------:R-:W-:Y:S05]  /*1e20*/  BRA `(.L_x_7790) ;  /* 0x000001a000007947 */ /* 0x000fea0003800000 */
.L_x_7789:
        /* <DEDUP_REMOVED lines=19> */
[----:B------:R-:W-:Y:S01]  /*1f60*/  CS2R R18, SRZ ;  /* 0x0000000000127805 */ /* 0x000fe2000001ff00 */
[----:B------:R-:W-:Y:S05]  /*1f70*/  BRA `(.L_x_7790) ;  /* 0x0000005000007947 */ /* 0x000fea0003800000 */
.L_x_7814:
[----:B------:R-:W2:Y:S02]  /*1f80*/  LDG.E.64 R18, [R2.64] ;  /* 0x0000002402127981 */ /* 0x000ea4000c1e1b00 */
[----:B--2---:R-:W0:Y:S01]  /*1f90*/  I2F.F64.U64 R18, R18 ;  /* 0x0000001200127312 */ /* 0x004e220000301800 */
[----:B------:R-:W-:Y:S05]  /*1fa0*/  BRA `(.L_x_7790) ;  /* 0x0000002000007947 */ /* 0x000fea0003800000 */
.L_x_7813:
[----:B------:R-:W2:Y:S02]  /*1fb0*/  LDG.E R2, [R2.64] ;  /* 0x0000002402027981 */ /* 0x000ea4000c1e1900 */
[----:B--2---:R0:W1:Y:S02]  /*1fc0*/  I2F.F64.U32 R18, R2 ;  /* 0x0000000200127312 */ /* 0x0040640000201800 */
.L_x_7790:
[----:B0-----:R-:W0:Y:S01]  /*1fd0*/  LDC.U8 R2, c[0x0][0x3e3] ;  /* 0x0000f8c0ff027b82 */ /* 0x001e220000000000 */
        /* <DEDUP_REMOVED lines=14> */
[----:B--2---:R-:W0:Y:S01]  /*20c0*/  I2F.F64.S16 R2, R2 ;  /* 0x0000000200027312 */ /* 0x004e220000101c00 */
[----:B------:R-:W-:Y:S05]  /*20d0*/  BRA `(.L_x_7822) ;  /* 0x00000e2000007947 */ /* 0x000fea0003800000 */
.L_x_7820:
[----:B------:R-:W2:Y:S02]  /*20e0*/  LDG.E.U8 R2, [R4.64] ;  /* 0x0000002404027981 */ /* 0x000ea4000c1e1100 */
[----:B--2---:R-:W0:Y:S01]  /*20f0*/  I2F.F64.U16 R2, R2 ;  /* 0x0000000200027312 */ /* 0x004e220000101800 */
[----:B------:R-:W-:Y:S05]  /*2100*/  BRA `(.L_x_7822) ;  /* 0x00000df000007947 */ /* 0x000fea0003800000 */
.L_x_7819:
        /* <DEDUP_REMOVED lines=9> */
.L_x_7824:
[----:B------:R-:W2:Y:S02]  /*21a0*/  LDG.E R2, [R4.64] ;  /* 0x0000002404027981 */ /* 0x000ea4000c1e1900 */
[----:B--2---:R-:W0:Y:S01]  /*21b0*/  I2F.F64 R2, R2 ;  /* 0x0000000200027312 */ /* 0x004e220000201c00 */
[----:B------:R-:W-:Y:S05]  /*21c0*/  BRA `(.L_x_7822) ;  /* 0x00000d3000007947 */ /* 0x000fea0003800000 */
.L_x_7823:
[----:B------:R-:W2:Y:S02]  /*21d0*/  LDG.E.U16 R2, [R4.64] ;  /* 0x0000002404027981 */ /* 0x000ea4000c1e1500 */
[----:B--2---:R-:W0:Y:S01]  /*21e0*/  I2F.F64.S16 R2, R2 ;  /* 0x0000000200027312 */ /* 0x004e220000101c00 */
[----:B------:R-:W-:Y:S05]  /*21f0*/  BRA `(.L_x_7822) ;  /* 0x00000d0000007947 */ /* 0x000fea0003800000 */
.L_x_7818:
        /* <DEDUP_REMOVED lines=10> */
.L_x_7826:
[----:B------:R-:W2:Y:S02]  /*22a0*/  LDG.E.U16 R0, [R4.64] ;  /* 0x0000002404007981 */ /* 0x000ea4000c1e1500 */
[----:B--2---:R-:W-:-:S05]  /*22b0*/  HADD2.F32 R0, -RZ, R0.H0_H0 ;  /* 0x20000000ff007230 */ /* 0x004fca0000004100 */
[----:B------:R-:W-:-:S04]  /*22c0*/  FMUL.FTZ R0, R0, 1 ;  /* 0x3f80000000007820 */ /* 0x000fc80000410000 */
[----:B------:R0:W2:Y:S01]  /*22d0*/  F2F.F64.F32 R2, R0 ;  /* 0x0000000000027310 */ /* 0x0000a20000201800 */
[----:B------:R-:W-:Y:S05]  /*22e0*/  BRA `(.L_x_7822) ;  /* 0x00000c1000007947 */ /* 0x000fea0003800000 */
.L_x_7825:
        /* <DEDUP_REMOVED lines=10> */
.L_x_7828:
[----:B------:R-:W2:Y:S02]  /*2390*/  LDG.E.U16 R4, [R4.64] ;  /* 0x0000002404047981 */ /* 0x000ea4000c1e1500 */
[----:B--2---:R-:W-:-:S05]  /*23a0*/  HADD2.F32 R0, -RZ, R4.H0_H0 ;  /* 0x20000004ff007230 */ /* 0x004fca0000004100 */
[----:B------:R-:W-:-:S04]  /*23b0*/  FMUL.FTZ R0, R0, 1 ;  /* 0x3f80000000007820 */ /* 0x000fc80000410000 */
[----:B------:R0:W2:Y:S01]  /*23c0*/  F2F.F64.F32 R2, R0 ;  /* 0x0000000000027310 */ /* 0x0000a20000201800 */
[----:B------:R-:W-:Y:S05]  /*23d0*/  BRA `(.L_x_7822) ;  /* 0x00000b2000007947 */ /* 0x000fea0003800000 */
.L_x_7827:
[----:B------:R0:W5:Y:S01]  /*23e0*/  LDG.E.64 R2, [R4.64] ;  /* 0x0000002404027981 */ /* 0x000162000c1e1b00 */
[----:B------:R-:W-:Y:S05]  /*23f0*/  BRA `(.L_x_7822) ;  /* 0x00000b0000007947 */ /* 0x000fea0003800000 */
.L_x_7817:
        /* <DEDUP_REMOVED lines=13> */
.L_x_7831:
[----:B------:R0:W5:Y:S01]  /*24d0*/  LDG.E.64 R2, [R4.64] ;  /* 0x0000002404027981 */ /* 0x000162000c1e1b00 */
[----:B------:R-:W-:Y:S05]  /*24e0*/  BRA `(.L_x_7822) ;  /* 0x00000a1000007947 */ /* 0x000fea0003800000 */
.L_x_7830:
        /* <DEDUP_REMOVED lines=24> */
[----:B------:R-:W-:-:S05]  /*2670*/  LOP3.LUT R3, R3, 0x80000000, R0, 0xf8, !PT ;  /* 0x8000000003037812 */ /* 0x000fca00078ef800 */
[----:B------:R-:W-:-:S06]  /*2680*/  FMUL.FTZ R3, R3, 1 ;  /* 0x3f80000003037820 */ /* 0x000fcc0000410000 */
[----:B------:R-:W0:Y:S01]  /*2690*/  F2F.F64.F32 R2, R3 ;  /* 0x0000000300027310 */ /* 0x000e220000201800 */
[----:B------:R-:W-:Y:S05]  /*26a0*/  BRA `(.L_x_7822) ;  /* 0x0000085000007947 */ /* 0x000fea0003800000 */
.L_x_7833:
        /* <DEDUP_REMOVED lines=11> */
[----:B------:R-:W-:-:S05]  /*2760*/  LOP3.LUT R2, R2, 0x80000000, R3, 0xf8, !PT ;  /* 0x8000000002027812 */ /* 0x000fca00078ef803 */
[----:B------:R-:W-:-:S06]  /*2770*/  FMUL.FTZ R2, R2, 1 ;  /* 0x3f80000002027820 */ /* 0x000fcc0000410000 */
[----:B------:R-:W0:Y:S01]  /*2780*/  F2F.F64.F32 R2, R2 ;  /* 0x0000000200027310 */ /* 0x000e220000201800 */
[----:B------:R-:W-:Y:S05]  /*2790*/  BRA `(.L_x_7822) ;  /* 0x0000076000007947 */ /* 0x000fea0003800000 */
.L_x_7832:
[----:B------:R-:W2:Y:S02]  /*27a0*/  LDG.E.U16 R0, [R4.64] ;  /* 0x0000002404007981 */ /* 0x000ea4000c1e1500 */
[----:B--2---:R-:W-:-:S05]  /*27b0*/  PRMT R0, RZ, 0x5410, R0 ;  /* 0x00005410ff007816 */ /* 0x004fca0000000000 */
[----:B------:R-:W-:-:S04]  /*27c0*/  FMUL.FTZ R0, R0, 1 ;  /* 0x3f80000000007820 */ /* 0x000fc80000410000 */
[----:B------:R0:W2:Y:S01]  /*27d0*/  F2F.F64.F32 R2, R0 ;  /* 0x0000000000027310 */ /* 0x0000a20000201800 */
[----:B------:R-:W-:Y:S05]  /*27e0*/  BRA `(.L_x_7822) ;  /* 0x0000071000007947 */ /* 0x000fea0003800000 */
.L_x_7829:
        /* <DEDUP_REMOVED lines=9> */
[----:B--2---:R-:W0:Y:S01]  /*2880*/  I2F.F64.U16 R2, R2 ;  /* 0x0000000200027312 */ /* 0x004e220000101800 */
[----:B------:R-:W-:Y:S05]  /*2890*/  BRA `(.L_x_7822) ;  /* 0x0000066000007947 */ /* 0x000fea0003800000 */
.L_x_7836:
        /* <DEDUP_REMOVED lines=21> */
.L_x_7840:
[----:B------:R-:W-:Y:S05]  /*29f0*/  BSYNC B1 ;  /* 0x0000000000017941 */ /* 0x000fea0003800000 */
.L_x_7839:
[----:B------:R-:W-:Y:S01]  /*2a00*/  LEA R3, R0, 0x3b800000, 0x17 ;  /* 0x3b80000000037811 */ /* 0x000fe200078eb8ff */
[----:B------:R-:W-:-:S05]  /*2a10*/  IMAD.SHL.U32 R0, R2, 0x100000, RZ ;  /* 0x0010000002007824 */ /* 0x000fca00078e00ff */
[----:B------:R-:W-:Y:S02]  /*2a20*/  LOP3.LUT R0, R3, R0, R4, 0xfe, !PT ;  /* 0x0000000003007212 */ /* 0x000fe400078efe04 */
.L_x_7838:
[----:B------:R-:W-:Y:S05]  /*2a30*/  BSYNC B0 ;  /* 0x0000000000007941 */ /* 0x000fea0003800000 */
.L_x_7837:
[----:B------:R-:W-:-:S04]  /*2a40*/  FMUL.FTZ R0, R0, 1 ;  /* 0x3f80000000007820 */ /* 0x000fc80000410000 */
[----:B------:R0:W2:Y:S01]  /*2a50*/  F2F.F64.F32 R2, R0 ;  /* 0x0000000000027310 */ /* 0x0000a20000201800 */
[----:B------:R-:W-:Y:S05]  /*2a60*/  BRA `(.L_x_7822) ;  /* 0x0000049000007947 */ /* 0x000fea0003800000 */
.L_x_7835:
        /* <DEDUP_REMOVED lines=21> */
.L_x_7844:
[----:B------:R-:W-:Y:S05]  /*2bc0*/  BSYNC B1 ;  /* 0x0000000000017941 */ /* 0x000fea0003800000 */
.L_x_7843:
[----:B------:R-:W-:Y:S01]  /*2bd0*/  LEA R3, R0, 0x37800000, 0x17 ;  /* 0x3780000000037811 */ /* 0x000fe200078eb8ff */
[----:B------:R-:W-:-:S05]  /*2be0*/  IMAD.SHL.U32 R0, R2, 0x200000, RZ ;  /* 0x0020000002007824 */ /* 0x000fca00078e00ff */
[----:B------:R-:W-:Y:S02]  /*2bf0*/  LOP3.LUT R0, R3, R0, R4, 0xfe, !PT ;  /* 0x0000000003007212 */ /* 0x000fe400078efe04 */
.L_x_7842:
[----:B------:R-:W-:Y:S05]  /*2c00*/  BSYNC B0 ;  /* 0x0000000000007941 */ /* 0x000fea0003800000 */
.L_x_7841:
[----:B------:R-:W-:-:S04]  /*2c10*/  FMUL.FTZ R0, R0, 1 ;  /* 0x3f80000000007820 */ /* 0x000fc80000410000 */
[----:B------:R0:W2:Y:S01]  /*2c20*/  F2F.F64.F32 R2, R0 ;  /* 0x0000000000027310 */ /* 0x0000a20000201800 */
[----:B------:R-:W-:Y:S05]  /*2c30*/  BRA `(.L_x_7822) ;  /* 0x000002c000007947 */ /* 0x000fea0003800000 */
.L_x_7834:
        /* <DEDUP_REMOVED lines=14> */
.L_x_7848:
[----:B------:R-:W-:Y:S05]  /*2d20*/  BSYNC B0 ;  /* 0x0000000000007941 */ /* 0x000fea0003800000 */
.L_x_7847:
[----:B------:R-:W-:-:S04]  /*2d30*/  FMUL.FTZ R0, R0, 1 ;  /* 0x3f80000000007820 */ /* 0x000fc80000410000 */
[----:B------:R0:W2:Y:S01]  /*2d40*/  F2F.F64.F32 R2, R0 ;  /* 0x0000000000027310 */ /* 0x0000a20000201800 */
[----:B------:R-:W-:Y:S05]  /*2d50*/  BRA `(.L_x_7822) ;  /* 0x000001a000007947 */ /* 0x000fea0003800000 */
.L_x_7821:
        /* <DEDUP_REMOVED lines=18> */
[----:B01---5:R-:W-:Y:S05]  /*2e80*/  CALL.ABS.NOINC R2 ;  /* 0x0000000002007343 */ /* 0x023fea0003c00000 */
[----:B------:R-:W-:Y:S01]  /*2e90*/  CS2R R2, SRZ ;  /* 0x0000000000027805 */ /* 0x000fe2000001ff00 */
[----:B------:R-:W-:Y:S05]  /*2ea0*/  BRA `(.L_x_7822) ;  /* 0x0000005000007947 */ /* 0x000fea0003800000 */
.L_x_7846:
[----:B------:R-:W2:Y:S02]  /*2eb0*/  LDG.E.64 R2, [R4.64] ;  /* 0x0000002404027981 */ /* 0x000ea4000c1e1b00 */
[----:B--2---:R-:W0:Y:S01]  /*2ec0*/  I2F.F64.U64 R2, R2 ;  /* 0x0000000200027312 */ /* 0x004e220000301800 */
[----:B------:R-:W-:Y:S05]  /*2ed0*/  BRA `(.L_x_7822) ;  /* 0x0000002000007947 */ /* 0x000fea0003800000 */
.L_x_7845:
[----:B------:R-:W2:Y:S02]  /*2ee0*/  LDG.E R2, [R4.64] ;  /* 0x0000002404027981 */ /* 0x000ea4000c1e1900 */
[----:B--2---:R-:W0:Y:S02]  /*2ef0*/  I2F.F64.U32 R2, R2 ;  /* 0x0000000200027312 */ /* 0x004e240000201800 */
.L_x_7822:
[----:B------:R-:W3:Y:S01]  /*2f00*/  LDC.U8 R6, c[0x0][0x3e1] ;  /* 0x0000f840ff067b82 */ /* 0x000ee20000000000 */
[----:B-1---5:R-:W1:-:S04]  /*2f10*/  DSETP.GT.AND P0, PT, R18, RZ, PT ;  /* 0x000000ff1200722a */ /* 0x022e480003f04000 */
[----:B------:R-:W4:Y:S02]  /*2f20*/  DSETP.NEU.AND P1, PT, R18, RZ, PT ;  /* 0x000000ff1200722a */ /* 0x000f240003f2d000 */
[----:B01----:R-:W-:-:S04]  /*2f30*/  FSEL R5, RZ, 1.875, !P0 ;  /* 0x3ff00000ff057808 */ /* 0x003fc80004000000 */
[----:B--2-4-:R-:W-:Y:S02]  /*2f40*/  FSEL R4, R2, RZ, !P1 ;  /* 0x000000ff02047208 */ /* 0x014fe40004800000 */
[----:B------:R-:W-:Y:S02]  /*2f50*/  FSEL R5, R3, R5, !P1 ;  /* 0x0000000503057208 */ /* 0x000fe40004800000 */
        /* <DEDUP_REMOVED lines=11> */
[----:B------:R-:W0:Y:S02]  /*3010*/  F2I.F64.TRUNC R5, R4 ;  /* 0x0000000400057311 */ /* 0x000e24000030d100 */
[----:B0-----:R0:W-:Y:S01]  /*3020*/  STG.E.U8 [R16.64], R5 ;  /* 0x0000000510007986 */ /* 0x0011e2000c101124 */
[----:B------:R-:W-:Y:S05]  /*3030*/  BRA `(.L_x_7854) ;  /* 0x00000f1000007947 */ /* 0x000fea0003800000 */
.L_x_7852:
[----:B------:R-:W0:Y:S02]  /*3040*/  F2I.S64.F64.TRUNC R4, R4 ;  /* 0x0000000400047311 */ /* 0x000e24000030d900 */
[----:B0-----:R-:W-:-:S05]  /*3050*/  IMAD.MOV.U32 R3, RZ, RZ, R4 ;  /* 0x000000ffff037224 */ /* 0x001fca00078e0004 */
[----:B------:R0:W-:Y:S01]  /*3060*/  STG.E.U8 [R16.64], R3 ;  /* 0x0000000310007986 */ /* 0x0001e2000c101124 */
[----:B------:R-:W-:Y:S05]  /*3070*/  BRA `(.L_x_7854) ;  /* 0x00000ed000007947 */ /* 0x000fea0003800000 */
.L_x_7851:
[----:B------:R-:W-:-:S13]  /*3080*/  ISETP.NE.AND P0, PT, R0, 0x2, PT ;  /* 0x000000020000780c */ /* 0x000fda0003f05270 */
[----:B------:R-:W-:Y:S05]  /*3090*/  @!P0 BRA `(.L_x_7855) ;  /* 0x000000a000008947 */ /* 0x000fea0003800000 */
[----:B------:R-:W-:-:S13]  /*30a0*/  ISETP.NE.AND P0, PT, R0, 0x3, PT ;  /* 0x000000030000780c */ /* 0x000fda0003f05270 */
[----:B------:R-:W-:Y:S05]  /*30b0*/  @!P0 BRA `(.L_x_7856) ;  /* 0x0000005000008947 */ /* 0x000fea0003800000 */
[----:B------:R-:W-:-:S13]  /*30c0*/  ISETP.NE.AND P0, PT, R0, 0x4, PT ;  /* 0x000000040000780c */ /* 0x000fda0003f05270 */
[----:B------:R-:W-:Y:S05]  /*30d0*/  @P0 BRA `(.L_x_7853) ;  /* 0x00000ce000000947 */ /* 0x000fea0003800000 */
[----:B------:R-:W0:Y:S02]  /*30e0*/  F2I.S64.F64.TRUNC R4, R4 ;  /* 0x0000000400047311 */ /* 0x000e24000030d900 */
[----:B0-----:R0:W-:Y:S01]  /*30f0*/  STG.E.64 [R16.64], R4 ;  /* 0x0000000410007986 */ /* 0x0011e2000c101b24 */
[----:B------:R-:W-:Y:S05]  /*3100*/  BRA `(.L_x_7854) ;  /* 0x00000e4000007947 */ /* 0x000fea0003800000 */
.L_x_7856:
[----:B------:R-:W0:Y:S02]  /*3110*/  F2I.F64.TRUNC R5, R4 ;  /* 0x0000000400057311 */ /* 0x000e24000030d100 */
[----:B0-----:R0:W-:Y:S01]  /*3120*/  STG.E [R16.64], R5 ;  /* 0x0000000510007986 */ /* 0x0011e2000c101924 */
[----:B------:R-:W-:Y:S05]  /*3130*/  BRA `(.L_x_7854) ;  /* 0x00000e1000007947 */ /* 0x000fea0003800000 */
.L_x_7855:
[----:B------:R-:W0:Y:S02]  /*3140*/  F2I.F64.TRUNC R5, R4 ;  /* 0x0000000400057311 */ /* 0x000e24000030d100 */
[----:B0-----:R0:W-:Y:S01]  /*3150*/  STG.E.U16 [R16.64], R5 ;  /* 0x0000000510007986 */ /* 0x0011e2000c101524 */
[----:B------:R-:W-:Y:S05]  /*3160*/  BRA `(.L_x_7854) ;  /* 0x00000de000007947 */ /* 0x000fea0003800000 */
.L_x_7850:
[----:B------:R-:W-:-:S13]  /*3170*/  ISETP.GT.AND P0, PT, R0, 0x6, PT ;  /* 0x000000060000780c */ /* 0x000fda0003f04270 */
[----:B------:R-:W-:Y:S05]  /*3180*/  @P0 BRA `(.L_x_7857) ;  /* 0x000000f000000947 */ /* 0x000fea0003800000 */
[----:B------:R-:W-:-:S13]  /*3190*/  ISETP.NE.AND P0, PT, R0, 0x5, PT ;  /* 0x000000050000780c */ /* 0x000fda0003f05270 */
[----:B------:R-:W-:Y:S05]  /*31a0*/  @!P0 BRA `(.L_x_7858) ;  /* 0x0000007000008947 */ /* 0x000fea0003800000 */
[----:B------:R-:W-:-:S13]  /*31b0*/  ISETP.NE.AND P0, PT, R0, 0x6, PT ;  /* 0x000000060000780c */ /* 0x000fda0003f05270 */
[----:B------:R-:W-:Y:S05]  /*31c0*/  @P0 BRA `(.L_x_7853) ;  /* 0x00000bf000000947 */ /* 0x000fea0003800000 */
[----:B------:R-:W0:Y:S01]  /*31d0*/  F2F.F32.F64 R3, R4 ;  /* 0x0000000400037310 */ /* 0x000e220000301000 */
[----:B------:R-:W0:-:S14]  /*31e0*/  DSETP.GEU.AND P0, PT, |R4|, c[0x2][0x0], PT ;  /* 0x008000000400762a */ /* 0x000e1c0003f0e200 */
[----:B0-----:R-:W-:-:S05]  /*31f0*/  @!P0 FMUL R3, R3, 1.175494350822287508e-38 ;  /* 0x0080000003038820 */ /* 0x001fca0000400000 */
[----:B------:R0:W-:Y:S01]  /*3200*/  STG.E [R16.64], R3 ;  /* 0x0000000310007986 */ /* 0x0001e2000c101924 */
[----:B------:R-:W-:Y:S05]  /*3210*/  BRA `(.L_x_7854) ;  /* 0x00000d3000007947 */ /* 0x000fea0003800000 */
.L_x_7858:
[----:B------:R-:W0:Y:S01]  /*3220*/  F2F.F32.F64 R0, R4 ;  /* 0x0000000400007310 */ /* 0x000e220000301000 */
[----:B------:R-:W0:-:S14]  /*3230*/  DSETP.GEU.AND P0, PT, |R4|, c[0x2][0x0], PT ;  /* 0x008000000400762a */ /* 0x000e1c0003f0e200 */
[----:B0-----:R-:W-:-:S05]  /*3240*/  @!P0 FMUL R0, R0, 1.175494350822287508e-38 ;  /* 0x0080000000008820 */ /* 0x001fca0000400000 */
[----:B------:R-:W-:-:S05]  /*3250*/  F2FP.PACK_AB R0, RZ, R0 ;  /* 0x00000000ff00723e */ /* 0x000fca00000000ff */
[----:B------:R0:W-:Y:S01]  /*3260*/  STG.E.U16 [R16.64], R0 ;  /* 0x0000000010007986 */ /* 0x0001e2000c101524 */
[----:B------:R-:W-:Y:S05]  /*3270*/  BRA `(.L_x_7854) ;  /* 0x00000cd000007947 */ /* 0x000fea0003800000 */
.L_x_7857:
[----:B------:R-:W-:-:S13]  /*3280*/  ISETP.NE.AND P0, PT, R0, 0x7, PT ;  /* 0x000000070000780c */ /* 0x000fda0003f05270 */
[----:B------:R-:W-:Y:S05]  /*3290*/  @!P0 BRA `(.L_x_7859) ;  /* 0x0000011000008947 */ /* 0x000fea0003800000 */
[----:B------:R-:W-:-:S13]  /*32a0*/  ISETP.NE.AND P0, PT, R0, 0x8, PT ;  /* 0x000000080000780c */ /* 0x000fda0003f05270 */
[----:B------:R-:W-:Y:S05]  /*32b0*/  @!P0 BRA `(.L_x_7860) ;  /* 0x0000008000008947 */ /* 0x000fea0003800000 */
[----:B------:R-:W-:-:S13]  /*32c0*/  ISETP.NE.AND P0, PT, R0, 0x9, PT ;  /* 0x000000090000780c */ /* 0x000fda0003f05270 */
[----:B------:R-:W-:Y:S05]  /*32d0*/  @P0 BRA `(.L_x_7853) ;  /* 0x00000ae000000947 */ /* 0x000fea0003800000 */
[----:B------:R-:W0:Y:S01]  /*32e0*/  F2F.F32.F64 R2, R4 ;  /* 0x0000000400027310 */ /* 0x000e220000301000 */
[----:B------:R-:W0:Y:S01]  /*32f0*/  DSETP.GEU.AND P0, PT, |R4|, c[0x2][0x0], PT ;  /* 0x008000000400762a */ /* 0x000e220003f0e200 */
[----:B------:R-:W-:-:S13]  /*3300*/  IMAD.MOV.U32 R3, RZ, RZ, RZ ;  /* 0x000000ffff037224 */ /* 0x000fda00078e00ff */
[----:B0-----:R-:W-:-:S05]  /*3310*/  @!P0 FMUL R2, R2, 1.175494350822287508e-38 ;  /* 0x0080000002028820 */ /* 0x001fca0000400000 */
[----:B------:R0:W-:Y:S01]  /*3320*/  STG.E.64 [R16.64], R2 ;  /* 0x0000000210007986 */ /* 0x0001e2000c101b24 */
[----:B------:R-:W-:Y:S05]  /*3330*/  BRA `(.L_x_7854) ;  /* 0x00000c1000007947 */ /* 0x000fea0003800000 */
.L_x_7860:
[----:B------:R-:W0:Y:S01]  /*3340*/  F2F.F32.F64 R0, R4 ;  /* 0x0000000400007310 */ /* 0x000e220000301000 */
[----:B------:R-:W0:-:S14]  /*3350*/  DSETP.GEU.AND P0, PT, |R4|, c[0x2][0x0], PT ;  /* 0x008000000400762a */ /* 0x000e1c0003f0e200 */
[----:B0-----:R-:W-:-:S05]  /*3360*/  @!P0 FMUL R0, R0, 1.175494350822287508e-38 ;  /* 0x0080000000008820 */ /* 0x001fca0000400000 */
[----:B------:R-:W-:-:S04]  /*3370*/  F2FP.PACK_AB R3, RZ, R0 ;  /* 0x00000000ff03723e */ /* 0x000fc800000000ff */
[----:B------:R-:W-:-:S05]  /*3380*/  PRMT R3, R3, 0x5410, RZ ;  /* 0x0000541003037816 */ /* 0x000fca00000000ff */
[----:B------:R0:W-:Y:S01]  /*3390*/  STG.E [R16.64], R3 ;  /* 0x0000000310007986 */ /* 0x0001e2000c101924 */
[----:B------:R-:W-:Y:S05]  /*33a0*/  BRA `(.L_x_7854) ;  /* 0x00000ba000007947 */ /* 0x000fea0003800000 */
.L_x_7859:
[----:B------:R0:W-:Y:S01]  /*33b0*/  STG.E.64 [R16.64], R4 ;  /* 0x0000000410007986 */ /* 0x0001e2000c101b24 */
[----:B------:R-:W-:Y:S05]  /*33c0*/  BRA `(.L_x_7854) ;  /* 0x00000b8000007947 */ /* 0x000fea0003800000 */
.L_x_7849:
        /* <DEDUP_REMOVED lines=8> */
[----:B------:R-:W0:-:S06]  /*3450*/  DSETP.NEU.AND P0, PT, R4, RZ, PT ;  /* 0x000000ff0400722a */ /* 0x000e0c0003f0d000 */
[----:B0-----:R-:W-:-:S05]  /*3460*/  SEL R3, RZ, 0x1, !P0 ;  /* 0x00000001ff037807 */ /* 0x001fca0004000000 */
[----:B------:R0:W-:Y:S01]  /*3470*/  STG.E.U8 [R16.64], R3 ;  /* 0x0000000310007986 */ /* 0x0001e2000c101124 */
[----:B------:R-:W-:Y:S05]  /*3480*/  BRA `(.L_x_7854) ;  /* 0x00000ac000007947 */ /* 0x000fea0003800000 */
.L_x_7863:
[----:B------:R-:W-:-:S05]  /*3490*/  CS2R R6, SRZ ;  /* 0x0000000000067805 */ /* 0x000fca000001ff00 */
[----:B------:R0:W-:Y:S01]  /*34a0*/  STG.E.128 [R16.64], R4 ;  /* 0x0000000410007986 */ /* 0x0001e2000c101d24 */
[----:B------:R-:W-:Y:S05]  /*34b0*/  BRA `(.L_x_7854) ;  /* 0x00000a9000007947 */ /* 0x000fea0003800000 */
.L_x_7862:
        /* <DEDUP_REMOVED lines=8> */
[----:B------:R-:W-:-:S13]  /*3540*/  BSSY B0, `(.L_x_7866) ;  /* 0x000000f000007945 */ /* 0x000fda0003800000 */
[----:B0-----:R-:W-:-:S05]  /*3550*/  @!P0 FMUL R7, R7, 1.175494350822287508e-38 ;  /* 0x0080000007078820 */ /* 0x001fca0000400000 */
        /* <DEDUP_REMOVED lines=13> */
.L_x_7867:
[----:B------:R-:W-:Y:S05]  /*3630*/  BSYNC B0 ;  /* 0x0000000000007941 */ /* 0x000fea0003800000 */
.L_x_7866:
[----:B------:R-:W-:-:S05]  /*3640*/  LOP3.LUT R3, R0, R3, RZ, 0xfc, !PT ;  /* 0x0000000300037212 */ /* 0x000fca00078efcff */
[----:B------:R0:W-:Y:S01]  /*3650*/  STG.E.U8 [R16.64], R3 ;  /* 0x0000000310007986 */ /* 0x0001e2000c101124 */
[----:B------:R-:W-:Y:S05]  /*3660*/  BRA `(.L_x_7854) ;  /* 0x000008e000007947 */ /* 0x000fea0003800000 */
.L_x_7865:
[----:B------:R-:W0:Y:S01]  /*3670*/  F2F.F32.F64 R3, R4 ;  /* 0x0000000400037310 */ /* 0x000e220000301000 */
[----:B------:R-:W0:Y:S01]  /*3680*/  DSETP.GEU.AND P0, PT, |R4|, c[0x2][0x0], PT ;  /* 0x008000000400762a */ /* 0x000e220003f0e200 */
[----:B------:R-:W-:-:S13]  /*3690*/  BSSY B0, `(.L_x_7868) ;  /* 0x0000010000007945 */ /* 0x000fda0003800000 */
[----:B0-----:R-:W-:-:S05]  /*36a0*/  @!P0 FMUL R3, R3, 1.175494350822287508e-38 ;  /* 0x0080000003038820 */ /* 0x001fca0000400000 */
        /* <DEDUP_REMOVED lines=11> */
.L_x_7869:
[----:B------:R-:W-:Y:S01]  /*3760*/  IMAD.MOV.U32 R0, RZ, RZ, 0x7f ;  /* 0x0000007fff007424 */ /* 0x000fe200078e00ff */
[----:B------:R-:W-:-:S04]  /*3770*/  ISETP.GT.U32.AND P0, PT, R2, 0x7f800000, PT ;  /* 0x7f8000000200780c */ /* 0x000fc80003f04070 */
[----:B------:R-:W-:-:S04]  /*3780*/  SEL R0, R0, 0x7c, P0 ;  /* 0x0000007c00007807 */ /* 0x000fc80000000000 */
.L_x_7870:
[----:B------:R-:W-:Y:S05]  /*3790*/  BSYNC B0 ;  /* 0x0000000000007941 */ /* 0x000fea0003800000 */
.L_x_7868:
[----:B------:R-:W-:-:S04]  /*37a0*/  LOP3.LUT R2, R3, 0x80000000, RZ, 0xc0, !PT ;  /* 0x8000000003027812 */ /* 0x000fc800078ec0ff */
[----:B------:R-:W-:-:S04]  /*37b0*/  SHF.R.U32.HI R3, RZ, 0x18, R2 ;  /* 0x00000018ff037819 */ /* 0x000fc80000011602 */
[----:B------:R-:W-:-:S05]  /*37c0*/  LOP3.LUT R3, R0, R3, RZ, 0xfc, !PT ;  /* 0x0000000300037212 */ /* 0x000fca00078efcff */
[----:B------:R0:W-:Y:S01]  /*37d0*/  STG.E.U8 [R16.64], R3 ;  /* 0x0000000310007986 */ /* 0x0001e2000c101124 */
[----:B------:R-:W-:Y:S05]  /*37e0*/  BRA `(.L_x_7854) ;  /* 0x0000076000007947 */ /* 0x000fea0003800000 */
.L_x_7864:
[----:B------:R-:W0:Y:S01]  /*37f0*/  F2F.F32.F64 R0, R4 ;  /* 0x0000000400007310 */ /* 0x000e220000301000 */
[----:B------:R-:W0:-:S14]  /*3800*/  DSETP.GEU.AND P0, PT, |R4|, c[0x2][0x0], PT ;  /* 0x008000000400762a */ /* 0x000e1c0003f0e200 */
[----:B0-----:R-:W-:-:S05]  /*3810*/  @!P0 FMUL R0, R0, 1.175494350822287508e-38 ;  /* 0x0080000000008820 */ /* 0x001fca0000400000 */
[----:B------:R-:W-:-:S05]  /*3820*/  F2FP.BF16.PACK_AB R0, RZ, R0 ;  /* 0x00000000ff00723e */ /* 0x000fca00000010ff */
[----:B------:R0:W-:Y:S01]  /*3830*/  STG.E.U16 [R16.64], R0 ;  /* 0x0000000010007986 */ /* 0x0001e2000c101524 */
[----:B------:R-:W-:Y:S05]  /*3840*/  BRA `(.L_x_7854) ;  /* 0x0000070000007947 */ /* 0x000fea0003800000 */
.L_x_7861:
        /* <DEDUP_REMOVED lines=8> */
[----:B------:R-:W0:Y:S02]  /*38d0*/  F2I.U32.F64.TRUNC R5, R4 ;  /* 0x0000000400057311 */ /* 0x000e24000030d000 */
[----:B0-----:R0:W-:Y:S01]  /*38e0*/  STG.E.U16 [R16.64], R5 ;  /* 0x0000000510007986 */ /* 0x0011e2000c101524 */
[----:B------:R-:W-:Y:S05]  /*38f0*/  BRA `(.L_x_7854) ;  /* 0x0000065000007947 */ /* 0x000fea0003800000 */
.L_x_7873:
[----:B------:R-:W0:Y:S01]  /*3900*/  F2F.F32.F64 R3, R4 ;  /* 0x0000000400037310 */ /* 0x000e220000301000 */
[----:B------:R-:W0:Y:S01]  /*3910*/  DSETP.GEU.AND P0, PT, |R4|, c[0x2][0x0], PT ;  /* 0x008000000400762a */ /* 0x000e220003f0e200 */
[----:B------:R-:W-:Y:S01]  /*3920*/  BSSY B0, `(.L_x_7874) ;  /* 0x0000015000007945 */ /* 0x000fe20003800000 */
[----:B------:R-:W-:-:S12]  /*3930*/  IMAD.MOV.U32 R8, RZ, RZ, 0x80 ;  /* 0x00000080ff087424 */ /* 0x000fd800078e00ff */
[----:B0-----:R-:W-:-:S05]  /*3940*/  @!P0 FMUL R3, R3, 1.175494350822287508e-38 ;  /* 0x0080000003038820 */ /* 0x001fca0000400000 */
        /* <DEDUP_REMOVED lines=14> */
.L_x_7876:
[----:B------:R-:W-:-:S04]  /*3a30*/  LOP3.LUT R2, R3, 0x80000000, RZ, 0xc0, !PT ;  /* 0x8000000003027812 */ /* 0x000fc800078ec0ff */
[----:B------:R-:W-:-:S04]  /*3a40*/  SHF.R.U32.HI R3, RZ, 0x18, R2 ;  /* 0x00000018ff037819 */ /* 0x000fc80000011602 */
[----:B------:R-:W-:-:S04]  /*3a50*/  LOP3.LUT R0, R0, R3, RZ, 0xfc, !PT ;  /* 0x0000000300007212 */ /* 0x000fc800078efcff */
[----:B------:R-:W-:Y:S02]  /*3a60*/  PRMT R8, R0, 0x7610, R8 ;  /* 0x0000761000087816 */ /* 0x000fe40000000008 */
.L_x_7875:
[----:B------:R-:W-:Y:S05]  /*3a70*/  BSYNC B0 ;  /* 0x0000000000007941 */ /* 0x000fea0003800000 */
.L_x_7874:
[----:B------:R0:W-:Y:S01]  /*3a80*/  STG.E.U8 [R16.64], R8 ;  /* 0x0000000810007986 */ /* 0x0001e2000c101124 */
[----:B------:R-:W-:Y:S05]  /*3a90*/  BRA `(.L_x_7854) ;  /* 0x000004b000007947 */ /* 0x000fea0003800000 */
.L_x_7872:
        /* <DEDUP_REMOVED lines=19> */
.L_x_7879:
[----:B------:R-:W-:-:S04]  /*3bd0*/  LOP3.LUT R2, R3, 0x80000000, RZ, 0xc0, !PT ;  /* 0x8000000003027812 */ /* 0x000fc800078ec0ff */
[----:B------:R-:W-:-:S04]  /*3be0*/  SHF.R.U32.HI R3, RZ, 0x18, R2 ;  /* 0x00000018ff037819 */ /* 0x000fc80000011602 */
[----:B------:R-:W-:-:S04]  /*3bf0*/  LOP3.LUT R0, R0, R3, RZ, 0xfc, !PT ;  /* 0x0000000300007212 */ /* 0x000fc800078efcff */
[----:B------:R-:W-:Y:S02]  /*3c00*/  PRMT R8, R0, 0x7610, R8 ;  /* 0x0000761000087816 */ /* 0x000fe40000000008 */
.L_x_7878:
[----:B------:R-:W-:Y:S05]  /*3c10*/  BSYNC B0 ;  /* 0x0000000000007941 */ /* 0x000fea0003800000 */
.L_x_7877:
[----:B------:R0:W-:Y:S01]  /*3c20*/  STG.E.U8 [R16.64], R8 ;  /* 0x0000000810007986 */ /* 0x0001e2000c101124 */
[----:B------:R-:W-:Y:S05]  /*3c30*/  BRA `(.L_x_7854) ;  /* 0x0000031000007947 */ /* 0x000fea0003800000 */
.L_x_7871:
[----:B------:R-:W-:-:S13]  /*3c40*/  ISETP.NE.AND P0, PT, R0, 0x1c, PT ;  /* 0x0000001c0000780c */ /* 0x000fda0003f05270 */
[----:B------:R-:W-:Y:S05]  /*3c50*/  @!P0 BRA `(.L_x_7880) ;  /* 0x000002d000008947 */ /* 0x000fea0003800000 */
[----:B------:R-:W-:-:S13]  /*3c60*/  ISETP.NE.AND P0, PT, R0, 0x1d, PT ;  /* 0x0000001d0000780c */ /* 0x000fda0003f05270 */
[----:B------:R-:W-:Y:S05]  /*3c70*/  @!P0 BRA `(.L_x_7881) ;  /* 0x0000028000008947 */ /* 0x000fea0003800000 */
[----:B------:R-:W-:-:S13]  /*3c80*/  ISETP.NE.AND P0, PT, R0, 0x2c, PT ;  /* 0x0000002c0000780c */ /* 0x000fda0003f05270 */
[----:B------:R-:W-:Y:S05]  /*3c90*/  @P0 BRA `(.L_x_7853) ;  /* 0x0000012000000947 */ /* 0x000fea0003800000 */
[----:B------:R-:W0:Y:S01]  /*3ca0*/  F2F.F32.F64 R6, R4 ;  /* 0x0000000400067310 */ /* 0x000e220000301000 */
[----:B------:R-:W0:-:S14]  /*3cb0*/  DSETP.GEU.AND P0, PT, |R4|, c[0x2][0x0], PT ;  /* 0x008000000400762a */ /* 0x000e1c0003f0e200 */
[----:B0-----:R-:W-:Y:S01]  /*3cc0*/  @!P0 FMUL R6, R6, 1.175494350822287508e-38 ;  /* 0x0080000006068820 */ /* 0x001fe20000400000 */
        /* <DEDUP_REMOVED lines=15> */
.L_x_7853:
        /* <DEDUP_REMOVED lines=20> */
.L_x_7881:
[----:B------:R-:W0:Y:S02]  /*3f00*/  F2I.U64.F64.TRUNC R4, R4 ;  /* 0x0000000400047311 */ /* 0x000e24000030d800 */
[----:B0-----:R0:W-:Y:S01]  /*3f10*/  STG.E.64 [R16.64], R4 ;  /* 0x0000000410007986 */ /* 0x0011e2000c101b24 */
[----:B------:R-:W-:Y:S05]  /*3f20*/  BRA `(.L_x_7854) ;  /* 0x0000002000007947 */ /* 0x000fea0003800000 */
.L_x_7880:
[----:B------:R-:W0:Y:S02]  /*3f30*/  F2I.U32.F64.TRUNC R5, R4 ;  /* 0x0000000400057311 */ /* 0x000e24000030d000 */
[----:B0-----:R0:W-:Y:S02]  /*3f40*/  STG.E [R16.64], R5 ;  /* 0x0000000510007986 */ /* 0x0011e4000c101924 */
.L_x_7854:
[----:B------:R-:W-:-:S05]  /*3f50*/  IMAD R22, R22, 0x200, R25 ;  /* 0x0000020016167824 */ /* 0x000fca00078e0219 */
[----:B------:R-:W-:Y:S02]  /*3f60*/  IADD3 R23, R22, 0x80, RZ ;  /* 0x0000008016177810 */ /* 0x000fe40007ffe0ff */
.L_x_7783:
[----:B------:R-:W-:Y:S05]  /*3f70*/  BSYNC B6 ;  /* 0x0000000000067941 */ /* 0x000fea0003800000 */
.L_x_7782:
        /* <DEDUP_REMOVED lines=258> */
.L_x_7884:
        /* <DEDUP_REMOVED lines=19> */
.L_x_7888:
[----:B------:R-:W2:Y:S02]  /*50d0*/  LDG.E.U8 R2, [R2.64] ;  /* 0x0000002402027981 */ /* 0x000ea4000c1e1100 */
[----:B--2---:R0:W1:Y:S01]  /*50e0*/  I2F.F64.U16 R18, R2 ;  /* 0x0000000200127312 */ /* 0x0040620000101800 */
[----:B------:R-:W-:Y:S05]  /*50f0*/  BRA `(.L_x_7890) ;  /* 0x00000df000007947 */ /* 0x000fea0003800000 */
.L_x_7887:
        /* <DEDUP_REMOVED lines=9> */
.L_x_7892:
[----:B------:R-:W2:Y:S02]  /*5190*/  LDG.E R2, [R2.64] ;  /* 0x0000002402027981 */ /* 0x000ea4000c1e1900 */
[----:B--2---:R0:W1:Y:S01]  /*51a0*/  I2F.F64 R18, R2 ;  /* 0x0000000200127312 */ /* 0x0040620000201c00 */
[----:B------:R-:W-:Y:S05]  /*51b0*/  BRA `(.L_x_7890) ;  /* 0x00000d3000007947 */ /* 0x000fea0003800000 */
.L_x_7891:
[----:B------:R-:W2:Y:S02]  /*51c0*/  LDG.E.U16 R2, [R2.64] ;  /* 0x0000002402027981 */ /* 0x000ea4000c1e1500 */
[----:B--2---:R0:W1:Y:S01]  /*51d0*/  I2F.F64.S16 R18, R2 ;  /* 0x0000000200127312 */ /* 0x0040620000101c00 */
[----:B------:R-:W-:Y:S05]  /*51e0*/  BRA `(.L_x_7890) ;  /* 0x00000d0000007947 */ /* 0x000fea0003800000 */
.L_x_7886:
        /* <DEDUP_REMOVED lines=10> */
.L_x_7894:
[----:B------:R-:W2:Y:S02]  /*5290*/  LDG.E.U16 R0, [R2.64] ;  /* 0x0000002402007981 */ /* 0x000ea4000c1e1500 */
[----:B--2---:R-:W-:-:S05]  /*52a0*/  HADD2.F32 R0, -RZ, R0.H0_H0 ;  /* 0x20000000ff007230 */ /* 0x004fca0000004100 */
[----:B------:R-:W-:-:S04]  /*52b0*/  FMUL.FTZ R0, R0, 1 ;  /* 0x3f80000000007820 */ /* 0x000fc80000410000 */
[----:B------:R0:W1:Y:S01]  /*52c0*/  F2F.F64.F32 R18, R0 ;  /* 0x0000000000127310 */ /* 0x0000620000201800 */
[----:B------:R-:W-:Y:S05]  /*52d0*/  BRA `(.L_x_7890) ;  /* 0x00000c1000007947 */ /* 0x000fea0003800000 */
.L_x_7893:
        /* <DEDUP_REMOVED lines=10> */
.L_x_7896:
[----:B------:R-:W2:Y:S02]  /*5380*/  LDG.E.U16 R2, [R2.64] ;  /* 0x0000002402027981 */ /* 0x000ea4000c1e1500 */
[----:B--2---:R-:W-:-:S05]  /*5390*/  HADD2.F32 R0, -RZ, R2.H0_H0 ;  /* 0x20000002ff007230 */ /* 0x004fca0000004100 */
[----:B------:R-:W-:-:S04]  /*53a0*/  FMUL.FTZ R0, R0, 1 ;  /* 0x3f80000000007820 */ /* 0x000fc80000410000 */
[----:B------:R0:W1:Y:S01]  /*53b0*/  F2F.F64.F32 R18, R0 ;  /* 0x0000000000127310 */ /* 0x0000620000201800 */
[----:B------:R-:W-:Y:S05]  /*53c0*/  BRA `(.L_x_7890) ;  /* 0x00000b2000007947 */ /* 0x000fea0003800000 */
.L_x_7895:
[----:B------:R0:W5:Y:S01]  /*53d0*/  LDG.E.64 R18, [R2.64] ;  /* 0x0000002402127981 */ /* 0x000162000c1e1b00 */
[----:B------:R-:W-:Y:S05]  /*53e0*/  BRA `(.L_x_7890) ;  /* 0x00000b0000007947 */ /* 0x000fea0003800000 */
.L_x_7885:
        /* <DEDUP_REMOVED lines=13> */
.L_x_7899:
[----:B------:R0:W5:Y:S01]  /*54c0*/  LDG.E.64 R18, [R2.64] ;  /* 0x0000002402127981 */ /* 0x000162000c1e1b00 */
[----:B------:R-:W-:Y:S05]  /*54d0*/  BRA `(.L_x_7890) ;  /* 0x00000a1000007947 */ /* 0x000fea0003800000 */
.L_x_7898:
        /* <DEDUP_REMOVED lines=28> */
.L_x_7901:
        /* <DEDUP_REMOVED lines=15> */
.L_x_7900:
[----:B------:R-:W2:Y:S02]  /*5790*/  LDG.E.U16 R0, [R2.64] ;  /* 0x0000002402007981 */ /* 0x000ea4000c1e1500 */
[----:B--2---:R-:W-:-:S05]  /*57a0*/  PRMT R0, RZ, 0x5410, R0 ;  /* 0x00005410ff007816 */ /* 0x004fca0000000000 */
[----:B------:R-:W-:-:S04]  /*57b0*/  FMUL.FTZ R0, R0, 1 ;  /* 0x3f80000000007820 */ /* 0x000fc80000410000 */
[----:B------:R0:W1:Y:S01]  /*57c0*/  F2F.F64.F32 R18, R0 ;  /* 0x0000000000127310 */ /* 0x0000620000201800 */
[----:B------:R-:W-:Y:S05]  /*57d0*/  BRA `(.L_x_7890) ;  /* 0x0000071000007947 */ /* 0x000fea0003800000 */
.L_x_7897:
        /* <DEDUP_REMOVED lines=11> */
.L_x_7904:
        /* <DEDUP_REMOVED lines=21> */
.L_x_7908:
[----:B------:R-:W-:Y:S05]  /*59e0*/  BSYNC B1 ;  /* 0x0000000000017941 */ /* 0x000fea0003800000 */
.L_x_7907:
[----:B------:R-:W-:Y:S01]  /*59f0*/  LEA R3, R0, 0x3b800000, 0x17 ;  /* 0x3b80000000037811 */ /* 0x000fe200078eb8ff */
[----:B------:R-:W-:-:S05]  /*5a00*/  IMAD.SHL.U32 R0, R2, 0x100000, RZ ;  /* 0x0010000002007824 */ /* 0x000fca00078e00ff */
[----:B------:R-:W-:Y:S02]  /*5a10*/  LOP3.LUT R0, R3, R0, R4, 0xfe, !PT ;  /* 0x0000000003007212 */ /* 0x000fe400078efe04 */
.L_x_7906:
[----:B------:R-:W-:Y:S05]  /*5a20*/  BSYNC B0 ;  /* 0x0000000000007941 */ /* 0x000fea0003800000 */
.L_x_7905:
[----:B------:R-:W-:-:S04]  /*5a30*/  FMUL.FTZ R0, R0, 1 ;  /* 0x3f80000000007820 */ /* 0x000fc80000410000 */
[----:B------:R0:W1:Y:S01]  /*5a40*/  F2F.F64.F32 R18, R0 ;  /* 0x0000000000127310 */ /* 0x0000620000201800 */
[----:B------:R-:W-:Y:S05]  /*5a50*/  BRA `(.L_x_7890) ;  /* 0x0000049000007947 */ /* 0x000fea0003800000 */
.L_x_7903:
        /* <DEDUP_REMOVED lines=21> */
.L_x_7912:
[----:B------:R-:W-:Y:S05]  /*5bb0*/  BSYNC B1 ;  /* 0x0000000000017941 */ /* 0x000fea0003800000 */
.L_x_7911:
[----:B------:R-:W-:Y:S01]  /*5bc0*/  LEA R3, R0, 0x37800000, 0x17 ;  /* 0x3780000000037811 */ /* 0x000fe200078eb8ff */
[----:B------:R-:W-:-:S05]  /*5bd0*/  IMAD.SHL.U32 R0, R2, 0x200000, RZ ;  /* 0x0020000002007824 */ /* 0x000fca00078e00ff */
[----:B------:R-:W-:Y:S02]  /*5be0*/  LOP3.LUT R0, R3, R0, R4, 0xfe, !PT ;  /* 0x0000000003007212 */ /* 0x000fe400078efe04 */
.L_x_7910:
[----:B------:R-:W-:Y:S05]  /*5bf0*/  BSYNC B0 ;  /* 0x0000000000007941 */ /* 0x000fea0003800000 */
.L_x_7909:
[----:B------:R-:W-:-:S04]  /*5c00*/  FMUL.FTZ R0, R0, 1 ;  /* 0x3f80000000007820 */ /* 0x000fc80000410000 */
[----:B------:R0:W1:Y:S01]  /*5c10*/  F2F.F64.F32 R18, R0 ;  /* 0x0000000000127310 */ /* 0x0000620000201800 */
[----:B------:R-:W-:Y:S05]  /*5c20*/  BRA `(.L_x_7890) ;  /* 0x000002c000007947 */ /* 0x000fea0003800000 */
.L_x_7902:
        /* <DEDUP_REMOVED lines=14> */
.L_x_7916:
[----:B------:R-:W-:Y:S05]  /*5d10*/  BSYNC B0 ;  /* 0x0000000000007941 */ /* 0x000fea0003800000 */
.L_x_7915:
[----:B------:R-:W-:-:S04]  /*5d20*/  FMUL.FTZ R0, R0, 1 ;  /* 0x3f80000000007820 */ /* 0x000fc80000410000 */
[----:B------:R0:W1:Y:S01]  /*5d30*/  F2F.F64.F32 R18, R0 ;  /* 0x0000000000127310 */ /* 0x0000620000201800 */
[----:B------:R-:W-:Y:S05]  /*5d40*/  BRA `(.L_x_7890) ;  /* 0x000001a000007947 */ /* 0x000fea0003800000 */
.L_x_7889:
        /* <DEDUP_REMOVED lines=21> */
.L_x_7914:
[----:B------:R-:W2:Y:S02]  /*5ea0*/  LDG.E.64 R18, [R2.64] ;  /* 0x0000002402127981 */ /* 0x000ea4000c1e1b00 */
[----:B--2---:R-:W0:Y:S01]  /*5eb0*/  I2F.F64.U64 R18, R18 ;  /* 0x0000001200127312 */ /* 0x004e220000301800 */
[----:B------:R-:W-:Y:S05]  /*5ec0*/  BRA `(.L_x_7890) ;  /* 0x0000002000007947 */ /* 0x000fea0003800000 */
.L_x_7913:
[----:B------:R-:W2:Y:S02]  /*5ed0*/  LDG.E R2, [R2.64] ;  /* 0x0000002402027981 */ /* 0x000ea4000c1e1900 */
[----:B--2---:R0:W1:Y:S02]  /*5ee0*/  I2F.F64.U32 R18, R2 ;  /* 0x0000000200127312 */ /* 0x0040640000201800 */
.L_x_7890:
        /* <DEDUP_REMOVED lines=17> */
.L_x_7920:
[----:B------:R-:W2:Y:S02]  /*6000*/  LDG.E.U8 R2, [R4.64] ;  /* 0x0000002404027981 */ /* 0x000ea4000c1e1100 */
[----:B--2---:R-:W0:Y:S01]  /*6010*/  I2F.F64.U16 R2, R2 ;  /* 0x0000000200027312 */ /* 0x004e220000101800 */
[----:B------:R-:W-:Y:S05]  /*6020*/  BRA `(.L_x_7922) ;  /* 0x00000df000007947 */ /* 0x000fea0003800000 */
.L_x_7919:
        /* <DEDUP_REMOVED lines=9> */
.L_x_7924:
[----:B------:R-:W2:Y:S02]  /*60c0*/  LDG.E R2, [R4.64] ;  /* 0x0000002404027981 */ /* 0x000ea4000c1e1900 */
[----:B--2---:R-:W0:Y:S01]  /*60d0*/  I2F.F64 R2, R2 ;  /* 0x0000000200027312 */ /* 0x004e220000201c00 */
[----:B------:R-:W-:Y:S05]  /*60e0*/  BRA `(.L_x_7922) ;  /* 0x00000d3000007947 */ /* 0x000fea0003800000 */
.L_x_7923:
[----:B------:R-:W2:Y:S02]  /*60f0*/  LDG.E.U16 R2, [R4.64] ;  /* 0x0000002404027981 */ /* 0x000ea4000c1e1500 */
[----:B--2---:R-:W0:Y:S01]  /*6100*/  I2F.F64.S16 R2, R2 ;  /* 0x0000000200027312 */ /* 0x004e220000101c00 */
[----:B------:R-:W-:Y:S05]  /*6110*/  BRA `(.L_x_7922) ;  /* 0x00000d0000007947 */ /* 0x000fea0003800000 */
.L_x_7918:
        /* <DEDUP_REMOVED lines=10> */
.L_x_7926:
[----:B------:R-:W2:Y:S02]  /*61c0*/  LDG.E.U16 R0, [R4.64] ;  /* 0x0000002404007981 */ /* 0x000ea4000c1e1500 */
[----:B--2---:R-:W-:-:S05]  /*61d0*/  HADD2.F32 R0, -RZ, R0.H0_H0 ;  /* 0x20000000ff007230 */ /* 0x004fca0000004100 */
[----:B------:R-:W-:-:S04]  /*61e0*/  FMUL.FTZ R0, R0, 1 ;  /* 0x3f80000000007820 */ /* 0x000fc80000410000 */
[----:B------:R0:W2:Y:S01]  /*61f0*/  F2F.F64.F32 R2, R0 ;  /* 0x0000000000027310 */ /* 0x0000a20000201800 */
[----:B------:R-:W-:Y:S05]  /*6200*/  BRA `(.L_x_7922) ;  /* 0x00000c1000007947 */ /* 0x000fea0003800000 */
.L_x_7925:
        /* <DEDUP_REMOVED lines=10> */
.L_x_7928:
[----:B------:R-:W2:Y:S02]  /*62b0*/  LDG.E.U16 R4, [R4.64] ;  /* 0x0000002404047981 */ /* 0x000ea4000c1e1500 */
[----:B--2---:R-:W-:-:S05]  /*62c0*/  HADD2.F32 R0, -RZ, R4.H0_H0 ;  /* 0x20000004ff007230 */ /* 0x004fca0000004100 */
[----:B------:R-:W-:-:S04]  /*62d0*/  FMUL.FTZ R0, R0, 1 ;  /* 0x3f80000000007820 */ /* 0x000fc80000410000 */
[----:B------:R0:W2:Y:S01]  /*62e0*/  F2F.F64.F32 R2, R0 ;  /* 0x0000000000027310 */ /* 0x0000a20000201800 */
[----:B------:R-:W-:Y:S05]  /*62f0*/  BRA `(.L_x_7922) ;  /* 0x00000b2000007947 */ /* 0x000fea0003800000 */
.L_x_7927:
[----:B------:R0:W5:Y:S01]  /*6300*/  LDG.E.64 R2, [R4.64] ;  /* 0x0000002404027981 */ /* 0x000162000c1e1b00 */
[----:B------:R-:W-:Y:S05]  /*6310*/  BRA `(.L_x_7922) ;  /* 0x00000b0000007947 */ /* 0x000fea0003800000 */
.L_x_7917:
        /* <DEDUP_REMOVED lines=13> */
.L_x_7931:
[----:B------:R0:W5:Y:S01]  /*63f0*/  LDG.E.64 R2, [R4.64] ;  /* 0x0000002404027981 */ /* 0x000162000c1e1b00 */
[----:B------:R-:W-:Y:S05]  /*6400*/  BRA `(.L_x_7922) ;  /* 0x00000a1000007947 */ /* 0x000fea0003800000 */
.L_x_7930:
        /* <DEDUP_REMOVED lines=28> */
.L_x_7933:
        /* <DEDUP_REMOVED lines=15> */
.L_x_7932:
[----:B------:R-:W2:Y:S02]  /*66c0*/  LDG.E.U16 R0, [R4.64] ;  /* 0x0000002404007981 */ /* 0x000ea4000c1e1500 */
[----:B--2---:R-:W-:-:S05]  /*66d0*/  PRMT R0, RZ, 0x5410, R0 ;  /* 0x00005410ff007816 */ /* 0x004fca0000000000 */
[----:B------:R-:W-:-:S04]  /*66e0*/  FMUL.FTZ R0, R0, 1 ;  /* 0x3f80000000007820 */ /* 0x000fc80000410000 */
[----:B------:R0:W2:Y:S01]  /*66f0*/  F2F.F64.F32 R2, R0 ;  /* 0x0000000000027310 */ /* 0x0000a20000201800 */
[----:B------:R-:W-:Y:S05]  /*6700*/  BRA `(.L_x_7922) ;  /* 0x0000071000007947 */ /* 0x000fea0003800000 */
.L_x_7929:
        /* <DEDUP_REMOVED lines=11> */
.L_x_7936:
        /* <DEDUP_REMOVED lines=21> */
.L_x_7940:
[----:B------:R-:W-:Y:S05]  /*6910*/  BSYNC B1 ;  /* 0x0000000000017941 */ /* 0x000fea0003800000 */
.L_x_7939:
[----:B------:R-:W-:Y:S01]  /*6920*/  LEA R3, R0, 0x3b800000, 0x17 ;  /* 0x3b80000000037811 */ /* 0x000fe200078eb8ff */
[----:B------:R-:W-:-:S05]  /*6930*/  IMAD.SHL.U32 R0, R2, 0x100000, RZ ;  /* 0x0010000002007824 */ /* 0x000fca00078e00ff */
[----:B------:R-:W-:Y:S02]  /*6940*/  LOP3.LUT R0, R3, R0, R4, 0xfe, !PT ;  /* 0x0000000003007212 */ /* 0x000fe400078efe04 */
.L_x_7938:
[----:B------:R-:W-:Y:S05]  /*6950*/  BSYNC B0 ;  /* 0x0000000000007941 */ /* 0x000fea0003800000 */
.L_x_7937:
[----:B------:R-:W-:-:S04]  /*6960*/  FMUL.FTZ R0, R0, 1 ;  /* 0x3f80000000007820 */ /* 0x000fc80000410000 */
[----:B------:R0:W2:Y:S01]  /*6970*/  F2F.F64.F32 R2, R0 ;  /* 0x0000000000027310 */ /* 0x0000a20000201800 */
[----:B------:R-:W-:Y:S05]  /*6980*/  BRA `(.L_x_7922) ;  /* 0x0000049000007947 */ /* 0x000fea0003800000 */
.L_x_7935:
        /* <DEDUP_REMOVED lines=21> */
.L_x_7944:
[----:B------:R-:W-:Y:S05]  /*6ae0*/  BSYNC B1 ;  /* 0x0000000000017941 */ /* 0x000fea0003800000 */
.L_x_7943:
[----:B------:R-:W-:Y:S01]  /*6af0*/  LEA R3, R0, 0x37800000, 0x17 ;  /* 0x3780000000037811 */ /* 0x000fe200078eb8ff */
[----:B------:R-:W-:-:S05]  /*6b00*/  IMAD.SHL.U32 R0, R2, 0x200000, RZ ;  /* 0x0020000002007824 */ /* 0x000fca00078e00ff */
[----:B------:R-:W-:Y:S02]  /*6b10*/  LOP3.LUT R0, R3, R0, R4, 0xfe, !PT ;  /* 0x0000000003007212 */ /* 0x000fe400078efe04 */
.L_x_7942:
[----:B------:R-:W-:Y:S05]  /*6b20*/  BSYNC B0 ;  /* 0x0000000000007941 */ /* 0x000fea0003800000 */
.L_x_7941:
[----:B------:R-:W-:-:S04]  /*6b30*/  FMUL.FTZ R0, R0, 1 ;  /* 0x3f80000000007820 */ /* 0x000fc80000410000 */
[----:B------:R0:W2:Y:S01]  /*6b40*/  F2F.F64.F32 R2, R0 ;  /* 0x0000000000027310 */ /* 0x0000a20000201800 */
[----:B------:R-:W-:Y:S05]  /*6b50*/  BRA `(.L_x_7922) ;  /* 0x000002c000007947 */ /* 0x000fea0003800000 */
.L_x_7934:
        /* <DEDUP_REMOVED lines=14> */
.L_x_7948:
[----:B------:R-:W-:Y:S05]  /*6c40*/  BSYNC B0 ;  /* 0x0000000000007941 */ /* 0x000fea0003800000 */
.L_x_7947:
[----:B------:R-:W-:-:S04]  /*6c50*/  FMUL.FTZ R0, R0, 1 ;  /* 0x3f80000000007820 */ /* 0x000fc80000410000 */
[----:B------:R0:W2:Y:S01]  /*6c60*/  F2F.F64.F32 R2, R0 ;  /* 0x0000000000027310 */ /* 0x0000a20000201800 */
[----:B------:R-:W-:Y:S05]  /*6c70*/  BRA `(.L_x_7922) ;  /* 0x000001a000007947 */ /* 0x000fea0003800000 */
.L_x_7921:
        /* <DEDUP_REMOVED lines=21> */
.L_x_7946:
[----:B------:R-:W2:Y:S02]  /*6dd0*/  LDG.E.64 R2, [R4.64] ;  /* 0x0000002404027981 */ /* 0x000ea4000c1e1b00 */
[----:B--2---:R-:W0:Y:S01]  /*6de0*/  I2F.F64.U64 R2, R2 ;  /* 0x0000000200027312 */ /* 0x004e220000301800 */
[----:B------:R-:W-:Y:S05]  /*6df0*/  BRA `(.L_x_7922) ;  /* 0x0000002000007947 */ /* 0x000fea0003800000 */
.L_x_7945:
[----:B------:R-:W2:Y:S02]  /*6e00*/  LDG.E R2, [R4.64] ;  /* 0x0000002404027981 */ /* 0x000ea4000c1e1900 */
[----:B--2---:R-:W0:Y:S02]  /*6e10*/  I2F.F64.U32 R2, R2 ;  /* 0x0000000200027312 */ /* 0x004e240000201800 */
.L_x_7922:
        /* <DEDUP_REMOVED lines=20> */
.L_x_7952:
[----:B------:R-:W0:Y:S02]  /*6f60*/  F2I.S64.F64.TRUNC R4, R4 ;  /* 0x0000000400047311 */ /* 0x000e24000030d900 */
[----:B0-----:R-:W-:-:S05]  /*6f70*/  IMAD.MOV.U32 R3, RZ, RZ, R4 ;  /* 0x000000ffff037224 */ /* 0x001fca00078e0004 */
[----:B------:R0:W-:Y:S01]  /*6f80*/  STG.E.U8 [R16.64], R3 ;  /* 0x0000000310007986 */ /* 0x0001e2000c101124 */
[----:B------:R-:W-:Y:S05]  /*6f90*/  BRA `(.L_x_7954) ;  /* 0x00000ed000007947 */ /* 0x000fea0003800000 */
.L_x_7951:
        /* <DEDUP_REMOVED lines=9> */
.L_x_7956:
[----:B------:R-:W0:Y:S02]  /*7030*/  F2I.F64.TRUNC R5, R4 ;  /* 0x0000000400057311 */ /* 0x000e24000030d100 */
[----:B0-----:R0:W-:Y:S01]  /*7040*/  STG.E [R16.64], R5 ;  /* 0x0000000510007986 */ /* 0x0011e2000c101924 */
[----:B------:R-:W-:Y:S05]  /*7050*/  BRA `(.L_x_7954) ;  /* 0x00000e1000007947 */ /* 0x000fea0003800000 */
.L_x_7955:
[----:B------:R-:W0:Y:S02]  /*7060*/  F2I.F64.TRUNC R5, R4 ;  /* 0x0000000400057311 */ /* 0x000e24000030d100 */
[----:B0-----:R0:W-:Y:S01]  /*7070*/  STG.E.U16 [R16.64], R5 ;  /* 0x0000000510007986 */ /* 0x0011e2000c101524 */
[----:B------:R-:W-:Y:S05]  /*7080*/  BRA `(.L_x_7954) ;  /* 0x00000de000007947 */ /* 0x000fea0003800000 */
.L_x_7950:
        /* <DEDUP_REMOVED lines=11> */
.L_x_7958:
[----:B------:R-:W0:Y:S01]  /*7140*/  F2F.F32.F64 R0, R4 ;  /* 0x0000000400007310 */ /* 0x000e220000301000 */
[----:B------:R-:W0:-:S14]  /*7150*/  DSETP.GEU.AND P0, PT, |R4|, c[0x2][0x0], PT ;  /* 0x008000000400762a */ /* 0x000e1c0003f0e200 */
[----:B0-----:R-:W-:-:S05]  /*7160*/  @!P0 FMUL R0, R0, 1.175494350822287508e-38 ;  /* 0x0080000000008820 */ /* 0x001fca0000400000 */
[----:B------:R-:W-:-:S05]  /*7170*/  F2FP.PACK_AB R0, RZ, R0 ;  /* 0x00000000ff00723e */ /* 0x000fca00000000ff */
[----:B------:R0:W-:Y:S01]  /*7180*/  STG.E.U16 [R16.64], R0 ;  /* 0x0000000010007986 */ /* 0x0001e2000c101524 */
[----:B------:R-:W-:Y:S05]  /*7190*/  BRA `(.L_x_7954) ;  /* 0x00000cd000007947 */ /* 0x000fea0003800000 */
.L_x_7957:
        /* <DEDUP_REMOVED lines=12> */
.L_x_7960:
[----:B------:R-:W0:Y:S01]  /*7260*/  F2F.F32.F64 R0, R4 ;  /* 0x0000000400007310 */ /* 0x000e220000301000 */
[----:B------:R-:W0:-:S14]  /*7270*/  DSETP.GEU.AND P0, PT, |R4|, c[0x2][0x0], PT ;  /* 0x008000000400762a */ /* 0x000e1c0003f0e200 */
[----:B0-----:R-:W-:-:S05]  /*7280*/  @!P0 FMUL R0, R0, 1.175494350822287508e-38 ;  /* 0x0080000000008820 */ /* 0x001fca0000400000 */
[----:B------:R-:W-:-:S04]  /*7290*/  F2FP.PACK_AB R3, RZ, R0 ;  /* 0x00000000ff03723e */ /* 0x000fc800000000ff */
[----:B------:R-:W-:-:S05]  /*72a0*/  PRMT R3, R3, 0x5410, RZ ;  /* 0x0000541003037816 */ /* 0x000fca00000000ff */
[----:B------:R0:W-:Y:S01]  /*72b0*/  STG.E [R16.64], R3 ;  /* 0x0000000310007986 */ /* 0x0001e2000c101924 */
[----:B------:R-:W-:Y:S05]  /*72c0*/  BRA `(.L_x_7954) ;  /* 0x00000ba000007947 */ /* 0x000fea0003800000 */
.L_x_7959:
[----:B------:R0:W-:Y:S01]  /*72d0*/  STG.E.64 [R16.64], R4 ;  /* 0x0000000410007986 */ /* 0x0001e2000c101b24 */
[----:B------:R-:W-:Y:S05]  /*72e0*/  BRA `(.L_x_7954) ;  /* 0x00000b8000007947 */ /* 0x000fea0003800000 */
.L_x_7949:
        /* <DEDUP_REMOVED lines=12> */
.L_x_7963:
[----:B------:R-:W-:-:S05]  /*73b0*/  CS2R R6, SRZ ;  /* 0x0000000000067805 */ /* 0x000fca000001ff00 */
[----:B------:R0:W-:Y:S01]  /*73c0*/  STG.E.128 [R16.64], R4 ;  /* 0x0000000410007986 */ /* 0x0001e2000c101d24 */
[----:B------:R-:W-:Y:S05]  /*73d0*/  BRA `(.L_x_7954) ;  /* 0x00000a9000007947 */ /* 0x000fea0003800000 */
.L_x_7962:
        /* <DEDUP_REMOVED lines=23> */
.L_x_7967:
[----:B------:R-:W-:Y:S05]  /*7550*/  BSYNC B0 ;  /* 0x0000000000007941 */ /* 0x000fea0003800000 */
.L_x_7966:
[----:B------:R-:W-:-:S05]  /*7560*/  LOP3.LUT R3, R0, R3, RZ, 0xfc, !PT ;  /* 0x0000000300037212 */ /* 0x000fca00078efcff */
[----:B------:R0:W-:Y:S01]  /*7570*/  STG.E.U8 [R16.64], R3 ;  /* 0x0000000310007986 */ /* 0x0001e2000c101124 */
[----:B------:R-:W-:Y:S05]  /*7580*/  BRA `(.L_x_7954) ;  /* 0x000008e000007947 */ /* 0x000fea0003800000 */
.L_x_7965:
        /* <DEDUP_REMOVED lines=15> */
.L_x_7969:
[----:B------:R-:W-:Y:S01]  /*7680*/  IMAD.MOV.U32 R0, RZ, RZ, 0x7f ;  /* 0x0000007fff007424 */ /* 0x000fe200078e00ff */
[----:B------:R-:W-:-:S04]  /*7690*/  ISETP.GT.U32.AND P0, PT, R2, 0x7f800000, PT ;  /* 0x7f8000000200780c */ /* 0x000fc80003f04070 */
[----:B------:R-:W-:-:S04]  /*76a0*/  SEL R0, R0, 0x7c, P0 ;  /* 0x0000007c00007807 */ /* 0x000fc80000000000 */
.L_x_7970:
[----:B------:R-:W-:Y:S05]  /*76b0*/  BSYNC B0 ;  /* 0x0000000000007941 */ /* 0x000fea0003800000 */
.L_x_7968:
[----:B------:R-:W-:-:S04]  /*76c0*/  LOP3.LUT R2, R3, 0x80000000, RZ, 0xc0, !PT ;  /* 0x8000000003027812 */ /* 0x000fc800078ec0ff */
[----:B------:R-:W-:-:S04]  /*76d0*/  SHF.R.U32.HI R3, RZ, 0x18, R2 ;  /* 0x00000018ff037819 */ /* 0x000fc80000011602 */
[----:B------:R-:W-:-:S05]  /*76e0*/  LOP3.LUT R3, R0, R3, RZ, 0xfc, !PT ;  /* 0x0000000300037212 */ /* 0x000fca00078efcff */
[----:B------:R0:W-:Y:S01]  /*76f0*/  STG.E.U8 [R16.64], R3 ;  /* 0x0000000310007986 */ /* 0x0001e2000c101124 */
[----:B------:R-:W-:Y:S05]  /*7700*/  BRA `(.L_x_7954) ;  /* 0x0000076000007947 */ /* 0x000fea0003800000 */
.L_x_7964:
[----:B------:R-:W0:Y:S01]  /*7710*/  F2F.F32.F64 R0, R4 ;  /* 0x0000000400007310 */ /* 0x000e220000301000 */
[----:B------:R-:W0:-:S14]  /*7720*/  DSETP.GEU.AND P0, PT, |R4|, c[0x2][0x0], PT ;  /* 0x008000000400762a */ /* 0x000e1c0003f0e200 */
[----:B0-----:R-:W-:-:S05]  /*7730*/  @!P0 FMUL R0, R0, 1.175494350822287508e-38 ;  /* 0x0080000000008820 */ /* 0x001fca0000400000 */
[----:B------:R-:W-:-:S05]  /*7740*/  F2FP.BF16.PACK_AB R0, RZ, R0 ;  /* 0x00000000ff00723e */ /* 0x000fca00000010ff */
[----:B------:R0:W-:Y:S01]  /*7750*/  STG.E.U16 [R16.64], R0 ;  /* 0x0000000010007986 */ /* 0x0001e2000c101524 */
[----:B------:R-:W-:Y:S05]  /*7760*/  BRA `(.L_x_7954) ;  /* 0x0000070000007947 */ /* 0x000fea0003800000 */
.L_x_7961:
        /* <DEDUP_REMOVED lines=11> */
.L_x_7973:
        /* <DEDUP_REMOVED lines=19> */
.L_x_7976:
[----:B------:R-:W-:-:S04]  /*7950*/  LOP3.LUT R2, R3, 0x80000000, RZ, 0xc0, !PT ;  /* 0x8000000003027812 */ /* 0x000fc800078ec0ff */
[----:B------:R-:W-:-:S04]  /*7960*/  SHF.R.U32.HI R3, RZ, 0x18, R2 ;  /* 0x00000018ff037819 */ /* 0x000fc80000011602 */
[----:B------:R-:W-:-:S04]  /*7970*/  LOP3.LUT R0, R0, R3, RZ, 0xfc, !PT ;  /* 0x0000000300007212 */ /* 0x000fc800078efcff */
[----:B------:R-:W-:Y:S02]  /*7980*/  PRMT R8, R0, 0x7610, R8 ;  /* 0x0000761000087816 */ /* 0x000fe40000000008 */
.L_x_7975:
[----:B------:R-:W-:Y:S05]  /*7990*/  BSYNC B0 ;  /* 0x0000000000007941 */ /* 0x000fea0003800000 */
.L_x_7974:
[----:B------:R0:W-:Y:S01]  /*79a0*/  STG.E.U8 [R16.64], R8 ;  /* 0x0000000810007986 */ /* 0x0001e2000c101124 */
[----:B------:R-:W-:Y:S05]  /*79b0*/  BRA `(.L_x_7954) ;  /* 0x000004b000007947 */ /* 0x000fea0003800000 */
.L_x_7972:
        /* <DEDUP_REMOVED lines=19> */
.L_x_7979:
[----:B------:R-:W-:-:S04]  /*7af0*/  LOP3.LUT R2, R3, 0x80000000, RZ, 0xc0, !PT ;  /* 0x8000000003027812 */ /* 0x000fc800078ec0ff */
[----:B------:R-:W-:-:S04]  /*7b00*/  SHF.R.U32.HI R3, RZ, 0x18, R2 ;  /* 0x00000018ff037819 */ /* 0x000fc80000011602 */
[----:B------:R-:W-:-:S04]  /*7b10*/  LOP3.LUT R0, R0, R3, RZ, 0xfc, !PT ;  /* 0x0000000300007212 */ /* 0x000fc800078efcff */
[----:B------:R-:W-:Y:S02]  /*7b20*/  PRMT R8, R0, 0x7610, R8 ;  /* 0x0000761000087816 */ /* 0x000fe40000000008 */
.L_x_7978:
[----:B------:R-:W-:Y:S05]  /*7b30*/  BSYNC B0 ;  /* 0x0000000000007941 */ /* 0x000fea0003800000 */
.L_x_7977:
[----:B------:R0:W-:Y:S01]  /*7b40*/  STG.E.U8 [R16.64], R8 ;  /* 0x0000000810007986 */ /* 0x0001e2000c101124 */
[----:B------:R-:W-:Y:S05]  /*7b50*/  BRA `(.L_x_7954) ;  /* 0x0000031000007947 */ /* 0x000fea0003800000 */
.L_x_7971:
        /* <DEDUP_REMOVED lines=24> */
.L_x_7953:
        /* <DEDUP_REMOVED lines=20> */
.L_x_7981:
[----:B------:R-:W0:Y:S02]  /*7e20*/  F2I.U64.F64.TRUNC R4, R4 ;  /* 0x0000000400047311 */ /* 0x000e24000030d800 */
[----:B0-----:R0:W-:Y:S01]  /*7e30*/  STG.E.64 [R16.64], R4 ;  /* 0x0000000410007986 */ /* 0x0011e2000c101b24 */
[----:B------:R-:W-:Y:S05]  /*7e40*/  BRA `(.L_x_7954) ;  /* 0x0000002000007947 */ /* 0x000fea0003800000 */
.L_x_7980:
[----:B------:R-:W0:Y:S02]  /*7e50*/  F2I.U32.F64.TRUNC R5, R4 ;  /* 0x0000000400057311 */ /* 0x000e24000030d000 */
[----:B0-----:R0:W-:Y:S02]  /*7e60*/  STG.E [R16.64], R5 ;  /* 0x0000000510007986 */ /* 0x0011e4000c101924 */
.L_x_7954:
        /* <DEDUP_REMOVED lines=258> */
.L_x_7982:
        /* <DEDUP_REMOVED lines=19> */
.L_x_7986:
[----:B------:R-:W2:Y:S02]  /*8fc0*/  LDG.E.U8 R2, [R2.64] ;  /* 0x0000002402027981 */ /* 0x000ea4000c1e1100 */
[----:B--2---:R0:W1:Y:S01]  /*8fd0*/  I2F.F64.U16 R18, R2 ;  /* 0x0000000200127312 */ /* 0x0040620000101800 */
[----:B------:R-:W-:Y:S05]  /*8fe0*/  BRA `(.L_x_7988) ;  /* 0x00000df000007947 */ /* 0x000fea0003800000 */
.L_x_7985:
        /* <DEDUP_REMOVED lines=9> */
.L_x_7990:
[----:B------:R-:W2:Y:S02]  /*9080*/  LDG.E R2, [R2.64] ;  /* 0x0000002402027981 */ /* 0x000ea4000c1e1900 */
[----:B--2---:R0:W1:Y:S01]  /*9090*/  I2F.F64 R18, R2 ;  /* 0x0000000200127312 */ /* 0x0040620000201c00 */
[----:B------:R-:W-:Y:S05]  /*90a0*/  BRA `(.L_x_7988) ;  /* 0x00000d3000007947 */ /* 0x000fea0003800000 */
.L_x_7989:
[----:B------:R-:W2:Y:S02]  /*90b0*/  LDG.E.U16 R2, [R2.64] ;  /* 0x0000002402027981 */ /* 0x000ea4000c1e1500 */
[----:B--2---:R0:W1:Y:S01]  /*90c0*/  I2F.F64.S16 R18, R2 ;  /* 0x0000000200127312 */ /* 0x0040620000101c00 */
[----:B------:R-:W-:Y:S05]  /*90d0*/  BRA `(.L_x_7988) ;  /* 0x00000d0000007947 */ /* 0x000fea0003800000 */
.L_x_7984:
        /* <DEDUP_REMOVED lines=10> */
.L_x_7992:
[----:B------:R-:W2:Y:S02]  /*9180*/  LDG.E.U16 R0, [R2.64] ;  /* 0x0000002402007981 */ /* 0x000ea4000c1e1500 */
[----:B--2---:R-:W-:-:S05]  /*9190*/  HADD2.F32 R0, -RZ, R0.H0_H0 ;  /* 0x20000000ff007230 */ /* 0x004fca0000004100 */
[----:B------:R-:W-:-:S04]  /*91a0*/  FMUL.FTZ R0, R0, 1 ;  /* 0x3f80000000007820 */ /* 0x000fc80000410000 */
[----:B------:R0:W1:Y:S01]  /*91b0*/  F2F.F64.F32 R18, R0 ;  /* 0x0000000000127310 */ /* 0x0000620000201800 */
[----:B------:R-:W-:Y:S05]  /*91c0*/  BRA `(.L_x_7988) ;  /* 0x00000c1000007947 */ /* 0x000fea0003800000 */
.L_x_7991:
        /* <DEDUP_REMOVED lines=10> */
.L_x_7994:
[----:B------:R-:W2:Y:S02]  /*9270*/  LDG.E.U16 R2, [R2.64] ;  /* 0x0000002402027981 */ /* 0x000ea4000c1e1500 */
[----:B--2---:R-:W-:-:S05]  /*9280*/  HADD2.F32 R0, -RZ, R2.H0_H0 ;  /* 0x20000002ff007230 */ /* 0x004fca0000004100 */
[----:B------:R-:W-:-:S04]  /*9290*/  FMUL.FTZ R0, R0, 1 ;  /* 0x3f80000000007820 */ /* 0x000fc80000410000 */
[----:B------:R0:W1:Y:S01]  /*92a0*/  F2F.F64.F32 R18, R0 ;  /* 0x0000000000127310 */ /* 0x0000620000201800 */
[----:B------:R-:W-:Y:S05]  /*92b0*/  BRA `(.L_x_7988) ;  /* 0x00000b2000007947 */ /* 0x000fea0003800000 */
.L_x_7993:
[----:B------:R0:W5:Y:S01]  /*92c0*/  LDG.E.64 R18, [R2.64] ;  /* 0x0000002402127981 */ /* 0x000162000c1e1b00 */
[----:B------:R-:W-:Y:S05]  /*92d0*/  BRA `(.L_x_7988) ;  /* 0x00000b0000007947 */ /* 0x000fea0003800000 */
.L_x_7983:
        /* <DEDUP_REMOVED lines=13> */
.L_x_7997:
[----:B------:R0:W5:Y:S01]  /*93b0*/  LDG.E.64 R18, [R2.64] ;  /* 0x0000002402127981 */ /* 0x000162000c1e1b00 */
[----:B------:R-:W-:Y:S05]  /*93c0*/  BRA `(.L_x_7988) ;  /* 0x00000a1000007947 */ /* 0x000fea0003800000 */
.L_x_7996:
        /* <DEDUP_REMOVED lines=28> */
.L_x_7999:
        /* <DEDUP_REMOVED lines=15> */
.L_x_7998:
[----:B------:R-:W2:Y:S02]  /*9680*/  LDG.E.U16 R0, [R2.64] ;  /* 0x0000002402007981 */ /* 0x000ea4000c1e1500 */
[----:B--2---:R-:W-:-:S05]  /*9690*/  PRMT R0, RZ, 0x5410, R0 ;  /* 0x00005410ff007816 */ /* 0x004fca0000000000 */
[----:B------:R-:W-:-:S04]  /*96a0*/  FMUL.FTZ R0, R0, 1 ;  /* 0x3f80000000007820 */ /* 0x000fc80000410000 */
[----:B------:R0:W1:Y:S01]  /*96b0*/  F2F.F64.F32 R18, R0 ;  /* 0x0000000000127310 */ /* 0x0000620000201800 */
[----:B------:R-:W-:Y:S05]  /*96c0*/  BRA `(.L_x_7988) ;  /* 0x0000071000007947 */ /* 0x000fea0003800000 */
.L_x_7995:
        /* <DEDUP_REMOVED lines=11> */
.L_x_8002:
        /* <DEDUP_REMOVED lines=21> */
.L_x_8006:
[----:B------:R-:W-:Y:S05]  /*98d0*/  BSYNC B1 ;  /* 0x0000000000017941 */ /* 0x000fea0003800000 */
.L_x_8005:
[----:B------:R-:W-:Y:S01]  /*98e0*/  LEA R3, R0, 0x3b800000, 0x17 ;  /* 0x3b80000000037811 */ /* 0x000fe200078eb8ff */
[----:B------:R-:W-:-:S05]  /*98f0*/  IMAD.SHL.U32 R0, R2, 0x100000, RZ ;  /* 0x0010000002007824 */ /* 0x000fca00078e00ff */
[----:B------:R-:W-:Y:S02]  /*9900*/  LOP3.LUT R0, R3, R0, R4, 0xfe, !PT ;  /* 0x0000000003007212 */ /* 0x000fe400078efe04 */
.L_x_8004:
[----:B------:R-:W-:Y:S05]  /*9910*/  BSYNC B0 ;  /* 0x0000000000007941 */ /* 0x000fea0003800000 */
.L_x_8003:
[----:B------:R-:W-:-:S04]  /*9920*/  FMUL.FTZ R0, R0, 1 ;  /* 0x3f80000000007820 */ /* 0x000fc80000410000 */
[----:B------:R0:W1:Y:S01]  /*9930*/  F2F.F64.F32 R18, R0 ;  /* 0x0000000000127310 */ /* 0x0000620000201800 */
[----:B------:R-:W-:Y:S05]  /*9940*/  BRA `(.L_x_7988) ;  /* 0x0000049000007947 */ /* 0x000fea0003800000 */
.L_x_8001:
        /* <DEDUP_REMOVED lines=21> */
.L_x_8010:
[----:B------:R-:W-:Y:S05]  /*9aa0*/  BSYNC B1 ;  /* 0x0000000000017941 */ /* 0x000fea0003800000 */
.L_x_8009:
[----:B------:R-:W-:Y:S01]  /*9ab0*/  LEA R3, R0, 0x37800000, 0x17 ;  /* 0x3780000000037811 */ /* 0x000fe200078eb8ff */
[----:B------:R-:W-:-:S05]  /*9ac0*/  IMAD.SHL.U32 R0, R2, 0x200000, RZ ;  /* 0x0020000002007824 */ /* 0x000fca00078e00ff */
[----:B------:R-:W-:Y:S02]  /*9ad0*/  LOP3.LUT R0, R3, R0, R4, 0xfe, !PT ;  /* 0x0000000003007212 */ /* 0x000fe400078efe04 */
.L_x_8008:
[----:B------:R-:W-:Y:S05]  /*9ae0*/  BSYNC B0 ;  /* 0x0000000000007941 */ /* 0x000fea0003800000 */
.L_x_8007:
[----:B------:R-:W-:-:S04]  /*9af0*/  FMUL.FTZ R0, R0, 1 ;  /* 0x3f80000000007820 */ /* 0x000fc80000410000 */
[----:B------:R0:W1:Y:S01]  /*9b00*/  F2F.F64.F32 R18, R0 ;  /* 0x0000000000127310 */ /* 0x0000620000201800 */
[----:B------:R-:W-:Y:S05]  /*9b10*/  BRA `(.L_x_7988) ;  /* 0x000002c000007947 */ /* 0x000fea0003800000 */
.L_x_8000:
        /* <DEDUP_REMOVED lines=14> */
.L_x_8014:
[----:B------:R-:W-:Y:S05]  /*9c00*/  BSYNC B0 ;  /* 0x0000000000007941 */ /* 0x000fea0003800000 */
.L_x_8013:
[----:B------:R-:W-:-:S04]  /*9c10*/  FMUL.FTZ R0, R0, 1 ;  /* 0x3f80000000007820 */ /* 0x000fc80000410000 */
[----:B------:R0:W1:Y:S01]  /*9c20*/  F2F.F64.F32 R18, R0 ;  /* 0x0000000000127310 */ /* 0x0000620000201800 */
[----:B------:R-:W-:Y:S05]  /*9c30*/  BRA `(.L_x_7988) ;  /* 0x000001a000007947 */ /* 0x000fea0003800000 */
.L_x_7987:
        /* <DEDUP_REMOVED lines=21> */
.L_x_8012:
[----:B------:R-:W2:Y:S02]  /*9d90*/  LDG.E.64 R18, [R2.64] ;  /* 0x0000002402127981 */ /* 0x000ea4000c1e1b00 */
[----:B--2---:R-:W0:Y:S01]  /*9da0*/  I2F.F64.U64 R18, R18 ;  /* 0x0000001200127312 */ /* 0x004e220000301800 */
[----:B------:R-:W-:Y:S05]  /*9db0*/  BRA `(.L_x_7988) ;  /* 0x0000002000007947 */ /* 0x000fea0003800000 */
.L_x_8011:
[----:B------:R-:W2:Y:S02]  /*9dc0*/  LDG.E R2, [R2.64] ;  /* 0x0000002402027981 */ /* 0x000ea4000c1e1900 */
[----:B--2---:R0:W1:Y:S02]  /*9dd0*/  I2F.F64.U32 R18, R2 ;  /* 0x0000000200127312 */ /* 0x0040640000201800 */
.L_x_7988:
        /* <DEDUP_REMOVED lines=17> */
.L_x_8018:
[----:B------:R-:W2:Y:S02]  /*9ef0*/  LDG.E.U8 R2, [R4.64] ;  /* 0x0000002404027981 */ /* 0x000ea4000c1e1100 */
[----:B--2---:R-:W0:Y:S01]  /*9f00*/  I2F.F64.U16 R2, R2 ;  /* 0x0000000200027312 */ /* 0x004e220000101800 */
[----:B------:R-:W-:Y:S05]  /*9f10*/  BRA `(.L_x_8020) ;  /* 0x00000df000007947 */ /* 0x000fea0003800000 */
.L_x_8017:
        /* <DEDUP_REMOVED lines=9> */
.L_x_8022:
[----:B------:R-:W2:Y:S02]  /*9fb0*/  LDG.E R2, [R4.64] ;  /* 0x0000002404027981 */ /* 0x000ea4000c1e1900 */
[----:B--2---:R-:W0:Y:S01]  /*9fc0*/  I2F.F64 R2, R2 ;  /* 0x0000000200027312 */ /* 0x004e220000201c00 */
[----:B------:R-:W-:Y:S05]  /*9fd0*/  BRA `(.L_x_8020) ;  /* 0x00000d3000007947 */ /* 0x000fea0003800000 */
.L_x_8021:
[----:B------:R-:W2:Y:S02]  /*9fe0*/  LDG.E.U16 R2, [R4.64] ;  /* 0x0000002404027981 */ /* 0x000ea4000c1e1500 */
[----:B--2---:R-:W0:Y:S01]  /*9ff0*/  I2F.F64.S16 R2, R2 ;  /* 0x0000000200027312 */ /* 0x004e220000101c00 */
[----:B------:R-:W-:Y:S05]  /*a000*/  BRA `(.L_x_8020) ;  /* 0x00000d0000007947 */ /* 0x000fea0003800000 */
.L_x_8016:
        /* <DEDUP_REMOVED lines=10> */
.L_x_8024:
[----:B------:R-:W2:Y:S02]  /*a0b0*/  LDG.E.U16 R0, [R4.64] ;  /* 0x0000002404007981 */ /* 0x000ea4000c1e1500 */
[----:B--2---:R-:W-:-:S05]  /*a0c0*/  HADD2.F32 R0, -RZ, R0.H0_H0 ;  /* 0x20000000ff007230 */ /* 0x004fca0000004100 */
[----:B------:R-:W-:-:S04]  /*a0d0*/  FMUL.FTZ R0, R0, 1 ;  /* 0x3f80000000007820 */ /* 0x000fc80000410000 */
[----:B------:R0:W2:Y:S01]  /*a0e0*/  F2F.F64.F32 R2, R0 ;  /* 0x0000000000027310 */ /* 0x0000a20000201800 */
[----:B------:R-:W-:Y:S05]  /*a0f0*/  BRA `(.L_x_8020) ;  /* 0x00000c1000007947 */ /* 0x000fea0003800000 */
.L_x_8023:
        /* <DEDUP_REMOVED lines=10> */
.L_x_8026:
[----:B------:R-:W2:Y:S02]  /*a1a0*/  LDG.E.U16 R4, [R4.64] ;  /* 0x0000002404047981 */ /* 0x000ea4000c1e1500 */
[----:B--2---:R-:W-:-:S05]  /*a1b0*/  HADD2.F32 R0, -RZ, R4.H0_H0 ;  /* 0x20000004ff007230 */ /* 0x004fca0000004100 */
[----:B------:R-:W-:-:S04]  /*a1c0*/  FMUL.FTZ R0, R0, 1 ;  /* 0x3f80000000007820 */ /* 0x000fc80000410000 */
[----:B------:R0:W2:Y:S01]  /*a1d0*/  F2F.F64.F32 R2, R0 ;  /* 0x0000000000027310 */ /* 0x0000a20000201800 */
[----:B------:R-:W-:Y:S05]  /*a1e0*/  BRA `(.L_x_8020) ;  /* 0x00000b2000007947 */ /* 0x000fea0003800000 */
.L_x_8025:
[----:B------:R0:W5:Y:S01]  /*a1f0*/  LDG.E.64 R2, [R4.64] ;  /* 0x0000002404027981 */ /* 0x000162000c1e1b00 */
[----:B------:R-:W-:Y:S05]  /*a200*/  BRA `(.L_x_8020) ;  /* 0x00000b0000007947 */ /* 0x000fea0003800000 */
.L_x_8015:
        /* <DEDUP_REMOVED lines=13> */
.L_x_8029:
[----:B------:R0:W5:Y:S01]  /*a2e0*/  LDG.E.64 R2, [R4.64] ;  /* 0x0000002404027981 */ /* 0x000162000c1e1b00 */
[----:B------:R-:W-:Y:S05]  /*a2f0*/  BRA `(.L_x_8020) ;  /* 0x00000a1000007947 */ /* 0x000fea0003800000 */
.L_x_8028:
        /* <DEDUP_REMOVED lines=28> */
.L_x_8031:
        /* <DEDUP_REMOVED lines=15> */
.L_x_8030:
[----:B------:R-:W2:Y:S02]  /*a5b0*/  LDG.E.U16 R0, [R4.64] ;  /* 0x0000002404007981 */ /* 0x000ea4000c1e1500 */
[----:B--2---:R-:W-:-:S05]  /*a5c0*/  PRMT R0, RZ, 0x5410, R0 ;  /* 0x00005410ff007816 */ /* 0x004fca0000000000 */
[----:B------:R-:W-:-:S04]  /*a5d0*/  FMUL.FTZ R0, R0, 1 ;  /* 0x3f80000000007820 */ /* 0x000fc80000410000 */
[----:B------:R0:W2:Y:S01]  /*a5e0*/  F2F.F64.F32 R2, R0 ;  /* 0x0000000000027310 */ /* 0x0000a20000201800 */
[----:B------:R-:W-:Y:S05]  /*a5f0*/  BRA `(.L_x_8020) ;  /* 0x0000071000007947 */ /* 0x000fea0003800000 */
.L_x_8027:
        /* <DEDUP_REMOVED lines=11> */
.L_x_8034:
        /* <DEDUP_REMOVED lines=21> */
.L_x_8038:
[----:B------:R-:W-:Y:S05]  /*a800*/  BSYNC B1 ;  /* 0x0000000000017941 */ /* 0x000fea0003800000 */
.L_x_8037:
[----:B------:R-:W-:Y:S01]  /*a810*/  LEA R3, R0, 0x3b800000, 0x17 ;  /* 0x3b80000000037811 */ /* 0x000fe200078eb8ff */
[----:B------:R-:W-:-:S05]  /*a820*/  IMAD.SHL.U32 R0, R2, 0x100000, RZ ;  /* 0x0010000002007824 */ /* 0x000fca00078e00ff */
[----:B------:R-:W-:Y:S02]  /*a830*/  LOP3.LUT R0, R3, R0, R4, 0xfe, !PT ;  /* 0x0000000003007212 */ /* 0x000fe400078efe04 */
.L_x_8036:
[----:B------:R-:W-:Y:S05]  /*a840*/  BSYNC B0 ;  /* 0x0000000000007941 */ /* 0x000fea0003800000 */
.L_x_8035:
[----:B------:R-:W-:-:S04]  /*a850*/  FMUL.FTZ R0, R0, 1 ;  /* 0x3f80000000007820 */ /* 0x000fc80000410000 */
[----:B------:R0:W2:Y:S01]  /*a860*/  F2F.F64.F32 R2, R0 ;  /* 0x0000000000027310 */ /* 0x0000a20000201800 */
[----:B------:R-:W-:Y:S05]  /*a870*/  BRA `(.L_x_8020) ;  /* 0x0000049000007947 */ /* 0x000fea0003800000 */
.L_x_8033:
        /* <DEDUP_REMOVED lines=21> */
.L_x_8042:
[----:B------:R-:W-:Y:S05]  /*a9d0*/  BSYNC B1 ;  /* 0x0000000000017941 */ /* 0x000fea0003800000 */
.L_x_8041:
[----:B------:R-:W-:Y:S01]  /*a9e0*/  LEA R3, R0, 0x37800000, 0x17 ;  /* 0x3780000000037811 */ /* 0x000fe200078eb8ff */
[----:B------:R-:W-:-:S05]  /*a9f0*/  IMAD.SHL.U32 R0, R2, 0x200000, RZ ;  /* 0x0020000002007824 */ /* 0x000fca00078e00ff */
[----:B------:R-:W-:Y:S02]  /*aa00*/  LOP3.LUT R0, R3, R0, R4, 0xfe, !PT ;  /* 0x0000000003007212 */ /* 0x000fe400078efe04 */
.L_x_8040:
[----:B------:R-:W-:Y:S05]  /*aa10*/  BSYNC B0 ;  /* 0x0000000000007941 */ /* 0x000fea0003800000 */
.L_x_8039:
[----:B------:R-:W-:-:S04]  /*aa20*/  FMUL.FTZ R0, R0, 1 ;  /* 0x3f80000000007820 */ /* 0x000fc80000410000 */
[----:B------:R0:W2:Y:S01]  /*aa30*/  F2F.F64.F32 R2, R0 ;  /* 0x0000000000027310 */ /* 0x0000a20000201800 */
[----:B------:R-:W-:Y:S05]  /*aa40*/  BRA `(.L_x_8020) ;  /* 0x000002c000007947 */ /* 0x000fea0003800000 */
.L_x_8032:
        /* <DEDUP_REMOVED lines=14> */
.L_x_8046:
[----:B------:R-:W-:Y:S05]  /*ab30*/  BSYNC B0 ;  /* 0x0000000000007941 */ /* 0x000fea0003800000 */
.L_x_8045:
[----:B------:R-:W-:-:S04]  /*ab40*/  FMUL.FTZ R0, R0, 1 ;  /* 0x3f80000000007820 */ /* 0x000fc80000410000 */
[----:B------:R0:W2:Y:S01]  /*ab50*/  F2F.F64.F32 R2, R0 ;  /* 0x0000000000027310 */ /* 0x0000a20000201800 */
[----:B------:R-:W-:Y:S05]  /*ab60*/  BRA `(.L_x_8020) ;  /* 0x000001a000007947 */ /* 0x000fea0003800000 */
.L_x_8019:
        /* <DEDUP_REMOVED lines=21> */
.L_x_8044:
[----:B------:R-:W2:Y:S02]  /*acc0*/  LDG.E.64 R2, [R4.64] ;  /* 0x0000002404027981 */ /* 0x000ea4000c1e1b00 */
[----:B--2---:R-:W0:Y:S01]  /*acd0*/  I2F.F64.U64 R2, R2 ;  /* 0x0000000200027312 */ /* 0x004e220000301800 */
[----:B------:R-:W-:Y:S05]  /*ace0*/  BRA `(.L_x_8020) ;  /* 0x0000002000007947 */ /* 0x000fea0003800000 */
.L_x_8043:
[----:B------:R-:W2:Y:S02]  /*acf0*/  LDG.E R2, [R4.64] ;  /* 0x0000002404027981 */ /* 0x000ea4000c1e1900 */
[----:B--2---:R-:W0:Y:S02]  /*ad00*/  I2F.F64.U32 R2, R2 ;  /* 0x0000000200027312 */ /* 0x004e240000201800 */
.L_x_8020:
        /* <DEDUP_REMOVED lines=20> */
.L_x_8050:
[----:B------:R-:W0:Y:S02]  /*ae50*/  F2I.S64.F64.TRUNC R4, R4 ;  /* 0x0000000400047311 */ /* 0x000e24000030d900 */
[----:B0-----:R-:W-:-:S05]  /*ae60*/  IMAD.MOV.U32 R3, RZ, RZ, R4 ;  /* 0x000000ffff037224 */ /* 0x001fca00078e0004 */
[----:B------:R0:W-:Y:S01]  /*ae70*/  STG.E.U8 [R16.64], R3 ;  /* 0x0000000310007986 */ /* 0x0001e2000c101124 */
[----:B------:R-:W-:Y:S05]  /*ae80*/  BRA `(.L_x_8052) ;  /* 0x00000ed000007947 */ /* 0x000fea0003800000 */
.L_x_8049:
        /* <DEDUP_REMOVED lines=9> */
.L_x_8054:
[----:B------:R-:W0:Y:S02]  /*af20*/  F2I.F64.TRUNC R5, R4 ;  /* 0x0000000400057311 */ /* 0x000e24000030d100 */
[----:B0-----:R0:W-:Y:S01]  /*af30*/  STG.E [R16.64], R5 ;  /* 0x0000000510007986 */ /* 0x0011e2000c101924 */
[----:B------:R-:W-:Y:S05]  /*af40*/  BRA `(.L_x_8052) ;  /* 0x00000e1000007947 */ /* 0x000fea0003800000 */
.L_x_8053:
[----:B------:R-:W0:Y:S02]  /*af50*/  F2I.F64.TRUNC R5, R4 ;  /* 0x0000000400057311 */ /* 0x000e24000030d100 */
[----:B0-----:R0:W-:Y:S01]  /*af60*/  STG.E.U16 [R16.64], R5 ;  /* 0x0000000510007986 */ /* 0x0011e2000c101524 */
[----:B------:R-:W-:Y:S05]  /*af70*/  BRA `(.L_x_8052) ;  /* 0x00000de000007947 */ /* 0x000fea0003800000 */
.L_x_8048:
        /* <DEDUP_REMOVED lines=11> */
.L_x_8056:
[----:B------:R-:W0:Y:S01]  /*b030*/  F2F.F32.F64 R0, R4 ;  /* 0x0000000400007310 */ /* 0x000e220000301000 */
[----:B------:R-:W0:-:S14]  /*b040*/  DSETP.GEU.AND P0, PT, |R4|, c[0x2][0x0], PT ;  /* 0x008000000400762a */ /* 0x000e1c0003f0e200 */
[----:B0-----:R-:W-:-:S05]  /*b050*/  @!P0 FMUL R0, R0, 1.175494350822287508e-38 ;  /* 0x0080000000008820 */ /* 0x001fca0000400000 */
[----:B------:R-:W-:-:S05]  /*b060*/  F2FP.PACK_AB R0, RZ, R0 ;  /* 0x00000000ff00723e */ /* 0x000fca00000000ff */
[----:B------:R0:W-:Y:S01]  /*b070*/  STG.E.U16 [R16.64], R0 ;  /* 0x0000000010007986 */ /* 0x0001e2000c101524 */
[----:B------:R-:W-:Y:S05]  /*b080*/  BRA `(.L_x_8052) ;  /* 0x00000cd000007947 */ /* 0x000fea0003800000 */
.L_x_8055:
        /* <DEDUP_REMOVED lines=12> */
.L_x_8058:
[----:B------:R-:W0:Y:S01]  /*b150*/  F2F.F32.F64 R0, R4 ;  /* 0x0000000400007310 */ /* 0x000e220000301000 */
[----:B------:R-:W0:-:S14]  /*b160*/  DSETP.GEU.AND P0, PT, |R4|, c[0x2][0x0], PT ;  /* 0x008000000400762a */ /* 0x000e1c0003f0e200 */
[----:B0-----:R-:W-:-:S05]  /*b170*/  @!P0 FMUL R0, R0, 1.175494350822287508e-38 ;  /* 0x0080000000008820 */ /* 0x001fca0000400000 */
[----:B------:R-:W-:-:S04]  /*b180*/  F2FP.PACK_AB R3, RZ, R0 ;  /* 0x00000000ff03723e */ /* 0x000fc800000000ff */
[----:B------:R-:W-:-:S05]  /*b190*/  PRMT R3, R3, 0x5410, RZ ;  /* 0x0000541003037816 */ /* 0x000fca00000000ff */
[----:B------:R0:W-:Y:S01]  /*b1a0*/  STG.E [R16.64], R3 ;  /* 0x0000000310007986 */ /* 0x0001e2000c101924 */
[----:B------:R-:W-:Y:S05]  /*b1b0*/  BRA `(.L_x_8052) ;  /* 0x00000ba000007947 */ /* 0x000fea0003800000 */
.L_x_8057:
[----:B------:R0:W-:Y:S01]  /*b1c0*/  STG.E.64 [R16.64], R4 ;  /* 0x0000000410007986 */ /* 0x0001e2000c101b24 */
[----:B------:R-:W-:Y:S05]  /*b1d0*/  BRA `(.L_x_8052) ;  /* 0x00000b8000007947 */ /* 0x000fea0003800000 */
.L_x_8047:
        /* <DEDUP_REMOVED lines=12> */
.L_x_8061:
[----:B------:R-:W-:-:S05]  /*b2a0*/  CS2R R6, SRZ ;  /* 0x0000000000067805 */ /* 0x000fca000001ff00 */
[----:B------:R0:W-:Y:S01]  /*b2b0*/  STG.E.128 [R16.64], R4 ;  /* 0x0000000410007986 */ /* 0x0001e2000c101d24 */
[----:B------:R-:W-:Y:S05]  /*b2c0*/  BRA `(.L_x_8052) ;  /* 0x00000a9000007947 */ /* 0x000fea0003800000 */
.L_x_8060:
        /* <DEDUP_REMOVED lines=23> */
.L_x_8065:
[----:B------:R-:W-:Y:S05]  /*b440*/  BSYNC B0 ;  /* 0x0000000000007941 */ /* 0x000fea0003800000 */
.L_x_8064:
[----:B------:R-:W-:-:S05]  /*b450*/  LOP3.LUT R3, R0, R3, RZ, 0xfc, !PT ;  /* 0x0000000300037212 */ /* 0x000fca00078efcff */
[----:B------:R0:W-:Y:S01]  /*b460*/  STG.E.U8 [R16.64], R3 ;  /* 0x0000000310007986 */ /* 0x0001e2000c101124 */
[----:B------:R-:W-:Y:S05]  /*b470*/  BRA `(.L_x_8052) ;  /* 0x000008e000007947 */ /* 0x000fea0003800000 */
.L_x_8063:
        /* <DEDUP_REMOVED lines=15> */
.L_x_8067:
[----:B------:R-:W-:Y:S01]  /*b570*/  IMAD.MOV.U32 R0, RZ, RZ, 0x7f ;  /* 0x0000007fff007424 */ /* 0x000fe200078e00ff */
[----:B------:R-:W-:-:S04]  /*b580*/  ISETP.GT.U32.AND P0, PT, R2, 0x7f800000, PT ;  /* 0x7f8000000200780c */ /* 0x000fc80003f04070 */
[----:B------:R-:W-:-:S04]  /*b590*/  SEL R0, R0, 0x7c, P0 ;  /* 0x0000007c00007807 */ /* 0x000fc80000000000 */
.L_x_8068:
[----:B------:R-:W-:Y:S05]  /*b5a0*/  BSYNC B0 ;  /* 0x0000000000007941 */ /* 0x000fea0003800000 */
.L_x_8066:
[----:B------:R-:W-:-:S04]  /*b5b0*/  LOP3.LUT R2, R3, 0x80000000, RZ, 0xc0, !PT ;  /* 0x8000000003027812 */ /* 0x000fc800078ec0ff */
[----:B------:R-:W-:-:S04]  /*b5c0*/  SHF.R.U32.HI R3, RZ, 0x18, R2 ;  /* 0x00000018ff037819 */ /* 0x000fc80000011602 */
[----:B------:R-:W-:-:S05]  /*b5d0*/  LOP3.LUT R3, R0, R3, RZ, 0xfc, !PT ;  /* 0x0000000300037212 */ /* 0x000fca00078efcff */
[----:B------:R0:W-:Y:S01]  /*b5e0*/  STG.E.U8 [R16.64], R3 ;  /* 0x0000000310007986 */ /* 0x0001e2000c101124 */
[----:B------:R-:W-:Y:S05]  /*b5f0*/  BRA `(.L_x_8052) ;  /* 0x0000076000007947 */ /* 0x000fea0003800000 */
.L_x_8062:
[----:B------:R-:W0:Y:S01]  /*b600*/  F2F.F32.F64 R0, R4 ;  /* 0x0000000400007310 */ /* 0x000e220000301000 */
[----:B------:R-:W0:-:S14]  /*b610*/  DSETP.GEU.AND P0, PT, |R4|, c[0x2][0x0], PT ;  /* 0x008000000400762a */ /* 0x000e1c0003f0e200 */
[----:B0-----:R-:W-:-:S05]  /*b620*/  @!P0 FMUL R0, R0, 1.175494350822287508e-38 ;  /* 0x0080000000008820 */ /* 0x001fca0000400000 */
[----:B------:R-:W-:-:S05]  /*b630*/  F2FP.BF16.PACK_AB R0, RZ, R0 ;  /* 0x00000000ff00723e */ /* 0x000fca00000010ff */
[----:B------:R0:W-:Y:S01]  /*b640*/  STG.E.U16 [R16.64], R0 ;  /* 0x0000000010007986 */ /* 0x0001e2000c101524 */
[----:B------:R-:W-:Y:S05]  /*b650*/  BRA `(.L_x_8052) ;  /* 0x0000070000007947 */ /* 0x000fea0003800000 */
.L_x_8059:
        /* <DEDUP_REMOVED lines=11> */
.L_x_8071:
        /* <DEDUP_REMOVED lines=19> */
.L_x_8074:
[----:B------:R-:W-:-:S04]  /*b840*/  LOP3.LUT R2, R3, 0x80000000, RZ, 0xc0, !PT ;  /* 0x8000000003027812 */ /* 0x000fc800078ec0ff */
[----:B------:R-:W-:-:S04]  /*b850*/  SHF.R.U32.HI R3, RZ, 0x18, R2 ;  /* 0x00000018ff037819 */ /* 0x000fc80000011602 */
[----:B------:R-:W-:-:S04]  /*b860*/  LOP3.LUT R0, R0, R3, RZ, 0xfc, !PT ;  /* 0x0000000300007212 */ /* 0x000fc800078efcff */
[----:B------:R-:W-:Y:S02]  /*b870*/  PRMT R8, R0, 0x7610, R8 ;  /* 0x0000761000087816 */ /* 0x000fe40000000008 */
.L_x_8073:
[----:B------:R-:W-:Y:S05]  /*b880*/  BSYNC B0 ;  /* 0x0000000000007941 */ /* 0x000fea0003800000 */
.L_x_8072:
[----:B------:R0:W-:Y:S01]  /*b890*/  STG.E.U8 [R16.64], R8 ;  /* 0x0000000810007986 */ /* 0x0001e2000c101124 */
[----:B------:R-:W-:Y:S05]  /*b8a0*/  BRA `(.L_x_8052) ;  /* 0x000004b000007947 */ /* 0x000fea0003800000 */
.L_x_8070:
        /* <DEDUP_REMOVED lines=19> */
.L_x_8077:
[----:B------:R-:W-:-:S04]  /*b9e0*/  LOP3.LUT R2, R3, 0x80000000, RZ, 0xc0, !PT ;  /* 0x8000000003027812 */ /* 0x000fc800078ec0ff */
[----:B------:R-:W-:-:S04]  /*b9f0*/  SHF.R.U32.HI R3, RZ, 0x18, R2 ;  /* 0x00000018ff037819 */ /* 0x000fc80000011602 */
[----:B------:R-:W-:-:S04]  /*ba00*/  LOP3.LUT R0, R0, R3, RZ, 0xfc, !PT ;  /* 0x0000000300007212 */ /* 0x000fc800078efcff */
[----:B------:R-:W-:Y:S02]  /*ba10*/  PRMT R8, R0, 0x7610, R8 ;  /* 0x0000761000087816 */ /* 0x000fe40000000008 */
.L_x_8076:
[----:B------:R-:W-:Y:S05]  /*ba20*/  BSYNC B0 ;  /* 0x0000000000007941 */ /* 0x000fea0003800000 */
.L_x_8075:
[----:B------:R0:W-:Y:S01]  /*ba30*/  STG.E.U8 [R16.64], R8 ;  /* 0x0000000810007986 */ /* 0x0001e2000c101124 */
[----:B------:R-:W-:Y:S05]  /*ba40*/  BRA `(.L_x_8052) ;  /* 0x0000031000007947 */ /* 0x000fea0003800000 */
.L_x_8069:
        /* <DEDUP_REMOVED lines=24> */
.L_x_8051:
        /* <DEDUP_REMOVED lines=20> */
.L_x_8079:
[----:B------:R-:W0:Y:S02]  /*bd10*/  F2I.U64.F64.TRUNC R4, R4 ;  /* 0x0000000400047311 */ /* 0x000e24000030d800 */
[----:B0-----:R0:W-:Y:S01]  /*bd20*/  STG.E.64 [R16.64], R4 ;  /* 0x0000000410007986 */ /* 0x0011e2000c101b24 */
[----:B------:R-:W-:Y:S05]  /*bd30*/  BRA `(.L_x_8052) ;  /* 0x0000002000007947 */ /* 0x000fea0003800000 */
.L_x_8078:
[----:B------:R-:W0:Y:S02]  /*bd40*/  F2I.U32.F64.TRUNC R5, R4 ;  /* 0x0000000400057311 */ /* 0x000e24000030d000 */
[----:B0-----:R0:W-:Y:S02]  /*bd50*/  STG.E [R16.64], R5 ;  /* 0x0000000510007986 */ /* 0x0011e4000c101924 */
.L_x_8052:
[----:B------:R-:W-:Y:S02]  /*bd60*/  IADD3 R23, R23, 0x80, RZ ;  /* 0x0000008017177810 */ /* 0x000fe40007ffe0ff */
.L_x_7883:
[----:B------:R-:W-:Y:S05]  /*bd70*/  BSYNC B6 ;  /* 0x0000000000067941 */ /* 0x000fea0003800000 */
.L_x_7882:
        /* <DEDUP_REMOVED lines=257> */
.L_x_8080:
        /* <DEDUP_REMOVED lines=19> */
.L_x_8084:
[----:B------:R-:W2:Y:S02]  /*cec0*/  LDG.E.U8 R2, [R2.64] ;  /* 0x0000002402027981 */ /* 0x000ea4000c1e1100 */
[----:B--2---:R0:W1:Y:S01]  /*ced0*/  I2F.F64.U16 R18, R2 ;  /* 0x0000000200127312 */ /* 0x0040620000101800 */
[----:B------:R-:W-:Y:S05]  /*cee0*/  BRA `(.L_x_8086) ;  /* 0x00000df000007947 */ /* 0x000fea0003800000 */
.L_x_8083:
        /* <DEDUP_REMOVED lines=9> */
.L_x_8088:
[----:B------:R-:W2:Y:S02]  /*cf80*/  LDG.E R2, [R2.64] ;  /* 0x0000002402027981 */ /* 0x000ea4000c1e1900 */
[----:B--2---:R0:W1:Y:S01]  /*cf90*/  I2F.F64 R18, R2 ;  /* 0x0000000200127312 */ /* 0x0040620000201c00 */
[----:B------:R-:W-:Y:S05]  /*cfa0*/  BRA `(.L_x_8086) ;  /* 0x00000d3000007947 */ /* 0x000fea0003800000 */
.L_x_8087:
[----:B------:R-:W2:Y:S02]  /*cfb0*/  LDG.E.U16 R2, [R2.64] ;  /* 0x0000002402027981 */ /* 0x000ea4000c1e1500 */
[----:B--2---:R0:W1:Y:S01]  /*cfc0*/  I2F.F64.S16 R18, R2 ;  /* 0x0000000200127312 */ /* 0x0040620000101c00 */
[----:B------:R-:W-:Y:S05]  /*cfd0*/  BRA `(.L_x_8086) ;  /* 0x00000d0000007947 */ /* 0x000fea0003800000 */
.L_x_8082:
        /* <DEDUP_REMOVED lines=10> */
.L_x_8090:
[----:B------:R-:W2:Y:S02]  /*d080*/  LDG.E.U16 R0, [R2.64] ;  /* 0x0000002402007981 */ /* 0x000ea4000c1e1500 */
[----:B--2---:R-:W-:-:S05]  /*d090*/  HADD2.F32 R0, -RZ, R0.H0_H0 ;  /* 0x20000000ff007230 */ /* 0x004fca0000004100 */
[----:B------:R-:W-:-:S04]  /*d0a0*/  FMUL.FTZ R0, R0, 1 ;  /* 0x3f80000000007820 */ /* 0x000fc80000410000 */
[----:B------:R0:W1:Y:S01]  /*d0b0*/  F2F.F64.F32 R18, R0 ;  /* 0x0000000000127310 */ /* 0x0000620000201800 */
[----:B------:R-:W-:Y:S05]  /*d0c0*/  BRA `(.L_x_8086) ;  /* 0x00000c1000007947 */ /* 0x000fea0003800000 */
.L_x_8089:
        /* <DEDUP_REMOVED lines=10> */
.L_x_8092:
[----:B------:R-:W2:Y:S02]  /*d170*/  LDG.E.U16 R2, [R2.64] ;  /* 0x0000002402027981 */ /* 0x000ea4000c1e1500 */
[----:B--2---:R-:W-:-:S05]  /*d180*/  HADD2.F32 R0, -RZ, R2.H0_H0 ;  /* 0x20000002ff007230 */ /* 0x004fca0000004100 */
[----:B------:R-:W-:-:S04]  /*d190*/  FMUL.FTZ R0, R0, 1 ;  /* 0x3f80000000007820 */ /* 0x000fc80000410000 */
[----:B------:R0:W1:Y:S01]  /*d1a0*/  F2F.F64.F32 R18, R0 ;  /* 0x0000000000127310 */ /* 0x0000620000201800 */
[----:B------:R-:W-:Y:S05]  /*d1b0*/  BRA `(.L_x_8086) ;  /* 0x00000b2000007947 */ /* 0x000fea0003800000 */
.L_x_8091:
[----:B------:R0:W5:Y:S01]  /*d1c0*/  LDG.E.64 R18, [R2.64] ;  /* 0x0000002402127981 */ /* 0x000162000c1e1b00 */
[----:B------:R-:W-:Y:S05]  /*d1d0*/  BRA `(.L_x_8086) ;  /* 0x00000b0000007947 */ /* 0x000fea0003800000 */
.L_x_8081:
        /* <DEDUP_REMOVED lines=13> */
.L_x_8095:
[----:B------:R0:W5:Y:S01]  /*d2b0*/  LDG.E.64 R18, [R2.64] ;  /* 0x0000002402127981 */ /* 0x000162000c1e1b00 */
[----:B------:R-:W-:Y:S05]  /*d2c0*/  BRA `(.L_x_8086) ;  /* 0x00000a1000007947 */ /* 0x000fea0003800000 */
.L_x_8094:
        /* <DEDUP_REMOVED lines=28> */
.L_x_8097:
        /* <DEDUP_REMOVED lines=15> */
.L_x_8096:
[----:B------:R-:W2:Y:S02]  /*d580*/  LDG.E.U16 R0, [R2.64] ;  /* 0x0000002402007981 */ /* 0x000ea4000c1e1500 */
[----:B--2---:R-:W-:-:S05]  /*d590*/  PRMT R0, RZ, 0x5410, R0 ;  /* 0x00005410ff007816 */ /* 0x004fca0000000000 */
[----:B------:R-:W-:-:S04]  /*d5a0*/  FMUL.FTZ R0, R0, 1 ;  /* 0x3f80000000007820 */ /* 0x000fc80000410000 */
[----:B------:R0:W1:Y:S01]  /*d5b0*/  F2F.F64.F32 R18, R0 ;  /* 0x0000000000127310 */ /* 0x0000620000201800 */
[----:B------:R-:W-:Y:S05]  /*d5c0*/  BRA `(.L_x_8086) ;  /* 0x0000071000007947 */ /* 0x000fea0003800000 */
.L_x_8093:
        /* <DEDUP_REMOVED lines=11> */
.L_x_8100:
        /* <DEDUP_REMOVED lines=21> */
.L_x_8104:
[----:B------:R-:W-:Y:S05]  /*d7d0*/  BSYNC B1 ;  /* 0x0000000000017941 */ /* 0x000fea0003800000 */
.L_x_8103:
[----:B------:R-:W-:Y:S01]  /*d7e0*/  LEA R3, R0, 0x3b800000, 0x17 ;  /* 0x3b80000000037811 */ /* 0x000fe200078eb8ff */
[----:B------:R-:W-:-:S05]  /*d7f0*/  IMAD.SHL.U32 R0, R2, 0x100000, RZ ;  /* 0x0010000002007824 */ /* 0x000fca00078e00ff */
[----:B------:R-:W-:Y:S02]  /*d800*/  LOP3.LUT R0, R3, R0, R4, 0xfe, !PT ;  /* 0x0000000003007212 */ /* 0x000fe400078efe04 */
.L_x_8102:
[----:B------:R-:W-:Y:S05]  /*d810*/  BSYNC B0 ;  /* 0x0000000000007941 */ /* 0x000fea0003800000 */
.L_x_8101:
[----:B------:R-:W-:-:S04]  /*d820*/  FMUL.FTZ R0, R0, 1 ;  /* 0x3f80000000007820 */ /* 0x000fc80000410000 */
[----:B------:R0:W1:Y:S01]  /*d830*/  F2F.F64.F32 R18, R0 ;  /* 0x0000000000127310 */ /* 0x0000620000201800 */
[----:B------:R-:W-:Y:S05]  /*d840*/  BRA `(.L_x_8086) ;  /* 0x0000049000007947 */ /* 0x000fea0003800000 */
.L_x_8099:
        /* <DEDUP_REMOVED lines=21> */
.L_x_8108:
[----:B------:R-:W-:Y:S05]  /*d9a0*/  BSYNC B1 ;  /* 0x0000000000017941 */ /* 0x000fea0003800000 */
.L_x_8107:
[----:B------:R-:W-:Y:S01]  /*d9b0*/  LEA R3, R0, 0x37800000, 0x17 ;  /* 0x3780000000037811 */ /* 0x000fe200078eb8ff */
[----:B------:R-:W-:-:S05]  /*d9c0*/  IMAD.SHL.U32 R0, R2, 0x200000, RZ ;  /* 0x0020000002007824 */ /* 0x000fca00078e00ff */
[----:B------:R-:W-:Y:S02]  /*d9d0*/  LOP3.LUT R0, R3, R0, R4, 0xfe, !PT ;  /* 0x0000000003007212 */ /* 0x000fe400078efe04 */
.L_x_8106:
[----:B------:R-:W-:Y:S05]  /*d9e0*/  BSYNC B0 ;  /* 0x0000000000007941 */ /* 0x000fea0003800000 */
.L_x_8105:
[----:B------:R-:W-:-:S04]  /*d9f0*/  FMUL.FTZ R0, R0, 1 ;  /* 0x3f80000000007820 */ /* 0x000fc80000410000 */
[----:B------:R0:W1:Y:S01]  /*da00*/  F2F.F64.F32 R18, R0 ;  /* 0x0000000000127310 */ /* 0x0000620000201800 */
[----:B------:R-:W-:Y:S05]  /*da10*/  BRA `(.L_x_8086) ;  /* 0x000002c000007947 */ /* 0x000fea0003800000 */
.L_x_8098:
        /* <DEDUP_REMOVED lines=14> */
.L_x_8112:
[----:B------:R-:W-:Y:S05]  /*db00*/  BSYNC B0 ;  /* 0x0000000000007941 */ /* 0x000fea0003800000 */
.L_x_8111:
[----:B------:R-:W-:-:S04]  /*db10*/  FMUL.FTZ R0, R0, 1 ;  /* 0x3f80000000007820 */ /* 0x000fc80000410000 */
[----:B------:R0:W1:Y:S01]  /*db20*/  F2F.F64.F32 R18, R0 ;  /* 0x0000000000127310 */ /* 0x0000620000201800 */
[----:B------:R-:W-:Y:S05]  /*db30*/  BRA `(.L_x_8086) ;  /* 0x000001a000007947 */ /* 0x000fea0003800000 */
.L_x_8085:
        /* <DEDUP_REMOVED lines=21> */
.L_x_8110:
[----:B------:R-:W2:Y:S02]  /*dc90*/  LDG.E.64 R18, [R2.64] ;  /* 0x0000002402127981 */ /* 0x000ea4000c1e1b00 */
[----:B--2---:R-:W0:Y:S01]  /*dca0*/  I2F.F64.U64 R18, R18 ;  /* 0x0000001200127312 */ /* 0x004e220000301800 */
[----:B------:R-:W-:Y:S05]  /*dcb0*/  BRA `(.L_x_8086) ;  /* 0x0000002000007947 */ /* 0x000fea0003800000 */
.L_x_8109:
[----:B------:R-:W2:Y:S02]  /*dcc0*/  LDG.E R2, [R2.64] ;  /* 0x0000002402027981 */ /* 0x000ea4000c1e1900 */
[----:B--2---:R0:W1:Y:S02]  /*dcd0*/  I2F.F64.U32 R18, R2 ;  /* 0x0000000200127312 */ /* 0x0040640000201800 */
.L_x_8086:
        /* <DEDUP_REMOVED lines=17> */
.L_x_8116:
[----:B------:R-:W2:Y:S02]  /*ddf0*/  LDG.E.U8 R2, [R22.64] ;  /* 0x0000002416027981 */ /* 0x000ea4000c1e1100 */
[----:B--2---:R-:W0:Y:S01]  /*de00*/  I2F.F64.U16 R2, R2 ;  /* 0x0000000200027312 */ /* 0x004e220000101800 */
[----:B------:R-:W-:Y:S05]  /*de10*/  BRA `(.L_x_8118) ;  /* 0x00000df000007947 */ /* 0x000fea0003800000 */
.L_x_8115:
        /* <DEDUP_REMOVED lines=9> */
.L_x_8120:
[----:B------:R-:W2:Y:S02]  /*deb0*/  LDG.E R2, [R22.64] ;  /* 0x0000002416027981 */ /* 0x000ea4000c1e1900 */
[----:B--2---:R-:W0:Y:S01]  /*dec0*/  I2F.F64 R2, R2 ;  /* 0x0000000200027312 */ /* 0x004e220000201c00 */
[----:B------:R-:W-:Y:S05]  /*ded0*/  BRA `(.L_x_8118) ;  /* 0x00000d3000007947 */ /* 0x000fea0003800000 */
.L_x_8119:
[----:B------:R-:W2:Y:S02]  /*dee0*/  LDG.E.U16 R2, [R22.64] ;  /* 0x0000002416027981 */ /* 0x000ea4000c1e1500 */
[----:B--2---:R-:W0:Y:S01]  /*def0*/  I2F.F64.S16 R2, R2 ;  /* 0x0000000200027312 */ /* 0x004e220000101c00 */
[----:B------:R-:W-:Y:S05]  /*df00*/  BRA `(.L_x_8118) ;  /* 0x00000d0000007947 */ /* 0x000fea0003800000 */
.L_x_8114:
        /* <DEDUP_REMOVED lines=10> */
.L_x_8122:
[----:B------:R-:W2:Y:S02]  /*dfb0*/  LDG.E.U16 R0, [R22.64] ;  /* 0x0000002416007981 */ /* 0x000ea4000c1e1500 */
[----:B--2---:R-:W-:-:S05]  /*dfc0*/  HADD2.F32 R0, -RZ, R0.H0_H0 ;  /* 0x20000000ff007230 */ /* 0x004fca0000004100 */
[----:B------:R-:W-:-:S04]  /*dfd0*/  FMUL.FTZ R0, R0, 1 ;  /* 0x3f80000000007820 */ /* 0x000fc80000410000 */
[----:B------:R0:W2:Y:S01]  /*dfe0*/  F2F.F64.F32 R2, R0 ;  /* 0x0000000000027310 */ /* 0x0000a20000201800 */
[----:B------:R-:W-:Y:S05]  /*dff0*/  BRA `(.L_x_8118) ;  /* 0x00000c1000007947 */ /* 0x000fea0003800000 */
.L_x_8121:
        /* <DEDUP_REMOVED lines=10> */
.L_x_8124:
[----:B------:R-:W2:Y:S02]  /*e0a0*/  LDG.E.U16 R22, [R22.64] ;  /* 0x0000002416167981 */ /* 0x000ea4000c1e1500 */
[----:B--2---:R-:W-:-:S05]  /*e0b0*/  HADD2.F32 R0, -RZ, R22.H0_H0 ;  /* 0x20000016ff007230 */ /* 0x004fca0000004100 */
[----:B------:R-:W-:-:S04]  /*e0c0*/  FMUL.FTZ R0, R0, 1 ;  /* 0x3f80000000007820 */ /* 0x000fc80000410000 */
[----:B------:R0:W2:Y:S01]  /*e0d0*/  F2F.F64.F32 R2, R0 ;  /* 0x0000000000027310 */ /* 0x0000a20000201800 */
[----:B------:R-:W-:Y:S05]  /*e0e0*/  BRA `(.L_x_8118) ;  /* 0x00000b2000007947 */ /* 0x000fea0003800000 */
.L_x_8123:
[----:B------:R0:W5:Y:S01]  /*e0f0*/  LDG.E.64 R2, [R22.64] ;  /* 0x0000002416027981 */ /* 0x000162000c1e1b00 */
[----:B------:R-:W-:Y:S05]  /*e100*/  BRA `(.L_x_8118) ;  /* 0x00000b0000007947 */ /* 0x000fea0003800000 */
.L_x_8113:
        /* <DEDUP_REMOVED lines=13> */
.L_x_8127:
[----:B------:R0:W5:Y:S01]  /*e1e0*/  LDG.E.64 R2, [R22.64] ;  /* 0x0000002416027981 */ /* 0x000162000c1e1b00 */
[----:B------:R-:W-:Y:S05]  /*e1f0*/  BRA `(.L_x_8118) ;  /* 0x00000a1000007947 */ /* 0x000fea0003800000 */
.L_x_8126:
        /* <DEDUP_REMOVED lines=28> */
.L_x_8129:
        /* <DEDUP_REMOVED lines=15> */
.L_x_8128:
[----:B------:R-:W2:Y:S02]  /*e4b0*/  LDG.E.U16 R0, [R22.64] ;  /* 0x0000002416007981 */ /* 0x000ea4000c1e1500 */
[----:B--2---:R-:W-:-:S05]  /*e4c0*/  PRMT R0, RZ, 0x5410, R0 ;  /* 0x00005410ff007816 */ /* 0x004fca0000000000 */
[----:B------:R-:W-:-:S04]  /*e4d0*/  FMUL.FTZ R0, R0, 1 ;  /* 0x3f80000000007820 */ /* 0x000fc80000410000 */
[----:B------:R0:W2:Y:S01]  /*e4e0*/  F2F.F64.F32 R2, R0 ;  /* 0x0000000000027310 */ /* 0x0000a20000201800 */
[----:B------:R-:W-:Y:S05]  /*e4f0*/  BRA `(.L_x_8118) ;  /* 0x0000071000007947 */ /* 0x000fea0003800000 */
.L_x_8125:
        /* <DEDUP_REMOVED lines=11> */
.L_x_8132:
        /* <DEDUP_REMOVED lines=21> */
.L_x_8136:
[----:B------:R-:W-:Y:S05]  /*e700*/  BSYNC B1 ;  /* 0x0000000000017941 */ /* 0x000fea0003800000 */
.L_x_8135:
[----:B------:R-:W-:Y:S01]  /*e710*/  LEA R3, R0, 0x3b800000, 0x17 ;  /* 0x3b80000000037811 */ /* 0x000fe200078eb8ff */
[----:B------:R-:W-:-:S05]  /*e720*/  IMAD.SHL.U32 R0, R2, 0x100000, RZ ;  /* 0x0010000002007824 */ /* 0x000fca00078e00ff */
[----:B------:R-:W-:Y:S02]  /*e730*/  LOP3.LUT R0, R3, R0, R4, 0xfe, !PT ;  /* 0x0000000003007212 */ /* 0x000fe400078efe04 */
.L_x_8134:
[----:B------:R-:W-:Y:S05]  /*e740*/  BSYNC B0 ;  /* 0x0000000000007941 */ /* 0x000fea0003800000 */
.L_x_8133:
[----:B------:R-:W-:-:S04]  /*e750*/  FMUL.FTZ R0, R0, 1 ;  /* 0x3f80000000007820 */ /* 0x000fc80000410000 */
[----:B------:R0:W2:Y:S01]  /*e760*/  F2F.F64.F32 R2, R0 ;  /* 0x0000000000027310 */ /* 0x0000a20000201800 */
[----:B------:R-:W-:Y:S05]  /*e770*/  BRA `(.L_x_8118) ;  /* 0x0000049000007947 */ /* 0x000fea0003800000 */
.L_x_8131:
        /* <DEDUP_REMOVED lines=21> */
.L_x_8140:
[----:B------:R-:W-:Y:S05]  /*e8d0*/  BSYNC B1 ;  /* 0x0000000000017941 */ /* 0x000fea0003800000 */
.L_x_8139:
[----:B------:R-:W-:Y:S01]  /*e8e0*/  LEA R3, R0, 0x37800000, 0x17 ;  /* 0x3780000000037811 */ /* 0x000fe200078eb8ff */
[----:B------:R-:W-:-:S05]  /*e8f0*/  IMAD.SHL.U32 R0, R2, 0x200000, RZ ;  /* 0x0020000002007824 */ /* 0x000fca00078e00ff */
[----:B------:R-:W-:Y:S02]  /*e900*/  LOP3.LUT R0, R3, R0, R4, 0xfe, !PT ;  /* 0x0000000003007212 */ /* 0x000fe400078efe04 */
.L_x_8138:
[----:B------:R-:W-:Y:S05]  /*e910*/  BSYNC B0 ;  /* 0x0000000000007941 */ /* 0x000fea0003800000 */
.L_x_8137:
[----:B------:R-:W-:-:S04]  /*e920*/  FMUL.FTZ R0, R0, 1 ;  /* 0x3f80000000007820 */ /* 0x000fc80000410000 */
[----:B------:R0:W2:Y:S01]  /*e930*/  F2F.F64.F32 R2, R0 ;  /* 0x0000000000027310 */ /* 0x0000a20000201800 */
[----:B------:R-:W-:Y:S05]  /*e940*/  BRA `(.L_x_8118) ;  /* 0x000002c000007947 */ /* 0x000fea0003800000 */
.L_x_8130:
        /* <DEDUP_REMOVED lines=14> */
.L_x_8144:
[----:B------:R-:W-:Y:S05]  /*ea30*/  BSYNC B0 ;  /* 0x0000000000007941 */ /* 0x000fea0003800000 */
.L_x_8143:
[----:B------:R-:W-:-:S04]  /*ea40*/  FMUL.FTZ R0, R0, 1 ;  /* 0x3f80000000007820 */ /* 0x000fc80000410000 */
[----:B------:R0:W2:Y:S01]  /*ea50*/  F2F.F64.F32 R2, R0 ;  /* 0x0000000000027310 */ /* 0x0000a20000201800 */
[----:B------:R-:W-:Y:S05]  /*ea60*/  BRA `(.L_x_8118) ;  /* 0x000001a000007947 */ /* 0x000fea0003800000 */
.L_x_8117:
        /* <DEDUP_REMOVED lines=21> */
.L_x_8142:
[----:B------:R-:W2:Y:S02]  /*ebc0*/  LDG.E.64 R2, [R22.64] ;  /* 0x0000002416027981 */ /* 0x000ea4000c1e1b00 */
[----:B--2---:R-:W0:Y:S01]  /*ebd0*/  I2F.F64.U64 R2, R2 ;  /* 0x0000000200027312 */ /* 0x004e220000301800 */
[----:B------:R-:W-:Y:S05]  /*ebe0*/  BRA `(.L_x_8118) ;  /* 0x0000002000007947 */ /* 0x000fea0003800000 */
.L_x_8141:
[----:B------:R-:W2:Y:S02]  /*ebf0*/  LDG.E R2, [R22.64] ;  /* 0x0000002416027981 */ /* 0x000ea4000c1e1900 */
[----:B--2---:R-:W0:Y:S02]  /*ec00*/  I2F.F64.U32 R2, R2 ;  /* 0x0000000200027312 */ /* 0x004e240000201800 */
.L_x_8118:
[----:B------:R-:W3:Y:S01]  /*ec10*/  LDC.U8 R6, c[0x0][0x3e1] ;  /* 0x0000f840ff067b82 */ /* 0x000ee20000000000 */
[----:B-1---5:R-:W1:-:S04]  /*ec20*/  DSETP.GT.AND P0, PT, R18, RZ, PT ;  /* 0x000000ff1200722a */ /* 0x022e480003f04000 */
[----:B------:R-:W4:Y:S02]  /*ec30*/  DSETP.NEU.AND P1, PT, R18, RZ, PT ;  /* 0x000000ff1200722a */ /* 0x000f240003f2d000 */
[----:B-1----:R-:W-:-:S04]  /*ec40*/  FSEL R5, RZ, 1.875, !P0 ;  /* 0x3ff00000ff057808 */ /* 0x002fc80004000000 */
[----:B0-2-4-:R-:W-:Y:S02]  /*ec50*/  FSEL R4, R2, RZ, !P1 ;  /* 0x000000ff02047208 */ /* 0x015fe40004800000 */
        /* <DEDUP_REMOVED lines=13> */
[----:B0-----:R-:W-:Y:S01]  /*ed30*/  STG.E.U8 [R16.64], R5 ;  /* 0x0000000510007986 */ /* 0x001fe2000c101124 */
[----:B------:R-:W-:Y:S05]  /*ed40*/  EXIT ;  /* 0x000000000000794d */ /* 0x000fea0003800000 */
.L_x_8148:
[----:B------:R-:W0:Y:S02]  /*ed50*/  F2I.S64.F64.TRUNC R4, R4 ;  /* 0x0000000400047311 */ /* 0x000e24000030d900 */
[----:B0-----:R-:W-:-:S05]  /*ed60*/  IMAD.MOV.U32 R3, RZ, RZ, R4 ;  /* 0x000000ffff037224 */ /* 0x001fca00078e0004 */
[----:B------:R-:W-:Y:S01]  /*ed70*/  STG.E.U8 [R16.64], R3 ;  /* 0x0000000310007986 */ /* 0x000fe2000c101124 */
[----:B------:R-:W-:Y:S05]  /*ed80*/  EXIT ;  /* 0x000000000000794d */ /* 0x000fea0003800000 */
.L_x_8147:
[----:B------:R-:W-:-:S13]  /*ed90*/  ISETP.NE.AND P0, PT, R0, 0x2, PT ;  /* 0x000000020000780c */ /* 0x000fda0003f05270 */
[----:B------:R-:W-:Y:S05]  /*eda0*/  @!P0 BRA `(.L_x_8150) ;  /* 0x000000a000008947 */ /* 0x000fea0003800000 */
[----:B------:R-:W-:-:S13]  /*edb0*/  ISETP.NE.AND P0, PT, R0, 0x3, PT ;  /* 0x000000030000780c */ /* 0x000fda0003f05270 */
[----:B------:R-:W-:Y:S05]  /*edc0*/  @!P0 BRA `(.L_x_8151) ;  /* 0x0000005000008947 */ /* 0x000fea0003800000 */
[----:B------:R-:W-:-:S13]  /*edd0*/  ISETP.NE.AND P0, PT, R0, 0x4, PT ;  /* 0x000000040000780c */ /* 0x000fda0003f05270 */
[----:B------:R-:W-:Y:S05]  /*ede0*/  @P0 BRA `(.L_x_8149) ;  /* 0x00000ce000000947 */ /* 0x000fea0003800000 */
[----:B------:R-:W0:Y:S02]  /*edf0*/  F2I.S64.F64.TRUNC R4, R4 ;  /* 0x0000000400047311 */ /* 0x000e24000030d900 */
[----:B0-----:R-:W-:Y:S01]  /*ee00*/  STG.E.64 [R16.64], R4 ;  /* 0x0000000410007986 */ /* 0x001fe2000c101b24 */
[----:B------:R-:W-:Y:S05]  /*ee10*/  EXIT ;  /* 0x000000000000794d */ /* 0x000fea0003800000 */
.L_x_8151:
[----:B------:R-:W0:Y:S02]  /*ee20*/  F2I.F64.TRUNC R5, R4 ;  /* 0x0000000400057311 */ /* 0x000e24000030d100 */
[----:B0-----:R-:W-:Y:S01]  /*ee30*/  STG.E [R16.64], R5 ;  /* 0x0000000510007986 */ /* 0x001fe2000c101924 */
[----:B------:R-:W-:Y:S05]  /*ee40*/  EXIT ;  /* 0x000000000000794d */ /* 0x000fea0003800000 */
.L_x_8150:
[----:B------:R-:W0:Y:S02]  /*ee50*/  F2I.F64.TRUNC R5, R4 ;  /* 0x0000000400057311 */ /* 0x000e24000030d100 */
[----:B0-----:R-:W-:Y:S01]  /*ee60*/  STG.E.U16 [R16.64], R5 ;  /* 0x0000000510007986 */ /* 0x001fe2000c101524 */
[----:B------:R-:W-:Y:S05]  /*ee70*/  EXIT ;  /* 0x000000000000794d */ /* 0x000fea0003800000 */
.L_x_8146:
        /* <DEDUP_REMOVED lines=9> */
[----:B------:R-:W-:Y:S01]  /*ef10*/  STG.E [R16.64], R3 ;  /* 0x0000000310007986 */ /* 0x000fe2000c101924 */
[----:B------:R-:W-:Y:S05]  /*ef20*/  EXIT ;  /* 0x000000000000794d */ /* 0x000fea0003800000 */
.L_x_8153:
[----:B------:R-:W0:Y:S01]  /*ef30*/  F2F.F32.F64 R0, R4 ;  /* 0x0000000400007310 */ /* 0x000e220000301000 */
[----:B------:R-:W0:-:S14]  /*ef40*/  DSETP.GEU.AND P0, PT, |R4|, c[0x2][0x0], PT ;  /* 0x008000000400762a */ /* 0x000e1c0003f0e200 */
[----:B0-----:R-:W-:-:S05]  /*ef50*/  @!P0 FMUL R0, R0, 1.175494350822287508e-38 ;  /* 0x0080000000008820 */ /* 0x001fca0000400000 */
[----:B------:R-:W-:-:S05]  /*ef60*/  F2FP.PACK_AB R0, RZ, R0 ;  /* 0x00000000ff00723e */ /* 0x000fca00000000ff */
[----:B------:R-:W-:Y:S01]  /*ef70*/  STG.E.U16 [R16.64], R0 ;  /* 0x0000000010007986 */ /* 0x000fe2000c101524 */
[----:B------:R-:W-:Y:S05]  /*ef80*/  EXIT ;  /* 0x000000000000794d */ /* 0x000fea0003800000 */
.L_x_8152:
        /* <DEDUP_REMOVED lines=10> */
[----:B------:R-:W-:Y:S01]  /*f030*/  STG.E.64 [R16.64], R2 ;  /* 0x0000000210007986 */ /* 0x000fe2000c101b24 */
[----:B------:R-:W-:Y:S05]  /*f040*/  EXIT ;  /* 0x000000000000794d */ /* 0x000fea0003800000 */
.L_x_8155:
[----:B------:R-:W0:Y:S01]  /*f050*/  F2F.F32.F64 R0, R4 ;  /* 0x0000000400007310 */ /* 0x000e220000301000 */
[----:B------:R-:W0:-:S14]  /*f060*/  DSETP.GEU.AND P0, PT, |R4|, c[0x2][0x0], PT ;  /* 0x008000000400762a */ /* 0x000e1c0003f0e200 */
[----:B0-----:R-:W-:-:S05]  /*f070*/  @!P0 FMUL R0, R0, 1.175494350822287508e-38 ;  /* 0x0080000000008820 */ /* 0x001fca0000400000 */
[----:B------:R-:W-:-:S04]  /*f080*/  F2FP.PACK_AB R3, RZ, R0 ;  /* 0x00000000ff03723e */ /* 0x000fc800000000ff */
[----:B------:R-:W-:-:S05]  /*f090*/  PRMT R3, R3, 0x5410, RZ ;  /* 0x0000541003037816 */ /* 0x000fca00000000ff */
[----:B------:R-:W-:Y:S01]  /*f0a0*/  STG.E [R16.64], R3 ;  /* 0x0000000310007986 */ /* 0x000fe2000c101924 */
[----:B------:R-:W-:Y:S05]  /*f0b0*/  EXIT ;  /* 0x000000000000794d */ /* 0x000fea0003800000 */
.L_x_8154:
[----:B------:R-:W-:Y:S01]  /*f0c0*/  STG.E.64 [R16.64], R4 ;  /* 0x0000000410007986 */ /* 0x000fe2000c101b24 */
[----:B------:R-:W-:Y:S05]  /*f0d0*/  EXIT ;  /* 0x000000000000794d */ /* 0x000fea0003800000 */
.L_x_8145:
        /* <DEDUP_REMOVED lines=10> */
[----:B------:R-:W-:Y:S01]  /*f180*/  STG.E.U8 [R16.64], R3 ;  /* 0x0000000310007986 */ /* 0x000fe2000c101124 */
[----:B------:R-:W-:Y:S05]  /*f190*/  EXIT ;  /* 0x000000000000794d */ /* 0x000fea0003800000 */
.L_x_8158:
[----:B------:R-:W-:-:S05]  /*f1a0*/  CS2R R6, SRZ ;  /* 0x0000000000067805 */ /* 0x000fca000001ff00 */
[----:B------:R-:W-:Y:S01]  /*f1b0*/  STG.E.128 [R16.64], R4 ;  /* 0x0000000410007986 */ /* 0x000fe2000c101d24 */
[----:B------:R-:W-:Y:S05]  /*f1c0*/  EXIT ;  /* 0x000000000000794d */ /* 0x000fea0003800000 */
.L_x_8157:
        /* <DEDUP_REMOVED lines=23> */
.L_x_8162:
[----:B------:R-:W-:Y:S05]  /*f340*/  BSYNC B0 ;  /* 0x0000000000007941 */ /* 0x000fea0003800000 */
.L_x_8161:
[----:B------:R-:W-:-:S05]  /*f350*/  LOP3.LUT R3, R0, R3, RZ, 0xfc, !PT ;  /* 0x0000000300037212 */ /* 0x000fca00078efcff */
[----:B------:R-:W-:Y:S01]  /*f360*/  STG.E.U8 [R16.64], R3 ;  /* 0x0000000310007986 */ /* 0x000fe2000c101124 */
[----:B------:R-:W-:Y:S05]  /*f370*/  EXIT ;  /* 0x000000000000794d */ /* 0x000fea0003800000 */
.L_x_8160:
        /* <DEDUP_REMOVED lines=15> */
.L_x_8164:
[----:B------:R-:W-:Y:S01]  /*f470*/  IMAD.MOV.U32 R0, RZ, RZ, 0x7f ;  /* 0x0000007fff007424 */ /* 0x000fe200078e00ff */
[----:B------:R-:W-:-:S04]  /*f480*/  ISETP.GT.U32.AND P0, PT, R2, 0x7f800000, PT ;  /* 0x7f8000000200780c */ /* 0x000fc80003f04070 */
[----:B------:R-:W-:-:S04]  /*f490*/  SEL R0, R0, 0x7c, P0 ;  /* 0x0000007c00007807 */ /* 0x000fc80000000000 */
.L_x_8165:
[----:B------:R-:W-:Y:S05]  /*f4a0*/  BSYNC B0 ;  /* 0x0000000000007941 */ /* 0x000fea0003800000 */
.L_x_8163:
[----:B------:R-:W-:-:S04]  /*f4b0*/  LOP3.LUT R2, R3, 0x80000000, RZ, 0xc0, !PT ;  /* 0x8000000003027812 */ /* 0x000fc800078ec0ff */
[----:B------:R-:W-:-:S04]  /*f4c0*/  SHF.R.U32.HI R3, RZ, 0x18, R2 ;  /* 0x00000018ff037819 */ /* 0x000fc80000011602 */
[----:B------:R-:W-:-:S05]  /*f4d0*/  LOP3.LUT R3, R0, R3, RZ, 0xfc, !PT ;  /* 0x0000000300037212 */ /* 0x000fca00078efcff */
[----:B------:R-:W-:Y:S01]  /*f4e0*/  STG.E.U8 [R16.64], R3 ;  /* 0x0000000310007986 */ /* 0x000fe2000c101124 */
[----:B------:R-:W-:Y:S05]  /*f4f0*/  EXIT ;  /* 0x000000000000794d */ /* 0x000fea0003800000 */
.L_x_8159:
[----:B------:R-:W0:Y:S01]  /*f500*/  F2F.F32.F64 R0, R4 ;  /* 0x0000000400007310 */ /* 0x000e220000301000 */
[----:B------:R-:W0:-:S14]  /*f510*/  DSETP.GEU.AND P0, PT, |R4|, c[0x2][0x0], PT ;  /* 0x008000000400762a */ /* 0x000e1c0003f0e200 */
[----:B0-----:R-:W-:-:S05]  /*f520*/  @!P0 FMUL R0, R0, 1.175494350822287508e-38 ;  /* 0x0080000000008820 */ /* 0x001fca0000400000 */
[----:B------:R-:W-:-:S05]  /*f530*/  F2FP.BF16.PACK_AB R0, RZ, R0 ;  /* 0x00000000ff00723e */ /* 0x000fca00000010ff */
[----:B------:R-:W-:Y:S01]  /*f540*/  STG.E.U16 [R16.64], R0 ;  /* 0x0000000010007986 */ /* 0x000fe2000c101524 */
[----:B------:R-:W-:Y:S05]  /*f550*/  EXIT ;  /* 0x000000000000794d */ /* 0x000fea0003800000 */
.L_x_8156:
        /* <DEDUP_REMOVED lines=9> */
[----:B0-----:R-:W-:Y:S01]  /*f5f0*/  STG.E.U16 [R16.64], R5 ;  /* 0x0000000510007986 */ /* 0x001fe2000c101524 */
[----:B------:R-:W-:Y:S05]  /*f600*/  EXIT ;  /* 0x000000000000794d */ /* 0x000fea0003800000 */
.L_x_8168:
        /* <DEDUP_REMOVED lines=19> */
.L_x_8171:
[----:B------:R-:W-:-:S04]  /*f740*/  LOP3.LUT R2, R3, 0x80000000, RZ, 0xc0, !PT ;  /* 0x8000000003027812 */ /* 0x000fc800078ec0ff */
[----:B------:R-:W-:-:S04]  /*f750*/  SHF.R.U32.HI R3, RZ, 0x18, R2 ;  /* 0x00000018ff037819 */ /* 0x000fc80000011602 */
[----:B------:R-:W-:-:S04]  /*f760*/  LOP3.LUT R0, R0, R3, RZ, 0xfc, !PT ;  /* 0x0000000300007212 */ /* 0x000fc800078efcff */
[----:B------:R-:W-:Y:S02]  /*f770*/  PRMT R8, R0, 0x7610, R8 ;  /* 0x0000761000087816 */ /* 0x000fe40000000008 */
.L_x_8170:
[----:B------:R-:W-:Y:S05]  /*f780*/  BSYNC B0 ;  /* 0x0000000000007941 */ /* 0x000fea0003800000 */
.L_x_8169:
[----:B------:R-:W-:Y:S01]  /*f790*/  STG.E.U8 [R16.64], R8 ;  /* 0x0000000810007986 */ /* 0x000fe2000c101124 */
[----:B------:R-:W-:Y:S05]  /*f7a0*/  EXIT ;  /* 0x000000000000794d */ /* 0x000fea0003800000 */
.L_x_8167:
        /* <DEDUP_REMOVED lines=19> */
.L_x_8174:
[----:B------:R-:W-:-:S04]  /*f8e0*/  LOP3.LUT R2, R3, 0x80000000, RZ, 0xc0, !PT ;  /* 0x8000000003027812 */ /* 0x000fc800078ec0ff */
[----:B------:R-:W-:-:S04]  /*f8f0*/  SHF.R.U32.HI R3, RZ, 0x18, R2 ;  /* 0x00000018ff037819 */ /* 0x000fc80000011602 */
[----:B------:R-:W-:-:S04]  /*f900*/  LOP3.LUT R0, R0, R3, RZ, 0xfc, !PT ;  /* 0x0000000300007212 */ /* 0x000fc800078efcff */
[----:B------:R-:W-:Y:S02]  /*f910*/  PRMT R8, R0, 0x7610, R8 ;  /* 0x0000761000087816 */ /* 0x000fe40000000008 */
.L_x_8173:
[----:B------:R-:W-:Y:S05]  /*f920*/  BSYNC B0 ;  /* 0x0000000000007941 */ /* 0x000fea0003800000 */
.L_x_8172:
[----:B------:R-:W-:Y:S01]  /*f930*/  STG.E.U8 [R16.64], R8 ;  /* 0x0000000810007986 */ /* 0x000fe2000c101124 */
[----:B------:R-:W-:Y:S05]  /*f940*/  EXIT ;  /* 0x000000000000794d */ /* 0x000fea0003800000 */
.L_x_8166:
        /* <DEDUP_REMOVED lines=24> */
.L_x_8149:
        /* <DEDUP_REMOVED lines=20> */
.L_x_8176:
[----:B------:R-:W0:Y:S02]  /*fc10*/  F2I.U64.F64.TRUNC R4, R4 ;  /* 0x0000000400047311 */ /* 0x000e24000030d800 */
[----:B0-----:R-:W-:Y:S01]  /*fc20*/  STG.E.64 [R16.64], R4 ;  /* 0x0000000410007986 */ /* 0x001fe2000c101b24 */
[----:B------:R-:W-:Y:S05]  /*fc30*/  EXIT ;  /* 0x000000000000794d */ /* 0x000fea0003800000 */
.L_x_8175:
[----:B------:R-:W0:Y:S02]  /*fc40*/  F2I.U32.F64.TRUNC R5, R4 ;  /* 0x0000000400057311 */ /* 0x000e24000030d000 */
[----:B0-----:R-:W-:Y:S01]  /*fc50*/  STG.E [R16.64], R5 ;  /* 0x0000000510007986 */ /* 0x001fe2000c101924 */
[----:B------:R-:W-:Y:S05]  /*fc60*/  EXIT ;  /* 0x000000000000794d */ /* 0x000fea0003800000 */
.L_x_8177:
        /* <DEDUP_REMOVED lines=9> */
.L_x_29910:


//--------------------- .text._ZN2at6native27unrolled_elementwise_kernelINS0_13BinaryFunctorIdddZZZNS0_21heaviside_kernel_cudaERNS_18TensorIteratorBaseEENKUlvE_clEvENKUlvE4_clEvEUlddE_EESt5arrayIPcLm3EELi4E23TrivialOffsetCalculatorILi2EjESC_ILi1EjENS0_6memory12LoadWithCastILi2EEENSF_13StoreWithCastILi1EEEEEviT_T0_T2_T3_T4_T5_ --------------------------
	.section	.text._ZN2at6native27unrolled_elementwise_kernelINS0_13BinaryFunctorIdddZZZNS0_21heaviside_kernel_cudaERNS_18TensorIteratorBaseEENKUlvE_clEvENKUlvE4_clEvEUlddE_EESt5arrayIPcLm3EELi4E23TrivialOffsetCalculatorILi2EjESC_ILi1EjENS0_6memory12LoadWithCastILi2EEENSF_13StoreWithCastILi1EEEEEviT_T0_T2_T3_T4_T5_,"ax",@progbits
	.sectioninfo	@"SHI_REGISTERS=40"
	.align	128
        .global         _ZN2at6native27unrolled_elementwise_kernelINS0_13BinaryFunctorIdddZZZNS0_21heaviside_kernel_cudaERNS_18TensorIteratorBaseEENKUlvE_clEvENKUlvE4_clEvEUlddE_EESt5arrayIPcLm3EELi4E23TrivialOffsetCalculatorILi2EjESC_ILi1EjENS0_6memory12LoadWithCastILi2EEENSF_13StoreWithCastILi1EEEEEviT_T0_T2_T3_T4_T5_
        .type           _ZN2at6native27unrolled_elementwise_kernelINS0_13BinaryFunctorIdddZZZNS0_21heaviside_kernel_cudaERNS_18TensorIteratorBaseEENKUlvE_clEvENKUlvE4_clEvEUlddE_EESt5arrayIPcLm3EELi4E23TrivialOffsetCalculatorILi2EjESC_ILi1EjENS0_6memory12LoadWithCastILi2EEENSF_13StoreWithCastILi1EEEEEviT_T0_T2_T3_T4_T5_,@function
        .size           _ZN2at6native27unrolled_elementwise_kernelINS0_13BinaryFunctorIdddZZZNS0_21heaviside_kernel_cudaERNS_18TensorIteratorBaseEENKUlvE_clEvENKUlvE4_clEvEUlddE_EESt5arrayIPcLm3EELi4E23TrivialOffsetCalculatorILi2EjESC_ILi1EjENS0_6memory12LoadWithCastILi2EEENSF_13StoreWithCastILi1EEEEEviT_T0_T2_T3_T4_T5_,(.L_x_29911 - _ZN2at6native27unrolled_elementwise_kernelINS0_13BinaryFunctorIdddZZZNS0_21heaviside_kernel_cudaERNS_18TensorIteratorBaseEENKUlvE_clEvENKUlvE4_clEvEUlddE_EESt5arrayIPcLm3EELi4E23TrivialOffsetCalculatorILi2EjESC_ILi1EjENS0_6memory12LoadWithCastILi2EEENSF_13StoreWithCastILi1EEEEEviT_T0_T2_T3_T4_T5_)
        .other          _ZN2at6native27unrolled_elementwise_kernelINS0_13BinaryFunctorIdddZZZNS0_21heaviside_kernel_cudaERNS_18TensorIteratorBaseEENKUlvE_clEvENKUlvE4_clEvEUlddE_EESt5arrayIPcLm3EELi4E23TrivialOffsetCalculatorILi2EjESC_ILi1EjENS0_6memory12LoadWithCastILi2EEENSF_13StoreWithCastILi1EEEEEviT_T0_T2_T3_T4_T5_,@"STO_CUDA_ENTRY STV_DEFAULT"
_ZN2at6native27unrolled_elementwise_kernelINS0_13BinaryFunctorIdddZZZNS0_21heaviside_kernel_cudaERNS_18TensorIteratorBaseEENKUlvE_clEvENKUlvE4_clEvEUlddE_EESt5arrayIPcLm3EELi4E23TrivialOffsetCalculatorILi2EjESC_ILi1EjENS0_6memory12LoadWithCastILi2EEENSF_13StoreWithCastILi1EEEEEviT_T0_T2_T3_T4_T5_:
.text._ZN2at6native27unrolled_elementwise_kernelINS0_13BinaryFunctorIdddZZZNS0_21heaviside_kernel_cudaERNS_18TensorIteratorBaseEENKUlvE_clEvENKUlvE4_clEvEUlddE_EESt5arrayIPcLm3EELi4E23TrivialOffsetCalculatorILi2EjESC_ILi1EjENS0_6memory12LoadWithCastILi2EEENSF_13StoreWithCastILi1EEEEEviT_T0_T2_T3_T4_T5_:
[----:B------:R-:W-:Y:S02]  /*0000*/  IMAD.MOV.U32 R1, RZ, RZ, c[0x0][0x28] ;  /* 0x00000a00ff017624 */ /* 0x000fe400078e00ff */
[----:B------:R-:W0:Y:S01]  /*0010*/  S2R R32, SR_CTAID.X ;  /* 0x0000000000207919 */ /* 0x000e220000002500 */
[----:B------:R-:W-:Y:S01]  /*0020*/  IMAD.MOV.U32 R3, RZ, RZ, -0x200 ;  /* 0xfffffe00ff037424 */ /* 0x000fe200078e00ff */
[----:B------:R-:W1:Y:S01]  /*0030*/  LDC.U8 R37, c[0x0][0x184] ;  /* 0x00006100ff257b82 */ /* 0x000e620000000000 */
[----:B------:R-:W-:Y:S01]  /*0040*/  ULDC.64 UR36, c[0x0][0x118] ;  /* 0x0000460000247ab9 */ /* 0x000fe20000000a00 */
[----:B------:R-:W2:Y:S01]  /*0050*/  S2R R33, SR_TID.X ;  /* 0x0000000000217919 */ /* 0x000ea20000002100 */
[----:B------:R-:W-:Y:S01]  /*0060*/  BSSY B6, `(.L_x_8178) ;  /* 0x00001f2000067945 */ /* 0x000fe20003800000 */
[----:B------:R-:W-:Y:S01]  /*0070*/  CS2R R34, SRZ ;  /* 0x0000000000227805 */ /* 0x000fe2000001ff00 */
[----:B------:R-:W-:Y:S01]  /*0080*/  CS2R R30, SRZ ;  /* 0x00000000001e7805 */ /* 0x000fe2000001ff00 */
[----:B------:R-:W-:Y:S02]  /*0090*/  CS2R R26, SRZ ;  /* 0x00000000001a7805 */ /* 0x000fe4000001ff00 */
[----:B------:R-:W3:Y:S01]  /*00a0*/  LDC.U8 R36, c[0x0][0x185] ;  /* 0x00006140ff247b82 */ /* 0x000ee20000000000 */
        /* <DEDUP_REMOVED lines=21> */
.L_x_8183:
[----:B------:R-:W2:Y:S02]  /*0200*/  LDG.E.U8 R4, [R4.64] ;  /* 0x0000002404047981 */ /* 0x000ea4000c1e1100 */
[----:B--2---:R0:W1:Y:S01]  /*0210*/  I2F.F64.U16 R30, R4 ;  /* 0x00000004001e7312 */ /* 0x0040620000101800 */
[----:B------:R-:W-:Y:S05]  /*0220*/  BRA `(.L_x_8185) ;  /* 0x00000e0000007947 */ /* 0x000fea0003800000 */
.L_x_8182:
        /* <DEDUP_REMOVED lines=9> */
.L_x_8187:
[----:B------:R-:W2:Y:S02]  /*02c0*/  LDG.E R4, [R4.64] ;  /* 0x0000002404047981 */ /* 0x000ea4000c1e1900 */
[----:B--2---:R0:W1:Y:S01]  /*02d0*/  I2F.F64 R30, R4 ;  /* 0x00000004001e7312 */ /* 0x0040620000201c00 */
[----:B------:R-:W-:Y:S05]  /*02e0*/  BRA `(.L_x_8185) ;  /* 0x00000d4000007947 */ /* 0x000fea0003800000 */
.L_x_8186:
[----:B------:R-:W2:Y:S02]  /*02f0*/  LDG.E.U16 R4, [R4.64] ;  /* 0x0000002404047981 */ /* 0x000ea4000c1e1500 */
[----:B--2---:R0:W1:Y:S01]  /*0300*/  I2F.F64.S16 R30, R4 ;  /* 0x00000004001e7312 */ /* 0x0040620000101c00 */
[----:B------:R-:W-:Y:S05]  /*0310*/  BRA `(.L_x_8185) ;  /* 0x00000d1000007947 */ /* 0x000fea0003800000 */
.L_x_8181:
        /* <DEDUP_REMOVED lines=10> */
.L_x_8189:
[----:B------:R-:W2:Y:S02]  /*03c0*/  LDG.E.U16 R0, [R4.64] ;  /* 0x0000002404007981 */ /* 0x000ea4000c1e1500 */
[----:B--2---:R-:W-:-:S05]  /*03d0*/  HADD2.F32 R0, -RZ, R0.H0_H0 ;  /* 0x20000000ff007230 */ /* 0x004fca0000004100 */
[----:B------:R-:W-:-:S04]  /*03e0*/  FMUL.FTZ R0, R0, 1 ;  /* 0x3f80000000007820 */ /* 0x000fc80000410000 */
[----:B------:R0:W1:Y:S01]  /*03f0*/  F2F.F64.F32 R30, R0 ;  /* 0x00000000001e7310 */ /* 0x0000620000201800 */
[----:B------:R-:W-:Y:S05]  /*0400*/  BRA `(.L_x_8185) ;  /* 0x00000c2000007947 */ /* 0x000fea0003800000 */
.L_x_8188:
        /* <DEDUP_REMOVED lines=10> */
.L_x_8191:
[----:B------:R-:W2:Y:S02]  /*04b0*/  LDG.E.U16 R4, [R4.64] ;  /* 0x0000002404047981 */ /* 0x000ea4000c1e1500 */
[----:B--2---:R-:W-:-:S05]  /*04c0*/  HADD2.F32 R0, -RZ, R4.H0_H0 ;  /* 0x20000004ff007230 */ /* 0x004fca0000004100 */
[----:B------:R-:W-:-:S04]  /*04d0*/  FMUL.FTZ R0, R0, 1 ;  /* 0x3f80000000007820 */ /* 0x000fc80000410000 */
[----:B------:R0:W1:Y:S01]  /*04e0*/  F2F.F64.F32 R30, R0 ;  /* 0x00000000001e7310 */ /* 0x0000620000201800 */
[----:B------:R-:W-:Y:S05]  /*04f0*/  BRA `(.L_x_8185) ;  /* 0x00000b3000007947 */ /* 0x000fea0003800000 */
.L_x_8190:
[----:B------:R0:W5:Y:S01]  /*0500*/  LDG.E.64 R30, [R4.64] ;  /* 0x00000024041e7981 */ /* 0x000162000c1e1b00 */
[----:B------:R-:W-:Y:S05]  /*0510*/  BRA `(.L_x_8185) ;  /* 0x00000b1000007947 */ /* 0x000fea0003800000 */
.L_x_8180:
        /* <DEDUP_REMOVED lines=13> */
.L_x_8194:
[----:B------:R0:W5:Y:S01]  /*05f0*/  LDG.E.64 R30, [R4.64] ;  /* 0x00000024041e7981 */ /* 0x000162000c1e1b00 */
[----:B------:R-:W-:Y:S05]  /*0600*/  BRA `(.L_x_8185) ;  /* 0x00000a2000007947 */ /* 0x000fea0003800000 */
.L_x_8193:
        /* <DEDUP_REMOVED lines=28> */
.L_x_8196:
        /* <DEDUP_REMOVED lines=12> */
[----:B------:R-:W-:-:S05]  /*0890*/  LOP3.LUT R0, R3, 0x80000000, R0, 0xf8, !PT ;  /* 0x8000000003007812 */ /* 0x000fca00078ef800 */
[----:B------:R-:W-:-:S04]  /*08a0*/  FMUL.FTZ R0, R0, 1 ;  /* 0x3f80000000007820 */ /* 0x000fc80000410000 */
[----:B------:R0:W1:Y:S01]  /*08b0*/  F2F.F64.F32 R30, R0 ;  /* 0x00000000001e7310 */ /* 0x0000620000201800 */
[----:B------:R-:W-:Y:S05]  /*08c0*/  BRA `(.L_x_8185) ;  /* 0x0000076000007947 */ /* 0x000fea0003800000 */
.L_x_8195:
[----:B------:R-:W2:Y:S02]  /*08d0*/  LDG.E.U16 R0, [R4.64] ;  /* 0x0000002404007981 */ /* 0x000ea4000c1e1500 */
[----:B--2---:R-:W-:-:S05]  /*08e0*/  PRMT R0, RZ, 0x5410, R0 ;  /* 0x00005410ff007816 */ /* 0x004fca0000000000 */
[----:B------:R-:W-:-:S04]  /*08f0*/  FMUL.FTZ R0, R0, 1 ;  /* 0x3f80000000007820 */ /* 0x000fc80000410000 */
[----:B------:R0:W1:Y:S01]  /*0900*/  F2F.F64.F32 R30, R0 ;  /* 0x00000000001e7310 */ /* 0x0000620000201800 */
[----:B------:R-:W-:Y:S05]  /*0910*/  BRA `(.L_x_8185) ;  /* 0x0000071000007947 */ /* 0x000fea0003800000 */
.L_x_8192:
        /* <DEDUP_REMOVED lines=11> */
.L_x_8199:
        /* <DEDUP_REMOVED lines=21> */
.L_x_8203:
[----:B------:R-:W-:Y:S05]  /*0b20*/  BSYNC B1 ;  /* 0x0000000000017941 */ /* 0x000fea0003800000 */
.L_x_8202:
[----:B------:R-:W-:Y:S01]  /*0b30*/  LEA R5, R0, 0x3b800000, 0x17 ;  /* 0x3b80000000057811 */ /* 0x000fe200078eb8ff */
[----:B------:R-:W-:-:S05]  /*0b40*/  IMAD.SHL.U32 R0, R3, 0x100000, RZ ;  /* 0x0010000003007824 */ /* 0x000fca00078e00ff */
[----:B------:R-:W-:Y:S02]  /*0b50*/  LOP3.LUT R0, R5, R0, R6, 0xfe, !PT ;  /* 0x0000000005007212 */ /* 0x000fe400078efe06 */
.L_x_8201:
[----:B------:R-:W-:Y:S05]  /*0b60*/  BSYNC B0 ;  /* 0x0000000000007941 */ /* 0x000fea0003800000 */
.L_x_8200:
[----:B------:R-:W-:-:S04]  /*0b70*/  FMUL.FTZ R0, R0, 1 ;  /* 0x3f80000000007820 */ /* 0x000fc80000410000 */
[----:B------:R0:W1:Y:S01]  /*0b80*/  F2F.F64.F32 R30, R0 ;  /* 0x00000000001e7310 */ /* 0x0000620000201800 */
[----:B------:R-:W-:Y:S05]  /*0b90*/  BRA `(.L_x_8185) ;  /* 0x0000049000007947 */ /* 0x000fea0003800000 */
.L_x_8198:
        /* <DEDUP_REMOVED lines=21> */
.L_x_8207:
[----:B------:R-:W-:Y:S05]  /*0cf0*/  BSYNC B1 ;  /* 0x0000000000017941 */ /* 0x000fea0003800000 */
.L_x_8206:
[----:B------:R-:W-:Y:S01]  /*0d00*/  LEA R5, R0, 0x37800000, 0x17 ;  /* 0x3780000000057811 */ /* 0x000fe200078eb8ff */
[----:B------:R-:W-:-:S05]  /*0d10*/  IMAD.SHL.U32 R0, R3, 0x200000, RZ ;  /* 0x0020000003007824 */ /* 0x000fca00078e00ff */
[----:B------:R-:W-:Y:S02]  /*0d20*/  LOP3.LUT R0, R5, R0, R6, 0xfe, !PT ;  /* 0x0000000005007212 */ /* 0x000fe400078efe06 */
.L_x_8205:
[----:B------:R-:W-:Y:S05]  /*0d30*/  BSYNC B0 ;  /* 0x0000000000007941 */ /* 0x000fea0003800000 */
.L_x_8204:
[----:B------:R-:W-:-:S04]  /*0d40*/  FMUL.FTZ R0, R0, 1 ;  /* 0x3f80000000007820 */ /* 0x000fc80000410000 */
[----:B------:R0:W1:Y:S01]  /*0d50*/  F2F.F64.F32 R30, R0 ;  /* 0x00000000001e7310 */ /* 0x0000620000201800 */
[----:B------:R-:W-:Y:S05]  /*0d60*/  BRA `(.L_x_8185) ;  /* 0x000002c000007947 */ /* 0x000fea0003800000 */
.L_x_8197:
        /* <DEDUP_REMOVED lines=14> */
.L_x_8211:
[----:B------:R-:W-:Y:S05]  /*0e50*/  BSYNC B0 ;  /* 0x0000000000007941 */ /* 0x000fea0003800000 */
.L_x_8210:
[----:B------:R-:W-:-:S04]  /*0e60*/  FMUL.FTZ R0, R0, 1 ;  /* 0x3f80000000007820 */ /* 0x000fc80000410000 */
[----:B------:R0:W1:Y:S01]  /*0e70*/  F2F.F64.F32 R30, R0 ;  /* 0x00000000001e7310 */ /* 0x0000620000201800 */
[----:B------:R-:W-:Y:S05]  /*0e80*/  BRA `(.L_x_8185) ;  /* 0x000001a000007947 */ /* 0x000fea0003800000 */
.L_x_8184:
        /* <DEDUP_REMOVED lines=21> */
.L_x_8209:
[----:B------:R-:W2:Y:S02]  /*0fe0*/  LDG.E.64 R30, [R4.64] ;  /* 0x00000024041e7981 */ /* 0x000ea4000c1e1b00 */
[----:B--2---:R-:W0:Y:S01]  /*0ff0*/  I2F.F64.U64 R30, R30 ;  /* 0x0000001e001e7312 */ /* 0x004e220000301800 */
[----:B------:R-:W-:Y:S05]  /*1000*/  BRA `(.L_x_8185) ;  /* 0x0000002000007947 */ /* 0x000fea0003800000 */
.L_x_8208:
[----:B------:R-:W2:Y:S02]  /*1010*/  LDG.E R4, [R4.64] ;  /* 0x0000002404047981 */ /* 0x000ea4000c1e1900 */
[----:B--2---:R0:W1:Y:S02]  /*1020*/  I2F.F64.U32 R30, R4 ;  /* 0x00000004001e7312 */ /* 0x0040640000201800 */
.L_x_8185:
[----:B0-----:R-:W-:Y:S01]  /*1030*/  PRMT R0, R36, 0x9910, RZ ;  /* 0x0000991024007816 */ /* 0x001fe200000000ff */
        /* <DEDUP_REMOVED lines=14> */
[----:B--2---:R0:W2:Y:S01]  /*1120*/  I2F.F64.S16 R26, R4 ;  /* 0x00000004001a7312 */ /* 0x0040a20000101c00 */
[----:B------:R-:W-:Y:S05]  /*1130*/  BRA `(.L_x_8217) ;  /* 0x00000e2000007947 */ /* 0x000fea0003800000 */
.L_x_8215:
[----:B------:R-:W2:Y:S02]  /*1140*/  LDG.E.U8 R4, [R4.64] ;  /* 0x0000002404047981 */ /* 0x000ea4000c1e1100 */
[----:B--2---:R0:W2:Y:S01]  /*1150*/  I2F.F64.U16 R26, R4 ;  /* 0x00000004001a7312 */ /* 0x0040a20000101800 */
[----:B------:R-:W-:Y:S05]  /*1160*/  BRA `(.L_x_8217) ;  /* 0x00000df000007947 */ /* 0x000fea0003800000 */
.L_x_8214:
        /* <DEDUP_REMOVED lines=9> */
.L_x_8219:
[----:B------:R-:W2:Y:S02]  /*1200*/  LDG.E R4, [R4.64] ;  /* 0x0000002404047981 */ /* 0x000ea4000c1e1900 */
[----:B--2---:R0:W2:Y:S01]  /*1210*/  I2F.F64 R26, R4 ;  /* 0x00000004001a7312 */ /* 0x0040a20000201c00 */
[----:B------:R-:W-:Y:S05]  /*1220*/  BRA `(.L_x_8217) ;  /* 0x00000d3000007947 */ /* 0x000fea0003800000 */
.L_x_8218:
[----:B------:R-:W2:Y:S02]  /*1230*/  LDG.E.U16 R4, [R4.64] ;  /* 0x0000002404047981 */ /* 0x000ea4000c1e1500 */
[----:B--2---:R0:W2:Y:S01]  /*1240*/  I2F.F64.S16 R26, R4 ;  /* 0x00000004001a7312 */ /* 0x0040a20000101c00 */
[----:B------:R-:W-:Y:S05]  /*1250*/  BRA `(.L_x_8217) ;  /* 0x00000d0000007947 */ /* 0x000fea0003800000 */
.L_x_8213:
        /* <DEDUP_REMOVED lines=10> */
.L_x_8221:
[----:B------:R-:W2:Y:S02]  /*1300*/  LDG.E.U16 R0, [R4.64] ;  /* 0x0000002404007981 */ /* 0x000ea4000c1e1500 */
[----:B--2---:R-:W-:-:S05]  /*1310*/  HADD2.F32 R0, -RZ, R0.H0_H0 ;  /* 0x20000000ff007230 */ /* 0x004fca0000004100 */
[----:B------:R-:W-:-:S04]  /*1320*/  FMUL.FTZ R0, R0, 1 ;  /* 0x3f80000000007820 */ /* 0x000fc80000410000 */
[----:B------:R0:W2:Y:S01]  /*1330*/  F2F.F64.F32 R26, R0 ;  /* 0x00000000001a7310 */ /* 0x0000a20000201800 */
[----:B------:R-:W-:Y:S05]  /*1340*/  BRA `(.L_x_8217) ;  /* 0x00000c1000007947 */ /* 0x000fea0003800000 */
.L_x_8220:
        /* <DEDUP_REMOVED lines=10> */
.L_x_8223:
[----:B------:R-:W2:Y:S02]  /*13f0*/  LDG.E.U16 R4, [R4.64] ;  /* 0x0000002404047981 */ /* 0x000ea4000c1e1500 */
[----:B--2---:R-:W-:-:S05]  /*1400*/  HADD2.F32 R0, -RZ, R4.H0_H0 ;  /* 0x20000004ff007230 */ /* 0x004fca0000004100 */
[----:B------:R-:W-:-:S04]  /*1410*/  FMUL.FTZ R0, R0, 1 ;  /* 0x3f80000000007820 */ /* 0x000fc80000410000 */
[----:B------:R0:W2:Y:S01]  /*1420*/  F2F.F64.F32 R26, R0 ;  /* 0x00000000001a7310 */ /* 0x0000a20000201800 */
[----:B------:R-:W-:Y:S05]  /*1430*/  BRA `(.L_x_8217) ;  /* 0x00000b2000007947 */ /* 0x000fea0003800000 */
.L_x_8222:
[----:B------:R0:W5:Y:S01]  /*1440*/  LDG.E.64 R26, [R4.64] ;  /* 0x00000024041a7981 */ /* 0x000162000c1e1b00 */
[----:B------:R-:W-:Y:S05]  /*1450*/  BRA `(.L_x_8217) ;  /* 0x00000b0000007947 */ /* 0x000fea0003800000 */
.L_x_8212:
        /* <DEDUP_REMOVED lines=13> */
.L_x_8226:
[----:B------:R0:W5:Y:S01]  /*1530*/  LDG.E.64 R26, [R4.64] ;  /* 0x00000024041a7981 */ /* 0x000162000c1e1b00 */
[----:B------:R-:W-:Y:S05]  /*1540*/  BRA `(.L_x_8217) ;  /* 0x00000a1000007947 */ /* 0x000fea0003800000 */
.L_x_8225:
        /* <DEDUP_REMOVED lines=26> */
[----:B------:R0:W2:Y:S01]  /*16f0*/  F2F.F64.F32 R26, R7 ;  /* 0x00000007001a7310 */ /* 0x0000a20000201800 */
[----:B------:R-:W-:Y:S05]  /*1700*/  BRA `(.L_x_8217) ;  /* 0x0000085000007947 */ /* 0x000fea0003800000 */
.L_x_8228:
        /* <DEDUP_REMOVED lines=13> */
[----:B------:R0:W2:Y:S01]  /*17e0*/  F2F.F64.F32 R26, R0 ;  /* 0x00000000001a7310 */ /* 0x0000a20000201800 */
[----:B------:R-:W-:Y:S05]  /*17f0*/  BRA `(.L_x_8217) ;  /* 0x0000076000007947 */ /* 0x000fea0003800000 */
.L_x_8227:
[----:B------:R-:W2:Y:S02]  /*1800*/  LDG.E.U16 R0, [R4.64] ;  /* 0x0000002404007981 */ /* 0x000ea4000c1e1500 */
[----:B--2---:R-:W-:-:S05]  /*1810*/  PRMT R0, RZ, 0x5410, R0 ;  /* 0x00005410ff007816 */ /* 0x004fca0000000000 */
[----:B------:R-:W-:-:S04]  /*1820*/  FMUL.FTZ R0, R0, 1 ;  /* 0x3f80000000007820 */ /* 0x000fc80000410000 */
[----:B------:R0:W2:Y:S01]  /*1830*/  F2F.F64.F32 R26, R0 ;  /* 0x00000000001a7310 */ /* 0x0000a20000201800 */
[----:B------:R-:W-:Y:S05]  /*1840*/  BRA `(.L_x_8217) ;  /* 0x0000071000007947 */ /* 0x000fea0003800000 */
.L_x_8224:
        /* <DEDUP_REMOVED lines=9> */
[----:B--2---:R0:W2:Y:S01]  /*18e0*/  I2F.F64.U16 R26, R4 ;  /* 0x00000004001a7312 */ /* 0x0040a20000101800 */
[----:B------:R-:W-:Y:S05]  /*18f0*/  BRA `(.L_x_8217) ;  /* 0x0000066000007947 */ /* 0x000fea0003800000 */
.L_x_8231:
        /* <DEDUP_REMOVED lines=21> */
.L_x_8235:
[----:B------:R-:W-:Y:S05]  /*1a50*/  BSYNC B1 ;  /* 0x0000000000017941 */ /* 0x000fea0003800000 */
.L_x_8234:
[----:B------:R-:W-:Y:S01]  /*1a60*/  LEA R5, R0, 0x3b800000, 0x17 ;  /* 0x3b80000000057811 */ /* 0x000fe200078eb8ff */
[----:B------:R-:W-:-:S05]  /*1a70*/  IMAD.SHL.U32 R0, R3, 0x100000, RZ ;  /* 0x0010000003007824 */ /* 0x000fca00078e00ff */
[----:B------:R-:W-:Y:S02]  /*1a80*/  LOP3.LUT R0, R5, R0, R6, 0xfe, !PT ;  /* 0x0000000005007212 */ /* 0x000fe400078efe06 */
.L_x_8233:
[----:B------:R-:W-:Y:S05]  /*1a90*/  BSYNC B0 ;  /* 0x0000000000007941 */ /* 0x000fea0003800000 */
.L_x_8232:
[----:B------:R-:W-:-:S04]  /*1aa0*/  FMUL.FTZ R0, R0, 1 ;  /* 0x3f80000000007820 */ /* 0x000fc80000410000 */
[----:B------:R0:W2:Y:S01]  /*1ab0*/  F2F.F64.F32 R26, R0 ;  /* 0x00000000001a7310 */ /* 0x0000a20000201800 */
[----:B------:R-:W-:Y:S05]  /*1ac0*/  BRA `(.L_x_8217) ;  /* 0x0000049000007947 */ /* 0x000fea0003800000 */
.L_x_8230:
        /* <DEDUP_REMOVED lines=21> */
.L_x_8239:
[----:B------:R-:W-:Y:S05]  /*1c20*/  BSYNC B1 ;  /* 0x0000000000017941 */ /* 0x000fea0003800000 */
.L_x_8238:
[----:B------:R-:W-:Y:S01]  /*1c30*/  LEA R5, R0, 0x37800000, 0x17 ;  /* 0x3780000000057811 */ /* 0x000fe200078eb8ff */
[----:B------:R-:W-:-:S05]  /*1c40*/  IMAD.SHL.U32 R0, R3, 0x200000, RZ ;  /* 0x0020000003007824 */ /* 0x000fca00078e00ff */
[----:B------:R-:W-:Y:S02]  /*1c50*/  LOP3.LUT R0, R5, R0, R6, 0xfe, !PT ;  /* 0x0000000005007212 */ /* 0x000fe400078efe06 */
.L_x_8237:
[----:B------:R-:W-:Y:S05]  /*1c60*/  BSYNC B0 ;  /* 0x0000000000007941 */ /* 0x000fea0003800000 */
.L_x_8236:
[----:B------:R-:W-:-:S04]  /*1c70*/  FMUL.FTZ R0, R0, 1 ;  /* 0x3f80000000007820 */ /* 0x000fc80000410000 */
[----:B------:R0:W2:Y:S01]  /*1c80*/  F2F.F64.F32 R26, R0 ;  /* 0x00000000001a7310 */ /* 0x0000a20000201800 */
[----:B------:R-:W-:Y:S05]  /*1c90*/  BRA `(.L_x_8217) ;  /* 0x000002c000007947 */ /* 0x000fea0003800000 */
.L_x_8229:
        /* <DEDUP_REMOVED lines=14> */
.L_x_8243:
[----:B------:R-:W-:Y:S05]  /*1d80*/  BSYNC B0 ;  /* 0x0000000000007941 */ /* 0x000fea0003800000 */
.L_x_8242:
[----:B------:R-:W-:-:S04]  /*1d90*/  FMUL.FTZ R0, R0, 1 ;  /* 0x3f80000000007820 */ /* 0x000fc80000410000 */
[----:B------:R0:W2:Y:S01]  /*1da0*/  F2F.F64.F32 R26, R0 ;  /* 0x00000000001a7310 */ /* 0x0000a20000201800 */
[----:B------:R-:W-:Y:S05]  /*1db0*/  BRA `(.L_x_8217) ;  /* 0x000001a000007947 */ /* 0x000fea0003800000 */
.L_x_8216:
        /* <DEDUP_REMOVED lines=21> */
.L_x_8241:
[----:B------:R-:W2:Y:S02]  /*1f10*/  LDG.E.64 R26, [R4.64] ;  /* 0x00000024041a7981 */ /* 0x000ea4000c1e1b00 */
[----:B--2---:R-:W0:Y:S01]  /*1f20*/  I2F.F64.U64 R26, R26 ;  /* 0x0000001a001a7312 */ /* 0x004e220000301800 */
[----:B------:R-:W-:Y:S05]  /*1f30*/  BRA `(.L_x_8217) ;  /* 0x0000002000007947 */ /* 0x000fea0003800000 */
.L_x_8240:
[----:B------:R-:W2:Y:S02]  /*1f40*/  LDG.E R4, [R4.64] ;  /* 0x0000002404047981 */ /* 0x000ea4000c1e1900 */
[----:B--2---:R0:W2:Y:S02]  /*1f50*/  I2F.F64.U32 R26, R4 ;  /* 0x00000004001a7312 */ /* 0x0040a40000201800 */
.L_x_8217:
[----:B------:R-:W3:Y:S02]  /*1f60*/  S2R R33, SR_TID.X ;  /* 0x0000000000217919 */ /* 0x000ee40000002100 */
[----:B---3--:R-:W-:Y:S02]  /*1f70*/  IADD3 R33, R33, 0x80, RZ ;  /* 0x0000008021217810 */ /* 0x008fe40007ffe0ff */
.L_x_8179:
[----:B-1-3--:R-:W-:Y:S05]  /*1f80*/  BSYNC B6 ;  /* 0x0000000000067941 */ /* 0x00afea0003800000 */
.L_x_8178:
[----:B------:R-:W-:Y:S01]  /*1f90*/  ISETP.GE.AND P0, PT, R33, R2, PT ;  /* 0x000000022100720c */ /* 0x000fe20003f06270 */
[----:B------:R-:W-:Y:S01]  /*1fa0*/  BSSY B6, `(.L_x_8244) ;  /* 0x00001eb000067945 */ /* 0x000fe20003800000 */
[----:B------:R-:W-:-:S11]  /*1fb0*/  CS2R R24, SRZ ;  /* 0x0000000000187805 */ /* 0x000fd6000001ff00 */
[----:B------:R-:W-:Y:S05]  /*1fc0*/  @P0 BRA `(.L_x_8245) ;  /* 0x00001e8000000947 */ /* 0x000fea0003800000 */
        /* <DEDUP_REMOVED lines=16> */
[----:B---3--:R0:W1:Y:S01]  /*20d0*/  I2F.F64.S16 R34, R4 ;  /* 0x0000000400227312 */ /* 0x0080620000101c00 */
[----:B------:R-:W-:Y:S05]  /*20e0*/  BRA `(.L_x_8251) ;  /* 0x00000e2000007947 */ /* 0x000fea0003800000 */
.L_x_8249:
[----:B------:R-:W3:Y:S02]  /*20f0*/  LDG.E.U8 R4, [R4.64] ;  /* 0x0000002404047981 */ /* 0x000ee4000c1e1100 */
[----:B---3--:R0:W1:Y:S01]  /*2100*/  I2F.F64.U16 R34, R4 ;  /* 0x0000000400227312 */ /* 0x0080620000101800 */
[----:B------:R-:W-:Y:S05]  /*2110*/  BRA `(.L_x_8251) ;  /* 0x00000df000007947 */ /* 0x000fea0003800000 */
.L_x_8248:
[----:B------:R-:W-:-:S13]  /*2120*/  ISETP.NE.AND P0, PT, R0, 0x2, PT ;  /* 0x000000020000780c */ /* 0x000fda0003f05270 */
[----:B------:R-:W-:Y:S05]  /*2130*/  @!P0 BRA `(.L_x_8252) ;  /* 0x000000a000008947 */ /* 0x000fea0003800000 */
[----:B------:R-:W-:-:S13]  /*2140*/  ISETP.NE.AND P0, PT, R0, 0x3, PT ;  /* 0x000000030000780c */ /* 0x000fda0003f05270 */
[----:B------:R-:W-:Y:S05]  /*2150*/  @!P0 BRA `(.L_x_8253) ;  /* 0x0000005000008947 */ /* 0x000fea0003800000 */
[----:B------:R-:W-:-:S13]  /*2160*/  ISETP.NE.AND P0, PT, R0, 0x4, PT ;  /* 0x000000040000780c */ /* 0x000fda0003f05270 */
[----:B------:R-:W-:Y:S05]  /*2170*/  @P0 BRA `(.L_x_8250) ;  /* 0x00000bf000000947 */ /* 0x000fea0003800000 */
[----:B------:R-:W3:Y:S02]  /*2180*/  LDG.E.64 R34, [R4.64] ;  /* 0x0000002404227981 */ /* 0x000ee4000c1e1b00 */
[----:B---3--:R-:W0:Y:S01]  /*2190*/  I2F.F64.S64 R34, R34 ;  /* 0x0000002200227312 */ /* 0x008e220000301c00 */
[----:B------:R-:W-:Y:S05]  /*21a0*/  BRA `(.L_x_8251) ;  /* 0x00000d6000007947 */ /* 0x000fea0003800000 */
.L_x_8253:
[----:B------:R-:W3:Y:S02]  /*21b0*/  LDG.E R4, [R4.64] ;  /* 0x0000002404047981 */ /* 0x000ee4000c1e1900 */
[----:B---3--:R0:W1:Y:S01]  /*21c0*/  I2F.F64 R34, R4 ;  /* 0x0000000400227312 */ /* 0x0080620000201c00 */
[----:B------:R-:W-:Y:S05]  /*21d0*/  BRA `(.L_x_8251) ;  /* 0x00000d3000007947 */ /* 0x000fea0003800000 */
.L_x_8252:
[----:B------:R-:W3:Y:S02]  /*21e0*/  LDG.E.U16 R4, [R4.64] ;  /* 0x0000002404047981 */ /* 0x000ee4000c1e1500 */
[----:B---3--:R0:W1:Y:S01]  /*21f0*/  I2F.F64.S16 R34, R4 ;  /* 0x0000000400227312 */ /* 0x0080620000101c00 */
[----:B------:R-:W-:Y:S05]  /*2200*/  BRA `(.L_x_8251) ;  /* 0x00000d0000007947 */ /* 0x000fea0003800000 */
.L_x_8247:
[----:B------:R-:W-:-:S13]  /*2210*/  ISETP.GT.AND P0, PT, R0, 0x6, PT ;  /* 0x000000060000780c */ /* 0x000fda0003f04270 */
[----:B------:R-:W-:Y:S05]  /*2220*/  @P0 BRA `(.L_x_8254) ;  /* 0x000000d000000947 */ /* 0x000fea0003800000 */
[----:B------:R-:W-:-:S13]  /*2230*/  ISETP.NE.AND P0, PT, R0, 0x5, PT ;  /* 0x000000050000780c */ /* 0x000fda0003f05270 */
[----:B------:R-:W-:Y:S05]  /*2240*/  @!P0 BRA `(.L_x_8255) ;  /* 0x0000006000008947 */ /* 0x000fea0003800000 */
[----:B------:R-:W-:-:S13]  /*2250*/  ISETP.NE.AND P0, PT, R0, 0x6, PT ;  /* 0x000000060000780c */ /* 0x000fda0003f05270 */
[----:B------:R-:W-:Y:S05]  /*2260*/  @P0 BRA `(.L_x_8250) ;  /* 0x00000b0000000947 */ /* 0x000fea0003800000 */
[----:B------:R-:W3:Y:S02]  /*2270*/  LDG.E R34, [R4.64] ;  /* 0x0000002404227981 */ /* 0x000ee4000c1e1900 */
[----:B---3--:R-:W-:-:S06]  /*2280*/  FMUL.FTZ R34, R34, 1 ;  /* 0x3f80000022227820 */ /* 0x008fcc0000410000 */
[----:B------:R-:W0:Y:S01]  /*2290*/  F2F.F64.F32 R34, R34 ;  /* 0x0000002200227310 */ /* 0x000e220000201800 */
[----:B------:R-:W-:Y:S05]  /*22a0*/  BRA `(.L_x_8251) ;  /* 0x00000c6000007947 */ /* 0x000fea0003800000 */
.L_x_8255:
[----:B------:R-:W3:Y:S02]  /*22b0*/  LDG.E.U16 R0, [R4.64] ;  /* 0x0000002404007981 */ /* 0x000ee4000c1e1500 */
[----:B---3--:R-:W-:-:S05]  /*22c0*/  HADD2.F32 R0, -RZ, R0.H0_H0 ;  /* 0x20000000ff007230 */ /* 0x008fca0000004100 */
[----:B------:R-:W-:-:S04]  /*22d0*/  FMUL.FTZ R0, R0, 1 ;  /* 0x3f80000000007820 */ /* 0x000fc80000410000 */
[----:B------:R0:W1:Y:S01]  /*22e0*/  F2F.F64.F32 R34, R0 ;  /* 0x0000000000227310 */ /* 0x0000620000201800 */
[----:B------:R-:W-:Y:S05]  /*22f0*/  BRA `(.L_x_8251) ;  /* 0x00000c1000007947 */ /* 0x000fea0003800000 */
.L_x_8254:
[----:B------:R-:W-:-:S13]  /*2300*/  ISETP.NE.AND P0, PT, R0, 0x7, PT ;  /* 0x000000070000780c */ /* 0x000fda0003f05270 */
[----:B------:R-:W-:Y:S05]  /*2310*/  @!P0 BRA `(.L_x_8256) ;  /* 0x000000d000008947 */ /* 0x000fea0003800000 */
        /* <DEDUP_REMOVED lines=8> */
.L_x_8257:
[----:B------:R-:W3:Y:S02]  /*23a0*/  LDG.E.U16 R4, [R4.64] ;  /* 0x0000002404047981 */ /* 0x000ee4000c1e1500 */
[----:B---3--:R-:W-:-:S05]  /*23b0*/  HADD2.F32 R0, -RZ, R4.H0_H0 ;  /* 0x20000004ff007230 */ /* 0x008fca0000004100 */
[----:B------:R-:W-:-:S04]  /*23c0*/  FMUL.FTZ R0, R0, 1 ;  /* 0x3f80000000007820 */ /* 0x000fc80000410000 */
[----:B------:R0:W1:Y:S01]  /*23d0*/  F2F.F64.F32 R34, R0 ;  /* 0x0000000000227310 */ /* 0x0000620000201800 */
[----:B------:R-:W-:Y:S05]  /*23e0*/  BRA `(.L_x_8251) ;  /* 0x00000b2000007947 */ /* 0x000fea0003800000 */
.L_x_8256:
[----:B------:R0:W5:Y:S01]  /*23f0*/  LDG.E.64 R34, [R4.64] ;  /* 0x0000002404227981 */ /* 0x000162000c1e1b00 */
[----:B------:R-:W-:Y:S05]  /*2400*/  BRA `(.L_x_8251) ;  /* 0x00000b0000007947 */ /* 0x000fea0003800000 */
.L_x_8246:
        /* <DEDUP_REMOVED lines=8> */
[----:B------:R-:W3:Y:S01]  /*2490*/  LDG.E.U8 R4, [R4.64] ;  /* 0x0000002404047981 */ /* 0x000ee2000c1e1100 */
[----:B------:R-:W-:Y:S01]  /*24a0*/  IMAD.MOV.U32 R34, RZ, RZ, RZ ;  /* 0x000000ffff227224 */ /* 0x000fe200078e00ff */
[----:B---3--:R-:W-:-:S04]  /*24b0*/  ISETP.NE.AND P0, PT, R4, RZ, PT ;  /* 0x000000ff0400720c */ /* 0x008fc80003f05270 */
[----:B------:R-:W-:Y:S01]  /*24c0*/  FSEL R35, RZ, 1.875, !P0 ;  /* 0x3ff00000ff237808 */ /* 0x000fe20004000000 */
[----:B------:R-:W-:Y:S05]  /*24d0*/  BRA `(.L_x_8251) ;  /* 0x00000a3000007947 */ /* 0x000fea0003800000 */
.L_x_8260:
[----:B------:R0:W5:Y:S01]  /*24e0*/  LDG.E.64 R34, [R4.64] ;  /* 0x0000002404227981 */ /* 0x000162000c1e1b00 */
[----:B------:R-:W-:Y:S05]  /*24f0*/  BRA `(.L_x_8251) ;  /* 0x00000a1000007947 */ /* 0x000fea0003800000 */
.L_x_8259:
        /* <DEDUP_REMOVED lines=28> */
.L_x_8262:
        /* <DEDUP_REMOVED lines=15> */
.L_x_8261:
[----:B------:R-:W3:Y:S02]  /*27b0*/  LDG.E.U16 R0, [R4.64] ;  /* 0x0000002404007981 */ /* 0x000ee4000c1e1500 */
[----:B---3--:R-:W-:-:S05]  /*27c0*/  PRMT R0, RZ, 0x5410, R0 ;  /* 0x00005410ff007816 */ /* 0x008fca0000000000 */
[----:B------:R-:W-:-:S04]  /*27d0*/  FMUL.FTZ R0, R0, 1 ;  /* 0x3f80000000007820 */ /* 0x000fc80000410000 */
[----:B------:R0:W1:Y:S01]  /*27e0*/  F2F.F64.F32 R34, R0 ;  /* 0x0000000000227310 */ /* 0x0000620000201800 */
[----:B------:R-:W-:Y:S05]  /*27f0*/  BRA `(.L_x_8251) ;  /* 0x0000071000007947 */ /* 0x000fea0003800000 */
.L_x_8258:
        /* <DEDUP_REMOVED lines=9> */
[----:B---3--:R0:W1:Y:S01]  /*2890*/  I2F.F64.U16 R34, R4 ;  /* 0x0000000400227312 */ /* 0x0080620000101800 */
[----:B------:R-:W-:Y:S05]  /*28a0*/  BRA `(.L_x_8251) ;  /* 0x0000066000007947 */ /* 0x000fea0003800000 */
.L_x_8265:
[----:B------:R-:W3:Y:S01]  /*28b0*/  LDG.E.U8 R3, [R4.64] ;  /* 0x0000002404037981 */ /* 0x000ee2000c1e1100 */
[----:B------:R-:W-:Y:S01]  /*28c0*/  BSSY B0, `(.L_x_8266) ;  /* 0x0000018000007945 */ /* 0x000fe20003800000 */
        /* <DEDUP_REMOVED lines=19> */
.L_x_8269:
[----:B------:R-:W-:Y:S05]  /*2a00*/  BSYNC B1 ;  /* 0x0000000000017941 */ /* 0x000fea0003800000 */
.L_x_8268:
[----:B------:R-:W-:Y:S01]  /*2a10*/  LEA R5, R0, 0x3b800000, 0x17 ;  /* 0x3b80000000057811 */ /* 0x000fe200078eb8ff */
[----:B------:R-:W-:-:S05]  /*2a20*/  IMAD.SHL.U32 R0, R3, 0x100000, RZ ;  /* 0x0010000003007824 */ /* 0x000fca00078e00ff */
[----:B------:R-:W-:Y:S02]  /*2a30*/  LOP3.LUT R0, R5, R0, R6, 0xfe, !PT ;  /* 0x0000000005007212 */ /* 0x000fe400078efe06 */
.L_x_8267:
[----:B------:R-:W-:Y:S05]  /*2a40*/  BSYNC B0 ;  /* 0x0000000000007941 */ /* 0x000fea0003800000 */
.L_x_8266:
[----:B------:R-:W-:-:S04]  /*2a50*/  FMUL.FTZ R0, R0, 1 ;  /* 0x3f80000000007820 */ /* 0x000fc80000410000 */
[----:B------:R0:W1:Y:S01]  /*2a60*/  F2F.F64.F32 R34, R0 ;  /* 0x0000000000227310 */ /* 0x0000620000201800 */
[----:B------:R-:W-:Y:S05]  /*2a70*/  BRA `(.L_x_8251) ;  /* 0x0000049000007947 */ /* 0x000fea0003800000 */
.L_x_8264:
        /* <DEDUP_REMOVED lines=21> */
.L_x_8273:
[----:B------:R-:W-:Y:S05]  /*2bd0*/  BSYNC B1 ;  /* 0x0000000000017941 */ /* 0x000fea0003800000 */
.L_x_8272:
[----:B------:R-:W-:Y:S01]  /*2be0*/  LEA R5, R0, 0x37800000, 0x17 ;  /* 0x3780000000057811 */ /* 0x000fe200078eb8ff */
[----:B------:R-:W-:-:S05]  /*2bf0*/  IMAD.SHL.U32 R0, R3, 0x200000, RZ ;  /* 0x0020000003007824 */ /* 0x000fca00078e00ff */
[----:B------:R-:W-:Y:S02]  /*2c00*/  LOP3.LUT R0, R5, R0, R6, 0xfe, !PT ;  /* 0x0000000005007212 */ /* 0x000fe400078efe06 */
.L_x_8271:
[----:B------:R-:W-:Y:S05]  /*2c10*/  BSYNC B0 ;  /* 0x0000000000007941 */ /* 0x000fea0003800000 */
.L_x_8270:
[----:B------:R-:W-:-:S04]  /*2c20*/  FMUL.FTZ R0, R0, 1 ;  /* 0x3f80000000007820 */ /* 0x000fc80000410000 */
[----:B------:R0:W1:Y:S01]  /*2c30*/  F2F.F64.F32 R34, R0 ;  /* 0x0000000000227310 */ /* 0x0000620000201800 */
[----:B------:R-:W-:Y:S05]  /*2c40*/  BRA `(.L_x_8251) ;  /* 0x000002c000007947 */ /* 0x000fea0003800000 */
.L_x_8263:
[----:B------:R-:W-:-:S13]  /*2c50*/  ISETP.NE.AND P0, PT, R0, 0x1c, PT ;  /* 0x0000001c0000780c */ /* 0x000fda0003f05270 */
[----:B------:R-:W-:Y:S05]  /*2c60*/  @!P0 BRA `(.L_x_8274) ;  /* 0x0000028000008947 */ /* 0x000fea0003800000 */
[----:B------:R-:W-:-:S13]  /*2c70*/  ISETP.NE.AND P0, PT, R0, 0x1d, PT ;  /* 0x0000001d0000780c */ /* 0x000fda0003f05270 */
[----:B------:R-:W-:Y:S05]  /*2c80*/  @!P0 BRA `(.L_x_8275) ;  /* 0x0000023000008947 */ /* 0x000fea0003800000 */
[----:B------:R-:W-:-:S13]  /*2c90*/  ISETP.NE.AND P0, PT, R0, 0x2c, PT ;  /* 0x0000002c0000780c */ /* 0x000fda0003f05270 */
[----:B------:R-:W-:Y:S05]  /*2ca0*/  @P0 BRA `(.L_x_8250) ;  /* 0x000000c000000947 */ /* 0x000fea0003800000 */
[----:B------:R-:W3:Y:S01]  /*2cb0*/  LDG.E.U8 R4, [R4.64] ;  /* 0x0000002404047981 */ /* 0x000ee2000c1e1100 */
[----:B------:R-:W-:Y:S01]  /*2cc0*/  BSSY B0, `(.L_x_8276) ;  /* 0x0000007000007945 */ /* 0x000fe20003800000 */
[----:B------:R-:W-:Y:S01]  /*2cd0*/  IMAD.MOV.U32 R0, RZ, RZ, 0x400000 ;  /* 0x00400000ff007424 */ /* 0x000fe200078e00ff */
[----:B---3--:R-:W-:-:S13]  /*2ce0*/  ISETP.NE.AND P0, PT, R4, RZ, PT ;  /* 0x000000ff0400720c */ /* 0x008fda0003f05270 */
[----:B------:R-:W-:Y:S05]  /*2cf0*/  @!P0 BRA `(.L_x_8277) ;  /* 0x0000003000008947 */ /* 0x000fea0003800000 */
[----:B------:R-:W-:-:S13]  /*2d00*/  ISETP.NE.AND P0, PT, R4, 0xff, PT ;  /* 0x000000ff0400780c */ /* 0x000fda0003f05270 */
[----:B------:R-:W-:Y:S02]  /*2d10*/  @!P0 IMAD.MOV.U32 R0, RZ, RZ, 0x7f800001 ;  /* 0x7f800001ff008424 */ /* 0x000fe400078e00ff */
[----:B------:R-:W-:Y:S02]  /*2d20*/  @P0 IMAD.SHL.U32 R0, R4, 0x800000, RZ ;  /* 0x0080000004000824 */ /* 0x000fe400078e00ff */
.L_x_8277:
[----:B------:R-:W-:Y:S05]  /*2d30*/  BSYNC B0 ;  /* 0x0000000000007941 */ /* 0x000fea0003800000 */
.L_x_8276:
[----:B------:R-:W-:-:S04]  /*2d40*/  FMUL.FTZ R0, R0, 1 ;  /* 0x3f80000000007820 */ /* 0x000fc80000410000 */
[----:B------:R0:W1:Y:S01]  /*2d50*/  F2F.F64.F32 R34, R0 ;  /* 0x0000000000227310 */ /* 0x0000620000201800 */
[----:B------:R-:W-:Y:S05]  /*2d60*/  BRA `(.L_x_8251) ;  /* 0x000001a000007947 */ /* 0x000fea0003800000 */
.L_x_8250:
        /* <DEDUP_REMOVED lines=18> */
[----:B0-2--5:R-:W-:Y:S05]  /*2e90*/  CALL.ABS.NOINC R14 ;  /* 0x000000000e007343 */ /* 0x025fea0003c00000 */
[----:B------:R-:W-:Y:S01]  /*2ea0*/  CS2R R34, SRZ ;  /* 0x0000000000227805 */ /* 0x000fe2000001ff00 */
[----:B------:R-:W-:Y:S05]  /*2eb0*/  BRA `(.L_x_8251) ;  /* 0x0000005000007947 */ /* 0x000fea0003800000 */
.L_x_8275:
[----:B------:R-:W3:Y:S02]  /*2ec0*/  LDG.E.64 R34, [R4.64] ;  /* 0x0000002404227981 */ /* 0x000ee4000c1e1b00 */
[----:B---3--:R-:W0:Y:S01]  /*2ed0*/  I2F.F64.U64 R34, R34 ;  /* 0x0000002200227312 */ /* 0x008e220000301800 */
[----:B------:R-:W-:Y:S05]  /*2ee0*/  BRA `(.L_x_8251) ;  /* 0x0000002000007947 */ /* 0x000fea0003800000 */
.L_x_8274:
[----:B------:R-:W3:Y:S02]  /*2ef0*/  LDG.E R4, [R4.64] ;  /* 0x0000002404047981 */ /* 0x000ee4000c1e1900 */
[----:B---3--:R0:W1:Y:S02]  /*2f00*/  I2F.F64.U32 R34, R4 ;  /* 0x0000000400227312 */ /* 0x0080640000201800 */
.L_x_8251:
        /* <DEDUP_REMOVED lines=15> */
[----:B---3--:R0:W3:Y:S01]  /*3000*/  I2F.F64.S16 R24, R4 ;  /* 0x0000000400187312 */ /* 0x0080e20000101c00 */
[----:B------:R-:W-:Y:S05]  /*3010*/  BRA `(.L_x_8283) ;  /* 0x00000e2000007947 */ /* 0x000fea0003800000 */
.L_x_8281:
[----:B------:R-:W3:Y:S02]  /*3020*/  LDG.E.U8 R4, [R4.64] ;  /* 0x0000002404047981 */ /* 0x000ee4000c1e1100 */
[----:B---3--:R0:W3:Y:S01]  /*3030*/  I2F.F64.U16 R24, R4 ;  /* 0x0000000400187312 */ /* 0x0080e20000101800 */
[----:B------:R-:W-:Y:S05]  /*3040*/  BRA `(.L_x_8283) ;  /* 0x00000df000007947 */ /* 0x000fea0003800000 */
.L_x_8280:
        /* <DEDUP_REMOVED lines=9> */
.L_x_8285:
[----:B------:R-:W3:Y:S02]  /*30e0*/  LDG.E R4, [R4.64] ;  /* 0x0000002404047981 */ /* 0x000ee4000c1e1900 */
[----:B---3--:R0:W3:Y:S01]  /*30f0*/  I2F.F64 R24, R4 ;  /* 0x0000000400187312 */ /* 0x0080e20000201c00 */
[----:B------:R-:W-:Y:S05]  /*3100*/  BRA `(.L_x_8283) ;  /* 0x00000d3000007947 */ /* 0x000fea0003800000 */
.L_x_8284:
[----:B------:R-:W3:Y:S02]  /*3110*/  LDG.E.U16 R4, [R4.64] ;  /* 0x0000002404047981 */ /* 0x000ee4000c1e1500 */
[----:B---3--:R0:W3:Y:S01]  /*3120*/  I2F.F64.S16 R24, R4 ;  /* 0x0000000400187312 */ /* 0x0080e20000101c00 */
[----:B------:R-:W-:Y:S05]  /*3130*/  BRA `(.L_x_8283) ;  /* 0x00000d0000007947 */ /* 0x000fea0003800000 */
.L_x_8279:
        /* <DEDUP_REMOVED lines=10> */
.L_x_8287:
[----:B------:R-:W3:Y:S02]  /*31e0*/  LDG.E.U16 R0, [R4.64] ;  /* 0x0000002404007981 */ /* 0x000ee4000c1e1500 */
[----:B---3--:R-:W-:-:S05]  /*31f0*/  HADD2.F32 R0, -RZ, R0.H0_H0 ;  /* 0x20000000ff007230 */ /* 0x008fca0000004100 */
[----:B------:R-:W-:-:S04]  /*3200*/  FMUL.FTZ R0, R0, 1 ;  /* 0x3f80000000007820 */ /* 0x000fc80000410000 */
[----:B------:R0:W3:Y:S01]  /*3210*/  F2F.F64.F32 R24, R0 ;  /* 0x0000000000187310 */ /* 0x0000e20000201800 */
[----:B------:R-:W-:Y:S05]  /*3220*/  BRA `(.L_x_8283) ;  /* 0x00000c1000007947 */ /* 0x000fea0003800000 */
.L_x_8286:
        /* <DEDUP_REMOVED lines=10> */
.L_x_8289:
[----:B------:R-:W3:Y:S02]  /*32d0*/  LDG.E.U16 R4, [R4.64] ;  /* 0x0000002404047981 */ /* 0x000ee4000c1e1500 */
[----:B---3--:R-:W-:-:S05]  /*32e0*/  HADD2.F32 R0, -RZ, R4.H0_H0 ;  /* 0x20000004ff007230 */ /* 0x008fca0000004100 */
[----:B------:R-:W-:-:S04]  /*32f0*/  FMUL.FTZ R0, R0, 1 ;  /* 0x3f80000000007820 */ /* 0x000fc80000410000 */
[----:B------:R0:W3:Y:S01]  /*3300*/  F2F.F64.F32 R24, R0 ;  /* 0x0000000000187310 */ /* 0x0000e20000201800 */
[----:B------:R-:W-:Y:S05]  /*3310*/  BRA `(.L_x_8283) ;  /* 0x00000b2000007947 */ /* 0x000fea0003800000 */
.L_x_8288:
[----:B------:R0:W5:Y:S01]  /*3320*/  LDG.E.64 R24, [R4.64] ;  /* 0x0000002404187981 */ /* 0x000162000c1e1b00 */
[----:B------:R-:W-:Y:S05]  /*3330*/  BRA `(.L_x_8283) ;  /* 0x00000b0000007947 */ /* 0x000fea0003800000 */
.L_x_8278:
        /* <DEDUP_REMOVED lines=13> */
.L_x_8292:
[----:B------:R0:W5:Y:S01]  /*3410*/  LDG.E.64 R24, [R4.64] ;  /* 0x0000002404187981 */ /* 0x000162000c1e1b00 */
[----:B------:R-:W-:Y:S05]  /*3420*/  BRA `(.L_x_8283) ;  /* 0x00000a1000007947 */ /* 0x000fea0003800000 */
.L_x_8291:
        /* <DEDUP_REMOVED lines=26> */
[----:B------:R0:W3:Y:S01]  /*35d0*/  F2F.F64.F32 R24, R7 ;  /* 0x0000000700187310 */ /* 0x0000e20000201800 */
[----:B------:R-:W-:Y:S05]  /*35e0*/  BRA `(.L_x_8283) ;  /* 0x0000085000007947 */ /* 0x000fea0003800000 */
.L_x_8294:
        /* <DEDUP_REMOVED lines=13> */
[----:B------:R0:W3:Y:S01]  /*36c0*/  F2F.F64.F32 R24, R0 ;  /* 0x0000000000187310 */ /* 0x0000e20000201800 */
[----:B------:R-:W-:Y:S05]  /*36d0*/  BRA `(.L_x_8283) ;  /* 0x0000076000007947 */ /* 0x000fea0003800000 */
.L_x_8293:
[----:B------:R-:W3:Y:S02]  /*36e0*/  LDG.E.U16 R0, [R4.64] ;  /* 0x0000002404007981 */ /* 0x000ee4000c1e1500 */
[----:B---3--:R-:W-:-:S05]  /*36f0*/  PRMT R0, RZ, 0x5410, R0 ;  /* 0x00005410ff007816 */ /* 0x008fca0000000000 */
[----:B------:R-:W-:-:S04]  /*3700*/  FMUL.FTZ R0, R0, 1 ;  /* 0x3f80000000007820 */ /* 0x000fc80000410000 */
[----:B------:R0:W3:Y:S01]  /*3710*/  F2F.F64.F32 R24, R0 ;  /* 0x0000000000187310 */ /* 0x0000e20000201800 */
[----:B------:R-:W-:Y:S05]  /*3720*/  BRA `(.L_x_8283) ;  /* 0x0000071000007947 */ /* 0x000fea0003800000 */
.L_x_8290:
        /* <DEDUP_REMOVED lines=9> */
[----:B---3--:R0:W3:Y:S01]  /*37c0*/  I2F.F64.U16 R24, R4 ;  /* 0x0000000400187312 */ /* 0x0080e20000101800 */
[----:B------:R-:W-:Y:S05]  /*37d0*/  BRA `(.L_x_8283) ;  /* 0x0000066000007947 */ /* 0x000fea0003800000 */
.L_x_8297:
        /* <DEDUP_REMOVED lines=21> */
.L_x_8301:
[----:B------:R-:W-:Y:S05]  /*3930*/  BSYNC B1 ;  /* 0x0000000000017941 */ /* 0x000fea0003800000 */
.L_x_8300:
[----:B------:R-:W-:Y:S01]  /*3940*/  LEA R5, R0, 0x3b800000, 0x17 ;  /* 0x3b80000000057811 */ /* 0x000fe200078eb8ff */
[----:B------:R-:W-:-:S05]  /*3950*/  IMAD.SHL.U32 R0, R3, 0x100000, RZ ;  /* 0x0010000003007824 */ /* 0x000fca00078e00ff */
[----:B------:R-:W-:Y:S02]  /*3960*/  LOP3.LUT R0, R5, R0, R6, 0xfe, !PT ;  /* 0x0000000005007212 */ /* 0x000fe400078efe06 */
.L_x_8299:
[----:B------:R-:W-:Y:S05]  /*3970*/  BSYNC B0 ;  /* 0x0000000000007941 */ /* 0x000fea0003800000 */
.L_x_8298:
[----:B------:R-:W-:-:S04]  /*3980*/  FMUL.FTZ R0, R0, 1 ;  /* 0x3f80000000007820 */ /* 0x000fc80000410000 */
[----:B------:R0:W3:Y:S01]  /*3990*/  F2F.F64.F32 R24, R0 ;  /* 0x0000000000187310 */ /* 0x0000e20000201800 */
[----:B------:R-:W-:Y:S05]  /*39a0*/  BRA `(.L_x_8283) ;  /* 0x0000049000007947 */ /* 0x000fea0003800000 */
.L_x_8296:
        /* <DEDUP_REMOVED lines=21> */
.L_x_8305:
[----:B------:R-:W-:Y:S05]  /*3b00*/  BSYNC B1 ;  /* 0x0000000000017941 */ /* 0x000fea0003800000 */
.L_x_8304:
[----:B------:R-:W-:Y:S01]  /*3b10*/  LEA R5, R0, 0x37800000, 0x17 ;  /* 0x3780000000057811 */ /* 0x000fe200078eb8ff */
[----:B------:R-:W-:-:S05]  /*3b20*/  IMAD.SHL.U32 R0, R3, 0x200000, RZ ;  /* 0x0020000003007824 */ /* 0x000fca00078e00ff */
[----:B------:R-:W-:Y:S02]  /*3b30*/  LOP3.LUT R0, R5, R0, R6, 0xfe, !PT ;  /* 0x0000000005007212 */ /* 0x000fe400078efe06 */
.L_x_8303:
[----:B------:R-:W-:Y:S05]  /*3b40*/  BSYNC B0 ;  /* 0x0000000000007941 */ /* 0x000fea0003800000 */
.L_x_8302:
[----:B------:R-:W-:-:S04]  /*3b50*/  FMUL.FTZ R0, R0, 1 ;  /* 0x3f80000000007820 */ /* 0x000fc80000410000 */
[----:B------:R0:W3:Y:S01]  /*3b60*/  F2F.F64.F32 R24, R0 ;  /* 0x0000000000187310 */ /* 0x0000e20000201800 */
[----:B------:R-:W-:Y:S05]  /*3b70*/  BRA `(.L_x_8283) ;  /* 0x000002c000007947 */ /* 0x000fea0003800000 */
.L_x_8295:
        /* <DEDUP_REMOVED lines=14> */
.L_x_8309:
[----:B------:R-:W-:Y:S05]  /*3c60*/  BSYNC B0 ;  /* 0x0000000000007941 */ /* 0x000fea0003800000 */
.L_x_8308:
[----:B------:R-:W-:-:S04]  /*3c70*/  FMUL.FTZ R0, R0, 1 ;  /* 0x3f80000000007820 */ /* 0x000fc80000410000 */
[----:B------:R0:W3:Y:S01]  /*3c80*/  F2F.F64.F32 R24, R0 ;  /* 0x0000000000187310 */ /* 0x0000e20000201800 */
[----:B------:R-:W-:Y:S05]  /*3c90*/  BRA `(.L_x_8283) ;  /* 0x000001a000007947 */ /* 0x000fea0003800000 */
.L_x_8282:
        /* <DEDUP_REMOVED lines=18> */
[----:B012--5:R-:W-:Y:S05]  /*3dc0*/  CALL.ABS.NOINC R14 ;  /* 0x000000000e007343 */ /* 0x027fea0003c00000 */
[----:B------:R-:W-:Y:S01]  /*3dd0*/  CS2R R24, SRZ ;  /* 0x0000000000187805 */ /* 0x000fe2000001ff00 */
[----:B------:R-:W-:Y:S05]  /*3de0*/  BRA `(.L_x_8283) ;  /* 0x0000005000007947 */ /* 0x000fea0003800000 */
.L_x_8307:
[----:B------:R-:W3:Y:S02]  /*3df0*/  LDG.E.64 R24, [R4.64] ;  /* 0x0000002404187981 */ /* 0x000ee4000c1e1b00 */
[----:B---3--:R-:W0:Y:S01]  /*3e00*/  I2F.F64.U64 R24, R24 ;  /* 0x0000001800187312 */ /* 0x008e220000301800 */
[----:B------:R-:W-:Y:S05]  /*3e10*/  BRA `(.L_x_8283) ;  /* 0x0000002000007947 */ /* 0x000fea0003800000 */
.L_x_8306:
[----:B------:R-:W3:Y:S02]  /*3e20*/  LDG.E R4, [R4.64] ;  /* 0x0000002404047981 */ /* 0x000ee4000c1e1900 */
[----:B---3--:R0:W3:Y:S02]  /*3e30*/  I2F.F64.U32 R24, R4 ;  /* 0x0000000400187312 */ /* 0x0080e40000201800 */
.L_x_8283:
[----:B------:R-:W-:-:S03]  /*3e40*/  IADD3 R33, R33, 0x80, RZ ;  /* 0x0000008021217810 */ /* 0x000fc60007ffe0ff */
.L_x_8245:
[----:B------:R-:W-:Y:S05]  /*3e50*/  BSYNC B6 ;  /* 0x0000000000067941 */ /* 0x000fea0003800000 */
.L_x_8244:
[----:B------:R-:W-:Y:S01]  /*3e60*/  ISETP.GE.AND P0, PT, R33, R2, PT ;  /* 0x000000022100720c */ /* 0x000fe20003f06270 */
[----:B------:R-:W-:Y:S01]  /*3e70*/  BSSY B6, `(.L_x_8310) ;  /* 0x00001ed000067945 */ /* 0x000fe20003800000 */
[----:B------:R-:W-:Y:S01]  /*3e80*/  CS2R R22, SRZ ;  /* 0x0000000000167805 */ /* 0x000fe2000001ff00 */
[----:B------:R-:W-:Y:S01]  /*3e90*/  CS2R R28, SRZ ;  /* 0x00000000001c7805 */ /* 0x000fe2000001ff00 */
[----:B------:R-:W-:-:S09]  /*3ea0*/  CS2R R16, SRZ ;  /* 0x0000000000107805 */ /* 0x000fd2000001ff00 */
        /* <DEDUP_REMOVED lines=17> */
[----:B----4-:R0:W4:Y:S01]  /*3fc0*/  I2F.F64.S16 R28, R4 ;  /* 0x00000004001c7312 */ /* 0x0101220000101c00 */
[----:B------:R-:W-:Y:S05]  /*3fd0*/  BRA `(.L_x_8317) ;  /* 0x00000e2000007947 */ /* 0x000fea0003800000 */
.L_x_8315:
[----:B------:R-:W4:Y:S02]  /*3fe0*/  LDG.E.U8 R4, [R4.64] ;  /* 0x0000002404047981 */ /* 0x000f24000c1e1100 */
[----:B----4-:R0:W4:Y:S01]  /*3ff0*/  I2F.F64.U16 R28, R4 ;  /* 0x00000004001c7312 */ /* 0x0101220000101800 */
[----:B------:R-:W-:Y:S05]  /*4000*/  BRA `(.L_x_8317) ;  /* 0x00000df000007947 */ /* 0x000fea0003800000 */
.L_x_8314:
[----:B------:R-:W-:-:S13]  /*4010*/  ISETP.NE.AND P0, PT, R0, 0x2, PT ;  /* 0x000000020000780c */ /* 0x000fda0003f05270 */
[----:B------:R-:W-:Y:S05]  /*4020*/  @!P0 BRA `(.L_x_8318) ;  /* 0x000000a000008947 */ /* 0x000fea0003800000 */
[----:B------:R-:W-:-:S13]  /*4030*/  ISETP.NE.AND P0, PT, R0, 0x3, PT ;  /* 0x000000030000780c */ /* 0x000fda0003f05270 */
[----:B------:R-:W-:Y:S05]  /*4040*/  @!P0 BRA `(.L_x_8319) ;  /* 0x0000005000008947 */ /* 0x000fea0003800000 */
[----:B------:R-:W-:-:S13]  /*4050*/  ISETP.NE.AND P0, PT, R0, 0x4, PT ;  /* 0x000000040000780c */ /* 0x000fda0003f05270 */
[----:B------:R-:W-:Y:S05]  /*4060*/  @P0 BRA `(.L_x_8316) ;  /* 0x00000bf000000947 */ /* 0x000fea0003800000 */
[----:B------:R-:W4:Y:S02]  /*4070*/  LDG.E.64 R28, [R4.64] ;  /* 0x00000024041c7981 */ /* 0x000f24000c1e1b00 */
[----:B----4-:R-:W0:Y:S01]  /*4080*/  I2F.F64.S64 R28, R28 ;  /* 0x0000001c001c7312 */ /* 0x010e220000301c00 */
[----:B------:R-:W-:Y:S05]  /*4090*/  BRA `(.L_x_8317) ;  /* 0x00000d6000007947 */ /* 0x000fea0003800000 */
.L_x_8319:
[----:B------:R-:W4:Y:S02]  /*40a0*/  LDG.E R4, [R4.64] ;  /* 0x0000002404047981 */ /* 0x000f24000c1e1900 */
[----:B----4-:R0:W4:Y:S01]  /*40b0*/  I2F.F64 R28, R4 ;  /* 0x00000004001c7312 */ /* 0x0101220000201c00 */
[----:B------:R-:W-:Y:S05]  /*40c0*/  BRA `(.L_x_8317) ;  /* 0x00000d3000007947 */ /* 0x000fea0003800000 */
.L_x_8318:
[----:B------:R-:W4:Y:S02]  /*40d0*/  LDG.E.U16 R4, [R4.64] ;  /* 0x0000002404047981 */ /* 0x000f24000c1e1500 */
[----:B----4-:R0:W4:Y:S01]  /*40e0*/  I2F.F64.S16 R28, R4 ;  /* 0x00000004001c7312 */ /* 0x0101220000101c00 */
[----:B------:R-:W-:Y:S05]  /*40f0*/  BRA `(.L_x_8317) ;  /* 0x00000d0000007947 */ /* 0x000fea0003800000 */
.L_x_8313:
[----:B------:R-:W-:-:S13]  /*4100*/  ISETP.GT.AND P0, PT, R0, 0x6, PT ;  /* 0x000000060000780c */ /* 0x000fda0003f04270 */
[----:B------:R-:W-:Y:S05]  /*4110*/  @P0 BRA `(.L_x_8320) ;  /* 0x000000d000000947 */ /* 0x000fea0003800000 */
[----:B------:R-:W-:-:S13]  /*4120*/  ISETP.NE.AND P0, PT, R0, 0x5, PT ;  /* 0x000000050000780c */ /* 0x000fda0003f05270 */
[----:B------:R-:W-:Y:S05]  /*4130*/  @!P0 BRA `(.L_x_8321) ;  /* 0x0000006000008947 */ /* 0x000fea0003800000 */
[----:B------:R-:W-:-:S13]  /*4140*/  ISETP.NE.AND P0, PT, R0, 0x6, PT ;  /* 0x000000060000780c */ /* 0x000fda0003f05270 */
[----:B------:R-:W-:Y:S05]  /*4150*/  @P0 BRA `(.L_x_8316) ;  /* 0x00000b0000000947 */ /* 0x000fea0003800000 */
[----:B------:R-:W4:Y:S02]  /*4160*/  LDG.E R28, [R4.64] ;  /* 0x00000024041c7981 */ /* 0x000f24000c1e1900 */
[----:B----4-:R-:W-:-:S06]  /*4170*/  FMUL.FTZ R28, R28, 1 ;  /* 0x3f8000001c1c7820 */ /* 0x010fcc0000410000 */
[----:B------:R-:W0:Y:S01]  /*4180*/  F2F.F64.F32 R28, R28 ;  /* 0x0000001c001c7310 */ /* 0x000e220000201800 */
[----:B------:R-:W-:Y:S05]  /*4190*/  BRA `(.L_x_8317) ;  /* 0x00000c6000007947 */ /* 0x000fea0003800000 */
.L_x_8321:
[----:B------:R-:W4:Y:S02]  /*41a0*/  LDG.E.U16 R0, [R4.64] ;  /* 0x0000002404007981 */ /* 0x000f24000c1e1500 */
[----:B----4-:R-:W-:-:S05]  /*41b0*/  HADD2.F32 R0, -RZ, R0.H0_H0 ;  /* 0x20000000ff007230 */ /* 0x010fca0000004100 */
[----:B------:R-:W-:-:S04]  /*41c0*/  FMUL.FTZ R0, R0, 1 ;  /* 0x3f80000000007820 */ /* 0x000fc80000410000 */
[----:B------:R0:W4:Y:S01]  /*41d0*/  F2F.F64.F32 R28, R0 ;  /* 0x00000000001c7310 */ /* 0x0001220000201800 */
[----:B------:R-:W-:Y:S05]  /*41e0*/  BRA `(.L_x_8317) ;  /* 0x00000c1000007947 */ /* 0x000fea0003800000 */
.L_x_8320:
[----:B------:R-:W-:-:S13]  /*41f0*/  ISETP.NE.AND P0, PT, R0, 0x7, PT ;  /* 0x000000070000780c */ /* 0x000fda0003f05270 */
[----:B------:R-:W-:Y:S05]  /*4200*/  @!P0 BRA `(.L_x_8322) ;  /* 0x000000d000008947 */ /* 0x000fea0003800000 */
        /* <DEDUP_REMOVED lines=8> */
.L_x_8323:
[----:B------:R-:W4:Y:S02]  /*4290*/  LDG.E.U16 R4, [R4.64] ;  /* 0x0000002404047981 */ /* 0x000f24000c1e1500 */
[----:B----4-:R-:W-:-:S05]  /*42a0*/  HADD2.F32 R0, -RZ, R4.H0_H0 ;  /* 0x20000004ff007230 */ /* 0x010fca0000004100 */
[----:B------:R-:W-:-:S04]  /*42b0*/  FMUL.FTZ R0, R0, 1 ;  /* 0x3f80000000007820 */ /* 0x000fc80000410000 */
[----:B------:R0:W4:Y:S01]  /*42c0*/  F2F.F64.F32 R28, R0 ;  /* 0x00000000001c7310 */ /* 0x0001220000201800 */
[----:B------:R-:W-:Y:S05]  /*42d0*/  BRA `(.L_x_8317) ;  /* 0x00000b2000007947 */ /* 0x000fea0003800000 */
.L_x_8322:
[----:B------:R0:W5:Y:S01]  /*42e0*/  LDG.E.64 R28, [R4.64] ;  /* 0x00000024041c7981 */ /* 0x000162000c1e1b00 */
[----:B------:R-:W-:Y:S05]  /*42f0*/  BRA `(.L_x_8317) ;  /* 0x00000b0000007947 */ /* 0x000fea0003800000 */
.L_x_8312:
        /* <DEDUP_REMOVED lines=8> */
[----:B------:R-:W4:Y:S01]  /*4380*/  LDG.E.U8 R4, [R4.64] ;  /* 0x0000002404047981 */ /* 0x000f22000c1e1100 */
[----:B------:R-:W-:Y:S01]  /*4390*/  IMAD.MOV.U32 R28, RZ, RZ, RZ ;  /* 0x000000ffff1c7224 */ /* 0x000fe200078e00ff */
[----:B----4-:R-:W-:-:S04]  /*43a0*/  ISETP.NE.AND P0, PT, R4, RZ, PT ;  /* 0x000000ff0400720c */ /* 0x010fc80003f05270 */
[----:B------:R-:W-:Y:S01]  /*43b0*/  FSEL R29, RZ, 1.875, !P0 ;  /* 0x3ff00000ff1d7808 */ /* 0x000fe20004000000 */
[----:B------:R-:W-:Y:S05]  /*43c0*/  BRA `(.L_x_8317) ;  /* 0x00000a3000007947 */ /* 0x000fea0003800000 */
.L_x_8326:
[----:B------:R0:W5:Y:S01]  /*43d0*/  LDG.E.64 R28, [R4.64] ;  /* 0x00000024041c7981 */ /* 0x000162000c1e1b00 */
[----:B------:R-:W-:Y:S05]  /*43e0*/  BRA `(.L_x_8317) ;  /* 0x00000a1000007947 */ /* 0x000fea0003800000 */
.L_x_8325:
        /* <DEDUP_REMOVED lines=26> */
[----:B------:R0:W4:Y:S01]  /*4590*/  F2F.F64.F32 R28, R7 ;  /* 0x00000007001c7310 */ /* 0x0001220000201800 */
[----:B------:R-:W-:Y:S05]  /*45a0*/  BRA `(.L_x_8317) ;  /* 0x0000085000007947 */ /* 0x000fea0003800000 */
.L_x_8328:
        /* <DEDUP_REMOVED lines=13> */
[----:B------:R0:W4:Y:S01]  /*4680*/  F2F.F64.F32 R28, R0 ;  /* 0x00000000001c7310 */ /* 0x0001220000201800 */
[----:B------:R-:W-:Y:S05]  /*4690*/  BRA `(.L_x_8317) ;  /* 0x0000076000007947 */ /* 0x000fea0003800000 */
.L_x_8327:
[----:B------:R-:W4:Y:S02]  /*46a0*/  LDG.E.U16 R0, [R4.64] ;  /* 0x0000002404007981 */ /* 0x000f24000c1e1500 */
[----:B----4-:R-:W-:-:S05]  /*46b0*/  PRMT R0, RZ, 0x5410, R0 ;  /* 0x00005410ff007816 */ /* 0x010fca0000000000 */
[----:B------:R-:W-:-:S04]  /*46c0*/  FMUL.FTZ R0, R0, 1 ;  /* 0x3f80000000007820 */ /* 0x000fc80000410000 */
[----:B------:R0:W4:Y:S01]  /*46d0*/  F2F.F64.F32 R28, R0 ;  /* 0x00000000001c7310 */ /* 0x0001220000201800 */
[----:B------:R-:W-:Y:S05]  /*46e0*/  BRA `(.L_x_8317) ;  /* 0x0000071000007947 */ /* 0x000fea0003800000 */
.L_x_8324:
        /* <DEDUP_REMOVED lines=9> */
[----:B----4-:R0:W4:Y:S01]  /*4780*/  I2F.F64.U16 R28, R4 ;  /* 0x00000004001c7312 */ /* 0x0101220000101800 */
[----:B------:R-:W-:Y:S05]  /*4790*/  BRA `(.L_x_8317) ;  /* 0x0000066000007947 */ /* 0x000fea0003800000 */
.L_x_8331:
[----:B------:R-:W4:Y:S01]  /*47a0*/  LDG.E.U8 R3, [R4.64] ;  /* 0x0000002404037981 */ /* 0x000f22000c1e1100 */
[----:B------:R-:W-:Y:S01]  /*47b0*/  BSSY B0, `(.L_x_8332) ;  /* 0x0000018000007945 */ /* 0x000fe20003800000 */
        /* <DEDUP_REMOVED lines=19> */
.L_x_8335:
[----:B------:R-:W-:Y:S05]  /*48f0*/  BSYNC B1 ;  /* 0x0000000000017941 */ /* 0x000fea0003800000 */
.L_x_8334:
[----:B------:R-:W-:Y:S01]  /*4900*/  LEA R5, R0, 0x3b800000, 0x17 ;  /* 0x3b80000000057811 */ /* 0x000fe200078eb8ff */
[----:B------:R-:W-:-:S05]  /*4910*/  IMAD.SHL.U32 R0, R3, 0x100000, RZ ;  /* 0x0010000003007824 */ /* 0x000fca00078e00ff */
[----:B------:R-:W-:Y:S02]  /*4920*/  LOP3.LUT R0, R5, R0, R6, 0xfe, !PT ;  /* 0x0000000005007212 */ /* 0x000fe400078efe06 */
.L_x_8333:
[----:B------:R-:W-:Y:S05]  /*4930*/  BSYNC B0 ;  /* 0x0000000000007941 */ /* 0x000fea0003800000 */
.L_x_8332:
[----:B------:R-:W-:-:S04]  /*4940*/  FMUL.FTZ R0, R0, 1 ;  /* 0x3f80000000007820 */ /* 0x000fc80000410000 */
[----:B------:R0:W4:Y:S01]  /*4950*/  F2F.F64.F32 R28, R0 ;  /* 0x00000000001c7310 */ /* 0x0001220000201800 */
[----:B------:R-:W-:Y:S05]  /*4960*/  BRA `(.L_x_8317) ;  /* 0x0000049000007947 */ /* 0x000fea0003800000 */
.L_x_8330:
        /* <DEDUP_REMOVED lines=21> */
.L_x_8339:
[----:B------:R-:W-:Y:S05]  /*4ac0*/  BSYNC B1 ;  /* 0x0000000000017941 */ /* 0x000fea0003800000 */
.L_x_8338:
[----:B------:R-:W-:Y:S01]  /*4ad0*/  LEA R5, R0, 0x37800000, 0x17 ;  /* 0x3780000000057811 */ /* 0x000fe200078eb8ff */
[----:B------:R-:W-:-:S05]  /*4ae0*/  IMAD.SHL.U32 R0, R3, 0x200000, RZ ;  /* 0x0020000003007824 */ /* 0x000fca00078e00ff */
[----:B------:R-:W-:Y:S02]  /*4af0*/  LOP3.LUT R0, R5, R0, R6, 0xfe, !PT ;  /* 0x0000000005007212 */ /* 0x000fe400078efe06 */
.L_x_8337:
[----:B------:R-:W-:Y:S05]  /*4b00*/  BSYNC B0 ;  /* 0x0000000000007941 */ /* 0x000fea0003800000 */
.L_x_8336:
[----:B------:R-:W-:-:S04]  /*4b10*/  FMUL.FTZ R0, R0, 1 ;  /* 0x3f80000000007820 */ /* 0x000fc80000410000 */
[----:B------:R0:W4:Y:S01]  /*4b20*/  F2F.F64.F32 R28, R0 ;  /* 0x00000000001c7310 */ /* 0x0001220000201800 */
[----:B------:R-:W-:Y:S05]  /*4b30*/  BRA `(.L_x_8317) ;  /* 0x000002c000007947 */ /* 0x000fea0003800000 */
.L_x_8329:
[----:B------:R-:W-:-:S13]  /*4b40*/  ISETP.NE.AND P0, PT, R0, 0x1c, PT ;  /* 0x0000001c0000780c */ /* 0x000fda0003f05270 */
[----:B------:R-:W-:Y:S05]  /*4b50*/  @!P0 BRA `(.L_x_8340) ;  /* 0x0000028000008947 */ /* 0x000fea0003800000 */
[----:B------:R-:W-:-:S13]  /*4b60*/  ISETP.NE.AND P0, PT, R0, 0x1d, PT ;  /* 0x0000001d0000780c */ /* 0x000fda0003f05270 */
[----:B------:R-:W-:Y:S05]  /*4b70*/  @!P0 BRA `(.L_x_8341) ;  /* 0x0000023000008947 */ /* 0x000fea0003800000 */
[----:B------:R-:W-:-:S13]  /*4b80*/  ISETP.NE.AND P0, PT, R0, 0x2c, PT ;  /* 0x0000002c0000780c */ /* 0x000fda0003f05270 */
[----:B------:R-:W-:Y:S05]  /*4b90*/  @P0 BRA `(.L_x_8316) ;  /* 0x000000c000000947 */ /* 0x000fea0003800000 */
[----:B------:R-:W4:Y:S01]  /*4ba0*/  LDG.E.U8 R4, [R4.64] ;  /* 0x0000002404047981 */ /* 0x000f22000c1e1100 */
[----:B------:R-:W-:Y:S01]  /*4bb0*/  BSSY B0, `(.L_x_8342) ;  /* 0x0000007000007945 */ /* 0x000fe20003800000 */
[----:B------:R-:W-:Y:S01]  /*4bc0*/  IMAD.MOV.U32 R0, RZ, RZ, 0x400000 ;  /* 0x00400000ff007424 */ /* 0x000fe200078e00ff */
[----:B----4-:R-:W-:-:S13]  /*4bd0*/  ISETP.NE.AND P0, PT, R4, RZ, PT ;  /* 0x000000ff0400720c */ /* 0x010fda0003f05270 */
[----:B------:R-:W-:Y:S05]  /*4be0*/  @!P0 BRA `(.L_x_8343) ;  /* 0x0000003000008947 */ /* 0x000fea0003800000 */
[----:B------:R-:W-:-:S13]  /*4bf0*/  ISETP.NE.AND P0, PT, R4, 0xff, PT ;  /* 0x000000ff0400780c */ /* 0x000fda0003f05270 */
[----:B------:R-:W-:Y:S02]  /*4c00*/  @!P0 IMAD.MOV.U32 R0, RZ, RZ, 0x7f800001 ;  /* 0x7f800001ff008424 */ /* 0x000fe400078e00ff */
[----:B------:R-:W-:Y:S02]  /*4c10*/  @P0 IMAD.SHL.U32 R0, R4, 0x800000, RZ ;  /* 0x0080000004000824 */ /* 0x000fe400078e00ff */
.L_x_8343:
[----:B------:R-:W-:Y:S05]  /*4c20*/  BSYNC B0 ;  /* 0x0000000000007941 */ /* 0x000fea0003800000 */
.L_x_8342:
[----:B------:R-:W-:-:S04]  /*4c30*/  FMUL.FTZ R0, R0, 1 ;  /* 0x3f80000000007820 */ /* 0x000fc80000410000 */
[----:B------:R0:W4:Y:S01]  /*4c40*/  F2F.F64.F32 R28, R0 ;  /* 0x00000000001c7310 */ /* 0x0001220000201800 */
[----:B------:R-:W-:Y:S05]  /*4c50*/  BRA `(.L_x_8317) ;  /* 0x000001a000007947 */ /* 0x000fea0003800000 */
.L_x_8316:
        /* <DEDUP_REMOVED lines=18> */
[----:B0123-5:R-:W-:Y:S05]  /*4d80*/  CALL.ABS.NOINC R14 ;  /* 0x000000000e007343 */ /* 0x02ffea0003c00000 */
[----:B------:R-:W-:Y:S01]  /*4d90*/  CS2R R28, SRZ ;  /* 0x00000000001c7805 */ /* 0x000fe2000001ff00 */
[----:B------:R-:W-:Y:S05]  /*4da0*/  BRA `(.L_x_8317) ;  /* 0x0000005000007947 */ /* 0x000fea0003800000 */
.L_x_8341:
[----:B------:R-:W4:Y:S02]  /*4db0*/  LDG.E.64 R28, [R4.64] ;  /* 0x00000024041c7981 */ /* 0x000f24000c1e1b00 */
[----:B----4-:R-:W0:Y:S01]  /*4dc0*/  I2F.F64.U64 R28, R28 ;  /* 0x0000001c001c7312 */ /* 0x010e220000301800 */
[----:B------:R-:W-:Y:S05]  /*4dd0*/  BRA `(.L_x_8317) ;  /* 0x0000002000007947 */ /* 0x000fea0003800000 */
.L_x_8340:
[----:B------:R-:W4:Y:S02]  /*4de0*/  LDG.E R4, [R4.64] ;  /* 0x0000002404047981 */ /* 0x000f24000c1e1900 */
[----:B----4-:R0:W4:Y:S02]  /*4df0*/  I2F.F64.U32 R28, R4 ;  /* 0x00000004001c7312 */ /* 0x0101240000201800 */
.L_x_8317:
        /* <DEDUP_REMOVED lines=15> */
[----:B----4-:R0:W4:Y:S01]  /*4ef0*/  I2F.F64.S16 R16, R4 ;  /* 0x0000000400107312 */ /* 0x0101220000101c00 */
[----:B------:R-:W-:Y:S05]  /*4f00*/  BRA `(.L_x_8349) ;  /* 0x00000e2000007947 */ /* 0x000fea0003800000 */
.L_x_8347:
[----:B----4-:R-:W4:Y:S02]  /*4f10*/  LDG.E.U8 R4, [R4.64] ;  /* 0x0000002404047981 */ /* 0x010f24000c1e1100 */
[----:B----4-:R0:W4:Y:S01]  /*4f20*/  I2F.F64.U16 R16, R4 ;  /* 0x0000000400107312 */ /* 0x0101220000101800 */
[----:B------:R-:W-:Y:S05]  /*4f30*/  BRA `(.L_x_8349) ;  /* 0x00000df000007947 */ /* 0x000fea0003800000 */
.L_x_8346:
[----:B------:R-:W-:-:S13]  /*4f40*/  ISETP.NE.AND P0, PT, R0, 0x2, PT ;  /* 0x000000020000780c */ /* 0x000fda0003f05270 */
[----:B------:R-:W-:Y:S05]  /*4f50*/  @!P0 BRA `(.L_x_8350) ;  /* 0x000000a000008947 */ /* 0x000fea0003800000 */
[----:B------:R-:W-:-:S13]  /*4f60*/  ISETP.NE.AND P0, PT, R0, 0x3, PT ;  /* 0x000000030000780c */ /* 0x000fda0003f05270 */
[----:B------:R-:W-:Y:S05]  /*4f70*/  @!P0 BRA `(.L_x_8351) ;  /* 0x0000005000008947 */ /* 0x000fea0003800000 */
[----:B------:R-:W-:-:S13]  /*4f80*/  ISETP.NE.AND P0, PT, R0, 0x4, PT ;  /* 0x000000040000780c */ /* 0x000fda0003f05270 */
[----:B------:R-:W-:Y:S05]  /*4f90*/  @P0 BRA `(.L_x_8348) ;  /* 0x00000bf000000947 */ /* 0x000fea0003800000 */
[----:B----4-:R-:W4:Y:S02]  /*4fa0*/  LDG.E.64 R16, [R4.64] ;  /* 0x0000002404107981 */ /* 0x010f24000c1e1b00 */
[----:B----4-:R-:W0:Y:S01]  /*4fb0*/  I2F.F64.S64 R16, R16 ;  /* 0x0000001000107312 */ /* 0x010e220000301c00 */
[----:B------:R-:W-:Y:S05]  /*4fc0*/  BRA `(.L_x_8349) ;  /* 0x00000d6000007947 */ /* 0x000fea0003800000 */
.L_x_8351:
[----:B----4-:R-:W4:Y:S02]  /*4fd0*/  LDG.E R4, [R4.64] ;  /* 0x0000002404047981 */ /* 0x010f24000c1e1900 */
[----:B----4-:R0:W4:Y:S01]  /*4fe0*/  I2F.F64 R16, R4 ;  /* 0x0000000400107312 */ /* 0x0101220000201c00 */
[----:B------:R-:W-:Y:S05]  /*4ff0*/  BRA `(.L_x_8349) ;  /* 0x00000d3000007947 */ /* 0x000fea0003800000 */
.L_x_8350:
[----:B----4-:R-:W4:Y:S02]  /*5000*/  LDG.E.U16 R4, [R4.64] ;  /* 0x0000002404047981 */ /* 0x010f24000c1e1500 */
[----:B----4-:R0:W4:Y:S01]  /*5010*/  I2F.F64.S16 R16, R4 ;  /* 0x0000000400107312 */ /* 0x0101220000101c00 */
[----:B------:R-:W-:Y:S05]  /*5020*/  BRA `(.L_x_8349) ;  /* 0x00000d0000007947 */ /* 0x000fea0003800000 */
.L_x_8345:
[----:B------:R-:W-:-:S13]  /*5030*/  ISETP.GT.AND P0, PT, R0, 0x6, PT ;  /* 0x000000060000780c */ /* 0x000fda0003f04270 */
[----:B------:R-:W-:Y:S05]  /*5040*/  @P0 BRA `(.L_x_8352) ;  /* 0x000000d000000947 */ /* 0x000fea0003800000 */
[----:B------:R-:W-:-:S13]  /*5050*/  ISETP.NE.AND P0, PT, R0, 0x5, PT ;  /* 0x000000050000780c */ /* 0x000fda0003f05270 */
[----:B------:R-:W-:Y:S05]  /*5060*/  @!P0 BRA `(.L_x_8353) ;  /* 0x0000006000008947 */ /* 0x000fea0003800000 */
[----:B------:R-:W-:-:S13]  /*5070*/  ISETP.NE.AND P0, PT, R0, 0x6, PT ;  /* 0x000000060000780c */ /* 0x000fda0003f05270 */
[----:B------:R-:W-:Y:S05]  /*5080*/  @P0 BRA `(.L_x_8348) ;  /* 0x00000b0000000947 */ /* 0x000fea0003800000 */
[----:B----4-:R-:W4:Y:S02]  /*5090*/  LDG.E R16, [R4.64] ;  /* 0x0000002404107981 */ /* 0x010f24000c1e1900 */
[----:B----4-:R-:W-:-:S06]  /*50a0*/  FMUL.FTZ R16, R16, 1 ;  /* 0x3f80000010107820 */ /* 0x010fcc0000410000 */
[----:B------:R-:W0:Y:S01]  /*50b0*/  F2F.F64.F32 R16, R16 ;  /* 0x0000001000107310 */ /* 0x000e220000201800 */
[----:B------:R-:W-:Y:S05]  /*50c0*/  BRA `(.L_x_8349) ;  /* 0x00000c6000007947 */ /* 0x000fea0003800000 */
.L_x_8353:
[----:B----4-:R-:W4:Y:S02]  /*50d0*/  LDG.E.U16 R0, [R4.64] ;  /* 0x0000002404007981 */ /* 0x010f24000c1e1500 */
[----:B----4-:R-:W-:-:S05]  /*50e0*/  HADD2.F32 R0, -RZ, R0.H0_H0 ;  /* 0x20000000ff007230 */ /* 0x010fca0000004100 */
[----:B------:R-:W-:-:S04]  /*50f0*/  FMUL.FTZ R0, R0, 1 ;  /* 0x3f80000000007820 */ /* 0x000fc80000410000 */
[----:B------:R0:W4:Y:S01]  /*5100*/  F2F.F64.F32 R16, R0 ;  /* 0x0000000000107310 */ /* 0x0001220000201800 */
[----:B------:R-:W-:Y:S05]  /*5110*/  BRA `(.L_x_8349) ;  /* 0x00000c1000007947 */ /* 0x000fea0003800000 */
.L_x_8352:
[----:B------:R-:W-:-:S13]  /*5120*/  ISETP.NE.AND P0, PT, R0, 0x7, PT ;  /* 0x000000070000780c */ /* 0x000fda0003f05270 */
[----:B------:R-:W-:Y:S05]  /*5130*/  @!P0 BRA `(.L_x_8354) ;  /* 0x000000d000008947 */ /* 0x000fea0003800000 */
        /* <DEDUP_REMOVED lines=8> */
.L_x_8355:
[----:B----4-:R-:W4:Y:S02]  /*51c0*/  LDG.E.U16 R4, [R4.64] ;  /* 0x0000002404047981 */ /* 0x010f24000c1e1500 */
[----:B----4-:R-:W-:-:S05]  /*51d0*/  HADD2.F32 R0, -RZ, R4.H0_H0 ;  /* 0x20000004ff007230 */ /* 0x010fca0000004100 */
[----:B------:R-:W-:-:S04]  /*51e0*/  FMUL.FTZ R0, R0, 1 ;  /* 0x3f80000000007820 */ /* 0x000fc80000410000 */
[----:B------:R0:W4:Y:S01]  /*51f0*/  F2F.F64.F32 R16, R0 ;  /* 0x0000000000107310 */ /* 0x0001220000201800 */
[----:B------:R-:W-:Y:S05]  /*5200*/  BRA `(.L_x_8349) ;  /* 0x00000b2000007947 */ /* 0x000fea0003800000 */
.L_x_8354:
[----:B------:R0:W5:Y:S01]  /*5210*/  LDG.E.64 R16, [R4.64] ;  /* 0x0000002404107981 */ /* 0x000162000c1e1b00 */
[----:B------:R-:W-:Y:S05]  /*5220*/  BRA `(.L_x_8349) ;  /* 0x00000b0000007947 */ /* 0x000fea0003800000 */
.L_x_8344:
        /* <DEDUP_REMOVED lines=8> */
[----:B----4-:R-:W4:Y:S01]  /*52b0*/  LDG.E.U8 R4, [R4.64] ;  /* 0x0000002404047981 */ /* 0x010f22000c1e1100 */
[----:B------:R-:W-:Y:S01]  /*52c0*/  IMAD.MOV.U32 R16, RZ, RZ, RZ ;  /* 0x000000ffff107224 */ /* 0x000fe200078e00ff */
[----:B----4-:R-:W-:-:S04]  /*52d0*/  ISETP.NE.AND P0, PT, R4, RZ, PT ;  /* 0x000000ff0400720c */ /* 0x010fc80003f05270 */
[----:B------:R-:W-:Y:S01]  /*52e0*/  FSEL R17, RZ, 1.875, !P0 ;  /* 0x3ff00000ff117808 */ /* 0x000fe20004000000 */
[----:B------:R-:W-:Y:S05]  /*52f0*/  BRA `(.L_x_8349) ;  /* 0x00000a3000007947 */ /* 0x000fea0003800000 */
.L_x_8358:
[----:B------:R0:W5:Y:S01]  /*5300*/  LDG.E.64 R16, [R4.64] ;  /* 0x0000002404107981 */ /* 0x000162000c1e1b00 */
[----:B------:R-:W-:Y:S05]  /*5310*/  BRA `(.L_x_8349) ;  /* 0x00000a1000007947 */ /* 0x000fea0003800000 */
.L_x_8357:
        /* <DEDUP_REMOVED lines=28> */
.L_x_8360:
        /* <DEDUP_REMOVED lines=15> */
.L_x_8359:
[----:B----4-:R-:W4:Y:S02]  /*55d0*/  LDG.E.U16 R0, [R4.64] ;  /* 0x0000002404007981 */ /* 0x010f24000c1e1500 */
[----:B----4-:R-:W-:-:S05]  /*55e0*/  PRMT R0, RZ, 0x5410, R0 ;  /* 0x00005410ff007816 */ /* 0x010fca0000000000 */
[----:B------:R-:W-:-:S04]  /*55f0*/  FMUL.FTZ R0, R0, 1 ;  /* 0x3f80000000007820 */ /* 0x000fc80000410000 */
[----:B------:R0:W4:Y:S01]  /*5600*/  F2F.F64.F32 R16, R0 ;  /* 0x0000000000107310 */ /* 0x0001220000201800 */
[----:B------:R-:W-:Y:S05]  /*5610*/  BRA `(.L_x_8349) ;  /* 0x0000071000007947 */ /* 0x000fea0003800000 */
.L_x_8356:
        /* <DEDUP_REMOVED lines=9> */
[----:B----4-:R0:W4:Y:S01]  /*56b0*/  I2F.F64.U16 R16, R4 ;  /* 0x0000000400107312 */ /* 0x0101220000101800 */
[----:B------:R-:W-:Y:S05]  /*56c0*/  BRA `(.L_x_8349) ;  /* 0x0000066000007947 */ /* 0x000fea0003800000 */
.L_x_8363:
[----:B----4-:R-:W4:Y:S01]  /*56d0*/  LDG.E.U8 R3, [R4.64] ;  /* 0x0000002404037981 */ /* 0x010f22000c1e1100 */
        /* <DEDUP_REMOVED lines=20> */
.L_x_8367:
[----:B------:R-:W-:Y:S05]  /*5820*/  BSYNC B1 ;  /* 0x0000000000017941 */ /* 0x000fea0003800000 */
.L_x_8366:
[----:B------:R-:W-:Y:S01]  /*5830*/  LEA R5, R0, 0x3b800000, 0x17 ;  /* 0x3b80000000057811 */ /* 0x000fe200078eb8ff */
[----:B------:R-:W-:-:S05]  /*5840*/  IMAD.SHL.U32 R0, R3, 0x100000, RZ ;  /* 0x0010000003007824 */ /* 0x000fca00078e00ff */
[----:B------:R-:W-:Y:S02]  /*5850*/  LOP3.LUT R0, R5, R0, R6, 0xfe, !PT ;  /* 0x0000000005007212 */ /* 0x000fe400078efe06 */
.L_x_8365:
[----:B------:R-:W-:Y:S05]  /*5860*/  BSYNC B0 ;  /* 0x0000000000007941 */ /* 0x000fea0003800000 */
.L_x_8364:
[----:B------:R-:W-:-:S04]  /*5870*/  FMUL.FTZ R0, R0, 1 ;  /* 0x3f80000000007820 */ /* 0x000fc80000410000 */
[----:B------:R0:W4:Y:S01]  /*5880*/  F2F.F64.F32 R16, R0 ;  /* 0x0000000000107310 */ /* 0x0001220000201800 */
[----:B------:R-:W-:Y:S05]  /*5890*/  BRA `(.L_x_8349) ;  /* 0x0000049000007947 */ /* 0x000fea0003800000 */
.L_x_8362:
        /* <DEDUP_REMOVED lines=21> */
.L_x_8371:
[----:B------:R-:W-:Y:S05]  /*59f0*/  BSYNC B1 ;  /* 0x0000000000017941 */ /* 0x000fea0003800000 */
.L_x_8370:
[----:B------:R-:W-:Y:S01]  /*5a00*/  LEA R5, R0, 0x37800000, 0x17 ;  /* 0x3780000000057811 */ /* 0x000fe200078eb8ff */
[----:B------:R-:W-:-:S05]  /*5a10*/  IMAD.SHL.U32 R0, R3, 0x200000, RZ ;  /* 0x0020000003007824 */ /* 0x000fca00078e00ff */
[----:B------:R-:W-:Y:S02]  /*5a20*/  LOP3.LUT R0, R5, R0, R6, 0xfe, !PT ;  /* 0x0000000005007212 */ /* 0x000fe400078efe06 */
.L_x_8369:
[----:B------:R-:W-:Y:S05]  /*5a30*/  BSYNC B0 ;  /* 0x0000000000007941 */ /* 0x000fea0003800000 */
.L_x_8368:
[----:B------:R-:W-:-:S04]  /*5a40*/  FMUL.FTZ R0, R0, 1 ;  /* 0x3f80000000007820 */ /* 0x000fc80000410000 */
[----:B------:R0:W4:Y:S01]  /*5a50*/  F2F.F64.F32 R16, R0 ;  /* 0x0000000000107310 */ /* 0x0001220000201800 */
[----:B------:R-:W-:Y:S05]  /*5a60*/  BRA `(.L_x_8349) ;  /* 0x000002c000007947 */ /* 0x000fea0003800000 */
.L_x_8361:
[----:B------:R-:W-:-:S13]  /*5a70*/  ISETP.NE.AND P0, PT, R0, 0x1c, PT ;  /* 0x0000001c0000780c */ /* 0x000fda0003f05270 */
[----:B------:R-:W-:Y:S05]  /*5a80*/  @!P0 BRA `(.L_x_8372) ;  /* 0x0000028000008947 */ /* 0x000fea0003800000 */
[----:B------:R-:W-:-:S13]  /*5a90*/  ISETP.NE.AND P0, PT, R0, 0x1d, PT ;  /* 0x0000001d0000780c */ /* 0x000fda0003f05270 */
[----:B------:R-:W-:Y:S05]  /*5aa0*/  @!P0 BRA `(.L_x_8373) ;  /* 0x0000023000008947 */ /* 0x000fea0003800000 */
[----:B------:R-:W-:-:S13]  /*5ab0*/  ISETP.NE.AND P0, PT, R0, 0x2c, PT ;  /* 0x0000002c0000780c */ /* 0x000fda0003f05270 */
[----:B------:R-:W-:Y:S05]  /*5ac0*/  @P0 BRA `(.L_x_8348) ;  /* 0x000000c000000947 */ /* 0x000fea0003800000 */
[----:B----4-:R-:W4:Y:S01]  /*5ad0*/  LDG.E.U8 R4, [R4.64] ;  /* 0x0000002404047981 */ /* 0x010f22000c1e1100 */
[----:B------:R-:W-:Y:S01]  /*5ae0*/  BSSY B0, `(.L_x_8374) ;  /* 0x0000007000007945 */ /* 0x000fe20003800000 */
[----:B------:R-:W-:Y:S01]  /*5af0*/  IMAD.MOV.U32 R0, RZ, RZ, 0x400000 ;  /* 0x00400000ff007424 */ /* 0x000fe200078e00ff */
[----:B----4-:R-:W-:-:S13]  /*5b00*/  ISETP.NE.AND P0, PT, R4, RZ, PT ;  /* 0x000000ff0400720c */ /* 0x010fda0003f05270 */
[----:B------:R-:W-:Y:S05]  /*5b10*/  @!P0 BRA `(.L_x_8375) ;  /* 0x0000003000008947 */ /* 0x000fea0003800000 */
[----:B------:R-:W-:-:S13]  /*5b20*/  ISETP.NE.AND P0, PT, R4, 0xff, PT ;  /* 0x000000ff0400780c */ /* 0x000fda0003f05270 */
[----:B------:R-:W-:Y:S02]  /*5b30*/  @!P0 IMAD.MOV.U32 R0, RZ, RZ, 0x7f800001 ;  /* 0x7f800001ff008424 */ /* 0x000fe400078e00ff */
[----:B------:R-:W-:Y:S02]  /*5b40*/  @P0 IMAD.SHL.U32 R0, R4, 0x800000, RZ ;  /* 0x0080000004000824 */ /* 0x000fe400078e00ff */
.L_x_8375:
[----:B------:R-:W-:Y:S05]  /*5b50*/  BSYNC B0 ;  /* 0x0000000000007941 */ /* 0x000fea0003800000 */
.L_x_8374:
[----:B------:R-:W-:-:S04]  /*5b60*/  FMUL.FTZ R0, R0, 1 ;  /* 0x3f80000000007820 */ /* 0x000fc80000410000 */
[----:B------:R0:W4:Y:S01]  /*5b70*/  F2F.F64.F32 R16, R0 ;  /* 0x0000000000107310 */ /* 0x0001220000201800 */
[----:B------:R-:W-:Y:S05]  /*5b80*/  BRA `(.L_x_8349) ;  /* 0x000001a000007947 */ /* 0x000fea0003800000 */
.L_x_8348:
        /* <DEDUP_REMOVED lines=18> */
[----:B012345:R-:W-:Y:S05]  /*5cb0*/  CALL.ABS.NOINC R14 ;  /* 0x000000000e007343 */ /* 0x03ffea0003c00000 */
[----:B------:R-:W-:Y:S01]  /*5cc0*/  CS2R R16, SRZ ;  /* 0x0000000000107805 */ /* 0x000fe2000001ff00 */
[----:B------:R-:W-:Y:S05]  /*5cd0*/  BRA `(.L_x_8349) ;  /* 0x0000005000007947 */ /* 0x000fea0003800000 */
.L_x_8373:
[----:B----4-:R-:W4:Y:S02]  /*5ce0*/  LDG.E.64 R16, [R4.64] ;  /* 0x0000002404107981 */ /* 0x010f24000c1e1b00 */
[----:B----4-:R-:W0:Y:S01]  /*5cf0*/  I2F.F64.U64 R16, R16 ;  /* 0x0000001000107312 */ /* 0x010e220000301800 */
[----:B------:R-:W-:Y:S05]  /*5d00*/  BRA `(.L_x_8349) ;  /* 0x0000002000007947 */ /* 0x000fea0003800000 */
.L_x_8372:
[----:B----4-:R-:W4:Y:S02]  /*5d10*/  LDG.E R4, [R4.64] ;  /* 0x0000002404047981 */ /* 0x010f24000c1e1900 */
[----:B----4-:R0:W4:Y:S02]  /*5d20*/  I2F.F64.U32 R16, R4 ;  /* 0x0000000400107312 */ /* 0x0101240000201800 */
.L_x_8349:
[----:B------:R-:W-:-:S03]  /*5d30*/  IADD3 R33, R33, 0x80, RZ ;  /* 0x0000008021217810 */ /* 0x000fc60007ffe0ff */
.L_x_8311:
[----:B------:R-:W-:Y:S05]  /*5d40*/  BSYNC B6 ;  /* 0x0000000000067941 */ /* 0x000fea0003800000 */
.L_x_8310:
        /* <DEDUP_REMOVED lines=22> */
.L_x_8381:
[----:B----4-:R-:W4:Y:S02]  /*5eb0*/  LDG.E.U8 R4, [R4.64] ;  /* 0x0000002404047981 */ /* 0x010f24000c1e1100 */
[----:B----4-:R0:W4:Y:S01]  /*5ec0*/  I2F.F64.U16 R18, R4 ;  /* 0x0000000400127312 */ /* 0x0101220000101800 */
[----:B------:R-:W-:Y:S05]  /*5ed0*/  BRA `(.L_x_8383) ;  /* 0x00000df000007947 */ /* 0x000fea0003800000 */
.L_x_8380:
        /* <DEDUP_REMOVED lines=9> */
.L_x_8385:
[----:B----4-:R-:W4:Y:S02]  /*5f70*/  LDG.E R4, [R4.64] ;  /* 0x0000002404047981 */ /* 0x010f24000c1e1900 */
[----:B----4-:R0:W4:Y:S01]  /*5f80*/  I2F.F64 R18, R4 ;  /* 0x0000000400127312 */ /* 0x0101220000201c00 */
[----:B------:R-:W-:Y:S05]  /*5f90*/  BRA `(.L_x_8383) ;  /* 0x00000d3000007947 */ /* 0x000fea0003800000 */
.L_x_8384:
[----:B----4-:R-:W4:Y:S02]  /*5fa0*/  LDG.E.U16 R4, [R4.64] ;  /* 0x0000002404047981 */ /* 0x010f24000c1e1500 */
[----:B----4-:R0:W4:Y:S01]  /*5fb0*/  I2F.F64.S16 R18, R4 ;  /* 0x0000000400127312 */ /* 0x0101220000101c00 */
[----:B------:R-:W-:Y:S05]  /*5fc0*/  BRA `(.L_x_8383) ;  /* 0x00000d0000007947 */ /* 0x000fea0003800000 */
.L_x_8379:
        /* <DEDUP_REMOVED lines=10> */
.L_x_8387:
[----:B----4-:R-:W4:Y:S02]  /*6070*/  LDG.E.U16 R0, [R4.64] ;  /* 0x0000002404007981 */ /* 0x010f24000c1e1500 */
[----:B----4-:R-:W-:-:S05]  /*6080*/  HADD2.F32 R0, -RZ, R0.H0_H0 ;  /* 0x20000000ff007230 */ /* 0x010fca0000004100 */
[----:B------:R-:W-:-:S04]  /*6090*/  FMUL.FTZ R0, R0, 1 ;  /* 0x3f80000000007820 */ /* 0x000fc80000410000 */
[----:B------:R0:W4:Y:S01]  /*60a0*/  F2F.F64.F32 R18, R0 ;  /* 0x0000000000127310 */ /* 0x0001220000201800 */
[----:B------:R-:W-:Y:S05]  /*60b0*/  BRA `(.L_x_8383) ;  /* 0x00000c1000007947 */ /* 0x000fea0003800000 */
.L_x_8386:
        /* <DEDUP_REMOVED lines=10> */
.L_x_8389:
[----:B----4-:R-:W4:Y:S02]  /*6160*/  LDG.E.U16 R4, [R4.64] ;  /* 0x0000002404047981 */ /* 0x010f24000c1e1500 */
[----:B----4-:R-:W-:-:S05]  /*6170*/  HADD2.F32 R0, -RZ, R4.H0_H0 ;  /* 0x20000004ff007230 */ /* 0x010fca0000004100 */
[----:B------:R-:W-:-:S04]  /*6180*/  FMUL.FTZ R0, R0, 1 ;  /* 0x3f80000000007820 */ /* 0x000fc80000410000 */
[----:B------:R0:W4:Y:S01]  /*6190*/  F2F.F64.F32 R18, R0 ;  /* 0x0000000000127310 */ /* 0x0001220000201800 */
[----:B------:R-:W-:Y:S05]  /*61a0*/  BRA `(.L_x_8383) ;  /* 0x00000b2000007947 */ /* 0x000fea0003800000 */
.L_x_8388:
[----:B------:R0:W5:Y:S01]  /*61b0*/  LDG.E.64 R18, [R4.64] ;  /* 0x0000002404127981 */ /* 0x000162000c1e1b00 */
[----:B------:R-:W-:Y:S05]  /*61c0*/  BRA `(.L_x_8383) ;  /* 0x00000b0000007947 */ /* 0x000fea0003800000 */
.L_x_8378:
        /* <DEDUP_REMOVED lines=13> */
.L_x_8392:
[----:B------:R0:W5:Y:S01]  /*62a0*/  LDG.E.64 R18, [R4.64] ;  /* 0x0000002404127981 */ /* 0x000162000c1e1b00 */
[----:B------:R-:W-:Y:S05]  /*62b0*/  BRA `(.L_x_8383) ;  /* 0x00000a1000007947 */ /* 0x000fea0003800000 */
.L_x_8391:
        /* <DEDUP_REMOVED lines=28> */
.L_x_8394:
        /* <DEDUP_REMOVED lines=15> */
.L_x_8393:
[----:B----4-:R-:W4:Y:S02]  /*6570*/  LDG.E.U16 R0, [R4.64] ;  /* 0x0000002404007981 */ /* 0x010f24000c1e1500 */
[----:B----4-:R-:W-:-:S05]  /*6580*/  PRMT R0, RZ, 0x5410, R0 ;  /* 0x00005410ff007816 */ /* 0x010fca0000000000 */
[----:B------:R-:W-:-:S04]  /*6590*/  FMUL.FTZ R0, R0, 1 ;  /* 0x3f80000000007820 */ /* 0x000fc80000410000 */
[----:B------:R0:W4:Y:S01]  /*65a0*/  F2F.F64.F32 R18, R0 ;  /* 0x0000000000127310 */ /* 0x0001220000201800 */
[----:B------:R-:W-:Y:S05]  /*65b0*/  BRA `(.L_x_8383) ;  /* 0x0000071000007947 */ /* 0x000fea0003800000 */
.L_x_8390:
        /* <DEDUP_REMOVED lines=11> */
.L_x_8397:
        /* <DEDUP_REMOVED lines=21> */
.L_x_8401:
[----:B------:R-:W-:Y:S05]  /*67c0*/  BSYNC B1 ;  /* 0x0000000000017941 */ /* 0x000fea0003800000 */
.L_x_8400:
[----:B------:R-:W-:Y:S01]  /*67d0*/  LEA R5, R0, 0x3b800000, 0x17 ;  /* 0x3b80000000057811 */ /* 0x000fe200078eb8ff */
[----:B------:R-:W-:-:S05]  /*67e0*/  IMAD.SHL.U32 R0, R3, 0x100000, RZ ;  /* 0x0010000003007824 */ /* 0x000fca00078e00ff */
[----:B------:R-:W-:Y:S02]  /*67f0*/  LOP3.LUT R0, R5, R0, R6, 0xfe, !PT ;  /* 0x0000000005007212 */ /* 0x000fe400078efe06 */
.L_x_8399:
[----:B------:R-:W-:Y:S05]  /*6800*/  BSYNC B0 ;  /* 0x0000000000007941 */ /* 0x000fea0003800000 */
.L_x_8398:
[----:B------:R-:W-:-:S04]  /*6810*/  FMUL.FTZ R0, R0, 1 ;  /* 0x3f80000000007820 */ /* 0x000fc80000410000 */
[----:B------:R0:W4:Y:S01]  /*6820*/  F2F.F64.F32 R18, R0 ;  /* 0x0000000000127310 */ /* 0x0001220000201800 */
[----:B------:R-:W-:Y:S05]  /*6830*/  BRA `(.L_x_8383) ;  /* 0x0000049000007947 */ /* 0x000fea0003800000 */
.L_x_8396:
        /* <DEDUP_REMOVED lines=21> */
.L_x_8405:
[----:B------:R-:W-:Y:S05]  /*6990*/  BSYNC B1 ;  /* 0x0000000000017941 */ /* 0x000fea0003800000 */
.L_x_8404:
[----:B------:R-:W-:Y:S01]  /*69a0*/  LEA R5, R0, 0x37800000, 0x17 ;  /* 0x3780000000057811 */ /* 0x000fe200078eb8ff */
[----:B------:R-:W-:-:S05]  /*69b0*/  IMAD.SHL.U32 R0, R3, 0x200000, RZ ;  /* 0x0020000003007824 */ /* 0x000fca00078e00ff */
[----:B------:R-:W-:Y:S02]  /*69c0*/  LOP3.LUT R0, R5, R0, R6, 0xfe, !PT ;  /* 0x0000000005007212 */ /* 0x000fe400078efe06 */
.L_x_8403:
[----:B------:R-:W-:Y:S05]  /*69d0*/  BSYNC B0 ;  /* 0x0000000000007941 */ /* 0x000fea0003800000 */
.L_x_8402:
[----:B------:R-:W-:-:S04]  /*69e0*/  FMUL.FTZ R0, R0, 1 ;  /* 0x3f80000000007820 */ /* 0x000fc80000410000 */
[----:B------:R0:W4:Y:S01]  /*69f0*/  F2F.F64.F32 R18, R0 ;  /* 0x0000000000127310 */ /* 0x0001220000201800 */
[----:B------:R-:W-:Y:S05]  /*6a00*/  BRA `(.L_x_8383) ;  /* 0x000002c000007947 */ /* 0x000fea0003800000 */
.L_x_8395:
        /* <DEDUP_REMOVED lines=14> */
.L_x_8409:
[----:B------:R-:W-:Y:S05]  /*6af0*/  BSYNC B0 ;  /* 0x0000000000007941 */ /* 0x000fea0003800000 */
.L_x_8408:
[----:B------:R-:W-:-:S04]  /*6b00*/  FMUL.FTZ R0, R0, 1 ;  /* 0x3f80000000007820 */ /* 0x000fc80000410000 */
[----:B------:R0:W4:Y:S01]  /*6b10*/  F2F.F64.F32 R18, R0 ;  /* 0x0000000000127310 */ /* 0x0001220000201800 */
[----:B------:R-:W-:Y:S05]  /*6b20*/  BRA `(.L_x_8383) ;  /* 0x000001a000007947 */ /* 0x000fea0003800000 */
.L_x_8382:
        /* <DEDUP_REMOVED lines=21> */
.L_x_8407:
[----:B----4-:R-:W4:Y:S02]  /*6c80*/  LDG.E.64 R18, [R4.64] ;  /* 0x0000002404127981 */ /* 0x010f24000c1e1b00 */
[----:B----4-:R-:W0:Y:S01]  /*6c90*/  I2F.F64.U64 R18, R18 ;  /* 0x0000001200127312 */ /* 0x010e220000301800 */
[----:B------:R-:W-:Y:S05]  /*6ca0*/  BRA `(.L_x_8383) ;  /* 0x0000002000007947 */ /* 0x000fea0003800000 */
.L_x_8406:
[----:B----4-:R-:W4:Y:S02]  /*6cb0*/  LDG.E R4, [R4.64] ;  /* 0x0000002404047981 */ /* 0x010f24000c1e1900 */
[----:B----4-:R0:W4:Y:S02]  /*6cc0*/  I2F.F64.U32 R18, R4 ;  /* 0x0000000400127312 */ /* 0x0101240000201800 */
.L_x_8383:
        /* <DEDUP_REMOVED lines=17> */
.L_x_8413:
[----:B----4-:R-:W4:Y:S02]  /*6de0*/  LDG.E.U8 R4, [R4.64] ;  /* 0x0000002404047981 */ /* 0x010f24000c1e1100 */
[----:B----4-:R0:W4:Y:S01]  /*6df0*/  I2F.F64.U16 R22, R4 ;  /* 0x0000000400167312 */ /* 0x0101220000101800 */
[----:B------:R-:W-:Y:S05]  /*6e00*/  BRA `(.L_x_8377) ;  /* 0x00000de000007947 */ /* 0x000fea0003800000 */
.L_x_8412:
        /* <DEDUP_REMOVED lines=9> */
.L_x_8416:
[----:B----4-:R-:W4:Y:S02]  /*6ea0*/  LDG.E R4, [R4.64] ;  /* 0x0000002404047981 */ /* 0x010f24000c1e1900 */
[----:B----4-:R0:W4:Y:S01]  /*6eb0*/  I2F.F64 R22, R4 ;  /* 0x0000000400167312 */ /* 0x0101220000201c00 */
[----:B------:R-:W-:Y:S05]  /*6ec0*/  BRA `(.L_x_8377) ;  /* 0x00000d2000007947 */ /* 0x000fea0003800000 */
.L_x_8415:
[----:B----4-:R-:W4:Y:S02]  /*6ed0*/  LDG.E.U16 R4, [R4.64] ;  /* 0x0000002404047981 */ /* 0x010f24000c1e1500 */
[----:B----4-:R0:W4:Y:S01]  /*6ee0*/  I2F.F64.S16 R22, R4 ;  /* 0x0000000400167312 */ /* 0x0101220000101c00 */
[----:B------:R-:W-:Y:S05]  /*6ef0*/  BRA `(.L_x_8377) ;  /* 0x00000cf000007947 */ /* 0x000fea0003800000 */
.L_x_8411:
        /* <DEDUP_REMOVED lines=10> */
.L_x_8418:
[----:B----4-:R-:W4:Y:S02]  /*6fa0*/  LDG.E.U16 R0, [R4.64] ;  /* 0x0000002404007981 */ /* 0x010f24000c1e1500 */
[----:B----4-:R-:W-:-:S05]  /*6fb0*/  HADD2.F32 R0, -RZ, R0.H0_H0 ;  /* 0x20000000ff007230 */ /* 0x010fca0000004100 */
[----:B------:R-:W-:-:S04]  /*6fc0*/  FMUL.FTZ R0, R0, 1 ;  /* 0x3f80000000007820 */ /* 0x000fc80000410000 */
[----:B------:R0:W4:Y:S01]  /*6fd0*/  F2F.F64.F32 R22, R0 ;  /* 0x0000000000167310 */ /* 0x0001220000201800 */
[----:B------:R-:W-:Y:S05]  /*6fe0*/  BRA `(.L_x_8377) ;  /* 0x00000c0000007947 */ /* 0x000fea0003800000 */
.L_x_8417:
        /* <DEDUP_REMOVED lines=10> */
.L_x_8420:
[----:B----4-:R-:W4:Y:S02]  /*7090*/  LDG.E.U16 R4, [R4.64] ;  /* 0x0000002404047981 */ /* 0x010f24000c1e1500 */
[----:B----4-:R-:W-:-:S05]  /*70a0*/  HADD2.F32 R0, -RZ, R4.H0_H0 ;  /* 0x20000004ff007230 */ /* 0x010fca0000004100 */
[----:B------:R-:W-:-:S04]  /*70b0*/  FMUL.FTZ R0, R0, 1 ;  /* 0x3f80000000007820 */ /* 0x000fc80000410000 */
[----:B------:R0:W4:Y:S01]  /*70c0*/  F2F.F64.F32 R22, R0 ;  /* 0x0000000000167310 */ /* 0x0001220000201800 */
[----:B------:R-:W-:Y:S05]  /*70d0*/  BRA `(.L_x_8377) ;  /* 0x00000b1000007947 */ /* 0x000fea0003800000 */
.L_x_8419:
[----:B------:R0:W5:Y:S01]  /*70e0*/  LDG.E.64 R22, [R4.64] ;  /* 0x0000002404167981 */ /* 0x000162000c1e1b00 */
[----:B------:R-:W-:Y:S05]  /*70f0*/  BRA `(.L_x_8377) ;  /* 0x00000af000007947 */ /* 0x000fea0003800000 */
.L_x_8410:
        /* <DEDUP_REMOVED lines=13> */
.L_x_8423:
[----:B------:R0:W5:Y:S01]  /*71d0*/  LDG.E.64 R22, [R4.64] ;  /* 0x0000002404167981 */ /* 0x000162000c1e1b00 */
[----:B------:R-:W-:Y:S05]  /*71e0*/  BRA `(.L_x_8377) ;  /* 0x00000a0000007947 */ /* 0x000fea0003800000 */
.L_x_8422:
        /* <DEDUP_REMOVED lines=28> */
.L_x_8425:
        /* <DEDUP_REMOVED lines=15> */
.L_x_8424:
[----:B----4-:R-:W4:Y:S02]  /*74a0*/  LDG.E.U16 R0, [R4.64] ;  /* 0x0000002404007981 */ /* 0x010f24000c1e1500 */
[----:B----4-:R-:W-:-:S05]  /*74b0*/  PRMT R0, RZ, 0x5410, R0 ;  /* 0x00005410ff007816 */ /* 0x010fca0000000000 */
[----:B------:R-:W-:-:S04]  /*74c0*/  FMUL.FTZ R0, R0, 1 ;  /* 0x3f80000000007820 */ /* 0x000fc80000410000 */
[----:B------:R0:W4:Y:S01]  /*74d0*/  F2F.F64.F32 R22, R0 ;  /* 0x0000000000167310 */ /* 0x0001220000201800 */
[----:B------:R-:W-:Y:S05]  /*74e0*/  BRA `(.L_x_8377) ;  /* 0x0000070000007947 */ /* 0x000fea0003800000 */
.L_x_8421:
        /* <DEDUP_REMOVED lines=11> */
.L_x_8428:
        /* <DEDUP_REMOVED lines=21> */
.L_x_8432:
[----:B------:R-:W-:Y:S05]  /*76f0*/  BSYNC B1 ;  /* 0x0000000000017941 */ /* 0x000fea0003800000 */
.L_x_8431:
[----:B------:R-:W-:Y:S01]  /*7700*/  LEA R5, R0, 0x3b800000, 0x17 ;  /* 0x3b80000000057811 */ /* 0x000fe200078eb8ff */
[----:B------:R-:W-:-:S05]  /*7710*/  IMAD.SHL.U32 R0, R3, 0x100000, RZ ;  /* 0x0010000003007824 */ /* 0x000fca00078e00ff */
[----:B------:R-:W-:Y:S02]  /*7720*/  LOP3.LUT R0, R5, R0, R6, 0xfe, !PT ;  /* 0x0000000005007212 */ /* 0x000fe400078efe06 */
.L_x_8430:
[----:B------:R-:W-:Y:S05]  /*7730*/  BSYNC B0 ;  /* 0x0000000000007941 */ /* 0x000fea0003800000 */
.L_x_8429:
[----:B------:R-:W-:-:S04]  /*7740*/  FMUL.FTZ R0, R0, 1 ;  /* 0x3f80000000007820 */ /* 0x000fc80000410000 */
[----:B------:R0:W4:Y:S01]  /*7750*/  F2F.F64.F32 R22, R0 ;  /* 0x0000000000167310 */ /* 0x0001220000201800 */
[----:B------:R-:W-:Y:S05]  /*7760*/  BRA `(.L_x_8377) ;  /* 0x0000048000007947 */ /* 0x000fea0003800000 */
.L_x_8427:
        /* <DEDUP_REMOVED lines=21> */
.L_x_8436:
[----:B------:R-:W-:Y:S05]  /*78c0*/  BSYNC B1 ;  /* 0x0000000000017941 */ /* 0x000fea0003800000 */
.L_x_8435:
[----:B------:R-:W-:Y:S01]  /*78d0*/  LEA R5, R0, 0x37800000, 0x17 ;  /* 0x3780000000057811 */ /* 0x000fe200078eb8ff */
[----:B------:R-:W-:-:S05]  /*78e0*/  IMAD.SHL.U32 R0, R3, 0x200000, RZ ;  /* 0x0020000003007824 */ /* 0x000fca00078e00ff */
[----:B------:R-:W-:Y:S02]  /*78f0*/  LOP3.LUT R0, R5, R0, R6, 0xfe, !PT ;  /* 0x0000000005007212 */ /* 0x000fe400078efe06 */
.L_x_8434:
[----:B------:R-:W-:Y:S05]  /*7900*/  BSYNC B0 ;  /* 0x0000000000007941 */ /* 0x000fea0003800000 */
.L_x_8433:
[----:B------:R-:W-:-:S04]  /*7910*/  FMUL.FTZ R0, R0, 1 ;  /* 0x3f80000000007820 */ /* 0x000fc80000410000 */
[----:B------:R0:W4:Y:S01]  /*7920*/  F2F.F64.F32 R22, R0 ;  /* 0x0000000000167310 */ /* 0x0001220000201800 */
[----:B------:R-:W-:Y:S05]  /*7930*/  BRA `(.L_x_8377) ;  /* 0x000002b000007947 */ /* 0x000fea0003800000 */
.L_x_8426:
        /* <DEDUP_REMOVED lines=14> */
.L_x_8440:
[----:B------:R-:W-:Y:S05]  /*7a20*/  BSYNC B0 ;  /* 0x0000000000007941 */ /* 0x000fea0003800000 */
.L_x_8439:
[----:B------:R-:W-:-:S04]  /*7a30*/  FMUL.FTZ R0, R0, 1 ;  /* 0x3f80000000007820 */ /* 0x000fc80000410000 */
[----:B------:R0:W4:Y:S01]  /*7a40*/  F2F.F64.F32 R22, R0 ;  /* 0x0000000000167310 */ /* 0x0001220000201800 */
[----:B------:R-:W-:Y:S05]  /*7a50*/  BRA `(.L_x_8377) ;  /* 0x0000019000007947 */ /* 0x000fea0003800000 */
.L_x_8414:
        /* <DEDUP_REMOVED lines=19> */
[----:B------:R-:W-:Y:S05]  /*7b90*/  BRA `(.L_x_8377) ;  /* 0x0000005000007947 */ /* 0x000fea0003800000 */
.L_x_8438:
[----:B----4-:R-:W4:Y:S02]  /*7ba0*/  LDG.E.64 R22, [R4.64] ;  /* 0x0000002404167981 */ /* 0x010f24000c1e1b00 */
[----:B----4-:R-:W0:Y:S01]  /*7bb0*/  I2F.F64.U64 R22, R22 ;  /* 0x0000001600167312 */ /* 0x010e220000301800 */
[----:B------:R-:W-:Y:S05]  /*7bc0*/  BRA `(.L_x_8377) ;  /* 0x0000002000007947 */ /* 0x000fea0003800000 */
.L_x_8437:
[----:B----4-:R-:W4:Y:S02]  /*7bd0*/  LDG.E R4, [R4.64] ;  /* 0x0000002404047981 */ /* 0x010f24000c1e1900 */
[----:B----4-:R0:W4:Y:S02]  /*7be0*/  I2F.F64.U32 R22, R4 ;  /* 0x0000000400167312 */ /* 0x0101240000201800 */
.L_x_8377:
[----:B------:R-:W-:Y:S05]  /*7bf0*/  BSYNC B6 ;  /* 0x0000000000067941 */ /* 0x000fea0003800000 */
.L_x_8376:
[----:B------:R-:W4:Y:S01]  /*7c00*/  S2R R33, SR_TID.X ;  /* 0x0000000000217919 */ /* 0x000f220000002100 */
[C---:B-----5:R-:W3:Y:S01]  /*7c10*/  DSETP.GT.AND P6, PT, R30.reuse, RZ, PT ;  /* 0x000000ff1e00722a */ /* 0x060ee20003fc4000 */
[----:B------:R-:W-:Y:S03]  /*7c20*/  BSSY B6, `(.L_x_8441) ;  /* 0x000011b000067945 */ /* 0x000fe60003800000 */
[----:B------:R-:W2:-:S02]  /*7c30*/  DSETP.NEU.AND P0, PT, R30, RZ, PT ;  /* 0x000000ff1e00722a */ /* 0x000e840003f0d000 */
[----:B0--3--:R-:W-:Y:S02]  /*7c40*/  FSEL R5, RZ, 1.875, !P6 ;  /* 0x3ff00000ff057808 */ /* 0x009fe40007000000 */
[C---:B-1----:R-:W0:Y:S02]  /*7c50*/  DSETP.GT.AND P1, PT, R34.reuse, RZ, PT ;  /* 0x000000ff2200722a */ /* 0x042e240003f24000 */
[----:B--2---:R-:W-:Y:S02]  /*7c60*/  FSEL R4, R26, RZ, !P0 ;  /* 0x000000ff1a047208 */ /* 0x004fe40004000000 */
[----:B------:R1:W-:Y:S01]  /*7c70*/  DSETP.NEU.AND P2, PT, R34, RZ, PT ;  /* 0x000000ff2200722a */ /* 0x0003e20003f4d000 */
[----:B------:R-:W-:Y:S01]  /*7c80*/  FSEL R27, R27, R5, !P0 ;  /* 0x000000051b1b7208 */ /* 0x000fe20004000000 */
[----:B-1----:R-:W1:Y:S01]  /*7c90*/  LDC.U8 R34, c[0x0][0x190] ;  /* 0x00006400ff227b82 */ /* 0x002e620000000000 */
[----:B0-----:R-:W-:Y:S01]  /*7ca0*/  FSEL R3, RZ, 1.875, !P1 ;  /* 0x3ff00000ff037808 */ /* 0x001fe20004800000 */
[----:B----4-:R-:W0:-:S04]  /*7cb0*/  DSETP.GT.AND P3, PT, R28, RZ, PT ;  /* 0x000000ff1c00722a */ /* 0x010e080003f64000 */
[----:B------:R-:W2:Y:S02]  /*7cc0*/  DSETP.GT.AND P5, PT, R18, RZ, PT ;  /* 0x000000ff1200722a */ /* 0x000ea40003fa4000 */
[----:B0-----:R-:W-:Y:S02]  /*7cd0*/  FSEL R5, RZ, 1.875, !P3 ;  /* 0x3ff00000ff057808 */ /* 0x001fe40005800000 */
[----:B------:R-:W-:Y:S01]  /*7ce0*/  ISETP.GE.AND P0, PT, R33, R2, PT ;  /* 0x000000022100720c */ /* 0x000fe20003f06270 */
[----:B------:R0:W3:Y:S02]  /*7cf0*/  DSETP.NEU.AND P4, PT, R28, RZ, PT ;  /* 0x000000ff1c00722a */ /* 0x0000e40003f8d000 */
[----:B0-----:R-:W-:Y:S02]  /*7d00*/  FSEL R29, R25, R3, !P2 ;  /* 0x00000003191d7208 */ /* 0x001fe40005000000 */
[----:B------:R-:W0:Y:S01]  /*7d10*/  DSETP.NEU.AND P6, PT, R18, RZ, PT ;  /* 0x000000ff1200722a */ /* 0x000e220003fcd000 */
[----:B--2---:R-:W-:-:S02]  /*7d20*/  FSEL R3, RZ, 1.875, !P5 ;  /* 0x3ff00000ff037808 */ /* 0x004fc40006800000 */
[----:B------:R-:W-:Y:S02]  /*7d30*/  FSEL R28, R24, RZ, !P2 ;  /* 0x000000ff181c7208 */ /* 0x000fe40005000000 */
[----:B---3--:R-:W-:Y:S02]  /*7d40*/  FSEL R24, R16, RZ, !P4 ;  /* 0x000000ff10187208 */ /* 0x008fe40006000000 */
[----:B------:R-:W-:Y:S01]  /*7d50*/  FSEL R25, R17, R5, !P4 ;  /* 0x0000000511197208 */ /* 0x000fe20006000000 */
[----:B------:R-:W-:Y:S01]  /*7d60*/  IMAD.MOV.U32 R5, RZ, RZ, R27 ;  /* 0x000000ffff057224 */ /* 0x000fe200078e001b */
[----:B0-----:R-:W-:Y:S02]  /*7d70*/  FSEL R16, R22, RZ, !P6 ;  /* 0x000000ff16107208 */ /* 0x001fe40007000000 */
[----:B------:R-:W-:Y:S01]  /*7d80*/  FSEL R17, R23, R3, !P6 ;  /* 0x0000000317117208 */ /* 0x000fe20007000000 */
[----:B------:R-:W-:Y:S05]  /*7d90*/  @P0 BRA `(.L_x_8442) ;  /* 0x0000103000000947 */ /* 0x000fea0003800000 */
[----:B-1----:R-:W-:Y:S01]  /*7da0*/  IMAD R0, R32, 0x200, R33 ;  /* 0x0000020020007824 */ /* 0x002fe200078e0221 */
[----:B------:R-:W-:-:S02]  /*7db0*/  PRMT R3, R34, 0x9910, RZ ;  /* 0x0000991022037816 */ /* 0x000fc400000000ff */
        /* <DEDUP_REMOVED lines=18> */
.L_x_8446:
[----:B------:R-:W0:Y:S02]  /*7ee0*/  F2I.S64.F64.TRUNC R4, R4 ;  /* 0x0000000400047311 */ /* 0x000e24000030d900 */
[----:B0-----:R-:W-:-:S05]  /*7ef0*/  IMAD.MOV.U32 R3, RZ, RZ, R4 ;  /* 0x000000ffff037224 */ /* 0x001fca00078e0004 */
[----:B------:R0:W-:Y:S01]  /*7f00*/  STG.E.U8 [R8.64], R3 ;  /* 0x0000000308007986 */ /* 0x0001e2000c101124 */
[----:B------:R-:W-:Y:S05]  /*7f10*/  BRA `(.L_x_8442) ;  /* 0x00000eb000007947 */ /* 0x000fea0003800000 */
.L_x_8445:
        /* <DEDUP_REMOVED lines=9> */
.L_x_8449:
[----:B------:R-:W0:Y:S02]  /*7fb0*/  F2I.F64.TRUNC R5, R4 ;  /* 0x0000000400057311 */ /* 0x000e24000030d100 */
[----:B0-----:R0:W-:Y:S01]  /*7fc0*/  STG.E [R8.64], R5 ;  /* 0x0000000508007986 */ /* 0x0011e2000c101924 */
[----:B------:R-:W-:Y:S05]  /*7fd0*/  BRA `(.L_x_8442) ;  /* 0x00000df000007947 */ /* 0x000fea0003800000 */
.L_x_8448:
[----:B------:R-:W0:Y:S02]  /*7fe0*/  F2I.F64.TRUNC R5, R4 ;  /* 0x0000000400057311 */ /* 0x000e24000030d100 */
[----:B0-----:R0:W-:Y:S01]  /*7ff0*/  STG.E.U16 [R8.64], R5 ;  /* 0x0000000508007986 */ /* 0x0011e2000c101524 */
[----:B------:R-:W-:Y:S05]  /*8000*/  BRA `(.L_x_8442) ;  /* 0x00000dc000007947 */ /* 0x000fea0003800000 */
.L_x_8444:
        /* <DEDUP_REMOVED lines=11> */
.L_x_8451:
[----:B------:R-:W0:Y:S01]  /*80c0*/  F2F.F32.F64 R0, R4 ;  /* 0x0000000400007310 */ /* 0x000e220000301000 */
[----:B------:R-:W0:-:S14]  /*80d0*/  DSETP.GEU.AND P0, PT, |R4|, c[0x2][0x0], PT ;  /* 0x008000000400762a */ /* 0x000e1c0003f0e200 */
[----:B0-----:R-:W-:-:S05]  /*80e0*/  @!P0 FMUL R0, R0, 1.175494350822287508e-38 ;  /* 0x0080000000008820 */ /* 0x001fca0000400000 */
[----:B------:R-:W-:-:S05]  /*80f0*/  F2FP.PACK_AB R0, RZ, R0 ;  /* 0x00000000ff00723e */ /* 0x000fca00000000ff */
[----:B------:R0:W-:Y:S01]  /*8100*/  STG.E.U16 [R8.64], R0 ;  /* 0x0000000008007986 */ /* 0x0001e2000c101524 */
[----:B------:R-:W-:Y:S05]  /*8110*/  BRA `(.L_x_8442) ;  /* 0x00000cb000007947 */ /* 0x000fea0003800000 */
.L_x_8450:
        /* <DEDUP_REMOVED lines=12> */
.L_x_8453:
[----:B------:R-:W0:Y:S01]  /*81e0*/  F2F.F32.F64 R0, R4 ;  /* 0x0000000400007310 */ /* 0x000e220000301000 */
[----:B------:R-:W0:-:S14]  /*81f0*/  DSETP.GEU.AND P0, PT, |R4|, c[0x2][0x0], PT ;  /* 0x008000000400762a */ /* 0x000e1c0003f0e200 */
[----:B0-----:R-:W-:-:S05]  /*8200*/  @!P0 FMUL R0, R0, 1.175494350822287508e-38 ;  /* 0x0080000000008820 */ /* 0x001fca0000400000 */
[----:B------:R-:W-:-:S04]  /*8210*/  F2FP.PACK_AB R3, RZ, R0 ;  /* 0x00000000ff03723e */ /* 0x000fc800000000ff */
[----:B------:R-:W-:-:S05]  /*8220*/  PRMT R3, R3, 0x5410, RZ ;  /* 0x0000541003037816 */ /* 0x000fca00000000ff */
[----:B------:R0:W-:Y:S01]  /*8230*/  STG.E [R8.64], R3 ;  /* 0x0000000308007986 */ /* 0x0001e2000c101924 */
[----:B------:R-:W-:Y:S05]  /*8240*/  BRA `(.L_x_8442) ;  /* 0x00000b8000007947 */ /* 0x000fea0003800000 */
.L_x_8452:
[----:B------:R0:W-:Y:S01]  /*8250*/  STG.E.64 [R8.64], R4 ;  /* 0x0000000408007986 */ /* 0x0001e2000c101b24 */
[----:B------:R-:W-:Y:S05]  /*8260*/  BRA `(.L_x_8442) ;  /* 0x00000b6000007947 */ /* 0x000fea0003800000 */
.L_x_8443:
        /* <DEDUP_REMOVED lines=12> */
.L_x_8456:
[----:B------:R-:W-:-:S05]  /*8330*/  CS2R R6, SRZ ;  /* 0x0000000000067805 */ /* 0x000fca000001ff00 */
[----:B------:R0:W-:Y:S01]  /*8340*/  STG.E.128 [R8.64], R4 ;  /* 0x0000000408007986 */ /* 0x0001e2000c101d24 */
[----:B------:R-:W-:Y:S05]  /*8350*/  BRA `(.L_x_8442) ;  /* 0x00000a7000007947 */ /* 0x000fea0003800000 */
.L_x_8455:
        /* <DEDUP_REMOVED lines=23> */
.L_x_8460:
[----:B------:R-:W-:Y:S05]  /*84d0*/  BSYNC B0 ;  /* 0x0000000000007941 */ /* 0x000fea0003800000 */
.L_x_8459:
[----:B------:R-:W-:-:S05]  /*84e0*/  LOP3.LUT R7, R0, R7, RZ, 0xfc, !PT ;  /* 0x0000000700077212 */ /* 0x000fca00078efcff */
[----:B------:R0:W-:Y:S01]  /*84f0*/  STG.E.U8 [R8.64], R7 ;  /* 0x0000000708007986 */ /* 0x0001e2000c101124 */
[----:B------:R-:W-:Y:S05]  /*8500*/  BRA `(.L_x_8442) ;  /* 0x000008c000007947 */ /* 0x000fea0003800000 */
.L_x_8458:
        /* <DEDUP_REMOVED lines=15> */
.L_x_8462:
[----:B------:R-:W-:Y:S01]  /*8600*/  IMAD.MOV.U32 R0, RZ, RZ, 0x7f ;  /* 0x0000007fff007424 */ /* 0x000fe200078e00ff */
[----:B------:R-:W-:-:S04]  /*8610*/  ISETP.GT.U32.AND P0, PT, R3, 0x7f800000, PT ;  /* 0x7f8000000300780c */ /* 0x000fc80003f04070 */
[----:B------:R-:W-:-:S04]  /*8620*/  SEL R0, R0, 0x7c, P0 ;  /* 0x0000007c00007807 */ /* 0x000fc80000000000 */
.L_x_8463:
[----:B------:R-:W-:Y:S05]  /*8630*/  BSYNC B0 ;  /* 0x0000000000007941 */ /* 0x000fea0003800000 */
.L_x_8461:
[----:B------:R-:W-:-:S04]  /*8640*/  LOP3.LUT R3, R7, 0x80000000, RZ, 0xc0, !PT ;  /* 0x8000000007037812 */ /* 0x000fc800078ec0ff */
[----:B------:R-:W-:-:S04]  /*8650*/  SHF.R.U32.HI R3, RZ, 0x18, R3 ;  /* 0x00000018ff037819 */ /* 0x000fc80000011603 */
[----:B------:R-:W-:-:S05]  /*8660*/  LOP3.LUT R3, R0, R3, RZ, 0xfc, !PT ;  /* 0x0000000300037212 */ /* 0x000fca00078efcff */
[----:B------:R0:W-:Y:S01]  /*8670*/  STG.E.U8 [R8.64], R3 ;  /* 0x0000000308007986 */ /* 0x0001e2000c101124 */
[----:B------:R-:W-:Y:S05]  /*8680*/  BRA `(.L_x_8442) ;  /* 0x0000074000007947 */ /* 0x000fea0003800000 */
.L_x_8457:
[----:B------:R-:W0:Y:S01]  /*8690*/  F2F.F32.F64 R0, R4 ;  /* 0x0000000400007310 */ /* 0x000e220000301000 */
[----:B------:R-:W0:-:S14]  /*86a0*/  DSETP.GEU.AND P0, PT, |R4|, c[0x2][0x0], PT ;  /* 0x008000000400762a */ /* 0x000e1c0003f0e200 */
[----:B0-----:R-:W-:-:S05]  /*86b0*/  @!P0 FMUL R0, R0, 1.175494350822287508e-38 ;  /* 0x0080000000008820 */ /* 0x001fca0000400000 */
[----:B------:R-:W-:-:S05]  /*86c0*/  F2FP.BF16.PACK_AB R0, RZ, R0 ;  /* 0x00000000ff00723e */ /* 0x000fca00000010ff */
[----:B------:R0:W-:Y:S01]  /*86d0*/  STG.E.U16 [R8.64], R0 ;  /* 0x0000000008007986 */ /* 0x0001e2000c101524 */
[----:B------:R-:W-:Y:S05]  /*86e0*/  BRA `(.L_x_8442) ;  /* 0x000006e000007947 */ /* 0x000fea0003800000 */
.L_x_8454:
        /* <DEDUP_REMOVED lines=11> */
.L_x_8466:
        /* <DEDUP_REMOVED lines=19> */
.L_x_8469:
[----:B------:R-:W-:-:S04]  /*88d0*/  LOP3.LUT R0, R7, 0x80000000, RZ, 0xc0, !PT ;  /* 0x8000000007007812 */ /* 0x000fc800078ec0ff */
[----:B------:R-:W-:-:S04]  /*88e0*/  SHF.R.U32.HI R0, RZ, 0x18, R0 ;  /* 0x00000018ff007819 */ /* 0x000fc80000011600 */
[----:B------:R-:W-:Y:S02]  /*88f0*/  LOP3.LUT R0, R3, R0, RZ, 0xfc, !PT ;  /* 0x0000000003007212 */ /* 0x000fe400078efcff */
.L_x_8468:
[----:B------:R-:W-:Y:S05]  /*8900*/  BSYNC B0 ;  /* 0x0000000000007941 */ /* 0x000fea0003800000 */
.L_x_8467:
[----:B------:R0:W-:Y:S01]  /*8910*/  STG.E.U8 [R8.64], R0 ;  /* 0x0000000008007986 */ /* 0x0001e2000c101124 */
[----:B------:R-:W-:Y:S05]  /*8920*/  BRA `(.L_x_8442) ;  /* 0x000004a000007947 */ /* 0x000fea0003800000 */
.L_x_8465:
        /* <DEDUP_REMOVED lines=19> */
.L_x_8472:
[----:B------:R-:W-:-:S04]  /*8a60*/  LOP3.LUT R0, R7, 0x80000000, RZ, 0xc0, !PT ;  /* 0x8000000007007812 */ /* 0x000fc800078ec0ff */
[----:B------:R-:W-:-:S04]  /*8a70*/  SHF.R.U32.HI R0, RZ, 0x18, R0 ;  /* 0x00000018ff007819 */ /* 0x000fc80000011600 */
[----:B------:R-:W-:Y:S02]  /*8a80*/  LOP3.LUT R0, R3, R0, RZ, 0xfc, !PT ;  /* 0x0000000003007212 */ /* 0x000fe400078efcff */
.L_x_8471:
[----:B------:R-:W-:Y:S05]  /*8a90*/  BSYNC B0 ;  /* 0x0000000000007941 */ /* 0x000fea0003800000 */
.L_x_8470:
[----:B------:R0:W-:Y:S01]  /*8aa0*/  STG.E.U8 [R8.64], R0 ;  /* 0x0000000008007986 */ /* 0x0001e2000c101124 */
[----:B------:R-:W-:Y:S05]  /*8ab0*/  BRA `(.L_x_8442) ;  /* 0x0000031000007947 */ /* 0x000fea0003800000 */
.L_x_8464:
        /* <DEDUP_REMOVED lines=24> */
.L_x_8447:
        /* <DEDUP_REMOVED lines=20> */
.L_x_8474:
[----:B------:R-:W0:Y:S02]  /*8d80*/  F2I.U64.F64.TRUNC R4, R4 ;  /* 0x0000000400047311 */ /* 0x000e24000030d800 */
[----:B0-----:R0:W-:Y:S01]  /*8d90*/  STG.E.64 [R8.64], R4 ;  /* 0x0000000408007986 */ /* 0x0011e2000c101b24 */
[----:B------:R-:W-:Y:S05]  /*8da0*/  BRA `(.L_x_8442) ;  /* 0x0000002000007947 */ /* 0x000fea0003800000 */
.L_x_8473:
[----:B------:R-:W0:Y:S02]  /*8db0*/  F2I.U32.F64.TRUNC R5, R4 ;  /* 0x0000000400057311 */ /* 0x000e24000030d000 */
[----:B0-----:R0:W-:Y:S02]  /*8dc0*/  STG.E [R8.64], R5 ;  /* 0x0000000508007986 */ /* 0x0011e4000c101924 */
.L_x_8442:
[----:B-1----:R-:W-:Y:S05]  /*8dd0*/  BSYNC B6 ;  /* 0x0000000000067941 */ /* 0x002fea0003800000 */
.L_x_8441:
        /* <DEDUP_REMOVED lines=22> */
.L_x_8480:
[----:B------:R-:W0:Y:S02]  /*8f40*/  F2I.S64.F64.TRUNC R28, R28 ;  /* 0x0000001c001c7311 */ /* 0x000e24000030d900 */
[----:B0-----:R-:W-:-:S05]  /*8f50*/  IMAD.MOV.U32 R3, RZ, RZ, R28 ;  /* 0x000000ffff037224 */ /* 0x001fca00078e001c */
[----:B------:R0:W-:Y:S01]  /*8f60*/  STG.E.U8 [R4.64], R3 ;  /* 0x0000000304007986 */ /* 0x0001e2000c101124 */
[----:B------:R-:W-:Y:S05]  /*8f70*/  BRA `(.L_x_8482) ;  /* 0x00000eb000007947 */ /* 0x000fea0003800000 */
.L_x_8479:
        /* <DEDUP_REMOVED lines=9> */
.L_x_8484:
[----:B------:R-:W0:Y:S02]  /*9010*/  F2I.F64.TRUNC R29, R28 ;  /* 0x0000001c001d7311 */ /* 0x000e24000030d100 */
[----:B0-----:R0:W-:Y:S01]  /*9020*/  STG.E [R4.64], R29 ;  /* 0x0000001d04007986 */ /* 0x0011e2000c101924 */
[----:B------:R-:W-:Y:S05]  /*9030*/  BRA `(.L_x_8482) ;  /* 0x00000df000007947 */ /* 0x000fea0003800000 */
.L_x_8483:
[----:B------:R-:W0:Y:S02]  /*9040*/  F2I.F64.TRUNC R29, R28 ;  /* 0x0000001c001d7311 */ /* 0x000e24000030d100 */
[----:B0-----:R0:W-:Y:S01]  /*9050*/  STG.E.U16 [R4.64], R29 ;  /* 0x0000001d04007986 */ /* 0x0011e2000c101524 */
[----:B------:R-:W-:Y:S05]  /*9060*/  BRA `(.L_x_8482) ;  /* 0x00000dc000007947 */ /* 0x000fea0003800000 */
.L_x_8478:
        /* <DEDUP_REMOVED lines=11> */
.L_x_8486:
[----:B------:R-:W0:Y:S01]  /*9120*/  F2F.F32.F64 R0, R28 ;  /* 0x0000001c00007310 */ /* 0x000e220000301000 */
[----:B------:R-:W0:-:S14]  /*9130*/  DSETP.GEU.AND P0, PT, |R28|, c[0x2][0x0], PT ;  /* 0x008000001c00762a */ /* 0x000e1c0003f0e200 */
[----:B0-----:R-:W-:-:S05]  /*9140*/  @!P0 FMUL R0, R0, 1.175494350822287508e-38 ;  /* 0x0080000000008820 */ /* 0x001fca0000400000 */
[----:B------:R-:W-:-:S05]  /*9150*/  F2FP.PACK_AB R0, RZ, R0 ;  /* 0x00000000ff00723e */ /* 0x000fca00000000ff */
[----:B------:R0:W-:Y:S01]  /*9160*/  STG.E.U16 [R4.64], R0 ;  /* 0x0000000004007986 */ /* 0x0001e2000c101524 */
[----:B------:R-:W-:Y:S05]  /*9170*/  BRA `(.L_x_8482) ;  /* 0x00000cb000007947 */ /* 0x000fea0003800000 */
.L_x_8485:
        /* <DEDUP_REMOVED lines=12> */
.L_x_8488:
[----:B------:R-:W0:Y:S01]  /*9240*/  F2F.F32.F64 R0, R28 ;  /* 0x0000001c00007310 */ /* 0x000e220000301000 */
[----:B------:R-:W0:-:S14]  /*9250*/  DSETP.GEU.AND P0, PT, |R28|, c[0x2][0x0], PT ;  /* 0x008000001c00762a */ /* 0x000e1c0003f0e200 */
[----:B0-----:R-:W-:-:S05]  /*9260*/  @!P0 FMUL R0, R0, 1.175494350822287508e-38 ;  /* 0x0080000000008820 */ /* 0x001fca0000400000 */
[----:B------:R-:W-:-:S04]  /*9270*/  F2FP.PACK_AB R3, RZ, R0 ;  /* 0x00000000ff03723e */ /* 0x000fc800000000ff */
[----:B------:R-:W-:-:S05]  /*9280*/  PRMT R3, R3, 0x5410, RZ ;  /* 0x0000541003037816 */ /* 0x000fca00000000ff */
[----:B------:R0:W-:Y:S01]  /*9290*/  STG.E [R4.64], R3 ;  /* 0x0000000304007986 */ /* 0x0001e2000c101924 */
[----:B------:R-:W-:Y:S05]  /*92a0*/  BRA `(.L_x_8482) ;  /* 0x00000b8000007947 */ /* 0x000fea0003800000 */
.L_x_8487:
[----:B------:R0:W-:Y:S01]  /*92b0*/  STG.E.64 [R4.64], R28 ;  /* 0x0000001c04007986 */ /* 0x0001e2000c101b24 */
[----:B------:R-:W-:Y:S05]  /*92c0*/  BRA `(.L_x_8482) ;  /* 0x00000b6000007947 */ /* 0x000fea0003800000 */
.L_x_8477:
        /* <DEDUP_REMOVED lines=12> */
.L_x_8491:
[----:B------:R-:W-:-:S05]  /*9390*/  CS2R R30, SRZ ;  /* 0x00000000001e7805 */ /* 0x000fca000001ff00 */
[----:B------:R0:W-:Y:S01]  /*93a0*/  STG.E.128 [R4.64], R28 ;  /* 0x0000001c04007986 */ /* 0x0001e2000c101d24 */
[----:B------:R-:W-:Y:S05]  /*93b0*/  BRA `(.L_x_8482) ;  /* 0x00000a7000007947 */ /* 0x000fea0003800000 */
.L_x_8490:
        /* <DEDUP_REMOVED lines=23> */
.L_x_8495:
[----:B------:R-:W-:Y:S05]  /*9530*/  BSYNC B0 ;  /* 0x0000000000007941 */ /* 0x000fea0003800000 */
.L_x_8494:
[----:B------:R-:W-:-:S05]  /*9540*/  LOP3.LUT R7, R0, R7, RZ, 0xfc, !PT ;  /* 0x0000000700077212 */ /* 0x000fca00078efcff */
[----:B------:R0:W-:Y:S01]  /*9550*/  STG.E.U8 [R4.64], R7 ;  /* 0x0000000704007986 */ /* 0x0001e2000c101124 */
[----:B------:R-:W-:Y:S05]  /*9560*/  BRA `(.L_x_8482) ;  /* 0x000008c000007947 */ /* 0x000fea0003800000 */
.L_x_8493:
        /* <DEDUP_REMOVED lines=15> */
.L_x_8497:
[----:B------:R-:W-:Y:S01]  /*9660*/  IMAD.MOV.U32 R0, RZ, RZ, 0x7f ;  /* 0x0000007fff007424 */ /* 0x000fe200078e00ff */
[----:B------:R-:W-:-:S04]  /*9670*/  ISETP.GT.U32.AND P0, PT, R3, 0x7f800000, PT ;  /* 0x7f8000000300780c */ /* 0x000fc80003f04070 */
[----:B------:R-:W-:-:S04]  /*9680*/  SEL R0, R0, 0x7c, P0 ;  /* 0x0000007c00007807 */ /* 0x000fc80000000000 */
.L_x_8498:
[----:B------:R-:W-:Y:S05]  /*9690*/  BSYNC B0 ;  /* 0x0000000000007941 */ /* 0x000fea0003800000 */
.L_x_8496:
[----:B------:R-:W-:-:S04]  /*96a0*/  LOP3.LUT R3, R7, 0x80000000, RZ, 0xc0, !PT ;  /* 0x8000000007037812 */ /* 0x000fc800078ec0ff */
[----:B------:R-:W-:-:S04]  /*96b0*/  SHF.R.U32.HI R3, RZ, 0x18, R3 ;  /* 0x00000018ff037819 */ /* 0x000fc80000011603 */
[----:B------:R-:W-:-:S05]  /*96c0*/  LOP3.LUT R3, R0, R3, RZ, 0xfc, !PT ;  /* 0x0000000300037212 */ /* 0x000fca00078efcff */
[----:B------:R0:W-:Y:S01]  /*96d0*/  STG.E.U8 [R4.64], R3 ;  /* 0x0000000304007986 */ /* 0x0001e2000c101124 */
[----:B------:R-:W-:Y:S05]  /*96e0*/  BRA `(.L_x_8482) ;  /* 0x0000074000007947 */ /* 0x000fea0003800000 */
.L_x_8492:
[----:B------:R-:W0:Y:S01]  /*96f0*/  F2F.F32.F64 R0, R28 ;  /* 0x0000001c00007310 */ /* 0x000e220000301000 */
[----:B------:R-:W0:-:S14]  /*9700*/  DSETP.GEU.AND P0, PT, |R28|, c[0x2][0x0], PT ;  /* 0x008000001c00762a */ /* 0x000e1c0003f0e200 */
[----:B0-----:R-:W-:-:S05]  /*9710*/  @!P0 FMUL R0, R0, 1.175494350822287508e-38 ;  /* 0x0080000000008820 */ /* 0x001fca0000400000 */
[----:B------:R-:W-:-:S05]  /*9720*/  F2FP.BF16.PACK_AB R0, RZ, R0 ;  /* 0x00000000ff00723e */ /* 0x000fca00000010ff */
[----:B------:R0:W-:Y:S01]  /*9730*/  STG.E.U16 [R4.64], R0 ;  /* 0x0000000004007986 */ /* 0x0001e2000c101524 */
[----:B------:R-:W-:Y:S05]  /*9740*/  BRA `(.L_x_8482) ;  /* 0x000006e000007947 */ /* 0x000fea0003800000 */
.L_x_8489:
        /* <DEDUP_REMOVED lines=11> */
.L_x_8501:
        /* <DEDUP_REMOVED lines=19> */
.L_x_8504:
[----:B------:R-:W-:-:S04]  /*9930*/  LOP3.LUT R0, R7, 0x80000000, RZ, 0xc0, !PT ;  /* 0x8000000007007812 */ /* 0x000fc800078ec0ff */
[----:B------:R-:W-:-:S04]  /*9940*/  SHF.R.U32.HI R0, RZ, 0x18, R0 ;  /* 0x00000018ff007819 */ /* 0x000fc80000011600 */
[----:B------:R-:W-:Y:S02]  /*9950*/  LOP3.LUT R0, R3, R0, RZ, 0xfc, !PT ;  /* 0x0000000003007212 */ /* 0x000fe400078efcff */
.L_x_8503:
[----:B------:R-:W-:Y:S05]  /*9960*/  BSYNC B0 ;  /* 0x0000000000007941 */ /* 0x000fea0003800000 */
.L_x_8502:
[----:B------:R0:W-:Y:S01]  /*9970*/  STG.E.U8 [R4.64], R0 ;  /* 0x0000000004007986 */ /* 0x0001e2000c101124 */
[----:B------:R-:W-:Y:S05]  /*9980*/  BRA `(.L_x_8482) ;  /* 0x000004a000007947 */ /* 0x000fea0003800000 */
.L_x_8500:
        /* <DEDUP_REMOVED lines=19> */
.L_x_8507:
[----:B------:R-:W-:-:S04]  /*9ac0*/  LOP3.LUT R0, R7, 0x80000000, RZ, 0xc0, !PT ;  /* 0x8000000007007812 */ /* 0x000fc800078ec0ff */
[----:B------:R-:W-:-:S04]  /*9ad0*/  SHF.R.U32.HI R0, RZ, 0x18, R0 ;  /* 0x00000018ff007819 */ /* 0x000fc80000011600 */
[----:B------:R-:W-:Y:S02]  /*9ae0*/  LOP3.LUT R0, R3, R0, RZ, 0xfc, !PT ;  /* 0x0000000003007212 */ /* 0x000fe400078efcff */
.L_x_8506:
[----:B------:R-:W-:Y:S05]  /*9af0*/  BSYNC B0 ;  /* 0x0000000000007941 */ /* 0x000fea0003800000 */
.L_x_8505:
[----:B------:R0:W-:Y:S01]  /*9b00*/  STG.E.U8 [R4.64], R0 ;  /* 0x0000000004007986 */ /* 0x0001e2000c101124 */
[----:B------:R-:W-:Y:S05]  /*9b10*/  BRA `(.L_x_8482) ;  /* 0x0000031000007947 */ /* 0x000fea0003800000 */
.L_x_8499:
        /* <DEDUP_REMOVED lines=24> */
.L_x_8481:
        /* <DEDUP_REMOVED lines=20> */
.L_x_8509:
[----:B------:R-:W0:Y:S02]  /*9de0*/  F2I.U64.F64.TRUNC R28, R28 ;  /* 0x0000001c001c7311 */ /* 0x000e24000030d800 */
[----:B0-----:R0:W-:Y:S01]  /*9df0*/  STG.E.64 [R4.64], R28 ;  /* 0x0000001c04007986 */ /* 0x0011e2000c101b24 */
[----:B------:R-:W-:Y:S05]  /*9e00*/  BRA `(.L_x_8482) ;  /* 0x0000002000007947 */ /* 0x000fea0003800000 */
.L_x_8508:
[----:B------:R-:W0:Y:S02]  /*9e10*/  F2I.U32.F64.TRUNC R29, R28 ;  /* 0x0000001c001d7311 */ /* 0x000e24000030d000 */
[----:B0-----:R0:W-:Y:S02]  /*9e20*/  STG.E [R4.64], R29 ;  /* 0x0000001d04007986 */ /* 0x0011e4000c101924 */
.L_x_8482:
        /* <DEDUP_REMOVED lines=22> */
.L_x_8513:
[----:B------:R-:W0:Y:S02]  /*9f90*/  F2I.S64.F64.TRUNC R24, R24 ;  /* 0x0000001800187311 */ /* 0x000e24000030d900 */
[----:B0-----:R-:W-:-:S05]  /*9fa0*/  IMAD.MOV.U32 R3, RZ, RZ, R24 ;  /* 0x000000ffff037224 */ /* 0x001fca00078e0018 */
[----:B------:R0:W-:Y:S01]  /*9fb0*/  STG.E.U8 [R4.64], R3 ;  /* 0x0000000304007986 */ /* 0x0001e2000c101124 */
[----:B------:R-:W-:Y:S05]  /*9fc0*/  BRA `(.L_x_8515) ;  /* 0x00000eb000007947 */ /* 0x000fea0003800000 */
.L_x_8512:
        /* <DEDUP_REMOVED lines=9> */
.L_x_8517:
[----:B------:R-:W0:Y:S02]  /*a060*/  F2I.F64.TRUNC R25, R24 ;  /* 0x0000001800197311 */ /* 0x000e24000030d100 */
[----:B0-----:R0:W-:Y:S01]  /*a070*/  STG.E [R4.64], R25 ;  /* 0x0000001904007986 */ /* 0x0011e2000c101924 */
[----:B------:R-:W-:Y:S05]  /*a080*/  BRA `(.L_x_8515) ;  /* 0x00000df000007947 */ /* 0x000fea0003800000 */
.L_x_8516:
[----:B------:R-:W0:Y:S02]  /*a090*/  F2I.F64.TRUNC R25, R24 ;  /* 0x0000001800197311 */ /* 0x000e24000030d100 */
[----:B0-----:R0:W-:Y:S01]  /*a0a0*/  STG.E.U16 [R4.64], R25 ;  /* 0x0000001904007986 */ /* 0x0011e2000c101524 */
[----:B------:R-:W-:Y:S05]  /*a0b0*/  BRA `(.L_x_8515) ;  /* 0x00000dc000007947 */ /* 0x000fea0003800000 */
.L_x_8511:
        /* <DEDUP_REMOVED lines=11> */
.L_x_8519:
[----:B------:R-:W0:Y:S01]  /*a170*/  F2F.F32.F64 R0, R24 ;  /* 0x0000001800007310 */ /* 0x000e220000301000 */
[----:B------:R-:W0:-:S14]  /*a180*/  DSETP.GEU.AND P0, PT, |R24|, c[0x2][0x0], PT ;  /* 0x008000001800762a */ /* 0x000e1c0003f0e200 */
[----:B0-----:R-:W-:-:S05]  /*a190*/  @!P0 FMUL R0, R0, 1.175494350822287508e-38 ;  /* 0x0080000000008820 */ /* 0x001fca0000400000 */
[----:B------:R-:W-:-:S05]  /*a1a0*/  F2FP.PACK_AB R0, RZ, R0 ;  /* 0x00000000ff00723e */ /* 0x000fca00000000ff */
[----:B------:R0:W-:Y:S01]  /*a1b0*/  STG.E.U16 [R4.64], R0 ;  /* 0x0000000004007986 */ /* 0x0001e2000c101524 */
[----:B------:R-:W-:Y:S05]  /*a1c0*/  BRA `(.L_x_8515) ;  /* 0x00000cb000007947 */ /* 0x000fea0003800000 */
.L_x_8518:
        /* <DEDUP_REMOVED lines=12> */
.L_x_8521:
[----:B------:R-:W0:Y:S01]  /*a290*/  F2F.F32.F64 R0, R24 ;  /* 0x0000001800007310 */ /* 0x000e220000301000 */
[----:B------:R-:W0:-:S14]  /*a2a0*/  DSETP.GEU.AND P0, PT, |R24|, c[0x2][0x0], PT ;  /* 0x008000001800762a */ /* 0x000e1c0003f0e200 */
[----:B0-----:R-:W-:-:S05]  /*a2b0*/  @!P0 FMUL R0, R0, 1.175494350822287508e-38 ;  /* 0x0080000000008820 */ /* 0x001fca0000400000 */
[----:B------:R-:W-:-:S04]  /*a2c0*/  F2FP.PACK_AB R3, RZ, R0 ;  /* 0x00000000ff03723e */ /* 0x000fc800000000ff */
[----:B------:R-:W-:-:S05]  /*a2d0*/  PRMT R3, R3, 0x5410, RZ ;  /* 0x0000541003037816 */ /* 0x000fca00000000ff */
[----:B------:R0:W-:Y:S01]  /*a2e0*/  STG.E [R4.64], R3 ;  /* 0x0000000304007986 */ /* 0x0001e2000c101924 */
[----:B------:R-:W-:Y:S05]  /*a2f0*/  BRA `(.L_x_8515) ;  /* 0x00000b8000007947 */ /* 0x000fea0003800000 */
.L_x_8520:
[----:B------:R0:W-:Y:S01]  /*a300*/  STG.E.64 [R4.64], R24 ;  /* 0x0000001804007986 */ /* 0x0001e2000c101b24 */
[----:B------:R-:W-:Y:S05]  /*a310*/  BRA `(.L_x_8515) ;  /* 0x00000b6000007947 */ /* 0x000fea0003800000 */
.L_x_8510:
        /* <DEDUP_REMOVED lines=12> */
.L_x_8524:
[----:B------:R-:W-:-:S05]  /*a3e0*/  CS2R R26, SRZ ;  /* 0x00000000001a7805 */ /* 0x000fca000001ff00 */
[----:B------:R0:W-:Y:S01]  /*a3f0*/  STG.E.128 [R4.64], R24 ;  /* 0x0000001804007986 */ /* 0x0001e2000c101d24 */
[----:B------:R-:W-:Y:S05]  /*a400*/  BRA `(.L_x_8515) ;  /* 0x00000a7000007947 */ /* 0x000fea0003800000 */
.L_x_8523:
        /* <DEDUP_REMOVED lines=23> */
.L_x_8528:
[----:B------:R-:W-:Y:S05]  /*a580*/  BSYNC B0 ;  /* 0x0000000000007941 */ /* 0x000fea0003800000 */
.L_x_8527:
[----:B------:R-:W-:-:S05]  /*a590*/  LOP3.LUT R7, R0, R7, RZ, 0xfc, !PT ;  /* 0x0000000700077212 */ /* 0x000fca00078efcff */
[----:B------:R0:W-:Y:S01]  /*a5a0*/  STG.E.U8 [R4.64], R7 ;  /* 0x0000000704007986 */ /* 0x0001e2000c101124 */
[----:B------:R-:W-:Y:S05]  /*a5b0*/  BRA `(.L_x_8515) ;  /* 0x000008c000007947 */ /* 0x000fea0003800000 */
.L_x_8526:
        /* <DEDUP_REMOVED lines=15> */
.L_x_8530:
[----:B------:R-:W-:Y:S01]  /*a6b0*/  IMAD.MOV.U32 R0, RZ, RZ, 0x7f ;  /* 0x0000007fff007424 */ /* 0x000fe200078e00ff */
[----:B------:R-:W-:-:S04]  /*a6c0*/  ISETP.GT.U32.AND P0, PT, R3, 0x7f800000, PT ;  /* 0x7f8000000300780c */ /* 0x000fc80003f04070 */
[----:B------:R-:W-:-:S04]  /*a6d0*/  SEL R0, R0, 0x7c, P0 ;  /* 0x0000007c00007807 */ /* 0x000fc80000000000 */
.L_x_8531:
[----:B------:R-:W-:Y:S05]  /*a6e0*/  BSYNC B0 ;  /* 0x0000000000007941 */ /* 0x000fea0003800000 */
.L_x_8529:
[----:B------:R-:W-:-:S04]  /*a6f0*/  LOP3.LUT R3, R7, 0x80000000, RZ, 0xc0, !PT ;  /* 0x8000000007037812 */ /* 0x000fc800078ec0ff */
[----:B------:R-:W-:-:S04]  /*a700*/  SHF.R.U32.HI R3, RZ, 0x18, R3 ;  /* 0x00000018ff037819 */ /* 0x000fc80000011603 */
[----:B------:R-:W-:-:S05]  /*a710*/  LOP3.LUT R3, R0, R3, RZ, 0xfc, !PT ;  /* 0x0000000300037212 */ /* 0x000fca00078efcff */
[----:B------:R0:W-:Y:S01]  /*a720*/  STG.E.U8 [R4.64], R3 ;  /* 0x0000000304007986 */ /* 0x0001e2000c101124 */
[----:B------:R-:W-:Y:S05]  /*a730*/  BRA `(.L_x_8515) ;  /* 0x0000074000007947 */ /* 0x000fea0003800000 */
.L_x_8525:
[----:B------:R-:W0:Y:S01]  /*a740*/  F2F.F32.F64 R0, R24 ;  /* 0x0000001800007310 */ /* 0x000e220000301000 */
[----:B------:R-:W0:-:S14]  /*a750*/  DSETP.GEU.AND P0, PT, |R24|, c[0x2][0x0], PT ;  /* 0x008000001800762a */ /* 0x000e1c0003f0e200 */
[----:B0-----:R-:W-:-:S05]  /*a760*/  @!P0 FMUL R0, R0, 1.175494350822287508e-38 ;  /* 0x0080000000008820 */ /* 0x001fca0000400000 */
[----:B------:R-:W-:-:S05]  /*a770*/  F2FP.BF16.PACK_AB R0, RZ, R0 ;  /* 0x00000000ff00723e */ /* 0x000fca00000010ff */
[----:B------:R0:W-:Y:S01]  /*a780*/  STG.E.U16 [R4.64], R0 ;  /* 0x0000000004007986 */ /* 0x0001e2000c101524 */
[----:B------:R-:W-:Y:S05]  /*a790*/  BRA `(.L_x_8515) ;  /* 0x000006e000007947 */ /* 0x000fea0003800000 */
.L_x_8522:
        /* <DEDUP_REMOVED lines=11> */
.L_x_8534:
        /* <DEDUP_REMOVED lines=19> */
.L_x_8537:
[----:B------:R-:W-:-:S04]  /*a980*/  LOP3.LUT R0, R7, 0x80000000, RZ, 0xc0, !PT ;  /* 0x8000000007007812 */ /* 0x000fc800078ec0ff */
[----:B------:R-:W-:-:S04]  /*a990*/  SHF.R.U32.HI R0, RZ, 0x18, R0 ;  /* 0x00000018ff007819 */ /* 0x000fc80000011600 */
[----:B------:R-:W-:Y:S02]  /*a9a0*/  LOP3.LUT R0, R3, R0, RZ, 0xfc, !PT ;  /* 0x0000000003007212 */ /* 0x000fe400078efcff */
.L_x_8536:
[----:B------:R-:W-:Y:S05]  /*a9b0*/  BSYNC B0 ;  /* 0x0000000000007941 */ /* 0x000fea0003800000 */
.L_x_8535:
[----:B------:R0:W-:Y:S01]  /*a9c0*/  STG.E.U8 [R4.64], R0 ;  /* 0x0000000004007986 */ /* 0x0001e2000c101124 */
[----:B------:R-:W-:Y:S05]  /*a9d0*/  BRA `(.L_x_8515) ;  /* 0x000004a000007947 */ /* 0x000fea0003800000 */
.L_x_8533:
        /* <DEDUP_REMOVED lines=19> */
.L_x_8540:
[----:B------:R-:W-:-:S04]  /*ab10*/  LOP3.LUT R0, R7, 0x80000000, RZ, 0xc0, !PT ;  /* 0x8000000007007812 */ /* 0x000fc800078ec0ff */
[----:B------:R-:W-:-:S04]  /*ab20*/  SHF.R.U32.HI R0, RZ, 0x18, R0 ;  /* 0x00000018ff007819 */ /* 0x000fc80000011600 */
[----:B------:R-:W-:Y:S02]  /*ab30*/  LOP3.LUT R0, R3, R0, RZ, 0xfc, !PT ;  /* 0x0000000003007212 */ /* 0x000fe400078efcff */
.L_x_8539:
[----:B------:R-:W-:Y:S05]  /*ab40*/  BSYNC B0 ;  /* 0x0000000000007941 */ /* 0x000fea0003800000 */
.L_x_8538:
[----:B------:R0:W-:Y:S01]  /*ab50*/  STG.E.U8 [R4.64], R0 ;  /* 0x0000000004007986 */ /* 0x0001e2000c101124 */
[----:B------:R-:W-:Y:S05]  /*ab60*/  BRA `(.L_x_8515) ;  /* 0x0000031000007947 */ /* 0x000fea0003800000 */
.L_x_8532:
        /* <DEDUP_REMOVED lines=24> */
.L_x_8514:
        /* <DEDUP_REMOVED lines=20> */
.L_x_8542:
[----:B------:R-:W0:Y:S02]  /*ae30*/  F2I.U64.F64.TRUNC R24, R24 ;  /* 0x0000001800187311 */ /* 0x000e24000030d800 */
[----:B0-----:R0:W-:Y:S01]  /*ae40*/  STG.E.64 [R4.64], R24 ;  /* 0x0000001804007986 */ /* 0x0011e2000c101b24 */
[----:B------:R-:W-:Y:S05]  /*ae50*/  BRA `(.L_x_8515) ;  /* 0x0000002000007947 */ /* 0x000fea0003800000 */
.L_x_8541:
[----:B------:R-:W0:Y:S02]  /*ae60*/  F2I.U32.F64.TRUNC R25, R24 ;  /* 0x0000001800197311 */ /* 0x000e24000030d000 */
[----:B0-----:R0:W-:Y:S02]  /*ae70*/  STG.E [R4.64], R25 ;  /* 0x0000001904007986 */ /* 0x0011e4000c101924 */
.L_x_8515:
[----:B------:R-:W-:Y:S02]  /*ae80*/  IADD3 R33, R33, 0x80, RZ ;  /* 0x0000008021217810 */ /* 0x000fe40007ffe0ff */
.L_x_8476:
[----:B------:R-:W-:Y:S05]  /*ae90*/  BSYNC B6 ;  /* 0x0000000000067941 */ /* 0x000fea0003800000 */
.L_x_8475:
        /* <DEDUP_REMOVED lines=20> */
.L_x_8546:
[----:B------:R-:W0:Y:S02]  /*afe0*/  F2I.S64.F64.TRUNC R16, R16 ;  /* 0x0000001000107311 */ /* 0x000e24000030d900 */
[----:B0-----:R-:W-:-:S05]  /*aff0*/  IMAD.MOV.U32 R5, RZ, RZ, R16 ;  /* 0x000000ffff057224 */ /* 0x001fca00078e0010 */
[----:B------:R-:W-:Y:S01]  /*b000*/  STG.E.U8 [R2.64], R5 ;  /* 0x0000000502007986 */ /* 0x000fe2000c101124 */
[----:B------:R-:W-:Y:S05]  /*b010*/  EXIT ;  /* 0x000000000000794d */ /* 0x000fea0003800000 */
.L_x_8545:
        /* <DEDUP_REMOVED lines=9> */
.L_x_8549:
[----:B------:R-:W0:Y:S02]  /*b0b0*/  F2I.F64.TRUNC R17, R16 ;  /* 0x0000001000117311 */ /* 0x000e24000030d100 */
[----:B0-----:R-:W-:Y:S01]  /*b0c0*/  STG.E [R2.64], R17 ;  /* 0x0000001102007986 */ /* 0x001fe2000c101924 */
[----:B------:R-:W-:Y:S05]  /*b0d0*/  EXIT ;  /* 0x000000000000794d */ /* 0x000fea0003800000 */
.L_x_8548:
[----:B------:R-:W0:Y:S02]  /*b0e0*/  F2I.F64.TRUNC R17, R16 ;  /* 0x0000001000117311 */ /* 0x000e24000030d100 */
[----:B0-----:R-:W-:Y:S01]  /*b0f0*/  STG.E.U16 [R2.64], R17 ;  /* 0x0000001102007986 */ /* 0x001fe2000c101524 */
[----:B------:R-:W-:Y:S05]  /*b100*/  EXIT ;  /* 0x000000000000794d */ /* 0x000fea0003800000 */
.L_x_8544:
        /* <DEDUP_REMOVED lines=11> */
.L_x_8551:
[----:B------:R-:W0:Y:S01]  /*b1c0*/  F2F.F32.F64 R0, R16 ;  /* 0x0000001000007310 */ /* 0x000e220000301000 */
[----:B------:R-:W0:-:S14]  /*b1d0*/  DSETP.GEU.AND P0, PT, |R16|, c[0x2][0x0], PT ;  /* 0x008000001000762a */ /* 0x000e1c0003f0e200 */
[----:B0-----:R-:W-:-:S05]  /*b1e0*/  @!P0 FMUL R0, R0, 1.175494350822287508e-38 ;  /* 0x0080000000008820 */ /* 0x001fca0000400000 */
[----:B------:R-:W-:-:S05]  /*b1f0*/  F2FP.PACK_AB R0, RZ, R0 ;  /* 0x00000000ff00723e */ /* 0x000fca00000000ff */
[----:B------:R-:W-:Y:S01]  /*b200*/  STG.E.U16 [R2.64], R0 ;  /* 0x0000000002007986 */ /* 0x000fe2000c101524 */
[----:B------:R-:W-:Y:S05]  /*b210*/  EXIT ;  /* 0x000000000000794d */ /* 0x000fea0003800000 */
.L_x_8550:
        /* <DEDUP_REMOVED lines=12> */
.L_x_8553:
[----:B------:R-:W0:Y:S01]  /*b2e0*/  F2F.F32.F64 R0, R16 ;  /* 0x0000001000007310 */ /* 0x000e220000301000 */
[----:B------:R-:W0:-:S14]  /*b2f0*/  DSETP.GEU.AND P0, PT, |R16|, c[0x2][0x0], PT ;  /* 0x008000001000762a */ /* 0x000e1c0003f0e200 */
[----:B0-----:R-:W-:-:S05]  /*b300*/  @!P0 FMUL R0, R0, 1.175494350822287508e-38 ;  /* 0x0080000000008820 */ /* 0x001fca0000400000 */
[----:B------:R-:W-:-:S04]  /*b310*/  F2FP.PACK_AB R5, RZ, R0 ;  /* 0x00000000ff05723e */ /* 0x000fc800000000ff */
[----:B------:R-:W-:-:S05]  /*b320*/  PRMT R5, R5, 0x5410, RZ ;  /* 0x0000541005057816 */ /* 0x000fca00000000ff */
[----:B------:R-:W-:Y:S01]  /*b330*/  STG.E [R2.64], R5 ;  /* 0x0000000502007986 */ /* 0x000fe2000c101924 */
[----:B------:R-:W-:Y:S05]  /*b340*/  EXIT ;  /* 0x000000000000794d */ /* 0x000fea0003800000 */
.L_x_8552:
[----:B------:R-:W-:Y:S01]  /*b350*/  STG.E.64 [R2.64], R16 ;  /* 0x0000001002007986 */ /* 0x000fe2000c101b24 */
[----:B------:R-:W-:Y:S05]  /*b360*/  EXIT ;  /* 0x000000000000794d */ /* 0x000fea0003800000 */
.L_x_8543:
        /* <DEDUP_REMOVED lines=12> */
.L_x_8556:
[----:B------:R-:W-:-:S05]  /*b430*/  CS2R R18, SRZ ;  /* 0x0000000000127805 */ /* 0x000fca000001ff00 */
[----:B------:R-:W-:Y:S01]  /*b440*/  STG.E.128 [R2.64], R16 ;  /* 0x0000001002007986 */ /* 0x000fe2000c101d24 */
[----:B------:R-:W-:Y:S05]  /*b450*/  EXIT ;  /* 0x000000000000794d */ /* 0x000fea0003800000 */
.L_x_8555:
        /* <DEDUP_REMOVED lines=23> */
.L_x_8560:
[----:B------:R-:W-:Y:S05]  /*b5d0*/  BSYNC B0 ;  /* 0x0000000000007941 */ /* 0x000fea0003800000 */
.L_x_8559:
[----:B------:R-:W-:-:S05]  /*b5e0*/  LOP3.LUT R5, R0, R5, RZ, 0xfc, !PT ;  /* 0x0000000500057212 */ /* 0x000fca00078efcff */
[----:B------:R-:W-:Y:S01]  /*b5f0*/  STG.E.U8 [R2.64], R5 ;  /* 0x0000000502007986 */ /* 0x000fe2000c101124 */
[----:B------:R-:W-:Y:S05]  /*b600*/  EXIT ;  /* 0x000000000000794d */ /* 0x000fea0003800000 */
.L_x_8558:
        /* <DEDUP_REMOVED lines=15> */
.L_x_8562:
[----:B------:R-:W-:Y:S01]  /*b700*/  IMAD.MOV.U32 R0, RZ, RZ, 0x7f ;  /* 0x0000007fff007424 */ /* 0x000fe200078e00ff */
[----:B------:R-:W-:-:S04]  /*b710*/  ISETP.GT.U32.AND P0, PT, R4, 0x7f800000, PT ;  /* 0x7f8000000400780c */ /* 0x000fc80003f04070 */
[----:B------:R-:W-:-:S04]  /*b720*/  SEL R0, R0, 0x7c, P0 ;  /* 0x0000007c00007807 */ /* 0x000fc80000000000 */
.L_x_8563:
[----:B------:R-:W-:Y:S05]  /*b730*/  BSYNC B0 ;  /* 0x0000000000007941 */ /* 0x000fea0003800000 */
.L_x_8561:
[----:B------:R-:W-:-:S04]  /*b740*/  LOP3.LUT R4, R5, 0x80000000, RZ, 0xc0, !PT ;  /* 0x8000000005047812 */ /* 0x000fc800078ec0ff */
[----:B------:R-:W-:-:S04]  /*b750*/  SHF.R.U32.HI R5, RZ, 0x18, R4 ;  /* 0x00000018ff057819 */ /* 0x000fc80000011604 */
[----:B------:R-:W-:-:S05]  /*b760*/  LOP3.LUT R5, R0, R5, RZ, 0xfc, !PT ;  /* 0x0000000500057212 */ /* 0x000fca00078efcff */
[----:B------:R-:W-:Y:S01]  /*b770*/  STG.E.U8 [R2.64], R5 ;  /* 0x0000000502007986 */ /* 0x000fe2000c101124 */
[----:B------:R-:W-:Y:S05]  /*b780*/  EXIT ;  /* 0x000000000000794d */ /* 0x000fea0003800000 */
.L_x_8557:
[----:B------:R-:W0:Y:S01]  /*b790*/  F2F.F32.F64 R0, R16 ;  /* 0x0000001000007310 */ /* 0x000e220000301000 */
[----:B------:R-:W0:-:S14]  /*b7a0*/  DSETP.GEU.AND P0, PT, |R16|, c[0x2][0x0], PT ;  /* 0x008000001000762a */ /* 0x000e1c0003f0e200 */
[----:B0-----:R-:W-:-:S05]  /*b7b0*/  @!P0 FMUL R0, R0, 1.175494350822287508e-38 ;  /* 0x0080000000008820 */ /* 0x001fca0000400000 */
[----:B------:R-:W-:-:S05]  /*b7c0*/  F2FP.BF16.PACK_AB R0, RZ, R0 ;  /* 0x00000000ff00723e */ /* 0x000fca00000010ff */
[----:B------:R-:W-:Y:S01]  /*b7d0*/  STG.E.U16 [R2.64], R0 ;  /* 0x0000000002007986 */ /* 0x000fe2000c101524 */
[----:B------:R-:W-:Y:S05]  /*b7e0*/  EXIT ;  /* 0x000000000000794d */ /* 0x000fea0003800000 */
.L_x_8554:
        /* <DEDUP_REMOVED lines=11> */
.L_x_8566:
        /* <DEDUP_REMOVED lines=19> */
.L_x_8569:
[----:B------:R-:W-:-:S04]  /*b9d0*/  LOP3.LUT R0, R7, 0x80000000, RZ, 0xc0, !PT ;  /* 0x8000000007007812 */ /* 0x000fc800078ec0ff */
[----:B------:R-:W-:-:S04]  /*b9e0*/  SHF.R.U32.HI R5, RZ, 0x18, R0 ;  /* 0x00000018ff057819 */ /* 0x000fc80000011600 */
[----:B------:R-:W-:-:S04]  /*b9f0*/  LOP3.LUT R4, R4, R5, RZ, 0xfc, !PT ;  /* 0x0000000504047212 */ /* 0x000fc800078efcff */
[----:B------:R-:W-:Y:S02]  /*ba00*/  PRMT R0, R4, 0x7610, R0 ;  /* 0x0000761004007816 */ /* 0x000fe40000000000 */
.L_x_8568:
[----:B------:R-:W-:Y:S05]  /*ba10*/  BSYNC B0 ;  /* 0x0000000000007941 */ /* 0x000fea0003800000 */
.L_x_8567:
[----:B------:R-:W-:Y:S01]  /*ba20*/  STG.E.U8 [R2.64], R0 ;  /* 0x0000000002007986 */ /* 0x000fe2000c101124 */
[----:B------:R-:W-:Y:S05]  /*ba30*/  EXIT ;  /* 0x000000000000794d */ /* 0x000fea0003800000 */
.L_x_8565:
        /* <DEDUP_REMOVED lines=19> */
.L_x_8572:
[----:B------:R-:W-:-:S04]  /*bb70*/  LOP3.LUT R0, R7, 0x80000000, RZ, 0xc0, !PT ;  /* 0x8000000007007812 */ /* 0x000fc800078ec0ff */
[----:B------:R-:W-:-:S04]  /*bb80*/  SHF.R.U32.HI R5, RZ, 0x18, R0 ;  /* 0x00000018ff057819 */ /* 0x000fc80000011600 */
[----:B------:R-:W-:-:S04]  /*bb90*/  LOP3.LUT R4, R4, R5, RZ, 0xfc, !PT ;  /* 0x0000000504047212 */ /* 0x000fc800078efcff */
[----:B------:R-:W-:Y:S02]  /*bba0*/  PRMT R0, R4, 0x7610, R0 ;  /* 0x0000761004007816 */ /* 0x000fe40000000000 */
.L_x_8571:
[----:B------:R-:W-:Y:S05]  /*bbb0*/  BSYNC B0 ;  /* 0x0000000000007941 */ /* 0x000fea0003800000 */
.L_x_8570:
[----:B------:R-:W-:Y:S01]  /*bbc0*/  STG.E.U8 [R2.64], R0 ;  /* 0x0000000002007986 */ /* 0x000fe2000c101124 */
[----:B------:R-:W-:Y:S05]  /*bbd0*/  EXIT ;  /* 0x000000000000794d */ /* 0x000fea0003800000 */
.L_x_8564:
        /* <DEDUP_REMOVED lines=24> */
.L_x_8547:
[----:B------:R-:W-:Y:S01]  /*bd60*/  MOV R0, 0x0 ;  /* 0x0000000000007802 */ /* 0x000fe20000000f00 */
[----:B------:R-:W-:Y:S02]  /*bd70*/  IMAD.MOV.U32 R4, RZ, RZ, c[0x4][0x188] ;  /* 0x01006200ff047624 */ /* 0x000fe400078e00ff */
[----:B------:R-:W-:Y:S01]  /*bd80*/  IMAD.MOV.U32 R5, RZ, RZ, c[0x4][0x18c] ;  /* 0x01006300ff057624 */ /* 0x000fe200078e00ff */
[----:B------:R0:W1:Y:S01]  /*bd90*/  LDC.64 R2, c[0x4][R0] ;  /* 0x0100000000027b82 */ /* 0x0000620000000a00 */
[----:B------:R-:W-:Y:S02]  /*bda0*/  IMAD.MOV.U32 R6, RZ, RZ, c[0x4][0x190] ;  /* 0x01006400ff067624 */ /* 0x000fe400078e00ff */
[----:B------:R-:W-:Y:S02]  /*bdb0*/  IMAD.MOV.U32 R7, RZ, RZ, c[0x4][0x194] ;  /* 0x01006500ff077624 */ /* 0x000fe400078e00ff */
[----:B------:R-:W-:-:S02]  /*bdc0*/  IMAD.MOV.U32 R8, RZ, RZ, 0x65 ;  /* 0x00000065ff087424 */ /* 0x000fc400078e00ff */
[----:B------:R-:W-:Y:S02]  /*bdd0*/  IMAD.MOV.U32 R10, RZ, RZ, c[0x4][0x10] ;  /* 0x01000400ff0a7624 */ /* 0x000fe400078e00ff */
[----:B------:R-:W-:Y:S02]  /*bde0*/  IMAD.MOV.U32 R11, RZ, RZ, c[0x4][0x14] ;  /* 0x01000500ff0b7624 */ /* 0x000fe400078e00ff */
[----:B------:R-:W-:Y:S02]  /*bdf0*/  IMAD.MOV.U32 R12, RZ, RZ, 0x1 ;  /* 0x00000001ff0c7424 */ /* 0x000fe400078e00ff */
[----:B------:R-:W-:Y:S02]  /*be00*/  IMAD.MOV.U32 R13, RZ, RZ, RZ ;  /* 0x000000ffff0d7224 */ /* 0x000fe400078e00ff */
[----:B0-----:R-:W-:Y:S01]  /*be10*/  LEPC R14 ;  /* 0x00000000000e734e */ /* 0x001fe20000000000 */
[----:B------:R-:W-:Y:S02]  /*be20*/  MOV R9, 0xbe90 ;  /* 0x0000be9000097802 */ /* 0x000fe40000000f00 */
[----:B------:R-:W-:Y:S02]  /*be30*/  MOV R20, 0xbe10 ;  /* 0x0000be1000147802 */ /* 0x000fe40000000f00 */
[----:B------:R-:W-:-:S02]  /*be40*/  MOV R21, 0x0 ;  /* 0x0000000000157802 */ /* 0x000fc40000000f00 */
[----:B------:R-:W-:Y:S02]  /*be50*/  MOV R0, 0x0 ;  /* 0x0000000000007802 */ /* 0x000fe40000000f00 */
[----:B------:R-:W-:-:S04]  /*be60*/  IADD3 R20, P0, P1, -R20, R9, R14 ;  /* 0x0000000914147210 */ /* 0x000fc8000791e10e */
[----:B------:R-:W-:-:S04]  /*be70*/  IADD3.X R21, ~R0, R21, R15, P0, P1 ;  /* 0x0000001500157210 */ /* 0x000fc800007e250f */
[----:B-1----:R-:W-:Y:S05]  /*be80*/  CALL.ABS.NOINC R2 ;  /* 0x0000000002007343 */ /* 0x002fea0003c00000 */
[----:B------:R-:W-:Y:S05]  /*be90*/  EXIT ;  /* 0x000000000000794d */ /* 0x000fea0003800000 */
.L_x_8574:
[----:B------:R-:W0:Y:S02]  /*bea0*/  F2I.U64.F64.TRUNC R16, R16 ;  /* 0x0000001000107311 */ /* 0x000e24000030d800 */
[----:B0-----:R-:W-:Y:S01]  /*beb0*/  STG.E.64 [R2.64], R16 ;  /* 0x0000001002007986 */ /* 0x001fe2000c101b24 */
[----:B------:R-:W-:Y:S05]  /*bec0*/  EXIT ;  /* 0x000000000000794d */ /* 0x000fea0003800000 */
.L_x_8573:
[----:B------:R-:W0:Y:S02]  /*bed0*/  F2I.U32.F64.TRUNC R17, R16 ;  /* 0x0000001000117311 */ /* 0x000e24000030d000 */
[----:B0-----:R-:W-:Y:S01]  /*bee0*/  STG.E [R2.64], R17 ;  /* 0x0000001102007986 */ /* 0x001fe2000c101924 */
[----:B------:R-:W-:Y:S05]  /*bef0*/  EXIT ;  /* 0x000000000000794d */ /* 0x000fea0003800000 */
.L_x_8575:
        /* <DEDUP_REMOVED lines=16> */
.L_x_29911:


//--------------------- .text._ZN2at6native18elementwise_kernelILi128ELi2EZNS0_22gpu_kernel_impl_nocastINS0_13BinaryFunctorIdddZZZNS0_21heaviside_kernel_cudaERNS_18TensorIteratorBaseEENKUlvE_clEvENKUlvE4_clEvEUlddE_EEEEvS5_RKT_EUliE_EEviT1_ --------------------------
	.section	.text._ZN2at6native18elementwise_kernelILi128ELi2EZNS0_22gpu_kernel_impl_nocastINS0_13BinaryFunctorIdddZZZNS0_21heaviside_kernel_cudaERNS_18TensorIteratorBaseEENKUlvE_clEvENKUlvE4_clEvEUlddE_EEEEvS5_RKT_EUliE_EEviT1_,"ax",@progbits
	.sectioninfo	@"SHI_REGISTERS=14"
	.align	128
        .global         _ZN2at6native18elementwise_kernelILi128ELi2EZNS0_22gpu_kernel_impl_nocastINS0_13BinaryFunctorIdddZZZNS0_21heaviside_kernel_cudaERNS_18TensorIteratorBaseEENKUlvE_clEvENKUlvE4_clEvEUlddE_EEEEvS5_RKT_EUliE_EEviT1_
        .type           _ZN2at6native18elementwise_kernelILi128ELi2EZNS0_22gpu_kernel_impl_nocastINS0_13BinaryFunctorIdddZZZNS0_21heaviside_kernel_cudaERNS_18TensorIteratorBaseEENKUlvE_clEvENKUlvE4_clEvEUlddE_EEEEvS5_RKT_EUliE_EEviT1_,@function
        .size           _ZN2at6native18elementwise_kernelILi128ELi2EZNS0_22gpu_kernel_impl_nocastINS0_13BinaryFunctorIdddZZZNS0_21heaviside_kernel_cudaERNS_18TensorIteratorBaseEENKUlvE_clEvENKUlvE4_clEvEUlddE_EEEEvS5_RKT_EUliE_EEviT1_,(.L_x_29912 - _ZN2at6native18elementwise_kernelILi128ELi2EZNS0_22gpu_kernel_impl_nocastINS0_13BinaryFunctorIdddZZZNS0_21heaviside_kernel_cudaERNS_18TensorIteratorBaseEENKUlvE_clEvENKUlvE4_clEvEUlddE_EEEEvS5_RKT_EUliE_EEviT1_)
        .other          _ZN2at6native18elementwise_kernelILi128ELi2EZNS0_22gpu_kernel_impl_nocastINS0_13BinaryFunctorIdddZZZNS0_21heaviside_kernel_cudaERNS_18TensorIteratorBaseEENKUlvE_clEvENKUlvE4_clEvEUlddE_EEEEvS5_RKT_EUliE_EEviT1_,@"STO_CUDA_ENTRY STV_DEFAULT"
_ZN2at6native18elementwise_kernelILi128ELi2EZNS0_22gpu_kernel_impl_nocastINS0_13BinaryFunctorIdddZZZNS0_21heaviside_kernel_cudaERNS_18TensorIteratorBaseEENKUlvE_clEvENKUlvE4_clEvEUlddE_EEEEvS5_RKT_EUliE_EEviT1_:
.text._ZN2at6native18elementwise_kernelILi128ELi2EZNS0_22gpu_kernel_impl_nocastINS0_13BinaryFunctorIdddZZZNS0_21heaviside_kernel_cudaERNS_18TensorIteratorBaseEENKUlvE_clEvENKUlvE4_clEvEUlddE_EEEEvS5_RKT_EUliE_EEviT1_:
        /* <DEDUP_REMOVED lines=262> */
.L_x_8578:
[----:B------:R-:W-:-:S04]  /*1060*/  IADD3 R4, P0, R4, c[0x0][0x3d0], RZ ;  /* 0x0000f40004047a10 */ /* 0x000fc80007f1e0ff */
[----:B------:R-:W-:Y:S02]  /*1070*/  IADD3.X R5, RZ, c[0x0][0x3d4], RZ, P0, !PT ;  /* 0x0000f500ff057a10 */ /* 0x000fe400007fe4ff */
[----:B------:R-:W-:-:S04]  /*1080*/  IADD3 R6, P0, R3, c[0x0][0x3d8], RZ ;  /* 0x0000f60003067a10 */ /* 0x000fc80007f1e0ff */
[----:B------:R-:W2:Y:S01]  /*1090*/  LDG.E.64 R4, [R4.64] ;  /* 0x0000000404047981 */ /* 0x000ea2000c1e1b00 */
[----:B------:R-:W-:-:S06]  /*10a0*/  IADD3.X R7, RZ, c[0x0][0x3dc], RZ, P0, !PT ;  /* 0x0000f700ff077a10 */ /* 0x000fcc00007fe4ff */
[----:B------:R-:W3:Y:S01]  /*10b0*/  LDG.E.64 R6, [R6.64] ;  /* 0x0000000406067981 */ /* 0x000ee2000c1e1b00 */
[----:B------:R-:W-:Y:S02]  /*10c0*/  IADD3 R8, P2, R2, c[0x0][0x3c8], RZ ;  /* 0x0000f20002087a10 */ /* 0x000fe40007f5e0ff */
[----:B------:R-:W-:Y:S02]  /*10d0*/  IADD3 R11, R0, 0x80, RZ ;  /* 0x00000080000b7810 */ /* 0x000fe40007ffe0ff */
[----:B------:R-:W-:Y:S01]  /*10e0*/  IADD3.X R9, RZ, c[0x0][0x3cc], RZ, P2, !PT ;  /* 0x0000f300ff097a10 */ /* 0x000fe200017fe4ff */
[----:B--2---:R-:W0:-:S04]  /*10f0*/  DSETP.GT.AND P0, PT, R4, RZ, PT ;  /* 0x000000ff0400722a */ /* 0x004e080003f04000 */
[----:B------:R-:W3:Y:S02]  /*1100*/  DSETP.NEU.AND P1, PT, R4, RZ, PT ;  /* 0x000000ff0400722a */ /* 0x000ee40003f2d000 */
[----:B0-----:R-:W-:-:S04]  /*1110*/  FSEL R3, RZ, 1.875, !P0 ;  /* 0x3ff00000ff037808 */ /* 0x001fc80004000000 */
[----:B---3--:R-:W-:Y:S02]  /*1120*/  FSEL R2, R6, RZ, !P1 ;  /* 0x000000ff06027208 */ /* 0x008fe40004800000 */
[----:B------:R-:W-:-:S05]  /*1130*/  FSEL R3, R7, R3, !P1 ;  /* 0x0000000307037208 */ /* 0x000fca0004800000 */
[----:B------:R0:W-:Y:S02]  /*1140*/  STG.E.64 [R8.64], R2 ;  /* 0x0000000208007986 */ /* 0x0001e4000c101b04 */
.L_x_8577:
[----:B------:R-:W-:Y:S05]  /*1150*/  BSYNC B0 ;  /* 0x0000000000007941 */ /* 0x000fea0003800000 */
.L_x_8576:
[----:B------:R-:W-:-:S13]  /*1160*/  ISETP.GE.AND P0, PT, R11, c[0x0][0x160], PT ;  /* 0x000058000b007a0c */ /* 0x000fda0003f06270 */
[----:B------:R-:W-:Y:S05]  /*1170*/  @P0 EXIT ;  /* 0x000000000000094d */ /* 0x000fea0003800000 */
[----:B------:R-:W-:Y:S01]  /*1180*/  ISETP.NE.AND P0, PT, RZ, c[0x0][0x168], PT ;  /* 0x00005a00ff007a0c */ /* 0x000fe20003f05270 */
[----:B0-----:R-:W-:Y:S01]  /*1190*/  CS2R R2, SRZ ;  /* 0x0000000000027805 */ /* 0x001fe2000001ff00 */
[----:B------:R-:W-:-:S11]  /*11a0*/  MOV R0, RZ ;  /* 0x000000ff00007202 */ /* 0x000fd60000000f00 */
        /* <DEDUP_REMOVED lines=250> */
.L_x_8579:
[----:B------:R-:W-:-:S04]  /*2150*/  IADD3 R6, P0, R3, c[0x0][0x3d0], RZ ;  /* 0x0000f40003067a10 */ /* 0x000fc80007f1e0ff */
[----:B------:R-:W-:Y:S02]  /*2160*/  IADD3.X R7, RZ, c[0x0][0x3d4], RZ, P0, !PT ;  /* 0x0000f500ff077a10 */ /* 0x000fe400007fe4ff */
[----:B------:R-:W-:-:S03]  /*2170*/  IADD3 R4, P0, R2, c[0x0][0x3d8], RZ ;  /* 0x0000f60002047a10 */ /* 0x000fc60007f1e0ff */
[----:B------:R-:W2:Y:S01]  /*2180*/  LDG.E.64 R2, [R6.64] ;  /* 0x0000000406027981 */ /* 0x000ea2000c1e1b00 */
[----:B------:R-:W-:-:S06]  /*2190*/  IADD3.X R5, RZ, c[0x0][0x3dc], RZ, P0, !PT ;  /* 0x0000f700ff057a10 */ /* 0x000fcc00007fe4ff */
[----:B------:R-:W3:Y:S01]  /*21a0*/  LDG.E.64 R4, [R4.64] ;  /* 0x0000000404047981 */ /* 0x000ee2000c1e1b00 */
[----:B------:R-:W-:-:S04]  /*21b0*/  IADD3 R8, P2, R0, c[0x0][0x3c8], RZ ;  /* 0x0000f20000087a10 */ /* 0x000fc80007f5e0ff */
[----:B------:R-:W-:Y:S01]  /*21c0*/  IADD3.X R9, RZ, c[0x0][0x3cc], RZ, P2, !PT ;  /* 0x0000f300ff097a10 */ /* 0x000fe200017fe4ff */
[----:B--2---:R-:W0:-:S04]  /*21d0*/  DSETP.GT.AND P0, PT, R2, RZ, PT ;  /* 0x000000ff0200722a */ /* 0x004e080003f04000 */
[----:B------:R0:W3:Y:S02]  /*21e0*/  DSETP.NEU.AND P1, PT, R2, RZ, PT ;  /* 0x000000ff0200722a */ /* 0x0000e40003f2d000 */
[----:B0-----:R-:W-:-:S04]  /*21f0*/  FSEL R3, RZ, 1.875, !P0 ;  /* 0x3ff00000ff037808 */ /* 0x001fc80004000000 */
[----:B---3--:R-:W-:Y:S02]  /*2200*/  FSEL R2, R4, RZ, !P1 ;  /* 0x000000ff04027208 */ /* 0x008fe40004800000 */
[----:B------:R-:W-:-:S05]  /*2210*/  FSEL R3, R5, R3, !P1 ;  /* 0x0000000305037208 */ /* 0x000fca0004800000 */
[----:B------:R-:W-:Y:S01]  /*2220*/  STG.E.64 [R8.64], R2 ;  /* 0x0000000208007986 */ /* 0x000fe2000c101b04 */
[----:B------:R-:W-:Y:S05]  /*2230*/  EXIT ;  /* 0x000000000000794d */ /* 0x000fea0003800000 */
.L_x_8580:
        /* <DEDUP_REMOVED lines=12> */
.L_x_29912:


//--------------------- .text._ZN2at6native27unrolled_elementwise_kernelINS0_13BinaryFunctorIdddZZZNS0_21heaviside_kernel_cudaERNS_18TensorIteratorBaseEENKUlvE_clEvENKUlvE4_clEvEUlddE_EESt5arrayIPcLm3EELi4E23TrivialOffsetCalculatorILi2EjESC_ILi1EjENS0_6memory15LoadWithoutCastENSF_16StoreWithoutCastEEEviT_T0_T2_T3_T4_T5_ --------------------------
	.section	.text._ZN2at6native27unrolled_elementwise_kernelINS0_13BinaryFunctorIdddZZZNS0_21heaviside_kernel_cudaERNS_18TensorIteratorBaseEENKUlvE_clEvENKUlvE4_clEvEUlddE_EESt5arrayIPcLm3EELi4E23TrivialOffsetCalculatorILi2EjESC_ILi1EjENS0_6memory15LoadWithoutCastENSF_16StoreWithoutCastEEEviT_T0_T2_T3_T4_T5_,"ax",@progbits
	.sectioninfo	@"SHI_REGISTERS=32"
	.align	128
        .global         _ZN2at6native27unrolled_elementwise_kernelINS0_13BinaryFunctorIdddZZZNS0_21heaviside_kernel_cudaERNS_18TensorIteratorBaseEENKUlvE_clEvENKUlvE4_clEvEUlddE_EESt5arrayIPcLm3EELi4E23TrivialOffsetCalculatorILi2EjESC_ILi1EjENS0_6memory15LoadWithoutCastENSF_16StoreWithoutCastEEEviT_T0_T2_T3_T4_T5_
        .type           _ZN2at6native27unrolled_elementwise_kernelINS0_13BinaryFunctorIdddZZZNS0_21heaviside_kernel_cudaERNS_18TensorIteratorBaseEENKUlvE_clEvENKUlvE4_clEvEUlddE_EESt5arrayIPcLm3EELi4E23TrivialOffsetCalculatorILi2EjESC_ILi1EjENS0_6memory15LoadWithoutCastENSF_16StoreWithoutCastEEEviT_T0_T2_T3_T4_T5_,@function
        .size           _ZN2at6native27unrolled_elementwise_kernelINS0_13BinaryFunctorIdddZZZNS0_21heaviside_kernel_cudaERNS_18TensorIteratorBaseEENKUlvE_clEvENKUlvE4_clEvEUlddE_EESt5arrayIPcLm3EELi4E23TrivialOffsetCalculatorILi2EjESC_ILi1EjENS0_6memory15LoadWithoutCastENSF_16StoreWithoutCastEEEviT_T0_T2_T3_T4_T5_,(.L_x_29913 - _ZN2at6native27unrolled_elementwise_kernelINS0_13BinaryFunctorIdddZZZNS0_21heaviside_kernel_cudaERNS_18TensorIteratorBaseEENKUlvE_clEvENKUlvE4_clEvEUlddE_EESt5arrayIPcLm3EELi4E23TrivialOffsetCalculatorILi2EjESC_ILi1EjENS0_6memory15LoadWithoutCastENSF_16StoreWithoutCastEEEviT_T0_T2_T3_T4_T5_)
        .other          _ZN2at6native27unrolled_elementwise_kernelINS0_13BinaryFunctorIdddZZZNS0_21heaviside_kernel_cudaERNS_18TensorIteratorBaseEENKUlvE_clEvENKUlvE4_clEvEUlddE_EESt5arrayIPcLm3EELi4E23TrivialOffsetCalculatorILi2EjESC_ILi1EjENS0_6memory15LoadWithoutCastENSF_16StoreWithoutCastEEEviT_T0_T2_T3_T4_T5_,@"STO_CUDA_ENTRY STV_DEFAULT"
_ZN2at6native27unrolled_elementwise_kernelINS0_13BinaryFunctorIdddZZZNS0_21heaviside_kernel_cudaERNS_18TensorIteratorBaseEENKUlvE_clEvENKUlvE4_clEvEUlddE_EESt5arrayIPcLm3EELi4E23TrivialOffsetCalculatorILi2EjESC_ILi1EjENS0_6memory15LoadWithoutCastENSF_16StoreWithoutCastEEEviT_T0_T2_T3_T4_T5_:
.text._ZN2at6native27unrolled_elementwise_kernelINS0_13BinaryFunctorIdddZZZNS0_21heaviside_kernel_cudaERNS_18TensorIteratorBaseEENKUlvE_clEvENKUlvE4_clEvEUlddE_EESt5arrayIPcLm3EELi4E23TrivialOffsetCalculatorILi2EjESC_ILi1EjENS0_6memory15LoadWithoutCastENSF_16StoreWithoutCastEEEviT_T0_T2_T3_T4_T5_:
[----:B------:R-:W-:Y:S02]  /*0000*/  IMAD.MOV.U32 R1, RZ, RZ, c[0x0][0x28] ;  /* 0x00000a00ff017624 */ /* 0x000fe400078e00ff */
[----:B------:R-:W0:Y:S01]  /*0010*/  S2R R0, SR_CTAID.X ;  /* 0x0000000000007919 */ /* 0x000e220000002500 */
[----:B------:R-:W-:Y:S01]  /*0020*/  IMAD.MOV.U32 R3, RZ, RZ, -0x200 ;  /* 0xfffffe00ff037424 */ /* 0x000fe200078e00ff */
[----:B------:R-:W-:Y:S01]  /*0030*/  CS2R R20, SRZ ;  /* 0x0000000000147805 */ /* 0x000fe2000001ff00 */
[----:B------:R-:W-:Y:S01]  /*0040*/  ULDC.64 UR4, c[0x0][0x118] ;  /* 0x0000460000047ab9 */ /* 0x000fe20000000a00 */
[----:B------:R-:W1:Y:S01]  /*0050*/  S2R R13, SR_TID.X ;  /* 0x00000000000d7919 */ /* 0x000e620000002100 */
[----:B------:R-:W-:Y:S01]  /*0060*/  CS2R R6, SRZ ;  /* 0x0000000000067805 */ /* 0x000fe2000001ff00 */
        /* <DEDUP_REMOVED lines=8> */
[----:B------:R-:W-:-:S04]  /*00f0*/  CS2R R8, SRZ ;  /* 0x0000000000087805 */ /* 0x000fc8000001ff00 */
[----:B------:R0:W2:Y:S07]  /*0100*/  @!P0 LDG.E.64 R20, [R4.64] ;  /* 0x0000000404148981 */ /* 0x0000ae000c1e1b00 */
[----:B------:R-:W-:Y:S01]  /*0110*/  @!P1 LEA R14, R0, R15, 0x9 ;  /* 0x0000000f000e9211 */ /* 0x000fe200078e48ff */
[----:B------:R-:W-:Y:S01]  /*0120*/  @!P1 IMAD.MOV.U32 R17, RZ, RZ, 0x8 ;  /* 0x00000008ff119424 */ /* 0x000fe200078e00ff */
[----:B------:R-:W-:-:S03]  /*0130*/  @!P1 IADD3 R15, R15, 0x80, RZ ;  /* 0x000000800f0f9810 */ /* 0x000fc60007ffe0ff */
[----:B------:R-:W-:Y:S01]  /*0140*/  @!P1 IMAD.WIDE.U32 R26, R14, R17, c[0x0][0x170] ;  /* 0x00005c000e1a9625 */ /* 0x000fe200078e0011 */
[----:B------:R-:W-:-:S03]  /*0150*/  ISETP.GE.AND P3, PT, R15, R12, PT ;  /* 0x0000000c0f00720c */ /* 0x000fc60003f66270 */
[----:B------:R-:W-:Y:S01]  /*0160*/  @!P0 IMAD.WIDE.U32 R24, R24, R25, c[0x0][0x178] ;  /* 0x00005e0018188625 */ /* 0x000fe200078e0019 */
[----:B------:R1:W3:Y:S04]  /*0170*/  @!P1 LDG.E.64 R6, [R26.64] ;  /* 0x000000041a069981 */ /* 0x0002e8000c1e1b00 */
[----:B------:R4:W3:Y:S01]  /*0180*/  @!P0 LDG.E.64 R8, [R24.64] ;  /* 0x0000000418088981 */ /* 0x0008e2000c1e1b00 */
[----:B------:R-:W-:-:S04]  /*0190*/  CS2R R2, SRZ ;  /* 0x0000000000027805 */ /* 0x000fc8000001ff00 */
[----:B------:R-:W-:Y:S01]  /*01a0*/  @!P3 MOV R23, 0x8 ;  /* 0x000000080017b802 */ /* 0x000fe20000000f00 */
[----:B------:R-:W-:-:S04]  /*01b0*/  @!P3 IMAD R16, R0, 0x200, R15 ;  /* 0x000002000010b824 */ /* 0x000fc800078e020f */
[----:B------:R-:W-:Y:S01]  /*01c0*/  @!P3 IMAD.WIDE.U32 R18, R16, R23, c[0x0][0x170] ;  /* 0x00005c001012b625 */ /* 0x000fe200078e0017 */
[----:B------:R-:W-:-:S04]  /*01d0*/  CS2R R10, SRZ ;  /* 0x00000000000a7805 */ /* 0x000fc8000001ff00 */
[----:B------:R4:W3:Y:S01]  /*01e0*/  @!P3 LDG.E.64 R2, [R18.64] ;  /* 0x000000041202b981 */ /* 0x0008e2000c1e1b00 */
[----:B0-----:R-:W-:Y:S01]  /*01f0*/  CS2R R4, SRZ ;  /* 0x0000000000047805 */ /* 0x001fe2000001ff00 */
[----:B-1----:R-:W-:-:S04]  /*0200*/  @!P1 IMAD.WIDE.U32 R26, R14, R17, c[0x0][0x178] ;  /* 0x00005e000e1a9625 */ /* 0x002fc800078e0011 */
[----:B------:R-:W-:Y:S01]  /*0210*/  @!P3 IMAD.WIDE.U32 R28, R16, R23, c[0x0][0x178] ;  /* 0x00005e00101cb625 */ /* 0x000fe200078e0017 */
[----:B------:R-:W3:Y:S04]  /*0220*/  @!P1 LDG.E.64 R10, [R26.64] ;  /* 0x000000041a0a9981 */ /* 0x000ee8000c1e1b00 */
[----:B------:R-:W3:Y:S01]  /*0230*/  @!P3 LDG.E.64 R4, [R28.64] ;  /* 0x000000041c04b981 */ /* 0x000ee2000c1e1b00 */
[----:B------:R-:W-:-:S04]  /*0240*/  @!P3 IADD3 R15, R15, 0x80, RZ ;  /* 0x000000800f0fb810 */ /* 0x000fc80007ffe0ff */
[----:B------:R-:W-:Y:S01]  /*0250*/  ISETP.GE.AND P2, PT, R15, R12, PT ;  /* 0x0000000c0f00720c */ /* 0x000fe20003f46270 */
[----:B------:R-:W-:Y:S01]  /*0260*/  CS2R R16, SRZ ;  /* 0x0000000000107805 */ /* 0x000fe2000001ff00 */
[----:B----4-:R-:W-:-:S11]  /*0270*/  IADD3 R18, R13, 0x80, RZ ;  /* 0x000000800d127810 */ /* 0x010fd60007ffe0ff */
[----:B------:R-:W-:Y:S02]  /*0280*/  @!P2 IMAD R24, R0, 0x200, R15 ;  /* 0x000002000018a824 */ /* 0x000fe400078e020f */
[----:B------:R-:W-:Y:S01]  /*0290*/  @!P2 IMAD.MOV.U32 R25, RZ, RZ, 0x8 ;  /* 0x00000008ff19a424 */ /* 0x000fe200078e00ff */
[----:B------:R-:W-:-:S03]  /*02a0*/  CS2R R14, SRZ ;  /* 0x00000000000e7805 */ /* 0x000fc6000001ff00 */
[----:B------:R-:W-:-:S04]  /*02b0*/  @!P2 IMAD.WIDE.U32 R22, R24, R25, c[0x0][0x170] ;  /* 0x00005c001816a625 */ /* 0x000fc800078e0019 */
[----:B------:R-:W-:Y:S01]  /*02c0*/  @!P2 IMAD.WIDE.U32 R24, R24, R25, c[0x0][0x178] ;  /* 0x00005e001818a625 */ /* 0x000fe200078e0019 */
[----:B------:R0:W5:Y:S03]  /*02d0*/  @!P2 LDG.E.64 R16, [R22.64] ;  /* 0x000000041610a981 */ /* 0x000166000c1e1b00 */
[--C-:B------:R-:W-:Y:S01]  /*02e0*/  IMAD.MOV.U32 R19, RZ, RZ, R13.reuse ;  /* 0x000000ffff137224 */ /* 0x100fe200078e000d */
[----:B------:R0:W5:Y:S01]  /*02f0*/  @!P2 LDG.E.64 R14, [R24.64] ;  /* 0x00000004180ea981 */ /* 0x000162000c1e1b00 */
[----:B------:R-:W-:Y:S01]  /*0300*/  @!P0 MOV R19, R18 ;  /* 0x0000001200138202 */ /* 0x000fe20000000f00 */
[----:B------:R-:W-:Y:S02]  /*0310*/  @!P0 IMAD R13, R0, 0x200, R13 ;  /* 0x00000200000d8824 */ /* 0x000fe400078e020d */
[----:B------:R-:W-:Y:S01]  /*0320*/  @!P0 IMAD.MOV.U32 R18, RZ, RZ, 0x8 ;  /* 0x00000008ff128424 */ /* 0x000fe200078e00ff */
[----:B------:R-:W-:Y:S01]  /*0330*/  ISETP.GE.AND P5, PT, R19, R12, PT ;  /* 0x0000000c1300720c */ /* 0x000fe20003fa6270 */
[----:B------:R-:W-:Y:S01]  /*0340*/  BSSY B0, `(.L_x_8581) ;  /* 0x000001d000007945 */ /* 0x000fe20003800000 */
[----:B--2---:R-:W1:-:S04]  /*0350*/  DSETP.GT.AND P3, PT, R20, RZ, PT ;  /* 0x000000ff1400722a */ /* 0x004e480003f64000 */
[----:B------:R-:W2:-:S04]  /*0360*/  DSETP.NEU.AND P4, PT, R20, RZ, PT ;  /* 0x000000ff1400722a */ /* 0x000e880003f8d000 */
[----:B---3--:R-:W3:-:S04]  /*0370*/  DSETP.GT.AND P1, PT, R6, RZ, PT ;  /* 0x000000ff0600722a */ /* 0x008ec80003f24000 */
[----:B------:R1:W-:Y:S02]  /*0380*/  DSETP.NEU.AND P2, PT, R6, RZ, PT ;  /* 0x000000ff0600722a */ /* 0x0003e40003f4d000 */
[----:B-1----:R-:W-:Y:S02]  /*0390*/  FSEL R7, RZ, 1.875, !P3 ;  /* 0x3ff00000ff077808 */ /* 0x002fe40005800000 */
[----:B--2---:R-:W-:Y:S02]  /*03a0*/  FSEL R6, R8, RZ, !P4 ;  /* 0x000000ff08067208 */ /* 0x004fe40006000000 */
[----:B------:R-:W-:Y:S01]  /*03b0*/  FSEL R7, R9, R7, !P4 ;  /* 0x0000000709077208 */ /* 0x000fe20006000000 */
[----:B------:R-:W-:-:S05]  /*03c0*/  @!P0 IMAD.WIDE.U32 R8, R13, R18, c[0x0][0x168] ;  /* 0x00005a000d088625 */ /* 0x000fca00078e0012 */
[----:B------:R0:W-:Y:S01]  /*03d0*/  @!P0 STG.E.64 [R8.64], R6 ;  /* 0x0000000608008986 */ /* 0x0001e2000c101b04 */
[----:B------:R-:W1:-:S04]  /*03e0*/  DSETP.GT.AND P3, PT, R2, RZ, PT ;  /* 0x000000ff0200722a */ /* 0x000e480003f64000 */
[----:B------:R3:W2:Y:S02]  /*03f0*/  DSETP.NEU.AND P4, PT, R2, RZ, PT ;  /* 0x000000ff0200722a */ /* 0x0006a40003f8d000 */
[----:B---3--:R-:W-:Y:S02]  /*0400*/  FSEL R3, RZ, 1.875, !P1 ;  /* 0x3ff00000ff037808 */ /* 0x008fe40004800000 */
[----:B-1----:R-:W-:Y:S02]  /*0410*/  FSEL R13, RZ, 1.875, !P3 ;  /* 0x3ff00000ff0d7808 */ /* 0x002fe40005800000 */
[----:B------:R-:W-:Y:S02]  /*0420*/  FSEL R2, R10, RZ, !P2 ;  /* 0x000000ff0a027208 */ /* 0x000fe40005000000 */
[----:B------:R-:W-:Y:S02]  /*0430*/  FSEL R3, R11, R3, !P2 ;  /* 0x000000030b037208 */ /* 0x000fe40005000000 */
[----:B--2---:R-:W-:-:S02]  /*0440*/  FSEL R4, R4, RZ, !P4 ;  /* 0x000000ff04047208 */ /* 0x004fc40006000000 */
[----:B------:R-:W-:Y:S01]  /*0450*/  FSEL R5, R5, R13, !P4 ;  /* 0x0000000d05057208 */ /* 0x000fe20006000000 */
[----:B------:R-:W-:Y:S05]  /*0460*/  @P5 BRA `(.L_x_8582) ;  /* 0x000000a000005947 */ /* 0x000fea0003800000 */
[----:B0-----:R-:W-:Y:S01]  /*0470*/  LEA R6, R0, R19, 0x9 ;  /* 0x0000001300067211 */ /* 0x001fe200078e48ff */
[----:B------:R-:W-:Y:S01]  /*0480*/  IMAD.MOV.U32 R9, RZ, RZ, 0x8 ;  /* 0x00000008ff097424 */ /* 0x000fe200078e00ff */
[----:B------:R-:W-:-:S03]  /*0490*/  IADD3 R19, R19, 0x80, RZ ;  /* 0x0000008013137810 */ /* 0x000fc60007ffe0ff */
[----:B------:R-:W-:Y:S01]  /*04a0*/  IMAD.WIDE.U32 R6, R6, R9, c[0x0][0x168] ;  /* 0x00005a0006067625 */ /* 0x000fe200078e0009 */
[----:B------:R-:W-:-:S04]  /*04b0*/  ISETP.GE.AND P0, PT, R19, R12, PT ;  /* 0x0000000c1300720c */ /* 0x000fc80003f06270 */
[----:B------:R0:W-:Y:S09]  /*04c0*/  STG.E.64 [R6.64], R2 ;  /* 0x0000000206007986 */ /* 0x0001f2000c101b04 */
[----:B------:R-:W-:Y:S01]  /*04d0*/  @!P0 IMAD R8, R0, 0x200, R19 ;  /* 0x0000020000088824 */ /* 0x000fe200078e0213 */
[----:B------:R-:W-:-:S03]  /*04e0*/  @!P0 IADD3 R19, R19, 0x80, RZ ;  /* 0x0000008013138810 */ /* 0x000fc60007ffe0ff */
[----:B------:R-:W-:-:S05]  /*04f0*/  @!P0 IMAD.WIDE.U32 R8, R8, R9, c[0x0][0x168] ;  /* 0x00005a0008088625 */ /* 0x000fca00078e0009 */
[----:B------:R0:W-:Y:S02]  /*0500*/  @!P0 STG.E.64 [R8.64], R4 ;  /* 0x0000000408008986 */ /* 0x0001e4000c101b04 */
.L_x_8582:
[----:B0-----:R-:W-:Y:S05]  /*0510*/  BSYNC B0 ;  /* 0x0000000000007941 */ /* 0x001fea0003800000 */
.L_x_8581:
[----:B------:R-:W-:Y:S01]  /*0520*/  ISETP.GE.AND P2, PT, R19, R12, PT ;  /* 0x0000000c1300720c */ /* 0x000fe20003f46270 */
[----:B-----5:R-:W0:-:S04]  /*0530*/  DSETP.GT.AND P0, PT, R16, RZ, PT ;  /* 0x000000ff1000722a */ /* 0x020e080003f04000 */
[----:B------:R1:W2:Y:S02]  /*0540*/  DSETP.NEU.AND P1, PT, R16, RZ, PT ;  /* 0x000000ff1000722a */ /* 0x0002a40003f2d000 */
[----:B0-----:R-:W-:-:S06]  /*0550*/  FSEL R3, RZ, 1.875, !P0 ;  /* 0x3ff00000ff037808 */ /* 0x001fcc0004000000 */
[----:B------:R-:W-:Y:S06]  /*0560*/  @P2 EXIT ;  /* 0x000000000000294d */ /* 0x000fec0003800000 */
[----:B-12---:R-:W-:Y:S01]  /*0570*/  LEA R2, R0, R19, 0x9 ;  /* 0x0000001300027211 */ /* 0x006fe200078e48ff */
[----:B------:R-:W-:Y:S01]  /*0580*/  IMAD.MOV.U32 R7, RZ, RZ, 0x8 ;  /* 0x00000008ff077424 */ /* 0x000fe200078e00ff */
[----:B------:R-:W-:Y:S02]  /*0590*/  FSEL R5, R15, R3, !P1 ;  /* 0x000000030f057208 */ /* 0x000fe40004800000 */
[----:B------:R-:W-:Y:S01]  /*05a0*/  FSEL R4, R14, RZ, !P1 ;  /* 0x000000ff0e047208 */ /* 0x000fe20004800000 */
[----:B------:R-:W-:-:S05]  /*05b0*/  IMAD.WIDE.U32 R2, R2, R7, c[0x0][0x168] ;  /* 0x00005a0002027625 */ /* 0x000fca00078e0007 */
[----:B------:R-:W-:Y:S01]  /*05c0*/  STG.E.64 [R2.64], R4 ;  /* 0x0000000402007986 */ /* 0x000fe2000c101b04 */
[----:B------:R-:W-:Y:S05]  /*05d0*/  EXIT ;  /* 0x000000000000794d */ /* 0x000fea0003800000 */
.L_x_8583:
        /* <DEDUP_REMOVED lines=10> */
.L_x_29913:


//--------------------- .text._ZN2at6native29vectorized_elementwise_kernelILi2ENS0_13BinaryFunctorIdddZZZNS0_21heaviside_kernel_cudaERNS_18TensorIteratorBaseEENKUlvE_clEvENKUlvE4_clEvEUlddE_EESt5arrayIPcLm3EEEEviT0_T1_ --------------------------
	.section	.text._ZN2at6native29vectorized_elementwise_kernelILi2ENS0_13BinaryFunctorIdddZZZNS0_21heaviside_kernel_cudaERNS_18TensorIteratorBaseEENKUlvE_clEvENKUlvE4_clEvEUlddE_EESt5arrayIPcLm3EEEEviT0_T1_,"ax",@progbits
	.sectioninfo	@"SHI_REGISTERS=40"
	.align	128
        .global         _ZN2at6native29vectorized_elementwise_kernelILi2ENS0_13BinaryFunctorIdddZZZNS0_21heaviside_kernel_cudaERNS_18TensorIteratorBaseEENKUlvE_clEvENKUlvE4_clEvEUlddE_EESt5arrayIPcLm3EEEEviT0_T1_
        .type           _ZN2at6native29vectorized_elementwise_kernelILi2ENS0_13BinaryFunctorIdddZZZNS0_21heaviside_kernel_cudaERNS_18TensorIteratorBaseEENKUlvE_clEvENKUlvE4_clEvEUlddE_EESt5arrayIPcLm3EEEEviT0_T1_,@function
        .size           _ZN2at6native29vectorized_elementwise_kernelILi2ENS0_13BinaryFunctorIdddZZZNS0_21heaviside_kernel_cudaERNS_18TensorIteratorBaseEENKUlvE_clEvENKUlvE4_clEvEUlddE_EESt5arrayIPcLm3EEEEviT0_T1_,(.L_x_29914 - _ZN2at6native29vectorized_elementwise_kernelILi2ENS0_13BinaryFunctorIdddZZZNS0_21heaviside_kernel_cudaERNS_18TensorIteratorBaseEENKUlvE_clEvENKUlvE4_clEvEUlddE_EESt5arrayIPcLm3EEEEviT0_T1_)
        .other          _ZN2at6native29vectorized_elementwise_kernelILi2ENS0_13BinaryFunctorIdddZZZNS0_21heaviside_kernel_cudaERNS_18TensorIteratorBaseEENKUlvE_clEvENKUlvE4_clEvEUlddE_EESt5arrayIPcLm3EEEEviT0_T1_,@"STO_CUDA_ENTRY STV_DEFAULT"
_ZN2at6native29vectorized_elementwise_kernelILi2ENS0_13BinaryFunctorIdddZZZNS0_21heaviside_kernel_cudaERNS_18TensorIteratorBaseEENKUlvE_clEvENKUlvE4_clEvEUlddE_EESt5arrayIPcLm3EEEEviT0_T1_:
.text._ZN2at6native29vectorized_elementwise_kernelILi2ENS0_13BinaryFunctorIdddZZZNS0_21heaviside_kernel_cudaERNS_18TensorIteratorBaseEENKUlvE_clEvENKUlvE4_clEvEUlddE_EESt5arrayIPcLm3EEEEviT0_T1_:
        /* <DEDUP_REMOVED lines=12> */
[----:B------:R0:W2:Y:S01]  /*00c0*/  LDG.E.128 R32, [R20.64] ;  /* 0x0000000414207981 */ /* 0x0000a2000c1e1d00 */
[----:B------:R-:W-:-:S03]  /*00d0*/  IMAD.WIDE.U32 R36, R2, 0x10, R36 ;  /* 0x0000001002247825 */ /* 0x000fc600078e0024 */
[----:B------:R0:W3:Y:S04]  /*00e0*/  LDG.E.128 R4, [R20.64+0x800] ;  /* 0x0008000414047981 */ /* 0x0000e8000c1e1d00 */
[----:B------:R-:W4:Y:S04]  /*00f0*/  LDG.E.128 R8, [R36.64] ;  /* 0x0000000424087981 */ /* 0x000f28000c1e1d00 */
[----:B------:R0:W5:Y:S04]  /*0100*/  LDG.E.128 R12, [R20.64+0x1000] ;  /* 0x00100004140c7981 */ /* 0x000168000c1e1d00 */
[----:B------:R-:W4:Y:S04]  /*0110*/  LDG.E.128 R16, [R36.64+0x800] ;  /* 0x0008000424107981 */ /* 0x000f28000c1e1d00 */
[----:B------:R-:W4:Y:S04]  /*0120*/  LDG.E.128 R24, [R36.64+0x1000] ;  /* 0x0010000424187981 */ /* 0x000f28000c1e1d00 */
[----:B0-----:R-:W4:Y:S04]  /*0130*/  LDG.E.128 R20, [R20.64+0x1800] ;  /* 0x0018000414147981 */ /* 0x001f28000c1e1d00 */
[----:B------:R-:W4:Y:S01]  /*0140*/  LDG.E.128 R28, [R36.64+0x1800] ;  /* 0x00180004241c7981 */ /* 0x000f22000c1e1d00 */
[----:B--2---:R-:W0:-:S04]  /*0150*/  DSETP.GT.AND P1, PT, R34, RZ, PT ;  /* 0x000000ff2200722a */ /* 0x004e080003f24000 */
[----:B------:R-:W1:-:S04]  /*0160*/  DSETP.GT.AND P0, PT, R32, RZ, PT ;  /* 0x000000ff2000722a */ /* 0x000e480003f04000 */
[----:B------:R-:W4:-:S04]  /*0170*/  DSETP.NEU.AND P4, PT, R34, RZ, PT ;  /* 0x000000ff2200722a */ /* 0x000f080003f8d000 */
[----:B---3--:R-:W-:-:S04]  /*0180*/  DSETP.NEU.AND P5, PT, R6, RZ, PT ;  /* 0x000000ff0600722a */ /* 0x008fc80003fad000 */
[----:B------:R0:W-:Y:S02]  /*0190*/  DSETP.GT.AND P6, PT, R6, RZ, PT ;  /* 0x000000ff0600722a */ /* 0x0001e40003fc4000 */
[----:B0-----:R-:W-:Y:S02]  /*01a0*/  FSEL R7, RZ, 1.875, !P1 ;  /* 0x3ff00000ff077808 */ /* 0x001fe40004800000 */
[----:B------:R-:W0:-:S04]  /*01b0*/  DSETP.NEU.AND P2, PT, R32, RZ, PT ;  /* 0x000000ff2000722a */ /* 0x000e080003f4d000 */
[----:B------:R-:W-:-:S04]  /*01c0*/  DSETP.NEU.AND P3, PT, R4, RZ, PT ;  /* 0x000000ff0400722a */ /* 0x000fc80003f6d000 */
[----:B------:R1:W2:Y:S02]  /*01d0*/  DSETP.GT.AND P1, PT, R4, RZ, PT ;  /* 0x000000ff0400722a */ /* 0x0002a40003f24000 */
[----:B-1----:R-:W-:Y:S02]  /*01e0*/  FSEL R5, RZ, 1.875, !P0 ;  /* 0x3ff00000ff057808 */ /* 0x002fe40004000000 */
[----:B----4-:R-:W-:Y:S02]  /*01f0*/  FSEL R7, R11, R7, !P4 ;  /* 0x000000070b077208 */ /* 0x010fe40006000000 */
[----:B0-----:R-:W-:Y:S02]  /*0200*/  FSEL R8, R8, RZ, !P2 ;  /* 0x000000ff08087208 */ /* 0x001fe40005000000 */
[----:B------:R-:W-:Y:S01]  /*0210*/  FSEL R5, R9, R5, !P2 ;  /* 0x0000000509057208 */ /* 0x000fe20005000000 */
[----:B-----5:R-:W-:Y:S01]  /*0220*/  DSETP.NEU.AND P2, PT, R12, RZ, PT ;  /* 0x000000ff0c00722a */ /* 0x020fe20003f4d000 */
[----:B------:R-:W-:-:S03]  /*0230*/  FSEL R11, RZ, 1.875, !P6 ;  /* 0x3ff00000ff0b7808 */ /* 0x000fc60007000000 */
[----:B------:R0:W-:Y:S02]  /*0240*/  DSETP.GT.AND P6, PT, R12, RZ, PT ;  /* 0x000000ff0c00722a */ /* 0x0001e40003fc4000 */
[----:B0-----:R-:W-:Y:S02]  /*0250*/  IMAD.WIDE.U32 R12, R0, R3, c[0x0][0x168] ;  /* 0x00005a00000c7625 */ /* 0x001fe400078e0003 */
[C---:B------:R-:W0:Y:S01]  /*0260*/  DSETP.GT.AND P0, PT, R14.reuse, RZ, PT ;  /* 0x000000ff0e00722a */ /* 0x040e220003f04000 */
[----:B--2---:R-:W-:Y:S02]  /*0270*/  FSEL R9, RZ, 1.875, !P1 ;  /* 0x3ff00000ff097808 */ /* 0x004fe40004800000 */
[----:B------:R-:W-:Y:S01]  /*0280*/  FSEL R4, R10, RZ, !P4 ;  /* 0x000000ff0a047208 */ /* 0x000fe20006000000 */
[----:B------:R-:W1:Y:S01]  /*0290*/  DSETP.NEU.AND P4, PT, R14, RZ, PT ;  /* 0x000000ff0e00722a */ /* 0x000e620003f8d000 */
[----:B------:R-:W-:Y:S01]  /*02a0*/  IMAD.WIDE R2, R2, 0x10, R12 ;  /* 0x0000001002027825 */ /* 0x000fe200078e020c */
[----:B------:R-:W-:-:S02]  /*02b0*/  FSEL R9, R17, R9, !P3 ;  /* 0x0000000911097208 */ /* 0x000fc40005800000 */
[----:B0-----:R-:W-:Y:S01]  /*02c0*/  FSEL R13, RZ, 1.875, !P0 ;  /* 0x3ff00000ff0d7808 */ /* 0x001fe20004000000 */
[----:B------:R-:W0:Y:S01]  /*02d0*/  DSETP.GT.AND P1, PT, R22, RZ, PT ;  /* 0x000000ff1600722a */ /* 0x000e220003f24000 */
[----:B------:R-:W-:Y:S01]  /*02e0*/  FSEL R17, RZ, 1.875, !P6 ;  /* 0x3ff00000ff117808 */ /* 0x000fe20007000000 */
[----:B------:R-:W-:Y:S02]  /*02f0*/  IMAD.MOV.U32 R6, RZ, RZ, R4 ;  /* 0x000000ffff067224 */ /* 0x000fe400078e0004 */
[C---:B------:R-:W2:Y:S01]  /*0300*/  DSETP.GT.AND P0, PT, R20.reuse, RZ, PT ;  /* 0x000000ff1400722a */ /* 0x040ea20003f04000 */
[----:B------:R-:W-:Y:S01]  /*0310*/  FSEL R0, R16, RZ, !P3 ;  /* 0x000000ff10007208 */ /* 0x000fe20005800000 */
[----:B------:R-:W-:Y:S01]  /*0320*/  IMAD.MOV.U32 R4, RZ, RZ, R8 ;  /* 0x000000ffff047224 */ /* 0x000fe200078e0008 */
[----:B------:R-:W-:Y:S01]  /*0330*/  FSEL R10, R18, RZ, !P5 ;  /* 0x000000ff120a7208 */ /* 0x000fe20006800000 */
[----:B------:R-:W3:Y:S01]  /*0340*/  DSETP.NEU.AND P3, PT, R20, RZ, PT ;  /* 0x000000ff1400722a */ /* 0x000ee20003f6d000 */
[----:B------:R-:W-:-:S02]  /*0350*/  FSEL R11, R19, R11, !P5 ;  /* 0x0000000b130b7208 */ /* 0x000fc40006800000 */
[----:B-1----:R-:W-:Y:S01]  /*0360*/  FSEL R12, R26, RZ, !P4 ;  /* 0x000000ff1a0c7208 */ /* 0x002fe20006000000 */
[----:B------:R-:W1:Y:S01]  /*0370*/  DSETP.NEU.AND P5, PT, R22, RZ, PT ;  /* 0x000000ff1600722a */ /* 0x000e620003fad000 */
[----:B------:R-:W-:Y:S02]  /*0380*/  FSEL R27, R27, R13, !P4 ;  /* 0x0000000d1b1b7208 */ /* 0x000fe40006000000 */
[----:B------:R-:W-:Y:S02]  /*0390*/  FSEL R16, R24, RZ, !P2 ;  /* 0x000000ff18107208 */ /* 0x000fe40005000000 */
[----:B------:R-:W-:Y:S02]  /*03a0*/  FSEL R17, R25, R17, !P2 ;  /* 0x0000001119117208 */ /* 0x000fe40005000000 */
[----:B0-----:R-:W-:Y:S02]  /*03b0*/  FSEL R15, RZ, 1.875, !P1 ;  /* 0x3ff00000ff0f7808 */ /* 0x001fe40004800000 */
[----:B--2---:R-:W-:Y:S01]  /*03c0*/  FSEL R19, RZ, 1.875, !P0 ;  /* 0x3ff00000ff137808 */ /* 0x004fe20004000000 */
[----:B------:R0:W-:Y:S01]  /*03d0*/  STG.E.128 [R2.64], R4 ;  /* 0x0000000402007986 */ /* 0x0001e2000c101d04 */
[----:B---3--:R-:W-:-:S02]  /*03e0*/  FSEL R13, R28, RZ, !P3 ;  /* 0x000000ff1c0d7208 */ /* 0x008fc40005800000 */
[----:B-1----:R-:W-:Y:S02]  /*03f0*/  FSEL R14, R30, RZ, !P5 ;  /* 0x000000ff1e0e7208 */ /* 0x002fe40006800000 */
[----:B------:R-:W-:Y:S02]  /*0400*/  FSEL R15, R31, R15, !P5 ;  /* 0x0000000f1f0f7208 */ /* 0x000fe40006800000 */
[----:B------:R-:W-:Y:S01]  /*0410*/  FSEL R28, R29, R19, !P3 ;  /* 0x000000131d1c7208 */ /* 0x000fe20005800000 */
[----:B------:R-:W-:Y:S02]  /*0420*/  IMAD.MOV.U32 R8, RZ, RZ, R0 ;  /* 0x000000ffff087224 */ /* 0x000fe400078e0000 */
[----:B0-----:R-:W-:Y:S02]  /*0430*/  IMAD.MOV.U32 R6, RZ, RZ, R12 ;  /* 0x000000ffff067224 */ /* 0x001fe400078e000c */
[----:B------:R-:W-:Y:S02]  /*0440*/  IMAD.MOV.U32 R7, RZ, RZ, R27 ;  /* 0x000000ffff077224 */ /* 0x000fe400078e001b */
[----:B------:R-:W-:-:S02]  /*0450*/  IMAD.MOV.U32 R4, RZ, RZ, R16 ;  /* 0x000000ffff047224 */ /* 0x000fc400078e0010 */
[----:B------:R-:W-:-:S05]  /*0460*/  IMAD.MOV.U32 R5, RZ, RZ, R17 ;  /* 0x000000ffff057224 */ /* 0x000fca00078e0011 */
[----:B------:R0:W-:Y:S04]  /*0470*/  STG.E.128 [R2.64+0x1000], R4 ;  /* 0x0010000402007986 */ /* 0x0001e8000c101d04 */
[----:B------:R-:W-:Y:S01]  /*0480*/  STG.E.128 [R2.64+0x800], R8 ;  /* 0x0008000802007986 */ /* 0x000fe2000c101d04 */
[----:B0-----:R-:W-:Y:S02]  /*0490*/  IMAD.MOV.U32 R6, RZ, RZ, R14 ;  /* 0x000000ffff067224 */ /* 0x001fe400078e000e */
[----:B------:R-:W-:Y:S02]  /*04a0*/  IMAD.MOV.U32 R7, RZ, RZ, R15 ;  /* 0x000000ffff077224 */ /* 0x000fe400078e000f */
[----:B------:R-:W-:Y:S02]  /*04b0*/  IMAD.MOV.U32 R4, RZ, RZ, R13 ;  /* 0x000000ffff047224 */ /* 0x000fe400078e000d */
[----:B------:R-:W-:-:S05]  /*04c0*/  IMAD.MOV.U32 R5, RZ, RZ, R28 ;  /* 0x000000ffff057224 */ /* 0x000fca00078e001c */
[----:B------:R-:W-:Y:S01]  /*04d0*/  STG.E.128 [R2.64+0x1800], R4 ;  /* 0x0018000402007986 */ /* 0x000fe2000c101d04 */
[----:B------:R-:W-:Y:S05]  /*04e0*/  EXIT ;  /* 0x000000000000794d */ /* 0x000fea0003800000 */
.L_x_8584:
[----:B------:R-:W0:Y:S01]  /*04f0*/  S2R R33, SR_TID.X ;  /* 0x0000000000217919 */ /* 0x000e220000002100 */
[----:B------:R-:W-:Y:S01]  /*0500*/  CS2R R20, SRZ ;  /* 0x0000000000147805 */ /* 0x000fe2000001ff00 */
[----:B0-----:R-:W-:Y:S01]  /*0510*/  ISETP.GE.AND P0, PT, R33, R32, PT ;  /* 0x000000202100720c */ /* 0x001fe20003f06270 */
[----:B------:R-:W-:-:S12]  /*0520*/  IMAD.MOV.U32 R27, RZ, RZ, R33 ;  /* 0x000000ffff1b7224 */ /* 0x000fd800078e0021 */
[----:B------:R-:W-:Y:S02]  /*0530*/  @!P0 IMAD.IADD R4, R0, 0x1, R27 ;  /* 0x0000000100048824 */ /* 0x000fe400078e021b */
[----:B------:R-:W-:-:S04]  /*0540*/  @!P0 IMAD.MOV.U32 R5, RZ, RZ, 0x8 ;  /* 0x00000008ff058424 */ /* 0x000fc800078e00ff */
[----:B------:R-:W-:Y:S01]  /*0550*/  @!P0 IMAD.WIDE.U32 R2, R4, R5, c[0x0][0x170] ;  /* 0x00005c0004028625 */ /* 0x000fe200078e0005 */
[----:B------:R-:W-:-:S04]  /*0560*/  CS2R R24, SRZ ;  /* 0x0000000000187805 */ /* 0x000fc8000001ff00 */
[----:B------:R0:W2:Y:S01]  /*0570*/  @!P0 LDG.E.64 R20, [R2.64] ;  /* 0x0000000402148981 */ /* 0x0000a2000c1e1b00 */
[----:B------:R-:W-:-:S05]  /*0580*/  @!P0 IMAD.WIDE.U32 R4, R4, R5, c[0x0][0x178] ;  /* 0x00005e0004048625 */ /* 0x000fca00078e0005 */
[----:B------:R1:W3:Y:S01]  /*0590*/  @!P0 LDG.E.64 R24, [R4.64] ;  /* 0x0000000404188981 */ /* 0x0002e2000c1e1b00 */
[----:B------:R-:W-:Y:S01]  /*05a0*/  @!P0 IADD3 R27, R27, 0x80, RZ ;  /* 0x000000801b1b8810 */ /* 0x000fe20007ffe0ff */
[----:B------:R-:W-:Y:S01]  /*05b0*/  CS2R R34, SRZ ;  /* 0x0000000000227805 */ /* 0x000fe2000001ff00 */
[----:B------:R-:W-:Y:S01]  /*05c0*/  CS2R R8, SRZ ;  /* 0x0000000000087805 */ /* 0x000fe2000001ff00 */
[----:B0-----:R-:W-:Y:S01]  /*05d0*/  CS2R R2, SRZ ;  /* 0x0000000000027805 */ /* 0x001fe2000001ff00 */
[----:B------:R-:W-:Y:S01]  /*05e0*/  ISETP.GE.AND P1, PT, R27, R32, PT ;  /* 0x000000201b00720c */ /* 0x000fe20003f26270 */
[----:B------:R-:W-:Y:S01]  /*05f0*/  CS2R R6, SRZ ;  /* 0x0000000000067805 */ /* 0x000fe2000001ff00 */
[----:B-1----:R-:W-:-:S11]  /*0600*/  CS2R R4, SRZ ;  /* 0x0000000000047805 */ /* 0x002fd6000001ff00 */
[----:B------:R-:W-:Y:S01]  /*0610*/  @!P1 IMAD.IADD R22, R0, 0x1, R27 ;  /* 0x0000000100169824 */ /* 0x000fe200078e021b */
[----:B------:R-:W-:Y:S01]  /*0620*/  @!P1 IADD3 R27, R27, 0x80, RZ ;  /* 0x000000801b1b9810 */ /* 0x000fe20007ffe0ff */
[----:B------:R-:W-:-:S03]  /*0630*/  @!P1 IMAD.MOV.U32 R23, RZ, RZ, 0x8 ;  /* 0x00000008ff179424 */ /* 0x000fc600078e00ff */
[----:B------:R-:W-:Y:S01]  /*0640*/  ISETP.GE.AND P2, PT, R27, R32, PT ;  /* 0x000000201b00720c */ /* 0x000fe20003f46270 */
[----:B------:R-:W-:-:S04]  /*0650*/  @!P1 IMAD.WIDE.U32 R18, R22, R23, c[0x0][0x170] ;  /* 0x00005c0016129625 */ /* 0x000fc800078e0017 */
[----:B------:R-:W-:Y:S01]  /*0660*/  @!P1 IMAD.WIDE.U32 R22, R22, R23, c[0x0][0x178] ;  /* 0x00005e0016169625 */ /* 0x000fe200078e0017 */
[----:B------:R0:W4:Y:S01]  /*0670*/  @!P1 LDG.E.64 R34, [R18.64] ;  /* 0x0000000412229981 */ /* 0x000122000c1e1b00 */
[----:B------:R-:W-:-:S03]  /*0680*/  CS2R R12, SRZ ;  /* 0x00000000000c7805 */ /* 0x000fc6000001ff00 */
[----:B------:R1:W5:Y:S03]  /*0690*/  @!P1 LDG.E.64 R2, [R22.64] ;  /* 0x0000000416029981 */ /* 0x000366000c1e1b00 */
[----:B------:R-:W-:Y:S01]  /*06a0*/  @!P2 IMAD.IADD R30, R0, 0x1, R27 ;  /* 0x00000001001ea824 */ /* 0x000fe200078e021b */
[----:B------:R-:W-:Y:S01]  /*06b0*/  @!P2 IADD3 R27, R27, 0x80, RZ ;  /* 0x000000801b1ba810 */ /* 0x000fe20007ffe0ff */
[----:B------:R-:W-:-:S03]  /*06c0*/  @!P2 IMAD.MOV.U32 R31, RZ, RZ, 0x8 ;  /* 0x00000008ff1fa424 */ /* 0x000fc600078e00ff */
[----:B------:R-:W-:Y:S01]  /*06d0*/  ISETP.GE.AND P3, PT, R27, R32, PT ;  /* 0x000000201b00720c */ /* 0x000fe20003f66270 */
[----:B------:R-:W-:-:S04]  /*06e0*/  @!P2 IMAD.WIDE.U32 R28, R30, R31, c[0x0][0x170] ;  /* 0x00005c001e1ca625 */ /* 0x000fc800078e001f */
[----:B------:R-:W-:Y:S01]  /*06f0*/  @!P2 IMAD.WIDE.U32 R30, R30, R31, c[0x0][0x178] ;  /* 0x00005e001e1ea625 */ /* 0x000fe200078e001f */
[----:B------:R0:W5:Y:S01]  /*0700*/  @!P2 LDG.E.64 R4, [R28.64] ;  /* 0x000000041c04a981 */ /* 0x000162000c1e1b00 */
[----:B------:R-:W-:-:S03]  /*0710*/  CS2R R10, SRZ ;  /* 0x00000000000a7805 */ /* 0x000fc6000001ff00 */
[----:B------:R0:W5:Y:S03]  /*0720*/  @!P2 LDG.E.64 R6, [R30.64] ;  /* 0x000000041e06a981 */ /* 0x000166000c1e1b00 */
[----:B------:R-:W-:Y:S01]  /*0730*/  @!P3 IMAD.IADD R17, R0, 0x1, R27 ;  /* 0x000000010011b824 */ /* 0x000fe200078e021b */
[----:B------:R-:W-:Y:S01]  /*0740*/  @!P3 IADD3 R27, R27, 0x80, RZ ;  /* 0x000000801b1bb810 */ /* 0x000fe20007ffe0ff */
[----:B------:R-:W-:-:S03]  /*0750*/  @!P3 IMAD.MOV.U32 R26, RZ, RZ, 0x8 ;  /* 0x00000008ff1ab424 */ /* 0x000fc600078e00ff */
[----:B------:R-:W-:Y:S01]  /*0760*/  ISETP.GE.AND P4, PT, R27, R32, PT ;  /* 0x000000201b00720c */ /* 0x000fe20003f86270 */
[----:B------:R-:W-:-:S05]  /*0770*/  @!P3 IMAD.WIDE.U32 R36, R17, R26, c[0x0][0x170] ;  /* 0x00005c001124b625 */ /* 0x000fca00078e001a */
[----:B------:R0:W5:Y:S07]  /*0780*/  @!P3 LDG.E.64 R8, [R36.64] ;  /* 0x000000042408b981 */ /* 0x00016e000c1e1b00 */
[----:B------:R-:W-:Y:S01]  /*0790*/  @!P4 IMAD.IADD R16, R0, 0x1, R27 ;  /* 0x000000010010c824 */ /* 0x000fe200078e021b */
[----:B------:R-:W-:-:S04]  /*07a0*/  @!P4 IADD3 R27, R27, 0x80, RZ ;  /* 0x000000801b1bc810 */ /* 0x000fc80007ffe0ff */
[----:B------:R-:W-:-:S13]  /*07b0*/  ISETP.GE.AND P5, PT, R27, R32, PT ;  /* 0x000000201b00720c */ /* 0x000fda0003fa6270 */
[----:B0-----:R-:W-:Y:S01]  /*07c0*/  @!P5 IMAD.IADD R18, R0, 0x1, R27 ;  /* 0x000000010012d824 */ /* 0x001fe200078e021b */
[----:B------:R-:W-:-:S04]  /*07d0*/  @!P5 IADD3 R27, R27, 0x80, RZ ;  /* 0x000000801b1bd810 */ /* 0x000fc80007ffe0ff */
[----:B------:R-:W-:Y:S01]  /*07e0*/  ISETP.GE.AND P6, PT, R27, R32, PT ;  /* 0x000000201b00720c */ /* 0x000fe20003fc6270 */
[----:B------:R-:W-:Y:S02]  /*07f0*/  @!P4 IMAD.MOV.U32 R37, RZ, RZ, 0x8 ;  /* 0x00000008ff25c424 */ /* 0x000fe400078e00ff */
[----:B------:R-:W-:-:S04]  /*0800*/  @!P3 IMAD.WIDE.U32 R28, R17, R26, c[0x0][0x178] ;  /* 0x00005e00111cb625 */ /* 0x000fc800078e001a */
[-C--:B-1----:R-:W-:Y:S01]  /*0810*/  @!P4 IMAD.WIDE.U32 R22, R16, R37.reuse, c[0x0][0x170] ;  /* 0x00005c001016c625 */ /* 0x082fe200078e0025 */
[----:B------:R-:W-:Y:S01]  /*0820*/  CS2R R14, SRZ ;  /* 0x00000000000e7805 */ /* 0x000fe2000001ff00 */
[----:B------:R0:W5:Y:S04]  /*0830*/  @!P3 LDG.E.64 R10, [R28.64] ;  /* 0x000000041c0ab981 */ /* 0x000168000c1e1b00 */
[----:B------:R-:W-:Y:S01]  /*0840*/  @!P6 IMAD.IADD R26, R0, 0x1, R27 ;  /* 0x00000001001ae824 */ /* 0x000fe200078e021b */
[----:B------:R-:W-:Y:S01]  /*0850*/  @!P6 IADD3 R27, R27, 0x80, RZ ;  /* 0x000000801b1be810 */ /* 0x000fe20007ffe0ff */
[----:B------:R-:W-:Y:S01]  /*0860*/  @!P5 IMAD.MOV.U32 R19, RZ, RZ, 0x8 ;  /* 0x00000008ff13d424 */ /* 0x000fe200078e00ff */
[----:B------:R1:W5:Y:S02]  /*0870*/  @!P4 LDG.E.64 R12, [R22.64] ;  /* 0x00000004160cc981 */ /* 0x000364000c1e1b00 */
[----:B------:R-:W-:Y:S01]  /*0880*/  ISETP.GE.AND P2, PT, R27, R32, PT ;  /* 0x000000201b00720c */ /* 0x000fe20003f46270 */
[----:B------:R-:W-:-:S02]  /*0890*/  @!P4 IMAD.WIDE.U32 R36, R16, R37, c[0x0][0x178] ;  /* 0x00005e001024c625 */ /* 0x000fc400078e0025 */
[----:B------:R-:W-:Y:S02]  /*08a0*/  CS2R R16, SRZ ;  /* 0x0000000000107805 */ /* 0x000fe4000001ff00 */
[CC--:B------:R-:W-:Y:S01]  /*08b0*/  @!P5 IMAD.WIDE.U32 R30, R18.reuse, R19.reuse, c[0x0][0x170] ;  /* 0x00005c00121ed625 */ /* 0x0c0fe200078e0013 */
[----:B------:R0:W5:Y:S03]  /*08c0*/  @!P4 LDG.E.64 R14, [R36.64] ;  /* 0x00000004240ec981 */ /* 0x000166000c1e1b00 */
[----:B-1----:R-:W-:Y:S01]  /*08d0*/  @!P5 IMAD.WIDE.U32 R22, R18, R19, c[0x0][0x178] ;  /* 0x00005e001216d625 */ /* 0x002fe200078e0013 */
[----:B------:R1:W5:Y:S01]  /*08e0*/  @!P5 LDG.E.64 R16, [R30.64] ;  /* 0x000000041e10d981 */ /* 0x000362000c1e1b00 */
[----:B------:R-:W-:Y:S02]  /*08f0*/  CS2R R18, SRZ ;  /* 0x0000000000127805 */ /* 0x000fe4000001ff00 */
[----:B0-----:R-:W-:-:S04]  /*0900*/  @!P6 IMAD.MOV.U32 R29, RZ, RZ, 0x8 ;  /* 0x00000008ff1de424 */ /* 0x001fc800078e00ff */
[----:B------:R0:W5:Y:S01]  /*0910*/  @!P5 LDG.E.64 R18, [R22.64] ;  /* 0x000000041612d981 */ /* 0x000162000c1e1b00 */
[----:B------:R-:W-:-:S04]  /*0920*/  @!P6 IMAD.WIDE.U32 R36, R26, R29, c[0x0][0x178] ;  /* 0x00005e001a24e625 */ /* 0x000fc800078e001d */
[----:B-1----:R-:W-:Y:S01]  /*0930*/  @!P6 IMAD.WIDE.U32 R30, R26, R29, c[0x0][0x170] ;  /* 0x00005c001a1ee625 */ /* 0x002fe200078e001d */
[----:B0-----:R-:W-:-:S03]  /*0940*/  CS2R R22, SRZ ;  /* 0x0000000000167805 */ /* 0x001fc6000001ff00 */
[----:B------:R-:W-:Y:S02]  /*0950*/  @!P2 IMAD.IADD R28, R0, 0x1, R27 ;  /* 0x00000001001ca824 */ /* 0x000fe400078e021b */
[----:B------:R-:W-:Y:S01]  /*0960*/  @!P2 IMAD.MOV.U32 R29, RZ, RZ, 0x8 ;  /* 0x00000008ff1da424 */ /* 0x000fe200078e00ff */
[----:B------:R0:W5:Y:S03]  /*0970*/  @!P6 LDG.E.64 R22, [R36.64] ;  /* 0x000000042416e981 */ /* 0x000166000c1e1b00 */
[----:B0-----:R-:W-:-:S04]  /*0980*/  @!P2 IMAD.WIDE.U32 R36, R28, R29, c[0x0][0x170] ;  /* 0x00005c001c24a625 */ /* 0x001fc800078e001d */
[----:B------:R-:W-:Y:S01]  /*0990*/  @!P2 IMAD.WIDE.U32 R28, R28, R29, c[0x0][0x178] ;  /* 0x00005e001c1ca625 */ /* 0x000fe200078e001d */
[----:B--2---:R-:W0:-:S04]  /*09a0*/  DSETP.GT.AND P1, PT, R20, RZ, PT ;  /* 0x000000ff1400722a */ /* 0x004e080003f24000 */
[----:B------:R1:W3:Y:S02]  /*09b0*/  DSETP.NEU.AND P3, PT, R20, RZ, PT ;  /* 0x000000ff1400722a */ /* 0x0002e40003f6d000 */
[----:B0-----:R-:W-:Y:S01]  /*09c0*/  FSEL R26, RZ, 1.875, !P1 ;  /* 0x3ff00000ff1a7808 */ /* 0x001fe20004800000 */
[----:B-1----:R-:W-:-:S03]  /*09d0*/  CS2R R20, SRZ ;  /* 0x0000000000147805 */ /* 0x002fc6000001ff00 */
[----:B---3--:R-:W-:Y:S02]  /*09e0*/  FSEL R25, R25, R26, !P3 ;  /* 0x0000001a19197208 */ /* 0x008fe40005800000 */
[----:B------:R-:W-:Y:S01]  /*09f0*/  CS2R R26, SRZ ;  /* 0x00000000001a7805 */ /* 0x000fe2000001ff00 */
[----:B------:R0:W2:Y:S05]  /*0a00*/  @!P6 LDG.E.64 R20, [R30.64] ;  /* 0x000000041e14e981 */ /* 0x0000aa000c1e1b00 */
[----:B------:R-:W3:Y:S01]  /*0a10*/  @!P2 LDG.E.64 R26, [R36.64] ;  /* 0x00000004241aa981 */ /* 0x000ee2000c1e1b00 */
[----:B0-----:R-:W-:-:S06]  /*0a20*/  CS2R R30, SRZ ;  /* 0x00000000001e7805 */ /* 0x001fcc000001ff00 */
[----:B------:R-:W3:Y:S01]  /*0a30*/  @!P2 LDG.E.64 R30, [R28.64] ;  /* 0x000000041c1ea981 */ /* 0x000ee2000c1e1b00 */
[----:B------:R-:W-:Y:S01]  /*0a40*/  FSEL R24, R24, RZ, !P3 ;  /* 0x000000ff18187208 */ /* 0x000fe20005800000 */
[----:B----4-:R-:W-:-:S04]  /*0a50*/  DSETP.GT.AND P3, PT, R34, RZ, PT ;  /* 0x000000ff2200722a */ /* 0x010fc80003f64000 */
[----:B------:R-:W5:-:S06]  /*0a60*/  DSETP.NEU.AND P4, PT, R34, RZ, PT ;  /* 0x000000ff2200722a */ /* 0x000f4c0003f8d000 */
[----:B-----5:R-:W-:Y:S01]  /*0a70*/  FSEL R2, R2, RZ, !P4 ;  /* 0x000000ff02027208 */ /* 0x020fe20006000000 */
[----:B------:R-:W0:-:S04]  /*0a80*/  DSETP.GT.AND P5, PT, R4, RZ, PT ;  /* 0x000000ff0400722a */ /* 0x000e080003fa4000 */
[----:B------:R1:W4:Y:S02]  /*0a90*/  DSETP.NEU.AND P6, PT, R4, RZ, PT ;  /* 0x000000ff0400722a */ /* 0x0003240003fcd000 */
[----:B-1----:R-:W-:-:S04]  /*0aa0*/  FSEL R5, RZ, 1.875, !P3 ;  /* 0x3ff00000ff057808 */ /* 0x002fc80005800000 */
[----:B------:R-:W-:Y:S01]  /*0ab0*/  FSEL R3, R3, R5, !P4 ;  /* 0x0000000503037208 */ /* 0x000fe20006000000 */
[----:B------:R-:W1:-:S04]  /*0ac0*/  DSETP.GT.AND P1, PT, R8, RZ, PT ;  /* 0x000000ff0800722a */ /* 0x000e480003f24000 */
[----:B------:R5:W-:Y:S02]  /*0ad0*/  DSETP.NEU.AND P2, PT, R8, RZ, PT ;  /* 0x000000ff0800722a */ /* 0x000be40003f4d000 */
[----:B-----5:R-:W-:Y:S02]  /*0ae0*/  IADD3 R8, R33, 0x80, RZ ;  /* 0x0000008021087810 */ /* 0x020fe40007ffe0ff */
[----:B0-----:R-:W-:-:S04]  /*0af0*/  FSEL R5, RZ, 1.875, !P5 ;  /* 0x3ff00000ff057808 */ /* 0x001fc80006800000 */
[----:B----4-:R-:W-:Y:S02]  /*0b00*/  FSEL R5, R7, R5, !P6 ;  /* 0x0000000507057208 */ /* 0x010fe40007000000 */
[----:B-1----:R-:W-:Y:S02]  /*0b10*/  FSEL R7, RZ, 1.875, !P1 ;  /* 0x3ff00000ff077808 */ /* 0x002fe40004800000 */
[----:B------:R-:W-:Y:S01]  /*0b20*/  FSEL R4, R6, RZ, !P6 ;  /* 0x000000ff06047208 */ /* 0x000fe20007000000 */
[----:B------:R-:W-:Y:S01]  /*0b30*/  BSSY B0, `(.L_x_8585) ;  /* 0x0000048000007945 */ /* 0x000fe20003800000 */
[----:B------:R-:W-:Y:S01]  /*0b40*/  BSSY B1, `(.L_x_8586) ;  /* 0x0000040000017945 */ /* 0x000fe20003800000 */
[----:B------:R-:W0:-:S04]  /*0b50*/  DSETP.GT.AND P3, PT, R12, RZ, PT ;  /* 0x000000ff0c00722a */ /* 0x000e080003f64000 */
[----:B------:R1:W4:Y:S02]  /*0b60*/  DSETP.NEU.AND P4, PT, R12, RZ, PT ;  /* 0x000000ff0c00722a */ /* 0x0003240003f8d000 */
[----:B-1----:R-:W-:Y:S01]  /*0b70*/  @!P0 IMAD.IADD R12, R0, 0x1, R33 ;  /* 0x00000001000c8824 */ /* 0x002fe200078e0221 */
[----:B0-----:R-:W-:Y:S01]  /*0b80*/  FSEL R9, RZ, 1.875, !P3 ;  /* 0x3ff00000ff097808 */ /* 0x001fe20005800000 */
[----:B------:R-:W-:Y:S02]  /*0b90*/  @!P0 IMAD.MOV.U32 R33, RZ, RZ, R8 ;  /* 0x000000ffff218224 */ /* 0x000fe400078e0008 */
[----:B------:R-:W-:Y:S01]  /*0ba0*/  @!P0 IMAD.MOV.U32 R13, RZ, RZ, 0x8 ;  /* 0x00000008ff0d8424 */ /* 0x000fe200078e00ff */
[----:B----4-:R-:W-:Y:S01]  /*0bb0*/  FSEL R8, R14, RZ, !P4 ;  /* 0x000000ff0e087208 */ /* 0x010fe20006000000 */
[C---:B------:R-:W0:Y:S01]  /*0bc0*/  DSETP.GT.AND P5, PT, R16.reuse, RZ, PT ;  /* 0x000000ff1000722a */ /* 0x040e220003fa4000 */
[----:B------:R-:W-:Y:S02]  /*0bd0*/  FSEL R9, R15, R9, !P4 ;  /* 0x000000090f097208 */ /* 0x000fe40006000000 */
[----:B------:R-:W-:Y:S01]  /*0be0*/  ISETP.GE.AND P4, PT, R33, R32, PT ;  /* 0x000000202100720c */ /* 0x000fe20003f86270 */
[----:B------:R-:W-:Y:S01]  /*0bf0*/  @!P0 IMAD.WIDE.U32 R12, R12, R13, c[0x0][0x168] ;  /* 0x00005a000c0c8625 */ /* 0x000fe200078e000d */
[----:B------:R-:W1:Y:S01]  /*0c00*/  DSETP.NEU.AND P6, PT, R16, RZ, PT ;  /* 0x000000ff1000722a */ /* 0x000e620003fcd000 */
[----:B------:R-:W-:-:S02]  /*0c10*/  FSEL R7, R11, R7, !P2 ;  /* 0x000000070b077208 */ /* 0x000fc40005000000 */
[----:B0-----:R-:W-:Y:S01]  /*0c20*/  FSEL R11, RZ, 1.875, !P5 ;  /* 0x3ff00000ff0b7808 */ /* 0x001fe20006800000 */
[----:B------:R0:W-:Y:S01]  /*0c30*/  @!P0 STG.E.64 [R12.64], R24 ;  /* 0x000000180c008986 */ /* 0x0001e2000c101b04 */
[----:B------:R-:W-:Y:S02]  /*0c40*/  FSEL R6, R10, RZ, !P2 ;  /* 0x000000ff0a067208 */ /* 0x000fe40005000000 */
[----:B-1----:R-:W-:Y:S02]  /*0c50*/  FSEL R15, R19, R11, !P6 ;  /* 0x0000000b130f7208 */ /* 0x002fe40007000000 */
[----:B------:R-:W-:Y:S01]  /*0c60*/  FSEL R14, R18, RZ, !P6 ;  /* 0x000000ff120e7208 */ /* 0x000fe20007000000 */
[----:B--2---:R-:W0:-:S04]  /*0c70*/  DSETP.GT.AND P1, PT, R20, RZ, PT ;  /* 0x000000ff1400722a */ /* 0x004e080003f24000 */
[----:B---3--:R-:W1:Y:S02]  /*0c80*/  DSETP.GT.AND P3, PT, R26, RZ, PT ;  /* 0x000000ff1a00722a */ /* 0x008e640003f64000 */
[----:B0-----:R-:W-:Y:S02]  /*0c90*/  FSEL R13, RZ, 1.875, !P1 ;  /* 0x3ff00000ff0d7808 */ /* 0x001fe40004800000 */
[----:B------:R-:W0:Y:S02]  /*0ca0*/  DSETP.NEU.AND P2, PT, R20, RZ, PT ;  /* 0x000000ff1400722a */ /* 0x000e240003f4d000 */
[----:B-1----:R-:W-:Y:S02]  /*0cb0*/  FSEL R11, RZ, 1.875, !P3 ;  /* 0x3ff00000ff0b7808 */ /* 0x002fe40005800000 */
[----:B------:R-:W1:Y:S02]  /*0cc0*/  DSETP.NEU.AND P0, PT, R26, RZ, PT ;  /* 0x000000ff1a00722a */ /* 0x000e640003f0d000 */
[----:B0-----:R-:W-:-:S02]  /*0cd0*/  FSEL R12, R22, RZ, !P2 ;  /* 0x000000ff160c7208 */ /* 0x001fc40005000000 */
[----:B------:R-:W-:Y:S02]  /*0ce0*/  FSEL R13, R23, R13, !P2 ;  /* 0x0000000d170d7208 */ /* 0x000fe40005000000 */
[----:B-1----:R-:W-:Y:S02]  /*0cf0*/  FSEL R10, R30, RZ, !P0 ;  /* 0x000000ff1e0a7208 */ /* 0x002fe40004000000 */
[----:B------:R-:W-:Y:S01]  /*0d00*/  FSEL R11, R31, R11, !P0 ;  /* 0x0000000b1f0b7208 */ /* 0x000fe20004000000 */
[----:B------:R-:W-:Y:S05]  /*0d10*/  @P4 BRA `(.L_x_8587) ;  /* 0x000000c000004947 */ /* 0x000fea0003800000 */
[----:B------:R-:W-:Y:S01]  /*0d20*/  IMAD.IADD R16, R0, 0x1, R33 ;  /* 0x0000000100107824 */ /* 0x000fe200078e0221 */
[----:B------:R-:W-:Y:S01]  /*0d30*/  IADD3 R33, R33, 0x80, RZ ;  /* 0x0000008021217810 */ /* 0x000fe20007ffe0ff */
[----:B------:R-:W-:-:S03]  /*0d40*/  IMAD.MOV.U32 R17, RZ, RZ, 0x8 ;  /* 0x00000008ff117424 */ /* 0x000fc600078e00ff */
[----:B------:R-:W-:Y:S01]  /*0d50*/  ISETP.GE.AND P0, PT, R33, R32, PT ;  /* 0x000000202100720c */ /* 0x000fe20003f06270 */
[----:B------:R-:W-:-:S05]  /*0d60*/  IMAD.WIDE.U32 R16, R16, R17, c[0x0][0x168] ;  /* 0x00005a0010107625 */ /* 0x000fca00078e0011 */
[----:B------:R0:W-:Y:S07]  /*0d70*/  STG.E.64 [R16.64], R2 ;  /* 0x0000000210007986 */ /* 0x0001ee000c101b04 */
[----:B------:R-:W-:Y:S05]  /*0d80*/  @P0 BRA `(.L_x_8588) ;  /* 0x000000c000000947 */ /* 0x000fea0003800000 */
[----:B0-----:R-:W-:Y:S01]  /*0d90*/  IMAD.IADD R2, R0, 0x1, R33 ;  /* 0x0000000100027824 */ /* 0x001fe200078e0221 */
[----:B------:R-:W-:Y:S01]  /*0da0*/  IADD3 R33, R33, 0x80, RZ ;  /* 0x0000008021217810 */ /* 0x000fe20007ffe0ff */
[----:B------:R-:W-:-:S04]  /*0db0*/  IMAD.MOV.U32 R3, RZ, RZ, 0x8 ;  /* 0x00000008ff037424 */ /* 0x000fc800078e00ff */
[----:B------:R-:W-:-:S05]  /*0dc0*/  IMAD.WIDE.U32 R2, R2, R3, c[0x0][0x168] ;  /* 0x00005a0002027625 */ /* 0x000fca00078e0003 */
[----:B------:R0:W-:Y:S02]  /*0dd0*/  STG.E.64 [R2.64], R4 ;  /* 0x0000000402007986 */ /* 0x0001e4000c101b04 */
.L_x_8587:
[----:B------:R-:W-:-:S13]  /*0de0*/  ISETP.GE.AND P0, PT, R33, R32, PT ;  /* 0x000000202100720c */ /* 0x000fda0003f06270 */
[----:B------:R-:W-:Y:S05]  /*0df0*/  @P0 BRA `(.L_x_8589) ;  /* 0x000000c000000947 */ /* 0x000fea0003800000 */
[----:B0-----:R-:W-:Y:S01]  /*0e00*/  IMAD.IADD R2, R0, 0x1, R33 ;  /* 0x0000000100027824 */ /* 0x001fe200078e0221 */
[----:B------:R-:W-:Y:S01]  /*0e10*/  IADD3 R33, R33, 0x80, RZ ;  /* 0x0000008021217810 */ /* 0x000fe20007ffe0ff */
[----:B------:R-:W-:-:S04]  /*0e20*/  IMAD.MOV.U32 R3, RZ, RZ, 0x8 ;  /* 0x00000008ff037424 */ /* 0x000fc800078e00ff */
[----:B------:R-:W-:-:S05]  /*0e30*/  IMAD.WIDE.U32 R2, R2, R3, c[0x0][0x168] ;  /* 0x00005a0002027625 */ /* 0x000fca00078e0003 */
[----:B------:R0:W-:Y:S02]  /*0e40*/  STG.E.64 [R2.64], R6 ;  /* 0x0000000602007986 */ /* 0x0001e4000c101b04 */
.L_x_8588:
[----:B------:R-:W-:-:S13]  /*0e50*/  ISETP.GE.AND P0, PT, R33, R32, PT ;  /* 0x000000202100720c */ /* 0x000fda0003f06270 */
[----:B------:R-:W-:Y:S05]  /*0e60*/  @P0 BRA `(.L_x_8590) ;  /* 0x000000d000000947 */ /* 0x000fea0003800000 */
[----:B0-----:R-:W-:Y:S01]  /*0e70*/  IMAD.IADD R2, R0, 0x1, R33 ;  /* 0x0000000100027824 */ /* 0x001fe200078e0221 */
[----:B------:R-:W-:Y:S01]  /*0e80*/  IADD3 R33, R33, 0x80, RZ ;  /* 0x0000008021217810 */ /* 0x000fe20007ffe0ff */
[----:B------:R-:W-:-:S04]  /*0e90*/  IMAD.MOV.U32 R3, RZ, RZ, 0x8 ;  /* 0x00000008ff037424 */ /* 0x000fc800078e00ff */
[----:B------:R-:W-:-:S05]  /*0ea0*/  IMAD.WIDE.U32 R2, R2, R3, c[0x0][0x168] ;  /* 0x00005a0002027625 */ /* 0x000fca00078e0003 */
[----:B------:R0:W-:Y:S02]  /*0eb0*/  STG.E.64 [R2.64], R8 ;  /* 0x0000000802007986 */ /* 0x0001e4000c101b04 */
.L_x_8589:
[----:B------:R-:W-:-:S13]  /*0ec0*/  ISETP.GE.AND P0, PT, R33, R32, PT ;  /* 0x000000202100720c */ /* 0x000fda0003f06270 */
[----:B------:R-:W-:Y:S01]  /*0ed0*/  @P0 BREAK B1 ;  /* 0x0000000000010942 */ /* 0x000fe20003800000 */
[----:B------:R-:W-:Y:S05]  /*0ee0*/  @P0 BRA `(.L_x_8591) ;  /* 0x000000c000000947 */ /* 0x000fea0003800000 */
[----:B0-----:R-:W-:Y:S01]  /*0ef0*/  IMAD.IADD R2, R0, 0x1, R33 ;  /* 0x0000000100027824 */ /* 0x001fe200078e0221 */
[----:B------:R-:W-:Y:S01]  /*0f00*/  IADD3 R33, R33, 0x80, RZ ;  /* 0x0000008021217810 */ /* 0x000fe20007ffe0ff */
[----:B------:R-:W-:-:S04]  /*0f10*/  IMAD.MOV.U32 R3, RZ, RZ, 0x8 ;  /* 0x00000008ff037424 */ /* 0x000fc800078e00ff */
[----:B------:R-:W-:-:S05]  /*0f20*/  IMAD.WIDE.U32 R2, R2, R3, c[0x0][0x168] ;  /* 0x00005a0002027625 */ /* 0x000fca00078e0003 */
[----:B------:R0:W-:Y:S02]  /*0f30*/  STG.E.64 [R2.64], R14 ;  /* 0x0000000e02007986 */ /* 0x0001e4000c101b04 */
.L_x_8590:
[----:B------:R-:W-:Y:S05]  /*0f40*/  BSYNC B1 ;  /* 0x0000000000017941 */ /* 0x000fea0003800000 */
.L_x_8586:
[----:B------:R-:W-:-:S13]  /*0f50*/  ISETP.GE.AND P0, PT, R33, R32, PT ;  /* 0x000000202100720c */ /* 0x000fda0003f06270 */
[----:B0-----:R-:W-:Y:S01]  /*0f60*/  @!P0 IMAD.IADD R2, R0, 0x1, R33 ;  /* 0x0000000100028824 */ /* 0x001fe200078e0221 */
[----:B------:R-:W-:Y:S01]  /*0f70*/  @!P0 IADD3 R33, R33, 0x80, RZ ;  /* 0x0000008021218810 */ /* 0x000fe20007ffe0ff */
[----:B------:R-:W-:-:S04]  /*0f80*/  @!P0 IMAD.MOV.U32 R3, RZ, RZ, 0x8 ;  /* 0x00000008ff038424 */ /* 0x000fc800078e00ff */
[----:B------:R-:W-:-:S05]  /*0f90*/  @!P0 IMAD.WIDE.U32 R2, R2, R3, c[0x0][0x168] ;  /* 0x00005a0002028625 */ /* 0x000fca00078e0003 */
[----:B------:R0:W-:Y:S02]  /*0fa0*/  @!P0 STG.E.64 [R2.64], R12 ;  /* 0x0000000c02008986 */ /* 0x0001e4000c101b04 */
.L_x_8591:
[----:B------:R-:W-:Y:S05]  /*0fb0*/  BSYNC B0 ;  /* 0x0000000000007941 */ /* 0x000fea0003800000 */
.L_x_8585:
[----:B------:R-:W-:Y:S01]  /*0fc0*/  WARPSYNC 0xffffffff ;  /* 0xffffffff00007948 */ /* 0x000fe20003800000 */
[----:B------:R-:W-:-:S13]  /*0fd0*/  ISETP.GE.AND P0, PT, R33, R32, PT ;  /* 0x000000202100720c */ /* 0x000fda0003f06270 */
[----:B------:R-:W-:Y:S05]  /*0fe0*/  @P0 EXIT ;  /* 0x000000000000094d */ /* 0x000fea0003800000 */
[----:B0-----:R-:W-:Y:S02]  /*0ff0*/  IMAD.IADD R2, R0, 0x1, R33 ;  /* 0x0000000100027824 */ /* 0x001fe400078e0221 */
[----:B------:R-:W-:-:S04]  /*1000*/  IMAD.MOV.U32 R3, RZ, RZ, 0x8 ;  /* 0x00000008ff037424 */ /* 0x000fc800078e00ff */
[----:B------:R-:W-:-:S05]  /*1010*/  IMAD.WIDE.U32 R2, R2, R3, c[0x0][0x168] ;  /* 0x00005a0002027625 */ /* 0x000fca00078e0003 */
[----:B------:R-:W-:Y:S01]  /*1020*/  STG.E.64 [R2.64], R10 ;  /* 0x0000000a02007986 */ /* 0x000fe2000c101b04 */
[----:B------:R-:W-:Y:S05]  /*1030*/  EXIT ;  /* 0x000000000000794d */ /* 0x000fea0003800000 */
.L_x_8592:
        /* <DEDUP_REMOVED lines=12> */
.L_x_29914:


//--------------------- .text._ZN2at6native29vectorized_elementwise_kernelILi4ENS0_13BinaryFunctorIdddZZZNS0_21heaviside_kernel_cudaERNS_18TensorIteratorBaseEENKUlvE_clEvENKUlvE4_clEvEUlddE_EESt5arrayIPcLm3EEEEviT0_T1_ --------------------------
	.section	.text._ZN2at6native29vectorized_elementwise_kernelILi4ENS0_13BinaryFunctorIdddZZZNS0_21heaviside_kernel_cudaERNS_18TensorIteratorBaseEENKUlvE_clEvENKUlvE4_clEvEUlddE_EESt5arrayIPcLm3EEEEviT0_T1_,"ax",@progbits
	.sectioninfo	@"SHI_REGISTERS=40"
	.align	128
        .global         _ZN2at6native29vectorized_elementwise_kernelILi4ENS0_13BinaryFunctorIdddZZZNS0_21heaviside_kernel_cudaERNS_18TensorIteratorBaseEENKUlvE_clEvENKUlvE4_clEvEUlddE_EESt5arrayIPcLm3EEEEviT0_T1_
        .type           _ZN2at6native29vectorized_elementwise_kernelILi4ENS0_13BinaryFunctorIdddZZZNS0_21heaviside_kernel_cudaERNS_18TensorIteratorBaseEENKUlvE_clEvENKUlvE4_clEvEUlddE_EESt5arrayIPcLm3EEEEviT0_T1_,@function
        .size           _ZN2at6native29vectorized_elementwise_kernelILi4ENS0_13BinaryFunctorIdddZZZNS0_21heaviside_kernel_cudaERNS_18TensorIteratorBaseEENKUlvE_clEvENKUlvE4_clEvEUlddE_EESt5arrayIPcLm3EEEEviT0_T1_,(.L_x_29915 - _ZN2at6native29vectorized_elementwise_kernelILi4ENS0_13BinaryFunctorIdddZZZNS0_21heaviside_kernel_cudaERNS_18TensorIteratorBaseEENKUlvE_clEvENKUlvE4_clEvEUlddE_EESt5arrayIPcLm3EEEEviT0_T1_)
        .other          _ZN2at6native29vectorized_elementwise_kernelILi4ENS0_13BinaryFunctorIdddZZZNS0_21heaviside_kernel_cudaERNS_18TensorIteratorBaseEENKUlvE_clEvENKUlvE4_clEvEUlddE_EESt5arrayIPcLm3EEEEviT0_T1_,@"STO_CUDA_ENTRY STV_DEFAULT"
_ZN2at6native29vectorized_elementwise_kernelILi4ENS0_13BinaryFunctorIdddZZZNS0_21heaviside_kernel_cudaERNS_18TensorIteratorBaseEENKUlvE_clEvENKUlvE4_clEvEUlddE_EESt5arrayIPcLm3EEEEviT0_T1_:
.text._ZN2at6native29vectorized_elementwise_kernelILi4ENS0_13BinaryFunctorIdddZZZNS0_21heaviside_kernel_cudaERNS_18TensorIteratorBaseEENKUlvE_clEvENKUlvE4_clEvEUlddE_EESt5arrayIPcLm3EEEEviT0_T1_:
        /* <DEDUP_REMOVED lines=79> */
.L_x_8593:
        /* <DEDUP_REMOVED lines=143> */
.L_x_8596:
[----:B------:R-:W-:-:S13]  /*0de0*/  ISETP.GE.AND P0, PT, R33, R32, PT ;  /* 0x000000202100720c */ /* 0x000fda0003f06270 */
[----:B------:R-:W-:Y:S05]  /*0df0*/  @P0 BRA `(.L_x_8598) ;  /* 0x000000c000000947 */ /* 0x000fea0003800000 */
[----:B0-----:R-:W-:Y:S01]  /*0e00*/  IMAD.IADD R2, R0, 0x1, R33 ;  /* 0x0000000100027824 */ /* 0x001fe200078e0221 */
[----:B------:R-:W-:Y:S01]  /*0e10*/  IADD3 R33, R33, 0x80, RZ ;  /* 0x0000008021217810 */ /* 0x000fe20007ffe0ff */
[----:B------:R-:W-:-:S04]  /*0e20*/  IMAD.MOV.U32 R3, RZ, RZ, 0x8 ;  /* 0x00000008ff037424 */ /* 0x000fc800078e00ff */
[----:B------:R-:W-:-:S05]  /*0e30*/  IMAD.WIDE.U32 R2, R2, R3, c[0x0][0x168] ;  /* 0x00005a0002027625 */ /* 0x000fca00078e0003 */
[----:B------:R0:W-:Y:S02]  /*0e40*/  STG.E.64 [R2.64], R6 ;  /* 0x0000000602007986 */ /* 0x0001e4000c101b04 */
.L_x_8597:
[----:B------:R-:W-:-:S13]  /*0e50*/  ISETP.GE.AND P0, PT, R33, R32, PT ;  /* 0x000000202100720c */ /* 0x000fda0003f06270 */
[----:B------:R-:W-:Y:S05]  /*0e60*/  @P0 BRA `(.L_x_8599) ;  /* 0x000000d000000947 */ /* 0x000fea0003800000 */
[----:B0-----:R-:W-:Y:S01]  /*0e70*/  IMAD.IADD R2, R0, 0x1, R33 ;  /* 0x0000000100027824 */ /* 0x001fe200078e0221 */
[----:B------:R-:W-:Y:S01]  /*0e80*/  IADD3 R33, R33, 0x80, RZ ;  /* 0x0000008021217810 */ /* 0x000fe20007ffe0ff */
[----:B------:R-:W-:-:S04]  /*0e90*/  IMAD.MOV.U32 R3, RZ, RZ, 0x8 ;  /* 0x00000008ff037424 */ /* 0x000fc800078e00ff */
[----:B------:R-:W-:-:S05]  /*0ea0*/  IMAD.WIDE.U32 R2, R2, R3, c[0x0][0x168] ;  /* 0x00005a0002027625 */ /* 0x000fca00078e0003 */
[----:B------:R0:W-:Y:S02]  /*0eb0*/  STG.E.64 [R2.64], R8 ;  /* 0x0000000802007986 */ /* 0x0001e4000c101b04 */
.L_x_8598:
        /* <DEDUP_REMOVED lines=8> */
.L_x_8599:
[----:B------:R-:W-:Y:S05]  /*0f40*/  BSYNC B1 ;  /* 0x0000000000017941 */ /* 0x000fea0003800000 */
.L_x_8595:
[----:B------:R-:W-:-:S13]  /*0f50*/  ISETP.GE.AND P0, PT, R33, R32, PT ;  /* 0x000000202100720c */ /* 0x000fda0003f06270 */
[----:B0-----:R-:W-:Y:S01]  /*0f60*/  @!P0 IMAD.IADD R2, R0, 0x1, R33 ;  /* 0x0000000100028824 */ /* 0x001fe200078e0221 */
[----:B------:R-:W-:Y:S01]  /*0f70*/  @!P0 IADD3 R33, R33, 0x80, RZ ;  /* 0x0000008021218810 */ /* 0x000fe20007ffe0ff */
[----:B------:R-:W-:-:S04]  /*0f80*/  @!P0 IMAD.MOV.U32 R3, RZ, RZ, 0x8 ;  /* 0x00000008ff038424 */ /* 0x000fc800078e00ff */
[----:B------:R-:W-:-:S05]  /*0f90*/  @!P0 IMAD.WIDE.U32 R2, R2, R3, c[0x0][0x168] ;  /* 0x00005a0002028625 */ /* 0x000fca00078e0003 */
[----:B------:R0:W-:Y:S02]  /*0fa0*/  @!P0 STG.E.64 [R2.64], R12 ;  /* 0x0000000c02008986 */ /* 0x0001e4000c101b04 */
.L_x_8600:
[----:B------:R-:W-:Y:S05]  /*0fb0*/  BSYNC B0 ;  /* 0x0000000000007941 */ /* 0x000fea0003800000 */
.L_x_8594:
        /* <DEDUP_REMOVED lines=8> */
.L_x_8601:
        /* <DEDUP_REMOVED lines=12> */
.L_x_29915:


//--------------------- .text._ZN2at6native29vectorized_elementwise_kernelILi8ENS0_13BinaryFunctorIdddZZZNS0_21heaviside_kernel_cudaERNS_18TensorIteratorBaseEENKUlvE_clEvENKUlvE4_clEvEUlddE_EESt5arrayIPcLm3EEEEviT0_T1_ --------------------------
	.section	.text._ZN2at6native29vectorized_elementwise_kernelILi8ENS0_13BinaryFunctorIdddZZZNS0_21heaviside_kernel_cudaERNS_18TensorIteratorBaseEENKUlvE_clEvENKUlvE4_clEvEUlddE_EESt5arrayIPcLm3EEEEviT0_T1_,"ax",@progbits
	.sectioninfo	@"SHI_REGISTERS=4"
	.align	128
        .global         _ZN2at6native29vectorized_elementwise_kernelILi8ENS0_13BinaryFunctorIdddZZZNS0_21heaviside_kernel_cudaERNS_18TensorIteratorBaseEENKUlvE_clEvENKUlvE4_clEvEUlddE_EESt5arrayIPcLm3EEEEviT0_T1_
        .type           _ZN2at6native29vectorized_elementwise_kernelILi8ENS0_13BinaryFunctorIdddZZZNS0_21heaviside_kernel_cudaERNS_18TensorIteratorBaseEENKUlvE_clEvENKUlvE4_clEvEUlddE_EESt5arrayIPcLm3EEEEviT0_T1_,@function
        .size           _ZN2at6native29vectorized_elementwise_kernelILi8ENS0_13BinaryFunctorIdddZZZNS0_21heaviside_kernel_cudaERNS_18TensorIteratorBaseEENKUlvE_clEvENKUlvE4_clEvEUlddE_EESt5arrayIPcLm3EEEEviT0_T1_,(.L_x_29916 - _ZN2at6native29vectorized_elementwise_kernelILi8ENS0_13BinaryFunctorIdddZZZNS0_21heaviside_kernel_cudaERNS_18TensorIteratorBaseEENKUlvE_clEvENKUlvE4_clEvEUlddE_EESt5arrayIPcLm3EEEEviT0_T1_)
        .other          _ZN2at6native29vectorized_elementwise_kernelILi8ENS0_13BinaryFunctorIdddZZZNS0_21heaviside_kernel_cudaERNS_18TensorIteratorBaseEENKUlvE_clEvENKUlvE4_clEvEUlddE_EESt5arrayIPcLm3EEEEviT0_T1_,@"STO_CUDA_ENTRY STV_DEFAULT"
_ZN2at6native29vectorized_elementwise_kernelILi8ENS0_13BinaryFunctorIdddZZZNS0_21heaviside_kernel_cudaERNS_18TensorIteratorBaseEENKUlvE_clEvENKUlvE4_clEvEUlddE_EESt5arrayIPcLm3EEEEviT0_T1_:
.text._ZN2at6native29vectorized_elementwise_kernelILi8ENS0_13BinaryFunctorIdddZZZNS0_21heaviside_kernel_cudaERNS_18TensorIteratorBaseEENKUlvE_clEvENKUlvE4_clEvEUlddE_EESt5arrayIPcLm3EEEEviT0_T1_:
[----:B------:R-:W-:Y:S02]  /*0000*/  MOV R1, c[0x0][0x28] ;  /* 0x00000a0000017a02 */ /* 0x000fe40000000f00 */
[----:B------:R-:W-:Y:S05]  /*0010*/  EXIT ;  /* 0x000000000000794d */ /* 0x000fea0003800000 */
.L_x_8602:
        /* <DEDUP_REMOVED lines=14> */
.L_x_29916:


//--------------------- .text._ZN2at6native18elementwise_kernelILi128ELi4EZNS0_15gpu_kernel_implINS0_13BUnaryFunctorIdddZZZNS0_21heaviside_kernel_cudaERNS_18TensorIteratorBaseEENKUlvE_clEvENKUlvE4_clEvEUlddE_EEEEvS5_RKT_EUliE_EEviT1_ --------------------------
	.section	.text._ZN2at6native18elementwise_kernelILi128ELi4EZNS0_15gpu_kernel_implINS0_13BUnaryFunctorIdddZZZNS0_21heaviside_kernel_cudaERNS_18TensorIteratorBaseEENKUlvE_clEvENKUlvE4_clEvEUlddE_EEEEvS5_RKT_EUliE_EEviT1_,"ax",@progbits
	.sectioninfo	@"SHI_REGISTERS=26"
	.align	128
        .global         _ZN2at6native18elementwise_kernelILi128ELi4EZNS0_15gpu_kernel_implINS0_13BUnaryFunctorIdddZZZNS0_21heaviside_kernel_cudaERNS_18TensorIteratorBaseEENKUlvE_clEvENKUlvE4_clEvEUlddE_EEEEvS5_RKT_EUliE_EEviT1_
        .type           _ZN2at6native18elementwise_kernelILi128ELi4EZNS0_15gpu_kernel_implINS0_13BUnaryFunctorIdddZZZNS0_21heaviside_kernel_cudaERNS_18TensorIteratorBaseEENKUlvE_clEvENKUlvE4_clEvEUlddE_EEEEvS5_RKT_EUliE_EEviT1_,@function
        .size           _ZN2at6native18elementwise_kernelILi128ELi4EZNS0_15gpu_kernel_implINS0_13BUnaryFunctorIdddZZZNS0_21heaviside_kernel_cudaERNS_18TensorIteratorBaseEENKUlvE_clEvENKUlvE4_clEvEUlddE_EEEEvS5_RKT_EUliE_EEviT1_,(.L_x_29917 - _ZN2at6native18elementwise_kernelILi128ELi4EZNS0_15gpu_kernel_implINS0_13BUnaryFunctorIdddZZZNS0_21heaviside_kernel_cudaERNS_18TensorIteratorBaseEENKUlvE_clEvENKUlvE4_clEvEUlddE_EEEEvS5_RKT_EUliE_EEviT1_)
        .other          _ZN2at6native18elementwise_kernelILi128ELi4EZNS0_15gpu_kernel_implINS0_13BUnaryFunctorIdddZZZNS0_21heaviside_kernel_cudaERNS_18TensorIteratorBaseEENKUlvE_clEvENKUlvE4_clEvEUlddE_EEEEvS5_RKT_EUliE_EEviT1_,@"STO_CUDA_ENTRY STV_DEFAULT"
_ZN2at6native18elementwise_kernelILi128ELi4EZNS0_15gpu_kernel_implINS0_13BUnaryFunctorIdddZZZNS0_21heaviside_kernel_cudaERNS_18TensorIteratorBaseEENKUlvE_clEvENKUlvE4_clEvEUlddE_EEEEvS5_RKT_EUliE_EEviT1_:
.text._ZN2at6native18elementwise_kernelILi128ELi4EZNS0_15gpu_kernel_implINS0_13BUnaryFunctorIdddZZZNS0_21heaviside_kernel_cudaERNS_18TensorIteratorBaseEENKUlvE_clEvENKUlvE4_clEvEUlddE_EEEEvS5_RKT_EUliE_EEviT1_:
        /* <DEDUP_REMOVED lines=237> */
.L_x_8605:
        /* <DEDUP_REMOVED lines=19> */
.L_x_8609:
[----:B------:R-:W2:Y:S02]  /*1000*/  LDG.E.U8 R2, [R4.64] ;  /* 0x0000002404027981 */ /* 0x000ea4000c1e1100 */
[----:B--2---:R-:W0:Y:S01]  /*1010*/  I2F.F64.U16 R2, R2 ;  /* 0x0000000200027312 */ /* 0x004e220000101800 */
[----:B------:R-:W-:Y:S05]  /*1020*/  BRA `(.L_x_8611) ;  /* 0x00000df000007947 */ /* 0x000fea0003800000 */
.L_x_8608:
        /* <DEDUP_REMOVED lines=9> */
.L_x_8613:
[----:B------:R-:W2:Y:S02]  /*10c0*/  LDG.E R2, [R4.64] ;  /* 0x0000002404027981 */ /* 0x000ea4000c1e1900 */
[----:B--2---:R-:W0:Y:S01]  /*10d0*/  I2F.F64 R2, R2 ;  /* 0x0000000200027312 */ /* 0x004e220000201c00 */
[----:B------:R-:W-:Y:S05]  /*10e0*/  BRA `(.L_x_8611) ;  /* 0x00000d3000007947 */ /* 0x000fea0003800000 */
.L_x_8612:
[----:B------:R-:W2:Y:S02]  /*10f0*/  LDG.E.U16 R2, [R4.64] ;  /* 0x0000002404027981 */ /* 0x000ea4000c1e1500 */
[----:B--2---:R-:W0:Y:S01]  /*1100*/  I2F.F64.S16 R2, R2 ;  /* 0x0000000200027312 */ /* 0x004e220000101c00 */
[----:B------:R-:W-:Y:S05]  /*1110*/  BRA `(.L_x_8611) ;  /* 0x00000d0000007947 */ /* 0x000fea0003800000 */
.L_x_8607:
        /* <DEDUP_REMOVED lines=10> */
.L_x_8615:
[----:B------:R-:W2:Y:S02]  /*11c0*/  LDG.E.U16 R0, [R4.64] ;  /* 0x0000002404007981 */ /* 0x000ea4000c1e1500 */
[----:B--2---:R-:W-:-:S05]  /*11d0*/  HADD2.F32 R0, -RZ, R0.H0_H0 ;  /* 0x20000000ff007230 */ /* 0x004fca0000004100 */
[----:B------:R-:W-:-:S04]  /*11e0*/  FMUL.FTZ R0, R0, 1 ;  /* 0x3f80000000007820 */ /* 0x000fc80000410000 */
[----:B------:R0:W1:Y:S01]  /*11f0*/  F2F.F64.F32 R2, R0 ;  /* 0x0000000000027310 */ /* 0x0000620000201800 */
[----:B------:R-:W-:Y:S05]  /*1200*/  BRA `(.L_x_8611) ;  /* 0x00000c1000007947 */ /* 0x000fea0003800000 */
.L_x_8614:
        /* <DEDUP_REMOVED lines=10> */
.L_x_8617:
[----:B------:R-:W2:Y:S02]  /*12b0*/  LDG.E.U16 R4, [R4.64] ;  /* 0x0000002404047981 */ /* 0x000ea4000c1e1500 */
[----:B--2---:R-:W-:-:S05]  /*12c0*/  HADD2.F32 R0, -RZ, R4.H0_H0 ;  /* 0x20000004ff007230 */ /* 0x004fca0000004100 */
[----:B------:R-:W-:-:S04]  /*12d0*/  FMUL.FTZ R0, R0, 1 ;  /* 0x3f80000000007820 */ /* 0x000fc80000410000 */
[----:B------:R0:W1:Y:S01]  /*12e0*/  F2F.F64.F32 R2, R0 ;  /* 0x0000000000027310 */ /* 0x0000620000201800 */
[----:B------:R-:W-:Y:S05]  /*12f0*/  BRA `(.L_x_8611) ;  /* 0x00000b2000007947 */ /* 0x000fea0003800000 */
.L_x_8616:
[----:B------:R0:W5:Y:S01]  /*1300*/  LDG.E.64 R2, [R4.64] ;  /* 0x0000002404027981 */ /* 0x000162000c1e1b00 */
[----:B------:R-:W-:Y:S05]  /*1310*/  BRA `(.L_x_8611) ;  /* 0x00000b0000007947 */ /* 0x000fea0003800000 */
.L_x_8606:
        /* <DEDUP_REMOVED lines=13> */
.L_x_8620:
[----:B------:R0:W5:Y:S01]  /*13f0*/  LDG.E.64 R2, [R4.64] ;  /* 0x0000002404027981 */ /* 0x000162000c1e1b00 */
[----:B------:R-:W-:Y:S05]  /*1400*/  BRA `(.L_x_8611) ;  /* 0x00000a1000007947 */ /* 0x000fea0003800000 */
.L_x_8619:
        /* <DEDUP_REMOVED lines=28> */
.L_x_8622:
        /* <DEDUP_REMOVED lines=15> */
.L_x_8621:
[----:B------:R-:W2:Y:S02]  /*16c0*/  LDG.E.U16 R0, [R4.64] ;  /* 0x0000002404007981 */ /* 0x000ea4000c1e1500 */
[----:B--2---:R-:W-:-:S05]  /*16d0*/  PRMT R0, RZ, 0x5410, R0 ;  /* 0x00005410ff007816 */ /* 0x004fca0000000000 */
[----:B------:R-:W-:-:S04]  /*16e0*/  FMUL.FTZ R0, R0, 1 ;  /* 0x3f80000000007820 */ /* 0x000fc80000410000 */
[----:B------:R0:W1:Y:S01]  /*16f0*/  F2F.F64.F32 R2, R0 ;  /* 0x0000000000027310 */ /* 0x0000620000201800 */
[----:B------:R-:W-:Y:S05]  /*1700*/  BRA `(.L_x_8611) ;  /* 0x0000071000007947 */ /* 0x000fea0003800000 */
.L_x_8618:
        /* <DEDUP_REMOVED lines=11> */
.L_x_8625:
        /* <DEDUP_REMOVED lines=21> */
.L_x_8629:
[----:B------:R-:W-:Y:S05]  /*1910*/  BSYNC B1 ;  /* 0x0000000000017941 */ /* 0x000fea0003800000 */
.L_x_8628:
[----:B------:R-:W-:Y:S01]  /*1920*/  LEA R3, R0, 0x3b800000, 0x17 ;  /* 0x3b80000000037811 */ /* 0x000fe200078eb8ff */
[----:B------:R-:W-:-:S05]  /*1930*/  IMAD.SHL.U32 R0, R2, 0x100000, RZ ;  /* 0x0010000002007824 */ /* 0x000fca00078e00ff */
[----:B------:R-:W-:Y:S02]  /*1940*/  LOP3.LUT R0, R3, R0, R4, 0xfe, !PT ;  /* 0x0000000003007212 */ /* 0x000fe400078efe04 */
.L_x_8627:
[----:B------:R-:W-:Y:S05]  /*1950*/  BSYNC B0 ;  /* 0x0000000000007941 */ /* 0x000fea0003800000 */
.L_x_8626:
[----:B------:R-:W-:-:S04]  /*1960*/  FMUL.FTZ R0, R0, 1 ;  /* 0x3f80000000007820 */ /* 0x000fc80000410000 */
[----:B------:R0:W1:Y:S01]  /*1970*/  F2F.F64.F32 R2, R0 ;  /* 0x0000000000027310 */ /* 0x0000620000201800 */
[----:B------:R-:W-:Y:S05]  /*1980*/  BRA `(.L_x_8611) ;  /* 0x0000049000007947 */ /* 0x000fea0003800000 */
.L_x_8624:
        /* <DEDUP_REMOVED lines=21> */
.L_x_8633:
[----:B------:R-:W-:Y:S05]  /*1ae0*/  BSYNC B1 ;  /* 0x0000000000017941 */ /* 0x000fea0003800000 */
.L_x_8632:
[----:B------:R-:W-:Y:S01]  /*1af0*/  LEA R3, R0, 0x37800000, 0x17 ;  /* 0x3780000000037811 */ /* 0x000fe200078eb8ff */
[----:B------:R-:W-:-:S05]  /*1b00*/  IMAD.SHL.U32 R0, R2, 0x200000, RZ ;  /* 0x0020000002007824 */ /* 0x000fca00078e00ff */
[----:B------:R-:W-:Y:S02]  /*1b10*/  LOP3.LUT R0, R3, R0, R4, 0xfe, !PT ;  /* 0x0000000003007212 */ /* 0x000fe400078efe04 */
.L_x_8631:
[----:B------:R-:W-:Y:S05]  /*1b20*/  BSYNC B0 ;  /* 0x0000000000007941 */ /* 0x000fea0003800000 */
.L_x_8630:
[----:B------:R-:W-:-:S04]  /*1b30*/  FMUL.FTZ R0, R0, 1 ;  /* 0x3f80000000007820 */ /* 0x000fc80000410000 */
[----:B------:R0:W1:Y:S01]  /*1b40*/  F2F.F64.F32 R2, R0 ;  /* 0x0000000000027310 */ /* 0x0000620000201800 */
[----:B------:R-:W-:Y:S05]  /*1b50*/  BRA `(.L_x_8611) ;  /* 0x000002c000007947 */ /* 0x000fea0003800000 */
.L_x_8623:
        /* <DEDUP_REMOVED lines=14> */
.L_x_8637:
[----:B------:R-:W-:Y:S05]  /*1c40*/  BSYNC B0 ;  /* 0x0000000000007941 */ /* 0x000fea0003800000 */
.L_x_8636:
[----:B------:R-:W-:-:S04]  /*1c50*/  FMUL.FTZ R0, R0, 1 ;  /* 0x3f80000000007820 */ /* 0x000fc80000410000 */
[----:B------:R0:W1:Y:S01]  /*1c60*/  F2F.F64.F32 R2, R0 ;  /* 0x0000000000027310 */ /* 0x0000620000201800 */
[----:B------:R-:W-:Y:S05]  /*1c70*/  BRA `(.L_x_8611) ;  /* 0x000001a000007947 */ /* 0x000fea0003800000 */
.L_x_8610:
        /* <DEDUP_REMOVED lines=21> */
.L_x_8635:
[----:B------:R-:W2:Y:S02]  /*1dd0*/  LDG.E.64 R2, [R4.64] ;  /* 0x0000002404027981 */ /* 0x000ea4000c1e1b00 */
[----:B--2---:R-:W0:Y:S01]  /*1de0*/  I2F.F64.U64 R2, R2 ;  /* 0x0000000200027312 */ /* 0x004e220000301800 */
[----:B------:R-:W-:Y:S05]  /*1df0*/  BRA `(.L_x_8611) ;  /* 0x0000002000007947 */ /* 0x000fea0003800000 */
.L_x_8634:
[----:B------:R-:W2:Y:S02]  /*1e00*/  LDG.E R2, [R4.64] ;  /* 0x0000002404027981 */ /* 0x000ea4000c1e1900 */
[----:B--2---:R-:W0:Y:S02]  /*1e10*/  I2F.F64.U32 R2, R2 ;  /* 0x0000000200027312 */ /* 0x004e240000201800 */
.L_x_8611:
[----:B------:R-:W2:Y:S01]  /*1e20*/  LDC.U8 R6, c[0x0][0x380] ;  /* 0x0000e000ff067b82 */ /* 0x000ea20000000000 */
[----:B01---5:R-:W0:-:S04]  /*1e30*/  DSETP.GT.AND P0, PT, R2, RZ, PT ;  /* 0x000000ff0200722a */ /* 0x023e080003f04000 */
[----:B------:R0:W1:Y:S02]  /*1e40*/  DSETP.NEU.AND P1, PT, R2, RZ, PT ;  /* 0x000000ff0200722a */ /* 0x0000640003f2d000 */
[----:B0-----:R-:W-:-:S04]  /*1e50*/  FSEL R2, RZ, 1.875, !P0 ;  /* 0x3ff00000ff027808 */ /* 0x001fc80004000000 */
[----:B-1----:R-:W-:Y:S02]  /*1e60*/  FSEL R4, RZ, c[0x0][0x378], P1 ;  /* 0x0000de00ff047a08 */ /* 0x002fe40000800000 */
        /* <DEDUP_REMOVED lines=15> */
.L_x_8641:
[----:B------:R-:W0:Y:S02]  /*1f60*/  F2I.S64.F64.TRUNC R4, R4 ;  /* 0x0000000400047311 */ /* 0x000e24000030d900 */
[----:B0-----:R-:W-:-:S05]  /*1f70*/  IMAD.MOV.U32 R3, RZ, RZ, R4 ;  /* 0x000000ffff037224 */ /* 0x001fca00078e0004 */
[----:B------:R0:W-:Y:S01]  /*1f80*/  STG.E.U8 [R16.64], R3 ;  /* 0x0000000310007986 */ /* 0x0001e2000c101124 */
[----:B------:R-:W-:Y:S05]  /*1f90*/  BRA `(.L_x_8643) ;  /* 0x00000ed000007947 */ /* 0x000fea0003800000 */
.L_x_8640:
        /* <DEDUP_REMOVED lines=9> */
.L_x_8645:
[----:B------:R-:W0:Y:S02]  /*2030*/  F2I.F64.TRUNC R5, R4 ;  /* 0x0000000400057311 */ /* 0x000e24000030d100 */
[----:B0-----:R0:W-:Y:S01]  /*2040*/  STG.E [R16.64], R5 ;  /* 0x0000000510007986 */ /* 0x0011e2000c101924 */
[----:B------:R-:W-:Y:S05]  /*2050*/  BRA `(.L_x_8643) ;  /* 0x00000e1000007947 */ /* 0x000fea0003800000 */
.L_x_8644:
[----:B------:R-:W0:Y:S02]  /*2060*/  F2I.F64.TRUNC R5, R4 ;  /* 0x0000000400057311 */ /* 0x000e24000030d100 */
[----:B0-----:R0:W-:Y:S01]  /*2070*/  STG.E.U16 [R16.64], R5 ;  /* 0x0000000510007986 */ /* 0x0011e2000c101524 */
[----:B------:R-:W-:Y:S05]  /*2080*/  BRA `(.L_x_8643) ;  /* 0x00000de000007947 */ /* 0x000fea0003800000 */
.L_x_8639:
        /* <DEDUP_REMOVED lines=11> */
.L_x_8647:
[----:B------:R-:W0:Y:S01]  /*2140*/  F2F.F32.F64 R0, R4 ;  /* 0x0000000400007310 */ /* 0x000e220000301000 */
[----:B------:R-:W0:-:S14]  /*2150*/  DSETP.GEU.AND P0, PT, |R4|, c[0x2][0x0], PT ;  /* 0x008000000400762a */ /* 0x000e1c0003f0e200 */
[----:B0-----:R-:W-:-:S05]  /*2160*/  @!P0 FMUL R0, R0, 1.175494350822287508e-38 ;  /* 0x0080000000008820 */ /* 0x001fca0000400000 */
[----:B------:R-:W-:-:S05]  /*2170*/  F2FP.PACK_AB R0, RZ, R0 ;  /* 0x00000000ff00723e */ /* 0x000fca00000000ff */
[----:B------:R0:W-:Y:S01]  /*2180*/  STG.E.U16 [R16.64], R0 ;  /* 0x0000000010007986 */ /* 0x0001e2000c101524 */
[----:B------:R-:W-:Y:S05]  /*2190*/  BRA `(.L_x_8643) ;  /* 0x00000cd000007947 */ /* 0x000fea0003800000 */
.L_x_8646:
        /* <DEDUP_REMOVED lines=12> */
.L_x_8649:
[----:B------:R-:W0:Y:S01]  /*2260*/  F2F.F32.F64 R0, R4 ;  /* 0x0000000400007310 */ /* 0x000e220000301000 */
[----:B------:R-:W0:-:S14]  /*2270*/  DSETP.GEU.AND P0, PT, |R4|, c[0x2][0x0], PT ;  /* 0x008000000400762a */ /* 0x000e1c0003f0e200 */
[----:B0-----:R-:W-:-:S05]  /*2280*/  @!P0 FMUL R0, R0, 1.175494350822287508e-38 ;  /* 0x0080000000008820 */ /* 0x001fca0000400000 */
[----:B------:R-:W-:-:S04]  /*2290*/  F2FP.PACK_AB R3, RZ, R0 ;  /* 0x00000000ff03723e */ /* 0x000fc800000000ff */
[----:B------:R-:W-:-:S05]  /*22a0*/  PRMT R3, R3, 0x5410, RZ ;  /* 0x0000541003037816 */ /* 0x000fca00000000ff */
[----:B------:R0:W-:Y:S01]  /*22b0*/  STG.E [R16.64], R3 ;  /* 0x0000000310007986 */ /* 0x0001e2000c101924 */
[----:B------:R-:W-:Y:S05]  /*22c0*/  BRA `(.L_x_8643) ;  /* 0x00000ba000007947 */ /* 0x000fea0003800000 */
.L_x_8648:
[----:B------:R0:W-:Y:S01]  /*22d0*/  STG.E.64 [R16.64], R4 ;  /* 0x0000000410007986 */ /* 0x0001e2000c101b24 */
[----:B------:R-:W-:Y:S05]  /*22e0*/  BRA `(.L_x_8643) ;  /* 0x00000b8000007947 */ /* 0x000fea0003800000 */
.L_x_8638:
        /* <DEDUP_REMOVED lines=12> */
.L_x_8652:
[----:B------:R-:W-:-:S05]  /*23b0*/  CS2R R6, SRZ ;  /* 0x0000000000067805 */ /* 0x000fca000001ff00 */
[----:B------:R0:W-:Y:S01]  /*23c0*/  STG.E.128 [R16.64], R4 ;  /* 0x0000000410007986 */ /* 0x0001e2000c101d24 */
[----:B------:R-:W-:Y:S05]  /*23d0*/  BRA `(.L_x_8643) ;  /* 0x00000a9000007947 */ /* 0x000fea0003800000 */
.L_x_8651:
        /* <DEDUP_REMOVED lines=23> */
.L_x_8656:
[----:B------:R-:W-:Y:S05]  /*2550*/  BSYNC B0 ;  /* 0x0000000000007941 */ /* 0x000fea0003800000 */
.L_x_8655:
[----:B------:R-:W-:-:S05]  /*2560*/  LOP3.LUT R3, R0, R3, RZ, 0xfc, !PT ;  /* 0x0000000300037212 */ /* 0x000fca00078efcff */
[----:B------:R0:W-:Y:S01]  /*2570*/  STG.E.U8 [R16.64], R3 ;  /* 0x0000000310007986 */ /* 0x0001e2000c101124 */
[----:B------:R-:W-:Y:S05]  /*2580*/  BRA `(.L_x_8643) ;  /* 0x000008e000007947 */ /* 0x000fea0003800000 */
.L_x_8654:
        /* <DEDUP_REMOVED lines=15> */
.L_x_8658:
[----:B------:R-:W-:Y:S01]  /*2680*/  IMAD.MOV.U32 R0, RZ, RZ, 0x7f ;  /* 0x0000007fff007424 */ /* 0x000fe200078e00ff */
[----:B------:R-:W-:-:S04]  /*2690*/  ISETP.GT.U32.AND P0, PT, R2, 0x7f800000, PT ;  /* 0x7f8000000200780c */ /* 0x000fc80003f04070 */
[----:B------:R-:W-:-:S04]  /*26a0*/  SEL R0, R0, 0x7c, P0 ;  /* 0x0000007c00007807 */ /* 0x000fc80000000000 */
.L_x_8659:
[----:B------:R-:W-:Y:S05]  /*26b0*/  BSYNC B0 ;  /* 0x0000000000007941 */ /* 0x000fea0003800000 */
.L_x_8657:
[----:B------:R-:W-:-:S04]  /*26c0*/  LOP3.LUT R2, R3, 0x80000000, RZ, 0xc0, !PT ;  /* 0x8000000003027812 */ /* 0x000fc800078ec0ff */
[----:B------:R-:W-:-:S04]  /*26d0*/  SHF.R.U32.HI R3, RZ, 0x18, R2 ;  /* 0x00000018ff037819 */ /* 0x000fc80000011602 */
[----:B------:R-:W-:-:S05]  /*26e0*/  LOP3.LUT R3, R0, R3, RZ, 0xfc, !PT ;  /* 0x0000000300037212 */ /* 0x000fca00078efcff */
[----:B------:R0:W-:Y:S01]  /*26f0*/  STG.E.U8 [R16.64], R3 ;  /* 0x0000000310007986 */ /* 0x0001e2000c101124 */
[----:B------:R-:W-:Y:S05]  /*2700*/  BRA `(.L_x_8643) ;  /* 0x0000076000007947 */ /* 0x000fea0003800000 */
.L_x_8653:
[----:B------:R-:W0:Y:S01]  /*2710*/  F2F.F32.F64 R0, R4 ;  /* 0x0000000400007310 */ /* 0x000e220000301000 */
[----:B------:R-:W0:-:S14]  /*2720*/  DSETP.GEU.AND P0, PT, |R4|, c[0x2][0x0], PT ;  /* 0x008000000400762a */ /* 0x000e1c0003f0e200 */
[----:B0-----:R-:W-:-:S05]  /*2730*/  @!P0 FMUL R0, R0, 1.175494350822287508e-38 ;  /* 0x0080000000008820 */ /* 0x001fca0000400000 */
[----:B------:R-:W-:-:S05]  /*2740*/  F2FP.BF16.PACK_AB R0, RZ, R0 ;  /* 0x00000000ff00723e */ /* 0x000fca00000010ff */
[----:B------:R0:W-:Y:S01]  /*2750*/  STG.E.U16 [R16.64], R0 ;  /* 0x0000000010007986 */ /* 0x0001e2000c101524 */
[----:B------:R-:W-:Y:S05]  /*2760*/  BRA `(.L_x_8643) ;  /* 0x0000070000007947 */ /* 0x000fea0003800000 */
.L_x_8650:
        /* <DEDUP_REMOVED lines=11> */
.L_x_8662:
        /* <DEDUP_REMOVED lines=19> */
.L_x_8665:
[----:B------:R-:W-:-:S04]  /*2950*/  LOP3.LUT R2, R3, 0x80000000, RZ, 0xc0, !PT ;  /* 0x8000000003027812 */ /* 0x000fc800078ec0ff */
[----:B------:R-:W-:-:S04]  /*2960*/  SHF.R.U32.HI R3, RZ, 0x18, R2 ;  /* 0x00000018ff037819 */ /* 0x000fc80000011602 */
[----:B------:R-:W-:-:S04]  /*2970*/  LOP3.LUT R0, R0, R3, RZ, 0xfc, !PT ;  /* 0x0000000300007212 */ /* 0x000fc800078efcff */
[----:B------:R-:W-:Y:S02]  /*2980*/  PRMT R8, R0, 0x7610, R8 ;  /* 0x0000761000087816 */ /* 0x000fe40000000008 */
.L_x_8664:
[----:B------:R-:W-:Y:S05]  /*2990*/  BSYNC B0 ;  /* 0x0000000000007941 */ /* 0x000fea0003800000 */
.L_x_8663:
[----:B------:R0:W-:Y:S01]  /*29a0*/  STG.E.U8 [R16.64], R8 ;  /* 0x0000000810007986 */ /* 0x0001e2000c101124 */
[----:B------:R-:W-:Y:S05]  /*29b0*/  BRA `(.L_x_8643) ;  /* 0x000004b000007947 */ /* 0x000fea0003800000 */
.L_x_8661:
        /* <DEDUP_REMOVED lines=19> */
.L_x_8668:
[----:B------:R-:W-:-:S04]  /*2af0*/  LOP3.LUT R2, R3, 0x80000000, RZ, 0xc0, !PT ;  /* 0x8000000003027812 */ /* 0x000fc800078ec0ff */
[----:B------:R-:W-:-:S04]  /*2b00*/  SHF.R.U32.HI R3, RZ, 0x18, R2 ;  /* 0x00000018ff037819 */ /* 0x000fc80000011602 */
[----:B------:R-:W-:-:S04]  /*2b10*/  LOP3.LUT R0, R0, R3, RZ, 0xfc, !PT ;  /* 0x0000000300007212 */ /* 0x000fc800078efcff */
[----:B------:R-:W-:Y:S02]  /*2b20*/  PRMT R8, R0, 0x7610, R8 ;  /* 0x0000761000087816 */ /* 0x000fe40000000008 */
.L_x_8667:
[----:B------:R-:W-:Y:S05]  /*2b30*/  BSYNC B0 ;  /* 0x0000000000007941 */ /* 0x000fea0003800000 */
.L_x_8666:
[----:B------:R0:W-:Y:S01]  /*2b40*/  STG.E.U8 [R16.64], R8 ;  /* 0x0000000810007986 */ /* 0x0001e2000c101124 */
[----:B------:R-:W-:Y:S05]  /*2b50*/  BRA `(.L_x_8643) ;  /* 0x0000031000007947 */ /* 0x000fea0003800000 */
.L_x_8660:
        /* <DEDUP_REMOVED lines=24> */
.L_x_8642:
        /* <DEDUP_REMOVED lines=20> */
.L_x_8670:
[----:B------:R-:W0:Y:S02]  /*2e20*/  F2I.U64.F64.TRUNC R4, R4 ;  /* 0x0000000400047311 */ /* 0x000e24000030d800 */
[----:B0-----:R0:W-:Y:S01]  /*2e30*/  STG.E.64 [R16.64], R4 ;  /* 0x0000000410007986 */ /* 0x0011e2000c101b24 */
[----:B------:R-:W-:Y:S05]  /*2e40*/  BRA `(.L_x_8643) ;  /* 0x0000002000007947 */ /* 0x000fea0003800000 */
.L_x_8669:
[----:B------:R-:W0:Y:S02]  /*2e50*/  F2I.U32.F64.TRUNC R5, R4 ;  /* 0x0000000400057311 */ /* 0x000e24000030d000 */
[----:B0-----:R0:W-:Y:S02]  /*2e60*/  STG.E [R16.64], R5 ;  /* 0x0000000510007986 */ /* 0x0011e4000c101924 */
.L_x_8643:
[----:B------:R-:W-:-:S05]  /*2e70*/  IMAD R18, R18, 0x200, R23 ;  /* 0x0000020012127824 */ /* 0x000fca00078e0217 */
[----:B------:R-:W-:Y:S02]  /*2e80*/  IADD3 R19, R18, 0x80, RZ ;  /* 0x0000008012137810 */ /* 0x000fe40007ffe0ff */
.L_x_8604:
[----:B------:R-:W-:Y:S05]  /*2e90*/  BSYNC B6 ;  /* 0x0000000000067941 */ /* 0x000fea0003800000 */
.L_x_8603:
        /* <DEDUP_REMOVED lines=231> */
.L_x_8673:
        /* <DEDUP_REMOVED lines=19> */
.L_x_8677:
[----:B------:R-:W2:Y:S02]  /*3e40*/  LDG.E.U8 R2, [R4.64] ;  /* 0x0000002404027981 */ /* 0x000ea4000c1e1100 */
[----:B--2---:R-:W0:Y:S01]  /*3e50*/  I2F.F64.U16 R2, R2 ;  /* 0x0000000200027312 */ /* 0x004e220000101800 */
[----:B------:R-:W-:Y:S05]  /*3e60*/  BRA `(.L_x_8679) ;  /* 0x00000df000007947 */ /* 0x000fea0003800000 */
.L_x_8676:
        /* <DEDUP_REMOVED lines=9> */
.L_x_8681:
[----:B------:R-:W2:Y:S02]  /*3f00*/  LDG.E R2, [R4.64] ;  /* 0x0000002404027981 */ /* 0x000ea4000c1e1900 */
[----:B--2---:R-:W0:Y:S01]  /*3f10*/  I2F.F64 R2, R2 ;  /* 0x0000000200027312 */ /* 0x004e220000201c00 */
[----:B------:R-:W-:Y:S05]  /*3f20*/  BRA `(.L_x_8679) ;  /* 0x00000d3000007947 */ /* 0x000fea0003800000 */
.L_x_8680:
[----:B------:R-:W2:Y:S02]  /*3f30*/  LDG.E.U16 R2, [R4.64] ;  /* 0x0000002404027981 */ /* 0x000ea4000c1e1500 */
[----:B--2---:R-:W0:Y:S01]  /*3f40*/  I2F.F64.S16 R2, R2 ;  /* 0x0000000200027312 */ /* 0x004e220000101c00 */
[----:B------:R-:W-:Y:S05]  /*3f50*/  BRA `(.L_x_8679) ;  /* 0x00000d0000007947 */ /* 0x000fea0003800000 */
.L_x_8675:
        /* <DEDUP_REMOVED lines=10> */
.L_x_8683:
[----:B------:R-:W2:Y:S02]  /*4000*/  LDG.E.U16 R0, [R4.64] ;  /* 0x0000002404007981 */ /* 0x000ea4000c1e1500 */
[----:B--2---:R-:W-:-:S05]  /*4010*/  HADD2.F32 R0, -RZ, R0.H0_H0 ;  /* 0x20000000ff007230 */ /* 0x004fca0000004100 */
[----:B------:R-:W-:-:S04]  /*4020*/  FMUL.FTZ R0, R0, 1 ;  /* 0x3f80000000007820 */ /* 0x000fc80000410000 */
[----:B------:R0:W1:Y:S01]  /*4030*/  F2F.F64.F32 R2, R0 ;  /* 0x0000000000027310 */ /* 0x0000620000201800 */
[----:B------:R-:W-:Y:S05]  /*4040*/  BRA `(.L_x_8679) ;  /* 0x00000c1000007947 */ /* 0x000fea0003800000 */
.L_x_8682:
        /* <DEDUP_REMOVED lines=10> */
.L_x_8685:
[----:B------:R-:W2:Y:S02]  /*40f0*/  LDG.E.U16 R4, [R4.64] ;  /* 0x0000002404047981 */ /* 0x000ea4000c1e1500 */
[----:B--2---:R-:W-:-:S05]  /*4100*/  HADD2.F32 R0, -RZ, R4.H0_H0 ;  /* 0x20000004ff007230 */ /* 0x004fca0000004100 */
[----:B------:R-:W-:-:S04]  /*4110*/  FMUL.FTZ R0, R0, 1 ;  /* 0x3f80000000007820 */ /* 0x000fc80000410000 */
[----:B------:R0:W1:Y:S01]  /*4120*/  F2F.F64.F32 R2, R0 ;  /* 0x0000000000027310 */ /* 0x0000620000201800 */
[----:B------:R-:W-:Y:S05]  /*4130*/  BRA `(.L_x_8679) ;  /* 0x00000b2000007947 */ /* 0x000fea0003800000 */
.L_x_8684:
[----:B------:R0:W5:Y:S01]  /*4140*/  LDG.E.64 R2, [R4.64] ;  /* 0x0000002404027981 */ /* 0x000162000c1e1b00 */
[----:B------:R-:W-:Y:S05]  /*4150*/  BRA `(.L_x_8679) ;  /* 0x00000b0000007947 */ /* 0x000fea0003800000 */
.L_x_8674:
        /* <DEDUP_REMOVED lines=13> */
.L_x_8688:
[----:B------:R0:W5:Y:S01]  /*4230*/  LDG.E.64 R2, [R4.64] ;  /* 0x0000002404027981 */ /* 0x000162000c1e1b00 */
[----:B------:R-:W-:Y:S05]  /*4240*/  BRA `(.L_x_8679) ;  /* 0x00000a1000007947 */ /* 0x000fea0003800000 */
.L_x_8687:
        /* <DEDUP_REMOVED lines=28> */
.L_x_8690:
        /* <DEDUP_REMOVED lines=15> */
.L_x_8689:
[----:B------:R-:W2:Y:S02]  /*4500*/  LDG.E.U16 R0, [R4.64] ;  /* 0x0000002404007981 */ /* 0x000ea4000c1e1500 */
[----:B--2---:R-:W-:-:S05]  /*4510*/  PRMT R0, RZ, 0x5410, R0 ;  /* 0x00005410ff007816 */ /* 0x004fca0000000000 */
[----:B------:R-:W-:-:S04]  /*4520*/  FMUL.FTZ R0, R0, 1 ;  /* 0x3f80000000007820 */ /* 0x000fc80000410000 */
[----:B------:R0:W1:Y:S01]  /*4530*/  F2F.F64.F32 R2, R0 ;  /* 0x0000000000027310 */ /* 0x0000620000201800 */
[----:B------:R-:W-:Y:S05]  /*4540*/  BRA `(.L_x_8679) ;  /* 0x0000071000007947 */ /* 0x000fea0003800000 */
.L_x_8686:
        /* <DEDUP_REMOVED lines=11> */
.L_x_8693:
        /* <DEDUP_REMOVED lines=21> */
.L_x_8697:
[----:B------:R-:W-:Y:S05]  /*4750*/  BSYNC B1 ;  /* 0x0000000000017941 */ /* 0x000fea0003800000 */
.L_x_8696:
[----:B------:R-:W-:Y:S01]  /*4760*/  LEA R3, R0, 0x3b800000, 0x17 ;  /* 0x3b80000000037811 */ /* 0x000fe200078eb8ff */
[----:B------:R-:W-:-:S05]  /*4770*/  IMAD.SHL.U32 R0, R2, 0x100000, RZ ;  /* 0x0010000002007824 */ /* 0x000fca00078e00ff */
[----:B------:R-:W-:Y:S02]  /*4780*/  LOP3.LUT R0, R3, R0, R4, 0xfe, !PT ;  /* 0x0000000003007212 */ /* 0x000fe400078efe04 */
.L_x_8695:
[----:B------:R-:W-:Y:S05]  /*4790*/  BSYNC B0 ;  /* 0x0000000000007941 */ /* 0x000fea0003800000 */
.L_x_8694:
[----:B------:R-:W-:-:S04]  /*47a0*/  FMUL.FTZ R0, R0, 1 ;  /* 0x3f80000000007820 */ /* 0x000fc80000410000 */
[----:B------:R0:W1:Y:S01]  /*47b0*/  F2F.F64.F32 R2, R0 ;  /* 0x0000000000027310 */ /* 0x0000620000201800 */
[----:B------:R-:W-:Y:S05]  /*47c0*/  BRA `(.L_x_8679) ;  /* 0x0000049000007947 */ /* 0x000fea0003800000 */
.L_x_8692:
        /* <DEDUP_REMOVED lines=21> */
.L_x_8701:
[----:B------:R-:W-:Y:S05]  /*4920*/  BSYNC B1 ;  /* 0x0000000000017941 */ /* 0x000fea0003800000 */
.L_x_8700:
[----:B------:R-:W-:Y:S01]  /*4930*/  LEA R3, R0, 0x37800000, 0x17 ;  /* 0x3780000000037811 */ /* 0x000fe200078eb8ff */
[----:B------:R-:W-:-:S05]  /*4940*/  IMAD.SHL.U32 R0, R2, 0x200000, RZ ;  /* 0x0020000002007824 */ /* 0x000fca00078e00ff */
[----:B------:R-:W-:Y:S02]  /*4950*/  LOP3.LUT R0, R3, R0, R4, 0xfe, !PT ;  /* 0x0000000003007212 */ /* 0x000fe400078efe04 */
.L_x_8699:
[----:B------:R-:W-:Y:S05]  /*4960*/  BSYNC B0 ;  /* 0x0000000000007941 */ /* 0x000fea0003800000 */
.L_x_8698:
[----:B------:R-:W-:-:S04]  /*4970*/  FMUL.FTZ R0, R0, 1 ;  /* 0x3f80000000007820 */ /* 0x000fc80000410000 */
[----:B------:R0:W1:Y:S01]  /*4980*/  F2F.F64.F32 R2, R0 ;  /* 0x0000000000027310 */ /* 0x0000620000201800 */
[----:B------:R-:W-:Y:S05]  /*4990*/  BRA `(.L_x_8679) ;  /* 0x000002c000007947 */ /* 0x000fea0003800000 */
.L_x_8691:
        /* <DEDUP_REMOVED lines=14> */
.L_x_8705:
[----:B------:R-:W-:Y:S05]  /*4a80*/  BSYNC B0 ;  /* 0x0000000000007941 */ /* 0x000fea0003800000 */
.L_x_8704:
[----:B------:R-:W-:-:S04]  /*4a90*/  FMUL.FTZ R0, R0, 1 ;  /* 0x3f80000000007820 */ /* 0x000fc80000410000 */
[----:B------:R0:W1:Y:S01]  /*4aa0*/  F2F.F64.F32 R2, R0 ;  /* 0x0000000000027310 */ /* 0x0000620000201800 */
[----:B------:R-:W-:Y:S05]  /*4ab0*/  BRA `(.L_x_8679) ;  /* 0x000001a000007947 */ /* 0x000fea0003800000 */
.L_x_8678:
        /* <DEDUP_REMOVED lines=21> */
.L_x_8703:
[----:B------:R-:W2:Y:S02]  /*4c10*/  LDG.E.64 R2, [R4.64] ;  /* 0x0000002404027981 */ /* 0x000ea4000c1e1b00 */
[----:B--2---:R-:W0:Y:S01]  /*4c20*/  I2F.F64.U64 R2, R2 ;  /* 0x0000000200027312 */ /* 0x004e220000301800 */
[----:B------:R-:W-:Y:S05]  /*4c30*/  BRA `(.L_x_8679) ;  /* 0x0000002000007947 */ /* 0x000fea0003800000 */
.L_x_8702:
[----:B------:R-:W2:Y:S02]  /*4c40*/  LDG.E R2, [R4.64] ;  /* 0x0000002404027981 */ /* 0x000ea4000c1e1900 */
[----:B--2---:R-:W0:Y:S02]  /*4c50*/  I2F.F64.U32 R2, R2 ;  /* 0x0000000200027312 */ /* 0x004e240000201800 */
.L_x_8679:
[----:B------:R-:W2:Y:S01]  /*4c60*/  LDC.U8 R6, c[0x0][0x380] ;  /* 0x0000e000ff067b82 */ /* 0x000ea20000000000 */
[----:B01---5:R-:W-:-:S04]  /*4c70*/  DSETP.GT.AND P0, PT, R2, RZ, PT ;  /* 0x000000ff0200722a */ /* 0x023fc80003f04000 */
[----:B------:R-:W0:-:S06]  /*4c80*/  DSETP.NEU.AND P1, PT, R2, RZ, PT ;  /* 0x000000ff0200722a */ /* 0x000e0c0003f2d000 */
[----:B0-----:R-:W-:Y:S02]  /*4c90*/  FSEL R4, RZ, c[0x0][0x378], P1 ;  /* 0x0000de00ff047a08 */ /* 0x001fe40000800000 */
[----:B--2---:R-:W-:-:S05]  /*4ca0*/  PRMT R0, R6, 0x9910, RZ ;  /* 0x0000991006007816 */ /* 0x004fca00000000ff */
[----:B------:R-:W-:Y:S01]  /*4cb0*/  IMAD.MOV.U32 R2, RZ, RZ, R0 ;  /* 0x000000ffff027224 */ /* 0x000fe200078e0000 */
[----:B------:R-:W-:-:S04]  /*4cc0*/  FSEL R0, RZ, 1.875, !P0 ;  /* 0x3ff00000ff007808 */ /* 0x000fc80004000000 */
[----:B------:R-:W-:Y:S02]  /*4cd0*/  ISETP.GT.AND P0, PT, R2, 0x9, PT ;  /* 0x000000090200780c */ /* 0x000fe40003f04270 */
[----:B------:R-:W-:-:S11]  /*4ce0*/  FSEL R5, R0, c[0x0][0x37c], P1 ;  /* 0x0000df0000057a08 */ /* 0x000fd60000800000 */
        /* <DEDUP_REMOVED lines=12> */
.L_x_8709:
[----:B------:R-:W0:Y:S02]  /*4db0*/  F2I.S64.F64.TRUNC R4, R4 ;  /* 0x0000000400047311 */ /* 0x000e24000030d900 */
[----:B0-----:R-:W-:-:S05]  /*4dc0*/  IMAD.MOV.U32 R3, RZ, RZ, R4 ;  /* 0x000000ffff037224 */ /* 0x001fca00078e0004 */
[----:B------:R0:W-:Y:S01]  /*4dd0*/  STG.E.U8 [R16.64], R3 ;  /* 0x0000000310007986 */ /* 0x0001e2000c101124 */
[----:B------:R-:W-:Y:S05]  /*4de0*/  BRA `(.L_x_8711) ;  /* 0x00000ed000007947 */ /* 0x000fea0003800000 */
.L_x_8708:
        /* <DEDUP_REMOVED lines=9> */
.L_x_8713:
[----:B------:R-:W0:Y:S02]  /*4e80*/  F2I.F64.TRUNC R5, R4 ;  /* 0x0000000400057311 */ /* 0x000e24000030d100 */
[----:B0-----:R0:W-:Y:S01]  /*4e90*/  STG.E [R16.64], R5 ;  /* 0x0000000510007986 */ /* 0x0011e2000c101924 */
[----:B------:R-:W-:Y:S05]  /*4ea0*/  BRA `(.L_x_8711) ;  /* 0x00000e1000007947 */ /* 0x000fea0003800000 */
.L_x_8712:
[----:B------:R-:W0:Y:S02]  /*4eb0*/  F2I.F64.TRUNC R5, R4 ;  /* 0x0000000400057311 */ /* 0x000e24000030d100 */
[----:B0-----:R0:W-:Y:S01]  /*4ec0*/  STG.E.U16 [R16.64], R5 ;  /* 0x0000000510007986 */ /* 0x0011e2000c101524 */
[----:B------:R-:W-:Y:S05]  /*4ed0*/  BRA `(.L_x_8711) ;  /* 0x00000de000007947 */ /* 0x000fea0003800000 */
.L_x_8707:
        /* <DEDUP_REMOVED lines=11> */
.L_x_8715:
[----:B------:R-:W0:Y:S01]  /*4f90*/  F2F.F32.F64 R0, R4 ;  /* 0x0000000400007310 */ /* 0x000e220000301000 */
[----:B------:R-:W0:-:S14]  /*4fa0*/  DSETP.GEU.AND P0, PT, |R4|, c[0x2][0x0], PT ;  /* 0x008000000400762a */ /* 0x000e1c0003f0e200 */
[----:B0-----:R-:W-:-:S05]  /*4fb0*/  @!P0 FMUL R0, R0, 1.175494350822287508e-38 ;  /* 0x0080000000008820 */ /* 0x001fca0000400000 */
[----:B------:R-:W-:-:S05]  /*4fc0*/  F2FP.PACK_AB R0, RZ, R0 ;  /* 0x00000000ff00723e */ /* 0x000fca00000000ff */
[----:B------:R0:W-:Y:S01]  /*4fd0*/  STG.E.U16 [R16.64], R0 ;  /* 0x0000000010007986 */ /* 0x0001e2000c101524 */
[----:B------:R-:W-:Y:S05]  /*4fe0*/  BRA `(.L_x_8711) ;  /* 0x00000cd000007947 */ /* 0x000fea0003800000 */
.L_x_8714:
        /* <DEDUP_REMOVED lines=12> */
.L_x_8717:
[----:B------:R-:W0:Y:S01]  /*50b0*/  F2F.F32.F64 R0, R4 ;  /* 0x0000000400007310 */ /* 0x000e220000301000 */
[----:B------:R-:W0:-:S14]  /*50c0*/  DSETP.GEU.AND P0, PT, |R4|, c[0x2][0x0], PT ;  /* 0x008000000400762a */ /* 0x000e1c0003f0e200 */
[----:B0-----:R-:W-:-:S05]  /*50d0*/  @!P0 FMUL R0, R0, 1.175494350822287508e-38 ;  /* 0x0080000000008820 */ /* 0x001fca0000400000 */
[----:B------:R-:W-:-:S04]  /*50e0*/  F2FP.PACK_AB R3, RZ, R0 ;  /* 0x00000000ff03723e */ /* 0x000fc800000000ff */
[----:B------:R-:W-:-:S05]  /*50f0*/  PRMT R3, R3, 0x5410, RZ ;  /* 0x0000541003037816 */ /* 0x000fca00000000ff */
[----:B------:R0:W-:Y:S01]  /*5100*/  STG.E [R16.64], R3 ;  /* 0x0000000310007986 */ /* 0x0001e2000c101924 */
[----:B------:R-:W-:Y:S05]  /*5110*/  BRA `(.L_x_8711) ;  /* 0x00000ba000007947 */ /* 0x000fea0003800000 */
.L_x_8716:
[----:B------:R0:W-:Y:S01]  /*5120*/  STG.E.64 [R16.64], R4 ;  /* 0x0000000410007986 */ /* 0x0001e2000c101b24 */
[----:B------:R-:W-:Y:S05]  /*5130*/  BRA `(.L_x_8711) ;  /* 0x00000b8000007947 */ /* 0x000fea0003800000 */
.L_x_8706:
        /* <DEDUP_REMOVED lines=12> */
.L_x_8720:
[----:B------:R-:W-:-:S05]  /*5200*/  CS2R R6, SRZ ;  /* 0x0000000000067805 */ /* 0x000fca000001ff00 */
[----:B------:R0:W-:Y:S01]  /*5210*/  STG.E.128 [R16.64], R4 ;  /* 0x0000000410007986 */ /* 0x0001e2000c101d24 */
[----:B------:R-:W-:Y:S05]  /*5220*/  BRA `(.L_x_8711) ;  /* 0x00000a9000007947 */ /* 0x000fea0003800000 */
.L_x_8719:
        /* <DEDUP_REMOVED lines=23> */
.L_x_8724:
[----:B------:R-:W-:Y:S05]  /*53a0*/  BSYNC B0 ;  /* 0x0000000000007941 */ /* 0x000fea0003800000 */
.L_x_8723:
[----:B------:R-:W-:-:S05]  /*53b0*/  LOP3.LUT R3, R0, R3, RZ, 0xfc, !PT ;  /* 0x0000000300037212 */ /* 0x000fca00078efcff */
[----:B------:R0:W-:Y:S01]  /*53c0*/  STG.E.U8 [R16.64], R3 ;  /* 0x0000000310007986 */ /* 0x0001e2000c101124 */
[----:B------:R-:W-:Y:S05]  /*53d0*/  BRA `(.L_x_8711) ;  /* 0x000008e000007947 */ /* 0x000fea0003800000 */
.L_x_8722:
        /* <DEDUP_REMOVED lines=15> */
.L_x_8726:
[----:B------:R-:W-:Y:S01]  /*54d0*/  IMAD.MOV.U32 R0, RZ, RZ, 0x7f ;  /* 0x0000007fff007424 */ /* 0x000fe200078e00ff */
[----:B------:R-:W-:-:S04]  /*54e0*/  ISETP.GT.U32.AND P0, PT, R2, 0x7f800000, PT ;  /* 0x7f8000000200780c */ /* 0x000fc80003f04070 */
[----:B------:R-:W-:-:S04]  /*54f0*/  SEL R0, R0, 0x7c, P0 ;  /* 0x0000007c00007807 */ /* 0x000fc80000000000 */
.L_x_8727:
[----:B------:R-:W-:Y:S05]  /*5500*/  BSYNC B0 ;  /* 0x0000000000007941 */ /* 0x000fea0003800000 */
.L_x_8725:
[----:B------:R-:W-:-:S04]  /*5510*/  LOP3.LUT R2, R3, 0x80000000, RZ, 0xc0, !PT ;  /* 0x8000000003027812 */ /* 0x000fc800078ec0ff */
[----:B------:R-:W-:-:S04]  /*5520*/  SHF.R.U32.HI R3, RZ, 0x18, R2 ;  /* 0x00000018ff037819 */ /* 0x000fc80000011602 */
[----:B------:R-:W-:-:S05]  /*5530*/  LOP3.LUT R3, R0, R3, RZ, 0xfc, !PT ;  /* 0x0000000300037212 */ /* 0x000fca00078efcff */
[----:B------:R0:W-:Y:S01]  /*5540*/  STG.E.U8 [R16.64], R3 ;  /* 0x0000000310007986 */ /* 0x0001e2000c101124 */
[----:B------:R-:W-:Y:S05]  /*5550*/  BRA `(.L_x_8711) ;  /* 0x0000076000007947 */ /* 0x000fea0003800000 */
.L_x_8721:
[----:B------:R-:W0:Y:S01]  /*5560*/  F2F.F32.F64 R0, R4 ;  /* 0x0000000400007310 */ /* 0x000e220000301000 */
[----:B------:R-:W0:-:S14]  /*5570*/  DSETP.GEU.AND P0, PT, |R4|, c[0x2][0x0], PT ;  /* 0x008000000400762a */ /* 0x000e1c0003f0e200 */
[----:B0-----:R-:W-:-:S05]  /*5580*/  @!P0 FMUL R0, R0, 1.175494350822287508e-38 ;  /* 0x0080000000008820 */ /* 0x001fca0000400000 */
[----:B------:R-:W-:-:S05]  /*5590*/  F2FP.BF16.PACK_AB R0, RZ, R0 ;  /* 0x00000000ff00723e */ /* 0x000fca00000010ff */
[----:B------:R0:W-:Y:S01]  /*55a0*/  STG.E.U16 [R16.64], R0 ;  /* 0x0000000010007986 */ /* 0x0001e2000c101524 */
[----:B------:R-:W-:Y:S05]  /*55b0*/  BRA `(.L_x_8711) ;  /* 0x0000070000007947 */ /* 0x000fea0003800000 */
.L_x_8718:
        /* <DEDUP_REMOVED lines=11> */
.L_x_8730:
        /* <DEDUP_REMOVED lines=19> */
.L_x_8733:
[----:B------:R-:W-:-:S04]  /*57a0*/  LOP3.LUT R2, R3, 0x80000000, RZ, 0xc0, !PT ;  /* 0x8000000003027812 */ /* 0x000fc800078ec0ff */
[----:B------:R-:W-:-:S04]  /*57b0*/  SHF.R.U32.HI R3, RZ, 0x18, R2 ;  /* 0x00000018ff037819 */ /* 0x000fc80000011602 */
[----:B------:R-:W-:-:S04]  /*57c0*/  LOP3.LUT R0, R0, R3, RZ, 0xfc, !PT ;  /* 0x0000000300007212 */ /* 0x000fc800078efcff */
[----:B------:R-:W-:Y:S02]  /*57d0*/  PRMT R8, R0, 0x7610, R8 ;  /* 0x0000761000087816 */ /* 0x000fe40000000008 */
.L_x_8732:
[----:B------:R-:W-:Y:S05]  /*57e0*/  BSYNC B0 ;  /* 0x0000000000007941 */ /* 0x000fea0003800000 */
.L_x_8731:
[----:B------:R0:W-:Y:S01]  /*57f0*/  STG.E.U8 [R16.64], R8 ;  /* 0x0000000810007986 */ /* 0x0001e2000c101124 */
[----:B------:R-:W-:Y:S05]  /*5800*/  BRA `(.L_x_8711) ;  /* 0x000004b000007947 */ /* 0x000fea0003800000 */
.L_x_8729:
        /* <DEDUP_REMOVED lines=19> */
.L_x_8736:
[----:B------:R-:W-:-:S04]  /*5940*/  LOP3.LUT R2, R3, 0x80000000, RZ, 0xc0, !PT ;  /* 0x8000000003027812 */ /* 0x000fc800078ec0ff */
[----:B------:R-:W-:-:S04]  /*5950*/  SHF.R.U32.HI R3, RZ, 0x18, R2 ;  /* 0x00000018ff037819 */ /* 0x000fc80000011602 */
[----:B------:R-:W-:-:S04]  /*5960*/  LOP3.LUT R0, R0, R3, RZ, 0xfc, !PT ;  /* 0x0000000300007212 */ /* 0x000fc800078efcff */
[----:B------:R-:W-:Y:S02]  /*5970*/  PRMT R8, R0, 0x7610, R8 ;  /* 0x0000761000087816 */ /* 0x000fe40000000008 */
.L_x_8735:
[----:B------:R-:W-:Y:S05]  /*5980*/  BSYNC B0 ;  /* 0x0000000000007941 */ /* 0x000fea0003800000 */
.L_x_8734:
[----:B------:R0:W-:Y:S01]  /*5990*/  STG.E.U8 [R16.64], R8 ;  /* 0x0000000810007986 */ /* 0x0001e2000c101124 */
[----:B------:R-:W-:Y:S05]  /*59a0*/  BRA `(.L_x_8711) ;  /* 0x0000031000007947 */ /* 0x000fea0003800000 */
.L_x_8728:
        /* <DEDUP_REMOVED lines=24> */
.L_x_8710:
        /* <DEDUP_REMOVED lines=20> */
.L_x_8738:
[----:B------:R-:W0:Y:S02]  /*5c70*/  F2I.U64.F64.TRUNC R4, R4 ;  /* 0x0000000400047311 */ /* 0x000e24000030d800 */
[----:B0-----:R0:W-:Y:S01]  /*5c80*/  STG.E.64 [R16.64], R4 ;  /* 0x0000000410007986 */ /* 0x0011e2000c101b24 */
[----:B------:R-:W-:Y:S05]  /*5c90*/  BRA `(.L_x_8711) ;  /* 0x0000002000007947 */ /* 0x000fea0003800000 */
.L_x_8737:
[----:B------:R-:W0:Y:S02]  /*5ca0*/  F2I.U32.F64.TRUNC R5, R4 ;  /* 0x0000000400057311 */ /* 0x000e24000030d000 */
[----:B0-----:R0:W-:Y:S02]  /*5cb0*/  STG.E [R16.64], R5 ;  /* 0x0000000510007986 */ /* 0x0011e4000c101924 */
.L_x_8711:
        /* <DEDUP_REMOVED lines=231> */
.L_x_8739:
        /* <DEDUP_REMOVED lines=19> */
.L_x_8743:
[----:B------:R-:W2:Y:S02]  /*6c60*/  LDG.E.U8 R2, [R4.64] ;  /* 0x0000002404027981 */ /* 0x000ea4000c1e1100 */
[----:B--2---:R-:W0:Y:S01]  /*6c70*/  I2F.F64.U16 R2, R2 ;  /* 0x0000000200027312 */ /* 0x004e220000101800 */
[----:B------:R-:W-:Y:S05]  /*6c80*/  BRA `(.L_x_8745) ;  /* 0x00000df000007947 */ /* 0x000fea0003800000 */
.L_x_8742:
        /* <DEDUP_REMOVED lines=9> */
.L_x_8747:
[----:B------:R-:W2:Y:S02]  /*6d20*/  LDG.E R2, [R4.64] ;  /* 0x0000002404027981 */ /* 0x000ea4000c1e1900 */
[----:B--2---:R-:W0:Y:S01]  /*6d30*/  I2F.F64 R2, R2 ;  /* 0x0000000200027312 */ /* 0x004e220000201c00 */
[----:B------:R-:W-:Y:S05]  /*6d40*/  BRA `(.L_x_8745) ;  /* 0x00000d3000007947 */ /* 0x000fea0003800000 */
.L_x_8746:
[----:B------:R-:W2:Y:S02]  /*6d50*/  LDG.E.U16 R2, [R4.64] ;  /* 0x0000002404027981 */ /* 0x000ea4000c1e1500 */
[----:B--2---:R-:W0:Y:S01]  /*6d60*/  I2F.F64.S16 R2, R2 ;  /* 0x0000000200027312 */ /* 0x004e220000101c00 */
[----:B------:R-:W-:Y:S05]  /*6d70*/  BRA `(.L_x_8745) ;  /* 0x00000d0000007947 */ /* 0x000fea0003800000 */
.L_x_8741:
        /* <DEDUP_REMOVED lines=10> */
.L_x_8749:
[----:B------:R-:W2:Y:S02]  /*6e20*/  LDG.E.U16 R0, [R4.64] ;  /* 0x0000002404007981 */ /* 0x000ea4000c1e1500 */
[----:B--2---:R-:W-:-:S05]  /*6e30*/  HADD2.F32 R0, -RZ, R0.H0_H0 ;  /* 0x20000000ff007230 */ /* 0x004fca0000004100 */
[----:B------:R-:W-:-:S04]  /*6e40*/  FMUL.FTZ R0, R0, 1 ;  /* 0x3f80000000007820 */ /* 0x000fc80000410000 */
[----:B------:R0:W1:Y:S01]  /*6e50*/  F2F.F64.F32 R2, R0 ;  /* 0x0000000000027310 */ /* 0x0000620000201800 */
[----:B------:R-:W-:Y:S05]  /*6e60*/  BRA `(.L_x_8745) ;  /* 0x00000c1000007947 */ /* 0x000fea0003800000 */
.L_x_8748:
        /* <DEDUP_REMOVED lines=10> */
.L_x_8751:
[----:B------:R-:W2:Y:S02]  /*6f10*/  LDG.E.U16 R4, [R4.64] ;  /* 0x0000002404047981 */ /* 0x000ea4000c1e1500 */
[----:B--2---:R-:W-:-:S05]  /*6f20*/  HADD2.F32 R0, -RZ, R4.H0_H0 ;  /* 0x20000004ff007230 */ /* 0x004fca0000004100 */
[----:B------:R-:W-:-:S04]  /*6f30*/  FMUL.FTZ R0, R0, 1 ;  /* 0x3f80000000007820 */ /* 0x000fc80000410000 */
[----:B------:R0:W1:Y:S01]  /*6f40*/  F2F.F64.F32 R2, R0 ;  /* 0x0000000000027310 */ /* 0x0000620000201800 */
[----:B------:R-:W-:Y:S05]  /*6f50*/  BRA `(.L_x_8745) ;  /* 0x00000b2000007947 */ /* 0x000fea0003800000 */
.L_x_8750:
[----:B------:R0:W5:Y:S01]  /*6f60*/  LDG.E.64 R2, [R4.64] ;  /* 0x0000002404027981 */ /* 0x000162000c1e1b00 */
[----:B------:R-:W-:Y:S05]  /*6f70*/  BRA `(.L_x_8745) ;  /* 0x00000b0000007947 */ /* 0x000fea0003800000 */
.L_x_8740:
        /* <DEDUP_REMOVED lines=13> */
.L_x_8754:
[----:B------:R0:W5:Y:S01]  /*7050*/  LDG.E.64 R2, [R4.64] ;  /* 0x0000002404027981 */ /* 0x000162000c1e1b00 */
[----:B------:R-:W-:Y:S05]  /*7060*/  BRA `(.L_x_8745) ;  /* 0x00000a1000007947 */ /* 0x000fea0003800000 */
.L_x_8753:
        /* <DEDUP_REMOVED lines=28> */
.L_x_8756:
        /* <DEDUP_REMOVED lines=15> */
.L_x_8755:
[----:B------:R-:W2:Y:S02]  /*7320*/  LDG.E.U16 R0, [R4.64] ;  /* 0x0000002404007981 */ /* 0x000ea4000c1e1500 */
[----:B--2---:R-:W-:-:S05]  /*7330*/  PRMT R0, RZ, 0x5410, R0 ;  /* 0x00005410ff007816 */ /* 0x004fca0000000000 */
[----:B------:R-:W-:-:S04]  /*7340*/  FMUL.FTZ R0, R0, 1 ;  /* 0x3f80000000007820 */ /* 0x000fc80000410000 */
[----:B------:R0:W1:Y:S01]  /*7350*/  F2F.F64.F32 R2, R0 ;  /* 0x0000000000027310 */ /* 0x0000620000201800 */
[----:B------:R-:W-:Y:S05]  /*7360*/  BRA `(.L_x_8745) ;  /* 0x0000071000007947 */ /* 0x000fea0003800000 */
.L_x_8752:
        /* <DEDUP_REMOVED lines=11> */
.L_x_8759:
        /* <DEDUP_REMOVED lines=21> */
.L_x_8763:
[----:B------:R-:W-:Y:S05]  /*7570*/  BSYNC B1 ;  /* 0x0000000000017941 */ /* 0x000fea0003800000 */
.L_x_8762:
[----:B------:R-:W-:Y:S01]  /*7580*/  LEA R3, R0, 0x3b800000, 0x17 ;  /* 0x3b80000000037811 */ /* 0x000fe200078eb8ff */
[----:B------:R-:W-:-:S05]  /*7590*/  IMAD.SHL.U32 R0, R2, 0x100000, RZ ;  /* 0x0010000002007824 */ /* 0x000fca00078e00ff */
[----:B------:R-:W-:Y:S02]  /*75a0*/  LOP3.LUT R0, R3, R0, R4, 0xfe, !PT ;  /* 0x0000000003007212 */ /* 0x000fe400078efe04 */
.L_x_8761:
[----:B------:R-:W-:Y:S05]  /*75b0*/  BSYNC B0 ;  /* 0x0000000000007941 */ /* 0x000fea0003800000 */
.L_x_8760:
[----:B------:R-:W-:-:S04]  /*75c0*/  FMUL.FTZ R0, R0, 1 ;  /* 0x3f80000000007820 */ /* 0x000fc80000410000 */
[----:B------:R0:W1:Y:S01]  /*75d0*/  F2F.F64.F32 R2, R0 ;  /* 0x0000000000027310 */ /* 0x0000620000201800 */
[----:B------:R-:W-:Y:S05]  /*75e0*/  BRA `(.L_x_8745) ;  /* 0x0000049000007947 */ /* 0x000fea0003800000 */
.L_x_8758:
        /* <DEDUP_REMOVED lines=21> */
.L_x_8767:
[----:B------:R-:W-:Y:S05]  /*7740*/  BSYNC B1 ;  /* 0x0000000000017941 */ /* 0x000fea0003800000 */
.L_x_8766:
[----:B------:R-:W-:Y:S01]  /*7750*/  LEA R3, R0, 0x37800000, 0x17 ;  /* 0x3780000000037811 */ /* 0x000fe200078eb8ff */
[----:B------:R-:W-:-:S05]  /*7760*/  IMAD.SHL.U32 R0, R2, 0x200000, RZ ;  /* 0x0020000002007824 */ /* 0x000fca00078e00ff */
[----:B------:R-:W-:Y:S02]  /*7770*/  LOP3.LUT R0, R3, R0, R4, 0xfe, !PT ;  /* 0x0000000003007212 */ /* 0x000fe400078efe04 */
.L_x_8765:
[----:B------:R-:W-:Y:S05]  /*7780*/  BSYNC B0 ;  /* 0x0000000000007941 */ /* 0x000fea0003800000 */
.L_x_8764:
[----:B------:R-:W-:-:S04]  /*7790*/  FMUL.FTZ R0, R0, 1 ;  /* 0x3f80000000007820 */ /* 0x000fc80000410000 */
[----:B------:R0:W1:Y:S01]  /*77a0*/  F2F.F64.F32 R2, R0 ;  /* 0x0000000000027310 */ /* 0x0000620000201800 */
[----:B------:R-:W-:Y:S05]  /*77b0*/  BRA `(.L_x_8745) ;  /* 0x000002c000007947 */ /* 0x000fea0003800000 */
.L_x_8757:
        /* <DEDUP_REMOVED lines=14> */
.L_x_8771:
[----:B------:R-:W-:Y:S05]  /*78a0*/  BSYNC B0 ;  /* 0x0000000000007941 */ /* 0x000fea0003800000 */
.L_x_8770:
[----:B------:R-:W-:-:S04]  /*78b0*/  FMUL.FTZ R0, R0, 1 ;  /* 0x3f80000000007820 */ /* 0x000fc80000410000 */
[----:B------:R0:W1:Y:S01]  /*78c0*/  F2F.F64.F32 R2, R0 ;  /* 0x0000000000027310 */ /* 0x0000620000201800 */
[----:B------:R-:W-:Y:S05]  /*78d0*/  BRA `(.L_x_8745) ;  /* 0x000001a000007947 */ /* 0x000fea0003800000 */
.L_x_8744:
        /* <DEDUP_REMOVED lines=21> */
.L_x_8769:
[----:B------:R-:W2:Y:S02]  /*7a30*/  LDG.E.64 R2, [R4.64] ;  /* 0x0000002404027981 */ /* 0x000ea4000c1e1b00 */
[----:B--2---:R-:W0:Y:S01]  /*7a40*/  I2F.F64.U64 R2, R2 ;  /* 0x0000000200027312 */ /* 0x004e220000301800 */
[----:B------:R-:W-:Y:S05]  /*7a50*/  BRA `(.L_x_8745) ;  /* 0x0000002000007947 */ /* 0x000fea0003800000 */
.L_x_8768:
[----:B------:R-:W2:Y:S02]  /*7a60*/  LDG.E R2, [R4.64] ;  /* 0x0000002404027981 */ /* 0x000ea4000c1e1900 */
[----:B--2---:R-:W0:Y:S02]  /*7a70*/  I2F.F64.U32 R2, R2 ;  /* 0x0000000200027312 */ /* 0x004e240000201800 */
.L_x_8745:
        /* <DEDUP_REMOVED lines=21> */
.L_x_8775:
[----:B------:R-:W0:Y:S02]  /*7bd0*/  F2I.S64.F64.TRUNC R4, R4 ;  /* 0x0000000400047311 */ /* 0x000e24000030d900 */
[----:B0-----:R-:W-:-:S05]  /*7be0*/  IMAD.MOV.U32 R3, RZ, RZ, R4 ;  /* 0x000000ffff037224 */ /* 0x001fca00078e0004 */
[----:B------:R0:W-:Y:S01]  /*7bf0*/  STG.E.U8 [R16.64], R3 ;  /* 0x0000000310007986 */ /* 0x0001e2000c101124 */
[----:B------:R-:W-:Y:S05]  /*7c00*/  BRA `(.L_x_8777) ;  /* 0x00000ed000007947 */ /* 0x000fea0003800000 */
.L_x_8774:
        /* <DEDUP_REMOVED lines=9> */
.L_x_8779:
[----:B------:R-:W0:Y:S02]  /*7ca0*/  F2I.F64.TRUNC R5, R4 ;  /* 0x0000000400057311 */ /* 0x000e24000030d100 */
[----:B0-----:R0:W-:Y:S01]  /*7cb0*/  STG.E [R16.64], R5 ;  /* 0x0000000510007986 */ /* 0x0011e2000c101924 */
[----:B------:R-:W-:Y:S05]  /*7cc0*/  BRA `(.L_x_8777) ;  /* 0x00000e1000007947 */ /* 0x000fea0003800000 */
.L_x_8778:
[----:B------:R-:W0:Y:S02]  /*7cd0*/  F2I.F64.TRUNC R5, R4 ;  /* 0x0000000400057311 */ /* 0x000e24000030d100 */
[----:B0-----:R0:W-:Y:S01]  /*7ce0*/  STG.E.U16 [R16.64], R5 ;  /* 0x0000000510007986 */ /* 0x0011e2000c101524 */
[----:B------:R-:W-:Y:S05]  /*7cf0*/  BRA `(.L_x_8777) ;  /* 0x00000de000007947 */ /* 0x000fea0003800000 */
.L_x_8773:
        /* <DEDUP_REMOVED lines=11> */
.L_x_8781:
[----:B------:R-:W0:Y:S01]  /*7db0*/  F2F.F32.F64 R0, R4 ;  /* 0x0000000400007310 */ /* 0x000e220000301000 */
[----:B------:R-:W0:-:S14]  /*7dc0*/  DSETP.GEU.AND P0, PT, |R4|, c[0x2][0x0], PT ;  /* 0x008000000400762a */ /* 0x000e1c0003f0e200 */
[----:B0-----:R-:W-:-:S05]  /*7dd0*/  @!P0 FMUL R0, R0, 1.175494350822287508e-38 ;  /* 0x0080000000008820 */ /* 0x001fca0000400000 */
[----:B------:R-:W-:-:S05]  /*7de0*/  F2FP.PACK_AB R0, RZ, R0 ;  /* 0x00000000ff00723e */ /* 0x000fca00000000ff */
[----:B------:R0:W-:Y:S01]  /*7df0*/  STG.E.U16 [R16.64], R0 ;  /* 0x0000000010007986 */ /* 0x0001e2000c101524 */
[----:B------:R-:W-:Y:S05]  /*7e00*/  BRA `(.L_x_8777) ;  /* 0x00000cd000007947 */ /* 0x000fea0003800000 */
.L_x_8780:
        /* <DEDUP_REMOVED lines=12> */
.L_x_8783:
[----:B------:R-:W0:Y:S01]  /*7ed0*/  F2F.F32.F64 R0, R4 ;  /* 0x0000000400007310 */ /* 0x000e220000301000 */
[----:B------:R-:W0:-:S14]  /*7ee0*/  DSETP.GEU.AND P0, PT, |R4|, c[0x2][0x0], PT ;  /* 0x008000000400762a */ /* 0x000e1c0003f0e200 */
[----:B0-----:R-:W-:-:S05]  /*7ef0*/  @!P0 FMUL R0, R0, 1.175494350822287508e-38 ;  /* 0x0080000000008820 */ /* 0x001fca0000400000 */
[----:B------:R-:W-:-:S04]  /*7f00*/  F2FP.PACK_AB R3, RZ, R0 ;  /* 0x00000000ff03723e */ /* 0x000fc800000000ff */
[----:B------:R-:W-:-:S05]  /*7f10*/  PRMT R3, R3, 0x5410, RZ ;  /* 0x0000541003037816 */ /* 0x000fca00000000ff */
[----:B------:R0:W-:Y:S01]  /*7f20*/  STG.E [R16.64], R3 ;  /* 0x0000000310007986 */ /* 0x0001e2000c101924 */
[----:B------:R-:W-:Y:S05]  /*7f30*/  BRA `(.L_x_8777) ;  /* 0x00000ba000007947 */ /* 0x000fea0003800000 */
.L_x_8782:
[----:B------:R0:W-:Y:S01]  /*7f40*/  STG.E.64 [R16.64], R4 ;  /* 0x0000000410007986 */ /* 0x0001e2000c101b24 */
[----:B------:R-:W-:Y:S05]  /*7f50*/  BRA `(.L_x_8777) ;  /* 0x00000b8000007947 */ /* 0x000fea0003800000 */
.L_x_8772:
        /* <DEDUP_REMOVED lines=12> */
.L_x_8786:
[----:B------:R-:W-:-:S05]  /*8020*/  CS2R R6, SRZ ;  /* 0x0000000000067805 */ /* 0x000fca000001ff00 */
[----:B------:R0:W-:Y:S01]  /*8030*/  STG.E.128 [R16.64], R4 ;  /* 0x0000000410007986 */ /* 0x0001e2000c101d24 */
[----:B------:R-:W-:Y:S05]  /*8040*/  BRA `(.L_x_8777) ;  /* 0x00000a9000007947 */ /* 0x000fea0003800000 */
.L_x_8785:
        /* <DEDUP_REMOVED lines=23> */
.L_x_8790:
[----:B------:R-:W-:Y:S05]  /*81c0*/  BSYNC B0 ;  /* 0x0000000000007941 */ /* 0x000fea0003800000 */
.L_x_8789:
[----:B------:R-:W-:-:S05]  /*81d0*/  LOP3.LUT R3, R0, R3, RZ, 0xfc, !PT ;  /* 0x0000000300037212 */ /* 0x000fca00078efcff */
[----:B------:R0:W-:Y:S01]  /*81e0*/  STG.E.U8 [R16.64], R3 ;  /* 0x0000000310007986 */ /* 0x0001e2000c101124 */
[----:B------:R-:W-:Y:S05]  /*81f0*/  BRA `(.L_x_8777) ;  /* 0x000008e000007947 */ /* 0x000fea0003800000 */
.L_x_8788:
        /* <DEDUP_REMOVED lines=15> */
.L_x_8792:
[----:B------:R-:W-:Y:S01]  /*82f0*/  IMAD.MOV.U32 R0, RZ, RZ, 0x7f ;  /* 0x0000007fff007424 */ /* 0x000fe200078e00ff */
[----:B------:R-:W-:-:S04]  /*8300*/  ISETP.GT.U32.AND P0, PT, R2, 0x7f800000, PT ;  /* 0x7f8000000200780c */ /* 0x000fc80003f04070 */
[----:B------:R-:W-:-:S04]  /*8310*/  SEL R0, R0, 0x7c, P0 ;  /* 0x0000007c00007807 */ /* 0x000fc80000000000 */
.L_x_8793:
[----:B------:R-:W-:Y:S05]  /*8320*/  BSYNC B0 ;  /* 0x0000000000007941 */ /* 0x000fea0003800000 */
.L_x_8791:
[----:B------:R-:W-:-:S04]  /*8330*/  LOP3.LUT R2, R3, 0x80000000, RZ, 0xc0, !PT ;  /* 0x8000000003027812 */ /* 0x000fc800078ec0ff */
[----:B------:R-:W-:-:S04]  /*8340*/  SHF.R.U32.HI R3, RZ, 0x18, R2 ;  /* 0x00000018ff037819 */ /* 0x000fc80000011602 */
[----:B------:R-:W-:-:S05]  /*8350*/  LOP3.LUT R3, R0, R3, RZ, 0xfc, !PT ;  /* 0x0000000300037212 */ /* 0x000fca00078efcff */
[----:B------:R0:W-:Y:S01]  /*8360*/  STG.E.U8 [R16.64], R3 ;  /* 0x0000000310007986 */ /* 0x0001e2000c101124 */
[----:B------:R-:W-:Y:S05]  /*8370*/  BRA `(.L_x_8777) ;  /* 0x0000076000007947 */ /* 0x000fea0003800000 */
.L_x_8787:
[----:B------:R-:W0:Y:S01]  /*8380*/  F2F.F32.F64 R0, R4 ;  /* 0x0000000400007310 */ /* 0x000e220000301000 */
[----:B------:R-:W0:-:S14]  /*8390*/  DSETP.GEU.AND P0, PT, |R4|, c[0x2][0x0], PT ;  /* 0x008000000400762a */ /* 0x000e1c0003f0e200 */
[----:B0-----:R-:W-:-:S05]  /*83a0*/  @!P0 FMUL R0, R0, 1.175494350822287508e-38 ;  /* 0x0080000000008820 */ /* 0x001fca0000400000 */
[----:B------:R-:W-:-:S05]  /*83b0*/  F2FP.BF16.PACK_AB R0, RZ, R0 ;  /* 0x00000000ff00723e */ /* 0x000fca00000010ff */
[----:B------:R0:W-:Y:S01]  /*83c0*/  STG.E.U16 [R16.64], R0 ;  /* 0x0000000010007986 */ /* 0x0001e2000c101524 */
[----:B------:R-:W-:Y:S05]  /*83d0*/  BRA `(.L_x_8777) ;  /* 0x0000070000007947 */ /* 0x000fea0003800000 */
.L_x_8784:
        /* <DEDUP_REMOVED lines=11> */
.L_x_8796:
        /* <DEDUP_REMOVED lines=19> */
.L_x_8799:
[----:B------:R-:W-:-:S04]  /*85c0*/  LOP3.LUT R2, R3, 0x80000000, RZ, 0xc0, !PT ;  /* 0x8000000003027812 */ /* 0x000fc800078ec0ff */
[----:B------:R-:W-:-:S04]  /*85d0*/  SHF.R.U32.HI R3, RZ, 0x18, R2 ;  /* 0x00000018ff037819 */ /* 0x000fc80000011602 */
[----:B------:R-:W-:-:S04]  /*85e0*/  LOP3.LUT R0, R0, R3, RZ, 0xfc, !PT ;  /* 0x0000000300007212 */ /* 0x000fc800078efcff */
[----:B------:R-:W-:Y:S02]  /*85f0*/  PRMT R8, R0, 0x7610, R8 ;  /* 0x0000761000087816 */ /* 0x000fe40000000008 */
.L_x_8798:
[----:B------:R-:W-:Y:S05]  /*8600*/  BSYNC B0 ;  /* 0x0000000000007941 */ /* 0x000fea0003800000 */
.L_x_8797:
[----:B------:R0:W-:Y:S01]  /*8610*/  STG.E.U8 [R16.64], R8 ;  /* 0x0000000810007986 */ /* 0x0001e2000c101124 */
[----:B------:R-:W-:Y:S05]  /*8620*/  BRA `(.L_x_8777) ;  /* 0x000004b000007947 */ /* 0x000fea0003800000 */
.L_x_8795:
        /* <DEDUP_REMOVED lines=19> */
.L_x_8802:
[----:B------:R-:W-:-:S04]  /*8760*/  LOP3.LUT R2, R3, 0x80000000, RZ, 0xc0, !PT ;  /* 0x8000000003027812 */ /* 0x000fc800078ec0ff */
[----:B------:R-:W-:-:S04]  /*8770*/  SHF.R.U32.HI R3, RZ, 0x18, R2 ;  /* 0x00000018ff037819 */ /* 0x000fc80000011602 */
[----:B------:R-:W-:-:S04]  /*8780*/  LOP3.LUT R0, R0, R3, RZ, 0xfc, !PT ;  /* 0x0000000300007212 */ /* 0x000fc800078efcff */
[----:B------:R-:W-:Y:S02]  /*8790*/  PRMT R8, R0, 0x7610, R8 ;  /* 0x0000761000087816 */ /* 0x000fe40000000008 */
.L_x_8801:
[----:B------:R-:W-:Y:S05]  /*87a0*/  BSYNC B0 ;  /* 0x0000000000007941 */ /* 0x000fea0003800000 */
.L_x_8800:
[----:B------:R0:W-:Y:S01]  /*87b0*/  STG.E.U8 [R16.64], R8 ;  /* 0x0000000810007986 */ /* 0x0001e2000c101124 */
[----:B------:R-:W-:Y:S05]  /*87c0*/  BRA `(.L_x_8777) ;  /* 0x0000031000007947 */ /* 0x000fea0003800000 */
.L_x_8794:
        /* <DEDUP_REMOVED lines=24> */
.L_x_8776:
        /* <DEDUP_REMOVED lines=20> */
.L_x_8804:
[----:B------:R-:W0:Y:S02]  /*8a90*/  F2I.U64.F64.TRUNC R4, R4 ;  /* 0x0000000400047311 */ /* 0x000e24000030d800 */
[----:B0-----:R0:W-:Y:S01]  /*8aa0*/  STG.E.64 [R16.64], R4 ;  /* 0x0000000410007986 */ /* 0x0011e2000c101b24 */
[----:B------:R-:W-:Y:S05]  /*8ab0*/  BRA `(.L_x_8777) ;  /* 0x0000002000007947 */ /* 0x000fea0003800000 */
.L_x_8803:
[----:B------:R-:W0:Y:S02]  /*8ac0*/  F2I.U32.F64.TRUNC R5, R4 ;  /* 0x0000000400057311 */ /* 0x000e24000030d000 */
[----:B0-----:R0:W-:Y:S02]  /*8ad0*/  STG.E [R16.64], R5 ;  /* 0x0000000510007986 */ /* 0x0011e4000c101924 */
.L_x_8777:
[----:B------:R-:W-:Y:S02]  /*8ae0*/  IADD3 R19, R19, 0x80, RZ ;  /* 0x0000008013137810 */ /* 0x000fe40007ffe0ff */
.L_x_8672:
[----:B------:R-:W-:Y:S05]  /*8af0*/  BSYNC B6 ;  /* 0x0000000000067941 */ /* 0x000fea0003800000 */
.L_x_8671:
        /* <DEDUP_REMOVED lines=230> */
.L_x_8805:
        /* <DEDUP_REMOVED lines=19> */
.L_x_8809:
[----:B------:R-:W2:Y:S02]  /*9a90*/  LDG.E.U8 R2, [R4.64] ;  /* 0x0000002404027981 */ /* 0x000ea4000c1e1100 */
[----:B--2---:R-:W0:Y:S01]  /*9aa0*/  I2F.F64.U16 R2, R2 ;  /* 0x0000000200027312 */ /* 0x004e220000101800 */
[----:B------:R-:W-:Y:S05]  /*9ab0*/  BRA `(.L_x_8811) ;  /* 0x00000df000007947 */ /* 0x000fea0003800000 */
.L_x_8808:
        /* <DEDUP_REMOVED lines=9> */
.L_x_8813:
[----:B------:R-:W2:Y:S02]  /*9b50*/  LDG.E R2, [R4.64] ;  /* 0x0000002404027981 */ /* 0x000ea4000c1e1900 */
[----:B--2---:R-:W0:Y:S01]  /*9b60*/  I2F.F64 R2, R2 ;  /* 0x0000000200027312 */ /* 0x004e220000201c00 */
[----:B------:R-:W-:Y:S05]  /*9b70*/  BRA `(.L_x_8811) ;  /* 0x00000d3000007947 */ /* 0x000fea0003800000 */
.L_x_8812:
[----:B------:R-:W2:Y:S02]  /*9b80*/  LDG.E.U16 R2, [R4.64] ;  /* 0x0000002404027981 */ /* 0x000ea4000c1e1500 */
[----:B--2---:R-:W0:Y:S01]  /*9b90*/  I2F.F64.S16 R2, R2 ;  /* 0x0000000200027312 */ /* 0x004e220000101c00 */
[----:B------:R-:W-:Y:S05]  /*9ba0*/  BRA `(.L_x_8811) ;  /* 0x00000d0000007947 */ /* 0x000fea0003800000 */
.L_x_8807:
        /* <DEDUP_REMOVED lines=10> */
.L_x_8815:
[----:B------:R-:W2:Y:S02]  /*9c50*/  LDG.E.U16 R0, [R4.64] ;  /* 0x0000002404007981 */ /* 0x000ea4000c1e1500 */
[----:B--2---:R-:W-:-:S05]  /*9c60*/  HADD2.F32 R0, -RZ, R0.H0_H0 ;  /* 0x20000000ff007230 */ /* 0x004fca0000004100 */
[----:B------:R-:W-:-:S04]  /*9c70*/  FMUL.FTZ R0, R0, 1 ;  /* 0x3f80000000007820 */ /* 0x000fc80000410000 */
[----:B------:R0:W1:Y:S01]  /*9c80*/  F2F.F64.F32 R2, R0 ;  /* 0x0000000000027310 */ /* 0x0000620000201800 */
[----:B------:R-:W-:Y:S05]  /*9c90*/  BRA `(.L_x_8811) ;  /* 0x00000c1000007947 */ /* 0x000fea0003800000 */
.L_x_8814:
        /* <DEDUP_REMOVED lines=10> */
.L_x_8817:
[----:B------:R-:W2:Y:S02]  /*9d40*/  LDG.E.U16 R4, [R4.64] ;  /* 0x0000002404047981 */ /* 0x000ea4000c1e1500 */
[----:B--2---:R-:W-:-:S05]  /*9d50*/  HADD2.F32 R0, -RZ, R4.H0_H0 ;  /* 0x20000004ff007230 */ /* 0x004fca0000004100 */
[----:B------:R-:W-:-:S04]  /*9d60*/  FMUL.FTZ R0, R0, 1 ;  /* 0x3f80000000007820 */ /* 0x000fc80000410000 */
[----:B------:R0:W1:Y:S01]  /*9d70*/  F2F.F64.F32 R2, R0 ;  /* 0x0000000000027310 */ /* 0x0000620000201800 */
[----:B------:R-:W-:Y:S05]  /*9d80*/  BRA `(.L_x_8811) ;  /* 0x00000b2000007947 */ /* 0x000fea0003800000 */
.L_x_8816:
[----:B------:R0:W5:Y:S01]  /*9d90*/  LDG.E.64 R2, [R4.64] ;  /* 0x0000002404027981 */ /* 0x000162000c1e1b00 */
[----:B------:R-:W-:Y:S05]  /*9da0*/  BRA `(.L_x_8811) ;  /* 0x00000b0000007947 */ /* 0x000fea0003800000 */
.L_x_8806:
        /* <DEDUP_REMOVED lines=13> */
.L_x_8820:
[----:B------:R0:W5:Y:S01]  /*9e80*/  LDG.E.64 R2, [R4.64] ;  /* 0x0000002404027981 */ /* 0x000162000c1e1b00 */
[----:B------:R-:W-:Y:S05]  /*9e90*/  BRA `(.L_x_8811) ;  /* 0x00000a1000007947 */ /* 0x000fea0003800000 */
.L_x_8819:
        /* <DEDUP_REMOVED lines=28> */
.L_x_8822:
        /* <DEDUP_REMOVED lines=15> */
.L_x_8821:
[----:B------:R-:W2:Y:S02]  /*a150*/  LDG.E.U16 R0, [R4.64] ;  /* 0x0000002404007981 */ /* 0x000ea4000c1e1500 */
[----:B--2---:R-:W-:-:S05]  /*a160*/  PRMT R0, RZ, 0x5410, R0 ;  /* 0x00005410ff007816 */ /* 0x004fca0000000000 */
[----:B------:R-:W-:-:S04]  /*a170*/  FMUL.FTZ R0, R0, 1 ;  /* 0x3f80000000007820 */ /* 0x000fc80000410000 */
[----:B------:R0:W1:Y:S01]  /*a180*/  F2F.F64.F32 R2, R0 ;  /* 0x0000000000027310 */ /* 0x0000620000201800 */
[----:B------:R-:W-:Y:S05]  /*a190*/  BRA `(.L_x_8811) ;  /* 0x0000071000007947 */ /* 0x000fea0003800000 */
.L_x_8818:
        /* <DEDUP_REMOVED lines=11> */
.L_x_8825:
        /* <DEDUP_REMOVED lines=21> */
.L_x_8829:
[----:B------:R-:W-:Y:S05]  /*a3a0*/  BSYNC B1 ;  /* 0x0000000000017941 */ /* 0x000fea0003800000 */
.L_x_8828:
[----:B------:R-:W-:Y:S01]  /*a3b0*/  LEA R3, R0, 0x3b800000, 0x17 ;  /* 0x3b80000000037811 */ /* 0x000fe200078eb8ff */
[----:B------:R-:W-:-:S05]  /*a3c0*/  IMAD.SHL.U32 R0, R2, 0x100000, RZ ;  /* 0x0010000002007824 */ /* 0x000fca00078e00ff */
[----:B------:R-:W-:Y:S02]  /*a3d0*/  LOP3.LUT R0, R3, R0, R4, 0xfe, !PT ;  /* 0x0000000003007212 */ /* 0x000fe400078efe04 */
.L_x_8827:
[----:B------:R-:W-:Y:S05]  /*a3e0*/  BSYNC B0 ;  /* 0x0000000000007941 */ /* 0x000fea0003800000 */
.L_x_8826:
[----:B------:R-:W-:-:S04]  /*a3f0*/  FMUL.FTZ R0, R0, 1 ;  /* 0x3f80000000007820 */ /* 0x000fc80000410000 */
[----:B------:R0:W1:Y:S01]  /*a400*/  F2F.F64.F32 R2, R0 ;  /* 0x0000000000027310 */ /* 0x0000620000201800 */
[----:B------:R-:W-:Y:S05]  /*a410*/  BRA `(.L_x_8811) ;  /* 0x0000049000007947 */ /* 0x000fea0003800000 */
.L_x_8824:
        /* <DEDUP_REMOVED lines=21> */
.L_x_8833:
[----:B------:R-:W-:Y:S05]  /*a570*/  BSYNC B1 ;  /* 0x0000000000017941 */ /* 0x000fea0003800000 */
.L_x_8832:
[----:B------:R-:W-:Y:S01]  /*a580*/  LEA R3, R0, 0x37800000, 0x17 ;  /* 0x3780000000037811 */ /* 0x000fe200078eb8ff */
[----:B------:R-:W-:-:S05]  /*a590*/  IMAD.SHL.U32 R0, R2, 0x200000, RZ ;  /* 0x0020000002007824 */ /* 0x000fca00078e00ff */
[----:B------:R-:W-:Y:S02]  /*a5a0*/  LOP3.LUT R0, R3, R0, R4, 0xfe, !PT ;  /* 0x0000000003007212 */ /* 0x000fe400078efe04 */
.L_x_8831:
[----:B------:R-:W-:Y:S05]  /*a5b0*/  BSYNC B0 ;  /* 0x0000000000007941 */ /* 0x000fea0003800000 */
.L_x_8830:
[----:B------:R-:W-:-:S04]  /*a5c0*/  FMUL.FTZ R0, R0, 1 ;  /* 0x3f80000000007820 */ /* 0x000fc80000410000 */
[----:B------:R0:W1:Y:S01]  /*a5d0*/  F2F.F64.F32 R2, R0 ;  /* 0x0000000000027310 */ /* 0x0000620000201800 */
[----:B------:R-:W-:Y:S05]  /*a5e0*/  BRA `(.L_x_8811) ;  /* 0x000002c000007947 */ /* 0x000fea0003800000 */
.L_x_8823:
        /* <DEDUP_REMOVED lines=14> */
.L_x_8837:
[----:B------:R-:W-:Y:S05]  /*a6d0*/  BSYNC B0 ;  /* 0x0000000000007941 */ /* 0x000fea0003800000 */
.L_x_8836:
[----:B------:R-:W-:-:S04]  /*a6e0*/  FMUL.FTZ R0, R0, 1 ;  /* 0x3f80000000007820 */ /* 0x000fc80000410000 */
[----:B------:R0:W1:Y:S01]  /*a6f0*/  F2F.F64.F32 R2, R0 ;  /* 0x0000000000027310 */ /* 0x0000620000201800 */
[----:B------:R-:W-:Y:S05]  /*a700*/  BRA `(.L_x_8811) ;  /* 0x000001a000007947 */ /* 0x000fea0003800000 */
.L_x_8810:
        /* <DEDUP_REMOVED lines=21> */
.L_x_8835:
[----:B------:R-:W2:Y:S02]  /*a860*/  LDG.E.64 R2, [R4.64] ;  /* 0x0000002404027981 */ /* 0x000ea4000c1e1b00 */
[----:B--2---:R-:W0:Y:S01]  /*a870*/  I2F.F64.U64 R2, R2 ;  /* 0x0000000200027312 */ /* 0x004e220000301800 */
[----:B------:R-:W-:Y:S05]  /*a880*/  BRA `(.L_x_8811) ;  /* 0x0000002000007947 */ /* 0x000fea0003800000 */
.L_x_8834:
[----:B------:R-:W2:Y:S02]  /*a890*/  LDG.E R2, [R4.64] ;  /* 0x0000002404027981 */ /* 0x000ea4000c1e1900 */
[----:B--2---:R-:W0:Y:S02]  /*a8a0*/  I2F.F64.U32 R2, R2 ;  /* 0x0000000200027312 */ /* 0x004e240000201800 */
.L_x_8811:
        /* <DEDUP_REMOVED lines=21> */
.L_x_8841:
[----:B------:R-:W0:Y:S02]  /*aa00*/  F2I.S64.F64.TRUNC R4, R4 ;  /* 0x0000000400047311 */ /* 0x000e24000030d900 */
[----:B0-----:R-:W-:-:S05]  /*aa10*/  IMAD.MOV.U32 R3, RZ, RZ, R4 ;  /* 0x000000ffff037224 */ /* 0x001fca00078e0004 */
[----:B------:R-:W-:Y:S01]  /*aa20*/  STG.E.U8 [R16.64], R3 ;  /* 0x0000000310007986 */ /* 0x000fe2000c101124 */
[----:B------:R-:W-:Y:S05]  /*aa30*/  EXIT ;  /* 0x000000000000794d */ /* 0x000fea0003800000 */
.L_x_8840:
        /* <DEDUP_REMOVED lines=9> */
.L_x_8844:
[----:B------:R-:W0:Y:S02]  /*aad0*/  F2I.F64.TRUNC R5, R4 ;  /* 0x0000000400057311 */ /* 0x000e24000030d100 */
[----:B0-----:R-:W-:Y:S01]  /*aae0*/  STG.E [R16.64], R5 ;  /* 0x0000000510007986 */ /* 0x001fe2000c101924 */
[----:B------:R-:W-:Y:S05]  /*aaf0*/  EXIT ;  /* 0x000000000000794d */ /* 0x000fea0003800000 */
.L_x_8843:
[----:B------:R-:W0:Y:S02]  /*ab00*/  F2I.F64.TRUNC R5, R4 ;  /* 0x0000000400057311 */ /* 0x000e24000030d100 */
[----:B0-----:R-:W-:Y:S01]  /*ab10*/  STG.E.U16 [R16.64], R5 ;  /* 0x0000000510007986 */ /* 0x001fe2000c101524 */
[----:B------:R-:W-:Y:S05]  /*ab20*/  EXIT ;  /* 0x000000000000794d */ /* 0x000fea0003800000 */
.L_x_8839:
        /* <DEDUP_REMOVED lines=11> */
.L_x_8846:
[----:B------:R-:W0:Y:S01]  /*abe0*/  F2F.F32.F64 R0, R4 ;  /* 0x0000000400007310 */ /* 0x000e220000301000 */
[----:B------:R-:W0:-:S14]  /*abf0*/  DSETP.GEU.AND P0, PT, |R4|, c[0x2][0x0], PT ;  /* 0x008000000400762a */ /* 0x000e1c0003f0e200 */
[----:B0-----:R-:W-:-:S05]  /*ac00*/  @!P0 FMUL R0, R0, 1.175494350822287508e-38 ;  /* 0x0080000000008820 */ /* 0x001fca0000400000 */
[----:B------:R-:W-:-:S05]  /*ac10*/  F2FP.PACK_AB R0, RZ, R0 ;  /* 0x00000000ff00723e */ /* 0x000fca00000000ff */
[----:B------:R-:W-:Y:S01]  /*ac20*/  STG.E.U16 [R16.64], R0 ;  /* 0x0000000010007986 */ /* 0x000fe2000c101524 */
[----:B------:R-:W-:Y:S05]  /*ac30*/  EXIT ;  /* 0x000000000000794d */ /* 0x000fea0003800000 */
.L_x_8845:
        /* <DEDUP_REMOVED lines=12> */
.L_x_8848:
[----:B------:R-:W0:Y:S01]  /*ad00*/  F2F.F32.F64 R0, R4 ;  /* 0x0000000400007310 */ /* 0x000e220000301000 */
[----:B------:R-:W0:-:S14]  /*ad10*/  DSETP.GEU.AND P0, PT, |R4|, c[0x2][0x0], PT ;  /* 0x008000000400762a */ /* 0x000e1c0003f0e200 */
[----:B0-----:R-:W-:-:S05]  /*ad20*/  @!P0 FMUL R0, R0, 1.175494350822287508e-38 ;  /* 0x0080000000008820 */ /* 0x001fca0000400000 */
[----:B------:R-:W-:-:S04]  /*ad30*/  F2FP.PACK_AB R3, RZ, R0 ;  /* 0x00000000ff03723e */ /* 0x000fc800000000ff */
[----:B------:R-:W-:-:S05]  /*ad40*/  PRMT R3, R3, 0x5410, RZ ;  /* 0x0000541003037816 */ /* 0x000fca00000000ff */
[----:B------:R-:W-:Y:S01]  /*ad50*/  STG.E [R16.64], R3 ;  /* 0x0000000310007986 */ /* 0x000fe2000c101924 */
[----:B------:R-:W-:Y:S05]  /*ad60*/  EXIT ;  /* 0x000000000000794d */ /* 0x000fea0003800000 */
.L_x_8847:
[----:B------:R-:W-:Y:S01]  /*ad70*/  STG.E.64 [R16.64], R4 ;  /* 0x0000000410007986 */ /* 0x000fe2000c101b24 */
[----:B------:R-:W-:Y:S05]  /*ad80*/  EXIT ;  /* 0x000000000000794d */ /* 0x000fea0003800000 */
.L_x_8838:
        /* <DEDUP_REMOVED lines=12> */
.L_x_8851:
[----:B------:R-:W-:-:S05]  /*ae50*/  CS2R R6, SRZ ;  /* 0x0000000000067805 */ /* 0x000fca000001ff00 */
[----:B------:R-:W-:Y:S01]  /*ae60*/  STG.E.128 [R16.64], R4 ;  /* 0x0000000410007986 */ /* 0x000fe2000c101d24 */
[----:B------:R-:W-:Y:S05]  /*ae70*/  EXIT ;  /* 0x000000000000794d */ /* 0x000fea0003800000 */
.L_x_8850:
        /* <DEDUP_REMOVED lines=23> */
.L_x_8855:
[----:B------:R-:W-:Y:S05]  /*aff0*/  BSYNC B0 ;  /* 0x0000000000007941 */ /* 0x000fea0003800000 */
.L_x_8854:
[----:B------:R-:W-:-:S05]  /*b000*/  LOP3.LUT R3, R0, R3, RZ, 0xfc, !PT ;  /* 0x0000000300037212 */ /* 0x000fca00078efcff */
[----:B------:R-:W-:Y:S01]  /*b010*/  STG.E.U8 [R16.64], R3 ;  /* 0x0000000310007986 */ /* 0x000fe2000c101124 */
[----:B------:R-:W-:Y:S05]  /*b020*/  EXIT ;  /* 0x000000000000794d */ /* 0x000fea0003800000 */
.L_x_8853:
        /* <DEDUP_REMOVED lines=15> */
.L_x_8857:
[----:B------:R-:W-:Y:S01]  /*b120*/  IMAD.MOV.U32 R0, RZ, RZ, 0x7f ;  /* 0x0000007fff007424 */ /* 0x000fe200078e00ff */
[----:B------:R-:W-:-:S04]  /*b130*/  ISETP.GT.U32.AND P0, PT, R2, 0x7f800000, PT ;  /* 0x7f8000000200780c */ /* 0x000fc80003f04070 */
[----:B------:R-:W-:-:S04]  /*b140*/  SEL R0, R0, 0x7c, P0 ;  /* 0x0000007c00007807 */ /* 0x000fc80000000000 */
.L_x_8858:
[----:B------:R-:W-:Y:S05]  /*b150*/  BSYNC B0 ;  /* 0x0000000000007941 */ /* 0x000fea0003800000 */
.L_x_8856:
[----:B------:R-:W-:-:S04]  /*b160*/  LOP3.LUT R2, R3, 0x80000000, RZ, 0xc0, !PT ;  /* 0x8000000003027812 */ /* 0x000fc800078ec0ff */
[----:B------:R-:W-:-:S04]  /*b170*/  SHF.R.U32.HI R3, RZ, 0x18, R2 ;  /* 0x00000018ff037819 */ /* 0x000fc80000011602 */
[----:B------:R-:W-:-:S05]  /*b180*/  LOP3.LUT R3, R0, R3, RZ, 0xfc, !PT ;  /* 0x0000000300037212 */ /* 0x000fca00078efcff */
[----:B------:R-:W-:Y:S01]  /*b190*/  STG.E.U8 [R16.64], R3 ;  /* 0x0000000310007986 */ /* 0x000fe2000c101124 */
[----:B------:R-:W-:Y:S05]  /*b1a0*/  EXIT ;  /* 0x000000000000794d */ /* 0x000fea0003800000 */
.L_x_8852:
[----:B------:R-:W0:Y:S01]  /*b1b0*/  F2F.F32.F64 R0, R4 ;  /* 0x0000000400007310 */ /* 0x000e220000301000 */
[----:B------:R-:W0:-:S14]  /*b1c0*/  DSETP.GEU.AND P0, PT, |R4|, c[0x2][0x0], PT ;  /* 0x008000000400762a */ /* 0x000e1c0003f0e200 */
[----:B0-----:R-:W-:-:S05]  /*b1d0*/  @!P0 FMUL R0, R0, 1.175494350822287508e-38 ;  /* 0x0080000000008820 */ /* 0x001fca0000400000 */
[----:B------:R-:W-:-:S05]  /*b1e0*/  F2FP.BF16.PACK_AB R0, RZ, R0 ;  /* 0x00000000ff00723e */ /* 0x000fca00000010ff */
[----:B------:R-:W-:Y:S01]  /*b1f0*/  STG.E.U16 [R16.64], R0 ;  /* 0x0000000010007986 */ /* 0x000fe2000c101524 */
[----:B------:R-:W-:Y:S05]  /*b200*/  EXIT ;  /* 0x000000000000794d */ /* 0x000fea0003800000 */
.L_x_8849:
        /* <DEDUP_REMOVED lines=11> */
.L_x_8861:
        /* <DEDUP_REMOVED lines=19> */
.L_x_8864:
[----:B------:R-:W-:-:S04]  /*b3f0*/  LOP3.LUT R2, R3, 0x80000000, RZ, 0xc0, !PT ;  /* 0x8000000003027812 */ /* 0x000fc800078ec0ff */
[----:B------:R-:W-:-:S04]  /*b400*/  SHF.R.U32.HI R3, RZ, 0x18, R2 ;  /* 0x00000018ff037819 */ /* 0x000fc80000011602 */
[----:B------:R-:W-:-:S04]  /*b410*/  LOP3.LUT R0, R0, R3, RZ, 0xfc, !PT ;  /* 0x0000000300007212 */ /* 0x000fc800078efcff */
[----:B------:R-:W-:Y:S02]  /*b420*/  PRMT R8, R0, 0x7610, R8 ;  /* 0x0000761000087816 */ /* 0x000fe40000000008 */
.L_x_8863:
[----:B------:R-:W-:Y:S05]  /*b430*/  BSYNC B0 ;  /* 0x0000000000007941 */ /* 0x000fea0003800000 */
.L_x_8862:
[----:B------:R-:W-:Y:S01]  /*b440*/  STG.E.U8 [R16.64], R8 ;  /* 0x0000000810007986 */ /* 0x000fe2000c101124 */
[----:B------:R-:W-:Y:S05]  /*b450*/  EXIT ;  /* 0x000000000000794d */ /* 0x000fea0003800000 */
.L_x_8860:
        /* <DEDUP_REMOVED lines=19> */
.L_x_8867:
[----:B------:R-:W-:-:S04]  /*b590*/  LOP3.LUT R2, R3, 0x80000000, RZ, 0xc0, !PT ;  /* 0x8000000003027812 */ /* 0x000fc800078ec0ff */
[----:B------:R-:W-:-:S04]  /*b5a0*/  SHF.R.U32.HI R3, RZ, 0x18, R2 ;  /* 0x00000018ff037819 */ /* 0x000fc80000011602 */
[----:B------:R-:W-:-:S04]  /*b5b0*/  LOP3.LUT R0, R0, R3, RZ, 0xfc, !PT ;  /* 0x0000000300007212 */ /* 0x000fc800078efcff */
[----:B------:R-:W-:Y:S02]  /*b5c0*/  PRMT R8, R0, 0x7610, R8 ;  /* 0x0000761000087816 */ /* 0x000fe40000000008 */
.L_x_8866:
[----:B------:R-:W-:Y:S05]  /*b5d0*/  BSYNC B0 ;  /* 0x0000000000007941 */ /* 0x000fea0003800000 */
.L_x_8865:
[----:B------:R-:W-:Y:S01]  /*b5e0*/  STG.E.U8 [R16.64], R8 ;  /* 0x0000000810007986 */ /* 0x000fe2000c101124 */
[----:B------:R-:W-:Y:S05]  /*b5f0*/  EXIT ;  /* 0x000000000000794d */ /* 0x000fea0003800000 */
.L_x_8859:
        /* <DEDUP_REMOVED lines=24> */
.L_x_8842:
        /* <DEDUP_REMOVED lines=20> */
.L_x_8869:
[----:B------:R-:W0:Y:S02]  /*b8c0*/  F2I.U64.F64.TRUNC R4, R4 ;  /* 0x0000000400047311 */ /* 0x000e24000030d800 */
[----:B0-----:R-:W-:Y:S01]  /*b8d0*/  STG.E.64 [R16.64], R4 ;  /* 0x0000000410007986 */ /* 0x001fe2000c101b24 */
[----:B------:R-:W-:Y:S05]  /*b8e0*/  EXIT ;  /* 0x000000000000794d */ /* 0x000fea0003800000 */
.L_x_8868:
[----:B------:R-:W0:Y:S02]  /*b8f0*/  F2I.U32.F64.TRUNC R5, R4 ;  /* 0x0000000400057311 */ /* 0x000e24000030d000 */
[----:B0-----:R-:W-:Y:S01]  /*b900*/  STG.E [R16.64], R5 ;  /* 0x0000000510007986 */ /* 0x001fe2000c101924 */
[----:B------:R-:W-:Y:S05]  /*b910*/  EXIT ;  /* 0x000000000000794d */ /* 0x000fea0003800000 */
.L_x_8870:
        /* <DEDUP_REMOVED lines=14> */
.L_x_29917:


//--------------------- .text._ZN2at6native27unrolled_elementwise_kernelINS0_13BUnaryFunctorIdddZZZNS0_21heaviside_kernel_cudaERNS_18TensorIteratorBaseEENKUlvE_clEvENKUlvE4_clEvEUlddE_EESt5arrayIPcLm2EELi4E23TrivialOffsetCalculatorILi1EjESD_NS0_6memory12LoadWithCastILi1EEENSE_13StoreWithCastILi1EEEEEviT_T0_T2_T3_T4_T5_ --------------------------
	.section	.text._ZN2at6native27unrolled_elementwise_kernelINS0_13BUnaryFunctorIdddZZZNS0_21heaviside_kernel_cudaERNS_18TensorIteratorBaseEENKUlvE_clEvENKUlvE4_clEvEUlddE_EESt5arrayIPcLm2EELi4E23TrivialOffsetCalculatorILi1EjESD_NS0_6memory12LoadWithCastILi1EEENSE_13StoreWithCastILi1EEEEEviT_T0_T2_T3_T4_T5_,"ax",@progbits
	.sectioninfo	@"SHI_REGISTERS=34"
	.align	128
        .global         _ZN2at6native27unrolled_elementwise_kernelINS0_13BUnaryFunctorIdddZZZNS0_21heaviside_kernel_cudaERNS_18TensorIteratorBaseEENKUlvE_clEvENKUlvE4_clEvEUlddE_EESt5arrayIPcLm2EELi4E23TrivialOffsetCalculatorILi1EjESD_NS0_6memory12LoadWithCastILi1EEENSE_13StoreWithCastILi1EEEEEviT_T0_T2_T3_T4_T5_
        .type           _ZN2at6native27unrolled_elementwise_kernelINS0_13BUnaryFunctorIdddZZZNS0_21heaviside_kernel_cudaERNS_18TensorIteratorBaseEENKUlvE_clEvENKUlvE4_clEvEUlddE_EESt5arrayIPcLm2EELi4E23TrivialOffsetCalculatorILi1EjESD_NS0_6memory12LoadWithCastILi1EEENSE_13StoreWithCastILi1EEEEEviT_T0_T2_T3_T4_T5_,@function
        .size           _ZN2at6native27unrolled_elementwise_kernelINS0_13BUnaryFunctorIdddZZZNS0_21heaviside_kernel_cudaERNS_18TensorIteratorBaseEENKUlvE_clEvENKUlvE4_clEvEUlddE_EESt5arrayIPcLm2EELi4E23TrivialOffsetCalculatorILi1EjESD_NS0_6memory12LoadWithCastILi1EEENSE_13StoreWithCastILi1EEEEEviT_T0_T2_T3_T4_T5_,(.L_x_29918 - _ZN2at6native27unrolled_elementwise_kernelINS0_13BUnaryFunctorIdddZZZNS0_21heaviside_kernel_cudaERNS_18TensorIteratorBaseEENKUlvE_clEvENKUlvE4_clEvEUlddE_EESt5arrayIPcLm2EELi4E23TrivialOffsetCalculatorILi1EjESD_NS0_6memory12LoadWithCastILi1EEENSE_13StoreWithCastILi1EEEEEviT_T0_T2_T3_T4_T5_)
        .other          _ZN2at6native27unrolled_elementwise_kernelINS0_13BUnaryFunctorIdddZZZNS0_21heaviside_kernel_cudaERNS_18TensorIteratorBaseEENKUlvE_clEvENKUlvE4_clEvEUlddE_EESt5arrayIPcLm2EELi4E23TrivialOffsetCalculatorILi1EjESD_NS0_6memory12LoadWithCastILi1EEENSE_13StoreWithCastILi1EEEEEviT_T0_T2_T3_T4_T5_,@"STO_CUDA_ENTRY STV_DEFAULT"
_ZN2at6native27unrolled_elementwise_kernelINS0_13BUnaryFunctorIdddZZZNS0_21heaviside_kernel_cudaERNS_18TensorIteratorBaseEENKUlvE_clEvENKUlvE4_clEvEUlddE_EESt5arrayIPcLm2EELi4E23TrivialOffsetCalculatorILi1EjESD_NS0_6memory12LoadWithCastILi1EEENSE_13StoreWithCastILi1EEEEEviT_T0_T2_T3_T4_T5_:
.text._ZN2at6native27unrolled_elementwise_kernelINS0_13BUnaryFunctorIdddZZZNS0_21heaviside_kernel_cudaERNS_18TensorIteratorBaseEENKUlvE_clEvENKUlvE4_clEvEUlddE_EESt5arrayIPcLm2EELi4E23TrivialOffsetCalculatorILi1EjESD_NS0_6memory12LoadWithCastILi1EEENSE_13StoreWithCastILi1EEEEEviT_T0_T2_T3_T4_T5_:
        /* <DEDUP_REMOVED lines=30> */
.L_x_8876:
[----:B------:R-:W2:Y:S02]  /*01e0*/  LDG.E.U8 R4, [R4.64] ;  /* 0x0000002404047981 */ /* 0x000ea4000c1e1100 */
[----:B--2---:R0:W1:Y:S01]  /*01f0*/  I2F.F64.U16 R26, R4 ;  /* 0x00000004001a7312 */ /* 0x0040620000101800 */
[----:B------:R-:W-:Y:S05]  /*0200*/  BRA `(.L_x_8878) ;  /* 0x00000e0000007947 */ /* 0x000fea0003800000 */
.L_x_8875:
        /* <DEDUP_REMOVED lines=9> */
.L_x_8880:
[----:B------:R-:W2:Y:S02]  /*02a0*/  LDG.E R4, [R4.64] ;  /* 0x0000002404047981 */ /* 0x000ea4000c1e1900 */
[----:B--2---:R0:W1:Y:S01]  /*02b0*/  I2F.F64 R26, R4 ;  /* 0x00000004001a7312 */ /* 0x0040620000201c00 */
[----:B------:R-:W-:Y:S05]  /*02c0*/  BRA `(.L_x_8878) ;  /* 0x00000d4000007947 */ /* 0x000fea0003800000 */
.L_x_8879:
[----:B------:R-:W2:Y:S02]  /*02d0*/  LDG.E.U16 R4, [R4.64] ;  /* 0x0000002404047981 */ /* 0x000ea4000c1e1500 */
[----:B--2---:R0:W1:Y:S01]  /*02e0*/  I2F.F64.S16 R26, R4 ;  /* 0x00000004001a7312 */ /* 0x0040620000101c00 */
[----:B------:R-:W-:Y:S05]  /*02f0*/  BRA `(.L_x_8878) ;  /* 0x00000d1000007947 */ /* 0x000fea0003800000 */
.L_x_8874:
        /* <DEDUP_REMOVED lines=10> */
.L_x_8882:
[----:B------:R-:W2:Y:S02]  /*03a0*/  LDG.E.U16 R0, [R4.64] ;  /* 0x0000002404007981 */ /* 0x000ea4000c1e1500 */
[----:B--2---:R-:W-:-:S05]  /*03b0*/  HADD2.F32 R0, -RZ, R0.H0_H0 ;  /* 0x20000000ff007230 */ /* 0x004fca0000004100 */
[----:B------:R-:W-:-:S04]  /*03c0*/  FMUL.FTZ R0, R0, 1 ;  /* 0x3f80000000007820 */ /* 0x000fc80000410000 */
[----:B------:R0:W1:Y:S01]  /*03d0*/  F2F.F64.F32 R26, R0 ;  /* 0x00000000001a7310 */ /* 0x0000620000201800 */
[----:B------:R-:W-:Y:S05]  /*03e0*/  BRA `(.L_x_8878) ;  /* 0x00000c2000007947 */ /* 0x000fea0003800000 */
.L_x_8881:
        /* <DEDUP_REMOVED lines=10> */
.L_x_8884:
[----:B------:R-:W2:Y:S02]  /*0490*/  LDG.E.U16 R4, [R4.64] ;  /* 0x0000002404047981 */ /* 0x000ea4000c1e1500 */
[----:B--2---:R-:W-:-:S05]  /*04a0*/  HADD2.F32 R0, -RZ, R4.H0_H0 ;  /* 0x20000004ff007230 */ /* 0x004fca0000004100 */
[----:B------:R-:W-:-:S04]  /*04b0*/  FMUL.FTZ R0, R0, 1 ;  /* 0x3f80000000007820 */ /* 0x000fc80000410000 */
[----:B------:R0:W1:Y:S01]  /*04c0*/  F2F.F64.F32 R26, R0 ;  /* 0x00000000001a7310 */ /* 0x0000620000201800 */
[----:B------:R-:W-:Y:S05]  /*04d0*/  BRA `(.L_x_8878) ;  /* 0x00000b3000007947 */ /* 0x000fea0003800000 */
.L_x_8883:
[----:B------:R0:W5:Y:S01]  /*04e0*/  LDG.E.64 R26, [R4.64] ;  /* 0x00000024041a7981 */ /* 0x000162000c1e1b00 */
[----:B------:R-:W-:Y:S05]  /*04f0*/  BRA `(.L_x_8878) ;  /* 0x00000b1000007947 */ /* 0x000fea0003800000 */
.L_x_8873:
        /* <DEDUP_REMOVED lines=13> */
.L_x_8887:
[----:B------:R0:W5:Y:S01]  /*05d0*/  LDG.E.64 R26, [R4.64] ;  /* 0x00000024041a7981 */ /* 0x000162000c1e1b00 */
[----:B------:R-:W-:Y:S05]  /*05e0*/  BRA `(.L_x_8878) ;  /* 0x00000a2000007947 */ /* 0x000fea0003800000 */
.L_x_8886:
        /* <DEDUP_REMOVED lines=28> */
.L_x_8889:
        /* <DEDUP_REMOVED lines=16> */
.L_x_8888:
[----:B------:R-:W2:Y:S02]  /*08b0*/  LDG.E.U16 R0, [R4.64] ;  /* 0x0000002404007981 */ /* 0x000ea4000c1e1500 */
[----:B--2---:R-:W-:-:S05]  /*08c0*/  PRMT R0, RZ, 0x5410, R0 ;  /* 0x00005410ff007816 */ /* 0x004fca0000000000 */
[----:B------:R-:W-:-:S04]  /*08d0*/  FMUL.FTZ R0, R0, 1 ;  /* 0x3f80000000007820 */ /* 0x000fc80000410000 */
[----:B------:R0:W1:Y:S01]  /*08e0*/  F2F.F64.F32 R26, R0 ;  /* 0x00000000001a7310 */ /* 0x0000620000201800 */
[----:B------:R-:W-:Y:S05]  /*08f0*/  BRA `(.L_x_8878) ;  /* 0x0000071000007947 */ /* 0x000fea0003800000 */
.L_x_8885:
        /* <DEDUP_REMOVED lines=11> */
.L_x_8892:
        /* <DEDUP_REMOVED lines=21> */
.L_x_8896:
[----:B------:R-:W-:Y:S05]  /*0b00*/  BSYNC B1 ;  /* 0x0000000000017941 */ /* 0x000fea0003800000 */
.L_x_8895:
[----:B------:R-:W-:Y:S01]  /*0b10*/  LEA R5, R0, 0x3b800000, 0x17 ;  /* 0x3b80000000057811 */ /* 0x000fe200078eb8ff */
[----:B------:R-:W-:-:S05]  /*0b20*/  IMAD.SHL.U32 R0, R3, 0x100000, RZ ;  /* 0x0010000003007824 */ /* 0x000fca00078e00ff */
[----:B------:R-:W-:Y:S02]  /*0b30*/  LOP3.LUT R0, R5, R0, R6, 0xfe, !PT ;  /* 0x0000000005007212 */ /* 0x000fe400078efe06 */
.L_x_8894:
[----:B------:R-:W-:Y:S05]  /*0b40*/  BSYNC B0 ;  /* 0x0000000000007941 */ /* 0x000fea0003800000 */
.L_x_8893:
[----:B------:R-:W-:-:S04]  /*0b50*/  FMUL.FTZ R0, R0, 1 ;  /* 0x3f80000000007820 */ /* 0x000fc80000410000 */
[----:B------:R0:W1:Y:S01]  /*0b60*/  F2F.F64.F32 R26, R0 ;  /* 0x00000000001a7310 */ /* 0x0000620000201800 */
[----:B------:R-:W-:Y:S05]  /*0b70*/  BRA `(.L_x_8878) ;  /* 0x0000049000007947 */ /* 0x000fea0003800000 */
.L_x_8891:
        /* <DEDUP_REMOVED lines=21> */
.L_x_8900:
[----:B------:R-:W-:Y:S05]  /*0cd0*/  BSYNC B1 ;  /* 0x0000000000017941 */ /* 0x000fea0003800000 */
.L_x_8899:
[----:B------:R-:W-:Y:S01]  /*0ce0*/  LEA R5, R0, 0x37800000, 0x17 ;  /* 0x3780000000057811 */ /* 0x000fe200078eb8ff */
[----:B------:R-:W-:-:S05]  /*0cf0*/  IMAD.SHL.U32 R0, R3, 0x200000, RZ ;  /* 0x0020000003007824 */ /* 0x000fca00078e00ff */
[----:B------:R-:W-:Y:S02]  /*0d00*/  LOP3.LUT R0, R5, R0, R6, 0xfe, !PT ;  /* 0x0000000005007212 */ /* 0x000fe400078efe06 */
.L_x_8898:
[----:B------:R-:W-:Y:S05]  /*0d10*/  BSYNC B0 ;  /* 0x0000000000007941 */ /* 0x000fea0003800000 */
.L_x_8897:
[----:B------:R-:W-:-:S04]  /*0d20*/  FMUL.FTZ R0, R0, 1 ;  /* 0x3f80000000007820 */ /* 0x000fc80000410000 */
[----:B------:R0:W1:Y:S01]  /*0d30*/  F2F.F64.F32 R26, R0 ;  /* 0x00000000001a7310 */ /* 0x0000620000201800 */
[----:B------:R-:W-:Y:S05]  /*0d40*/  BRA `(.L_x_8878) ;  /* 0x000002c000007947 */ /* 0x000fea0003800000 */
.L_x_8890:
        /* <DEDUP_REMOVED lines=14> */
.L_x_8904:
[----:B------:R-:W-:Y:S05]  /*0e30*/  BSYNC B0 ;  /* 0x0000000000007941 */ /* 0x000fea0003800000 */
.L_x_8903:
[----:B------:R-:W-:-:S04]  /*0e40*/  FMUL.FTZ R0, R0, 1 ;  /* 0x3f80000000007820 */ /* 0x000fc80000410000 */
[----:B------:R0:W1:Y:S01]  /*0e50*/  F2F.F64.F32 R26, R0 ;  /* 0x00000000001a7310 */ /* 0x0000620000201800 */
[----:B------:R-:W-:Y:S05]  /*0e60*/  BRA `(.L_x_8878) ;  /* 0x000001a000007947 */ /* 0x000fea0003800000 */
.L_x_8877:
        /* <DEDUP_REMOVED lines=21> */
.L_x_8902:
[----:B------:R-:W2:Y:S02]  /*0fc0*/  LDG.E.64 R26, [R4.64] ;  /* 0x00000024041a7981 */ /* 0x000ea4000c1e1b00 */
[----:B--2---:R-:W0:Y:S01]  /*0fd0*/  I2F.F64.U64 R26, R26 ;  /* 0x0000001a001a7312 */ /* 0x004e220000301800 */
[----:B------:R-:W-:Y:S05]  /*0fe0*/  BRA `(.L_x_8878) ;  /* 0x0000002000007947 */ /* 0x000fea0003800000 */
.L_x_8901:
[----:B------:R-:W2:Y:S02]  /*0ff0*/  LDG.E R4, [R4.64] ;  /* 0x0000002404047981 */ /* 0x000ea4000c1e1900 */
[----:B--2---:R0:W1:Y:S02]  /*1000*/  I2F.F64.U32 R26, R4 ;  /* 0x00000004001a7312 */ /* 0x0040640000201800 */
.L_x_8878:
[----:B------:R-:W2:Y:S02]  /*1010*/  S2R R22, SR_TID.X ;  /* 0x0000000000167919 */ /* 0x000ea40000002100 */
[----:B--2---:R-:W-:Y:S02]  /*1020*/  IADD3 R22, R22, 0x80, RZ ;  /* 0x0000008016167810 */ /* 0x004fe40007ffe0ff */
.L_x_8872:
[----:B-1----:R-:W-:Y:S05]  /*1030*/  BSYNC B6 ;  /* 0x0000000000067941 */ /* 0x002fea0003800000 */
.L_x_8871:
        /* <DEDUP_REMOVED lines=22> */
.L_x_8910:
[----:B------:R-:W2:Y:S02]  /*11a0*/  LDG.E.U8 R4, [R4.64] ;  /* 0x0000002404047981 */ /* 0x000ea4000c1e1100 */
[----:B--2---:R0:W1:Y:S01]  /*11b0*/  I2F.F64.U16 R28, R4 ;  /* 0x00000004001c7312 */ /* 0x0040620000101800 */
[----:B------:R-:W-:Y:S05]  /*11c0*/  BRA `(.L_x_8912) ;  /* 0x00000df000007947 */ /* 0x000fea0003800000 */
.L_x_8909:
        /* <DEDUP_REMOVED lines=9> */
.L_x_8914:
[----:B------:R-:W2:Y:S02]  /*1260*/  LDG.E R4, [R4.64] ;  /* 0x0000002404047981 */ /* 0x000ea4000c1e1900 */
[----:B--2---:R0:W1:Y:S01]  /*1270*/  I2F.F64 R28, R4 ;  /* 0x00000004001c7312 */ /* 0x0040620000201c00 */
[----:B------:R-:W-:Y:S05]  /*1280*/  BRA `(.L_x_8912) ;  /* 0x00000d3000007947 */ /* 0x000fea0003800000 */
.L_x_8913:
[----:B------:R-:W2:Y:S02]  /*1290*/  LDG.E.U16 R4, [R4.64] ;  /* 0x0000002404047981 */ /* 0x000ea4000c1e1500 */
[----:B--2---:R0:W1:Y:S01]  /*12a0*/  I2F.F64.S16 R28, R4 ;  /* 0x00000004001c7312 */ /* 0x0040620000101c00 */
[----:B------:R-:W-:Y:S05]  /*12b0*/  BRA `(.L_x_8912) ;  /* 0x00000d0000007947 */ /* 0x000fea0003800000 */
.L_x_8908:
        /* <DEDUP_REMOVED lines=10> */
.L_x_8916:
[----:B------:R-:W2:Y:S02]  /*1360*/  LDG.E.U16 R0, [R4.64] ;  /* 0x0000002404007981 */ /* 0x000ea4000c1e1500 */
[----:B--2---:R-:W-:-:S05]  /*1370*/  HADD2.F32 R0, -RZ, R0.H0_H0 ;  /* 0x20000000ff007230 */ /* 0x004fca0000004100 */
[----:B------:R-:W-:-:S04]  /*1380*/  FMUL.FTZ R0, R0, 1 ;  /* 0x3f80000000007820 */ /* 0x000fc80000410000 */
[----:B------:R0:W1:Y:S01]  /*1390*/  F2F.F64.F32 R28, R0 ;  /* 0x00000000001c7310 */ /* 0x0000620000201800 */
[----:B------:R-:W-:Y:S05]  /*13a0*/  BRA `(.L_x_8912) ;  /* 0x00000c1000007947 */ /* 0x000fea0003800000 */
.L_x_8915:
        /* <DEDUP_REMOVED lines=10> */
.L_x_8918:
[----:B------:R-:W2:Y:S02]  /*1450*/  LDG.E.U16 R4, [R4.64] ;  /* 0x0000002404047981 */ /* 0x000ea4000c1e1500 */
[----:B--2---:R-:W-:-:S05]  /*1460*/  HADD2.F32 R0, -RZ, R4.H0_H0 ;  /* 0x20000004ff007230 */ /* 0x004fca0000004100 */
[----:B------:R-:W-:-:S04]  /*1470*/  FMUL.FTZ R0, R0, 1 ;  /* 0x3f80000000007820 */ /* 0x000fc80000410000 */
[----:B------:R0:W1:Y:S01]  /*1480*/  F2F.F64.F32 R28, R0 ;  /* 0x00000000001c7310 */ /* 0x0000620000201800 */
[----:B------:R-:W-:Y:S05]  /*1490*/  BRA `(.L_x_8912) ;  /* 0x00000b2000007947 */ /* 0x000fea0003800000 */
.L_x_8917:
[----:B------:R0:W5:Y:S01]  /*14a0*/  LDG.E.64 R28, [R4.64] ;  /* 0x00000024041c7981 */ /* 0x000162000c1e1b00 */
[----:B------:R-:W-:Y:S05]  /*14b0*/  BRA `(.L_x_8912) ;  /* 0x00000b0000007947 */ /* 0x000fea0003800000 */
.L_x_8907:
        /* <DEDUP_REMOVED lines=13> */
.L_x_8921:
[----:B------:R0:W5:Y:S01]  /*1590*/  LDG.E.64 R28, [R4.64] ;  /* 0x00000024041c7981 */ /* 0x000162000c1e1b00 */
[----:B------:R-:W-:Y:S05]  /*15a0*/  BRA `(.L_x_8912) ;  /* 0x00000a1000007947 */ /* 0x000fea0003800000 */
.L_x_8920:
        /* <DEDUP_REMOVED lines=28> */
.L_x_8923:
        /* <DEDUP_REMOVED lines=15> */
.L_x_8922:
[----:B------:R-:W2:Y:S02]  /*1860*/  LDG.E.U16 R0, [R4.64] ;  /* 0x0000002404007981 */ /* 0x000ea4000c1e1500 */
[----:B--2---:R-:W-:-:S05]  /*1870*/  PRMT R0, RZ, 0x5410, R0 ;  /* 0x00005410ff007816 */ /* 0x004fca0000000000 */
[----:B------:R-:W-:-:S04]  /*1880*/  FMUL.FTZ R0, R0, 1 ;  /* 0x3f80000000007820 */ /* 0x000fc80000410000 */
[----:B------:R0:W1:Y:S01]  /*1890*/  F2F.F64.F32 R28, R0 ;  /* 0x00000000001c7310 */ /* 0x0000620000201800 */
[----:B------:R-:W-:Y:S05]  /*18a0*/  BRA `(.L_x_8912) ;  /* 0x0000071000007947 */ /* 0x000fea0003800000 */
.L_x_8919:
        /* <DEDUP_REMOVED lines=11> */
.L_x_8926:
        /* <DEDUP_REMOVED lines=21> */
.L_x_8930:
[----:B------:R-:W-:Y:S05]  /*1ab0*/  BSYNC B1 ;  /* 0x0000000000017941 */ /* 0x000fea0003800000 */
.L_x_8929:
[----:B------:R-:W-:Y:S01]  /*1ac0*/  LEA R5, R0, 0x3b800000, 0x17 ;  /* 0x3b80000000057811 */ /* 0x000fe200078eb8ff */
[----:B------:R-:W-:-:S05]  /*1ad0*/  IMAD.SHL.U32 R0, R3, 0x100000, RZ ;  /* 0x0010000003007824 */ /* 0x000fca00078e00ff */
[----:B------:R-:W-:Y:S02]  /*1ae0*/  LOP3.LUT R0, R5, R0, R6, 0xfe, !PT ;  /* 0x0000000005007212 */ /* 0x000fe400078efe06 */
.L_x_8928:
[----:B------:R-:W-:Y:S05]  /*1af0*/  BSYNC B0 ;  /* 0x0000000000007941 */ /* 0x000fea0003800000 */
.L_x_8927:
[----:B------:R-:W-:-:S04]  /*1b00*/  FMUL.FTZ R0, R0, 1 ;  /* 0x3f80000000007820 */ /* 0x000fc80000410000 */
[----:B------:R0:W1:Y:S01]  /*1b10*/  F2F.F64.F32 R28, R0 ;  /* 0x00000000001c7310 */ /* 0x0000620000201800 */
[----:B------:R-:W-:Y:S05]  /*1b20*/  BRA `(.L_x_8912) ;  /* 0x0000049000007947 */ /* 0x000fea0003800000 */
.L_x_8925:
        /* <DEDUP_REMOVED lines=21> */
.L_x_8934:
[----:B------:R-:W-:Y:S05]  /*1c80*/  BSYNC B1 ;  /* 0x0000000000017941 */ /* 0x000fea0003800000 */
.L_x_8933:
[----:B------:R-:W-:Y:S01]  /*1c90*/  LEA R5, R0, 0x37800000, 0x17 ;  /* 0x3780000000057811 */ /* 0x000fe200078eb8ff */
[----:B------:R-:W-:-:S05]  /*1ca0*/  IMAD.SHL.U32 R0, R3, 0x200000, RZ ;  /* 0x0020000003007824 */ /* 0x000fca00078e00ff */
[----:B------:R-:W-:Y:S02]  /*1cb0*/  LOP3.LUT R0, R5, R0, R6, 0xfe, !PT ;  /* 0x0000000005007212 */ /* 0x000fe400078efe06 */
.L_x_8932:
[----:B------:R-:W-:Y:S05]  /*1cc0*/  BSYNC B0 ;  /* 0x0000000000007941 */ /* 0x000fea0003800000 */
.L_x_8931:
[----:B------:R-:W-:-:S04]  /*1cd0*/  FMUL.FTZ R0, R0, 1 ;  /* 0x3f80000000007820 */ /* 0x000fc80000410000 */
[----:B------:R0:W1:Y:S01]  /*1ce0*/  F2F.F64.F32 R28, R0 ;  /* 0x00000000001c7310 */ /* 0x0000620000201800 */
[----:B------:R-:W-:Y:S05]  /*1cf0*/  BRA `(.L_x_8912) ;  /* 0x000002c000007947 */ /* 0x000fea0003800000 */
.L_x_8924:
        /* <DEDUP_REMOVED lines=14> */
.L_x_8938:
[----:B------:R-:W-:Y:S05]  /*1de0*/  BSYNC B0 ;  /* 0x0000000000007941 */ /* 0x000fea0003800000 */
.L_x_8937:
[----:B------:R-:W-:-:S04]  /*1df0*/  FMUL.FTZ R0, R0, 1 ;  /* 0x3f80000000007820 */ /* 0x000fc80000410000 */
[----:B------:R0:W1:Y:S01]  /*1e00*/  F2F.F64.F32 R28, R0 ;  /* 0x00000000001c7310 */ /* 0x0000620000201800 */
[----:B------:R-:W-:Y:S05]  /*1e10*/  BRA `(.L_x_8912) ;  /* 0x000001a000007947 */ /* 0x000fea0003800000 */
.L_x_8911:
        /* <DEDUP_REMOVED lines=19> */
[----:B------:R-:W-:Y:S01]  /*1f50*/  CS2R R28, SRZ ;  /* 0x00000000001c7805 */ /* 0x000fe2000001ff00 */
[----:B------:R-:W-:Y:S05]  /*1f60*/  BRA `(.L_x_8912) ;  /* 0x0000005000007947 */ /* 0x000fea0003800000 */
.L_x_8936:
[----:B------:R-:W2:Y:S02]  /*1f70*/  LDG.E.64 R28, [R4.64] ;  /* 0x00000024041c7981 */ /* 0x000ea4000c1e1b00 */
[----:B--2---:R-:W0:Y:S01]  /*1f80*/  I2F.F64.U64 R28, R28 ;  /* 0x0000001c001c7312 */ /* 0x004e220000301800 */
[----:B------:R-:W-:Y:S05]  /*1f90*/  BRA `(.L_x_8912) ;  /* 0x0000002000007947 */ /* 0x000fea0003800000 */
.L_x_8935:
[----:B------:R-:W2:Y:S02]  /*1fa0*/  LDG.E R4, [R4.64] ;  /* 0x0000002404047981 */ /* 0x000ea4000c1e1900 */
[----:B--2---:R0:W1:Y:S02]  /*1fb0*/  I2F.F64.U32 R28, R4 ;  /* 0x00000004001c7312 */ /* 0x0040640000201800 */
.L_x_8912:
[----:B------:R-:W-:-:S03]  /*1fc0*/  IADD3 R22, R22, 0x80, RZ ;  /* 0x0000008016167810 */ /* 0x000fc60007ffe0ff */
.L_x_8906:
[----:B------:R-:W-:Y:S05]  /*1fd0*/  BSYNC B6 ;  /* 0x0000000000067941 */ /* 0x000fea0003800000 */
.L_x_8905:
[----:B------:R-:W-:Y:S01]  /*1fe0*/  ISETP.GE.AND P0, PT, R22, R19, PT ;  /* 0x000000131600720c */ /* 0x000fe20003f06270 */
[----:B------:R-:W-:Y:S01]  /*1ff0*/  BSSY B6, `(.L_x_8939) ;  /* 0x00000fa000067945 */ /* 0x000fe20003800000 */
[----:B------:R-:W-:Y:S01]  /*2000*/  CS2R R16, SRZ ;  /* 0x0000000000107805 */ /* 0x000fe2000001ff00 */
[----:B------:R-:W-:-:S10]  /*2010*/  CS2R R24, SRZ ;  /* 0x0000000000187805 */ /* 0x000fd4000001ff00 */
        /* <DEDUP_REMOVED lines=20> */
.L_x_8944:
[----:B------:R-:W2:Y:S02]  /*2160*/  LDG.E.U8 R4, [R4.64] ;  /* 0x0000002404047981 */ /* 0x000ea4000c1e1100 */
[----:B--2---:R0:W2:Y:S01]  /*2170*/  I2F.F64.U16 R24, R4 ;  /* 0x0000000400187312 */ /* 0x0040a20000101800 */
[----:B------:R-:W-:Y:S05]  /*2180*/  BRA `(.L_x_8946) ;  /* 0x00000df000007947 */ /* 0x000fea0003800000 */
.L_x_8943:
        /* <DEDUP_REMOVED lines=9> */
.L_x_8948:
[----:B------:R-:W2:Y:S02]  /*2220*/  LDG.E R4, [R4.64] ;  /* 0x0000002404047981 */ /* 0x000ea4000c1e1900 */
[----:B--2---:R0:W2:Y:S01]  /*2230*/  I2F.F64 R24, R4 ;  /* 0x0000000400187312 */ /* 0x0040a20000201c00 */
[----:B------:R-:W-:Y:S05]  /*2240*/  BRA `(.L_x_8946) ;  /* 0x00000d3000007947 */ /* 0x000fea0003800000 */
.L_x_8947:
[----:B------:R-:W2:Y:S02]  /*2250*/  LDG.E.U16 R4, [R4.64] ;  /* 0x0000002404047981 */ /* 0x000ea4000c1e1500 */
[----:B--2---:R0:W2:Y:S01]  /*2260*/  I2F.F64.S16 R24, R4 ;  /* 0x0000000400187312 */ /* 0x0040a20000101c00 */
[----:B------:R-:W-:Y:S05]  /*2270*/  BRA `(.L_x_8946) ;  /* 0x00000d0000007947 */ /* 0x000fea0003800000 */
.L_x_8942:
        /* <DEDUP_REMOVED lines=10> */
.L_x_8950:
[----:B------:R-:W2:Y:S02]  /*2320*/  LDG.E.U16 R0, [R4.64] ;  /* 0x0000002404007981 */ /* 0x000ea4000c1e1500 */
[----:B--2---:R-:W-:-:S05]  /*2330*/  HADD2.F32 R0, -RZ, R0.H0_H0 ;  /* 0x20000000ff007230 */ /* 0x004fca0000004100 */
[----:B------:R-:W-:-:S04]  /*2340*/  FMUL.FTZ R0, R0, 1 ;  /* 0x3f80000000007820 */ /* 0x000fc80000410000 */
[----:B------:R0:W2:Y:S01]  /*2350*/  F2F.F64.F32 R24, R0 ;  /* 0x0000000000187310 */ /* 0x0000a20000201800 */
[----:B------:R-:W-:Y:S05]  /*2360*/  BRA `(.L_x_8946) ;  /* 0x00000c1000007947 */ /* 0x000fea0003800000 */
.L_x_8949:
        /* <DEDUP_REMOVED lines=10> */
.L_x_8952:
[----:B------:R-:W2:Y:S02]  /*2410*/  LDG.E.U16 R4, [R4.64] ;  /* 0x0000002404047981 */ /* 0x000ea4000c1e1500 */
[----:B--2---:R-:W-:-:S05]  /*2420*/  HADD2.F32 R0, -RZ, R4.H0_H0 ;  /* 0x20000004ff007230 */ /* 0x004fca0000004100 */
[----:B------:R-:W-:-:S04]  /*2430*/  FMUL.FTZ R0, R0, 1 ;  /* 0x3f80000000007820 */ /* 0x000fc80000410000 */
[----:B------:R0:W2:Y:S01]  /*2440*/  F2F.F64.F32 R24, R0 ;  /* 0x0000000000187310 */ /* 0x0000a20000201800 */
[----:B------:R-:W-:Y:S05]  /*2450*/  BRA `(.L_x_8946) ;  /* 0x00000b2000007947 */ /* 0x000fea0003800000 */
.L_x_8951:
[----:B------:R0:W5:Y:S01]  /*2460*/  LDG.E.64 R24, [R4.64] ;  /* 0x0000002404187981 */ /* 0x000162000c1e1b00 */
[----:B------:R-:W-:Y:S05]  /*2470*/  BRA `(.L_x_8946) ;  /* 0x00000b0000007947 */ /* 0x000fea0003800000 */
.L_x_8941:
        /* <DEDUP_REMOVED lines=13> */
.L_x_8955:
[----:B------:R0:W5:Y:S01]  /*2550*/  LDG.E.64 R24, [R4.64] ;  /* 0x0000002404187981 */ /* 0x000162000c1e1b00 */
[----:B------:R-:W-:Y:S05]  /*2560*/  BRA `(.L_x_8946) ;  /* 0x00000a1000007947 */ /* 0x000fea0003800000 */
.L_x_8954:
        /* <DEDUP_REMOVED lines=28> */
.L_x_8957:
        /* <DEDUP_REMOVED lines=15> */
.L_x_8956:
[----:B------:R-:W2:Y:S02]  /*2820*/  LDG.E.U16 R0, [R4.64] ;  /* 0x0000002404007981 */ /* 0x000ea4000c1e1500 */
[----:B--2---:R-:W-:-:S05]  /*2830*/  PRMT R0, RZ, 0x5410, R0 ;  /* 0x00005410ff007816 */ /* 0x004fca0000000000 */
[----:B------:R-:W-:-:S04]  /*2840*/  FMUL.FTZ R0, R0, 1 ;  /* 0x3f80000000007820 */ /* 0x000fc80000410000 */
[----:B------:R0:W2:Y:S01]  /*2850*/  F2F.F64.F32 R24, R0 ;  /* 0x0000000000187310 */ /* 0x0000a20000201800 */
[----:B------:R-:W-:Y:S05]  /*2860*/  BRA `(.L_x_8946) ;  /* 0x0000071000007947 */ /* 0x000fea0003800000 */
.L_x_8953:
        /* <DEDUP_REMOVED lines=11> */
.L_x_8960:
        /* <DEDUP_REMOVED lines=21> */
.L_x_8964:
[----:B------:R-:W-:Y:S05]  /*2a70*/  BSYNC B1 ;  /* 0x0000000000017941 */ /* 0x000fea0003800000 */
.L_x_8963:
[----:B------:R-:W-:Y:S01]  /*2a80*/  LEA R5, R0, 0x3b800000, 0x17 ;  /* 0x3b80000000057811 */ /* 0x000fe200078eb8ff */
[----:B------:R-:W-:-:S05]  /*2a90*/  IMAD.SHL.U32 R0, R3, 0x100000, RZ ;  /* 0x0010000003007824 */ /* 0x000fca00078e00ff */
[----:B------:R-:W-:Y:S02]  /*2aa0*/  LOP3.LUT R0, R5, R0, R6, 0xfe, !PT ;  /* 0x0000000005007212 */ /* 0x000fe400078efe06 */
.L_x_8962:
[----:B------:R-:W-:Y:S05]  /*2ab0*/  BSYNC B0 ;  /* 0x0000000000007941 */ /* 0x000fea0003800000 */
.L_x_8961:
[----:B------:R-:W-:-:S04]  /*2ac0*/  FMUL.FTZ R0, R0, 1 ;  /* 0x3f80000000007820 */ /* 0x000fc80000410000 */
[----:B------:R0:W2:Y:S01]  /*2ad0*/  F2F.F64.F32 R24, R0 ;  /* 0x0000000000187310 */ /* 0x0000a20000201800 */
[----:B------:R-:W-:Y:S05]  /*2ae0*/  BRA `(.L_x_8946) ;  /* 0x0000049000007947 */ /* 0x000fea0003800000 */
.L_x_8959:
        /* <DEDUP_REMOVED lines=21> */
.L_x_8968:
[----:B------:R-:W-:Y:S05]  /*2c40*/  BSYNC B1 ;  /* 0x0000000000017941 */ /* 0x000fea0003800000 */
.L_x_8967:
[----:B------:R-:W-:Y:S01]  /*2c50*/  LEA R5, R0, 0x37800000, 0x17 ;  /* 0x3780000000057811 */ /* 0x000fe200078eb8ff */
[----:B------:R-:W-:-:S05]  /*2c60*/  IMAD.SHL.U32 R0, R3, 0x200000, RZ ;  /* 0x0020000003007824 */ /* 0x000fca00078e00ff */
[----:B------:R-:W-:Y:S02]  /*2c70*/  LOP3.LUT R0, R5, R0, R6, 0xfe, !PT ;  /* 0x0000000005007212 */ /* 0x000fe400078efe06 */
.L_x_8966:
[----:B------:R-:W-:Y:S05]  /*2c80*/  BSYNC B0 ;  /* 0x0000000000007941 */ /* 0x000fea0003800000 */
.L_x_8965:
[----:B------:R-:W-:-:S04]  /*2c90*/  FMUL.FTZ R0, R0, 1 ;  /* 0x3f80000000007820 */ /* 0x000fc80000410000 */
[----:B------:R0:W2:Y:S01]  /*2ca0*/  F2F.F64.F32 R24, R0 ;  /* 0x0000000000187310 */ /* 0x0000a20000201800 */
[----:B------:R-:W-:Y:S05]  /*2cb0*/  BRA `(.L_x_8946) ;  /* 0x000002c000007947 */ /* 0x000fea0003800000 */
.L_x_8958:
        /* <DEDUP_REMOVED lines=14> */
.L_x_8972:
[----:B------:R-:W-:Y:S05]  /*2da0*/  BSYNC B0 ;  /* 0x0000000000007941 */ /* 0x000fea0003800000 */
.L_x_8971:
[----:B------:R-:W-:-:S04]  /*2db0*/  FMUL.FTZ R0, R0, 1 ;  /* 0x3f80000000007820 */ /* 0x000fc80000410000 */
[----:B------:R0:W2:Y:S01]  /*2dc0*/  F2F.F64.F32 R24, R0 ;  /* 0x0000000000187310 */ /* 0x0000a20000201800 */
[----:B------:R-:W-:Y:S05]  /*2dd0*/  BRA `(.L_x_8946) ;  /* 0x000001a000007947 */ /* 0x000fea0003800000 */
.L_x_8945:
        /* <DEDUP_REMOVED lines=21> */
.L_x_8970:
[----:B------:R-:W2:Y:S02]  /*2f30*/  LDG.E.64 R24, [R4.64] ;  /* 0x0000002404187981 */ /* 0x000ea4000c1e1b00 */
[----:B--2---:R-:W0:Y:S01]  /*2f40*/  I2F.F64.U64 R24, R24 ;  /* 0x0000001800187312 */ /* 0x004e220000301800 */
[----:B------:R-:W-:Y:S05]  /*2f50*/  BRA `(.L_x_8946) ;  /* 0x0000002000007947 */ /* 0x000fea0003800000 */
.L_x_8969:
[----:B------:R-:W2:Y:S02]  /*2f60*/  LDG.E R4, [R4.64] ;  /* 0x0000002404047981 */ /* 0x000ea4000c1e1900 */
[----:B--2---:R0:W2:Y:S02]  /*2f70*/  I2F.F64.U32 R24, R4 ;  /* 0x0000000400187312 */ /* 0x0040a40000201800 */
.L_x_8946:
[----:B------:R-:W-:-:S03]  /*2f80*/  IADD3 R22, R22, 0x80, RZ ;  /* 0x0000008016167810 */ /* 0x000fc60007ffe0ff */
.L_x_8940:
[----:B------:R-:W-:Y:S05]  /*2f90*/  BSYNC B6 ;  /* 0x0000000000067941 */ /* 0x000fea0003800000 */
.L_x_8939:
[----:B------:R-:W-:Y:S01]  /*2fa0*/  ISETP.GE.AND P0, PT, R22, R19, PT ;  /* 0x000000131600720c */ /* 0x000fe20003f06270 */
[----:B------:R-:W-:-:S12]  /*2fb0*/  BSSY B6, `(.L_x_8973) ;  /* 0x00000f5000067945 */ /* 0x000fd80003800000 */
        /* <DEDUP_REMOVED lines=19> */
.L_x_8978:
[----:B------:R-:W3:Y:S02]  /*30f0*/  LDG.E.U8 R4, [R4.64] ;  /* 0x0000002404047981 */ /* 0x000ee4000c1e1100 */
[----:B---3--:R0:W3:Y:S01]  /*3100*/  I2F.F64.U16 R16, R4 ;  /* 0x0000000400107312 */ /* 0x0080e20000101800 */
[----:B------:R-:W-:Y:S05]  /*3110*/  BRA `(.L_x_8974) ;  /* 0x00000de000007947 */ /* 0x000fea0003800000 */
.L_x_8977:
        /* <DEDUP_REMOVED lines=9> */
.L_x_8981:
[----:B------:R-:W3:Y:S02]  /*31b0*/  LDG.E R4, [R4.64] ;  /* 0x0000002404047981 */ /* 0x000ee4000c1e1900 */
[----:B---3--:R0:W3:Y:S01]  /*31c0*/  I2F.F64 R16, R4 ;  /* 0x0000000400107312 */ /* 0x0080e20000201c00 */
[----:B------:R-:W-:Y:S05]  /*31d0*/  BRA `(.L_x_8974) ;  /* 0x00000d2000007947 */ /* 0x000fea0003800000 */
.L_x_8980:
[----:B------:R-:W3:Y:S02]  /*31e0*/  LDG.E.U16 R4, [R4.64] ;  /* 0x0000002404047981 */ /* 0x000ee4000c1e1500 */
[----:B---3--:R0:W3:Y:S01]  /*31f0*/  I2F.F64.S16 R16, R4 ;  /* 0x0000000400107312 */ /* 0x0080e20000101c00 */
[----:B------:R-:W-:Y:S05]  /*3200*/  BRA `(.L_x_8974) ;  /* 0x00000cf000007947 */ /* 0x000fea0003800000 */
.L_x_8976:
        /* <DEDUP_REMOVED lines=10> */
.L_x_8983:
[----:B------:R-:W3:Y:S02]  /*32b0*/  LDG.E.U16 R0, [R4.64] ;  /* 0x0000002404007981 */ /* 0x000ee4000c1e1500 */
[----:B---3--:R-:W-:-:S05]  /*32c0*/  HADD2.F32 R0, -RZ, R0.H0_H0 ;  /* 0x20000000ff007230 */ /* 0x008fca0000004100 */
[----:B------:R-:W-:-:S04]  /*32d0*/  FMUL.FTZ R0, R0, 1 ;  /* 0x3f80000000007820 */ /* 0x000fc80000410000 */
[----:B------:R0:W3:Y:S01]  /*32e0*/  F2F.F64.F32 R16, R0 ;  /* 0x0000000000107310 */ /* 0x0000e20000201800 */
[----:B------:R-:W-:Y:S05]  /*32f0*/  BRA `(.L_x_8974) ;  /* 0x00000c0000007947 */ /* 0x000fea0003800000 */
.L_x_8982:
        /* <DEDUP_REMOVED lines=10> */
.L_x_8985:
[----:B------:R-:W3:Y:S02]  /*33a0*/  LDG.E.U16 R4, [R4.64] ;  /* 0x0000002404047981 */ /* 0x000ee4000c1e1500 */
[----:B---3--:R-:W-:-:S05]  /*33b0*/  HADD2.F32 R0, -RZ, R4.H0_H0 ;  /* 0x20000004ff007230 */ /* 0x008fca0000004100 */
[----:B------:R-:W-:-:S04]  /*33c0*/  FMUL.FTZ R0, R0, 1 ;  /* 0x3f80000000007820 */ /* 0x000fc80000410000 */
[----:B------:R0:W3:Y:S01]  /*33d0*/  F2F.F64.F32 R16, R0 ;  /* 0x0000000000107310 */ /* 0x0000e20000201800 */
[----:B------:R-:W-:Y:S05]  /*33e0*/  BRA `(.L_x_8974) ;  /* 0x00000b1000007947 */ /* 0x000fea0003800000 */
.L_x_8984:
[----:B------:R0:W5:Y:S01]  /*33f0*/  LDG.E.64 R16, [R4.64] ;  /* 0x0000002404107981 */ /* 0x000162000c1e1b00 */
[----:B------:R-:W-:Y:S05]  /*3400*/  BRA `(.L_x_8974) ;  /* 0x00000af000007947 */ /* 0x000fea0003800000 */
.L_x_8975:
        /* <DEDUP_REMOVED lines=13> */
.L_x_8988:
[----:B------:R0:W5:Y:S01]  /*34e0*/  LDG.E.64 R16, [R4.64] ;  /* 0x0000002404107981 */ /* 0x000162000c1e1b00 */
[----:B------:R-:W-:Y:S05]  /*34f0*/  BRA `(.L_x_8974) ;  /* 0x00000a0000007947 */ /* 0x000fea0003800000 */
.L_x_8987:
        /* <DEDUP_REMOVED lines=28> */
.L_x_8990:
        /* <DEDUP_REMOVED lines=15> */
.L_x_8989:
[----:B------:R-:W3:Y:S02]  /*37b0*/  LDG.E.U16 R0, [R4.64] ;  /* 0x0000002404007981 */ /* 0x000ee4000c1e1500 */
[----:B---3--:R-:W-:-:S05]  /*37c0*/  PRMT R0, RZ, 0x5410, R0 ;  /* 0x00005410ff007816 */ /* 0x008fca0000000000 */
[----:B------:R-:W-:-:S04]  /*37d0*/  FMUL.FTZ R0, R0, 1 ;  /* 0x3f80000000007820 */ /* 0x000fc80000410000 */
[----:B------:R0:W3:Y:S01]  /*37e0*/  F2F.F64.F32 R16, R0 ;  /* 0x0000000000107310 */ /* 0x0000e20000201800 */
[----:B------:R-:W-:Y:S05]  /*37f0*/  BRA `(.L_x_8974) ;  /* 0x0000070000007947 */ /* 0x000fea0003800000 */
.L_x_8986:
        /* <DEDUP_REMOVED lines=11> */
.L_x_8993:
        /* <DEDUP_REMOVED lines=21> */
.L_x_8997:
[----:B------:R-:W-:Y:S05]  /*3a00*/  BSYNC B1 ;  /* 0x0000000000017941 */ /* 0x000fea0003800000 */
.L_x_8996:
[----:B------:R-:W-:Y:S01]  /*3a10*/  LEA R5, R0, 0x3b800000, 0x17 ;  /* 0x3b80000000057811 */ /* 0x000fe200078eb8ff */
[----:B------:R-:W-:-:S05]  /*3a20*/  IMAD.SHL.U32 R0, R3, 0x100000, RZ ;  /* 0x0010000003007824 */ /* 0x000fca00078e00ff */
[----:B------:R-:W-:Y:S02]  /*3a30*/  LOP3.LUT R0, R5, R0, R6, 0xfe, !PT ;  /* 0x0000000005007212 */ /* 0x000fe400078efe06 */
.L_x_8995:
[----:B------:R-:W-:Y:S05]  /*3a40*/  BSYNC B0 ;  /* 0x0000000000007941 */ /* 0x000fea0003800000 */
.L_x_8994:
[----:B------:R-:W-:-:S04]  /*3a50*/  FMUL.FTZ R0, R0, 1 ;  /* 0x3f80000000007820 */ /* 0x000fc80000410000 */
[----:B------:R0:W3:Y:S01]  /*3a60*/  F2F.F64.F32 R16, R0 ;  /* 0x0000000000107310 */ /* 0x0000e20000201800 */
[----:B------:R-:W-:Y:S05]  /*3a70*/  BRA `(.L_x_8974) ;  /* 0x0000048000007947 */ /* 0x000fea0003800000 */
.L_x_8992:
        /* <DEDUP_REMOVED lines=21> */
.L_x_9001:
[----:B------:R-:W-:Y:S05]  /*3bd0*/  BSYNC B1 ;  /* 0x0000000000017941 */ /* 0x000fea0003800000 */
.L_x_9000:
[----:B------:R-:W-:Y:S01]  /*3be0*/  LEA R5, R0, 0x37800000, 0x17 ;  /* 0x3780000000057811 */ /* 0x000fe200078eb8ff */
[----:B------:R-:W-:-:S05]  /*3bf0*/  IMAD.SHL.U32 R0, R3, 0x200000, RZ ;  /* 0x0020000003007824 */ /* 0x000fca00078e00ff */
[----:B------:R-:W-:Y:S02]  /*3c00*/  LOP3.LUT R0, R5, R0, R6, 0xfe, !PT ;  /* 0x0000000005007212 */ /* 0x000fe400078efe06 */
.L_x_8999:
[----:B------:R-:W-:Y:S05]  /*3c10*/  BSYNC B0 ;  /* 0x0000000000007941 */ /* 0x000fea0003800000 */
.L_x_8998:
[----:B------:R-:W-:-:S04]  /*3c20*/  FMUL.FTZ R0, R0, 1 ;  /* 0x3f80000000007820 */ /* 0x000fc80000410000 */
[----:B------:R0:W3:Y:S01]  /*3c30*/  F2F.F64.F32 R16, R0 ;  /* 0x0000000000107310 */ /* 0x0000e20000201800 */
[----:B------:R-:W-:Y:S05]  /*3c40*/  BRA `(.L_x_8974) ;  /* 0x000002b000007947 */ /* 0x000fea0003800000 */
.L_x_8991:
        /* <DEDUP_REMOVED lines=14> */
.L_x_9005:
[----:B------:R-:W-:Y:S05]  /*3d30*/  BSYNC B0 ;  /* 0x0000000000007941 */ /* 0x000fea0003800000 */
.L_x_9004:
[----:B------:R-:W-:-:S04]  /*3d40*/  FMUL.FTZ R0, R0, 1 ;  /* 0x3f80000000007820 */ /* 0x000fc80000410000 */
[----:B------:R0:W3:Y:S01]  /*3d50*/  F2F.F64.F32 R16, R0 ;  /* 0x0000000000107310 */ /* 0x0000e20000201800 */
[----:B------:R-:W-:Y:S05]  /*3d60*/  BRA `(.L_x_8974) ;  /* 0x0000019000007947 */ /* 0x000fea0003800000 */
.L_x_8979:
        /* <DEDUP_REMOVED lines=19> */
[----:B------:R-:W-:Y:S05]  /*3ea0*/  BRA `(.L_x_8974) ;  /* 0x0000005000007947 */ /* 0x000fea0003800000 */
.L_x_9003:
[----:B------:R-:W3:Y:S02]  /*3eb0*/  LDG.E.64 R16, [R4.64] ;  /* 0x0000002404107981 */ /* 0x000ee4000c1e1b00 */
[----:B---3--:R-:W0:Y:S01]  /*3ec0*/  I2F.F64.U64 R16, R16 ;  /* 0x0000001000107312 */ /* 0x008e220000301800 */
[----:B------:R-:W-:Y:S05]  /*3ed0*/  BRA `(.L_x_8974) ;  /* 0x0000002000007947 */ /* 0x000fea0003800000 */
.L_x_9002:
[----:B------:R-:W3:Y:S02]  /*3ee0*/  LDG.E R4, [R4.64] ;  /* 0x0000002404047981 */ /* 0x000ee4000c1e1900 */
[----:B---3--:R0:W3:Y:S02]  /*3ef0*/  I2F.F64.U32 R16, R4 ;  /* 0x0000000400107312 */ /* 0x0080e40000201800 */
.L_x_8974:
[----:B------:R-:W-:Y:S05]  /*3f00*/  BSYNC B6 ;  /* 0x0000000000067941 */ /* 0x000fea0003800000 */
.L_x_8973:
[----:B------:R-:W4:Y:S01]  /*3f10*/  S2R R22, SR_TID.X ;  /* 0x0000000000167919 */ /* 0x000f220000002100 */
[----:B01---5:R-:W0:Y:S01]  /*3f20*/  DSETP.GT.AND P1, PT, R28, RZ, PT ;  /* 0x000000ff1c00722a */ /* 0x023e220003f24000 */
[----:B------:R-:W1:Y:S01]  /*3f30*/  LDC.U8 R18, c[0x0][0x194] ;  /* 0x00006500ff127b82 */ /* 0x000e620000000000 */
[----:B------:R-:W-:Y:S02]  /*3f40*/  BSSY B6, `(.L_x_9006) ;  /* 0x000011a000067945 */ /* 0x000fe40003800000 */
[----:B------:R-:W3:-:S02]  /*3f50*/  DSETP.GT.AND P6, PT, R26, RZ, PT ;  /* 0x000000ff1a00722a */ /* 0x000ec40003fc4000 */
[----:B0-----:R-:W-:Y:S02]  /*3f60*/  FSEL R4, RZ, 1.875, !P1 ;  /* 0x3ff00000ff047808 */ /* 0x001fe40004800000 */
[----:B------:R-:W0:Y:S02]  /*3f70*/  DSETP.NEU.AND P0, PT, R26, RZ, PT ;  /* 0x000000ff1a00722a */ /* 0x000e240003f0d000 */
[----:B---3--:R-:W-:Y:S02]  /*3f80*/  FSEL R5, RZ, 1.875, !P6 ;  /* 0x3ff00000ff057808 */ /* 0x008fe40007000000 */
[----:B--2---:R-:W2:Y:S02]  /*3f90*/  DSETP.GT.AND P3, PT, R24, RZ, PT ;  /* 0x000000ff1800722a */ /* 0x004ea40003f64000 */
[----:B0-----:R-:W-:Y:S02]  /*3fa0*/  FSEL R6, RZ, c[0x0][0x170], P0 ;  /* 0x00005c00ff067a08 */ /* 0x001fe40000000000 */
[----:B------:R-:W0:Y:S01]  /*3fb0*/  DSETP.GT.AND P5, PT, R16, RZ, PT ;  /* 0x000000ff1000722a */ /* 0x000e220003fa4000 */
[----:B------:R-:W-:-:S02]  /*3fc0*/  FSEL R5, R5, c[0x0][0x174], P0 ;  /* 0x00005d0005057a08 */ /* 0x000fc40000000000 */
[----:B--2---:R-:W-:Y:S01]  /*3fd0*/  FSEL R3, RZ, 1.875, !P3 ;  /* 0x3ff00000ff037808 */ /* 0x004fe20005800000 */
[----:B------:R-:W2:Y:S02]  /*3fe0*/  DSETP.NEU.AND P2, PT, R28, RZ, PT ;  /* 0x000000ff1c00722a */ /* 0x000ea40003f4d000 */
[----:B0-----:R-:W-:Y:S02]  /*3ff0*/  FSEL R0, RZ, 1.875, !P5 ;  /* 0x3ff00000ff007808 */ /* 0x001fe40006800000 */
[----:B----4-:R-:W-:Y:S01]  /*4000*/  ISETP.GE.AND P1, PT, R22, R19, PT ;  /* 0x000000131600720c */ /* 0x010fe20003f26270 */
[----:B------:R-:W0:Y:S01]  /*4010*/  DSETP.NEU.AND P4, PT, R24, RZ, PT ;  /* 0x000000ff1800722a */ /* 0x000e220003f8d000 */
[----:B--2---:R-:W-:Y:S01]  /*4020*/  FSEL R29, R4, c[0x0][0x174], P2 ;  /* 0x00005d00041d7a08 */ /* 0x004fe20001000000 */
[----:B------:R-:W-:Y:S01]  /*4030*/  IMAD.MOV.U32 R4, RZ, RZ, R6 ;  /* 0x000000ffff047224 */ /* 0x000fe200078e0006 */
[----:B------:R-:W-:Y:S01]  /*4040*/  FSEL R28, RZ, c[0x0][0x170], P2 ;  /* 0x00005c00ff1c7a08 */ /* 0x000fe20001000000 */
[----:B------:R-:W2:-:S02]  /*4050*/  DSETP.NEU.AND P6, PT, R16, RZ, PT ;  /* 0x000000ff1000722a */ /* 0x000e840003fcd000 */
[----:B0-----:R-:W-:Y:S02]  /*4060*/  FSEL R24, RZ, c[0x0][0x170], P4 ;  /* 0x00005c00ff187a08 */ /* 0x001fe40002000000 */
[----:B------:R-:W-:Y:S02]  /*4070*/  FSEL R25, R3, c[0x0][0x174], P4 ;  /* 0x00005d0003197a08 */ /* 0x000fe40002000000 */
[----:B--2---:R-:W-:Y:S02]  /*4080*/  FSEL R16, RZ, c[0x0][0x170], P6 ;  /* 0x00005c00ff107a08 */ /* 0x004fe40003000000 */
[----:B------:R-:W-:Y:S01]  /*4090*/  FSEL R17, R0, c[0x0][0x174], P6 ;  /* 0x00005d0000117a08 */ /* 0x000fe20003000000 */
[----:B------:R-:W-:Y:S05]  /*40a0*/  @P1 BRA `(.L_x_9007) ;  /* 0x0000103000001947 */ /* 0x000fea0003800000 */
[----:B-1----:R-:W-:Y:S01]  /*40b0*/  IMAD R0, R2, 0x200, R22 ;  /* 0x0000020002007824 */ /* 0x002fe200078e0216 */
[----:B------:R-:W-:Y:S02]  /*40c0*/  PRMT R3, R18, 0x9910, RZ ;  /* 0x0000991012037816 */ /* 0x000fe400000000ff */
[----:B------:R-:W-:Y:S01]  /*40d0*/  IADD3 R22, R22, 0x80, RZ ;  /* 0x0000008016167810 */ /* 0x000fe20007ffe0ff */
[----:B------:R-:W-:-:S02]  /*40e0*/  IMAD R8, R0, c[0x0][0x198], RZ ;  /* 0x0000660000087a24 */ /* 0x000fc400078e02ff */
        /* <DEDUP_REMOVED lines=16> */
.L_x_9011:
[----:B------:R-:W0:Y:S02]  /*41f0*/  F2I.S64.F64.TRUNC R4, R4 ;  /* 0x0000000400047311 */ /* 0x000e24000030d900 */
[----:B0-----:R-:W-:-:S05]  /*4200*/  IMAD.MOV.U32 R3, RZ, RZ, R4 ;  /* 0x000000ffff037224 */ /* 0x001fca00078e0004 */
[----:B------:R0:W-:Y:S01]  /*4210*/  STG.E.U8 [R8.64], R3 ;  /* 0x0000000308007986 */ /* 0x0001e2000c101124 */
[----:B------:R-:W-:Y:S05]  /*4220*/  BRA `(.L_x_9007) ;  /* 0x00000eb000007947 */ /* 0x000fea0003800000 */
.L_x_9010:
        /* <DEDUP_REMOVED lines=9> */
.L_x_9014:
[----:B------:R-:W0:Y:S02]  /*42c0*/  F2I.F64.TRUNC R5, R4 ;  /* 0x0000000400057311 */ /* 0x000e24000030d100 */
[----:B0-----:R0:W-:Y:S01]  /*42d0*/  STG.E [R8.64], R5 ;  /* 0x0000000508007986 */ /* 0x0011e2000c101924 */
[----:B------:R-:W-:Y:S05]  /*42e0*/  BRA `(.L_x_9007) ;  /* 0x00000df000007947 */ /* 0x000fea0003800000 */
.L_x_9013:
[----:B------:R-:W0:Y:S02]  /*42f0*/  F2I.F64.TRUNC R5, R4 ;  /* 0x0000000400057311 */ /* 0x000e24000030d100 */
[----:B0-----:R0:W-:Y:S01]  /*4300*/  STG.E.U16 [R8.64], R5 ;  /* 0x0000000508007986 */ /* 0x0011e2000c101524 */
[----:B------:R-:W-:Y:S05]  /*4310*/  BRA `(.L_x_9007) ;  /* 0x00000dc000007947 */ /* 0x000fea0003800000 */
.L_x_9009:
        /* <DEDUP_REMOVED lines=11> */
.L_x_9016:
[----:B------:R-:W0:Y:S01]  /*43d0*/  F2F.F32.F64 R0, R4 ;  /* 0x0000000400007310 */ /* 0x000e220000301000 */
[----:B------:R-:W0:-:S14]  /*43e0*/  DSETP.GEU.AND P0, PT, |R4|, c[0x2][0x0], PT ;  /* 0x008000000400762a */ /* 0x000e1c0003f0e200 */
[----:B0-----:R-:W-:-:S05]  /*43f0*/  @!P0 FMUL R0, R0, 1.175494350822287508e-38 ;  /* 0x0080000000008820 */ /* 0x001fca0000400000 */
[----:B------:R-:W-:-:S05]  /*4400*/  F2FP.PACK_AB R0, RZ, R0 ;  /* 0x00000000ff00723e */ /* 0x000fca00000000ff */
[----:B------:R0:W-:Y:S01]  /*4410*/  STG.E.U16 [R8.64], R0 ;  /* 0x0000000008007986 */ /* 0x0001e2000c101524 */
[----:B------:R-:W-:Y:S05]  /*4420*/  BRA `(.L_x_9007) ;  /* 0x00000cb000007947 */ /* 0x000fea0003800000 */
.L_x_9015:
        /* <DEDUP_REMOVED lines=12> */
.L_x_9018:
[----:B------:R-:W0:Y:S01]  /*44f0*/  F2F.F32.F64 R0, R4 ;  /* 0x0000000400007310 */ /* 0x000e220000301000 */
[----:B------:R-:W0:-:S14]  /*4500*/  DSETP.GEU.AND P0, PT, |R4|, c[0x2][0x0], PT ;  /* 0x008000000400762a */ /* 0x000e1c0003f0e200 */
[----:B0-----:R-:W-:-:S05]  /*4510*/  @!P0 FMUL R0, R0, 1.175494350822287508e-38 ;  /* 0x0080000000008820 */ /* 0x001fca0000400000 */
[----:B------:R-:W-:-:S04]  /*4520*/  F2FP.PACK_AB R3, RZ, R0 ;  /* 0x00000000ff03723e */ /* 0x000fc800000000ff */
[----:B------:R-:W-:-:S05]  /*4530*/  PRMT R3, R3, 0x5410, RZ ;  /* 0x0000541003037816 */ /* 0x000fca00000000ff */
[----:B------:R0:W-:Y:S01]  /*4540*/  STG.E [R8.64], R3 ;  /* 0x0000000308007986 */ /* 0x0001e2000c101924 */
[----:B------:R-:W-:Y:S05]  /*4550*/  BRA `(.L_x_9007) ;  /* 0x00000b8000007947 */ /* 0x000fea0003800000 */
.L_x_9017:
[----:B------:R0:W-:Y:S01]  /*4560*/  STG.E.64 [R8.64], R4 ;  /* 0x0000000408007986 */ /* 0x0001e2000c101b24 */
[----:B------:R-:W-:Y:S05]  /*4570*/  BRA `(.L_x_9007) ;  /* 0x00000b6000007947 */ /* 0x000fea0003800000 */
.L_x_9008:
        /* <DEDUP_REMOVED lines=12> */
.L_x_9021:
[----:B------:R-:W-:-:S05]  /*4640*/  CS2R R6, SRZ ;  /* 0x0000000000067805 */ /* 0x000fca000001ff00 */
[----:B------:R0:W-:Y:S01]  /*4650*/  STG.E.128 [R8.64], R4 ;  /* 0x0000000408007986 */ /* 0x0001e2000c101d24 */
[----:B------:R-:W-:Y:S05]  /*4660*/  BRA `(.L_x_9007) ;  /* 0x00000a7000007947 */ /* 0x000fea0003800000 */
.L_x_9020:
        /* <DEDUP_REMOVED lines=23> */
.L_x_9025:
[----:B------:R-:W-:Y:S05]  /*47e0*/  BSYNC B0 ;  /* 0x0000000000007941 */ /* 0x000fea0003800000 */
.L_x_9024:
[----:B------:R-:W-:-:S05]  /*47f0*/  LOP3.LUT R7, R0, R7, RZ, 0xfc, !PT ;  /* 0x0000000700077212 */ /* 0x000fca00078efcff */
[----:B------:R0:W-:Y:S01]  /*4800*/  STG.E.U8 [R8.64], R7 ;  /* 0x0000000708007986 */ /* 0x0001e2000c101124 */
[----:B------:R-:W-:Y:S05]  /*4810*/  BRA `(.L_x_9007) ;  /* 0x000008c000007947 */ /* 0x000fea0003800000 */
.L_x_9023:
        /* <DEDUP_REMOVED lines=15> */
.L_x_9027:
[----:B------:R-:W-:Y:S01]  /*4910*/  IMAD.MOV.U32 R0, RZ, RZ, 0x7f ;  /* 0x0000007fff007424 */ /* 0x000fe200078e00ff */
[----:B------:R-:W-:-:S04]  /*4920*/  ISETP.GT.U32.AND P0, PT, R3, 0x7f800000, PT ;  /* 0x7f8000000300780c */ /* 0x000fc80003f04070 */
[----:B------:R-:W-:-:S04]  /*4930*/  SEL R0, R0, 0x7c, P0 ;  /* 0x0000007c00007807 */ /* 0x000fc80000000000 */
.L_x_9028:
[----:B------:R-:W-:Y:S05]  /*4940*/  BSYNC B0 ;  /* 0x0000000000007941 */ /* 0x000fea0003800000 */
.L_x_9026:
[----:B------:R-:W-:-:S04]  /*4950*/  LOP3.LUT R3, R7, 0x80000000, RZ, 0xc0, !PT ;  /* 0x8000000007037812 */ /* 0x000fc800078ec0ff */
[----:B------:R-:W-:-:S04]  /*4960*/  SHF.R.U32.HI R3, RZ, 0x18, R3 ;  /* 0x00000018ff037819 */ /* 0x000fc80000011603 */
[----:B------:R-:W-:-:S05]  /*4970*/  LOP3.LUT R3, R0, R3, RZ, 0xfc, !PT ;  /* 0x0000000300037212 */ /* 0x000fca00078efcff */
[----:B------:R0:W-:Y:S01]  /*4980*/  STG.E.U8 [R8.64], R3 ;  /* 0x0000000308007986 */ /* 0x0001e2000c101124 */
[----:B------:R-:W-:Y:S05]  /*4990*/  BRA `(.L_x_9007) ;  /* 0x0000074000007947 */ /* 0x000fea0003800000 */
.L_x_9022:
[----:B------:R-:W0:Y:S01]  /*49a0*/  F2F.F32.F64 R0, R4 ;  /* 0x0000000400007310 */ /* 0x000e220000301000 */
[----:B------:R-:W0:-:S14]  /*49b0*/  DSETP.GEU.AND P0, PT, |R4|, c[0x2][0x0], PT ;  /* 0x008000000400762a */ /* 0x000e1c0003f0e200 */
[----:B0-----:R-:W-:-:S05]  /*49c0*/  @!P0 FMUL R0, R0, 1.175494350822287508e-38 ;  /* 0x0080000000008820 */ /* 0x001fca0000400000 */
[----:B------:R-:W-:-:S05]  /*49d0*/  F2FP.BF16.PACK_AB R0, RZ, R0 ;  /* 0x00000000ff00723e */ /* 0x000fca00000010ff */
[----:B------:R0:W-:Y:S01]  /*49e0*/  STG.E.U16 [R8.64], R0 ;  /* 0x0000000008007986 */ /* 0x0001e2000c101524 */
[----:B------:R-:W-:Y:S05]  /*49f0*/  BRA `(.L_x_9007) ;  /* 0x000006e000007947 */ /* 0x000fea0003800000 */
.L_x_9019:
        /* <DEDUP_REMOVED lines=11> */
.L_x_9031:
        /* <DEDUP_REMOVED lines=19> */
.L_x_9034:
[----:B------:R-:W-:-:S04]  /*4be0*/  LOP3.LUT R0, R7, 0x80000000, RZ, 0xc0, !PT ;  /* 0x8000000007007812 */ /* 0x000fc800078ec0ff */
[----:B------:R-:W-:-:S04]  /*4bf0*/  SHF.R.U32.HI R0, RZ, 0x18, R0 ;  /* 0x00000018ff007819 */ /* 0x000fc80000011600 */
[----:B------:R-:W-:Y:S02]  /*4c00*/  LOP3.LUT R0, R3, R0, RZ, 0xfc, !PT ;  /* 0x0000000003007212 */ /* 0x000fe400078efcff */
.L_x_9033:
[----:B------:R-:W-:Y:S05]  /*4c10*/  BSYNC B0 ;  /* 0x0000000000007941 */ /* 0x000fea0003800000 */
.L_x_9032:
[----:B------:R0:W-:Y:S01]  /*4c20*/  STG.E.U8 [R8.64], R0 ;  /* 0x0000000008007986 */ /* 0x0001e2000c101124 */
[----:B------:R-:W-:Y:S05]  /*4c30*/  BRA `(.L_x_9007) ;  /* 0x000004a000007947 */ /* 0x000fea0003800000 */
.L_x_9030:
        /* <DEDUP_REMOVED lines=19> */
.L_x_9037:
[----:B------:R-:W-:-:S04]  /*4d70*/  LOP3.LUT R0, R7, 0x80000000, RZ, 0xc0, !PT ;  /* 0x8000000007007812 */ /* 0x000fc800078ec0ff */
[----:B------:R-:W-:-:S04]  /*4d80*/  SHF.R.U32.HI R0, RZ, 0x18, R0 ;  /* 0x00000018ff007819 */ /* 0x000fc80000011600 */
[----:B------:R-:W-:Y:S02]  /*4d90*/  LOP3.LUT R0, R3, R0, RZ, 0xfc, !PT ;  /* 0x0000000003007212 */ /* 0x000fe400078efcff */
.L_x_9036:
[----:B------:R-:W-:Y:S05]  /*4da0*/  BSYNC B0 ;  /* 0x0000000000007941 */ /* 0x000fea0003800000 */
.L_x_9035:
[----:B------:R0:W-:Y:S01]  /*4db0*/  STG.E.U8 [R8.64], R0 ;  /* 0x0000000008007986 */ /* 0x0001e2000c101124 */
[----:B------:R-:W-:Y:S05]  /*4dc0*/  BRA `(.L_x_9007) ;  /* 0x0000031000007947 */ /* 0x000fea0003800000 */
.L_x_9029:
        /* <DEDUP_REMOVED lines=24> */
.L_x_9012:
        /* <DEDUP_REMOVED lines=20> */
.L_x_9039:
[----:B------:R-:W0:Y:S02]  /*5090*/  F2I.U64.F64.TRUNC R4, R4 ;  /* 0x0000000400047311 */ /* 0x000e24000030d800 */
[----:B0-----:R0:W-:Y:S01]  /*50a0*/  STG.E.64 [R8.64], R4 ;  /* 0x0000000408007986 */ /* 0x0011e2000c101b24 */
[----:B------:R-:W-:Y:S05]  /*50b0*/  BRA `(.L_x_9007) ;  /* 0x0000002000007947 */ /* 0x000fea0003800000 */
.L_x_9038:
[----:B------:R-:W0:Y:S02]  /*50c0*/  F2I.U32.F64.TRUNC R5, R4 ;  /* 0x0000000400057311 */ /* 0x000e24000030d000 */
[----:B0-----:R0:W-:Y:S02]  /*50d0*/  STG.E [R8.64], R5 ;  /* 0x0000000508007986 */ /* 0x0011e4000c101924 */
.L_x_9007:
[----:B-1----:R-:W-:Y:S05]  /*50e0*/  BSYNC B6 ;  /* 0x0000000000067941 */ /* 0x002fea0003800000 */
.L_x_9006:
        /* <DEDUP_REMOVED lines=22> */
.L_x_9045:
[----:B------:R-:W0:Y:S02]  /*5250*/  F2I.S64.F64.TRUNC R28, R28 ;  /* 0x0000001c001c7311 */ /* 0x000e24000030d900 */
[----:B0-----:R-:W-:-:S05]  /*5260*/  IMAD.MOV.U32 R3, RZ, RZ, R28 ;  /* 0x000000ffff037224 */ /* 0x001fca00078e001c */
[----:B------:R0:W-:Y:S01]  /*5270*/  STG.E.U8 [R4.64], R3 ;  /* 0x0000000304007986 */ /* 0x0001e2000c101124 */
[----:B------:R-:W-:Y:S05]  /*5280*/  BRA `(.L_x_9047) ;  /* 0x00000eb000007947 */ /* 0x000fea0003800000 */
.L_x_9044:
        /* <DEDUP_REMOVED lines=9> */
.L_x_9049:
[----:B------:R-:W0:Y:S02]  /*5320*/  F2I.F64.TRUNC R29, R28 ;  /* 0x0000001c001d7311 */ /* 0x000e24000030d100 */
[----:B0-----:R0:W-:Y:S01]  /*5330*/  STG.E [R4.64], R29 ;  /* 0x0000001d04007986 */ /* 0x0011e2000c101924 */
[----:B------:R-:W-:Y:S05]  /*5340*/  BRA `(.L_x_9047) ;  /* 0x00000df000007947 */ /* 0x000fea0003800000 */
.L_x_9048:
[----:B------:R-:W0:Y:S02]  /*5350*/  F2I.F64.TRUNC R29, R28 ;  /* 0x0000001c001d7311 */ /* 0x000e24000030d100 */
[----:B0-----:R0:W-:Y:S01]  /*5360*/  STG.E.U16 [R4.64], R29 ;  /* 0x0000001d04007986 */ /* 0x0011e2000c101524 */
[----:B------:R-:W-:Y:S05]  /*5370*/  BRA `(.L_x_9047) ;  /* 0x00000dc000007947 */ /* 0x000fea0003800000 */
.L_x_9043:
        /* <DEDUP_REMOVED lines=11> */
.L_x_9051:
[----:B------:R-:W0:Y:S01]  /*5430*/  F2F.F32.F64 R0, R28 ;  /* 0x0000001c00007310 */ /* 0x000e220000301000 */
[----:B------:R-:W0:-:S14]  /*5440*/  DSETP.GEU.AND P0, PT, |R28|, c[0x2][0x0], PT ;  /* 0x008000001c00762a */ /* 0x000e1c0003f0e200 */
[----:B0-----:R-:W-:-:S05]  /*5450*/  @!P0 FMUL R0, R0, 1.175494350822287508e-38 ;  /* 0x0080000000008820 */ /* 0x001fca0000400000 */
[----:B------:R-:W-:-:S05]  /*5460*/  F2FP.PACK_AB R0, RZ, R0 ;  /* 0x00000000ff00723e */ /* 0x000fca00000000ff */
[----:B------:R0:W-:Y:S01]  /*5470*/  STG.E.U16 [R4.64], R0 ;  /* 0x0000000004007986 */ /* 0x0001e2000c101524 */
[----:B------:R-:W-:Y:S05]  /*5480*/  BRA `(.L_x_9047) ;  /* 0x00000cb000007947 */ /* 0x000fea0003800000 */
.L_x_9050:
        /* <DEDUP_REMOVED lines=12> */
.L_x_9053:
[----:B------:R-:W0:Y:S01]  /*5550*/  F2F.F32.F64 R0, R28 ;  /* 0x0000001c00007310 */ /* 0x000e220000301000 */
[----:B------:R-:W0:-:S14]  /*5560*/  DSETP.GEU.AND P0, PT, |R28|, c[0x2][0x0], PT ;  /* 0x008000001c00762a */ /* 0x000e1c0003f0e200 */
[----:B0-----:R-:W-:-:S05]  /*5570*/  @!P0 FMUL R0, R0, 1.175494350822287508e-38 ;  /* 0x0080000000008820 */ /* 0x001fca0000400000 */
[----:B------:R-:W-:-:S04]  /*5580*/  F2FP.PACK_AB R3, RZ, R0 ;  /* 0x00000000ff03723e */ /* 0x000fc800000000ff */
[----:B------:R-:W-:-:S05]  /*5590*/  PRMT R3, R3, 0x5410, RZ ;  /* 0x0000541003037816 */ /* 0x000fca00000000ff */
[----:B------:R0:W-:Y:S01]  /*55a0*/  STG.E [R4.64], R3 ;  /* 0x0000000304007986 */ /* 0x0001e2000c101924 */
[----:B------:R-:W-:Y:S05]  /*55b0*/  BRA `(.L_x_9047) ;  /* 0x00000b8000007947 */ /* 0x000fea0003800000 */
.L_x_9052:
[----:B------:R0:W-:Y:S01]  /*55c0*/  STG.E.64 [R4.64], R28 ;  /* 0x0000001c04007986 */ /* 0x0001e2000c101b24 */
[----:B------:R-:W-:Y:S05]  /*55d0*/  BRA `(.L_x_9047) ;  /* 0x00000b6000007947 */ /* 0x000fea0003800000 */
.L_x_9042:
        /* <DEDUP_REMOVED lines=12> */
.L_x_9056:
[----:B------:R-:W-:-:S05]  /*56a0*/  CS2R R30, SRZ ;  /* 0x00000000001e7805 */ /* 0x000fca000001ff00 */
[----:B------:R0:W-:Y:S01]  /*56b0*/  STG.E.128 [R4.64], R28 ;  /* 0x0000001c04007986 */ /* 0x0001e2000c101d24 */
[----:B------:R-:W-:Y:S05]  /*56c0*/  BRA `(.L_x_9047) ;  /* 0x00000a7000007947 */ /* 0x000fea0003800000 */
.L_x_9055:
        /* <DEDUP_REMOVED lines=23> */
.L_x_9060:
[----:B------:R-:W-:Y:S05]  /*5840*/  BSYNC B0 ;  /* 0x0000000000007941 */ /* 0x000fea0003800000 */
.L_x_9059:
[----:B------:R-:W-:-:S05]  /*5850*/  LOP3.LUT R7, R0, R7, RZ, 0xfc, !PT ;  /* 0x0000000700077212 */ /* 0x000fca00078efcff */
[----:B------:R0:W-:Y:S01]  /*5860*/  STG.E.U8 [R4.64], R7 ;  /* 0x0000000704007986 */ /* 0x0001e2000c101124 */
[----:B------:R-:W-:Y:S05]  /*5870*/  BRA `(.L_x_9047) ;  /* 0x000008c000007947 */ /* 0x000fea0003800000 */
.L_x_9058:
        /* <DEDUP_REMOVED lines=15> */
.L_x_9062:
[----:B------:R-:W-:Y:S01]  /*5970*/  IMAD.MOV.U32 R0, RZ, RZ, 0x7f ;  /* 0x0000007fff007424 */ /* 0x000fe200078e00ff */
[----:B------:R-:W-:-:S04]  /*5980*/  ISETP.GT.U32.AND P0, PT, R3, 0x7f800000, PT ;  /* 0x7f8000000300780c */ /* 0x000fc80003f04070 */
[----:B------:R-:W-:-:S04]  /*5990*/  SEL R0, R0, 0x7c, P0 ;  /* 0x0000007c00007807 */ /* 0x000fc80000000000 */
.L_x_9063:
[----:B------:R-:W-:Y:S05]  /*59a0*/  BSYNC B0 ;  /* 0x0000000000007941 */ /* 0x000fea0003800000 */
.L_x_9061:
[----:B------:R-:W-:-:S04]  /*59b0*/  LOP3.LUT R3, R7, 0x80000000, RZ, 0xc0, !PT ;  /* 0x8000000007037812 */ /* 0x000fc800078ec0ff */
[----:B------:R-:W-:-:S04]  /*59c0*/  SHF.R.U32.HI R3, RZ, 0x18, R3 ;  /* 0x00000018ff037819 */ /* 0x000fc80000011603 */
[----:B------:R-:W-:-:S05]  /*59d0*/  LOP3.LUT R3, R0, R3, RZ, 0xfc, !PT ;  /* 0x0000000300037212 */ /* 0x000fca00078efcff */
[----:B------:R0:W-:Y:S01]  /*59e0*/  STG.E.U8 [R4.64], R3 ;  /* 0x0000000304007986 */ /* 0x0001e2000c101124 */
[----:B------:R-:W-:Y:S05]  /*59f0*/  BRA `(.L_x_9047) ;  /* 0x0000074000007947 */ /* 0x000fea0003800000 */
.L_x_9057:
[----:B------:R-:W0:Y:S01]  /*5a00*/  F2F.F32.F64 R0, R28 ;  /* 0x0000001c00007310 */ /* 0x000e220000301000 */
[----:B------:R-:W0:-:S14]  /*5a10*/  DSETP.GEU.AND P0, PT, |R28|, c[0x2][0x0], PT ;  /* 0x008000001c00762a */ /* 0x000e1c0003f0e200 */
[----:B0-----:R-:W-:-:S05]  /*5a20*/  @!P0 FMUL R0, R0, 1.175494350822287508e-38 ;  /* 0x0080000000008820 */ /* 0x001fca0000400000 */
[----:B------:R-:W-:-:S05]  /*5a30*/  F2FP.BF16.PACK_AB R0, RZ, R0 ;  /* 0x00000000ff00723e */ /* 0x000fca00000010ff */
[----:B------:R0:W-:Y:S01]  /*5a40*/  STG.E.U16 [R4.64], R0 ;  /* 0x0000000004007986 */ /* 0x0001e2000c101524 */
[----:B------:R-:W-:Y:S05]  /*5a50*/  BRA `(.L_x_9047) ;  /* 0x000006e000007947 */ /* 0x000fea0003800000 */
.L_x_9054:
        /* <DEDUP_REMOVED lines=11> */
.L_x_9066:
        /* <DEDUP_REMOVED lines=19> */
.L_x_9069:
[----:B------:R-:W-:-:S04]  /*5c40*/  LOP3.LUT R0, R7, 0x80000000, RZ, 0xc0, !PT ;  /* 0x8000000007007812 */ /* 0x000fc800078ec0ff */
[----:B------:R-:W-:-:S04]  /*5c50*/  SHF.R.U32.HI R0, RZ, 0x18, R0 ;  /* 0x00000018ff007819 */ /* 0x000fc80000011600 */
[----:B------:R-:W-:Y:S02]  /*5c60*/  LOP3.LUT R0, R3, R0, RZ, 0xfc, !PT ;  /* 0x0000000003007212 */ /* 0x000fe400078efcff */
.L_x_9068:
[----:B------:R-:W-:Y:S05]  /*5c70*/  BSYNC B0 ;  /* 0x0000000000007941 */ /* 0x000fea0003800000 */
.L_x_9067:
[----:B------:R0:W-:Y:S01]  /*5c80*/  STG.E.U8 [R4.64], R0 ;  /* 0x0000000004007986 */ /* 0x0001e2000c101124 */
[----:B------:R-:W-:Y:S05]  /*5c90*/  BRA `(.L_x_9047) ;  /* 0x000004a000007947 */ /* 0x000fea0003800000 */
.L_x_9065:
        /* <DEDUP_REMOVED lines=19> */
.L_x_9072:
[----:B------:R-:W-:-:S04]  /*5dd0*/  LOP3.LUT R0, R7, 0x80000000, RZ, 0xc0, !PT ;  /* 0x8000000007007812 */ /* 0x000fc800078ec0ff */
[----:B------:R-:W-:-:S04]  /*5de0*/  SHF.R.U32.HI R0, RZ, 0x18, R0 ;  /* 0x00000018ff007819 */ /* 0x000fc80000011600 */
[----:B------:R-:W-:Y:S02]  /*5df0*/  LOP3.LUT R0, R3, R0, RZ, 0xfc, !PT ;  /* 0x0000000003007212 */ /* 0x000fe400078efcff */
.L_x_9071:
[----:B------:R-:W-:Y:S05]  /*5e00*/  BSYNC B0 ;  /* 0x0000000000007941 */ /* 0x000fea0003800000 */
.L_x_9070:
[----:B------:R0:W-:Y:S01]  /*5e10*/  STG.E.U8 [R4.64], R0 ;  /* 0x0000000004007986 */ /* 0x0001e2000c101124 */
[----:B------:R-:W-:Y:S05]  /*5e20*/  BRA `(.L_x_9047) ;  /* 0x0000031000007947 */ /* 0x000fea0003800000 */
.L_x_9064:
        /* <DEDUP_REMOVED lines=24> */
.L_x_9046:
        /* <DEDUP_REMOVED lines=20> */
.L_x_9074:
[----:B------:R-:W0:Y:S02]  /*60f0*/  F2I.U64.F64.TRUNC R28, R28 ;  /* 0x0000001c001c7311 */ /* 0x000e24000030d800 */
[----:B0-----:R0:W-:Y:S01]  /*6100*/  STG.E.64 [R4.64], R28 ;  /* 0x0000001c04007986 */ /* 0x0011e2000c101b24 */
[----:B------:R-:W-:Y:S05]  /*6110*/  BRA `(.L_x_9047) ;  /* 0x0000002000007947 */ /* 0x000fea0003800000 */
.L_x_9073:
[----:B------:R-:W0:Y:S02]  /*6120*/  F2I.U32.F64.TRUNC R29, R28 ;  /* 0x0000001c001d7311 */ /* 0x000e24000030d000 */
[----:B0-----:R0:W-:Y:S02]  /*6130*/  STG.E [R4.64], R29 ;  /* 0x0000001d04007986 */ /* 0x0011e4000c101924 */
.L_x_9047:
        /* <DEDUP_REMOVED lines=22> */
.L_x_9078:
[----:B------:R-:W0:Y:S02]  /*62a0*/  F2I.S64.F64.TRUNC R24, R24 ;  /* 0x0000001800187311 */ /* 0x000e24000030d900 */
[----:B0-----:R-:W-:-:S05]  /*62b0*/  IMAD.MOV.U32 R3, RZ, RZ, R24 ;  /* 0x000000ffff037224 */ /* 0x001fca00078e0018 */
[----:B------:R0:W-:Y:S01]  /*62c0*/  STG.E.U8 [R4.64], R3 ;  /* 0x0000000304007986 */ /* 0x0001e2000c101124 */
[----:B------:R-:W-:Y:S05]  /*62d0*/  BRA `(.L_x_9080) ;  /* 0x00000eb000007947 */ /* 0x000fea0003800000 */
.L_x_9077:
        /* <DEDUP_REMOVED lines=9> */
.L_x_9082:
[----:B------:R-:W0:Y:S02]  /*6370*/  F2I.F64.TRUNC R25, R24 ;  /* 0x0000001800197311 */ /* 0x000e24000030d100 */
[----:B0-----:R0:W-:Y:S01]  /*6380*/  STG.E [R4.64], R25 ;  /* 0x0000001904007986 */ /* 0x0011e2000c101924 */
[----:B------:R-:W-:Y:S05]  /*6390*/  BRA `(.L_x_9080) ;  /* 0x00000df000007947 */ /* 0x000fea0003800000 */
.L_x_9081:
[----:B------:R-:W0:Y:S02]  /*63a0*/  F2I.F64.TRUNC R25, R24 ;  /* 0x0000001800197311 */ /* 0x000e24000030d100 */
[----:B0-----:R0:W-:Y:S01]  /*63b0*/  STG.E.U16 [R4.64], R25 ;  /* 0x0000001904007986 */ /* 0x0011e2000c101524 */
[----:B------:R-:W-:Y:S05]  /*63c0*/  BRA `(.L_x_9080) ;  /* 0x00000dc000007947 */ /* 0x000fea0003800000 */
.L_x_9076:
        /* <DEDUP_REMOVED lines=11> */
.L_x_9084:
[----:B------:R-:W0:Y:S01]  /*6480*/  F2F.F32.F64 R0, R24 ;  /* 0x0000001800007310 */ /* 0x000e220000301000 */
[----:B------:R-:W0:-:S14]  /*6490*/  DSETP.GEU.AND P0, PT, |R24|, c[0x2][0x0], PT ;  /* 0x008000001800762a */ /* 0x000e1c0003f0e200 */
[----:B0-----:R-:W-:-:S05]  /*64a0*/  @!P0 FMUL R0, R0, 1.175494350822287508e-38 ;  /* 0x0080000000008820 */ /* 0x001fca0000400000 */
[----:B------:R-:W-:-:S05]  /*64b0*/  F2FP.PACK_AB R0, RZ, R0 ;  /* 0x00000000ff00723e */ /* 0x000fca00000000ff */
[----:B------:R0:W-:Y:S01]  /*64c0*/  STG.E.U16 [R4.64], R0 ;  /* 0x0000000004007986 */ /* 0x0001e2000c101524 */
[----:B------:R-:W-:Y:S05]  /*64d0*/  BRA `(.L_x_9080) ;  /* 0x00000cb000007947 */ /* 0x000fea0003800000 */
.L_x_9083:
        /* <DEDUP_REMOVED lines=12> */
.L_x_9086:
[----:B------:R-:W0:Y:S01]  /*65a0*/  F2F.F32.F64 R0, R24 ;  /* 0x0000001800007310 */ /* 0x000e220000301000 */
[----:B------:R-:W0:-:S14]  /*65b0*/  DSETP.GEU.AND P0, PT, |R24|, c[0x2][0x0], PT ;  /* 0x008000001800762a */ /* 0x000e1c0003f0e200 */
[----:B0-----:R-:W-:-:S05]  /*65c0*/  @!P0 FMUL R0, R0, 1.175494350822287508e-38 ;  /* 0x0080000000008820 */ /* 0x001fca0000400000 */
[----:B------:R-:W-:-:S04]  /*65d0*/  F2FP.PACK_AB R3, RZ, R0 ;  /* 0x00000000ff03723e */ /* 0x000fc800000000ff */
[----:B------:R-:W-:-:S05]  /*65e0*/  PRMT R3, R3, 0x5410, RZ ;  /* 0x0000541003037816 */ /* 0x000fca00000000ff */
[----:B------:R0:W-:Y:S01]  /*65f0*/  STG.E [R4.64], R3 ;  /* 0x0000000304007986 */ /* 0x0001e2000c101924 */
[----:B------:R-:W-:Y:S05]  /*6600*/  BRA `(.L_x_9080) ;  /* 0x00000b8000007947 */ /* 0x000fea0003800000 */
.L_x_9085:
[----:B------:R0:W-:Y:S01]  /*6610*/  STG.E.64 [R4.64], R24 ;  /* 0x0000001804007986 */ /* 0x0001e2000c101b24 */
[----:B------:R-:W-:Y:S05]  /*6620*/  BRA `(.L_x_9080) ;  /* 0x00000b6000007947 */ /* 0x000fea0003800000 */
.L_x_9075:
        /* <DEDUP_REMOVED lines=12> */
.L_x_9089:
[----:B------:R-:W-:-:S05]  /*66f0*/  CS2R R26, SRZ ;  /* 0x00000000001a7805 */ /* 0x000fca000001ff00 */
[----:B------:R0:W-:Y:S01]  /*6700*/  STG.E.128 [R4.64], R24 ;  /* 0x0000001804007986 */ /* 0x0001e2000c101d24 */
[----:B------:R-:W-:Y:S05]  /*6710*/  BRA `(.L_x_9080) ;  /* 0x00000a7000007947 */ /* 0x000fea0003800000 */
.L_x_9088:
        /* <DEDUP_REMOVED lines=23> */
.L_x_9093:
[----:B------:R-:W-:Y:S05]  /*6890*/  BSYNC B0 ;  /* 0x0000000000007941 */ /* 0x000fea0003800000 */
.L_x_9092:
[----:B------:R-:W-:-:S05]  /*68a0*/  LOP3.LUT R7, R0, R7, RZ, 0xfc, !PT ;  /* 0x0000000700077212 */ /* 0x000fca00078efcff */
[----:B------:R0:W-:Y:S01]  /*68b0*/  STG.E.U8 [R4.64], R7 ;  /* 0x0000000704007986 */ /* 0x0001e2000c101124 */
[----:B------:R-:W-:Y:S05]  /*68c0*/  BRA `(.L_x_9080) ;  /* 0x000008c000007947 */ /* 0x000fea0003800000 */
.L_x_9091:
        /* <DEDUP_REMOVED lines=15> */
.L_x_9095:
[----:B------:R-:W-:Y:S01]  /*69c0*/  IMAD.MOV.U32 R0, RZ, RZ, 0x7f ;  /* 0x0000007fff007424 */ /* 0x000fe200078e00ff */
[----:B------:R-:W-:-:S04]  /*69d0*/  ISETP.GT.U32.AND P0, PT, R3, 0x7f800000, PT ;  /* 0x7f8000000300780c */ /* 0x000fc80003f04070 */
[----:B------:R-:W-:-:S04]  /*69e0*/  SEL R0, R0, 0x7c, P0 ;  /* 0x0000007c00007807 */ /* 0x000fc80000000000 */
.L_x_9096:
[----:B------:R-:W-:Y:S05]  /*69f0*/  BSYNC B0 ;  /* 0x0000000000007941 */ /* 0x000fea0003800000 */
.L_x_9094:
[----:B------:R-:W-:-:S04]  /*6a00*/  LOP3.LUT R3, R7, 0x80000000, RZ, 0xc0, !PT ;  /* 0x8000000007037812 */ /* 0x000fc800078ec0ff */
[----:B------:R-:W-:-:S04]  /*6a10*/  SHF.R.U32.HI R3, RZ, 0x18, R3 ;  /* 0x00000018ff037819 */ /* 0x000fc80000011603 */
[----:B------:R-:W-:-:S05]  /*6a20*/  LOP3.LUT R3, R0, R3, RZ, 0xfc, !PT ;  /* 0x0000000300037212 */ /* 0x000fca00078efcff */
[----:B------:R0:W-:Y:S01]  /*6a30*/  STG.E.U8 [R4.64], R3 ;  /* 0x0000000304007986 */ /* 0x0001e2000c101124 */
[----:B------:R-:W-:Y:S05]  /*6a40*/  BRA `(.L_x_9080) ;  /* 0x0000074000007947 */ /* 0x000fea0003800000 */
.L_x_9090:
[----:B------:R-:W0:Y:S01]  /*6a50*/  F2F.F32.F64 R0, R24 ;  /* 0x0000001800007310 */ /* 0x000e220000301000 */
[----:B------:R-:W0:-:S14]  /*6a60*/  DSETP.GEU.AND P0, PT, |R24|, c[0x2][0x0], PT ;  /* 0x008000001800762a */ /* 0x000e1c0003f0e200 */
[----:B0-----:R-:W-:-:S05]  /*6a70*/  @!P0 FMUL R0, R0, 1.175494350822287508e-38 ;  /* 0x0080000000008820 */ /* 0x001fca0000400000 */
[----:B------:R-:W-:-:S05]  /*6a80*/  F2FP.BF16.PACK_AB R0, RZ, R0 ;  /* 0x00000000ff00723e */ /* 0x000fca00000010ff */
[----:B------:R0:W-:Y:S01]  /*6a90*/  STG.E.U16 [R4.64], R0 ;  /* 0x0000000004007986 */ /* 0x0001e2000c101524 */
[----:B------:R-:W-:Y:S05]  /*6aa0*/  BRA `(.L_x_9080) ;  /* 0x000006e000007947 */ /* 0x000fea0003800000 */
.L_x_9087:
        /* <DEDUP_REMOVED lines=11> */
.L_x_9099:
        /* <DEDUP_REMOVED lines=19> */
.L_x_9102:
[----:B------:R-:W-:-:S04]  /*6c90*/  LOP3.LUT R0, R7, 0x80000000, RZ, 0xc0, !PT ;  /* 0x8000000007007812 */ /* 0x000fc800078ec0ff */
[----:B------:R-:W-:-:S04]  /*6ca0*/  SHF.R.U32.HI R0, RZ, 0x18, R0 ;  /* 0x00000018ff007819 */ /* 0x000fc80000011600 */
[----:B------:R-:W-:Y:S02]  /*6cb0*/  LOP3.LUT R0, R3, R0, RZ, 0xfc, !PT ;  /* 0x0000000003007212 */ /* 0x000fe400078efcff */
.L_x_9101:
[----:B------:R-:W-:Y:S05]  /*6cc0*/  BSYNC B0 ;  /* 0x0000000000007941 */ /* 0x000fea0003800000 */
.L_x_9100:
[----:B------:R0:W-:Y:S01]  /*6cd0*/  STG.E.U8 [R4.64], R0 ;  /* 0x0000000004007986 */ /* 0x0001e2000c101124 */
[----:B------:R-:W-:Y:S05]  /*6ce0*/  BRA `(.L_x_9080) ;  /* 0x000004a000007947 */ /* 0x000fea0003800000 */
.L_x_9098:
        /* <DEDUP_REMOVED lines=19> */
.L_x_9105:
[----:B------:R-:W-:-:S04]  /*6e20*/  LOP3.LUT R0, R7, 0x80000000, RZ, 0xc0, !PT ;  /* 0x8000000007007812 */ /* 0x000fc800078ec0ff */
[----:B------:R-:W-:-:S04]  /*6e30*/  SHF.R.U32.HI R0, RZ, 0x18, R0 ;  /* 0x00000018ff007819 */ /* 0x000fc80000011600 */
[----:B------:R-:W-:Y:S02]  /*6e40*/  LOP3.LUT R0, R3, R0, RZ, 0xfc, !PT ;  /* 0x0000000003007212 */ /* 0x000fe400078efcff */
.L_x_9104:
[----:B------:R-:W-:Y:S05]  /*6e50*/  BSYNC B0 ;  /* 0x0000000000007941 */ /* 0x000fea0003800000 */
.L_x_9103:
[----:B------:R0:W-:Y:S01]  /*6e60*/  STG.E.U8 [R4.64], R0 ;  /* 0x0000000004007986 */ /* 0x0001e2000c101124 */
[----:B------:R-:W-:Y:S05]  /*6e70*/  BRA `(.L_x_9080) ;  /* 0x0000031000007947 */ /* 0x000fea0003800000 */
.L_x_9097:
        /* <DEDUP_REMOVED lines=24> */
.L_x_9079:
        /* <DEDUP_REMOVED lines=20> */
.L_x_9107:
[----:B------:R-:W0:Y:S02]  /*7140*/  F2I.U64.F64.TRUNC R24, R24 ;  /* 0x0000001800187311 */ /* 0x000e24000030d800 */
[----:B0-----:R0:W-:Y:S01]  /*7150*/  STG.E.64 [R4.64], R24 ;  /* 0x0000001804007986 */ /* 0x0011e2000c101b24 */
[----:B------:R-:W-:Y:S05]  /*7160*/  BRA `(.L_x_9080) ;  /* 0x0000002000007947 */ /* 0x000fea0003800000 */
.L_x_9106:
[----:B------:R-:W0:Y:S02]  /*7170*/  F2I.U32.F64.TRUNC R25, R24 ;  /* 0x0000001800197311 */ /* 0x000e24000030d000 */
[----:B0-----:R0:W-:Y:S02]  /*7180*/  STG.E [R4.64], R25 ;  /* 0x0000001904007986 */ /* 0x0011e4000c101924 */
.L_x_9080:
[----:B------:R-:W-:Y:S02]  /*7190*/  IADD3 R22, R22, 0x80, RZ ;  /* 0x0000008016167810 */ /* 0x000fe40007ffe0ff */
.L_x_9041:
[----:B------:R-:W-:Y:S05]  /*71a0*/  BSYNC B6 ;  /* 0x0000000000067941 */ /* 0x000fea0003800000 */
.L_x_9040:
        /* <DEDUP_REMOVED lines=20> */
.L_x_9111:
[----:B------:R-:W0:Y:S02]  /*72f0*/  F2I.S64.F64.TRUNC R16, R16 ;  /* 0x0000001000107311 */ /* 0x000e24000030d900 */
[----:B0-----:R-:W-:-:S05]  /*7300*/  IMAD.MOV.U32 R5, RZ, RZ, R16 ;  /* 0x000000ffff057224 */ /* 0x001fca00078e0010 */
[----:B------:R-:W-:Y:S01]  /*7310*/  STG.E.U8 [R2.64], R5 ;  /* 0x0000000502007986 */ /* 0x000fe2000c101124 */
[----:B------:R-:W-:Y:S05]  /*7320*/  EXIT ;  /* 0x000000000000794d */ /* 0x000fea0003800000 */
.L_x_9110:
        /* <DEDUP_REMOVED lines=9> */
.L_x_9114:
[----:B------:R-:W0:Y:S02]  /*73c0*/  F2I.F64.TRUNC R17, R16 ;  /* 0x0000001000117311 */ /* 0x000e24000030d100 */
[----:B0-----:R-:W-:Y:S01]  /*73d0*/  STG.E [R2.64], R17 ;  /* 0x0000001102007986 */ /* 0x001fe2000c101924 */
[----:B------:R-:W-:Y:S05]  /*73e0*/  EXIT ;  /* 0x000000000000794d */ /* 0x000fea0003800000 */
.L_x_9113:
[----:B------:R-:W0:Y:S02]  /*73f0*/  F2I.F64.TRUNC R17, R16 ;  /* 0x0000001000117311 */ /* 0x000e24000030d100 */
[----:B0-----:R-:W-:Y:S01]  /*7400*/  STG.E.U16 [R2.64], R17 ;  /* 0x0000001102007986 */ /* 0x001fe2000c101524 */
[----:B------:R-:W-:Y:S05]  /*7410*/  EXIT ;  /* 0x000000000000794d */ /* 0x000fea0003800000 */
.L_x_9109:
        /* <DEDUP_REMOVED lines=11> */
.L_x_9116:
[----:B------:R-:W0:Y:S01]  /*74d0*/  F2F.F32.F64 R0, R16 ;  /* 0x0000001000007310 */ /* 0x000e220000301000 */
[----:B------:R-:W0:-:S14]  /*74e0*/  DSETP.GEU.AND P0, PT, |R16|, c[0x2][0x0], PT ;  /* 0x008000001000762a */ /* 0x000e1c0003f0e200 */
[----:B0-----:R-:W-:-:S05]  /*74f0*/  @!P0 FMUL R0, R0, 1.175494350822287508e-38 ;  /* 0x0080000000008820 */ /* 0x001fca0000400000 */
[----:B------:R-:W-:-:S05]  /*7500*/  F2FP.PACK_AB R0, RZ, R0 ;  /* 0x00000000ff00723e */ /* 0x000fca00000000ff */
[----:B------:R-:W-:Y:S01]  /*7510*/  STG.E.U16 [R2.64], R0 ;  /* 0x0000000002007986 */ /* 0x000fe2000c101524 */
[----:B------:R-:W-:Y:S05]  /*7520*/  EXIT ;  /* 0x000000000000794d */ /* 0x000fea0003800000 */
.L_x_9115:
        /* <DEDUP_REMOVED lines=12> */
.L_x_9118:
[----:B------:R-:W0:Y:S01]  /*75f0*/  F2F.F32.F64 R0, R16 ;  /* 0x0000001000007310 */ /* 0x000e220000301000 */
[----:B------:R-:W0:-:S14]  /*7600*/  DSETP.GEU.AND P0, PT, |R16|, c[0x2][0x0], PT ;  /* 0x008000001000762a */ /* 0x000e1c0003f0e200 */
[----:B0-----:R-:W-:-:S05]  /*7610*/  @!P0 FMUL R0, R0, 1.175494350822287508e-38 ;  /* 0x0080000000008820 */ /* 0x001fca0000400000 */
[----:B------:R-:W-:-:S04]  /*7620*/  F2FP.PACK_AB R5, RZ, R0 ;  /* 0x00000000ff05723e */ /* 0x000fc800000000ff */
[----:B------:R-:W-:-:S05]  /*7630*/  PRMT R5, R5, 0x5410, RZ ;  /* 0x0000541005057816 */ /* 0x000fca00000000ff */
[----:B------:R-:W-:Y:S01]  /*7640*/  STG.E [R2.64], R5 ;  /* 0x0000000502007986 */ /* 0x000fe2000c101924 */
[----:B------:R-:W-:Y:S05]  /*7650*/  EXIT ;  /* 0x000000000000794d */ /* 0x000fea0003800000 */
.L_x_9117:
[----:B------:R-:W-:Y:S01]  /*7660*/  STG.E.64 [R2.64], R16 ;  /* 0x0000001002007986 */ /* 0x000fe2000c101b24 */
[----:B------:R-:W-:Y:S05]  /*7670*/  EXIT ;  /* 0x000000000000794d */ /* 0x000fea0003800000 */
.L_x_9108:
        /* <DEDUP_REMOVED lines=12> */
.L_x_9121:
[----:B------:R-:W-:-:S05]  /*7740*/  CS2R R18, SRZ ;  /* 0x0000000000127805 */ /* 0x000fca000001ff00 */
[----:B------:R-:W-:Y:S01]  /*7750*/  STG.E.128 [R2.64], R16 ;  /* 0x0000001002007986 */ /* 0x000fe2000c101d24 */
[----:B------:R-:W-:Y:S05]  /*7760*/  EXIT ;  /* 0x000000000000794d */ /* 0x000fea0003800000 */
.L_x_9120:
        /* <DEDUP_REMOVED lines=23> */
.L_x_9125:
[----:B------:R-:W-:Y:S05]  /*78e0*/  BSYNC B0 ;  /* 0x0000000000007941 */ /* 0x000fea0003800000 */
.L_x_9124:
[----:B------:R-:W-:-:S05]  /*78f0*/  LOP3.LUT R5, R0, R5, RZ, 0xfc, !PT ;  /* 0x0000000500057212 */ /* 0x000fca00078efcff */
[----:B------:R-:W-:Y:S01]  /*7900*/  STG.E.U8 [R2.64], R5 ;  /* 0x0000000502007986 */ /* 0x000fe2000c101124 */
[----:B------:R-:W-:Y:S05]  /*7910*/  EXIT ;  /* 0x000000000000794d */ /* 0x000fea0003800000 */
.L_x_9123:
        /* <DEDUP_REMOVED lines=15> */
.L_x_9127:
[----:B------:R-:W-:Y:S01]  /*7a10*/  IMAD.MOV.U32 R0, RZ, RZ, 0x7f ;  /* 0x0000007fff007424 */ /* 0x000fe200078e00ff */
[----:B------:R-:W-:-:S04]  /*7a20*/  ISETP.GT.U32.AND P0, PT, R4, 0x7f800000, PT ;  /* 0x7f8000000400780c */ /* 0x000fc80003f04070 */
[----:B------:R-:W-:-:S04]  /*7a30*/  SEL R0, R0, 0x7c, P0 ;  /* 0x0000007c00007807 */ /* 0x000fc80000000000 */
.L_x_9128:
[----:B------:R-:W-:Y:S05]  /*7a40*/  BSYNC B0 ;  /* 0x0000000000007941 */ /* 0x000fea0003800000 */
.L_x_9126:
[----:B------:R-:W-:-:S04]  /*7a50*/  LOP3.LUT R4, R5, 0x80000000, RZ, 0xc0, !PT ;  /* 0x8000000005047812 */ /* 0x000fc800078ec0ff */
[----:B------:R-:W-:-:S04]  /*7a60*/  SHF.R.U32.HI R5, RZ, 0x18, R4 ;  /* 0x00000018ff057819 */ /* 0x000fc80000011604 */
[----:B------:R-:W-:-:S05]  /*7a70*/  LOP3.LUT R5, R0, R5, RZ, 0xfc, !PT ;  /* 0x0000000500057212 */ /* 0x000fca00078efcff */
[----:B------:R-:W-:Y:S01]  /*7a80*/  STG.E.U8 [R2.64], R5 ;  /* 0x0000000502007986 */ /* 0x000fe2000c101124 */
[----:B------:R-:W-:Y:S05]  /*7a90*/  EXIT ;  /* 0x000000000000794d */ /* 0x000fea0003800000 */
.L_x_9122:
[----:B------:R-:W0:Y:S01]  /*7aa0*/  F2F.F32.F64 R0, R16 ;  /* 0x0000001000007310 */ /* 0x000e220000301000 */
[----:B------:R-:W0:-:S14]  /*7ab0*/  DSETP.GEU.AND P0, PT, |R16|, c[0x2][0x0], PT ;  /* 0x008000001000762a */ /* 0x000e1c0003f0e200 */
[----:B0-----:R-:W-:-:S05]  /*7ac0*/  @!P0 FMUL R0, R0, 1.175494350822287508e-38 ;  /* 0x0080000000008820 */ /* 0x001fca0000400000 */
[----:B------:R-:W-:-:S05]  /*7ad0*/  F2FP.BF16.PACK_AB R0, RZ, R0 ;  /* 0x00000000ff00723e */ /* 0x000fca00000010ff */
[----:B------:R-:W-:Y:S01]  /*7ae0*/  STG.E.U16 [R2.64], R0 ;  /* 0x0000000002007986 */ /* 0x000fe2000c101524 */
[----:B------:R-:W-:Y:S05]  /*7af0*/  EXIT ;  /* 0x000000000000794d */ /* 0x000fea0003800000 */
.L_x_9119:
        /* <DEDUP_REMOVED lines=11> */
.L_x_9131:
        /* <DEDUP_REMOVED lines=19> */
.L_x_9134:
[----:B------:R-:W-:-:S04]  /*7ce0*/  LOP3.LUT R0, R7, 0x80000000, RZ, 0xc0, !PT ;  /* 0x8000000007007812 */ /* 0x000fc800078ec0ff */
[----:B------:R-:W-:-:S04]  /*7cf0*/  SHF.R.U32.HI R5, RZ, 0x18, R0 ;  /* 0x00000018ff057819 */ /* 0x000fc80000011600 */
[----:B------:R-:W-:-:S04]  /*7d00*/  LOP3.LUT R4, R4, R5, RZ, 0xfc, !PT ;  /* 0x0000000504047212 */ /* 0x000fc800078efcff */
[----:B------:R-:W-:Y:S02]  /*7d10*/  PRMT R0, R4, 0x7610, R0 ;  /* 0x0000761004007816 */ /* 0x000fe40000000000 */
.L_x_9133:
[----:B------:R-:W-:Y:S05]  /*7d20*/  BSYNC B0 ;  /* 0x0000000000007941 */ /* 0x000fea0003800000 */
.L_x_9132:
[----:B------:R-:W-:Y:S01]  /*7d30*/  STG.E.U8 [R2.64], R0 ;  /* 0x0000000002007986 */ /* 0x000fe2000c101124 */
[----:B------:R-:W-:Y:S05]  /*7d40*/  EXIT ;  /* 0x000000000000794d */ /* 0x000fea0003800000 */
.L_x_9130:
        /* <DEDUP_REMOVED lines=19> */
.L_x_9137:
[----:B------:R-:W-:-:S04]  /*7e80*/  LOP3.LUT R0, R7, 0x80000000, RZ, 0xc0, !PT ;  /* 0x8000000007007812 */ /* 0x000fc800078ec0ff */
[----:B------:R-:W-:-:S04]  /*7e90*/  SHF.R.U32.HI R5, RZ, 0x18, R0 ;  /* 0x00000018ff057819 */ /* 0x000fc80000011600 */
[----:B------:R-:W-:-:S04]  /*7ea0*/  LOP3.LUT R4, R4, R5, RZ, 0xfc, !PT ;  /* 0x0000000504047212 */ /* 0x000fc800078efcff */
[----:B------:R-:W-:Y:S02]  /*7eb0*/  PRMT R0, R4, 0x7610, R0 ;  /* 0x0000761004007816 */ /* 0x000fe40000000000 */
.L_x_9136:
[----:B------:R-:W-:Y:S05]  /*7ec0*/  BSYNC B0 ;  /* 0x0000000000007941 */ /* 0x000fea0003800000 */
.L_x_9135:
[----:B------:R-:W-:Y:S01]  /*7ed0*/  STG.E.U8 [R2.64], R0 ;  /* 0x0000000002007986 */ /* 0x000fe2000c101124 */
[----:B------:R-:W-:Y:S05]  /*7ee0*/  EXIT ;  /* 0x000000000000794d */ /* 0x000fea0003800000 */
.L_x_9129:
        /* <DEDUP_REMOVED lines=24> */
.L_x_9112:
        /* <DEDUP_REMOVED lines=20> */
.L_x_9139:
[----:B------:R-:W0:Y:S02]  /*81b0*/  F2I.U64.F64.TRUNC R16, R16 ;  /* 0x0000001000107311 */ /* 0x000e24000030d800 */
[----:B0-----:R-:W-:Y:S01]  /*81c0*/  STG.E.64 [R2.64], R16 ;  /* 0x0000001002007986 */ /* 0x001fe2000c101b24 */
[----:B------:R-:W-:Y:S05]  /*81d0*/  EXIT ;  /* 0x000000000000794d */ /* 0x000fea0003800000 */
.L_x_9138:
[----:B------:R-:W0:Y:S02]  /*81e0*/  F2I.U32.F64.TRUNC R17, R16 ;  /* 0x0000001000117311 */ /* 0x000e24000030d000 */
[----:B0-----:R-:W-:Y:S01]  /*81f0*/  STG.E [R2.64], R17 ;  /* 0x0000001102007986 */ /* 0x001fe2000c101924 */
[----:B------:R-:W-:Y:S05]  /*8200*/  EXIT ;  /* 0x000000000000794d */ /* 0x000fea0003800000 */
.L_x_9140:
        /* <DEDUP_REMOVED lines=15> */
.L_x_29918:


//--------------------- .text._ZN2at6native18elementwise_kernelILi128ELi2EZNS0_22gpu_kernel_impl_nocastINS0_13BUnaryFunctorIdddZZZNS0_21heaviside_kernel_cudaERNS_18TensorIteratorBaseEENKUlvE_clEvENKUlvE4_clEvEUlddE_EEEEvS5_RKT_EUliE_EEviT1_ --------------------------
	.section	.text._ZN2at6native18elementwise_kernelILi128ELi2EZNS0_22gpu_kernel_impl_nocastINS0_13BUnaryFunctorIdddZZZNS0_21heaviside_kernel_cudaERNS_18TensorIteratorBaseEENKUlvE_clEvENKUlvE4_clEvEUlddE_EEEEvS5_RKT_EUliE_EEviT1_,"ax",@progbits
	.sectioninfo	@"SHI_REGISTERS=12"
	.align	128
        .global         _ZN2at6native18elementwise_kernelILi128ELi2EZNS0_22gpu_kernel_impl_nocastINS0_13BUnaryFunctorIdddZZZNS0_21heaviside_kernel_cudaERNS_18TensorIteratorBaseEENKUlvE_clEvENKUlvE4_clEvEUlddE_EEEEvS5_RKT_EUliE_EEviT1_
        .type           _ZN2at6native18elementwise_kernelILi128ELi2EZNS0_22gpu_kernel_impl_nocastINS0_13BUnaryFunctorIdddZZZNS0_21heaviside_kernel_cudaERNS_18TensorIteratorBaseEENKUlvE_clEvENKUlvE4_clEvEUlddE_EEEEvS5_RKT_EUliE_EEviT1_,@function
        .size           _ZN2at6native18elementwise_kernelILi128ELi2EZNS0_22gpu_kernel_impl_nocastINS0_13BUnaryFunctorIdddZZZNS0_21heaviside_kernel_cudaERNS_18TensorIteratorBaseEENKUlvE_clEvENKUlvE4_clEvEUlddE_EEEEvS5_RKT_EUliE_EEviT1_,(.L_x_29919 - _ZN2at6native18elementwise_kernelILi128ELi2EZNS0_22gpu_kernel_impl_nocastINS0_13BUnaryFunctorIdddZZZNS0_21heaviside_kernel_cudaERNS_18TensorIteratorBaseEENKUlvE_clEvENKUlvE4_clEvEUlddE_EEEEvS5_RKT_EUliE_EEviT1_)
        .other          _ZN2at6native18elementwise_kernelILi128ELi2EZNS0_22gpu_kernel_impl_nocastINS0_13BUnaryFunctorIdddZZZNS0_21heaviside_kernel_cudaERNS_18TensorIteratorBaseEENKUlvE_clEvENKUlvE4_clEvEUlddE_EEEEvS5_RKT_EUliE_EEviT1_,@"STO_CUDA_ENTRY STV_DEFAULT"
_ZN2at6native18elementwise_kernelILi128ELi2EZNS0_22gpu_kernel_impl_nocastINS0_13BUnaryFunctorIdddZZZNS0_21heaviside_kernel_cudaERNS_18TensorIteratorBaseEENKUlvE_clEvENKUlvE4_clEvEUlddE_EEEEvS5_RKT_EUliE_EEviT1_:
.text._ZN2at6native18elementwise_kernelILi128ELi2EZNS0_22gpu_kernel_impl_nocastINS0_13BUnaryFunctorIdddZZZNS0_21heaviside_kernel_cudaERNS_18TensorIteratorBaseEENKUlvE_clEvENKUlvE4_clEvEUlddE_EEEEvS5_RKT_EUliE_EEviT1_:
        /* <DEDUP_REMOVED lines=236> */
.L_x_9143:
[----:B------:R-:W-:-:S05]  /*0ec0*/  IADD3 R4, P0, R3, c[0x0][0x368], RZ ;  /* 0x0000da0003047a10 */ /* 0x000fca0007f1e0ff */
[----:B------:R-:W-:-:S06]  /*0ed0*/  IMAD.X R5, RZ, RZ, c[0x0][0x36c], P0 ;  /* 0x0000db00ff057624 */ /* 0x000fcc00000e06ff */
[----:B------:R-:W2:Y:S01]  /*0ee0*/  LDG.E.64 R4, [R4.64] ;  /* 0x0000000404047981 */ /* 0x000ea2000c1e1b00 */
[----:B------:R-:W-:Y:S02]  /*0ef0*/  IADD3 R6, P2, R2, c[0x0][0x360], RZ ;  /* 0x0000d80002067a10 */ /* 0x000fe40007f5e0ff */
[----:B------:R-:W-:Y:S02]  /*0f00*/  IADD3 R9, R0, 0x80, RZ ;  /* 0x0000008000097810 */ /* 0x000fe40007ffe0ff */
[----:B------:R-:W-:Y:S01]  /*0f10*/  IADD3.X R7, RZ, c[0x0][0x364], RZ, P2, !PT ;  /* 0x0000d900ff077a10 */ /* 0x000fe200017fe4ff */
[----:B--2---:R-:W0:-:S04]  /*0f20*/  DSETP.GT.AND P0, PT, R4, RZ, PT ;  /* 0x000000ff0400722a */ /* 0x004e080003f04000 */
[----:B------:R-:W1:Y:S02]  /*0f30*/  DSETP.NEU.AND P1, PT, R4, RZ, PT ;  /* 0x000000ff0400722a */ /* 0x000e640003f2d000 */
[----:B0-----:R-:W-:-:S04]  /*0f40*/  FSEL R3, RZ, 1.875, !P0 ;  /* 0x3ff00000ff037808 */ /* 0x001fc80004000000 */
[----:B-1----:R-:W-:Y:S02]  /*0f50*/  FSEL R2, RZ, c[0x0][0x378], P1 ;  /* 0x0000de00ff027a08 */ /* 0x002fe40000800000 */
[----:B------:R-:W-:-:S05]  /*0f60*/  FSEL R3, R3, c[0x0][0x37c], P1 ;  /* 0x0000df0003037a08 */ /* 0x000fca0000800000 */
[----:B------:R0:W-:Y:S02]  /*0f70*/  STG.E.64 [R6.64], R2 ;  /* 0x0000000206007986 */ /* 0x0001e4000c101b04 */
.L_x_9142:
[----:B------:R-:W-:Y:S05]  /*0f80*/  BSYNC B0 ;  /* 0x0000000000007941 */ /* 0x000fea0003800000 */
.L_x_9141:
        /* <DEDUP_REMOVED lines=230> */
.L_x_9144:
[----:B------:R-:W-:-:S04]  /*1df0*/  IADD3 R2, P0, R2, c[0x0][0x368], RZ ;  /* 0x0000da0002027a10 */ /* 0x000fc80007f1e0ff */
[----:B------:R-:W-:-:S06]  /*1e00*/  IADD3.X R3, RZ, c[0x0][0x36c], RZ, P0, !PT ;  /* 0x0000db00ff037a10 */ /* 0x000fcc00007fe4ff */
[----:B------:R-:W2:Y:S01]  /*1e10*/  LDG.E.64 R2, [R2.64] ;  /* 0x0000000402027981 */ /* 0x000ea2000c1e1b00 */
[----:B------:R-:W-:-:S04]  /*1e20*/  IADD3 R6, P2, R0, c[0x0][0x360], RZ ;  /* 0x0000d80000067a10 */ /* 0x000fc80007f5e0ff */
[----:B------:R-:W-:Y:S01]  /*1e30*/  IADD3.X R7, RZ, c[0x0][0x364], RZ, P2, !PT ;  /* 0x0000d900ff077a10 */ /* 0x000fe200017fe4ff */
[----:B--2---:R-:W0:-:S04]  /*1e40*/  DSETP.GT.AND P0, PT, R2, RZ, PT ;  /* 0x000000ff0200722a */ /* 0x004e080003f04000 */
[----:B------:R-:W1:Y:S02]  /*1e50*/  DSETP.NEU.AND P1, PT, R2, RZ, PT ;  /* 0x000000ff0200722a */ /* 0x000e640003f2d000 */
[----:B0-----:R-:W-:-:S04]  /*1e60*/  FSEL R0, RZ, 1.875, !P0 ;  /* 0x3ff00000ff007808 */ /* 0x001fc80004000000 */
[----:B-1----:R-:W-:Y:S02]  /*1e70*/  FSEL R4, RZ, c[0x0][0x378], P1 ;  /* 0x0000de00ff047a08 */ /* 0x002fe40000800000 */
[----:B------:R-:W-:-:S05]  /*1e80*/  FSEL R5, R0, c[0x0][0x37c], P1 ;  /* 0x0000df0000057a08 */ /* 0x000fca0000800000 */
[----:B------:R-:W-:Y:S01]  /*1e90*/  STG.E.64 [R6.64], R4 ;  /* 0x0000000406007986 */ /* 0x000fe2000c101b04 */
[----:B------:R-:W-:Y:S05]  /*1ea0*/  EXIT ;  /* 0x000000000000794d */ /* 0x000fea0003800000 */
.L_x_9145:
        /* <DEDUP_REMOVED lines=13> */
.L_x_29919:


//--------------------- .text._ZN2at6native27unrolled_elementwise_kernelINS0_13BUnaryFunctorIdddZZZNS0_21heaviside_kernel_cudaERNS_18TensorIteratorBaseEENKUlvE_clEvENKUlvE4_clEvEUlddE_EESt5arrayIPcLm2EELi4E23TrivialOffsetCalculatorILi1EjESD_NS0_6memory15LoadWithoutCastENSE_16StoreWithoutCastEEEviT_T0_T2_T3_T4_T5_ --------------------------
	.section	.text._ZN2at6native27unrolled_elementwise_kernelINS0_13BUnaryFunctorIdddZZZNS0_21heaviside_kernel_cudaERNS_18TensorIteratorBaseEENKUlvE_clEvENKUlvE4_clEvEUlddE_EESt5arrayIPcLm2EELi4E23TrivialOffsetCalculatorILi1EjESD_NS0_6memory15LoadWithoutCastENSE_16StoreWithoutCastEEEviT_T0_T2_T3_T4_T5_,"ax",@progbits
	.sectioninfo	@"SHI_REGISTERS=20"
	.align	128
        .global         _ZN2at6native27unrolled_elementwise_kernelINS0_13BUnaryFunctorIdddZZZNS0_21heaviside_kernel_cudaERNS_18TensorIteratorBaseEENKUlvE_clEvENKUlvE4_clEvEUlddE_EESt5arrayIPcLm2EELi4E23TrivialOffsetCalculatorILi1EjESD_NS0_6memory15LoadWithoutCastENSE_16StoreWithoutCastEEEviT_T0_T2_T3_T4_T5_
        .type           _ZN2at6native27unrolled_elementwise_kernelINS0_13BUnaryFunctorIdddZZZNS0_21heaviside_kernel_cudaERNS_18TensorIteratorBaseEENKUlvE_clEvENKUlvE4_clEvEUlddE_EESt5arrayIPcLm2EELi4E23TrivialOffsetCalculatorILi1EjESD_NS0_6memory15LoadWithoutCastENSE_16StoreWithoutCastEEEviT_T0_T2_T3_T4_T5_,@function
        .size           _ZN2at6native27unrolled_elementwise_kernelINS0_13BUnaryFunctorIdddZZZNS0_21heaviside_kernel_cudaERNS_18TensorIteratorBaseEENKUlvE_clEvENKUlvE4_clEvEUlddE_EESt5arrayIPcLm2EELi4E23TrivialOffsetCalculatorILi1EjESD_NS0_6memory15LoadWithoutCastENSE_16StoreWithoutCastEEEviT_T0_T2_T3_T4_T5_,(.L_x_29920 - _ZN2at6native27unrolled_elementwise_kernelINS0_13BUnaryFunctorIdddZZZNS0_21heaviside_kernel_cudaERNS_18TensorIteratorBaseEENKUlvE_clEvENKUlvE4_clEvEUlddE_EESt5arrayIPcLm2EELi4E23TrivialOffsetCalculatorILi1EjESD_NS0_6memory15LoadWithoutCastENSE_16StoreWithoutCastEEEviT_T0_T2_T3_T4_T5_)
        .other          _ZN2at6native27unrolled_elementwise_kernelINS0_13BUnaryFunctorIdddZZZNS0_21heaviside_kernel_cudaERNS_18TensorIteratorBaseEENKUlvE_clEvENKUlvE4_clEvEUlddE_EESt5arrayIPcLm2EELi4E23TrivialOffsetCalculatorILi1EjESD_NS0_6memory15LoadWithoutCastENSE_16StoreWithoutCastEEEviT_T0_T2_T3_T4_T5_,@"STO_CUDA_ENTRY STV_DEFAULT"
_ZN2at6native27unrolled_elementwise_kernelINS0_13BUnaryFunctorIdddZZZNS0_21heaviside_kernel_cudaERNS_18TensorIteratorBaseEENKUlvE_clEvENKUlvE4_clEvEUlddE_EESt5arrayIPcLm2EELi4E23TrivialOffsetCalculatorILi1EjESD_NS0_6memory15LoadWithoutCastENSE_16StoreWithoutCastEEEviT_T0_T2_T3_T4_T5_:
.text._ZN2at6native27unrolled_elementwise_kernelINS0_13BUnaryFunctorIdddZZZNS0_21heaviside_kernel_cudaERNS_18TensorIteratorBaseEENKUlvE_clEvENKUlvE4_clEvEUlddE_EESt5arrayIPcLm2EELi4E23TrivialOffsetCalculatorILi1EjESD_NS0_6memory15LoadWithoutCastENSE_16StoreWithoutCastEEEviT_T0_T2_T3_T4_T5_:
        /* <DEDUP_REMOVED lines=16> */
[----:B------:R-:W-:Y:S01]  /*0100*/  @!P1 MOV R11, 0x8 ;  /* 0x00000008000b9802 */ /* 0x000fe20000000f00 */
[----:B------:R-:W-:Y:S01]  /*0110*/  @!P1 IMAD R10, R0, 0x200, R13 ;  /* 0x00000200000a9824 */ /* 0x000fe200078e020d */
[----:B------:R-:W-:-:S03]  /*0120*/  @!P1 IADD3 R13, R13, 0x80, RZ ;  /* 0x000000800d0d9810 */ /* 0x000fc60007ffe0ff */
[----:B------:R-:W-:Y:S01]  /*0130*/  @!P1 IMAD.WIDE.U32 R10, R10, R11, c[0x0][0x180] ;  /* 0x000060000a0a9625 */ /* 0x000fe200078e000b */
[----:B------:R-:W-:-:S04]  /*0140*/  ISETP.GE.AND P2, PT, R13, R2, PT ;  /* 0x000000020d00720c */ /* 0x000fc80003f46270 */
[----:B------:R1:W3:Y:S01]  /*0150*/  @!P1 LDG.E.64 R8, [R10.64] ;  /* 0x000000040a089981 */ /* 0x0002e2000c1e1b00 */
[----:B------:R-:W-:-:S08]  /*0160*/  CS2R R6, SRZ ;  /* 0x0000000000067805 */ /* 0x000fd0000001ff00 */
[----:B------:R-:W-:Y:S02]  /*0170*/  @!P2 IMAD R14, R0, 0x200, R13 ;  /* 0x00000200000ea824 */ /* 0x000fe400078e020d */
[----:B------:R-:W-:-:S04]  /*0180*/  @!P2 IMAD.MOV.U32 R15, RZ, RZ, 0x8 ;  /* 0x00000008ff0fa424 */ /* 0x000fc800078e00ff */
[----:B------:R-:W-:-:S05]  /*0190*/  @!P2 IMAD.WIDE.U32 R14, R14, R15, c[0x0][0x180] ;  /* 0x000060000e0ea625 */ /* 0x000fca00078e000f */
[----:B------:R-:W4:Y:S01]  /*01a0*/  @!P2 LDG.E.64 R6, [R14.64] ;  /* 0x000000040e06a981 */ /* 0x000f22000c1e1b00 */
[----:B------:R-:W-:-:S04]  /*01b0*/  @!P2 IADD3 R13, R13, 0x80, RZ ;  /* 0x000000800d0da810 */ /* 0x000fc80007ffe0ff */
[----:B------:R-:W-:Y:S01]  /*01c0*/  ISETP.GE.AND P1, PT, R13, R2, PT ;  /* 0x000000020d00720c */ /* 0x000fe20003f26270 */
[----:B0-----:R-:W-:-:S12]  /*01d0*/  CS2R R4, SRZ ;  /* 0x0000000000047805 */ /* 0x001fd8000001ff00 */
[----:B------:R-:W-:Y:S02]  /*01e0*/  @!P1 IMAD R12, R0, 0x200, R13 ;  /* 0x00000200000c9824 */ /* 0x000fe400078e020d */
[----:B------:R-:W-:-:S04]  /*01f0*/  @!P1 IMAD.MOV.U32 R13, RZ, RZ, 0x8 ;  /* 0x00000008ff0d9424 */ /* 0x000fc800078e00ff */
[----:B------:R-:W-:Y:S01]  /*0200*/  @!P1 IMAD.WIDE.U32 R12, R12, R13, c[0x0][0x180] ;  /* 0x000060000c0c9625 */ /* 0x000fe200078e000d */
[----:B-1----:R-:W-:Y:S02]  /*0210*/  IADD3 R10, R3, 0x80, RZ ;  /* 0x00000080030a7810 */ /* 0x002fe40007ffe0ff */
[----:B------:R-:W-:Y:S02]  /*0220*/  MOV R11, R3 ;  /* 0x00000003000b7202 */ /* 0x000fe40000000f00 */
[----:B------:R0:W5:Y:S01]  /*0230*/  @!P1 LDG.E.64 R4, [R12.64] ;  /* 0x000000040c049981 */ /* 0x000162000c1e1b00 */
[----:B------:R-:W-:-:S05]  /*0240*/  @!P0 IMAD.MOV.U32 R11, RZ, RZ, R10 ;  /* 0x000000ffff0b8224 */ /* 0x000fca00078e000a */
[----:B------:R-:W-:Y:S01]  /*0250*/  ISETP.GE.AND P5, PT, R11, R2, PT ;  /* 0x000000020b00720c */ /* 0x000fe20003fa6270 */
[----:B------:R-:W-:Y:S01]  /*0260*/  BSSY B0, `(.L_x_9146) ;  /* 0x000001f000007945 */ /* 0x000fe20003800000 */
[----:B--2---:R-:W-:-:S04]  /*0270*/  DSETP.GT.AND P3, PT, R16, RZ, PT ;  /* 0x000000ff1000722a */ /* 0x004fc80003f64000 */
[----:B------:R-:W0:-:S06]  /*0280*/  DSETP.NEU.AND P4, PT, R16, RZ, PT ;  /* 0x000000ff1000722a */ /* 0x000e0c0003f8d000 */
[----:B0-----:R-:W-:Y:S01]  /*0290*/  FSEL R12, RZ, c[0x0][0x170], P4 ;  /* 0x00005c00ff0c7a08 */ /* 0x001fe20002000000 */
[----:B---3--:R-:W0:-:S04]  /*02a0*/  DSETP.GT.AND P1, PT, R8, RZ, PT ;  /* 0x000000ff0800722a */ /* 0x008e080003f24000 */
[----:B------:R1:W-:Y:S02]  /*02b0*/  DSETP.NEU.AND P2, PT, R8, RZ, PT ;  /* 0x000000ff0800722a */ /* 0x0003e40003f4d000 */
[----:B-1----:R-:W-:Y:S01]  /*02c0*/  @!P0 IMAD R8, R0, 0x200, R3 ;  /* 0x0000020000088824 */ /* 0x002fe200078e0203 */
[----:B------:R-:W-:Y:S01]  /*02d0*/  FSEL R3, RZ, 1.875, !P3 ;  /* 0x3ff00000ff037808 */ /* 0x000fe20005800000 */
[----:B------:R-:W-:-:S03]  /*02e0*/  @!P0 IMAD.MOV.U32 R9, RZ, RZ, 0x8 ;  /* 0x00000008ff098424 */ /* 0x000fc600078e00ff */
[----:B------:R-:W-:Y:S01]  /*02f0*/  FSEL R13, R3, c[0x0][0x174], P4 ;  /* 0x00005d00030d7a08 */ /* 0x000fe20002000000 */
[----:B------:R-:W-:-:S05]  /*0300*/  @!P0 IMAD.WIDE.U32 R8, R8, R9, c[0x0][0x178] ;  /* 0x00005e0008088625 */ /* 0x000fca00078e0009 */
[----:B------:R1:W-:Y:S01]  /*0310*/  @!P0 STG.E.64 [R8.64], R12 ;  /* 0x0000000c08008986 */ /* 0x0003e2000c101b04 */
[----:B----4-:R-:W2:-:S04]  /*0320*/  DSETP.GT.AND P3, PT, R6, RZ, PT ;  /* 0x000000ff0600722a */ /* 0x010e880003f64000 */
[----:B------:R0:W3:Y:S02]  /*0330*/  DSETP.NEU.AND P4, PT, R6, RZ, PT ;  /* 0x000000ff0600722a */ /* 0x0000e40003f8d000 */
[----:B0-----:R-:W-:Y:S02]  /*0340*/  FSEL R6, RZ, 1.875, !P1 ;  /* 0x3ff00000ff067808 */ /* 0x001fe40004800000 */
[----:B--2---:R-:W-:Y:S02]  /*0350*/  FSEL R3, RZ, 1.875, !P3 ;  /* 0x3ff00000ff037808 */ /* 0x004fe40005800000 */
[----:B------:R-:W-:Y:S02]  /*0360*/  FSEL R14, RZ, c[0x0][0x170], P2 ;  /* 0x00005c00ff0e7a08 */ /* 0x000fe40001000000 */
[----:B------:R-:W-:Y:S02]  /*0370*/  FSEL R15, R6, c[0x0][0x174], P2 ;  /* 0x00005d00060f7a08 */ /* 0x000fe40001000000 */
[----:B---3--:R-:W-:-:S02]  /*0380*/  FSEL R16, RZ, c[0x0][0x170], P4 ;  /* 0x00005c00ff107a08 */ /* 0x008fc40002000000 */
[----:B------:R-:W-:Y:S01]  /*0390*/  FSEL R17, R3, c[0x0][0x174], P4 ;  /* 0x00005d0003117a08 */ /* 0x000fe20002000000 */
[----:B------:R-:W-:Y:S05]  /*03a0*/  @P5 BRA `(.L_x_9147) ;  /* 0x000000a000005947 */ /* 0x000fea0003800000 */
[----:B-1----:R-:W-:Y:S01]  /*03b0*/  IMAD R6, R0, 0x200, R11 ;  /* 0x0000020000067824 */ /* 0x002fe200078e020b */
[----:B------:R-:W-:Y:S02]  /*03c0*/  IADD3 R11, R11, 0x80, RZ ;  /* 0x000000800b0b7810 */ /* 0x000fe40007ffe0ff */
[----:B------:R-:W-:Y:S02]  /*03d0*/  MOV R9, 0x8 ;  /* 0x0000000800097802 */ /* 0x000fe40000000f00 */
[----:B------:R-:W-:-:S03]  /*03e0*/  ISETP.GE.AND P0, PT, R11, R2, PT ;  /* 0x000000020b00720c */ /* 0x000fc60003f06270 */
[----:B------:R-:W-:-:S05]  /*03f0*/  IMAD.WIDE.U32 R6, R6, R9, c[0x0][0x178] ;  /* 0x00005e0006067625 */ /* 0x000fca00078e0009 */
[----:B------:R0:W-:Y:S05]  /*0400*/  STG.E.64 [R6.64], R14 ;  /* 0x0000000e06007986 */ /* 0x0001ea000c101b04 */
[----:B------:R-:W-:Y:S01]  /*0410*/  @!P0 IMAD R8, R0, 0x200, R11 ;  /* 0x0000020000088824 */ /* 0x000fe200078e020b */
[----:B------:R-:W-:-:S03]  /*0420*/  @!P0 IADD3 R11, R11, 0x80, RZ ;  /* 0x000000800b0b8810 */ /* 0x000fc60007ffe0ff */
[----:B------:R-:W-:-:S05]  /*0430*/  @!P0 IMAD.WIDE.U32 R8, R8, R9, c[0x0][0x178] ;  /* 0x00005e0008088625 */ /* 0x000fca00078e0009 */
[----:B------:R0:W-:Y:S02]  /*0440*/  @!P0 STG.E.64 [R8.64], R16 ;  /* 0x0000001008008986 */ /* 0x0001e4000c101b04 */
.L_x_9147:
[----:B-1----:R-:W-:Y:S05]  /*0450*/  BSYNC B0 ;  /* 0x0000000000007941 */ /* 0x002fea0003800000 */
.L_x_9146:
[----:B------:R-:W-:Y:S01]  /*0460*/  ISETP.GE.AND P2, PT, R11, R2, PT ;  /* 0x000000020b00720c */ /* 0x000fe20003f46270 */
[----:B-----5:R-:W1:-:S04]  /*0470*/  DSETP.GT.AND P0, PT, R4, RZ, PT ;  /* 0x000000ff0400722a */ /* 0x020e480003f04000 */
[----:B------:R1:W2:Y:S02]  /*0480*/  DSETP.NEU.AND P1, PT, R4, RZ, PT ;  /* 0x000000ff0400722a */ /* 0x0002a40003f2d000 */
[----:B-1----:R-:W-:-:S06]  /*0490*/  FSEL R5, RZ, 1.875, !P0 ;  /* 0x3ff00000ff057808 */ /* 0x002fcc0004000000 */
[----:B------:R-:W-:Y:S06]  /*04a0*/  @P2 EXIT ;  /* 0x000000000000294d */ /* 0x000fec0003800000 */
[----:B--2---:R-:W-:Y:S01]  /*04b0*/  IMAD R2, R0, 0x200, R11 ;  /* 0x0000020000027824 */ /* 0x004fe200078e020b */
[----:B------:R-:W-:Y:S01]  /*04c0*/  FSEL R4, RZ, c[0x0][0x170], P1 ;  /* 0x00005c00ff047a08 */ /* 0x000fe20000800000 */
[----:B------:R-:W-:Y:S01]  /*04d0*/  IMAD.MOV.U32 R3, RZ, RZ, 0x8 ;  /* 0x00000008ff037424 */ /* 0x000fe200078e00ff */
[----:B------:R-:W-:-:S03]  /*04e0*/  FSEL R5, R5, c[0x0][0x174], P1 ;  /* 0x00005d0005057a08 */ /* 0x000fc60000800000 */
[----:B------:R-:W-:-:S05]  /*04f0*/  IMAD.WIDE.U32 R2, R2, R3, c[0x0][0x178] ;  /* 0x00005e0002027625 */ /* 0x000fca00078e0003 */
[----:B------:R-:W-:Y:S01]  /*0500*/  STG.E.64 [R2.64], R4 ;  /* 0x0000000402007986 */ /* 0x000fe2000c101b04 */
[----:B------:R-:W-:Y:S05]  /*0510*/  EXIT ;  /* 0x000000000000794d */ /* 0x000fea0003800000 */
.L_x_9148:
        /* <DEDUP_REMOVED lines=14> */
.L_x_29920:


//--------------------- .text._ZN2at6native29vectorized_elementwise_kernelILi2ENS0_13BUnaryFunctorIdddZZZNS0_21heaviside_kernel_cudaERNS_18TensorIteratorBaseEENKUlvE_clEvENKUlvE4_clEvEUlddE_EESt5arrayIPcLm2EEEEviT0_T1_ --------------------------
	.section	.text._ZN2at6native29vectorized_elementwise_kernelILi2ENS0_13BUnaryFunctorIdddZZZNS0_21heaviside_kernel_cudaERNS_18TensorIteratorBaseEENKUlvE_clEvENKUlvE4_clEvEUlddE_EESt5arrayIPcLm2EEEEviT0_T1_,"ax",@progbits
	.sectioninfo	@"SHI_REGISTERS=32"
	.align	128
        .global         _ZN2at6native29vectorized_elementwise_kernelILi2ENS0_13BUnaryFunctorIdddZZZNS0_21heaviside_kernel_cudaERNS_18TensorIteratorBaseEENKUlvE_clEvENKUlvE4_clEvEUlddE_EESt5arrayIPcLm2EEEEviT0_T1_
        .type           _ZN2at6native29vectorized_elementwise_kernelILi2ENS0_13BUnaryFunctorIdddZZZNS0_21heaviside_kernel_cudaERNS_18TensorIteratorBaseEENKUlvE_clEvENKUlvE4_clEvEUlddE_EESt5arrayIPcLm2EEEEviT0_T1_,@function
        .size           _ZN2at6native29vectorized_elementwise_kernelILi2ENS0_13BUnaryFunctorIdddZZZNS0_21heaviside_kernel_cudaERNS_18TensorIteratorBaseEENKUlvE_clEvENKUlvE4_clEvEUlddE_EESt5arrayIPcLm2EEEEviT0_T1_,(.L_x_29921 - _ZN2at6native29vectorized_elementwise_kernelILi2ENS0_13BUnaryFunctorIdddZZZNS0_21heaviside_kernel_cudaERNS_18TensorIteratorBaseEENKUlvE_clEvENKUlvE4_clEvEUlddE_EESt5arrayIPcLm2EEEEviT0_T1_)
        .other          _ZN2at6native29vectorized_elementwise_kernelILi2ENS0_13BUnaryFunctorIdddZZZNS0_21heaviside_kernel_cudaERNS_18TensorIteratorBaseEENKUlvE_clEvENKUlvE4_clEvEUlddE_EESt5arrayIPcLm2EEEEviT0_T1_,@"STO_CUDA_ENTRY STV_DEFAULT"
_ZN2at6native29vectorized_elementwise_kernelILi2ENS0_13BUnaryFunctorIdddZZZNS0_21heaviside_kernel_cudaERNS_18TensorIteratorBaseEENKUlvE_clEvENKUlvE4_clEvEUlddE_EESt5arrayIPcLm2EEEEviT0_T1_:
.text._ZN2at6native29vectorized_elementwise_kernelILi2ENS0_13BUnaryFunctorIdddZZZNS0_21heaviside_kernel_cudaERNS_18TensorIteratorBaseEENKUlvE_clEvENKUlvE4_clEvEUlddE_EESt5arrayIPcLm2EEEEviT0_T1_:
        /* <DEDUP_REMOVED lines=12> */
[----:B------:R-:W3:Y:S04]  /*00c0*/  LDG.E.128 R8, [R20.64+0x800] ;  /* 0x0008000414087981 */ /* 0x000ee8000c1e1d00 */
[----:B------:R-:W4:Y:S04]  /*00d0*/  LDG.E.128 R12, [R20.64+0x1000] ;  /* 0x00100004140c7981 */ /* 0x000f28000c1e1d00 */
[----:B------:R-:W5:Y:S01]  /*00e0*/  LDG.E.128 R4, [R20.64+0x1800] ;  /* 0x0018000414047981 */ /* 0x000f62000c1e1d00 */
[----:B--2---:R-:W0:-:S04]  /*00f0*/  DSETP.GT.AND P3, PT, R16, RZ, PT ;  /* 0x000000ff1000722a */ /* 0x004e080003f64000 */
[----:B------:R-:W1:-:S04]  /*0100*/  DSETP.GT.AND P2, PT, R18, RZ, PT ;  /* 0x000000ff1200722a */ /* 0x000e480003f44000 */
[----:B---3--:R-:W-:-:S04]  /*0110*/  DSETP.NEU.AND P4, PT, R8, RZ, PT ;  /* 0x000000ff0800722a */ /* 0x008fc80003f8d000 */
[----:B------:R0:W-:Y:S02]  /*0120*/  DSETP.GT.AND P1, PT, R8, RZ, PT ;  /* 0x000000ff0800722a */ /* 0x0001e40003f24000 */
[----:B0-----:R-:W-:Y:S02]  /*0130*/  FSEL R8, RZ, 1.875, !P3 ;  /* 0x3ff00000ff087808 */ /* 0x001fe40005800000 */
[----:B------:R-:W0:-:S04]  /*0140*/  DSETP.NEU.AND P6, PT, R18, RZ, PT ;  /* 0x000000ff1200722a */ /* 0x000e080003fcd000 */
[----:B------:R-:W-:-:S04]  /*0150*/  DSETP.GT.AND P3, PT, R10, RZ, PT ;  /* 0x000000ff0a00722a */ /* 0x000fc80003f64000 */
[----:B------:R1:W-:Y:S02]  /*0160*/  DSETP.NEU.AND P5, PT, R16, RZ, PT ;  /* 0x000000ff1000722a */ /* 0x0003e40003fad000 */
[----:B-1----:R-:W-:Y:S02]  /*0170*/  FSEL R17, RZ, 1.875, !P2 ;  /* 0x3ff00000ff117808 */ /* 0x002fe40005000000 */
[----:B------:R1:W2:Y:S01]  /*0180*/  DSETP.NEU.AND P0, PT, R10, RZ, PT ;  /* 0x000000ff0a00722a */ /* 0x0002a20003f0d000 */
[----:B0-----:R-:W-:Y:S02]  /*0190*/  FSEL R16, RZ, c[0x0][0x170], P6 ;  /* 0x00005c00ff107a08 */ /* 0x001fe40003000000 */
[----:B-1----:R-:W-:Y:S01]  /*01a0*/  FSEL R11, RZ, 1.875, !P1 ;  /* 0x3ff00000ff0b7808 */ /* 0x002fe20004800000 */
[C---:B----4-:R-:W-:Y:S01]  /*01b0*/  DSETP.NEU.AND P2, PT, R12.reuse, RZ, PT ;  /* 0x000000ff0c00722a */ /* 0x050fe20003f4d000 */
[----:B------:R-:W-:Y:S02]  /*01c0*/  FSEL R17, R17, c[0x0][0x174], P6 ;  /* 0x00005d0011117a08 */ /* 0x000fe40003000000 */
[----:B--2---:R-:W-:Y:S01]  /*01d0*/  FSEL R10, RZ, c[0x0][0x170], P0 ;  /* 0x00005c00ff0a7a08 */ /* 0x004fe20000000000 */
[----:B------:R0:W1:Y:S01]  /*01e0*/  DSETP.GT.AND P1, PT, R12, RZ, PT ;  /* 0x000000ff0c00722a */ /* 0x0000620003f24000 */
[----:B------:R-:W-:-:S02]  /*01f0*/  FSEL R11, R11, c[0x0][0x174], P4 ;  /* 0x00005d000b0b7a08 */ /* 0x000fc40002000000 */
[----:B0-----:R-:W-:Y:S01]  /*0200*/  FSEL R13, RZ, 1.875, !P3 ;  /* 0x3ff00000ff0d7808 */ /* 0x001fe20005800000 */
[C---:B------:R-:W0:Y:S01]  /*0210*/  DSETP.NEU.AND P3, PT, R14.reuse, RZ, PT ;  /* 0x000000ff0e00722a */ /* 0x040e220003f6d000 */
[----:B------:R-:W-:Y:S02]  /*0220*/  FSEL R12, RZ, c[0x0][0x170], P5 ;  /* 0x00005c00ff0c7a08 */ /* 0x000fe40002800000 */
[----:B------:R-:W-:Y:S01]  /*0230*/  FSEL R13, R13, c[0x0][0x174], P0 ;  /* 0x00005d000d0d7a08 */ /* 0x000fe20000000000 */
[----:B------:R2:W3:Y:S02]  /*0240*/  DSETP.GT.AND P6, PT, R14, RZ, PT ;  /* 0x000000ff0e00722a */ /* 0x0004e40003fc4000 */
[----:B--2---:R-:W-:Y:S01]  /*0250*/  FSEL R15, R8, c[0x0][0x174], P5 ;  /* 0x00005d00080f7a08 */ /* 0x004fe20002800000 */
[----:B------:R-:W-:Y:S01]  /*0260*/  IMAD.WIDE.U32 R8, R0, R3, c[0x0][0x178] ;  /* 0x00005e0000087625 */ /* 0x000fe200078e0003 */
[----:B------:R-:W-:Y:S01]  /*0270*/  FSEL R0, RZ, c[0x0][0x170], P4 ;  /* 0x00005c00ff007a08 */ /* 0x000fe20002000000 */
[----:B-----5:R-:W-:Y:S01]  /*0280*/  DSETP.NEU.AND P5, PT, R4, RZ, PT ;  /* 0x000000ff0400722a */ /* 0x020fe20003fad000 */
[----:B-1----:R-:W-:-:S03]  /*0290*/  FSEL R14, RZ, 1.875, !P1 ;  /* 0x3ff00000ff0e7808 */ /* 0x002fc60004800000 */
[----:B------:R1:W2:Y:S01]  /*02a0*/  DSETP.GT.AND P0, PT, R4, RZ, PT ;  /* 0x000000ff0400722a */ /* 0x0002a20003f04000 */
[----:B------:R-:W-:-:S03]  /*02b0*/  IMAD.WIDE R2, R2, 0x10, R8 ;  /* 0x0000001002027825 */ /* 0x000fc600078e0208 */
[C---:B------:R-:W4:Y:S01]  /*02c0*/  DSETP.NEU.AND P4, PT, R6.reuse, RZ, PT ;  /* 0x000000ff0600722a */ /* 0x040f220003f8d000 */
[----:B-1----:R-:W-:Y:S01]  /*02d0*/  IMAD.MOV.U32 R4, RZ, RZ, R12 ;  /* 0x000000ffff047224 */ /* 0x002fe200078e000c */
[----:B0-----:R-:W-:Y:S01]  /*02e0*/  FSEL R12, RZ, c[0x0][0x170], P3 ;  /* 0x00005c00ff0c7a08 */ /* 0x001fe20001800000 */
[----:B------:R-:W-:Y:S01]  /*02f0*/  IMAD.MOV.U32 R5, RZ, RZ, R15 ;  /* 0x000000ffff057224 */ /* 0x000fe200078e000f */
[----:B------:R0:W1:Y:S01]  /*0300*/  DSETP.GT.AND P1, PT, R6, RZ, PT ;  /* 0x000000ff0600722a */ /* 0x0000620003f24000 */
[----:B---3--:R-:W-:Y:S01]  /*0310*/  FSEL R15, RZ, 1.875, !P6 ;  /* 0x3ff00000ff0f7808 */ /* 0x008fe20007000000 */
[----:B0-----:R-:W-:Y:S01]  /*0320*/  IMAD.MOV.U32 R6, RZ, RZ, R16 ;  /* 0x000000ffff067224 */ /* 0x001fe200078e0010 */
[----:B--2---:R-:W-:Y:S01]  /*0330*/  FSEL R9, RZ, 1.875, !P0 ;  /* 0x3ff00000ff097808 */ /* 0x004fe20004000000 */
[----:B------:R-:W-:Y:S01]  /*0340*/  IMAD.MOV.U32 R7, RZ, RZ, R17 ;  /* 0x000000ffff077224 */ /* 0x000fe200078e0011 */
[----:B------:R-:W-:Y:S02]  /*0350*/  FSEL R15, R15, c[0x0][0x174], P3 ;  /* 0x00005d000f0f7a08 */ /* 0x000fe40001800000 */
[----:B----4-:R-:W-:-:S02]  /*0360*/  FSEL R8, RZ, c[0x0][0x170], P4 ;  /* 0x00005c00ff087a08 */ /* 0x010fc40002000000 */
[----:B------:R0:W-:Y:S01]  /*0370*/  STG.E.128 [R2.64], R4 ;  /* 0x0000000402007986 */ /* 0x0001e2000c101d04 */
[----:B------:R-:W-:Y:S01]  /*0380*/  FSEL R9, R9, c[0x0][0x174], P5 ;  /* 0x00005d0009097a08 */ /* 0x000fe20002800000 */
[----:B0-----:R-:W-:Y:S01]  /*0390*/  IMAD.MOV.U32 R6, RZ, RZ, R10 ;  /* 0x000000ffff067224 */ /* 0x001fe200078e000a */
[----:B------:R-:W-:Y:S01]  /*03a0*/  FSEL R10, RZ, c[0x0][0x170], P2 ;  /* 0x00005c00ff0a7a08 */ /* 0x000fe20001000000 */
[----:B------:R-:W-:Y:S01]  /*03b0*/  IMAD.MOV.U32 R7, RZ, RZ, R13 ;  /* 0x000000ffff077224 */ /* 0x000fe200078e000d */
[----:B------:R-:W-:Y:S01]  /*03c0*/  FSEL R13, R14, c[0x0][0x174], P2 ;  /* 0x00005d000e0d7a08 */ /* 0x000fe20001000000 */
[----:B------:R-:W-:Y:S01]  /*03d0*/  IMAD.MOV.U32 R4, RZ, RZ, R0 ;  /* 0x000000ffff047224 */ /* 0x000fe200078e0000 */
[----:B------:R-:W-:Y:S01]  /*03e0*/  FSEL R0, RZ, c[0x0][0x170], P5 ;  /* 0x00005c00ff007a08 */ /* 0x000fe20002800000 */
[----:B------:R-:W-:Y:S01]  /*03f0*/  IMAD.MOV.U32 R5, RZ, RZ, R11 ;  /* 0x000000ffff057224 */ /* 0x000fe200078e000b */
[----:B-1----:R-:W-:-:S04]  /*0400*/  FSEL R11, RZ, 1.875, !P1 ;  /* 0x3ff00000ff0b7808 */ /* 0x002fc80004800000 */
[----:B------:R0:W-:Y:S01]  /*0410*/  STG.E.128 [R2.64+0x800], R4 ;  /* 0x0008000402007986 */ /* 0x0001e2000c101d04 */
[----:B------:R-:W-:Y:S01]  /*0420*/  FSEL R11, R11, c[0x0][0x174], P4 ;  /* 0x00005d000b0b7a08 */ /* 0x000fe20002000000 */
[----:B0-----:R-:W-:Y:S02]  /*0430*/  IMAD.MOV.U32 R6, RZ, RZ, R12 ;  /* 0x000000ffff067224 */ /* 0x001fe400078e000c */
[----:B------:R-:W-:Y:S02]  /*0440*/  IMAD.MOV.U32 R7, RZ, RZ, R15 ;  /* 0x000000ffff077224 */ /* 0x000fe400078e000f */
[----:B------:R-:W-:Y:S02]  /*0450*/  IMAD.MOV.U32 R4, RZ, RZ, R10 ;  /* 0x000000ffff047224 */ /* 0x000fe400078e000a */
[----:B------:R-:W-:-:S05]  /*0460*/  IMAD.MOV.U32 R5, RZ, RZ, R13 ;  /* 0x000000ffff057224 */ /* 0x000fca00078e000d */
[----:B------:R0:W-:Y:S02]  /*0470*/  STG.E.128 [R2.64+0x1000], R4 ;  /* 0x0010000402007986 */ /* 0x0001e4000c101d04 */
[----:B0-----:R-:W-:Y:S02]  /*0480*/  IMAD.MOV.U32 R6, RZ, RZ, R8 ;  /* 0x000000ffff067224 */ /* 0x001fe400078e0008 */
[----:B------:R-:W-:Y:S02]  /*0490*/  IMAD.MOV.U32 R7, RZ, RZ, R11 ;  /* 0x000000ffff077224 */ /* 0x000fe400078e000b */
[----:B------:R-:W-:Y:S02]  /*04a0*/  IMAD.MOV.U32 R4, RZ, RZ, R0 ;  /* 0x000000ffff047224 */ /* 0x000fe400078e0000 */
[----:B------:R-:W-:-:S05]  /*04b0*/  IMAD.MOV.U32 R5, RZ, RZ, R9 ;  /* 0x000000ffff057224 */ /* 0x000fca00078e0009 */
[----:B------:R-:W-:Y:S01]  /*04c0*/  STG.E.128 [R2.64+0x1800], R4 ;  /* 0x0018000402007986 */ /* 0x000fe2000c101d04 */
[----:B------:R-:W-:Y:S05]  /*04d0*/  EXIT ;  /* 0x000000000000794d */ /* 0x000fea0003800000 */
.L_x_9149:
[----:B------:R-:W0:Y:S01]  /*04e0*/  S2R R3, SR_TID.X ;  /* 0x0000000000037919 */ /* 0x000e220000002100 */
[----:B------:R-:W-:Y:S01]  /*04f0*/  CS2R R14, SRZ ;  /* 0x00000000000e7805 */ /* 0x000fe2000001ff00 */
[----:B------:R-:W-:Y:S01]  /*0500*/  CS2R R20, SRZ ;  /* 0x0000000000147805 */ /* 0x000fe2000001ff00 */
        /* <DEDUP_REMOVED lines=8> */
[----:B------:R0:W2:Y:S05]  /*0590*/  @!P3 LDG.E.64 R14, [R24.64] ;  /* 0x00000004180eb981 */ /* 0x0000aa000c1e1b00 */
[----:B------:R-:W-:Y:S01]  /*05a0*/  @!P4 IMAD.IADD R4, R0, 0x1, R13 ;  /* 0x000000010004c824 */ /* 0x000fe200078e020d */
[----:B------:R-:W-:Y:S01]  /*05b0*/  @!P4 IADD3 R13, R13, 0x80, RZ ;  /* 0x000000800d0dc810 */ /* 0x000fe20007ffe0ff */
[----:B------:R-:W-:-:S03]  /*05c0*/  @!P4 IMAD.MOV.U32 R5, RZ, RZ, 0x8 ;  /* 0x00000008ff05c424 */ /* 0x000fc600078e00ff */
[----:B------:R-:W-:Y:S01]  /*05d0*/  ISETP.GE.AND P5, PT, R13, R2, PT ;  /* 0x000000020d00720c */ /* 0x000fe20003fa6270 */
[----:B------:R-:W-:Y:S01]  /*05e0*/  @!P4 IMAD.WIDE.U32 R4, R4, R5, c[0x0][0x180] ;  /* 0x000060000404c625 */ /* 0x000fe200078e0005 */
[----:B------:R-:W-:Y:S01]  /*05f0*/  CS2R R16, SRZ ;  /* 0x0000000000107805 */ /* 0x000fe2000001ff00 */
[----:B------:R-:W-:-:S03]  /*0600*/  CS2R R6, SRZ ;  /* 0x0000000000067805 */ /* 0x000fc6000001ff00 */
[----:B------:R1:W3:Y:S07]  /*0610*/  @!P4 LDG.E.64 R20, [R4.64] ;  /* 0x000000040414c981 */ /* 0x0002ee000c1e1b00 */
[----:B------:R-:W-:Y:S01]  /*0620*/  @!P5 IMAD.IADD R26, R0, 0x1, R13 ;  /* 0x00000001001ad824 */ /* 0x000fe200078e020d */
[----:B------:R-:W-:Y:S01]  /*0630*/  @!P5 IADD3 R13, R13, 0x80, RZ ;  /* 0x000000800d0dd810 */ /* 0x000fe20007ffe0ff */
[----:B------:R-:W-:-:S03]  /*0640*/  @!P5 IMAD.MOV.U32 R27, RZ, RZ, 0x8 ;  /* 0x00000008ff1bd424 */ /* 0x000fc600078e00ff */
        /* <DEDUP_REMOVED lines=11> */
[----:B------:R-:W-:-:S04]  /*0700*/  @!P5 IMAD.WIDE.U32 R26, R26, R27, c[0x0][0x180] ;  /* 0x000060001a1ad625 */ /* 0x000fc800078e001b */
[----:B------:R-:W-:Y:S01]  /*0710*/  @!P6 IMAD.WIDE.U32 R28, R28, R29, c[0x0][0x180] ;  /* 0x000060001c1ce625 */ /* 0x000fe200078e001d */
[----:B------:R4:W5:Y:S03]  /*0720*/  @!P5 LDG.E.64 R16, [R26.64] ;  /* 0x000000041a10d981 */ /* 0x000966000c1e1b00 */
[----:B------:R-:W-:Y:S01]  /*0730*/  @!P0 IMAD.MOV.U32 R19, RZ, RZ, 0x8 ;  /* 0x00000008ff138424 */ /* 0x000fe200078e00ff */
[----:B------:R0:W5:Y:S01]  /*0740*/  @!P6 LDG.E.64 R6, [R28.64] ;  /* 0x000000041c06e981 */ /* 0x000162000c1e1b00 */
[----:B------:R-:W-:Y:S01]  /*0750*/  @!P2 IMAD.IADD R12, R0, 0x1, R13 ;  /* 0x00000001000ca824 */ /* 0x000fe200078e020d */
[----:B------:R-:W-:-:S04]  /*0760*/  @!P2 IADD3 R13, R13, 0x80, RZ ;  /* 0x000000800d0da810 */ /* 0x000fc80007ffe0ff */
[----:B------:R-:W-:Y:S01]  /*0770*/  ISETP.GE.AND P4, PT, R13, R2, PT ;  /* 0x000000020d00720c */ /* 0x000fe20003f86270 */
[----:B------:R-:W-:Y:S01]  /*0780*/  @!P1 IMAD.MOV.U32 R11, RZ, RZ, 0x8 ;  /* 0x00000008ff0b9424 */ /* 0x000fe200078e00ff */
[----:B------:R-:W-:Y:S01]  /*0790*/  CS2R R8, SRZ ;  /* 0x0000000000087805 */ /* 0x000fe2000001ff00 */
[----:B-1----:R-:W-:Y:S01]  /*07a0*/  CS2R R4, SRZ ;  /* 0x0000000000047805 */ /* 0x002fe2000001ff00 */
[----:B------:R-:W-:-:S04]  /*07b0*/  @!P0 IMAD.WIDE.U32 R18, R18, R19, c[0x0][0x180] ;  /* 0x0000600012128625 */ /* 0x000fc800078e0013 */
[----:B0-----:R-:W-:Y:S01]  /*07c0*/  @!P1 IMAD.WIDE.U32 R24, R10, R11, c[0x0][0x180] ;  /* 0x000060000a189625 */ /* 0x001fe200078e000b */
[----:B------:R0:W5:Y:S03]  /*07d0*/  @!P0 LDG.E.64 R8, [R18.64] ;  /* 0x0000000412088981 */ /* 0x000166000c1e1b00 */
[----:B----4-:R-:W-:Y:S01]  /*07e0*/  @!P2 IMAD.MOV.U32 R27, RZ, RZ, 0x8 ;  /* 0x00000008ff1ba424 */ /* 0x010fe200078e00ff */
[----:B------:R-:W-:Y:S01]  /*07f0*/  CS2R R10, SRZ ;  /* 0x00000000000a7805 */ /* 0x000fe2000001ff00 */
[----:B------:R-:W4:Y:S01]  /*0800*/  @!P1 LDG.E.64 R4, [R24.64] ;  /* 0x0000000418049981 */ /* 0x000f22000c1e1b00 */
[----:B------:R-:W-:Y:S02]  /*0810*/  @!P4 IMAD.IADD R28, R0, 0x1, R13 ;  /* 0x00000001001cc824 */ /* 0x000fe400078e020d */
[----:B------:R-:W-:-:S04]  /*0820*/  @!P2 IMAD.WIDE.U32 R26, R12, R27, c[0x0][0x180] ;  /* 0x000060000c1aa625 */ /* 0x000fc800078e001b */
[----:B------:R-:W-:Y:S01]  /*0830*/  @!P4 IMAD.MOV.U32 R29, RZ, RZ, 0x8 ;  /* 0x00000008ff1dc424 */ /* 0x000fe200078e00ff */
[----:B------:R-:W-:Y:S01]  /*0840*/  CS2R R12, SRZ ;  /* 0x00000000000c7805 */ /* 0x000fe2000001ff00 */
[----:B------:R-:W4:Y:S02]  /*0850*/  @!P2 LDG.E.64 R10, [R26.64] ;  /* 0x000000041a0aa981 */ /* 0x000f24000c1e1b00 */
[----:B------:R-:W-:-:S05]  /*0860*/  @!P4 IMAD.WIDE.U32 R28, R28, R29, c[0x0][0x180] ;  /* 0x000060001c1cc625 */ /* 0x000fca00078e001d */
[----:B------:R-:W4:Y:S01]  /*0870*/  @!P4 LDG.E.64 R12, [R28.64] ;  /* 0x000000041c0cc981 */ /* 0x000f22000c1e1b00 */
[----:B------:R-:W-:Y:S01]  /*0880*/  BSSY B0, `(.L_x_9150) ;  /* 0x000005a000007945 */ /* 0x000fe20003800000 */
[----:B------:R-:W-:Y:S01]  /*0890*/  BSSY B1, `(.L_x_9151) ;  /* 0x0000052000017945 */ /* 0x000fe20003800000 */
[----:B--2---:R-:W1:-:S04]  /*08a0*/  DSETP.GT.AND P1, PT, R14, RZ, PT ;  /* 0x000000ff0e00722a */ /* 0x004e480003f24000 */
[----:B------:R1:W0:Y:S02]  /*08b0*/  DSETP.NEU.AND P2, PT, R14, RZ, PT ;  /* 0x000000ff0e00722a */ /* 0x0002240003f4d000 */
[----:B-1----:R-:W-:-:S04]  /*08c0*/  FSEL R14, RZ, 1.875, !P1 ;  /* 0x3ff00000ff0e7808 */ /* 0x002fc80004800000 */
[----:B0-----:R-:W-:Y:S02]  /*08d0*/  FSEL R18, RZ, c[0x0][0x170], P2 ;  /* 0x00005c00ff127a08 */ /* 0x001fe40001000000 */
[----:B------:R-:W-:Y:S01]  /*08e0*/  FSEL R19, R14, c[0x0][0x174], P2 ;  /* 0x00005d000e137a08 */ /* 0x000fe20001000000 */
[----:B---3--:R-:W0:-:S04]  /*08f0*/  DSETP.GT.AND P4, PT, R20, RZ, PT ;  /* 0x000000ff1400722a */ /* 0x008e080003f84000 */
[----:B------:R1:W2:Y:S02]  /*0900*/  DSETP.NEU.AND P5, PT, R20, RZ, PT ;  /* 0x000000ff1400722a */ /* 0x0002a40003fad000 */
[----:B-1----:R-:W-:Y:S02]  /*0910*/  @!P3 IMAD.IADD R20, R0, 0x1, R3 ;  /* 0x000000010014b824 */ /* 0x002fe400078e0203 */
[----:B------:R-:W-:-:S04]  /*0920*/  @!P3 IMAD.MOV.U32 R21, RZ, RZ, 0x8 ;  /* 0x00000008ff15b424 */ /* 0x000fc800078e00ff */
[----:B------:R-:W-:-:S04]  /*0930*/  @!P3 IMAD.WIDE.U32 R20, R20, R21, c[0x0][0x178] ;  /* 0x00005e001414b625 */ /* 0x000fc800078e0015 */
[----:B------:R-:W-:Y:S01]  /*0940*/  @!P3 IMAD.MOV.U32 R3, RZ, RZ, R22 ;  /* 0x000000ffff03b224 */ /* 0x000fe200078e0016 */
[----:B------:R1:W-:Y:S01]  /*0950*/  @!P3 STG.E.64 [R20.64], R18 ;  /* 0x000000121400b986 */ /* 0x0003e2000c101b04 */
[----:B-----5:R-:W3:-:S04]  /*0960*/  DSETP.GT.AND P6, PT, R16, RZ, PT ;  /* 0x000000ff1000722a */ /* 0x020ec80003fc4000 */
[----:B------:R-:W-:-:S04]  /*0970*/  DSETP.GT.AND P1, PT, R6, RZ, PT ;  /* 0x000000ff0600722a */ /* 0x000fc80003f24000 */
[----:B------:R0:W-:Y:S02]  /*0980*/  DSETP.NEU.AND P2, PT, R6, RZ, PT ;  /* 0x000000ff0600722a */ /* 0x0001e40003f4d000 */
[----:B0-----:R-:W-:Y:S02]  /*0990*/  FSEL R6, RZ, 1.875, !P4 ;  /* 0x3ff00000ff067808 */ /* 0x001fe40006000000 */
[----:B------:R2:W0:Y:S02]  /*09a0*/  DSETP.NEU.AND P0, PT, R16, RZ, PT ;  /* 0x000000ff1000722a */ /* 0x0004240003f0d000 */
[----:B--2---:R-:W-:Y:S02]  /*09b0*/  FSEL R17, R6, c[0x0][0x174], P5 ;  /* 0x00005d0006117a08 */ /* 0x004fe40002800000 */
[----:B------:R-:W-:Y:S02]  /*09c0*/  FSEL R16, RZ, c[0x0][0x170], P5 ;  /* 0x00005c00ff107a08 */ /* 0x000fe40002800000 */
[----:B---3--:R-:W-:Y:S01]  /*09d0*/  FSEL R6, RZ, 1.875, !P6 ;  /* 0x3ff00000ff067808 */ /* 0x008fe20007000000 */
[----:B------:R-:W2:Y:S01]  /*09e0*/  DSETP.GT.AND P3, PT, R8, RZ, PT ;  /* 0x000000ff0800722a */ /* 0x000ea20003f64000 */
[----:B0-----:R-:W-:-:S03]  /*09f0*/  FSEL R14, RZ, c[0x0][0x170], P0 ;  /* 0x00005c00ff0e7a08 */ /* 0x001fc60000000000 */
[----:B----4-:R-:W-:Y:S01]  /*0a00*/  DSETP.GT.AND P5, PT, R4, RZ, PT ;  /* 0x000000ff0400722a */ /* 0x010fe20003fa4000 */
[----:B------:R-:W-:-:S03]  /*0a10*/  FSEL R15, R6, c[0x0][0x174], P0 ;  /* 0x00005d00060f7a08 */ /* 0x000fc60000000000 */
[----:B------:R0:W-:Y:S02]  /*0a20*/  DSETP.NEU.AND P6, PT, R4, RZ, PT ;  /* 0x000000ff0400722a */ /* 0x0001e40003fcd000 */
[----:B0-----:R-:W-:Y:S02]  /*0a30*/  FSEL R4, RZ, 1.875, !P1 ;  /* 0x3ff00000ff047808 */ /* 0x001fe40004800000 */
[----:B------:R-:W0:-:S04]  /*0a40*/  DSETP.NEU.AND P4, PT, R8, RZ, PT ;  /* 0x000000ff0800722a */ /* 0x000e080003f8d000 */
[----:B------:R-:W3:-:S04]  /*0a50*/  DSETP.GT.AND P0, PT, R10, RZ, PT ;  /* 0x000000ff0a00722a */ /* 0x000ec80003f04000 */
[----:B------:R4:W-:Y:S02]  /*0a60*/  DSETP.NEU.AND P1, PT, R10, RZ, PT ;  /* 0x000000ff0a00722a */ /* 0x0009e40003f2d000 */
[----:B----4-:R-:W-:Y:S02]  /*0a70*/  FSEL R11, R4, c[0x0][0x174], P2 ;  /* 0x00005d00040b7a08 */ /* 0x010fe40001000000 */
[----:B--2---:R-:W-:Y:S01]  /*0a80*/  FSEL R4, RZ, 1.875, !P3 ;  /* 0x3ff00000ff047808 */ /* 0x004fe20005800000 */
[----:B------:R-:W-:Y:S01]  /*0a90*/  DSETP.NEU.AND P3, PT, R12, RZ, PT ;  /* 0x000000ff0c00722a */ /* 0x000fe20003f6d000 */
[----:B------:R-:W-:-:S03]  /*0aa0*/  FSEL R10, RZ, c[0x0][0x170], P2 ;  /* 0x00005c00ff0a7a08 */ /* 0x000fc60001000000 */
[----:B------:R0:W2:Y:S02]  /*0ab0*/  DSETP.GT.AND P2, PT, R12, RZ, PT ;  /* 0x000000ff0c00722a */ /* 0x0000a40003f44000 */
[----:B0-----:R-:W-:Y:S02]  /*0ac0*/  FSEL R12, RZ, c[0x0][0x170], P4 ;  /* 0x00005c00ff0c7a08 */ /* 0x001fe40002000000 */
[----:B------:R-:W-:Y:S02]  /*0ad0*/  FSEL R13, R4, c[0x0][0x174], P4 ;  /* 0x00005d00040d7a08 */ /* 0x000fe40002000000 */
[----:B------:R-:W-:Y:S02]  /*0ae0*/  ISETP.GE.AND P4, PT, R3, R2, PT ;  /* 0x000000020300720c */ /* 0x000fe40003f86270 */
[----:B------:R-:W-:Y:S02]  /*0af0*/  FSEL R5, RZ, 1.875, !P5 ;  /* 0x3ff00000ff057808 */ /* 0x000fe40006800000 */
[----:B---3--:R-:W-:-:S02]  /*0b00*/  FSEL R4, RZ, 1.875, !P0 ;  /* 0x3ff00000ff047808 */ /* 0x008fc40004000000 */
[----:B------:R-:W-:Y:S02]  /*0b10*/  FSEL R9, R5, c[0x0][0x174], P6 ;  /* 0x00005d0005097a08 */ /* 0x000fe40003000000 */
[----:B--2---:R-:W-:Y:S02]  /*0b20*/  FSEL R5, RZ, 1.875, !P2 ;  /* 0x3ff00000ff057808 */ /* 0x004fe40005000000 */
[----:B------:R-:W-:Y:S02]  /*0b30*/  FSEL R7, R4, c[0x0][0x174], P1 ;  /* 0x00005d0004077a08 */ /* 0x000fe40000800000 */
[----:B------:R-:W-:Y:S02]  /*0b40*/  FSEL R8, RZ, c[0x0][0x170], P6 ;  /* 0x00005c00ff087a08 */ /* 0x000fe40003000000 */
[----:B------:R-:W-:Y:S02]  /*0b50*/  FSEL R6, RZ, c[0x0][0x170], P1 ;  /* 0x00005c00ff067a08 */ /* 0x000fe40000800000 */
[----:B------:R-:W-:-:S02]  /*0b60*/  FSEL R4, RZ, c[0x0][0x170], P3 ;  /* 0x00005c00ff047a08 */ /* 0x000fc40001800000 */
[----:B------:R-:W-:Y:S01]  /*0b70*/  FSEL R5, R5, c[0x0][0x174], P3 ;  /* 0x00005d0005057a08 */ /* 0x000fe20001800000 */
[----:B------:R-:W-:Y:S05]  /*0b80*/  @P4 BRA `(.L_x_9152) ;  /* 0x000000c000004947 */ /* 0x000fea0003800000 */
[----:B-1----:R-:W-:Y:S01]  /*0b90*/  IMAD.IADD R18, R0, 0x1, R3 ;  /* 0x0000000100127824 */ /* 0x002fe200078e0203 */
        /* <DEDUP_REMOVED lines=11> */
.L_x_9152:
[----:B-1----:R-:W-:-:S13]  /*0c50*/  ISETP.GE.AND P0, PT, R3, R2, PT ;  /* 0x000000020300720c */ /* 0x002fda0003f06270 */
[----:B------:R-:W-:Y:S05]  /*0c60*/  @P0 BRA `(.L_x_9154) ;  /* 0x000000c000000947 */ /* 0x000fea0003800000 */
[----:B0-----:R-:W-:Y:S01]  /*0c70*/  IMAD.IADD R14, R0, 0x1, R3 ;  /* 0x00000001000e7824 */ /* 0x001fe200078e0203 */
[----:B------:R-:W-:Y:S01]  /*0c80*/  IADD3 R3, R3, 0x80, RZ ;  /* 0x0000008003037810 */ /* 0x000fe20007ffe0ff */
[----:B------:R-:W-:-:S04]  /*0c90*/  IMAD.MOV.U32 R15, RZ, RZ, 0x8 ;  /* 0x00000008ff0f7424 */ /* 0x000fc800078e00ff */
[----:B------:R-:W-:-:S05]  /*0ca0*/  IMAD.WIDE.U32 R14, R14, R15, c[0x0][0x178] ;  /* 0x00005e000e0e7625 */ /* 0x000fca00078e000f */
[----:B------:R0:W-:Y:S02]  /*0cb0*/  STG.E.64 [R14.64], R10 ;  /* 0x0000000a0e007986 */ /* 0x0001e4000c101b04 */
.L_x_9153:
[----:B------:R-:W-:-:S13]  /*0cc0*/  ISETP.GE.AND P0, PT, R3, R2, PT ;  /* 0x000000020300720c */ /* 0x000fda0003f06270 */
[----:B------:R-:W-:Y:S05]  /*0cd0*/  @P0 BRA `(.L_x_9155) ;  /* 0x000000d000000947 */ /* 0x000fea0003800000 */
[----:B0-----:R-:W-:Y:S01]  /*0ce0*/  IMAD.IADD R10, R0, 0x1, R3 ;  /* 0x00000001000a7824 */ /* 0x001fe200078e0203 */
[----:B------:R-:W-:Y:S01]  /*0cf0*/  IADD3 R3, R3, 0x80, RZ ;  /* 0x0000008003037810 */ /* 0x000fe20007ffe0ff */
[----:B------:R-:W-:-:S04]  /*0d00*/  IMAD.MOV.U32 R11, RZ, RZ, 0x8 ;  /* 0x00000008ff0b7424 */ /* 0x000fc800078e00ff */
[----:B------:R-:W-:-:S05]  /*0d10*/  IMAD.WIDE.U32 R10, R10, R11, c[0x0][0x178] ;  /* 0x00005e000a0a7625 */ /* 0x000fca00078e000b */
[----:B------:R0:W-:Y:S02]  /*0d20*/  STG.E.64 [R10.64], R12 ;  /* 0x0000000c0a007986 */ /* 0x0001e4000c101b04 */
.L_x_9154:
        /* <DEDUP_REMOVED lines=8> */
.L_x_9155:
[----:B------:R-:W-:Y:S05]  /*0db0*/  BSYNC B1 ;  /* 0x0000000000017941 */ /* 0x000fea0003800000 */
.L_x_9151:
[----:B------:R-:W-:-:S13]  /*0dc0*/  ISETP.GE.AND P0, PT, R3, R2, PT ;  /* 0x000000020300720c */ /* 0x000fda0003f06270 */
[----:B0-----:R-:W-:Y:S01]  /*0dd0*/  @!P0 IMAD.IADD R8, R0, 0x1, R3 ;  /* 0x0000000100088824 */ /* 0x001fe200078e0203 */
[----:B------:R-:W-:Y:S01]  /*0de0*/  @!P0 IADD3 R3, R3, 0x80, RZ ;  /* 0x0000008003038810 */ /* 0x000fe20007ffe0ff */
[----:B------:R-:W-:-:S04]  /*0df0*/  @!P0 IMAD.MOV.U32 R9, RZ, RZ, 0x8 ;  /* 0x00000008ff098424 */ /* 0x000fc800078e00ff */
[----:B------:R-:W-:-:S05]  /*0e00*/  @!P0 IMAD.WIDE.U32 R8, R8, R9, c[0x0][0x178] ;  /* 0x00005e0008088625 */ /* 0x000fca00078e0009 */
[----:B------:R0:W-:Y:S02]  /*0e10*/  @!P0 STG.E.64 [R8.64], R6 ;  /* 0x0000000608008986 */ /* 0x0001e4000c101b04 */
.L_x_9156:
[----:B------:R-:W-:Y:S05]  /*0e20*/  BSYNC B0 ;  /* 0x0000000000007941 */ /* 0x000fea0003800000 */
.L_x_9150:
[----:B------:R-:W-:Y:S01]  /*0e30*/  WARPSYNC 0xffffffff ;  /* 0xffffffff00007948 */ /* 0x000fe20003800000 */
[----:B------:R-:W-:-:S13]  /*0e40*/  ISETP.GE.AND P0, PT, R3, R2, PT ;  /* 0x000000020300720c */ /* 0x000fda0003f06270 */
[----:B------:R-:W-:Y:S05]  /*0e50*/  @P0 EXIT ;  /* 0x000000000000094d */ /* 0x000fea0003800000 */
[----:B------:R-:W-:Y:S02]  /*0e60*/  IMAD.IADD R3, R0, 0x1, R3 ;  /* 0x0000000100037824 */ /* 0x000fe400078e0203 */
[----:B------:R-:W-:-:S04]  /*0e70*/  IMAD.MOV.U32 R2, RZ, RZ, 0x8 ;  /* 0x00000008ff027424 */ /* 0x000fc800078e00ff */
[----:B------:R-:W-:-:S05]  /*0e80*/  IMAD.WIDE.U32 R2, R3, R2, c[0x0][0x178] ;  /* 0x00005e0003027625 */ /* 0x000fca00078e0002 */
[----:B------:R-:W-:Y:S01]  /*0e90*/  STG.E.64 [R2.64], R4 ;  /* 0x0000000402007986 */ /* 0x000fe2000c101b04 */
[----:B------:R-:W-:Y:S05]  /*0ea0*/  EXIT ;  /* 0x000000000000794d */ /* 0x000fea0003800000 */
.L_x_9157:
        /* <DEDUP_REMOVED lines=13> */
.L_x_29921:


//--------------------- .text._ZN2at6native29vectorized_elementwise_kernelILi4ENS0_13BUnaryFunctorIdddZZZNS0_21heaviside_kernel_cudaERNS_18TensorIteratorBaseEENKUlvE_clEvENKUlvE4_clEvEUlddE_EESt5arrayIPcLm2EEEEviT0_T1_ --------------------------
	.section	.text._ZN2at6native29vectorized_elementwise_kernelILi4ENS0_13BUnaryFunctorIdddZZZNS0_21heaviside_kernel_cudaERNS_18TensorIteratorBaseEENKUlvE_clEvENKUlvE4_clEvEUlddE_EESt5arrayIPcLm2EEEEviT0_T1_,"ax",@progbits
	.sectioninfo	@"SHI_REGISTERS=32"
	.align	128
        .global         _ZN2at6native29vectorized_elementwise_kernelILi4ENS0_13BUnaryFunctorIdddZZZNS0_21heaviside_kernel_cudaERNS_18TensorIteratorBaseEENKUlvE_clEvENKUlvE4_clEvEUlddE_EESt5arrayIPcLm2EEEEviT0_T1_
        .type           _ZN2at6native29vectorized_elementwise_kernelILi4ENS0_13BUnaryFunctorIdddZZZNS0_21heaviside_kernel_cudaERNS_18TensorIteratorBaseEENKUlvE_clEvENKUlvE4_clEvEUlddE_EESt5arrayIPcLm2EEEEviT0_T1_,@function
        .size           _ZN2at6native29vectorized_elementwise_kernelILi4ENS0_13BUnaryFunctorIdddZZZNS0_21heaviside_kernel_cudaERNS_18TensorIteratorBaseEENKUlvE_clEvENKUlvE4_clEvEUlddE_EESt5arrayIPcLm2EEEEviT0_T1_,(.L_x_29922 - _ZN2at6native29vectorized_elementwise_kernelILi4ENS0_13BUnaryFunctorIdddZZZNS0_21heaviside_kernel_cudaERNS_18TensorIteratorBaseEENKUlvE_clEvENKUlvE4_clEvEUlddE_EESt5arrayIPcLm2EEEEviT0_T1_)
        .other          _ZN2at6native29vectorized_elementwise_kernelILi4ENS0_13BUnaryFunctorIdddZZZNS0_21heaviside_kernel_cudaERNS_18TensorIteratorBaseEENKUlvE_clEvENKUlvE4_clEvEUlddE_EESt5arrayIPcLm2EEEEviT0_T1_,@"STO_CUDA_ENTRY STV_DEFAULT"
_ZN2at6native29vectorized_elementwise_kernelILi4ENS0_13BUnaryFunctorIdddZZZNS0_21heaviside_kernel_cudaERNS_18TensorIteratorBaseEENKUlvE_clEvENKUlvE4_clEvEUlddE_EESt5arrayIPcLm2EEEEviT0_T1_:
.text._ZN2at6native29vectorized_elementwise_kernelILi4ENS0_13BUnaryFunctorIdddZZZNS0_21heaviside_kernel_cudaERNS_18TensorIteratorBaseEENKUlvE_clEvENKUlvE4_clEvEUlddE_EESt5arrayIPcLm2EEEEviT0_T1_:
        /* <DEDUP_REMOVED lines=78> */
.L_x_9158:
        /* <DEDUP_REMOVED lines=119> */
.L_x_9161:
[----:B-1----:R-:W-:-:S13]  /*0c50*/  ISETP.GE.AND P0, PT, R3, R2, PT ;  /* 0x000000020300720c */ /* 0x002fda0003f06270 */
[----:B------:R-:W-:Y:S05]  /*0c60*/  @P0 BRA `(.L_x_9163) ;  /* 0x000000c000000947 */ /* 0x000fea0003800000 */
[----:B0-----:R-:W-:Y:S01]  /*0c70*/  IMAD.IADD R14, R0, 0x1, R3 ;  /* 0x00000001000e7824 */ /* 0x001fe200078e0203 */
[----:B------:R-:W-:Y:S01]  /*0c80*/  IADD3 R3, R3, 0x80, RZ ;  /* 0x0000008003037810 */ /* 0x000fe20007ffe0ff */
[----:B------:R-:W-:-:S04]  /*0c90*/  IMAD.MOV.U32 R15, RZ, RZ, 0x8 ;  /* 0x00000008ff0f7424 */ /* 0x000fc800078e00ff */
[----:B------:R-:W-:-:S05]  /*0ca0*/  IMAD.WIDE.U32 R14, R14, R15, c[0x0][0x178] ;  /* 0x00005e000e0e7625 */ /* 0x000fca00078e000f */
[----:B------:R0:W-:Y:S02]  /*0cb0*/  STG.E.64 [R14.64], R10 ;  /* 0x0000000a0e007986 */ /* 0x0001e4000c101b04 */
.L_x_9162:
[----:B------:R-:W-:-:S13]  /*0cc0*/  ISETP.GE.AND P0, PT, R3, R2, PT ;  /* 0x000000020300720c */ /* 0x000fda0003f06270 */
[----:B------:R-:W-:Y:S05]  /*0cd0*/  @P0 BRA `(.L_x_9164) ;  /* 0x000000d000000947 */ /* 0x000fea0003800000 */
[----:B0-----:R-:W-:Y:S01]  /*0ce0*/  IMAD.IADD R10, R0, 0x1, R3 ;  /* 0x00000001000a7824 */ /* 0x001fe200078e0203 */
[----:B------:R-:W-:Y:S01]  /*0cf0*/  IADD3 R3, R3, 0x80, RZ ;  /* 0x0000008003037810 */ /* 0x000fe20007ffe0ff */
[----:B------:R-:W-:-:S04]  /*0d00*/  IMAD.MOV.U32 R11, RZ, RZ, 0x8 ;  /* 0x00000008ff0b7424 */ /* 0x000fc800078e00ff */
[----:B------:R-:W-:-:S05]  /*0d10*/  IMAD.WIDE.U32 R10, R10, R11, c[0x0][0x178] ;  /* 0x00005e000a0a7625 */ /* 0x000fca00078e000b */
[----:B------:R0:W-:Y:S02]  /*0d20*/  STG.E.64 [R10.64], R12 ;  /* 0x0000000c0a007986 */ /* 0x0001e4000c101b04 */
.L_x_9163:
        /* <DEDUP_REMOVED lines=8> */
.L_x_9164:
[----:B------:R-:W-:Y:S05]  /*0db0*/  BSYNC B1 ;  /* 0x0000000000017941 */ /* 0x000fea0003800000 */
.L_x_9160:
[----:B------:R-:W-:-:S13]  /*0dc0*/  ISETP.GE.AND P0, PT, R3, R2, PT ;  /* 0x000000020300720c */ /* 0x000fda0003f06270 */
[----:B0-----:R-:W-:Y:S01]  /*0dd0*/  @!P0 IMAD.IADD R8, R0, 0x1, R3 ;  /* 0x0000000100088824 */ /* 0x001fe200078e0203 */
[----:B------:R-:W-:Y:S01]  /*0de0*/  @!P0 IADD3 R3, R3, 0x80, RZ ;  /* 0x0000008003038810 */ /* 0x000fe20007ffe0ff */
[----:B------:R-:W-:-:S04]  /*0df0*/  @!P0 IMAD.MOV.U32 R9, RZ, RZ, 0x8 ;  /* 0x00000008ff098424 */ /* 0x000fc800078e00ff */
[----:B------:R-:W-:-:S05]  /*0e00*/  @!P0 IMAD.WIDE.U32 R8, R8, R9, c[0x0][0x178] ;  /* 0x00005e0008088625 */ /* 0x000fca00078e0009 */
[----:B------:R0:W-:Y:S02]  /*0e10*/  @!P0 STG.E.64 [R8.64], R6 ;  /* 0x0000000608008986 */ /* 0x0001e4000c101b04 */
.L_x_9165:
[----:B------:R-:W-:Y:S05]  /*0e20*/  BSYNC B0 ;  /* 0x0000000000007941 */ /* 0x000fea0003800000 */
.L_x_9159:
        /* <DEDUP_REMOVED lines=8> */
.L_x_9166:
        /* <DEDUP_REMOVED lines=13> */
.L_x_29922:


//--------------------- .text._ZN2at6native29vectorized_elementwise_kernelILi8ENS0_13BUnaryFunctorIdddZZZNS0_21heaviside_kernel_cudaERNS_18TensorIteratorBaseEENKUlvE_clEvENKUlvE4_clEvEUlddE_EESt5arrayIPcLm2EEEEviT0_T1_ --------------------------
	.section	.text._ZN2at6native29vectorized_elementwise_kernelILi8ENS0_13BUnaryFunctorIdddZZZNS0_21heaviside_kernel_cudaERNS_18TensorIteratorBaseEENKUlvE_clEvENKUlvE4_clEvEUlddE_EESt5arrayIPcLm2EEEEviT0_T1_,"ax",@progbits
	.sectioninfo	@"SHI_REGISTERS=4"
	.align	128
        .global         _ZN2at6native29vectorized_elementwise_kernelILi8ENS0_13BUnaryFunctorIdddZZZNS0_21heaviside_kernel_cudaERNS_18TensorIteratorBaseEENKUlvE_clEvENKUlvE4_clEvEUlddE_EESt5arrayIPcLm2EEEEviT0_T1_
        .type           _ZN2at6native29vectorized_elementwise_kernelILi8ENS0_13BUnaryFunctorIdddZZZNS0_21heaviside_kernel_cudaERNS_18TensorIteratorBaseEENKUlvE_clEvENKUlvE4_clEvEUlddE_EESt5arrayIPcLm2EEEEviT0_T1_,@function
        .size           _ZN2at6native29vectorized_elementwise_kernelILi8ENS0_13BUnaryFunctorIdddZZZNS0_21heaviside_kernel_cudaERNS_18TensorIteratorBaseEENKUlvE_clEvENKUlvE4_clEvEUlddE_EESt5arrayIPcLm2EEEEviT0_T1_,(.L_x_29923 - _ZN2at6native29vectorized_elementwise_kernelILi8ENS0_13BUnaryFunctorIdddZZZNS0_21heaviside_kernel_cudaERNS_18TensorIteratorBaseEENKUlvE_clEvENKUlvE4_clEvEUlddE_EESt5arrayIPcLm2EEEEviT0_T1_)
        .other          _ZN2at6native29vectorized_elementwise_kernelILi8ENS0_13BUnaryFunctorIdddZZZNS0_21heaviside_kernel_cudaERNS_18TensorIteratorBaseEENKUlvE_clEvENKUlvE4_clEvEUlddE_EESt5arrayIPcLm2EEEEviT0_T1_,@"STO_CUDA_ENTRY STV_DEFAULT"
_ZN2at6native29vectorized_elementwise_kernelILi8ENS0_13BUnaryFunctorIdddZZZNS0_21heaviside_kernel_cudaERNS_18TensorIteratorBaseEENKUlvE_clEvENKUlvE4_clEvEUlddE_EESt5arrayIPcLm2EEEEviT0_T1_:
.text._ZN2at6native29vectorized_elementwise_kernelILi8ENS0_13BUnaryFunctorIdddZZZNS0_21heaviside_kernel_cudaERNS_18TensorIteratorBaseEENKUlvE_clEvENKUlvE4_clEvEUlddE_EESt5arrayIPcLm2EEEEviT0_T1_:
[----:B------:R-:W-:Y:S02]  /*0000*/  MOV R1, c[0x0][0x28] ;  /* 0x00000a0000017a02 */ /* 0x000fe40000000f00 */
[----:B------:R-:W-:Y:S05]  /*0010*/  EXIT ;  /* 0x000000000000794d */ /* 0x000fea0003800000 */
.L_x_9167:
        /* <DEDUP_REMOVED lines=14> */
.L_x_29923:


//--------------------- .text._ZN2at6native18elementwise_kernelILi128ELi4EZNS0_15gpu_kernel_implINS0_13AUnaryFunctorIdddZZZNS0_21heaviside_kernel_cudaERNS_18TensorIteratorBaseEENKUlvE_clEvENKUlvE4_clEvEUlddE_EEEEvS5_RKT_EUliE_EEviT1_ --------------------------
	.section	.text._ZN2at6native18elementwise_kernelILi128ELi4EZNS0_15gpu_kernel_implINS0_13AUnaryFunctorIdddZZZNS0_21heaviside_kernel_cudaERNS_18TensorIteratorBaseEENKUlvE_clEvENKUlvE4_clEvEUlddE_EEEEvS5_RKT_EUliE_EEviT1_,"ax",@progbits
	.sectioninfo	@"SHI_REGISTERS=26"
	.align	128
        .global         _ZN2at6native18elementwise_kernelILi128ELi4EZNS0_15gpu_kernel_implINS0_13AUnaryFunctorIdddZZZNS0_21heaviside_kernel_cudaERNS_18TensorIteratorBaseEENKUlvE_clEvENKUlvE4_clEvEUlddE_EEEEvS5_RKT_EUliE_EEviT1_
        .type           _ZN2at6native18elementwise_kernelILi128ELi4EZNS0_15gpu_kernel_implINS0_13AUnaryFunctorIdddZZZNS0_21heaviside_kernel_cudaERNS_18TensorIteratorBaseEENKUlvE_clEvENKUlvE4_clEvEUlddE_EEEEvS5_RKT_EUliE_EEviT1_,@function
        .size           _ZN2at6native18elementwise_kernelILi128ELi4EZNS0_15gpu_kernel_implINS0_13AUnaryFunctorIdddZZZNS0_21heaviside_kernel_cudaERNS_18TensorIteratorBaseEENKUlvE_clEvENKUlvE4_clEvEUlddE_EEEEvS5_RKT_EUliE_EEviT1_,(.L_x_29924 - _ZN2at6native18elementwise_kernelILi128ELi4EZNS0_15gpu_kernel_implINS0_13AUnaryFunctorIdddZZZNS0_21heaviside_kernel_cudaERNS_18TensorIteratorBaseEENKUlvE_clEvENKUlvE4_clEvEUlddE_EEEEvS5_RKT_EUliE_EEviT1_)
        .other          _ZN2at6native18elementwise_kernelILi128ELi4EZNS0_15gpu_kernel_implINS0_13AUnaryFunctorIdddZZZNS0_21heaviside_kernel_cudaERNS_18TensorIteratorBaseEENKUlvE_clEvENKUlvE4_clEvEUlddE_EEEEvS5_RKT_EUliE_EEviT1_,@"STO_CUDA_ENTRY STV_DEFAULT"
_ZN2at6native18elementwise_kernelILi128ELi4EZNS0_15gpu_kernel_implINS0_13AUnaryFunctorIdddZZZNS0_21heaviside_kernel_cudaERNS_18TensorIteratorBaseEENKUlvE_clEvENKUlvE4_clEvEUlddE_EEEEvS5_RKT_EUliE_EEviT1_:
.text._ZN2at6native18elementwise_kernelILi128ELi4EZNS0_15gpu_kernel_implINS0_13AUnaryFunctorIdddZZZNS0_21heaviside_kernel_cudaERNS_18TensorIteratorBaseEENKUlvE_clEvENKUlvE4_clEvEUlddE_EEEEvS5_RKT_EUliE_EEviT1_:
        /* <DEDUP_REMOVED lines=237> */
.L_x_9170:
        /* <DEDUP_REMOVED lines=19> */
.L_x_9174:
[----:B------:R-:W2:Y:S02]  /*1000*/  LDG.E.U8 R2, [R4.64] ;  /* 0x0000002404027981 */ /* 0x000ea4000c1e1100 */
[----:B--2---:R-:W0:Y:S01]  /*1010*/  I2F.F64.U16 R2, R2 ;  /* 0x0000000200027312 */ /* 0x004e220000101800 */
[----:B------:R-:W-:Y:S05]  /*1020*/  BRA `(.L_x_9176) ;  /* 0x00000df000007947 */ /* 0x000fea0003800000 */
.L_x_9173:
        /* <DEDUP_REMOVED lines=9> */
.L_x_9178:
[----:B------:R-:W2:Y:S02]  /*10c0*/  LDG.E R2, [R4.64] ;  /* 0x0000002404027981 */ /* 0x000ea4000c1e1900 */
[----:B--2---:R-:W0:Y:S01]  /*10d0*/  I2F.F64 R2, R2 ;  /* 0x0000000200027312 */ /* 0x004e220000201c00 */
[----:B------:R-:W-:Y:S05]  /*10e0*/  BRA `(.L_x_9176) ;  /* 0x00000d3000007947 */ /* 0x000fea0003800000 */
.L_x_9177:
[----:B------:R-:W2:Y:S02]  /*10f0*/  LDG.E.U16 R2, [R4.64] ;  /* 0x0000002404027981 */ /* 0x000ea4000c1e1500 */
[----:B--2---:R-:W0:Y:S01]  /*1100*/  I2F.F64.S16 R2, R2 ;  /* 0x0000000200027312 */ /* 0x004e220000101c00 */
[----:B------:R-:W-:Y:S05]  /*1110*/  BRA `(.L_x_9176) ;  /* 0x00000d0000007947 */ /* 0x000fea0003800000 */
.L_x_9172:
        /* <DEDUP_REMOVED lines=10> */
.L_x_9180:
[----:B------:R-:W2:Y:S02]  /*11c0*/  LDG.E.U16 R0, [R4.64] ;  /* 0x0000002404007981 */ /* 0x000ea4000c1e1500 */
[----:B--2---:R-:W-:-:S05]  /*11d0*/  HADD2.F32 R0, -RZ, R0.H0_H0 ;  /* 0x20000000ff007230 */ /* 0x004fca0000004100 */
[----:B------:R-:W-:-:S04]  /*11e0*/  FMUL.FTZ R0, R0, 1 ;  /* 0x3f80000000007820 */ /* 0x000fc80000410000 */
[----:B------:R0:W1:Y:S01]  /*11f0*/  F2F.F64.F32 R2, R0 ;  /* 0x0000000000027310 */ /* 0x0000620000201800 */
[----:B------:R-:W-:Y:S05]  /*1200*/  BRA `(.L_x_9176) ;  /* 0x00000c1000007947 */ /* 0x000fea0003800000 */
.L_x_9179:
        /* <DEDUP_REMOVED lines=10> */
.L_x_9182:
[----:B------:R-:W2:Y:S02]  /*12b0*/  LDG.E.U16 R4, [R4.64] ;  /* 0x0000002404047981 */ /* 0x000ea4000c1e1500 */
[----:B--2---:R-:W-:-:S05]  /*12c0*/  HADD2.F32 R0, -RZ, R4.H0_H0 ;  /* 0x20000004ff007230 */ /* 0x004fca0000004100 */
[----:B------:R-:W-:-:S04]  /*12d0*/  FMUL.FTZ R0, R0, 1 ;  /* 0x3f80000000007820 */ /* 0x000fc80000410000 */
[----:B------:R0:W1:Y:S01]  /*12e0*/  F2F.F64.F32 R2, R0 ;  /* 0x0000000000027310 */ /* 0x0000620000201800 */
[----:B------:R-:W-:Y:S05]  /*12f0*/  BRA `(.L_x_9176) ;  /* 0x00000b2000007947 */ /* 0x000fea0003800000 */
.L_x_9181:
[----:B------:R0:W5:Y:S01]  /*1300*/  LDG.E.64 R2, [R4.64] ;  /* 0x0000002404027981 */ /* 0x000162000c1e1b00 */
[----:B------:R-:W-:Y:S05]  /*1310*/  BRA `(.L_x_9176) ;  /* 0x00000b0000007947 */ /* 0x000fea0003800000 */
.L_x_9171:
        /* <DEDUP_REMOVED lines=13> */
.L_x_9185:
[----:B------:R0:W5:Y:S01]  /*13f0*/  LDG.E.64 R2, [R4.64] ;  /* 0x0000002404027981 */ /* 0x000162000c1e1b00 */
[----:B------:R-:W-:Y:S05]  /*1400*/  BRA `(.L_x_9176) ;  /* 0x00000a1000007947 */ /* 0x000fea0003800000 */
.L_x_9184:
        /* <DEDUP_REMOVED lines=28> */
.L_x_9187:
        /* <DEDUP_REMOVED lines=15> */
.L_x_9186:
[----:B------:R-:W2:Y:S02]  /*16c0*/  LDG.E.U16 R0, [R4.64] ;  /* 0x0000002404007981 */ /* 0x000ea4000c1e1500 */
[----:B--2---:R-:W-:-:S05]  /*16d0*/  PRMT R0, RZ, 0x5410, R0 ;  /* 0x00005410ff007816 */ /* 0x004fca0000000000 */
[----:B------:R-:W-:-:S04]  /*16e0*/  FMUL.FTZ R0, R0, 1 ;  /* 0x3f80000000007820 */ /* 0x000fc80000410000 */
[----:B------:R0:W1:Y:S01]  /*16f0*/  F2F.F64.F32 R2, R0 ;  /* 0x0000000000027310 */ /* 0x0000620000201800 */
[----:B------:R-:W-:Y:S05]  /*1700*/  BRA `(.L_x_9176) ;  /* 0x0000071000007947 */ /* 0x000fea0003800000 */
.L_x_9183:
        /* <DEDUP_REMOVED lines=11> */
.L_x_9190:
        /* <DEDUP_REMOVED lines=21> */
.L_x_9194:
[----:B------:R-:W-:Y:S05]  /*1910*/  BSYNC B1 ;  /* 0x0000000000017941 */ /* 0x000fea0003800000 */
.L_x_9193:
[----:B------:R-:W-:Y:S01]  /*1920*/  LEA R3, R0, 0x3b800000, 0x17 ;  /* 0x3b80000000037811 */ /* 0x000fe200078eb8ff */
[----:B------:R-:W-:-:S05]  /*1930*/  IMAD.SHL.U32 R0, R2, 0x100000, RZ ;  /* 0x0010000002007824 */ /* 0x000fca00078e00ff */
[----:B------:R-:W-:Y:S02]  /*1940*/  LOP3.LUT R0, R3, R0, R4, 0xfe, !PT ;  /* 0x0000000003007212 */ /* 0x000fe400078efe04 */
.L_x_9192:
[----:B------:R-:W-:Y:S05]  /*1950*/  BSYNC B0 ;  /* 0x0000000000007941 */ /* 0x000fea0003800000 */
.L_x_9191:
[----:B------:R-:W-:-:S04]  /*1960*/  FMUL.FTZ R0, R0, 1 ;  /* 0x3f80000000007820 */ /* 0x000fc80000410000 */
[----:B------:R0:W1:Y:S01]  /*1970*/  F2F.F64.F32 R2, R0 ;  /* 0x0000000000027310 */ /* 0x0000620000201800 */
[----:B------:R-:W-:Y:S05]  /*1980*/  BRA `(.L_x_9176) ;  /* 0x0000049000007947 */ /* 0x000fea0003800000 */
.L_x_9189:
        /* <DEDUP_REMOVED lines=21> */
.L_x_9198:
[----:B------:R-:W-:Y:S05]  /*1ae0*/  BSYNC B1 ;  /* 0x0000000000017941 */ /* 0x000fea0003800000 */
.L_x_9197:
[----:B------:R-:W-:Y:S01]  /*1af0*/  LEA R3, R0, 0x37800000, 0x17 ;  /* 0x3780000000037811 */ /* 0x000fe200078eb8ff */
[----:B------:R-:W-:-:S05]  /*1b00*/  IMAD.SHL.U32 R0, R2, 0x200000, RZ ;  /* 0x0020000002007824 */ /* 0x000fca00078e00ff */
[----:B------:R-:W-:Y:S02]  /*1b10*/  LOP3.LUT R0, R3, R0, R4, 0xfe, !PT ;  /* 0x0000000003007212 */ /* 0x000fe400078efe04 */
.L_x_9196:
[----:B------:R-:W-:Y:S05]  /*1b20*/  BSYNC B0 ;  /* 0x0000000000007941 */ /* 0x000fea0003800000 */
.L_x_9195:
[----:B------:R-:W-:-:S04]  /*1b30*/  FMUL.FTZ R0, R0, 1 ;  /* 0x3f80000000007820 */ /* 0x000fc80000410000 */
[----:B------:R0:W1:Y:S01]  /*1b40*/  F2F.F64.F32 R2, R0 ;  /* 0x0000000000027310 */ /* 0x0000620000201800 */
[----:B------:R-:W-:Y:S05]  /*1b50*/  BRA `(.L_x_9176) ;  /* 0x000002c000007947 */ /* 0x000fea0003800000 */
.L_x_9188:
        /* <DEDUP_REMOVED lines=14> */
.L_x_9202:
[----:B------:R-:W-:Y:S05]  /*1c40*/  BSYNC B0 ;  /* 0x0000000000007941 */ /* 0x000fea0003800000 */
.L_x_9201:
[----:B------:R-:W-:-:S04]  /*1c50*/  FMUL.FTZ R0, R0, 1 ;  /* 0x3f80000000007820 */ /* 0x000fc80000410000 */
[----:B------:R0:W1:Y:S01]  /*1c60*/  F2F.F64.F32 R2, R0 ;  /* 0x0000000000027310 */ /* 0x0000620000201800 */
[----:B------:R-:W-:Y:S05]  /*1c70*/  BRA `(.L_x_9176) ;  /* 0x000001a000007947 */ /* 0x000fea0003800000 */
.L_x_9175:
        /* <DEDUP_REMOVED lines=21> */
.L_x_9200:
[----:B------:R-:W2:Y:S02]  /*1dd0*/  LDG.E.64 R2, [R4.64] ;  /* 0x0000002404027981 */ /* 0x000ea4000c1e1b00 */
[----:B--2---:R-:W0:Y:S01]  /*1de0*/  I2F.F64.U64 R2, R2 ;  /* 0x0000000200027312 */ /* 0x004e220000301800 */
[----:B------:R-:W-:Y:S05]  /*1df0*/  BRA `(.L_x_9176) ;  /* 0x0000002000007947 */ /* 0x000fea0003800000 */
.L_x_9199:
[----:B------:R-:W2:Y:S02]  /*1e00*/  LDG.E R2, [R4.64] ;  /* 0x0000002404027981 */ /* 0x000ea4000c1e1900 */
[----:B--2---:R-:W0:Y:S02]  /*1e10*/  I2F.F64.U32 R2, R2 ;  /* 0x0000000200027312 */ /* 0x004e240000201800 */
.L_x_9176:
[----:B------:R-:W2:Y:S01]  /*1e20*/  LDC.U8 R6, c[0x0][0x380] ;  /* 0x0000e000ff067b82 */ /* 0x000ea20000000000 */
[----:B------:R-:W3:-:S04]  /*1e30*/  DSETP.LT.AND P0, PT, RZ, c[0x0][0x378], PT ;  /* 0x0000de00ff00762a */ /* 0x000ec80003f01000 */
[----:B------:R-:W4:Y:S02]  /*1e40*/  DSETP.NEU.AND P1, PT, RZ, c[0x0][0x378], PT ;  /* 0x0000de00ff00762a */ /* 0x000f240003f2d000 */
[----:B0--3--:R-:W-:-:S04]  /*1e50*/  FSEL R5, RZ, 1.875, !P0 ;  /* 0x3ff00000ff057808 */ /* 0x009fc80004000000 */
[----:B-1--45:R-:W-:Y:S02]  /*1e60*/  FSEL R4, R2, RZ, !P1 ;  /* 0x000000ff02047208 */ /* 0x032fe40004800000 */
[----:B------:R-:W-:Y:S02]  /*1e70*/  FSEL R5, R3, R5, !P1 ;  /* 0x0000000503057208 */ /* 0x000fe40004800000 */
        /* <DEDUP_REMOVED lines=14> */
.L_x_9206:
[----:B------:R-:W0:Y:S02]  /*1f60*/  F2I.S64.F64.TRUNC R4, R4 ;  /* 0x0000000400047311 */ /* 0x000e24000030d900 */
[----:B0-----:R-:W-:-:S05]  /*1f70*/  IMAD.MOV.U32 R3, RZ, RZ, R4 ;  /* 0x000000ffff037224 */ /* 0x001fca00078e0004 */
[----:B------:R0:W-:Y:S01]  /*1f80*/  STG.E.U8 [R16.64], R3 ;  /* 0x0000000310007986 */ /* 0x0001e2000c101124 */
[----:B------:R-:W-:Y:S05]  /*1f90*/  BRA `(.L_x_9208) ;  /* 0x00000ed000007947 */ /* 0x000fea0003800000 */
.L_x_9205:
        /* <DEDUP_REMOVED lines=9> */
.L_x_9210:
[----:B------:R-:W0:Y:S02]  /*2030*/  F2I.F64.TRUNC R5, R4 ;  /* 0x0000000400057311 */ /* 0x000e24000030d100 */
[----:B0-----:R0:W-:Y:S01]  /*2040*/  STG.E [R16.64], R5 ;  /* 0x0000000510007986 */ /* 0x0011e2000c101924 */
[----:B------:R-:W-:Y:S05]  /*2050*/  BRA `(.L_x_9208) ;  /* 0x00000e1000007947 */ /* 0x000fea0003800000 */
.L_x_9209:
[----:B------:R-:W0:Y:S02]  /*2060*/  F2I.F64.TRUNC R5, R4 ;  /* 0x0000000400057311 */ /* 0x000e24000030d100 */
[----:B0-----:R0:W-:Y:S01]  /*2070*/  STG.E.U16 [R16.64], R5 ;  /* 0x0000000510007986 */ /* 0x0011e2000c101524 */
[----:B------:R-:W-:Y:S05]  /*2080*/  BRA `(.L_x_9208) ;  /* 0x00000de000007947 */ /* 0x000fea0003800000 */
.L_x_9204:
        /* <DEDUP_REMOVED lines=11> */
.L_x_9212:
[----:B------:R-:W0:Y:S01]  /*2140*/  F2F.F32.F64 R0, R4 ;  /* 0x0000000400007310 */ /* 0x000e220000301000 */
[----:B------:R-:W0:-:S14]  /*2150*/  DSETP.GEU.AND P0, PT, |R4|, c[0x2][0x0], PT ;  /* 0x008000000400762a */ /* 0x000e1c0003f0e200 */
[----:B0-----:R-:W-:-:S05]  /*2160*/  @!P0 FMUL R0, R0, 1.175494350822287508e-38 ;  /* 0x0080000000008820 */ /* 0x001fca0000400000 */
[----:B------:R-:W-:-:S05]  /*2170*/  F2FP.PACK_AB R0, RZ, R0 ;  /* 0x00000000ff00723e */ /* 0x000fca00000000ff */
[----:B------:R0:W-:Y:S01]  /*2180*/  STG.E.U16 [R16.64], R0 ;  /* 0x0000000010007986 */ /* 0x0001e2000c101524 */
[----:B------:R-:W-:Y:S05]  /*2190*/  BRA `(.L_x_9208) ;  /* 0x00000cd000007947 */ /* 0x000fea0003800000 */
.L_x_9211:
        /* <DEDUP_REMOVED lines=12> */
.L_x_9214:
[----:B------:R-:W0:Y:S01]  /*2260*/  F2F.F32.F64 R0, R4 ;  /* 0x0000000400007310 */ /* 0x000e220000301000 */
[----:B------:R-:W0:-:S14]  /*2270*/  DSETP.GEU.AND P0, PT, |R4|, c[0x2][0x0], PT ;  /* 0x008000000400762a */ /* 0x000e1c0003f0e200 */
[----:B0-----:R-:W-:-:S05]  /*2280*/  @!P0 FMUL R0, R0, 1.175494350822287508e-38 ;  /* 0x0080000000008820 */ /* 0x001fca0000400000 */
[----:B------:R-:W-:-:S04]  /*2290*/  F2FP.PACK_AB R3, RZ, R0 ;  /* 0x00000000ff03723e */ /* 0x000fc800000000ff */
[----:B------:R-:W-:-:S05]  /*22a0*/  PRMT R3, R3, 0x5410, RZ ;  /* 0x0000541003037816 */ /* 0x000fca00000000ff */
[----:B------:R0:W-:Y:S01]  /*22b0*/  STG.E [R16.64], R3 ;  /* 0x0000000310007986 */ /* 0x0001e2000c101924 */
[----:B------:R-:W-:Y:S05]  /*22c0*/  BRA `(.L_x_9208) ;  /* 0x00000ba000007947 */ /* 0x000fea0003800000 */
.L_x_9213:
[----:B------:R0:W-:Y:S01]  /*22d0*/  STG.E.64 [R16.64], R4 ;  /* 0x0000000410007986 */ /* 0x0001e2000c101b24 */
[----:B------:R-:W-:Y:S05]  /*22e0*/  BRA `(.L_x_9208) ;  /* 0x00000b8000007947 */ /* 0x000fea0003800000 */
.L_x_9203:
        /* <DEDUP_REMOVED lines=12> */
.L_x_9217:
[----:B------:R-:W-:-:S05]  /*23b0*/  CS2R R6, SRZ ;  /* 0x0000000000067805 */ /* 0x000fca000001ff00 */
[----:B------:R0:W-:Y:S01]  /*23c0*/  STG.E.128 [R16.64], R4 ;  /* 0x0000000410007986 */ /* 0x0001e2000c101d24 */
[----:B------:R-:W-:Y:S05]  /*23d0*/  BRA `(.L_x_9208) ;  /* 0x00000a9000007947 */ /* 0x000fea0003800000 */
.L_x_9216:
        /* <DEDUP_REMOVED lines=23> */
.L_x_9221:
[----:B------:R-:W-:Y:S05]  /*2550*/  BSYNC B0 ;  /* 0x0000000000007941 */ /* 0x000fea0003800000 */
.L_x_9220:
[----:B------:R-:W-:-:S05]  /*2560*/  LOP3.LUT R3, R0, R3, RZ, 0xfc, !PT ;  /* 0x0000000300037212 */ /* 0x000fca00078efcff */
[----:B------:R0:W-:Y:S01]  /*2570*/  STG.E.U8 [R16.64], R3 ;  /* 0x0000000310007986 */ /* 0x0001e2000c101124 */
[----:B------:R-:W-:Y:S05]  /*2580*/  BRA `(.L_x_9208) ;  /* 0x000008e000007947 */ /* 0x000fea0003800000 */
.L_x_9219:
        /* <DEDUP_REMOVED lines=15> */
.L_x_9223:
[----:B------:R-:W-:Y:S01]  /*2680*/  IMAD.MOV.U32 R0, RZ, RZ, 0x7f ;  /* 0x0000007fff007424 */ /* 0x000fe200078e00ff */
[----:B------:R-:W-:-:S04]  /*2690*/  ISETP.GT.U32.AND P0, PT, R2, 0x7f800000, PT ;  /* 0x7f8000000200780c */ /* 0x000fc80003f04070 */
[----:B------:R-:W-:-:S04]  /*26a0*/  SEL R0, R0, 0x7c, P0 ;  /* 0x0000007c00007807 */ /* 0x000fc80000000000 */
.L_x_9224:
[----:B------:R-:W-:Y:S05]  /*26b0*/  BSYNC B0 ;  /* 0x0000000000007941 */ /* 0x000fea0003800000 */
.L_x_9222:
[----:B------:R-:W-:-:S04]  /*26c0*/  LOP3.LUT R2, R3, 0x80000000, RZ, 0xc0, !PT ;  /* 0x8000000003027812 */ /* 0x000fc800078ec0ff */
[----:B------:R-:W-:-:S04]  /*26d0*/  SHF.R.U32.HI R3, RZ, 0x18, R2 ;  /* 0x00000018ff037819 */ /* 0x000fc80000011602 */
[----:B------:R-:W-:-:S05]  /*26e0*/  LOP3.LUT R3, R0, R3, RZ, 0xfc, !PT ;  /* 0x0000000300037212 */ /* 0x000fca00078efcff */
[----:B------:R0:W-:Y:S01]  /*26f0*/  STG.E.U8 [R16.64], R3 ;  /* 0x0000000310007986 */ /* 0x0001e2000c101124 */
[----:B------:R-:W-:Y:S05]  /*2700*/  BRA `(.L_x_9208) ;  /* 0x0000076000007947 */ /* 0x000fea0003800000 */
.L_x_9218:
[----:B------:R-:W0:Y:S01]  /*2710*/  F2F.F32.F64 R0, R4 ;  /* 0x0000000400007310 */ /* 0x000e220000301000 */
[----:B------:R-:W0:-:S14]  /*2720*/  DSETP.GEU.AND P0, PT, |R4|, c[0x2][0x0], PT ;  /* 0x008000000400762a */ /* 0x000e1c0003f0e200 */
[----:B0-----:R-:W-:-:S05]  /*2730*/  @!P0 FMUL R0, R0, 1.175494350822287508e-38 ;  /* 0x0080000000008820 */ /* 0x001fca0000400000 */
[----:B------:R-:W-:-:S05]  /*2740*/  F2FP.BF16.PACK_AB R0, RZ, R0 ;  /* 0x00000000ff00723e */ /* 0x000fca00000010ff */
[----:B------:R0:W-:Y:S01]  /*2750*/  STG.E.U16 [R16.64], R0 ;  /* 0x0000000010007986 */ /* 0x0001e2000c101524 */
[----:B------:R-:W-:Y:S05]  /*2760*/  BRA `(.L_x_9208) ;  /* 0x0000070000007947 */ /* 0x000fea0003800000 */
.L_x_9215:
        /* <DEDUP_REMOVED lines=11> */
.L_x_9227:
        /* <DEDUP_REMOVED lines=19> */
.L_x_9230:
[----:B------:R-:W-:-:S04]  /*2950*/  LOP3.LUT R2, R3, 0x80000000, RZ, 0xc0, !PT ;  /* 0x8000000003027812 */ /* 0x000fc800078ec0ff */
[----:B------:R-:W-:-:S04]  /*2960*/  SHF.R.U32.HI R3, RZ, 0x18, R2 ;  /* 0x00000018ff037819 */ /* 0x000fc80000011602 */
[----:B------:R-:W-:-:S04]  /*2970*/  LOP3.LUT R0, R0, R3, RZ, 0xfc, !PT ;  /* 0x0000000300007212 */ /* 0x000fc800078efcff */
[----:B------:R-:W-:Y:S02]  /*2980*/  PRMT R8, R0, 0x7610, R8 ;  /* 0x0000761000087816 */ /* 0x000fe40000000008 */
.L_x_9229:
[----:B------:R-:W-:Y:S05]  /*2990*/  BSYNC B0 ;  /* 0x0000000000007941 */ /* 0x000fea0003800000 */
.L_x_9228:
[----:B------:R0:W-:Y:S01]  /*29a0*/  STG.E.U8 [R16.64], R8 ;  /* 0x0000000810007986 */ /* 0x0001e2000c101124 */
[----:B------:R-:W-:Y:S05]  /*29b0*/  BRA `(.L_x_9208) ;  /* 0x000004b000007947 */ /* 0x000fea0003800000 */
.L_x_9226:
        /* <DEDUP_REMOVED lines=19> */
.L_x_9233:
[----:B------:R-:W-:-:S04]  /*2af0*/  LOP3.LUT R2, R3, 0x80000000, RZ, 0xc0, !PT ;  /* 0x8000000003027812 */ /* 0x000fc800078ec0ff */
[----:B------:R-:W-:-:S04]  /*2b00*/  SHF.R.U32.HI R3, RZ, 0x18, R2 ;  /* 0x00000018ff037819 */ /* 0x000fc80000011602 */
[----:B------:R-:W-:-:S04]  /*2b10*/  LOP3.LUT R0, R0, R3, RZ, 0xfc, !PT ;  /* 0x0000000300007212 */ /* 0x000fc800078efcff */
[----:B------:R-:W-:Y:S02]  /*2b20*/  PRMT R8, R0, 0x7610, R8 ;  /* 0x0000761000087816 */ /* 0x000fe40000000008 */
.L_x_9232:
[----:B------:R-:W-:Y:S05]  /*2b30*/  BSYNC B0 ;  /* 0x0000000000007941 */ /* 0x000fea0003800000 */
.L_x_9231:
[----:B------:R0:W-:Y:S01]  /*2b40*/  STG.E.U8 [R16.64], R8 ;  /* 0x0000000810007986 */ /* 0x0001e2000c101124 */
[----:B------:R-:W-:Y:S05]  /*2b50*/  BRA `(.L_x_9208) ;  /* 0x0000031000007947 */ /* 0x000fea0003800000 */
.L_x_9225:
        /* <DEDUP_REMOVED lines=24> */
.L_x_9207:
        /* <DEDUP_REMOVED lines=20> */
.L_x_9235:
[----:B------:R-:W0:Y:S02]  /*2e20*/  F2I.U64.F64.TRUNC R4, R4 ;  /* 0x0000000400047311 */ /* 0x000e24000030d800 */
[----:B0-----:R0:W-:Y:S01]  /*2e30*/  STG.E.64 [R16.64], R4 ;  /* 0x0000000410007986 */ /* 0x0011e2000c101b24 */
[----:B------:R-:W-:Y:S05]  /*2e40*/  BRA `(.L_x_9208) ;  /* 0x0000002000007947 */ /* 0x000fea0003800000 */
.L_x_9234:
[----:B------:R-:W0:Y:S02]  /*2e50*/  F2I.U32.F64.TRUNC R5, R4 ;  /* 0x0000000400057311 */ /* 0x000e24000030d000 */
[----:B0-----:R0:W-:Y:S02]  /*2e60*/  STG.E [R16.64], R5 ;  /* 0x0000000510007986 */ /* 0x0011e4000c101924 */
.L_x_9208:
[----:B------:R-:W-:-:S05]  /*2e70*/  IMAD R18, R18, 0x200, R23 ;  /* 0x0000020012127824 */ /* 0x000fca00078e0217 */
[----:B------:R-:W-:Y:S02]  /*2e80*/  IADD3 R19, R18, 0x80, RZ ;  /* 0x0000008012137810 */ /* 0x000fe40007ffe0ff */
.L_x_9169:
[----:B------:R-:W-:Y:S05]  /*2e90*/  BSYNC B6 ;  /* 0x0000000000067941 */ /* 0x000fea0003800000 */
.L_x_9168:
        /* <DEDUP_REMOVED lines=231> */
.L_x_9238:
        /* <DEDUP_REMOVED lines=19> */
.L_x_9242:
[----:B------:R-:W2:Y:S02]  /*3e40*/  LDG.E.U8 R2, [R4.64] ;  /* 0x0000002404027981 */ /* 0x000ea4000c1e1100 */
[----:B--2---:R-:W0:Y:S01]  /*3e50*/  I2F.F64.U16 R2, R2 ;  /* 0x0000000200027312 */ /* 0x004e220000101800 */
[----:B------:R-:W-:Y:S05]  /*3e60*/  BRA `(.L_x_9244) ;  /* 0x00000df000007947 */ /* 0x000fea0003800000 */
.L_x_9241:
        /* <DEDUP_REMOVED lines=9> */
.L_x_9246:
[----:B------:R-:W2:Y:S02]  /*3f00*/  LDG.E R2, [R4.64] ;  /* 0x0000002404027981 */ /* 0x000ea4000c1e1900 */
[----:B--2---:R-:W0:Y:S01]  /*3f10*/  I2F.F64 R2, R2 ;  /* 0x0000000200027312 */ /* 0x004e220000201c00 */
[----:B------:R-:W-:Y:S05]  /*3f20*/  BRA `(.L_x_9244) ;  /* 0x00000d3000007947 */ /* 0x000fea0003800000 */
.L_x_9245:
[----:B------:R-:W2:Y:S02]  /*3f30*/  LDG.E.U16 R2, [R4.64] ;  /* 0x0000002404027981 */ /* 0x000ea4000c1e1500 */
[----:B--2---:R-:W0:Y:S01]  /*3f40*/  I2F.F64.S16 R2, R2 ;  /* 0x0000000200027312 */ /* 0x004e220000101c00 */
[----:B------:R-:W-:Y:S05]  /*3f50*/  BRA `(.L_x_9244) ;  /* 0x00000d0000007947 */ /* 0x000fea0003800000 */
.L_x_9240:
        /* <DEDUP_REMOVED lines=10> */
.L_x_9248:
[----:B------:R-:W2:Y:S02]  /*4000*/  LDG.E.U16 R0, [R4.64] ;  /* 0x0000002404007981 */ /* 0x000ea4000c1e1500 */
[----:B--2---:R-:W-:-:S05]  /*4010*/  HADD2.F32 R0, -RZ, R0.H0_H0 ;  /* 0x20000000ff007230 */ /* 0x004fca0000004100 */
[----:B------:R-:W-:-:S04]  /*4020*/  FMUL.FTZ R0, R0, 1 ;  /* 0x3f80000000007820 */ /* 0x000fc80000410000 */
[----:B------:R0:W1:Y:S01]  /*4030*/  F2F.F64.F32 R2, R0 ;  /* 0x0000000000027310 */ /* 0x0000620000201800 */
[----:B------:R-:W-:Y:S05]  /*4040*/  BRA `(.L_x_9244) ;  /* 0x00000c1000007947 */ /* 0x000fea0003800000 */
.L_x_9247:
        /* <DEDUP_REMOVED lines=10> */
.L_x_9250:
[----:B------:R-:W2:Y:S02]  /*40f0*/  LDG.E.U16 R4, [R4.64] ;  /* 0x0000002404047981 */ /* 0x000ea4000c1e1500 */
[----:B--2---:R-:W-:-:S05]  /*4100*/  HADD2.F32 R0, -RZ, R4.H0_H0 ;  /* 0x20000004ff007230 */ /* 0x004fca0000004100 */
[----:B------:R-:W-:-:S04]  /*4110*/  FMUL.FTZ R0, R0, 1 ;  /* 0x3f80000000007820 */ /* 0x000fc80000410000 */
[----:B------:R0:W1:Y:S01]  /*4120*/  F2F.F64.F32 R2, R0 ;  /* 0x0000000000027310 */ /* 0x0000620000201800 */
[----:B------:R-:W-:Y:S05]  /*4130*/  BRA `(.L_x_9244) ;  /* 0x00000b2000007947 */ /* 0x000fea0003800000 */
.L_x_9249:
[----:B------:R0:W5:Y:S01]  /*4140*/  LDG.E.64 R2, [R4.64] ;  /* 0x0000002404027981 */ /* 0x000162000c1e1b00 */
[----:B------:R-:W-:Y:S05]  /*4150*/  BRA `(.L_x_9244) ;  /* 0x00000b0000007947 */ /* 0x000fea0003800000 */
.L_x_9239:
        /* <DEDUP_REMOVED lines=13> */
.L_x_9253:
[----:B------:R0:W5:Y:S01]  /*4230*/  LDG.E.64 R2, [R4.64] ;  /* 0x0000002404027981 */ /* 0x000162000c1e1b00 */
[----:B------:R-:W-:Y:S05]  /*4240*/  BRA `(.L_x_9244) ;  /* 0x00000a1000007947 */ /* 0x000fea0003800000 */
.L_x_9252:
        /* <DEDUP_REMOVED lines=28> */
.L_x_9255:
        /* <DEDUP_REMOVED lines=15> */
.L_x_9254:
[----:B------:R-:W2:Y:S02]  /*4500*/  LDG.E.U16 R0, [R4.64] ;  /* 0x0000002404007981 */ /* 0x000ea4000c1e1500 */
[----:B--2---:R-:W-:-:S05]  /*4510*/  PRMT R0, RZ, 0x5410, R0 ;  /* 0x00005410ff007816 */ /* 0x004fca0000000000 */
[----:B------:R-:W-:-:S04]  /*4520*/  FMUL.FTZ R0, R0, 1 ;  /* 0x3f80000000007820 */ /* 0x000fc80000410000 */
[----:B------:R0:W1:Y:S01]  /*4530*/  F2F.F64.F32 R2, R0 ;  /* 0x0000000000027310 */ /* 0x0000620000201800 */
[----:B------:R-:W-:Y:S05]  /*4540*/  BRA `(.L_x_9244) ;  /* 0x0000071000007947 */ /* 0x000fea0003800000 */
.L_x_9251:
        /* <DEDUP_REMOVED lines=11> */
.L_x_9258:
        /* <DEDUP_REMOVED lines=21> */
.L_x_9262:
[----:B------:R-:W-:Y:S05]  /*4750*/  BSYNC B1 ;  /* 0x0000000000017941 */ /* 0x000fea0003800000 */
.L_x_9261:
[----:B------:R-:W-:Y:S01]  /*4760*/  LEA R3, R0, 0x3b800000, 0x17 ;  /* 0x3b80000000037811 */ /* 0x000fe200078eb8ff */
[----:B------:R-:W-:-:S05]  /*4770*/  IMAD.SHL.U32 R0, R2, 0x100000, RZ ;  /* 0x0010000002007824 */ /* 0x000fca00078e00ff */
[----:B------:R-:W-:Y:S02]  /*4780*/  LOP3.LUT R0, R3, R0, R4, 0xfe, !PT ;  /* 0x0000000003007212 */ /* 0x000fe400078efe04 */
.L_x_9260:
[----:B------:R-:W-:Y:S05]  /*4790*/  BSYNC B0 ;  /* 0x0000000000007941 */ /* 0x000fea0003800000 */
.L_x_9259:
[----:B------:R-:W-:-:S04]  /*47a0*/  FMUL.FTZ R0, R0, 1 ;  /* 0x3f80000000007820 */ /* 0x000fc80000410000 */
[----:B------:R0:W1:Y:S01]  /*47b0*/  F2F.F64.F32 R2, R0 ;  /* 0x0000000000027310 */ /* 0x0000620000201800 */
[----:B------:R-:W-:Y:S05]  /*47c0*/  BRA `(.L_x_9244) ;  /* 0x0000049000007947 */ /* 0x000fea0003800000 */
.L_x_9257:
        /* <DEDUP_REMOVED lines=21> */
.L_x_9266:
[----:B------:R-:W-:Y:S05]  /*4920*/  BSYNC B1 ;  /* 0x0000000000017941 */ /* 0x000fea0003800000 */
.L_x_9265:
[----:B------:R-:W-:Y:S01]  /*4930*/  LEA R3, R0, 0x37800000, 0x17 ;  /* 0x3780000000037811 */ /* 0x000fe200078eb8ff */
[----:B------:R-:W-:-:S05]  /*4940*/  IMAD.SHL.U32 R0, R2, 0x200000, RZ ;  /* 0x0020000002007824 */ /* 0x000fca00078e00ff */
[----:B------:R-:W-:Y:S02]  /*4950*/  LOP3.LUT R0, R3, R0, R4, 0xfe, !PT ;  /* 0x0000000003007212 */ /* 0x000fe400078efe04 */
.L_x_9264:
[----:B------:R-:W-:Y:S05]  /*4960*/  BSYNC B0 ;  /* 0x0000000000007941 */ /* 0x000fea0003800000 */
.L_x_9263:
[----:B------:R-:W-:-:S04]  /*4970*/  FMUL.FTZ R0, R0, 1 ;  /* 0x3f80000000007820 */ /* 0x000fc80000410000 */
[----:B------:R0:W1:Y:S01]  /*4980*/  F2F.F64.F32 R2, R0 ;  /* 0x0000000000027310 */ /* 0x0000620000201800 */
[----:B------:R-:W-:Y:S05]  /*4990*/  BRA `(.L_x_9244) ;  /* 0x000002c000007947 */ /* 0x000fea0003800000 */
.L_x_9256:
        /* <DEDUP_REMOVED lines=14> */
.L_x_9270:
[----:B------:R-:W-:Y:S05]  /*4a80*/  BSYNC B0 ;  /* 0x0000000000007941 */ /* 0x000fea0003800000 */
.L_x_9269:
[----:B------:R-:W-:-:S04]  /*4a90*/  FMUL.FTZ R0, R0, 1 ;  /* 0x3f80000000007820 */ /* 0x000fc80000410000 */
[----:B------:R0:W1:Y:S01]  /*4aa0*/  F2F.F64.F32 R2, R0 ;  /* 0x0000000000027310 */ /* 0x0000620000201800 */
[----:B------:R-:W-:Y:S05]  /*4ab0*/  BRA `(.L_x_9244) ;  /* 0x000001a000007947 */ /* 0x000fea0003800000 */
.L_x_9243:
        /* <DEDUP_REMOVED lines=21> */
.L_x_9268:
[----:B------:R-:W2:Y:S02]  /*4c10*/  LDG.E.64 R2, [R4.64] ;  /* 0x0000002404027981 */ /* 0x000ea4000c1e1b00 */
[----:B--2---:R-:W0:Y:S01]  /*4c20*/  I2F.F64.U64 R2, R2 ;  /* 0x0000000200027312 */ /* 0x004e220000301800 */
[----:B------:R-:W-:Y:S05]  /*4c30*/  BRA `(.L_x_9244) ;  /* 0x0000002000007947 */ /* 0x000fea0003800000 */
.L_x_9267:
[----:B------:R-:W2:Y:S02]  /*4c40*/  LDG.E R2, [R4.64] ;  /* 0x0000002404027981 */ /* 0x000ea4000c1e1900 */
[----:B--2---:R-:W0:Y:S02]  /*4c50*/  I2F.F64.U32 R2, R2 ;  /* 0x0000000200027312 */ /* 0x004e240000201800 */
.L_x_9244:
        /* <DEDUP_REMOVED lines=20> */
.L_x_9274:
[----:B------:R-:W0:Y:S02]  /*4da0*/  F2I.S64.F64.TRUNC R4, R4 ;  /* 0x0000000400047311 */ /* 0x000e24000030d900 */
[----:B0-----:R-:W-:-:S05]  /*4db0*/  IMAD.MOV.U32 R3, RZ, RZ, R4 ;  /* 0x000000ffff037224 */ /* 0x001fca00078e0004 */
[----:B------:R0:W-:Y:S01]  /*4dc0*/  STG.E.U8 [R16.64], R3 ;  /* 0x0000000310007986 */ /* 0x0001e2000c101124 */
[----:B------:R-:W-:Y:S05]  /*4dd0*/  BRA `(.L_x_9276) ;  /* 0x00000ed000007947 */ /* 0x000fea0003800000 */
.L_x_9273:
        /* <DEDUP_REMOVED lines=9> */
.L_x_9278:
[----:B------:R-:W0:Y:S02]  /*4e70*/  F2I.F64.TRUNC R5, R4 ;  /* 0x0000000400057311 */ /* 0x000e24000030d100 */
[----:B0-----:R0:W-:Y:S01]  /*4e80*/  STG.E [R16.64], R5 ;  /* 0x0000000510007986 */ /* 0x0011e2000c101924 */
[----:B------:R-:W-:Y:S05]  /*4e90*/  BRA `(.L_x_9276) ;  /* 0x00000e1000007947 */ /* 0x000fea0003800000 */
.L_x_9277:
[----:B------:R-:W0:Y:S02]  /*4ea0*/  F2I.F64.TRUNC R5, R4 ;  /* 0x0000000400057311 */ /* 0x000e24000030d100 */
[----:B0-----:R0:W-:Y:S01]  /*4eb0*/  STG.E.U16 [R16.64], R5 ;  /* 0x0000000510007986 */ /* 0x0011e2000c101524 */
[----:B------:R-:W-:Y:S05]  /*4ec0*/  BRA `(.L_x_9276) ;  /* 0x00000de000007947 */ /* 0x000fea0003800000 */
.L_x_9272:
        /* <DEDUP_REMOVED lines=11> */
.L_x_9280:
[----:B------:R-:W0:Y:S01]  /*4f80*/  F2F.F32.F64 R0, R4 ;  /* 0x0000000400007310 */ /* 0x000e220000301000 */
[----:B------:R-:W0:-:S14]  /*4f90*/  DSETP.GEU.AND P0, PT, |R4|, c[0x2][0x0], PT ;  /* 0x008000000400762a */ /* 0x000e1c0003f0e200 */
[----:B0-----:R-:W-:-:S05]  /*4fa0*/  @!P0 FMUL R0, R0, 1.175494350822287508e-38 ;  /* 0x0080000000008820 */ /* 0x001fca0000400000 */
[----:B------:R-:W-:-:S05]  /*4fb0*/  F2FP.PACK_AB R0, RZ, R0 ;  /* 0x00000000ff00723e */ /* 0x000fca00000000ff */
[----:B------:R0:W-:Y:S01]  /*4fc0*/  STG.E.U16 [R16.64], R0 ;  /* 0x0000000010007986 */ /* 0x0001e2000c101524 */
[----:B------:R-:W-:Y:S05]  /*4fd0*/  BRA `(.L_x_9276) ;  /* 0x00000cd000007947 */ /* 0x000fea0003800000 */
.L_x_9279:
        /* <DEDUP_REMOVED lines=12> */
.L_x_9282:
[----:B------:R-:W0:Y:S01]  /*50a0*/  F2F.F32.F64 R0, R4 ;  /* 0x0000000400007310 */ /* 0x000e220000301000 */
[----:B------:R-:W0:-:S14]  /*50b0*/  DSETP.GEU.AND P0, PT, |R4|, c[0x2][0x0], PT ;  /* 0x008000000400762a */ /* 0x000e1c0003f0e200 */
[----:B0-----:R-:W-:-:S05]  /*50c0*/  @!P0 FMUL R0, R0, 1.175494350822287508e-38 ;  /* 0x0080000000008820 */ /* 0x001fca0000400000 */
[----:B------:R-:W-:-:S04]  /*50d0*/  F2FP.PACK_AB R3, RZ, R0 ;  /* 0x00000000ff03723e */ /* 0x000fc800000000ff */
[----:B------:R-:W-:-:S05]  /*50e0*/  PRMT R3, R3, 0x5410, RZ ;  /* 0x0000541003037816 */ /* 0x000fca00000000ff */
[----:B------:R0:W-:Y:S01]  /*50f0*/  STG.E [R16.64], R3 ;  /* 0x0000000310007986 */ /* 0x0001e2000c101924 */
[----:B------:R-:W-:Y:S05]  /*5100*/  BRA `(.L_x_9276) ;  /* 0x00000ba000007947 */ /* 0x000fea0003800000 */
.L_x_9281:
[----:B------:R0:W-:Y:S01]  /*5110*/  STG.E.64 [R16.64], R4 ;  /* 0x0000000410007986 */ /* 0x0001e2000c101b24 */
[----:B------:R-:W-:Y:S05]  /*5120*/  BRA `(.L_x_9276) ;  /* 0x00000b8000007947 */ /* 0x000fea0003800000 */
.L_x_9271:
        /* <DEDUP_REMOVED lines=12> */
.L_x_9285:
[----:B------:R-:W-:-:S05]  /*51f0*/  CS2R R6, SRZ ;  /* 0x0000000000067805 */ /* 0x000fca000001ff00 */
[----:B------:R0:W-:Y:S01]  /*5200*/  STG.E.128 [R16.64], R4 ;  /* 0x0000000410007986 */ /* 0x0001e2000c101d24 */
[----:B------:R-:W-:Y:S05]  /*5210*/  BRA `(.L_x_9276) ;  /* 0x00000a9000007947 */ /* 0x000fea0003800000 */
.L_x_9284:
        /* <DEDUP_REMOVED lines=23> */
.L_x_9289:
[----:B------:R-:W-:Y:S05]  /*5390*/  BSYNC B0 ;  /* 0x0000000000007941 */ /* 0x000fea0003800000 */
.L_x_9288:
[----:B------:R-:W-:-:S05]  /*53a0*/  LOP3.LUT R3, R0, R3, RZ, 0xfc, !PT ;  /* 0x0000000300037212 */ /* 0x000fca00078efcff */
[----:B------:R0:W-:Y:S01]  /*53b0*/  STG.E.U8 [R16.64], R3 ;  /* 0x0000000310007986 */ /* 0x0001e2000c101124 */
[----:B------:R-:W-:Y:S05]  /*53c0*/  BRA `(.L_x_9276) ;  /* 0x000008e000007947 */ /* 0x000fea0003800000 */
.L_x_9287:
        /* <DEDUP_REMOVED lines=15> */
.L_x_9291:
[----:B------:R-:W-:Y:S01]  /*54c0*/  IMAD.MOV.U32 R0, RZ, RZ, 0x7f ;  /* 0x0000007fff007424 */ /* 0x000fe200078e00ff */
[----:B------:R-:W-:-:S04]  /*54d0*/  ISETP.GT.U32.AND P0, PT, R2, 0x7f800000, PT ;  /* 0x7f8000000200780c */ /* 0x000fc80003f04070 */
[----:B------:R-:W-:-:S04]  /*54e0*/  SEL R0, R0, 0x7c, P0 ;  /* 0x0000007c00007807 */ /* 0x000fc80000000000 */
.L_x_9292:
[----:B------:R-:W-:Y:S05]  /*54f0*/  BSYNC B0 ;  /* 0x0000000000007941 */ /* 0x000fea0003800000 */
.L_x_9290:
[----:B------:R-:W-:-:S04]  /*5500*/  LOP3.LUT R2, R3, 0x80000000, RZ, 0xc0, !PT ;  /* 0x8000000003027812 */ /* 0x000fc800078ec0ff */
[----:B------:R-:W-:-:S04]  /*5510*/  SHF.R.U32.HI R3, RZ, 0x18, R2 ;  /* 0x00000018ff037819 */ /* 0x000fc80000011602 */
[----:B------:R-:W-:-:S05]  /*5520*/  LOP3.LUT R3, R0, R3, RZ, 0xfc, !PT ;  /* 0x0000000300037212 */ /* 0x000fca00078efcff */
[----:B------:R0:W-:Y:S01]  /*5530*/  STG.E.U8 [R16.64], R3 ;  /* 0x0000000310007986 */ /* 0x0001e2000c101124 */
[----:B------:R-:W-:Y:S05]  /*5540*/  BRA `(.L_x_9276) ;  /* 0x0000076000007947 */ /* 0x000fea0003800000 */
.L_x_9286:
[----:B------:R-:W0:Y:S01]  /*5550*/  F2F.F32.F64 R0, R4 ;  /* 0x0000000400007310 */ /* 0x000e220000301000 */
[----:B------:R-:W0:-:S14]  /*5560*/  DSETP.GEU.AND P0, PT, |R4|, c[0x2][0x0], PT ;  /* 0x008000000400762a */ /* 0x000e1c0003f0e200 */
[----:B0-----:R-:W-:-:S05]  /*5570*/  @!P0 FMUL R0, R0, 1.175494350822287508e-38 ;  /* 0x0080000000008820 */ /* 0x001fca0000400000 */
[----:B------:R-:W-:-:S05]  /*5580*/  F2FP.BF16.PACK_AB R0, RZ, R0 ;  /* 0x00000000ff00723e */ /* 0x000fca00000010ff */
[----:B------:R0:W-:Y:S01]  /*5590*/  STG.E.U16 [R16.64], R0 ;  /* 0x0000000010007986 */ /* 0x0001e2000c101524 */
[----:B------:R-:W-:Y:S05]  /*55a0*/  BRA `(.L_x_9276) ;  /* 0x0000070000007947 */ /* 0x000fea0003800000 */
.L_x_9283:
        /* <DEDUP_REMOVED lines=11> */
.L_x_9295:
        /* <DEDUP_REMOVED lines=19> */
.L_x_9298:
[----:B------:R-:W-:-:S04]  /*5790*/  LOP3.LUT R2, R3, 0x80000000, RZ, 0xc0, !PT ;  /* 0x8000000003027812 */ /* 0x000fc800078ec0ff */
[----:B------:R-:W-:-:S04]  /*57a0*/  SHF.R.U32.HI R3, RZ, 0x18, R2 ;  /* 0x00000018ff037819 */ /* 0x000fc80000011602 */
[----:B------:R-:W-:-:S04]  /*57b0*/  LOP3.LUT R0, R0, R3, RZ, 0xfc, !PT ;  /* 0x0000000300007212 */ /* 0x000fc800078efcff */
[----:B------:R-:W-:Y:S02]  /*57c0*/  PRMT R8, R0, 0x7610, R8 ;  /* 0x0000761000087816 */ /* 0x000fe40000000008 */
.L_x_9297:
[----:B------:R-:W-:Y:S05]  /*57d0*/  BSYNC B0 ;  /* 0x0000000000007941 */ /* 0x000fea0003800000 */
.L_x_9296:
[----:B------:R0:W-:Y:S01]  /*57e0*/  STG.E.U8 [R16.64], R8 ;  /* 0x0000000810007986 */ /* 0x0001e2000c101124 */
[----:B------:R-:W-:Y:S05]  /*57f0*/  BRA `(.L_x_9276) ;  /* 0x000004b000007947 */ /* 0x000fea0003800000 */
.L_x_9294:
        /* <DEDUP_REMOVED lines=19> */
.L_x_9301:
[----:B------:R-:W-:-:S04]  /*5930*/  LOP3.LUT R2, R3, 0x80000000, RZ, 0xc0, !PT ;  /* 0x8000000003027812 */ /* 0x000fc800078ec0ff */
[----:B------:R-:W-:-:S04]  /*5940*/  SHF.R.U32.HI R3, RZ, 0x18, R2 ;  /* 0x00000018ff037819 */ /* 0x000fc80000011602 */
[----:B------:R-:W-:-:S04]  /*5950*/  LOP3.LUT R0, R0, R3, RZ, 0xfc, !PT ;  /* 0x0000000300007212 */ /* 0x000fc800078efcff */
[----:B------:R-:W-:Y:S02]  /*5960*/  PRMT R8, R0, 0x7610, R8 ;  /* 0x0000761000087816 */ /* 0x000fe40000000008 */
.L_x_9300:
[----:B------:R-:W-:Y:S05]  /*5970*/  BSYNC B0 ;  /* 0x0000000000007941 */ /* 0x000fea0003800000 */
.L_x_9299:
[----:B------:R0:W-:Y:S01]  /*5980*/  STG.E.U8 [R16.64], R8 ;  /* 0x0000000810007986 */ /* 0x0001e2000c101124 */
[----:B------:R-:W-:Y:S05]  /*5990*/  BRA `(.L_x_9276) ;  /* 0x0000031000007947 */ /* 0x000fea0003800000 */
.L_x_9293:
        /* <DEDUP_REMOVED lines=24> */
.L_x_9275:
        /* <DEDUP_REMOVED lines=20> */
.L_x_9303:
[----:B------:R-:W0:Y:S02]  /*5c60*/  F2I.U64.F64.TRUNC R4, R4 ;  /* 0x0000000400047311 */ /* 0x000e24000030d800 */
[----:B0-----:R0:W-:Y:S01]  /*5c70*/  STG.E.64 [R16.64], R4 ;  /* 0x0000000410007986 */ /* 0x0011e2000c101b24 */
[----:B------:R-:W-:Y:S05]  /*5c80*/  BRA `(.L_x_9276) ;  /* 0x0000002000007947 */ /* 0x000fea0003800000 */
.L_x_9302:
[----:B------:R-:W0:Y:S02]  /*5c90*/  F2I.U32.F64.TRUNC R5, R4 ;  /* 0x0000000400057311 */ /* 0x000e24000030d000 */
[----:B0-----:R0:W-:Y:S02]  /*5ca0*/  STG.E [R16.64], R5 ;  /* 0x0000000510007986 */ /* 0x0011e4000c101924 */
.L_x_9276:
        /* <DEDUP_REMOVED lines=231> */
.L_x_9304:
        /* <DEDUP_REMOVED lines=19> */
.L_x_9308:
[----:B------:R-:W2:Y:S02]  /*6c50*/  LDG.E.U8 R2, [R4.64] ;  /* 0x0000002404027981 */ /* 0x000ea4000c1e1100 */
[----:B--2---:R-:W0:Y:S01]  /*6c60*/  I2F.F64.U16 R2, R2 ;  /* 0x0000000200027312 */ /* 0x004e220000101800 */
[----:B------:R-:W-:Y:S05]  /*6c70*/  BRA `(.L_x_9310) ;  /* 0x00000df000007947 */ /* 0x000fea0003800000 */
.L_x_9307:
        /* <DEDUP_REMOVED lines=9> */
.L_x_9312:
[----:B------:R-:W2:Y:S02]  /*6d10*/  LDG.E R2, [R4.64] ;  /* 0x0000002404027981 */ /* 0x000ea4000c1e1900 */
[----:B--2---:R-:W0:Y:S01]  /*6d20*/  I2F.F64 R2, R2 ;  /* 0x0000000200027312 */ /* 0x004e220000201c00 */
[----:B------:R-:W-:Y:S05]  /*6d30*/  BRA `(.L_x_9310) ;  /* 0x00000d3000007947 */ /* 0x000fea0003800000 */
.L_x_9311:
[----:B------:R-:W2:Y:S02]  /*6d40*/  LDG.E.U16 R2, [R4.64] ;  /* 0x0000002404027981 */ /* 0x000ea4000c1e1500 */
[----:B--2---:R-:W0:Y:S01]  /*6d50*/  I2F.F64.S16 R2, R2 ;  /* 0x0000000200027312 */ /* 0x004e220000101c00 */
[----:B------:R-:W-:Y:S05]  /*6d60*/  BRA `(.L_x_9310) ;  /* 0x00000d0000007947 */ /* 0x000fea0003800000 */
.L_x_9306:
        /* <DEDUP_REMOVED lines=10> */
.L_x_9314:
[----:B------:R-:W2:Y:S02]  /*6e10*/  LDG.E.U16 R0, [R4.64] ;  /* 0x0000002404007981 */ /* 0x000ea4000c1e1500 */
[----:B--2---:R-:W-:-:S05]  /*6e20*/  HADD2.F32 R0, -RZ, R0.H0_H0 ;  /* 0x20000000ff007230 */ /* 0x004fca0000004100 */
[----:B------:R-:W-:-:S04]  /*6e30*/  FMUL.FTZ R0, R0, 1 ;  /* 0x3f80000000007820 */ /* 0x000fc80000410000 */
[----:B------:R0:W1:Y:S01]  /*6e40*/  F2F.F64.F32 R2, R0 ;  /* 0x0000000000027310 */ /* 0x0000620000201800 */
[----:B------:R-:W-:Y:S05]  /*6e50*/  BRA `(.L_x_9310) ;  /* 0x00000c1000007947 */ /* 0x000fea0003800000 */
.L_x_9313:
        /* <DEDUP_REMOVED lines=10> */
.L_x_9316:
[----:B------:R-:W2:Y:S02]  /*6f00*/  LDG.E.U16 R4, [R4.64] ;  /* 0x0000002404047981 */ /* 0x000ea4000c1e1500 */
[----:B--2---:R-:W-:-:S05]  /*6f10*/  HADD2.F32 R0, -RZ, R4.H0_H0 ;  /* 0x20000004ff007230 */ /* 0x004fca0000004100 */
[----:B------:R-:W-:-:S04]  /*6f20*/  FMUL.FTZ R0, R0, 1 ;  /* 0x3f80000000007820 */ /* 0x000fc80000410000 */
[----:B------:R0:W1:Y:S01]  /*6f30*/  F2F.F64.F32 R2, R0 ;  /* 0x0000000000027310 */ /* 0x0000620000201800 */
[----:B------:R-:W-:Y:S05]  /*6f40*/  BRA `(.L_x_9310) ;  /* 0x00000b2000007947 */ /* 0x000fea0003800000 */
.L_x_9315:
[----:B------:R0:W5:Y:S01]  /*6f50*/  LDG.E.64 R2, [R4.64] ;  /* 0x0000002404027981 */ /* 0x000162000c1e1b00 */
[----:B------:R-:W-:Y:S05]  /*6f60*/  BRA `(.L_x_9310) ;  /* 0x00000b0000007947 */ /* 0x000fea0003800000 */
.L_x_9305:
        /* <DEDUP_REMOVED lines=13> */
.L_x_9319:
[----:B------:R0:W5:Y:S01]  /*7040*/  LDG.E.64 R2, [R4.64] ;  /* 0x0000002404027981 */ /* 0x000162000c1e1b00 */
[----:B------:R-:W-:Y:S05]  /*7050*/  BRA `(.L_x_9310) ;  /* 0x00000a1000007947 */ /* 0x000fea0003800000 */
.L_x_9318:
        /* <DEDUP_REMOVED lines=28> */
.L_x_9321:
        /* <DEDUP_REMOVED lines=15> */
.L_x_9320:
[----:B------:R-:W2:Y:S02]  /*7310*/  LDG.E.U16 R0, [R4.64] ;  /* 0x0000002404007981 */ /* 0x000ea4000c1e1500 */
[----:B--2---:R-:W-:-:S05]  /*7320*/  PRMT R0, RZ, 0x5410, R0 ;  /* 0x00005410ff007816 */ /* 0x004fca0000000000 */
[----:B------:R-:W-:-:S04]  /*7330*/  FMUL.FTZ R0, R0, 1 ;  /* 0x3f80000000007820 */ /* 0x000fc80000410000 */
[----:B------:R0:W1:Y:S01]  /*7340*/  F2F.F64.F32 R2, R0 ;  /* 0x0000000000027310 */ /* 0x0000620000201800 */
[----:B------:R-:W-:Y:S05]  /*7350*/  BRA `(.L_x_9310) ;  /* 0x0000071000007947 */ /* 0x000fea0003800000 */
.L_x_9317:
        /* <DEDUP_REMOVED lines=11> */
.L_x_9324:
        /* <DEDUP_REMOVED lines=21> */
.L_x_9328:
[----:B------:R-:W-:Y:S05]  /*7560*/  BSYNC B1 ;  /* 0x0000000000017941 */ /* 0x000fea0003800000 */
.L_x_9327:
[----:B------:R-:W-:Y:S01]  /*7570*/  LEA R3, R0, 0x3b800000, 0x17 ;  /* 0x3b80000000037811 */ /* 0x000fe200078eb8ff */
[----:B------:R-:W-:-:S05]  /*7580*/  IMAD.SHL.U32 R0, R2, 0x100000, RZ ;  /* 0x0010000002007824 */ /* 0x000fca00078e00ff */
[----:B------:R-:W-:Y:S02]  /*7590*/  LOP3.LUT R0, R3, R0, R4, 0xfe, !PT ;  /* 0x0000000003007212 */ /* 0x000fe400078efe04 */
.L_x_9326:
[----:B------:R-:W-:Y:S05]  /*75a0*/  BSYNC B0 ;  /* 0x0000000000007941 */ /* 0x000fea0003800000 */
.L_x_9325:
[----:B------:R-:W-:-:S04]  /*75b0*/  FMUL.FTZ R0, R0, 1 ;  /* 0x3f80000000007820 */ /* 0x000fc80000410000 */
[----:B------:R0:W1:Y:S01]  /*75c0*/  F2F.F64.F32 R2, R0 ;  /* 0x0000000000027310 */ /* 0x0000620000201800 */
[----:B------:R-:W-:Y:S05]  /*75d0*/  BRA `(.L_x_9310) ;  /* 0x0000049000007947 */ /* 0x000fea0003800000 */
.L_x_9323:
        /* <DEDUP_REMOVED lines=21> */
.L_x_9332:
[----:B------:R-:W-:Y:S05]  /*7730*/  BSYNC B1 ;  /* 0x0000000000017941 */ /* 0x000fea0003800000 */
.L_x_9331:
[----:B------:R-:W-:Y:S01]  /*7740*/  LEA R3, R0, 0x37800000, 0x17 ;  /* 0x3780000000037811 */ /* 0x000fe200078eb8ff */
[----:B------:R-:W-:-:S05]  /*7750*/  IMAD.SHL.U32 R0, R2, 0x200000, RZ ;  /* 0x0020000002007824 */ /* 0x000fca00078e00ff */
[----:B------:R-:W-:Y:S02]  /*7760*/  LOP3.LUT R0, R3, R0, R4, 0xfe, !PT ;  /* 0x0000000003007212 */ /* 0x000fe400078efe04 */
.L_x_9330:
[----:B------:R-:W-:Y:S05]  /*7770*/  BSYNC B0 ;  /* 0x0000000000007941 */ /* 0x000fea0003800000 */
.L_x_9329:
[----:B------:R-:W-:-:S04]  /*7780*/  FMUL.FTZ R0, R0, 1 ;  /* 0x3f80000000007820 */ /* 0x000fc80000410000 */
[----:B------:R0:W1:Y:S01]  /*7790*/  F2F.F64.F32 R2, R0 ;  /* 0x0000000000027310 */ /* 0x0000620000201800 */
[----:B------:R-:W-:Y:S05]  /*77a0*/  BRA `(.L_x_9310) ;  /* 0x000002c000007947 */ /* 0x000fea0003800000 */
.L_x_9322:
        /* <DEDUP_REMOVED lines=14> */
.L_x_9336:
[----:B------:R-:W-:Y:S05]  /*7890*/  BSYNC B0 ;  /* 0x0000000000007941 */ /* 0x000fea0003800000 */
.L_x_9335:
[----:B------:R-:W-:-:S04]  /*78a0*/  FMUL.FTZ R0, R0, 1 ;  /* 0x3f80000000007820 */ /* 0x000fc80000410000 */
[----:B------:R0:W1:Y:S01]  /*78b0*/  F2F.F64.F32 R2, R0 ;  /* 0x0000000000027310 */ /* 0x0000620000201800 */
[----:B------:R-:W-:Y:S05]  /*78c0*/  BRA `(.L_x_9310) ;  /* 0x000001a000007947 */ /* 0x000fea0003800000 */
.L_x_9309:
        /* <DEDUP_REMOVED lines=21> */
.L_x_9334:
[----:B------:R-:W2:Y:S02]  /*7a20*/  LDG.E.64 R2, [R4.64] ;  /* 0x0000002404027981 */ /* 0x000ea4000c1e1b00 */
[----:B--2---:R-:W0:Y:S01]  /*7a30*/  I2F.F64.U64 R2, R2 ;  /* 0x0000000200027312 */ /* 0x004e220000301800 */
[----:B------:R-:W-:Y:S05]  /*7a40*/  BRA `(.L_x_9310) ;  /* 0x0000002000007947 */ /* 0x000fea0003800000 */
.L_x_9333:
[----:B------:R-:W2:Y:S02]  /*7a50*/  LDG.E R2, [R4.64] ;  /* 0x0000002404027981 */ /* 0x000ea4000c1e1900 */
[----:B--2---:R-:W0:Y:S02]  /*7a60*/  I2F.F64.U32 R2, R2 ;  /* 0x0000000200027312 */ /* 0x004e240000201800 */
.L_x_9310:
        /* <DEDUP_REMOVED lines=20> */
.L_x_9340:
[----:B------:R-:W0:Y:S02]  /*7bb0*/  F2I.S64.F64.TRUNC R4, R4 ;  /* 0x0000000400047311 */ /* 0x000e24000030d900 */
[----:B0-----:R-:W-:-:S05]  /*7bc0*/  IMAD.MOV.U32 R3, RZ, RZ, R4 ;  /* 0x000000ffff037224 */ /* 0x001fca00078e0004 */
[----:B------:R0:W-:Y:S01]  /*7bd0*/  STG.E.U8 [R16.64], R3 ;  /* 0x0000000310007986 */ /* 0x0001e2000c101124 */
[----:B------:R-:W-:Y:S05]  /*7be0*/  BRA `(.L_x_9342) ;  /* 0x00000ed000007947 */ /* 0x000fea0003800000 */
.L_x_9339:
        /* <DEDUP_REMOVED lines=9> */
.L_x_9344:
[----:B------:R-:W0:Y:S02]  /*7c80*/  F2I.F64.TRUNC R5, R4 ;  /* 0x0000000400057311 */ /* 0x000e24000030d100 */
[----:B0-----:R0:W-:Y:S01]  /*7c90*/  STG.E [R16.64], R5 ;  /* 0x0000000510007986 */ /* 0x0011e2000c101924 */
[----:B------:R-:W-:Y:S05]  /*7ca0*/  BRA `(.L_x_9342) ;  /* 0x00000e1000007947 */ /* 0x000fea0003800000 */
.L_x_9343:
[----:B------:R-:W0:Y:S02]  /*7cb0*/  F2I.F64.TRUNC R5, R4 ;  /* 0x0000000400057311 */ /* 0x000e24000030d100 */
[----:B0-----:R0:W-:Y:S01]  /*7cc0*/  STG.E.U16 [R16.64], R5 ;  /* 0x0000000510007986 */ /* 0x0011e2000c101524 */
[----:B------:R-:W-:Y:S05]  /*7cd0*/  BRA `(.L_x_9342) ;  /* 0x00000de000007947 */ /* 0x000fea0003800000 */
.L_x_9338:
        /* <DEDUP_REMOVED lines=11> */
.L_x_9346:
[----:B------:R-:W0:Y:S01]  /*7d90*/  F2F.F32.F64 R0, R4 ;  /* 0x0000000400007310 */ /* 0x000e220000301000 */
[----:B------:R-:W0:-:S14]  /*7da0*/  DSETP.GEU.AND P0, PT, |R4|, c[0x2][0x0], PT ;  /* 0x008000000400762a */ /* 0x000e1c0003f0e200 */
[----:B0-----:R-:W-:-:S05]  /*7db0*/  @!P0 FMUL R0, R0, 1.175494350822287508e-38 ;  /* 0x0080000000008820 */ /* 0x001fca0000400000 */
[----:B------:R-:W-:-:S05]  /*7dc0*/  F2FP.PACK_AB R0, RZ, R0 ;  /* 0x00000000ff00723e */ /* 0x000fca00000000ff */
[----:B------:R0:W-:Y:S01]  /*7dd0*/  STG.E.U16 [R16.64], R0 ;  /* 0x0000000010007986 */ /* 0x0001e2000c101524 */
[----:B------:R-:W-:Y:S05]  /*7de0*/  BRA `(.L_x_9342) ;  /* 0x00000cd000007947 */ /* 0x000fea0003800000 */
.L_x_9345:
        /* <DEDUP_REMOVED lines=12> */
.L_x_9348:
[----:B------:R-:W0:Y:S01]  /*7eb0*/  F2F.F32.F64 R0, R4 ;  /* 0x0000000400007310 */ /* 0x000e220000301000 */
[----:B------:R-:W0:-:S14]  /*7ec0*/  DSETP.GEU.AND P0, PT, |R4|, c[0x2][0x0], PT ;  /* 0x008000000400762a */ /* 0x000e1c0003f0e200 */
[----:B0-----:R-:W-:-:S05]  /*7ed0*/  @!P0 FMUL R0, R0, 1.175494350822287508e-38 ;  /* 0x0080000000008820 */ /* 0x001fca0000400000 */
[----:B------:R-:W-:-:S04]  /*7ee0*/  F2FP.PACK_AB R3, RZ, R0 ;  /* 0x00000000ff03723e */ /* 0x000fc800000000ff */
[----:B------:R-:W-:-:S05]  /*7ef0*/  PRMT R3, R3, 0x5410, RZ ;  /* 0x0000541003037816 */ /* 0x000fca00000000ff */
[----:B------:R0:W-:Y:S01]  /*7f00*/  STG.E [R16.64], R3 ;  /* 0x0000000310007986 */ /* 0x0001e2000c101924 */
[----:B------:R-:W-:Y:S05]  /*7f10*/  BRA `(.L_x_9342) ;  /* 0x00000ba000007947 */ /* 0x000fea0003800000 */
.L_x_9347:
[----:B------:R0:W-:Y:S01]  /*7f20*/  STG.E.64 [R16.64], R4 ;  /* 0x0000000410007986 */ /* 0x0001e2000c101b24 */
[----:B------:R-:W-:Y:S05]  /*7f30*/  BRA `(.L_x_9342) ;  /* 0x00000b8000007947 */ /* 0x000fea0003800000 */
.L_x_9337:
        /* <DEDUP_REMOVED lines=12> */
.L_x_9351:
[----:B------:R-:W-:-:S05]  /*8000*/  CS2R R6, SRZ ;  /* 0x0000000000067805 */ /* 0x000fca000001ff00 */
[----:B------:R0:W-:Y:S01]  /*8010*/  STG.E.128 [R16.64], R4 ;  /* 0x0000000410007986 */ /* 0x0001e2000c101d24 */
[----:B------:R-:W-:Y:S05]  /*8020*/  BRA `(.L_x_9342) ;  /* 0x00000a9000007947 */ /* 0x000fea0003800000 */
.L_x_9350:
        /* <DEDUP_REMOVED lines=23> */
.L_x_9355:
[----:B------:R-:W-:Y:S05]  /*81a0*/  BSYNC B0 ;  /* 0x0000000000007941 */ /* 0x000fea0003800000 */
.L_x_9354:
[----:B------:R-:W-:-:S05]  /*81b0*/  LOP3.LUT R3, R0, R3, RZ, 0xfc, !PT ;  /* 0x0000000300037212 */ /* 0x000fca00078efcff */
[----:B------:R0:W-:Y:S01]  /*81c0*/  STG.E.U8 [R16.64], R3 ;  /* 0x0000000310007986 */ /* 0x0001e2000c101124 */
[----:B------:R-:W-:Y:S05]  /*81d0*/  BRA `(.L_x_9342) ;  /* 0x000008e000007947 */ /* 0x000fea0003800000 */
.L_x_9353:
        /* <DEDUP_REMOVED lines=15> */
.L_x_9357:
[----:B------:R-:W-:Y:S01]  /*82d0*/  IMAD.MOV.U32 R0, RZ, RZ, 0x7f ;  /* 0x0000007fff007424 */ /* 0x000fe200078e00ff */
[----:B------:R-:W-:-:S04]  /*82e0*/  ISETP.GT.U32.AND P0, PT, R2, 0x7f800000, PT ;  /* 0x7f8000000200780c */ /* 0x000fc80003f04070 */
[----:B------:R-:W-:-:S04]  /*82f0*/  SEL R0, R0, 0x7c, P0 ;  /* 0x0000007c00007807 */ /* 0x000fc80000000000 */
.L_x_9358:
[----:B------:R-:W-:Y:S05]  /*8300*/  BSYNC B0 ;  /* 0x0000000000007941 */ /* 0x000fea0003800000 */
.L_x_9356:
[----:B------:R-:W-:-:S04]  /*8310*/  LOP3.LUT R2, R3, 0x80000000, RZ, 0xc0, !PT ;  /* 0x8000000003027812 */ /* 0x000fc800078ec0ff */
[----:B------:R-:W-:-:S04]  /*8320*/  SHF.R.U32.HI R3, RZ, 0x18, R2 ;  /* 0x00000018ff037819 */ /* 0x000fc80000011602 */
[----:B------:R-:W-:-:S05]  /*8330*/  LOP3.LUT R3, R0, R3, RZ, 0xfc, !PT ;  /* 0x0000000300037212 */ /* 0x000fca00078efcff */
[----:B------:R0:W-:Y:S01]  /*8340*/  STG.E.U8 [R16.64], R3 ;  /* 0x0000000310007986 */ /* 0x0001e2000c101124 */
[----:B------:R-:W-:Y:S05]  /*8350*/  BRA `(.L_x_9342) ;  /* 0x0000076000007947 */ /* 0x000fea0003800000 */
.L_x_9352:
[----:B------:R-:W0:Y:S01]  /*8360*/  F2F.F32.F64 R0, R4 ;  /* 0x0000000400007310 */ /* 0x000e220000301000 */
[----:B------:R-:W0:-:S14]  /*8370*/  DSETP.GEU.AND P0, PT, |R4|, c[0x2][0x0], PT ;  /* 0x008000000400762a */ /* 0x000e1c0003f0e200 */
[----:B0-----:R-:W-:-:S05]  /*8380*/  @!P0 FMUL R0, R0, 1.175494350822287508e-38 ;  /* 0x0080000000008820 */ /* 0x001fca0000400000 */
[----:B------:R-:W-:-:S05]  /*8390*/  F2FP.BF16.PACK_AB R0, RZ, R0 ;  /* 0x00000000ff00723e */ /* 0x000fca00000010ff */
[----:B------:R0:W-:Y:S01]  /*83a0*/  STG.E.U16 [R16.64], R0 ;  /* 0x0000000010007986 */ /* 0x0001e2000c101524 */
[----:B------:R-:W-:Y:S05]  /*83b0*/  BRA `(.L_x_9342) ;  /* 0x0000070000007947 */ /* 0x000fea0003800000 */
.L_x_9349:
        /* <DEDUP_REMOVED lines=11> */
.L_x_9361:
        /* <DEDUP_REMOVED lines=19> */
.L_x_9364:
[----:B------:R-:W-:-:S04]  /*85a0*/  LOP3.LUT R2, R3, 0x80000000, RZ, 0xc0, !PT ;  /* 0x8000000003027812 */ /* 0x000fc800078ec0ff */
[----:B------:R-:W-:-:S04]  /*85b0*/  SHF.R.U32.HI R3, RZ, 0x18, R2 ;  /* 0x00000018ff037819 */ /* 0x000fc80000011602 */
[----:B------:R-:W-:-:S04]  /*85c0*/  LOP3.LUT R0, R0, R3, RZ, 0xfc, !PT ;  /* 0x0000000300007212 */ /* 0x000fc800078efcff */
[----:B------:R-:W-:Y:S02]  /*85d0*/  PRMT R8, R0, 0x7610, R8 ;  /* 0x0000761000087816 */ /* 0x000fe40000000008 */
.L_x_9363:
[----:B------:R-:W-:Y:S05]  /*85e0*/  BSYNC B0 ;  /* 0x0000000000007941 */ /* 0x000fea0003800000 */
.L_x_9362:
[----:B------:R0:W-:Y:S01]  /*85f0*/  STG.E.U8 [R16.64], R8 ;  /* 0x0000000810007986 */ /* 0x0001e2000c101124 */
[----:B------:R-:W-:Y:S05]  /*8600*/  BRA `(.L_x_9342) ;  /* 0x000004b000007947 */ /* 0x000fea0003800000 */
.L_x_9360:
        /* <DEDUP_REMOVED lines=19> */
.L_x_9367:
[----:B------:R-:W-:-:S04]  /*8740*/  LOP3.LUT R2, R3, 0x80000000, RZ, 0xc0, !PT ;  /* 0x8000000003027812 */ /* 0x000fc800078ec0ff */
[----:B------:R-:W-:-:S04]  /*8750*/  SHF.R.U32.HI R3, RZ, 0x18, R2 ;  /* 0x00000018ff037819 */ /* 0x000fc80000011602 */
[----:B------:R-:W-:-:S04]  /*8760*/  LOP3.LUT R0, R0, R3, RZ, 0xfc, !PT ;  /* 0x0000000300007212 */ /* 0x000fc800078efcff */
[----:B------:R-:W-:Y:S02]  /*8770*/  PRMT R8, R0, 0x7610, R8 ;  /* 0x0000761000087816 */ /* 0x000fe40000000008 */
.L_x_9366:
[----:B------:R-:W-:Y:S05]  /*8780*/  BSYNC B0 ;  /* 0x0000000000007941 */ /* 0x000fea0003800000 */
.L_x_9365:
[----:B------:R0:W-:Y:S01]  /*8790*/  STG.E.U8 [R16.64], R8 ;  /* 0x0000000810007986 */ /* 0x0001e2000c101124 */
[----:B------:R-:W-:Y:S05]  /*87a0*/  BRA `(.L_x_9342) ;  /* 0x0000031000007947 */ /* 0x000fea0003800000 */
.L_x_9359:
        /* <DEDUP_REMOVED lines=24> */
.L_x_9341:
        /* <DEDUP_REMOVED lines=20> */
.L_x_9369:
[----:B------:R-:W0:Y:S02]  /*8a70*/  F2I.U64.F64.TRUNC R4, R4 ;  /* 0x0000000400047311 */ /* 0x000e24000030d800 */
[----:B0-----:R0:W-:Y:S01]  /*8a80*/  STG.E.64 [R16.64], R4 ;  /* 0x0000000410007986 */ /* 0x0011e2000c101b24 */
[----:B------:R-:W-:Y:S05]  /*8a90*/  BRA `(.L_x_9342) ;  /* 0x0000002000007947 */ /* 0x000fea0003800000 */
.L_x_9368:
[----:B------:R-:W0:Y:S02]  /*8aa0*/  F2I.U32.F64.TRUNC R5, R4 ;  /* 0x0000000400057311 */ /* 0x000e24000030d000 */
[----:B0-----:R0:W-:Y:S02]  /*8ab0*/  STG.E [R16.64], R5 ;  /* 0x0000000510007986 */ /* 0x0011e4000c101924 */
.L_x_9342:
[----:B------:R-:W-:Y:S02]  /*8ac0*/  IADD3 R19, R19, 0x80, RZ ;  /* 0x0000008013137810 */ /* 0x000fe40007ffe0ff */
.L_x_9237:
[----:B------:R-:W-:Y:S05]  /*8ad0*/  BSYNC B6 ;  /* 0x0000000000067941 */ /* 0x000fea0003800000 */
.L_x_9236:
        /* <DEDUP_REMOVED lines=230> */
.L_x_9370:
        /* <DEDUP_REMOVED lines=19> */
.L_x_9374:
[----:B------:R-:W2:Y:S02]  /*9a70*/  LDG.E.U8 R2, [R4.64] ;  /* 0x0000002404027981 */ /* 0x000ea4000c1e1100 */
[----:B--2---:R-:W0:Y:S01]  /*9a80*/  I2F.F64.U16 R2, R2 ;  /* 0x0000000200027312 */ /* 0x004e220000101800 */
[----:B------:R-:W-:Y:S05]  /*9a90*/  BRA `(.L_x_9376) ;  /* 0x00000df000007947 */ /* 0x000fea0003800000 */
.L_x_9373:
        /* <DEDUP_REMOVED lines=9> */
.L_x_9378:
[----:B------:R-:W2:Y:S02]  /*9b30*/  LDG.E R2, [R4.64] ;  /* 0x0000002404027981 */ /* 0x000ea4000c1e1900 */
[----:B--2---:R-:W0:Y:S01]  /*9b40*/  I2F.F64 R2, R2 ;  /* 0x0000000200027312 */ /* 0x004e220000201c00 */
[----:B------:R-:W-:Y:S05]  /*9b50*/  BRA `(.L_x_9376) ;  /* 0x00000d3000007947 */ /* 0x000fea0003800000 */
.L_x_9377:
[----:B------:R-:W2:Y:S02]  /*9b60*/  LDG.E.U16 R2, [R4.64] ;  /* 0x0000002404027981 */ /* 0x000ea4000c1e1500 */
[----:B--2---:R-:W0:Y:S01]  /*9b70*/  I2F.F64.S16 R2, R2 ;  /* 0x0000000200027312 */ /* 0x004e220000101c00 */
[----:B------:R-:W-:Y:S05]  /*9b80*/  BRA `(.L_x_9376) ;  /* 0x00000d0000007947 */ /* 0x000fea0003800000 */
.L_x_9372:
        /* <DEDUP_REMOVED lines=10> */
.L_x_9380:
[----:B------:R-:W2:Y:S02]  /*9c30*/  LDG.E.U16 R0, [R4.64] ;  /* 0x0000002404007981 */ /* 0x000ea4000c1e1500 */
[----:B--2---:R-:W-:-:S05]  /*9c40*/  HADD2.F32 R0, -RZ, R0.H0_H0 ;  /* 0x20000000ff007230 */ /* 0x004fca0000004100 */
[----:B------:R-:W-:-:S04]  /*9c50*/  FMUL.FTZ R0, R0, 1 ;  /* 0x3f80000000007820 */ /* 0x000fc80000410000 */
[----:B------:R0:W1:Y:S01]  /*9c60*/  F2F.F64.F32 R2, R0 ;  /* 0x0000000000027310 */ /* 0x0000620000201800 */
[----:B------:R-:W-:Y:S05]  /*9c70*/  BRA `(.L_x_9376) ;  /* 0x00000c1000007947 */ /* 0x000fea0003800000 */
.L_x_9379:
        /* <DEDUP_REMOVED lines=10> */
.L_x_9382:
[----:B------:R-:W2:Y:S02]  /*9d20*/  LDG.E.U16 R4, [R4.64] ;  /* 0x0000002404047981 */ /* 0x000ea4000c1e1500 */
[----:B--2---:R-:W-:-:S05]  /*9d30*/  HADD2.F32 R0, -RZ, R4.H0_H0 ;  /* 0x20000004ff007230 */ /* 0x004fca0000004100 */
[----:B------:R-:W-:-:S04]  /*9d40*/  FMUL.FTZ R0, R0, 1 ;  /* 0x3f80000000007820 */ /* 0x000fc80000410000 */
[----:B------:R0:W1:Y:S01]  /*9d50*/  F2F.F64.F32 R2, R0 ;  /* 0x0000000000027310 */ /* 0x0000620000201800 */
[----:B------:R-:W-:Y:S05]  /*9d60*/  BRA `(.L_x_9376) ;  /* 0x00000b2000007947 */ /* 0x000fea0003800000 */
.L_x_9381:
[----:B------:R0:W5:Y:S01]  /*9d70*/  LDG.E.64 R2, [R4.64] ;  /* 0x0000002404027981 */ /* 0x000162000c1e1b00 */
[----:B------:R-:W-:Y:S05]  /*9d80*/  BRA `(.L_x_9376) ;  /* 0x00000b0000007947 */ /* 0x000fea0003800000 */
.L_x_9371:
        /* <DEDUP_REMOVED lines=13> */
.L_x_9385:
[----:B------:R0:W5:Y:S01]  /*9e60*/  LDG.E.64 R2, [R4.64] ;  /* 0x0000002404027981 */ /* 0x000162000c1e1b00 */
[----:B------:R-:W-:Y:S05]  /*9e70*/  BRA `(.L_x_9376) ;  /* 0x00000a1000007947 */ /* 0x000fea0003800000 */
.L_x_9384:
        /* <DEDUP_REMOVED lines=28> */
.L_x_9387:
        /* <DEDUP_REMOVED lines=15> */
.L_x_9386:
[----:B------:R-:W2:Y:S02]  /*a130*/  LDG.E.U16 R0, [R4.64] ;  /* 0x0000002404007981 */ /* 0x000ea4000c1e1500 */
[----:B--2---:R-:W-:-:S05]  /*a140*/  PRMT R0, RZ, 0x5410, R0 ;  /* 0x00005410ff007816 */ /* 0x004fca0000000000 */
[----:B------:R-:W-:-:S04]  /*a150*/  FMUL.FTZ R0, R0, 1 ;  /* 0x3f80000000007820 */ /* 0x000fc80000410000 */
[----:B------:R0:W1:Y:S01]  /*a160*/  F2F.F64.F32 R2, R0 ;  /* 0x0000000000027310 */ /* 0x0000620000201800 */
[----:B------:R-:W-:Y:S05]  /*a170*/  BRA `(.L_x_9376) ;  /* 0x0000071000007947 */ /* 0x000fea0003800000 */
.L_x_9383:
        /* <DEDUP_REMOVED lines=11> */
.L_x_9390:
        /* <DEDUP_REMOVED lines=21> */
.L_x_9394:
[----:B------:R-:W-:Y:S05]  /*a380*/  BSYNC B1 ;  /* 0x0000000000017941 */ /* 0x000fea0003800000 */
.L_x_9393:
[----:B------:R-:W-:Y:S01]  /*a390*/  LEA R3, R0, 0x3b800000, 0x17 ;  /* 0x3b80000000037811 */ /* 0x000fe200078eb8ff */
[----:B------:R-:W-:-:S05]  /*a3a0*/  IMAD.SHL.U32 R0, R2, 0x100000, RZ ;  /* 0x0010000002007824 */ /* 0x000fca00078e00ff */
[----:B------:R-:W-:Y:S02]  /*a3b0*/  LOP3.LUT R0, R3, R0, R4, 0xfe, !PT ;  /* 0x0000000003007212 */ /* 0x000fe400078efe04 */
.L_x_9392:
[----:B------:R-:W-:Y:S05]  /*a3c0*/  BSYNC B0 ;  /* 0x0000000000007941 */ /* 0x000fea0003800000 */
.L_x_9391:
[----:B------:R-:W-:-:S04]  /*a3d0*/  FMUL.FTZ R0, R0, 1 ;  /* 0x3f80000000007820 */ /* 0x000fc80000410000 */
[----:B------:R0:W1:Y:S01]  /*a3e0*/  F2F.F64.F32 R2, R0 ;  /* 0x0000000000027310 */ /* 0x0000620000201800 */
[----:B------:R-:W-:Y:S05]  /*a3f0*/  BRA `(.L_x_9376) ;  /* 0x0000049000007947 */ /* 0x000fea0003800000 */
.L_x_9389:
        /* <DEDUP_REMOVED lines=21> */
.L_x_9398:
[----:B------:R-:W-:Y:S05]  /*a550*/  BSYNC B1 ;  /* 0x0000000000017941 */ /* 0x000fea0003800000 */
.L_x_9397:
[----:B------:R-:W-:Y:S01]  /*a560*/  LEA R3, R0, 0x37800000, 0x17 ;  /* 0x3780000000037811 */ /* 0x000fe200078eb8ff */
[----:B------:R-:W-:-:S05]  /*a570*/  IMAD.SHL.U32 R0, R2, 0x200000, RZ ;  /* 0x0020000002007824 */ /* 0x000fca00078e00ff */
[----:B------:R-:W-:Y:S02]  /*a580*/  LOP3.LUT R0, R3, R0, R4, 0xfe, !PT ;  /* 0x0000000003007212 */ /* 0x000fe400078efe04 */
.L_x_9396:
[----:B------:R-:W-:Y:S05]  /*a590*/  BSYNC B0 ;  /* 0x0000000000007941 */ /* 0x000fea0003800000 */
.L_x_9395:
[----:B------:R-:W-:-:S04]  /*a5a0*/  FMUL.FTZ R0, R0, 1 ;  /* 0x3f80000000007820 */ /* 0x000fc80000410000 */
[----:B------:R0:W1:Y:S01]  /*a5b0*/  F2F.F64.F32 R2, R0 ;  /* 0x0000000000027310 */ /* 0x0000620000201800 */
[----:B------:R-:W-:Y:S05]  /*a5c0*/  BRA `(.L_x_9376) ;  /* 0x000002c000007947 */ /* 0x000fea0003800000 */
.L_x_9388:
        /* <DEDUP_REMOVED lines=14> */
.L_x_9402:
[----:B------:R-:W-:Y:S05]  /*a6b0*/  BSYNC B0 ;  /* 0x0000000000007941 */ /* 0x000fea0003800000 */
.L_x_9401:
[----:B------:R-:W-:-:S04]  /*a6c0*/  FMUL.FTZ R0, R0, 1 ;  /* 0x3f80000000007820 */ /* 0x000fc80000410000 */
[----:B------:R0:W1:Y:S01]  /*a6d0*/  F2F.F64.F32 R2, R0 ;  /* 0x0000000000027310 */ /* 0x0000620000201800 */
[----:B------:R-:W-:Y:S05]  /*a6e0*/  BRA `(.L_x_9376) ;  /* 0x000001a000007947 */ /* 0x000fea0003800000 */
.L_x_9375:
        /* <DEDUP_REMOVED lines=21> */
.L_x_9400:
[----:B------:R-:W2:Y:S02]  /*a840*/  LDG.E.64 R2, [R4.64] ;  /* 0x0000002404027981 */ /* 0x000ea4000c1e1b00 */
[----:B--2---:R-:W0:Y:S01]  /*a850*/  I2F.F64.U64 R2, R2 ;  /* 0x0000000200027312 */ /* 0x004e220000301800 */
[----:B------:R-:W-:Y:S05]  /*a860*/  BRA `(.L_x_9376) ;  /* 0x0000002000007947 */ /* 0x000fea0003800000 */
.L_x_9399:
[----:B------:R-:W2:Y:S02]  /*a870*/  LDG.E R2, [R4.64] ;  /* 0x0000002404027981 */ /* 0x000ea4000c1e1900 */
[----:B--2---:R-:W0:Y:S02]  /*a880*/  I2F.F64.U32 R2, R2 ;  /* 0x0000000200027312 */ /* 0x004e240000201800 */
.L_x_9376:
        /* <DEDUP_REMOVED lines=20> */
.L_x_9406:
[----:B------:R-:W0:Y:S02]  /*a9d0*/  F2I.S64.F64.TRUNC R4, R4 ;  /* 0x0000000400047311 */ /* 0x000e24000030d900 */
[----:B0-----:R-:W-:-:S05]  /*a9e0*/  IMAD.MOV.U32 R3, RZ, RZ, R4 ;  /* 0x000000ffff037224 */ /* 0x001fca00078e0004 */
[----:B------:R-:W-:Y:S01]  /*a9f0*/  STG.E.U8 [R16.64], R3 ;  /* 0x0000000310007986 */ /* 0x000fe2000c101124 */
[----:B------:R-:W-:Y:S05]  /*aa00*/  EXIT ;  /* 0x000000000000794d */ /* 0x000fea0003800000 */
.L_x_9405:
        /* <DEDUP_REMOVED lines=9> */
.L_x_9409:
[----:B------:R-:W0:Y:S02]  /*aaa0*/  F2I.F64.TRUNC R5, R4 ;  /* 0x0000000400057311 */ /* 0x000e24000030d100 */
[----:B0-----:R-:W-:Y:S01]  /*aab0*/  STG.E [R16.64], R5 ;  /* 0x0000000510007986 */ /* 0x001fe2000c101924 */
[----:B------:R-:W-:Y:S05]  /*aac0*/  EXIT ;  /* 0x000000000000794d */ /* 0x000fea0003800000 */
.L_x_9408:
[----:B------:R-:W0:Y:S02]  /*aad0*/  F2I.F64.TRUNC R5, R4 ;  /* 0x0000000400057311 */ /* 0x000e24000030d100 */
[----:B0-----:R-:W-:Y:S01]  /*aae0*/  STG.E.U16 [R16.64], R5 ;  /* 0x0000000510007986 */ /* 0x001fe2000c101524 */
[----:B------:R-:W-:Y:S05]  /*aaf0*/  EXIT ;  /* 0x000000000000794d */ /* 0x000fea0003800000 */
.L_x_9404:
        /* <DEDUP_REMOVED lines=11> */
.L_x_9411:
[----:B------:R-:W0:Y:S01]  /*abb0*/  F2F.F32.F64 R0, R4 ;  /* 0x0000000400007310 */ /* 0x000e220000301000 */
[----:B------:R-:W0:-:S14]  /*abc0*/  DSETP.GEU.AND P0, PT, |R4|, c[0x2][0x0], PT ;  /* 0x008000000400762a */ /* 0x000e1c0003f0e200 */
[----:B0-----:R-:W-:-:S05]  /*abd0*/  @!P0 FMUL R0, R0, 1.175494350822287508e-38 ;  /* 0x0080000000008820 */ /* 0x001fca0000400000 */
[----:B------:R-:W-:-:S05]  /*abe0*/  F2FP.PACK_AB R0, RZ, R0 ;  /* 0x00000000ff00723e */ /* 0x000fca00000000ff */
[----:B------:R-:W-:Y:S01]  /*abf0*/  STG.E.U16 [R16.64], R0 ;  /* 0x0000000010007986 */ /* 0x000fe2000c101524 */
[----:B------:R-:W-:Y:S05]  /*ac00*/  EXIT ;  /* 0x000000000000794d */ /* 0x000fea0003800000 */
.L_x_9410:
        /* <DEDUP_REMOVED lines=12> */
.L_x_9413:
[----:B------:R-:W0:Y:S01]  /*acd0*/  F2F.F32.F64 R0, R4 ;  /* 0x0000000400007310 */ /* 0x000e220000301000 */
[----:B------:R-:W0:-:S14]  /*ace0*/  DSETP.GEU.AND P0, PT, |R4|, c[0x2][0x0], PT ;  /* 0x008000000400762a */ /* 0x000e1c0003f0e200 */
[----:B0-----:R-:W-:-:S05]  /*acf0*/  @!P0 FMUL R0, R0, 1.175494350822287508e-38 ;  /* 0x0080000000008820 */ /* 0x001fca0000400000 */
[----:B------:R-:W-:-:S04]  /*ad00*/  F2FP.PACK_AB R3, RZ, R0 ;  /* 0x00000000ff03723e */ /* 0x000fc800000000ff */
[----:B------:R-:W-:-:S05]  /*ad10*/  PRMT R3, R3, 0x5410, RZ ;  /* 0x0000541003037816 */ /* 0x000fca00000000ff */
[----:B------:R-:W-:Y:S01]  /*ad20*/  STG.E [R16.64], R3 ;  /* 0x0000000310007986 */ /* 0x000fe2000c101924 */
[----:B------:R-:W-:Y:S05]  /*ad30*/  EXIT ;  /* 0x000000000000794d */ /* 0x000fea0003800000 */
.L_x_9412:
[----:B------:R-:W-:Y:S01]  /*ad40*/  STG.E.64 [R16.64], R4 ;  /* 0x0000000410007986 */ /* 0x000fe2000c101b24 */
[----:B------:R-:W-:Y:S05]  /*ad50*/  EXIT ;  /* 0x000000000000794d */ /* 0x000fea0003800000 */
.L_x_9403:
        /* <DEDUP_REMOVED lines=12> */
.L_x_9416:
[----:B------:R-:W-:-:S05]  /*ae20*/  CS2R R6, SRZ ;  /* 0x0000000000067805 */ /* 0x000fca000001ff00 */
[----:B------:R-:W-:Y:S01]  /*ae30*/  STG.E.128 [R16.64], R4 ;  /* 0x0000000410007986 */ /* 0x000fe2000c101d24 */
[----:B------:R-:W-:Y:S05]  /*ae40*/  EXIT ;  /* 0x000000000000794d */ /* 0x000fea0003800000 */
.L_x_9415:
        /* <DEDUP_REMOVED lines=23> */
.L_x_9420:
[----:B------:R-:W-:Y:S05]  /*afc0*/  BSYNC B0 ;  /* 0x0000000000007941 */ /* 0x000fea0003800000 */
.L_x_9419:
[----:B------:R-:W-:-:S05]  /*afd0*/  LOP3.LUT R3, R0, R3, RZ, 0xfc, !PT ;  /* 0x0000000300037212 */ /* 0x000fca00078efcff */
[----:B------:R-:W-:Y:S01]  /*afe0*/  STG.E.U8 [R16.64], R3 ;  /* 0x0000000310007986 */ /* 0x000fe2000c101124 */
[----:B------:R-:W-:Y:S05]  /*aff0*/  EXIT ;  /* 0x000000000000794d */ /* 0x000fea0003800000 */
.L_x_9418:
        /* <DEDUP_REMOVED lines=15> */
.L_x_9422:
[----:B------:R-:W-:Y:S01]  /*b0f0*/  IMAD.MOV.U32 R0, RZ, RZ, 0x7f ;  /* 0x0000007fff007424 */ /* 0x000fe200078e00ff */
[----:B------:R-:W-:-:S04]  /*b100*/  ISETP.GT.U32.AND P0, PT, R2, 0x7f800000, PT ;  /* 0x7f8000000200780c */ /* 0x000fc80003f04070 */
[----:B------:R-:W-:-:S04]  /*b110*/  SEL R0, R0, 0x7c, P0 ;  /* 0x0000007c00007807 */ /* 0x000fc80000000000 */
.L_x_9423:
[----:B------:R-:W-:Y:S05]  /*b120*/  BSYNC B0 ;  /* 0x0000000000007941 */ /* 0x000fea0003800000 */
.L_x_9421:
[----:B------:R-:W-:-:S04]  /*b130*/  LOP3.LUT R2, R3, 0x80000000, RZ, 0xc0, !PT ;  /* 0x8000000003027812 */ /* 0x000fc800078ec0ff */
[----:B------:R-:W-:-:S04]  /*b140*/  SHF.R.U32.HI R3, RZ, 0x18, R2 ;  /* 0x00000018ff037819 */ /* 0x000fc80000011602 */
[----:B------:R-:W-:-:S05]  /*b150*/  LOP3.LUT R3, R0, R3, RZ, 0xfc, !PT ;  /* 0x0000000300037212 */ /* 0x000fca00078efcff */
[----:B------:R-:W-:Y:S01]  /*b160*/  STG.E.U8 [R16.64], R3 ;  /* 0x0000000310007986 */ /* 0x000fe2000c101124 */
[----:B------:R-:W-:Y:S05]  /*b170*/  EXIT ;  /* 0x000000000000794d */ /* 0x000fea0003800000 */
.L_x_9417:
[----:B------:R-:W0:Y:S01]  /*b180*/  F2F.F32.F64 R0, R4 ;  /* 0x0000000400007310 */ /* 0x000e220000301000 */
[----:B------:R-:W0:-:S14]  /*b190*/  DSETP.GEU.AND P0, PT, |R4|, c[0x2][0x0], PT ;  /* 0x008000000400762a */ /* 0x000e1c0003f0e200 */
[----:B0-----:R-:W-:-:S05]  /*b1a0*/  @!P0 FMUL R0, R0, 1.175494350822287508e-38 ;  /* 0x0080000000008820 */ /* 0x001fca0000400000 */
[----:B------:R-:W-:-:S05]  /*b1b0*/  F2FP.BF16.PACK_AB R0, RZ, R0 ;  /* 0x00000000ff00723e */ /* 0x000fca00000010ff */
[----:B------:R-:W-:Y:S01]  /*b1c0*/  STG.E.U16 [R16.64], R0 ;  /* 0x0000000010007986 */ /* 0x000fe2000c101524 */
[----:B------:R-:W-:Y:S05]  /*b1d0*/  EXIT ;  /* 0x000000000000794d */ /* 0x000fea0003800000 */
.L_x_9414:
        /* <DEDUP_REMOVED lines=11> */
.L_x_9426:
        /* <DEDUP_REMOVED lines=19> */
.L_x_9429:
[----:B------:R-:W-:-:S04]  /*b3c0*/  LOP3.LUT R2, R3, 0x80000000, RZ, 0xc0, !PT ;  /* 0x8000000003027812 */ /* 0x000fc800078ec0ff */
[----:B------:R-:W-:-:S04]  /*b3d0*/  SHF.R.U32.HI R3, RZ, 0x18, R2 ;  /* 0x00000018ff037819 */ /* 0x000fc80000011602 */
[----:B------:R-:W-:-:S04]  /*b3e0*/  LOP3.LUT R0, R0, R3, RZ, 0xfc, !PT ;  /* 0x0000000300007212 */ /* 0x000fc800078efcff */
[----:B------:R-:W-:Y:S02]  /*b3f0*/  PRMT R8, R0, 0x7610, R8 ;  /* 0x0000761000087816 */ /* 0x000fe40000000008 */
.L_x_9428:
[----:B------:R-:W-:Y:S05]  /*b400*/  BSYNC B0 ;  /* 0x0000000000007941 */ /* 0x000fea0003800000 */
.L_x_9427:
[----:B------:R-:W-:Y:S01]  /*b410*/  STG.E.U8 [R16.64], R8 ;  /* 0x0000000810007986 */ /* 0x000fe2000c101124 */
[----:B------:R-:W-:Y:S05]  /*b420*/  EXIT ;  /* 0x000000000000794d */ /* 0x000fea0003800000 */
.L_x_9425:
        /* <DEDUP_REMOVED lines=19> */
.L_x_9432:
[----:B------:R-:W-:-:S04]  /*b560*/  LOP3.LUT R2, R3, 0x80000000, RZ, 0xc0, !PT ;  /* 0x8000000003027812 */ /* 0x000fc800078ec0ff */
[----:B------:R-:W-:-:S04]  /*b570*/  SHF.R.U32.HI R3, RZ, 0x18, R2 ;  /* 0x00000018ff037819 */ /* 0x000fc80000011602 */
[----:B------:R-:W-:-:S04]  /*b580*/  LOP3.LUT R0, R0, R3, RZ, 0xfc, !PT ;  /* 0x0000000300007212 */ /* 0x000fc800078efcff */
[----:B------:R-:W-:Y:S02]  /*b590*/  PRMT R8, R0, 0x7610, R8 ;  /* 0x0000761000087816 */ /* 0x000fe40000000008 */
.L_x_9431:
[----:B------:R-:W-:Y:S05]  /*b5a0*/  BSYNC B0 ;  /* 0x0000000000007941 */ /* 0x000fea0003800000 */
.L_x_9430:
[----:B------:R-:W-:Y:S01]  /*b5b0*/  STG.E.U8 [R16.64], R8 ;  /* 0x0000000810007986 */ /* 0x000fe2000c101124 */
[----:B------:R-:W-:Y:S05]  /*b5c0*/  EXIT ;  /* 0x000000000000794d */ /* 0x000fea0003800000 */
.L_x_9424:
        /* <DEDUP_REMOVED lines=24> */
.L_x_9407:
        /* <DEDUP_REMOVED lines=20> */
.L_x_9434:
[----:B------:R-:W0:Y:S02]  /*b890*/  F2I.U64.F64.TRUNC R4, R4 ;  /* 0x0000000400047311 */ /* 0x000e24000030d800 */
[----:B0-----:R-:W-:Y:S01]  /*b8a0*/  STG.E.64 [R16.64], R4 ;  /* 0x0000000410007986 */ /* 0x001fe2000c101b24 */
[----:B------:R-:W-:Y:S05]  /*b8b0*/  EXIT ;  /* 0x000000000000794d */ /* 0x000fea0003800000 */
.L_x_9433:
[----:B------:R-:W0:Y:S02]  /*b8c0*/  F2I.U32.F64.TRUNC R5, R4 ;  /* 0x0000000400057311 */ /* 0x000e24000030d000 */
[----:B0-----:R-:W-:Y:S01]  /*b8d0*/  STG.E [R16.64], R5 ;  /* 0x0000000510007986 */ /* 0x001fe2000c101924 */
[----:B------:R-:W-:Y:S05]  /*b8e0*/  EXIT ;  /* 0x000000000000794d */ /* 0x000fea0003800000 */
.L_x_9435:
        /* <DEDUP_REMOVED lines=9> */
.L_x_29924:


//--------------------- .text._ZN2at6native27unrolled_elementwise_kernelINS0_13AUnaryFunctorIdddZZZNS0_21heaviside_kernel_cudaERNS_18TensorIteratorBaseEENKUlvE_clEvENKUlvE4_clEvEUlddE_EESt5arrayIPcLm2EELi4E23TrivialOffsetCalculatorILi1EjESD_NS0_6memory12LoadWithCastILi1EEENSE_13StoreWithCastILi1EEEEEviT_T0_T2_T3_T4_T5_ --------------------------
	.section	.text._ZN2at6native27unrolled_elementwise_kernelINS0_13AUnaryFunctorIdddZZZNS0_21heaviside_kernel_cudaERNS_18TensorIteratorBaseEENKUlvE_clEvENKUlvE4_clEvEUlddE_EESt5arrayIPcLm2EELi4E23TrivialOffsetCalculatorILi1EjESD_NS0_6memory12LoadWithCastILi1EEENSE_13StoreWithCastILi1EEEEEviT_T0_T2_T3_T4_T5_,"ax",@progbits
	.sectioninfo	@"SHI_REGISTERS=38"
	.align	128
        .global         _ZN2at6native27unrolled_elementwise_kernelINS0_13AUnaryFunctorIdddZZZNS0_21heaviside_kernel_cudaERNS_18TensorIteratorBaseEENKUlvE_clEvENKUlvE4_clEvEUlddE_EESt5arrayIPcLm2EELi4E23TrivialOffsetCalculatorILi1EjESD_NS0_6memory12LoadWithCastILi1EEENSE_13StoreWithCastILi1EEEEEviT_T0_T2_T3_T4_T5_
        .type           _ZN2at6native27unrolled_elementwise_kernelINS0_13AUnaryFunctorIdddZZZNS0_21heaviside_kernel_cudaERNS_18TensorIteratorBaseEENKUlvE_clEvENKUlvE4_clEvEUlddE_EESt5arrayIPcLm2EELi4E23TrivialOffsetCalculatorILi1EjESD_NS0_6memory12LoadWithCastILi1EEENSE_13StoreWithCastILi1EEEEEviT_T0_T2_T3_T4_T5_,@function
        .size           _ZN2at6native27unrolled_elementwise_kernelINS0_13AUnaryFunctorIdddZZZNS0_21heaviside_kernel_cudaERNS_18TensorIteratorBaseEENKUlvE_clEvENKUlvE4_clEvEUlddE_EESt5arrayIPcLm2EELi4E23TrivialOffsetCalculatorILi1EjESD_NS0_6memory12LoadWithCastILi1EEENSE_13StoreWithCastILi1EEEEEviT_T0_T2_T3_T4_T5_,(.L_x_29925 - _ZN2at6native27unrolled_elementwise_kernelINS0_13AUnaryFunctorIdddZZZNS0_21heaviside_kernel_cudaERNS_18TensorIteratorBaseEENKUlvE_clEvENKUlvE4_clEvEUlddE_EESt5arrayIPcLm2EELi4E23TrivialOffsetCalculatorILi1EjESD_NS0_6memory12LoadWithCastILi1EEENSE_13StoreWithCastILi1EEEEEviT_T0_T2_T3_T4_T5_)
        .other          _ZN2at6native27unrolled_elementwise_kernelINS0_13AUnaryFunctorIdddZZZNS0_21heaviside_kernel_cudaERNS_18TensorIteratorBaseEENKUlvE_clEvENKUlvE4_clEvEUlddE_EESt5arrayIPcLm2EELi4E23TrivialOffsetCalculatorILi1EjESD_NS0_6memory12LoadWithCastILi1EEENSE_13StoreWithCastILi1EEEEEviT_T0_T2_T3_T4_T5_,@"STO_CUDA_ENTRY STV_DEFAULT"
_ZN2at6native27unrolled_elementwise_kernelINS0_13AUnaryFunctorIdddZZZNS0_21heaviside_kernel_cudaERNS_18TensorIteratorBaseEENKUlvE_clEvENKUlvE4_clEvEUlddE_EESt5arrayIPcLm2EELi4E23TrivialOffsetCalculatorILi1EjESD_NS0_6memory12LoadWithCastILi1EEENSE_13StoreWithCastILi1EEEEEviT_T0_T2_T3_T4_T5_:
.text._ZN2at6native27unrolled_elementwise_kernelINS0_13AUnaryFunctorIdddZZZNS0_21heaviside_kernel_cudaERNS_18TensorIteratorBaseEENKUlvE_clEvENKUlvE4_clEvEUlddE_EESt5arrayIPcLm2EELi4E23TrivialOffsetCalculatorILi1EjESD_NS0_6memory12LoadWithCastILi1EEENSE_13StoreWithCastILi1EEEEEviT_T0_T2_T3_T4_T5_:
        /* <DEDUP_REMOVED lines=30> */
.L_x_9441:
[----:B------:R-:W2:Y:S02]  /*01e0*/  LDG.E.U8 R4, [R4.64] ;  /* 0x0000002404047981 */ /* 0x000ea4000c1e1100 */
[----:B--2---:R0:W1:Y:S01]  /*01f0*/  I2F.F64.U16 R32, R4 ;  /* 0x0000000400207312 */ /* 0x0040620000101800 */
[----:B------:R-:W-:Y:S05]  /*0200*/  BRA `(.L_x_9443) ;  /* 0x00000e0000007947 */ /* 0x000fea0003800000 */
.L_x_9440:
        /* <DEDUP_REMOVED lines=9> */
.L_x_9445:
[----:B------:R-:W2:Y:S02]  /*02a0*/  LDG.E R4, [R4.64] ;  /* 0x0000002404047981 */ /* 0x000ea4000c1e1900 */
[----:B--2---:R0:W1:Y:S01]  /*02b0*/  I2F.F64 R32, R4 ;  /* 0x0000000400207312 */ /* 0x0040620000201c00 */
[----:B------:R-:W-:Y:S05]  /*02c0*/  BRA `(.L_x_9443) ;  /* 0x00000d4000007947 */ /* 0x000fea0003800000 */
.L_x_9444:
[----:B------:R-:W2:Y:S02]  /*02d0*/  LDG.E.U16 R4, [R4.64] ;  /* 0x0000002404047981 */ /* 0x000ea4000c1e1500 */
[----:B--2---:R0:W1:Y:S01]  /*02e0*/  I2F.F64.S16 R32, R4 ;  /* 0x0000000400207312 */ /* 0x0040620000101c00 */
[----:B------:R-:W-:Y:S05]  /*02f0*/  BRA `(.L_x_9443) ;  /* 0x00000d1000007947 */ /* 0x000fea0003800000 */
.L_x_9439:
        /* <DEDUP_REMOVED lines=10> */
.L_x_9447:
[----:B------:R-:W2:Y:S02]  /*03a0*/  LDG.E.U16 R0, [R4.64] ;  /* 0x0000002404007981 */ /* 0x000ea4000c1e1500 */
[----:B--2---:R-:W-:-:S05]  /*03b0*/  HADD2.F32 R0, -RZ, R0.H0_H0 ;  /* 0x20000000ff007230 */ /* 0x004fca0000004100 */
[----:B------:R-:W-:-:S04]  /*03c0*/  FMUL.FTZ R0, R0, 1 ;  /* 0x3f80000000007820 */ /* 0x000fc80000410000 */
[----:B------:R0:W1:Y:S01]  /*03d0*/  F2F.F64.F32 R32, R0 ;  /* 0x0000000000207310 */ /* 0x0000620000201800 */
[----:B------:R-:W-:Y:S05]  /*03e0*/  BRA `(.L_x_9443) ;  /* 0x00000c2000007947 */ /* 0x000fea0003800000 */
.L_x_9446:
        /* <DEDUP_REMOVED lines=10> */
.L_x_9449:
[----:B------:R-:W2:Y:S02]  /*0490*/  LDG.E.U16 R4, [R4.64] ;  /* 0x0000002404047981 */ /* 0x000ea4000c1e1500 */
[----:B--2---:R-:W-:-:S05]  /*04a0*/  HADD2.F32 R0, -RZ, R4.H0_H0 ;  /* 0x20000004ff007230 */ /* 0x004fca0000004100 */
[----:B------:R-:W-:-:S04]  /*04b0*/  FMUL.FTZ R0, R0, 1 ;  /* 0x3f80000000007820 */ /* 0x000fc80000410000 */
[----:B------:R0:W1:Y:S01]  /*04c0*/  F2F.F64.F32 R32, R0 ;  /* 0x0000000000207310 */ /* 0x0000620000201800 */
[----:B------:R-:W-:Y:S05]  /*04d0*/  BRA `(.L_x_9443) ;  /* 0x00000b3000007947 */ /* 0x000fea0003800000 */
.L_x_9448:
[----:B------:R0:W5:Y:S01]  /*04e0*/  LDG.E.64 R32, [R4.64] ;  /* 0x0000002404207981 */ /* 0x000162000c1e1b00 */
[----:B------:R-:W-:Y:S05]  /*04f0*/  BRA `(.L_x_9443) ;  /* 0x00000b1000007947 */ /* 0x000fea0003800000 */
.L_x_9438:
        /* <DEDUP_REMOVED lines=13> */
.L_x_9452:
[----:B------:R0:W5:Y:S01]  /*05d0*/  LDG.E.64 R32, [R4.64] ;  /* 0x0000002404207981 */ /* 0x000162000c1e1b00 */
[----:B------:R-:W-:Y:S05]  /*05e0*/  BRA `(.L_x_9443) ;  /* 0x00000a2000007947 */ /* 0x000fea0003800000 */
.L_x_9451:
        /* <DEDUP_REMOVED lines=28> */
.L_x_9454:
        /* <DEDUP_REMOVED lines=16> */
.L_x_9453:
[----:B------:R-:W2:Y:S02]  /*08b0*/  LDG.E.U16 R0, [R4.64] ;  /* 0x0000002404007981 */ /* 0x000ea4000c1e1500 */
[----:B--2---:R-:W-:-:S05]  /*08c0*/  PRMT R0, RZ, 0x5410, R0 ;  /* 0x00005410ff007816 */ /* 0x004fca0000000000 */
[----:B------:R-:W-:-:S04]  /*08d0*/  FMUL.FTZ R0, R0, 1 ;  /* 0x3f80000000007820 */ /* 0x000fc80000410000 */
[----:B------:R0:W1:Y:S01]  /*08e0*/  F2F.F64.F32 R32, R0 ;  /* 0x0000000000207310 */ /* 0x0000620000201800 */
[----:B------:R-:W-:Y:S05]  /*08f0*/  BRA `(.L_x_9443) ;  /* 0x0000071000007947 */ /* 0x000fea0003800000 */
.L_x_9450:
        /* <DEDUP_REMOVED lines=11> */
.L_x_9457:
        /* <DEDUP_REMOVED lines=21> */
.L_x_9461:
[----:B------:R-:W-:Y:S05]  /*0b00*/  BSYNC B1 ;  /* 0x0000000000017941 */ /* 0x000fea0003800000 */
.L_x_9460:
[----:B------:R-:W-:Y:S01]  /*0b10*/  LEA R5, R0, 0x3b800000, 0x17 ;  /* 0x3b80000000057811 */ /* 0x000fe200078eb8ff */
[----:B------:R-:W-:-:S05]  /*0b20*/  IMAD.SHL.U32 R0, R3, 0x100000, RZ ;  /* 0x0010000003007824 */ /* 0x000fca00078e00ff */
[----:B------:R-:W-:Y:S02]  /*0b30*/  LOP3.LUT R0, R5, R0, R6, 0xfe, !PT ;  /* 0x0000000005007212 */ /* 0x000fe400078efe06 */
.L_x_9459:
[----:B------:R-:W-:Y:S05]  /*0b40*/  BSYNC B0 ;  /* 0x0000000000007941 */ /* 0x000fea0003800000 */
.L_x_9458:
[----:B------:R-:W-:-:S04]  /*0b50*/  FMUL.FTZ R0, R0, 1 ;  /* 0x3f80000000007820 */ /* 0x000fc80000410000 */
[----:B------:R0:W1:Y:S01]  /*0b60*/  F2F.F64.F32 R32, R0 ;  /* 0x0000000000207310 */ /* 0x0000620000201800 */
[----:B------:R-:W-:Y:S05]  /*0b70*/  BRA `(.L_x_9443) ;  /* 0x0000049000007947 */ /* 0x000fea0003800000 */
.L_x_9456:
        /* <DEDUP_REMOVED lines=21> */
.L_x_9465:
[----:B------:R-:W-:Y:S05]  /*0cd0*/  BSYNC B1 ;  /* 0x0000000000017941 */ /* 0x000fea0003800000 */
.L_x_9464:
[----:B------:R-:W-:Y:S01]  /*0ce0*/  LEA R5, R0, 0x37800000, 0x17 ;  /* 0x3780000000057811 */ /* 0x000fe200078eb8ff */
[----:B------:R-:W-:-:S05]  /*0cf0*/  IMAD.SHL.U32 R0, R3, 0x200000, RZ ;  /* 0x0020000003007824 */ /* 0x000fca00078e00ff */
[----:B------:R-:W-:Y:S02]  /*0d00*/  LOP3.LUT R0, R5, R0, R6, 0xfe, !PT ;  /* 0x0000000005007212 */ /* 0x000fe400078efe06 */
.L_x_9463:
[----:B------:R-:W-:Y:S05]  /*0d10*/  BSYNC B0 ;  /* 0x0000000000007941 */ /* 0x000fea0003800000 */
.L_x_9462:
[----:B------:R-:W-:-:S04]  /*0d20*/  FMUL.FTZ R0, R0, 1 ;  /* 0x3f80000000007820 */ /* 0x000fc80000410000 */
[----:B------:R0:W1:Y:S01]  /*0d30*/  F2F.F64.F32 R32, R0 ;  /* 0x0000000000207310 */ /* 0x0000620000201800 */
[----:B------:R-:W-:Y:S05]  /*0d40*/  BRA `(.L_x_9443) ;  /* 0x000002c000007947 */ /* 0x000fea0003800000 */
.L_x_9455:
        /* <DEDUP_REMOVED lines=14> */
.L_x_9469:
[----:B------:R-:W-:Y:S05]  /*0e30*/  BSYNC B0 ;  /* 0x0000000000007941 */ /* 0x000fea0003800000 */
.L_x_9468:
[----:B------:R-:W-:-:S04]  /*0e40*/  FMUL.FTZ R0, R0, 1 ;  /* 0x3f80000000007820 */ /* 0x000fc80000410000 */
[----:B------:R0:W1:Y:S01]  /*0e50*/  F2F.F64.F32 R32, R0 ;  /* 0x0000000000207310 */ /* 0x0000620000201800 */
[----:B------:R-:W-:Y:S05]  /*0e60*/  BRA `(.L_x_9443) ;  /* 0x000001a000007947 */ /* 0x000fea0003800000 */
.L_x_9442:
        /* <DEDUP_REMOVED lines=21> */
.L_x_9467:
[----:B------:R-:W2:Y:S02]  /*0fc0*/  LDG.E.64 R32, [R4.64] ;  /* 0x0000002404207981 */ /* 0x000ea4000c1e1b00 */
[----:B--2---:R-:W0:Y:S01]  /*0fd0*/  I2F.F64.U64 R32, R32 ;  /* 0x0000002000207312 */ /* 0x004e220000301800 */
[----:B------:R-:W-:Y:S05]  /*0fe0*/  BRA `(.L_x_9443) ;  /* 0x0000002000007947 */ /* 0x000fea0003800000 */
.L_x_9466:
[----:B------:R-:W2:Y:S02]  /*0ff0*/  LDG.E R4, [R4.64] ;  /* 0x0000002404047981 */ /* 0x000ea4000c1e1900 */
[----:B--2---:R0:W1:Y:S02]  /*1000*/  I2F.F64.U32 R32, R4 ;  /* 0x0000000400207312 */ /* 0x0040640000201800 */
.L_x_9443:
[----:B------:R-:W2:Y:S02]  /*1010*/  S2R R17, SR_TID.X ;  /* 0x0000000000117919 */ /* 0x000ea40000002100 */
[----:B--2---:R-:W-:Y:S02]  /*1020*/  IADD3 R17, R17, 0x80, RZ ;  /* 0x0000008011117810 */ /* 0x004fe40007ffe0ff */
.L_x_9437:
[----:B-1----:R-:W-:Y:S05]  /*1030*/  BSYNC B6 ;  /* 0x0000000000067941 */ /* 0x002fea0003800000 */
.L_x_9436:
        /* <DEDUP_REMOVED lines=22> */
.L_x_9475:
[----:B------:R-:W2:Y:S02]  /*11a0*/  LDG.E.U8 R4, [R4.64] ;  /* 0x0000002404047981 */ /* 0x000ea4000c1e1100 */
[----:B--2---:R0:W1:Y:S01]  /*11b0*/  I2F.F64.U16 R34, R4 ;  /* 0x0000000400227312 */ /* 0x0040620000101800 */
[----:B------:R-:W-:Y:S05]  /*11c0*/  BRA `(.L_x_9477) ;  /* 0x00000df000007947 */ /* 0x000fea0003800000 */
.L_x_9474:
        /* <DEDUP_REMOVED lines=9> */
.L_x_9479:
[----:B------:R-:W2:Y:S02]  /*1260*/  LDG.E R4, [R4.64] ;  /* 0x0000002404047981 */ /* 0x000ea4000c1e1900 */
[----:B--2---:R0:W1:Y:S01]  /*1270*/  I2F.F64 R34, R4 ;  /* 0x0000000400227312 */ /* 0x0040620000201c00 */
[----:B------:R-:W-:Y:S05]  /*1280*/  BRA `(.L_x_9477) ;  /* 0x00000d3000007947 */ /* 0x000fea0003800000 */
.L_x_9478:
[----:B------:R-:W2:Y:S02]  /*1290*/  LDG.E.U16 R4, [R4.64] ;  /* 0x0000002404047981 */ /* 0x000ea4000c1e1500 */
[----:B--2---:R0:W1:Y:S01]  /*12a0*/  I2F.F64.S16 R34, R4 ;  /* 0x0000000400227312 */ /* 0x0040620000101c00 */
[----:B------:R-:W-:Y:S05]  /*12b0*/  BRA `(.L_x_9477) ;  /* 0x00000d0000007947 */ /* 0x000fea0003800000 */
.L_x_9473:
        /* <DEDUP_REMOVED lines=10> */
.L_x_9481:
[----:B------:R-:W2:Y:S02]  /*1360*/  LDG.E.U16 R0, [R4.64] ;  /* 0x0000002404007981 */ /* 0x000ea4000c1e1500 */
[----:B--2---:R-:W-:-:S05]  /*1370*/  HADD2.F32 R0, -RZ, R0.H0_H0 ;  /* 0x20000000ff007230 */ /* 0x004fca0000004100 */
[----:B------:R-:W-:-:S04]  /*1380*/  FMUL.FTZ R0, R0, 1 ;  /* 0x3f80000000007820 */ /* 0x000fc80000410000 */
[----:B------:R0:W1:Y:S01]  /*1390*/  F2F.F64.F32 R34, R0 ;  /* 0x0000000000227310 */ /* 0x0000620000201800 */
[----:B------:R-:W-:Y:S05]  /*13a0*/  BRA `(.L_x_9477) ;  /* 0x00000c1000007947 */ /* 0x000fea0003800000 */
.L_x_9480:
        /* <DEDUP_REMOVED lines=10> */
.L_x_9483:
[----:B------:R-:W2:Y:S02]  /*1450*/  LDG.E.U16 R4, [R4.64] ;  /* 0x0000002404047981 */ /* 0x000ea4000c1e1500 */
[----:B--2---:R-:W-:-:S05]  /*1460*/  HADD2.F32 R0, -RZ, R4.H0_H0 ;  /* 0x20000004ff007230 */ /* 0x004fca0000004100 */
[----:B------:R-:W-:-:S04]  /*1470*/  FMUL.FTZ R0, R0, 1 ;  /* 0x3f80000000007820 */ /* 0x000fc80000410000 */
[----:B------:R0:W1:Y:S01]  /*1480*/  F2F.F64.F32 R34, R0 ;  /* 0x0000000000227310 */ /* 0x0000620000201800 */
[----:B------:R-:W-:Y:S05]  /*1490*/  BRA `(.L_x_9477) ;  /* 0x00000b2000007947 */ /* 0x000fea0003800000 */
.L_x_9482:
[----:B------:R0:W5:Y:S01]  /*14a0*/  LDG.E.64 R34, [R4.64] ;  /* 0x0000002404227981 */ /* 0x000162000c1e1b00 */
[----:B------:R-:W-:Y:S05]  /*14b0*/  BRA `(.L_x_9477) ;  /* 0x00000b0000007947 */ /* 0x000fea0003800000 */
.L_x_9472:
        /* <DEDUP_REMOVED lines=13> */
.L_x_9486:
[----:B------:R0:W5:Y:S01]  /*1590*/  LDG.E.64 R34, [R4.64] ;  /* 0x0000002404227981 */ /* 0x000162000c1e1b00 */
[----:B------:R-:W-:Y:S05]  /*15a0*/  BRA `(.L_x_9477) ;  /* 0x00000a1000007947 */ /* 0x000fea0003800000 */
.L_x_9485:
        /* <DEDUP_REMOVED lines=28> */
.L_x_9488:
        /* <DEDUP_REMOVED lines=15> */
.L_x_9487:
[----:B------:R-:W2:Y:S02]  /*1860*/  LDG.E.U16 R0, [R4.64] ;  /* 0x0000002404007981 */ /* 0x000ea4000c1e1500 */
[----:B--2---:R-:W-:-:S05]  /*1870*/  PRMT R0, RZ, 0x5410, R0 ;  /* 0x00005410ff007816 */ /* 0x004fca0000000000 */
[----:B------:R-:W-:-:S04]  /*1880*/  FMUL.FTZ R0, R0, 1 ;  /* 0x3f80000000007820 */ /* 0x000fc80000410000 */
[----:B------:R0:W1:Y:S01]  /*1890*/  F2F.F64.F32 R34, R0 ;  /* 0x0000000000227310 */ /* 0x0000620000201800 */
[----:B------:R-:W-:Y:S05]  /*18a0*/  BRA `(.L_x_9477) ;  /* 0x0000071000007947 */ /* 0x000fea0003800000 */
.L_x_9484:
        /* <DEDUP_REMOVED lines=11> */
.L_x_9491:
        /* <DEDUP_REMOVED lines=21> */
.L_x_9495:
[----:B------:R-:W-:Y:S05]  /*1ab0*/  BSYNC B1 ;  /* 0x0000000000017941 */ /* 0x000fea0003800000 */
.L_x_9494:
[----:B------:R-:W-:Y:S01]  /*1ac0*/  LEA R5, R0, 0x3b800000, 0x17 ;  /* 0x3b80000000057811 */ /* 0x000fe200078eb8ff */
[----:B------:R-:W-:-:S05]  /*1ad0*/  IMAD.SHL.U32 R0, R3, 0x100000, RZ ;  /* 0x0010000003007824 */ /* 0x000fca00078e00ff */
[----:B------:R-:W-:Y:S02]  /*1ae0*/  LOP3.LUT R0, R5, R0, R6, 0xfe, !PT ;  /* 0x0000000005007212 */ /* 0x000fe400078efe06 */
.L_x_9493:
[----:B------:R-:W-:Y:S05]  /*1af0*/  BSYNC B0 ;  /* 0x0000000000007941 */ /* 0x000fea0003800000 */
.L_x_9492:
[----:B------:R-:W-:-:S04]  /*1b00*/  FMUL.FTZ R0, R0, 1 ;  /* 0x3f80000000007820 */ /* 0x000fc80000410000 */
[----:B------:R0:W1:Y:S01]  /*1b10*/  F2F.F64.F32 R34, R0 ;  /* 0x0000000000227310 */ /* 0x0000620000201800 */
[----:B------:R-:W-:Y:S05]  /*1b20*/  BRA `(.L_x_9477) ;  /* 0x0000049000007947 */ /* 0x000fea0003800000 */
.L_x_9490:
        /* <DEDUP_REMOVED lines=21> */
.L_x_9499:
[----:B------:R-:W-:Y:S05]  /*1c80*/  BSYNC B1 ;  /* 0x0000000000017941 */ /* 0x000fea0003800000 */
.L_x_9498:
[----:B------:R-:W-:Y:S01]  /*1c90*/  LEA R5, R0, 0x37800000, 0x17 ;  /* 0x3780000000057811 */ /* 0x000fe200078eb8ff */
[----:B------:R-:W-:-:S05]  /*1ca0*/  IMAD.SHL.U32 R0, R3, 0x200000, RZ ;  /* 0x0020000003007824 */ /* 0x000fca00078e00ff */
[----:B------:R-:W-:Y:S02]  /*1cb0*/  LOP3.LUT R0, R5, R0, R6, 0xfe, !PT ;  /* 0x0000000005007212 */ /* 0x000fe400078efe06 */
.L_x_9497:
[----:B------:R-:W-:Y:S05]  /*1cc0*/  BSYNC B0 ;  /* 0x0000000000007941 */ /* 0x000fea0003800000 */
.L_x_9496:
[----:B------:R-:W-:-:S04]  /*1cd0*/  FMUL.FTZ R0, R0, 1 ;  /* 0x3f80000000007820 */ /* 0x000fc80000410000 */
[----:B------:R0:W1:Y:S01]  /*1ce0*/  F2F.F64.F32 R34, R0 ;  /* 0x0000000000227310 */ /* 0x0000620000201800 */
[----:B------:R-:W-:Y:S05]  /*1cf0*/  BRA `(.L_x_9477) ;  /* 0x000002c000007947 */ /* 0x000fea0003800000 */
.L_x_9489:
        /* <DEDUP_REMOVED lines=14> */
.L_x_9503:
[----:B------:R-:W-:Y:S05]  /*1de0*/  BSYNC B0 ;  /* 0x0000000000007941 */ /* 0x000fea0003800000 */
.L_x_9502:
[----:B------:R-:W-:-:S04]  /*1df0*/  FMUL.FTZ R0, R0, 1 ;  /* 0x3f80000000007820 */ /* 0x000fc80000410000 */
[----:B------:R0:W1:Y:S01]  /*1e00*/  F2F.F64.F32 R34, R0 ;  /* 0x0000000000227310 */ /* 0x0000620000201800 */
[----:B------:R-:W-:Y:S05]  /*1e10*/  BRA `(.L_x_9477) ;  /* 0x000001a000007947 */ /* 0x000fea0003800000 */
.L_x_9476:
        /* <DEDUP_REMOVED lines=21> */
.L_x_9501:
[----:B------:R-:W2:Y:S02]  /*1f70*/  LDG.E.64 R34, [R4.64] ;  /* 0x0000002404227981 */ /* 0x000ea4000c1e1b00 */
[----:B--2---:R-:W0:Y:S01]  /*1f80*/  I2F.F64.U64 R34, R34 ;  /* 0x0000002200227312 */ /* 0x004e220000301800 */
[----:B------:R-:W-:Y:S05]  /*1f90*/  BRA `(.L_x_9477) ;  /* 0x0000002000007947 */ /* 0x000fea0003800000 */
.L_x_9500:
[----:B------:R-:W2:Y:S02]  /*1fa0*/  LDG.E R4, [R4.64] ;  /* 0x0000002404047981 */ /* 0x000ea4000c1e1900 */
[----:B--2---:R0:W1:Y:S02]  /*1fb0*/  I2F.F64.U32 R34, R4 ;  /* 0x0000000400227312 */ /* 0x0040640000201800 */
.L_x_9477:
[----:B------:R-:W-:-:S03]  /*1fc0*/  IADD3 R17, R17, 0x80, RZ ;  /* 0x0000008011117810 */ /* 0x000fc60007ffe0ff */
.L_x_9471:
[----:B------:R-:W-:Y:S05]  /*1fd0*/  BSYNC B6 ;  /* 0x0000000000067941 */ /* 0x000fea0003800000 */
.L_x_9470:
        /* <DEDUP_REMOVED lines=24> */
.L_x_9509:
[----:B------:R-:W2:Y:S02]  /*2160*/  LDG.E.U8 R4, [R4.64] ;  /* 0x0000002404047981 */ /* 0x000ea4000c1e1100 */
[----:B--2---:R0:W2:Y:S01]  /*2170*/  I2F.F64.U16 R18, R4 ;  /* 0x0000000400127312 */ /* 0x0040a20000101800 */
[----:B------:R-:W-:Y:S05]  /*2180*/  BRA `(.L_x_9511) ;  /* 0x00000df000007947 */ /* 0x000fea0003800000 */
.L_x_9508:
        /* <DEDUP_REMOVED lines=9> */
.L_x_9513:
[----:B------:R-:W2:Y:S02]  /*2220*/  LDG.E R4, [R4.64] ;  /* 0x0000002404047981 */ /* 0x000ea4000c1e1900 */
[----:B--2---:R0:W2:Y:S01]  /*2230*/  I2F.F64 R18, R4 ;  /* 0x0000000400127312 */ /* 0x0040a20000201c00 */
[----:B------:R-:W-:Y:S05]  /*2240*/  BRA `(.L_x_9511) ;  /* 0x00000d3000007947 */ /* 0x000fea0003800000 */
.L_x_9512:
[----:B------:R-:W2:Y:S02]  /*2250*/  LDG.E.U16 R4, [R4.64] ;  /* 0x0000002404047981 */ /* 0x000ea4000c1e1500 */
[----:B--2---:R0:W2:Y:S01]  /*2260*/  I2F.F64.S16 R18, R4 ;  /* 0x0000000400127312 */ /* 0x0040a20000101c00 */
[----:B------:R-:W-:Y:S05]  /*2270*/  BRA `(.L_x_9511) ;  /* 0x00000d0000007947 */ /* 0x000fea0003800000 */
.L_x_9507:
        /* <DEDUP_REMOVED lines=10> */
.L_x_9515:
[----:B------:R-:W2:Y:S02]  /*2320*/  LDG.E.U16 R0, [R4.64] ;  /* 0x0000002404007981 */ /* 0x000ea4000c1e1500 */
[----:B--2---:R-:W-:-:S05]  /*2330*/  HADD2.F32 R0, -RZ, R0.H0_H0 ;  /* 0x20000000ff007230 */ /* 0x004fca0000004100 */
[----:B------:R-:W-:-:S04]  /*2340*/  FMUL.FTZ R0, R0, 1 ;  /* 0x3f80000000007820 */ /* 0x000fc80000410000 */
[----:B------:R0:W2:Y:S01]  /*2350*/  F2F.F64.F32 R18, R0 ;  /* 0x0000000000127310 */ /* 0x0000a20000201800 */
[----:B------:R-:W-:Y:S05]  /*2360*/  BRA `(.L_x_9511) ;  /* 0x00000c1000007947 */ /* 0x000fea0003800000 */
.L_x_9514:
        /* <DEDUP_REMOVED lines=10> */
.L_x_9517:
[----:B------:R-:W2:Y:S02]  /*2410*/  LDG.E.U16 R4, [R4.64] ;  /* 0x0000002404047981 */ /* 0x000ea4000c1e1500 */
[----:B--2---:R-:W-:-:S05]  /*2420*/  HADD2.F32 R0, -RZ, R4.H0_H0 ;  /* 0x20000004ff007230 */ /* 0x004fca0000004100 */
[----:B------:R-:W-:-:S04]  /*2430*/  FMUL.FTZ R0, R0, 1 ;  /* 0x3f80000000007820 */ /* 0x000fc80000410000 */
[----:B------:R0:W2:Y:S01]  /*2440*/  F2F.F64.F32 R18, R0 ;  /* 0x0000000000127310 */ /* 0x0000a20000201800 */
[----:B------:R-:W-:Y:S05]  /*2450*/  BRA `(.L_x_9511) ;  /* 0x00000b2000007947 */ /* 0x000fea0003800000 */
.L_x_9516:
[----:B------:R0:W5:Y:S01]  /*2460*/  LDG.E.64 R18, [R4.64] ;  /* 0x0000002404127981 */ /* 0x000162000c1e1b00 */
[----:B------:R-:W-:Y:S05]  /*2470*/  BRA `(.L_x_9511) ;  /* 0x00000b0000007947 */ /* 0x000fea0003800000 */
.L_x_9506:
        /* <DEDUP_REMOVED lines=13> */
.L_x_9520:
[----:B------:R0:W5:Y:S01]  /*2550*/  LDG.E.64 R18, [R4.64] ;  /* 0x0000002404127981 */ /* 0x000162000c1e1b00 */
[----:B------:R-:W-:Y:S05]  /*2560*/  BRA `(.L_x_9511) ;  /* 0x00000a1000007947 */ /* 0x000fea0003800000 */
.L_x_9519:
        /* <DEDUP_REMOVED lines=28> */
.L_x_9522:
        /* <DEDUP_REMOVED lines=15> */
.L_x_9521:
[----:B------:R-:W2:Y:S02]  /*2820*/  LDG.E.U16 R0, [R4.64] ;  /* 0x0000002404007981 */ /* 0x000ea4000c1e1500 */
[----:B--2---:R-:W-:-:S05]  /*2830*/  PRMT R0, RZ, 0x5410, R0 ;  /* 0x00005410ff007816 */ /* 0x004fca0000000000 */
[----:B------:R-:W-:-:S04]  /*2840*/  FMUL.FTZ R0, R0, 1 ;  /* 0x3f80000000007820 */ /* 0x000fc80000410000 */
[----:B------:R0:W2:Y:S01]  /*2850*/  F2F.F64.F32 R18, R0 ;  /* 0x0000000000127310 */ /* 0x0000a20000201800 */
[----:B------:R-:W-:Y:S05]  /*2860*/  BRA `(.L_x_9511) ;  /* 0x0000071000007947 */ /* 0x000fea0003800000 */
.L_x_9518:
        /* <DEDUP_REMOVED lines=11> */
.L_x_9525:
        /* <DEDUP_REMOVED lines=21> */
.L_x_9529:
[----:B------:R-:W-:Y:S05]  /*2a70*/  BSYNC B1 ;  /* 0x0000000000017941 */ /* 0x000fea0003800000 */
.L_x_9528:
[----:B------:R-:W-:Y:S01]  /*2a80*/  LEA R5, R0, 0x3b800000, 0x17 ;  /* 0x3b80000000057811 */ /* 0x000fe200078eb8ff */
[----:B------:R-:W-:-:S05]  /*2a90*/  IMAD.SHL.U32 R0, R3, 0x100000, RZ ;  /* 0x0010000003007824 */ /* 0x000fca00078e00ff */
[----:B------:R-:W-:Y:S02]  /*2aa0*/  LOP3.LUT R0, R5, R0, R6, 0xfe, !PT ;  /* 0x0000000005007212 */ /* 0x000fe400078efe06 */
.L_x_9527:
[----:B------:R-:W-:Y:S05]  /*2ab0*/  BSYNC B0 ;  /* 0x0000000000007941 */ /* 0x000fea0003800000 */
.L_x_9526:
[----:B------:R-:W-:-:S04]  /*2ac0*/  FMUL.FTZ R0, R0, 1 ;  /* 0x3f80000000007820 */ /* 0x000fc80000410000 */
[----:B------:R0:W2:Y:S01]  /*2ad0*/  F2F.F64.F32 R18, R0 ;  /* 0x0000000000127310 */ /* 0x0000a20000201800 */
[----:B------:R-:W-:Y:S05]  /*2ae0*/  BRA `(.L_x_9511) ;  /* 0x0000049000007947 */ /* 0x000fea0003800000 */
.L_x_9524:
        /* <DEDUP_REMOVED lines=21> */
.L_x_9533:
[----:B------:R-:W-:Y:S05]  /*2c40*/  BSYNC B1 ;  /* 0x0000000000017941 */ /* 0x000fea0003800000 */
.L_x_9532:
[----:B------:R-:W-:Y:S01]  /*2c50*/  LEA R5, R0, 0x37800000, 0x17 ;  /* 0x3780000000057811 */ /* 0x000fe200078eb8ff */
[----:B------:R-:W-:-:S05]  /*2c60*/  IMAD.SHL.U32 R0, R3, 0x200000, RZ ;  /* 0x0020000003007824 */ /* 0x000fca00078e00ff */
[----:B------:R-:W-:Y:S02]  /*2c70*/  LOP3.LUT R0, R5, R0, R6, 0xfe, !PT ;  /* 0x0000000005007212 */ /* 0x000fe400078efe06 */
.L_x_9531:
[----:B------:R-:W-:Y:S05]  /*2c80*/  BSYNC B0 ;  /* 0x0000000000007941 */ /* 0x000fea0003800000 */
.L_x_9530:
[----:B------:R-:W-:-:S04]  /*2c90*/  FMUL.FTZ R0, R0, 1 ;  /* 0x3f80000000007820 */ /* 0x000fc80000410000 */
[----:B------:R0:W2:Y:S01]  /*2ca0*/  F2F.F64.F32 R18, R0 ;  /* 0x0000000000127310 */ /* 0x0000a20000201800 */
[----:B------:R-:W-:Y:S05]  /*2cb0*/  BRA `(.L_x_9511) ;  /* 0x000002c000007947 */ /* 0x000fea0003800000 */
.L_x_9523:
        /* <DEDUP_REMOVED lines=14> */
.L_x_9537:
[----:B------:R-:W-:Y:S05]  /*2da0*/  BSYNC B0 ;  /* 0x0000000000007941 */ /* 0x000fea0003800000 */
.L_x_9536:
[----:B------:R-:W-:-:S04]  /*2db0*/  FMUL.FTZ R0, R0, 1 ;  /* 0x3f80000000007820 */ /* 0x000fc80000410000 */
[----:B------:R0:W2:Y:S01]  /*2dc0*/  F2F.F64.F32 R18, R0 ;  /* 0x0000000000127310 */ /* 0x0000a20000201800 */
[----:B------:R-:W-:Y:S05]  /*2dd0*/  BRA `(.L_x_9511) ;  /* 0x000001a000007947 */ /* 0x000fea0003800000 */
.L_x_9510:
        /* <DEDUP_REMOVED lines=21> */
.L_x_9535:
[----:B------:R-:W2:Y:S02]  /*2f30*/  LDG.E.64 R18, [R4.64] ;  /* 0x0000002404127981 */ /* 0x000ea4000c1e1b00 */
[----:B--2---:R-:W0:Y:S01]  /*2f40*/  I2F.F64.U64 R18, R18 ;  /* 0x0000001200127312 */ /* 0x004e220000301800 */
[----:B------:R-:W-:Y:S05]  /*2f50*/  BRA `(.L_x_9511) ;  /* 0x0000002000007947 */ /* 0x000fea0003800000 */
.L_x_9534:
[----:B------:R-:W2:Y:S02]  /*2f60*/  LDG.E R4, [R4.64] ;  /* 0x0000002404047981 */ /* 0x000ea4000c1e1900 */
[----:B--2---:R0:W2:Y:S02]  /*2f70*/  I2F.F64.U32 R18, R4 ;  /* 0x0000000400127312 */ /* 0x0040a40000201800 */
.L_x_9511:
[----:B------:R-:W-:-:S03]  /*2f80*/  IADD3 R17, R17, 0x80, RZ ;  /* 0x0000008011117810 */ /* 0x000fc60007ffe0ff */
.L_x_9505:
[----:B------:R-:W-:Y:S05]  /*2f90*/  BSYNC B6 ;  /* 0x0000000000067941 */ /* 0x000fea0003800000 */
.L_x_9504:
        /* <DEDUP_REMOVED lines=21> */
.L_x_9543:
[----:B------:R-:W3:Y:S02]  /*30f0*/  LDG.E.U8 R4, [R4.64] ;  /* 0x0000002404047981 */ /* 0x000ee4000c1e1100 */
[----:B---3--:R0:W3:Y:S01]  /*3100*/  I2F.F64.U16 R26, R4 ;  /* 0x00000004001a7312 */ /* 0x0080e20000101800 */
[----:B------:R-:W-:Y:S05]  /*3110*/  BRA `(.L_x_9539) ;  /* 0x00000de000007947 */ /* 0x000fea0003800000 */
.L_x_9542:
        /* <DEDUP_REMOVED lines=9> */
.L_x_9546:
[----:B------:R-:W3:Y:S02]  /*31b0*/  LDG.E R4, [R4.64] ;  /* 0x0000002404047981 */ /* 0x000ee4000c1e1900 */
[----:B---3--:R0:W3:Y:S01]  /*31c0*/  I2F.F64 R26, R4 ;  /* 0x00000004001a7312 */ /* 0x0080e20000201c00 */
[----:B------:R-:W-:Y:S05]  /*31d0*/  BRA `(.L_x_9539) ;  /* 0x00000d2000007947 */ /* 0x000fea0003800000 */
.L_x_9545:
[----:B------:R-:W3:Y:S02]  /*31e0*/  LDG.E.U16 R4, [R4.64] ;  /* 0x0000002404047981 */ /* 0x000ee4000c1e1500 */
[----:B---3--:R0:W3:Y:S01]  /*31f0*/  I2F.F64.S16 R26, R4 ;  /* 0x00000004001a7312 */ /* 0x0080e20000101c00 */
[----:B------:R-:W-:Y:S05]  /*3200*/  BRA `(.L_x_9539) ;  /* 0x00000cf000007947 */ /* 0x000fea0003800000 */
.L_x_9541:
        /* <DEDUP_REMOVED lines=10> */
.L_x_9548:
[----:B------:R-:W3:Y:S02]  /*32b0*/  LDG.E.U16 R0, [R4.64] ;  /* 0x0000002404007981 */ /* 0x000ee4000c1e1500 */
[----:B---3--:R-:W-:-:S05]  /*32c0*/  HADD2.F32 R0, -RZ, R0.H0_H0 ;  /* 0x20000000ff007230 */ /* 0x008fca0000004100 */
[----:B------:R-:W-:-:S04]  /*32d0*/  FMUL.FTZ R0, R0, 1 ;  /* 0x3f80000000007820 */ /* 0x000fc80000410000 */
[----:B------:R0:W3:Y:S01]  /*32e0*/  F2F.F64.F32 R26, R0 ;  /* 0x00000000001a7310 */ /* 0x0000e20000201800 */
[----:B------:R-:W-:Y:S05]  /*32f0*/  BRA `(.L_x_9539) ;  /* 0x00000c0000007947 */ /* 0x000fea0003800000 */
.L_x_9547:
        /* <DEDUP_REMOVED lines=10> */
.L_x_9550:
[----:B------:R-:W3:Y:S02]  /*33a0*/  LDG.E.U16 R4, [R4.64] ;  /* 0x0000002404047981 */ /* 0x000ee4000c1e1500 */
[----:B---3--:R-:W-:-:S05]  /*33b0*/  HADD2.F32 R0, -RZ, R4.H0_H0 ;  /* 0x20000004ff007230 */ /* 0x008fca0000004100 */
[----:B------:R-:W-:-:S04]  /*33c0*/  FMUL.FTZ R0, R0, 1 ;  /* 0x3f80000000007820 */ /* 0x000fc80000410000 */
[----:B------:R0:W3:Y:S01]  /*33d0*/  F2F.F64.F32 R26, R0 ;  /* 0x00000000001a7310 */ /* 0x0000e20000201800 */
[----:B------:R-:W-:Y:S05]  /*33e0*/  BRA `(.L_x_9539) ;  /* 0x00000b1000007947 */ /* 0x000fea0003800000 */
.L_x_9549:
[----:B------:R0:W5:Y:S01]  /*33f0*/  LDG.E.64 R26, [R4.64] ;  /* 0x00000024041a7981 */ /* 0x000162000c1e1b00 */
[----:B------:R-:W-:Y:S05]  /*3400*/  BRA `(.L_x_9539) ;  /* 0x00000af000007947 */ /* 0x000fea0003800000 */
.L_x_9540:
        /* <DEDUP_REMOVED lines=13> */
.L_x_9553:
[----:B------:R0:W5:Y:S01]  /*34e0*/  LDG.E.64 R26, [R4.64] ;  /* 0x00000024041a7981 */ /* 0x000162000c1e1b00 */
[----:B------:R-:W-:Y:S05]  /*34f0*/  BRA `(.L_x_9539) ;  /* 0x00000a0000007947 */ /* 0x000fea0003800000 */
.L_x_9552:
        /* <DEDUP_REMOVED lines=28> */
.L_x_9555:
        /* <DEDUP_REMOVED lines=15> */
.L_x_9554:
[----:B------:R-:W3:Y:S02]  /*37b0*/  LDG.E.U16 R0, [R4.64] ;  /* 0x0000002404007981 */ /* 0x000ee4000c1e1500 */
[----:B---3--:R-:W-:-:S05]  /*37c0*/  PRMT R0, RZ, 0x5410, R0 ;  /* 0x00005410ff007816 */ /* 0x008fca0000000000 */
[----:B------:R-:W-:-:S04]  /*37d0*/  FMUL.FTZ R0, R0, 1 ;  /* 0x3f80000000007820 */ /* 0x000fc80000410000 */
[----:B------:R0:W3:Y:S01]  /*37e0*/  F2F.F64.F32 R26, R0 ;  /* 0x00000000001a7310 */ /* 0x0000e20000201800 */
[----:B------:R-:W-:Y:S05]  /*37f0*/  BRA `(.L_x_9539) ;  /* 0x0000070000007947 */ /* 0x000fea0003800000 */
.L_x_9551:
        /* <DEDUP_REMOVED lines=11> */
.L_x_9558:
        /* <DEDUP_REMOVED lines=21> */
.L_x_9562:
[----:B------:R-:W-:Y:S05]  /*3a00*/  BSYNC B1 ;  /* 0x0000000000017941 */ /* 0x000fea0003800000 */
.L_x_9561:
[----:B------:R-:W-:Y:S01]  /*3a10*/  LEA R5, R0, 0x3b800000, 0x17 ;  /* 0x3b80000000057811 */ /* 0x000fe200078eb8ff */
[----:B------:R-:W-:-:S05]  /*3a20*/  IMAD.SHL.U32 R0, R3, 0x100000, RZ ;  /* 0x0010000003007824 */ /* 0x000fca00078e00ff */
[----:B------:R-:W-:Y:S02]  /*3a30*/  LOP3.LUT R0, R5, R0, R6, 0xfe, !PT ;  /* 0x0000000005007212 */ /* 0x000fe400078efe06 */
.L_x_9560:
[----:B------:R-:W-:Y:S05]  /*3a40*/  BSYNC B0 ;  /* 0x0000000000007941 */ /* 0x000fea0003800000 */
.L_x_9559:
[----:B------:R-:W-:-:S04]  /*3a50*/  FMUL.FTZ R0, R0, 1 ;  /* 0x3f80000000007820 */ /* 0x000fc80000410000 */
[----:B------:R0:W3:Y:S01]  /*3a60*/  F2F.F64.F32 R26, R0 ;  /* 0x00000000001a7310 */ /* 0x0000e20000201800 */
[----:B------:R-:W-:Y:S05]  /*3a70*/  BRA `(.L_x_9539) ;  /* 0x0000048000007947 */ /* 0x000fea0003800000 */
.L_x_9557:
        /* <DEDUP_REMOVED lines=21> */
.L_x_9566:
[----:B------:R-:W-:Y:S05]  /*3bd0*/  BSYNC B1 ;  /* 0x0000000000017941 */ /* 0x000fea0003800000 */
.L_x_9565:
[----:B------:R-:W-:Y:S01]  /*3be0*/  LEA R5, R0, 0x37800000, 0x17 ;  /* 0x3780000000057811 */ /* 0x000fe200078eb8ff */
[----:B------:R-:W-:-:S05]  /*3bf0*/  IMAD.SHL.U32 R0, R3, 0x200000, RZ ;  /* 0x0020000003007824 */ /* 0x000fca00078e00ff */
[----:B------:R-:W-:Y:S02]  /*3c00*/  LOP3.LUT R0, R5, R0, R6, 0xfe, !PT ;  /* 0x0000000005007212 */ /* 0x000fe400078efe06 */
.L_x_9564:
[----:B------:R-:W-:Y:S05]  /*3c10*/  BSYNC B0 ;  /* 0x0000000000007941 */ /* 0x000fea0003800000 */
.L_x_9563:
[----:B------:R-:W-:-:S04]  /*3c20*/  FMUL.FTZ R0, R0, 1 ;  /* 0x3f80000000007820 */ /* 0x000fc80000410000 */
[----:B------:R0:W3:Y:S01]  /*3c30*/  F2F.F64.F32 R26, R0 ;  /* 0x00000000001a7310 */ /* 0x0000e20000201800 */
[----:B------:R-:W-:Y:S05]  /*3c40*/  BRA `(.L_x_9539) ;  /* 0x000002b000007947 */ /* 0x000fea0003800000 */
.L_x_9556:
        /* <DEDUP_REMOVED lines=14> */
.L_x_9570:
[----:B------:R-:W-:Y:S05]  /*3d30*/  BSYNC B0 ;  /* 0x0000000000007941 */ /* 0x000fea0003800000 */
.L_x_9569:
[----:B------:R-:W-:-:S04]  /*3d40*/  FMUL.FTZ R0, R0, 1 ;  /* 0x3f80000000007820 */ /* 0x000fc80000410000 */
[----:B------:R0:W3:Y:S01]  /*3d50*/  F2F.F64.F32 R26, R0 ;  /* 0x00000000001a7310 */ /* 0x0000e20000201800 */
[----:B------:R-:W-:Y:S05]  /*3d60*/  BRA `(.L_x_9539) ;  /* 0x0000019000007947 */ /* 0x000fea0003800000 */
.L_x_9544:
        /* <DEDUP_REMOVED lines=20> */
.L_x_9568:
[----:B------:R-:W3:Y:S02]  /*3eb0*/  LDG.E.64 R26, [R4.64] ;  /* 0x00000024041a7981 */ /* 0x000ee4000c1e1b00 */
[----:B---3--:R-:W0:Y:S01]  /*3ec0*/  I2F.F64.U64 R26, R26 ;  /* 0x0000001a001a7312 */ /* 0x008e220000301800 */
[----:B------:R-:W-:Y:S05]  /*3ed0*/  BRA `(.L_x_9539) ;  /* 0x0000002000007947 */ /* 0x000fea0003800000 */
.L_x_9567:
[----:B------:R-:W3:Y:S02]  /*3ee0*/  LDG.E R4, [R4.64] ;  /* 0x0000002404047981 */ /* 0x000ee4000c1e1900 */
[----:B---3--:R0:W3:Y:S02]  /*3ef0*/  I2F.F64.U32 R26, R4 ;  /* 0x00000004001a7312 */ /* 0x0080e40000201800 */
.L_x_9539:
[----:B------:R-:W-:Y:S05]  /*3f00*/  BSYNC B6 ;  /* 0x0000000000067941 */ /* 0x000fea0003800000 */
.L_x_9538:
[----:B------:R-:W4:Y:S01]  /*3f10*/  S2R R30, SR_TID.X ;  /* 0x00000000001e7919 */ /* 0x000f220000002100 */
[----:B------:R-:W3:Y:S01]  /*3f20*/  DSETP.LT.AND P0, PT, RZ, c[0x0][0x170], PT ;  /* 0x00005c00ff00762a */ /* 0x000ee20003f01000 */
[----:B------:R-:W2:Y:S01]  /*3f30*/  LDC.U8 R22, c[0x0][0x194] ;  /* 0x00006500ff167b82 */ /* 0x000ea20000000000 */
[----:B0-----:R-:W-:Y:S01]  /*3f40*/  IMAD.MOV.U32 R4, RZ, RZ, RZ ;  /* 0x000000ffff047224 */ /* 0x001fe200078e00ff */
[----:B------:R-:W-:Y:S01]  /*3f50*/  BSSY B6, `(.L_x_9571) ;  /* 0x0000116000067945 */ /* 0x000fe20003800000 */
[----:B------:R-:W0:-:S02]  /*3f60*/  DSETP.NEU.AND P1, PT, RZ, c[0x0][0x170], PT ;  /* 0x00005c00ff00762a */ /* 0x000e040003f2d000 */
[----:B---3--:R-:W-:Y:S01]  /*3f70*/  FSEL R5, RZ, 1.875, !P0 ;  /* 0x3ff00000ff057808 */ /* 0x008fe20004000000 */
[--C-:B------:R-:W-:Y:S02]  /*3f80*/  IMAD.MOV.U32 R28, RZ, RZ, R4.reuse ;  /* 0x000000ffff1c7224 */ /* 0x100fe400078e0004 */
[--C-:B------:R-:W-:Y:S02]  /*3f90*/  IMAD.MOV.U32 R24, RZ, RZ, R4.reuse ;  /* 0x000000ffff187224 */ /* 0x100fe400078e0004 */
[--C-:B------:R-:W-:Y:S02]  /*3fa0*/  IMAD.MOV.U32 R29, RZ, RZ, R5.reuse ;  /* 0x000000ffff1d7224 */ /* 0x100fe400078e0005 */
[--C-:B------:R-:W-:Y:S02]  /*3fb0*/  IMAD.MOV.U32 R25, RZ, RZ, R5.reuse ;  /* 0x000000ffff197224 */ /* 0x100fe400078e0005 */
[----:B------:R-:W-:Y:S02]  /*3fc0*/  IMAD.MOV.U32 R16, RZ, RZ, R4 ;  /* 0x000000ffff107224 */ /* 0x000fe400078e0004 */
[----:B------:R-:W-:-:S02]  /*3fd0*/  IMAD.MOV.U32 R17, RZ, RZ, R5 ;  /* 0x000000ffff117224 */ /* 0x000fc400078e0005 */
[----:B0----5:R-:W-:Y:S02]  /*3fe0*/  @!P1 IMAD.MOV.U32 R28, RZ, RZ, R26 ;  /* 0x000000ffff1c9224 */ /* 0x021fe400078e001a */
[----:B------:R-:W-:Y:S01]  /*3ff0*/  @!P1 IMAD.MOV.U32 R29, RZ, RZ, R27 ;  /* 0x000000ffff1d9224 */ /* 0x000fe200078e001b */
[----:B----4-:R-:W-:Y:S01]  /*4000*/  ISETP.GE.AND P0, PT, R30, R23, PT ;  /* 0x000000171e00720c */ /* 0x010fe20003f06270 */
[----:B--2---:R-:W-:Y:S02]  /*4010*/  @!P1 IMAD.MOV.U32 R24, RZ, RZ, R18 ;  /* 0x000000ffff189224 */ /* 0x004fe400078e0012 */
[----:B------:R-:W-:Y:S02]  /*4020*/  @!P1 IMAD.MOV.U32 R25, RZ, RZ, R19 ;  /* 0x000000ffff199224 */ /* 0x000fe400078e0013 */
[----:B-1----:R-:W-:Y:S02]  /*4030*/  @!P1 IMAD.MOV.U32 R16, RZ, RZ, R34 ;  /* 0x000000ffff109224 */ /* 0x002fe400078e0022 */
[----:B------:R-:W-:-:S02]  /*4040*/  @!P1 IMAD.MOV.U32 R17, RZ, RZ, R35 ;  /* 0x000000ffff119224 */ /* 0x000fc400078e0023 */
[----:B------:R-:W-:Y:S02]  /*4050*/  @!P1 IMAD.MOV.U32 R4, RZ, RZ, R32 ;  /* 0x000000ffff049224 */ /* 0x000fe400078e0020 */
[----:B------:R-:W-:Y:S02]  /*4060*/  @!P1 IMAD.MOV.U32 R5, RZ, RZ, R33 ;  /* 0x000000ffff059224 */ /* 0x000fe400078e0021 */
        /* <DEDUP_REMOVED lines=20> */
.L_x_9576:
[----:B------:R-:W0:Y:S02]  /*41b0*/  F2I.S64.F64.TRUNC R4, R4 ;  /* 0x0000000400047311 */ /* 0x000e24000030d900 */
[----:B0-----:R-:W-:-:S05]  /*41c0*/  IMAD.MOV.U32 R3, RZ, RZ, R4 ;  /* 0x000000ffff037224 */ /* 0x001fca00078e0004 */
[----:B------:R0:W-:Y:S01]  /*41d0*/  STG.E.U8 [R8.64], R3 ;  /* 0x0000000308007986 */ /* 0x0001e2000c101124 */
[----:B------:R-:W-:Y:S05]  /*41e0*/  BRA `(.L_x_9578) ;  /* 0x00000eb000007947 */ /* 0x000fea0003800000 */
.L_x_9575:
        /* <DEDUP_REMOVED lines=9> */
.L_x_9580:
[----:B------:R-:W0:Y:S02]  /*4280*/  F2I.F64.TRUNC R3, R4 ;  /* 0x0000000400037311 */ /* 0x000e24000030d100 */
[----:B0-----:R0:W-:Y:S01]  /*4290*/  STG.E [R8.64], R3 ;  /* 0x0000000308007986 */ /* 0x0011e2000c101924 */
[----:B------:R-:W-:Y:S05]  /*42a0*/  BRA `(.L_x_9578) ;  /* 0x00000df000007947 */ /* 0x000fea0003800000 */
.L_x_9579:
[----:B------:R-:W0:Y:S02]  /*42b0*/  F2I.F64.TRUNC R3, R4 ;  /* 0x0000000400037311 */ /* 0x000e24000030d100 */
[----:B0-----:R0:W-:Y:S01]  /*42c0*/  STG.E.U16 [R8.64], R3 ;  /* 0x0000000308007986 */ /* 0x0011e2000c101524 */
[----:B------:R-:W-:Y:S05]  /*42d0*/  BRA `(.L_x_9578) ;  /* 0x00000dc000007947 */ /* 0x000fea0003800000 */
.L_x_9574:
        /* <DEDUP_REMOVED lines=11> */
.L_x_9582:
[----:B------:R-:W0:Y:S01]  /*4390*/  F2F.F32.F64 R0, R4 ;  /* 0x0000000400007310 */ /* 0x000e220000301000 */
[----:B------:R-:W0:-:S14]  /*43a0*/  DSETP.GEU.AND P0, PT, |R4|, c[0x2][0x0], PT ;  /* 0x008000000400762a */ /* 0x000e1c0003f0e200 */
[----:B0-----:R-:W-:-:S05]  /*43b0*/  @!P0 FMUL R0, R0, 1.175494350822287508e-38 ;  /* 0x0080000000008820 */ /* 0x001fca0000400000 */
[----:B------:R-:W-:-:S05]  /*43c0*/  F2FP.PACK_AB R0, RZ, R0 ;  /* 0x00000000ff00723e */ /* 0x000fca00000000ff */
[----:B------:R0:W-:Y:S01]  /*43d0*/  STG.E.U16 [R8.64], R0 ;  /* 0x0000000008007986 */ /* 0x0001e2000c101524 */
[----:B------:R-:W-:Y:S05]  /*43e0*/  BRA `(.L_x_9578) ;  /* 0x00000cb000007947 */ /* 0x000fea0003800000 */
.L_x_9581:
        /* <DEDUP_REMOVED lines=12> */
.L_x_9584:
[----:B------:R-:W0:Y:S01]  /*44b0*/  F2F.F32.F64 R0, R4 ;  /* 0x0000000400007310 */ /* 0x000e220000301000 */
[----:B------:R-:W0:-:S14]  /*44c0*/  DSETP.GEU.AND P0, PT, |R4|, c[0x2][0x0], PT ;  /* 0x008000000400762a */ /* 0x000e1c0003f0e200 */
[----:B0-----:R-:W-:-:S05]  /*44d0*/  @!P0 FMUL R0, R0, 1.175494350822287508e-38 ;  /* 0x0080000000008820 */ /* 0x001fca0000400000 */
[----:B------:R-:W-:-:S04]  /*44e0*/  F2FP.PACK_AB R3, RZ, R0 ;  /* 0x00000000ff03723e */ /* 0x000fc800000000ff */
[----:B------:R-:W-:-:S05]  /*44f0*/  PRMT R3, R3, 0x5410, RZ ;  /* 0x0000541003037816 */ /* 0x000fca00000000ff */
[----:B------:R0:W-:Y:S01]  /*4500*/  STG.E [R8.64], R3 ;  /* 0x0000000308007986 */ /* 0x0001e2000c101924 */
[----:B------:R-:W-:Y:S05]  /*4510*/  BRA `(.L_x_9578) ;  /* 0x00000b8000007947 */ /* 0x000fea0003800000 */
.L_x_9583:
[----:B------:R0:W-:Y:S01]  /*4520*/  STG.E.64 [R8.64], R4 ;  /* 0x0000000408007986 */ /* 0x0001e2000c101b24 */
[----:B------:R-:W-:Y:S05]  /*4530*/  BRA `(.L_x_9578) ;  /* 0x00000b6000007947 */ /* 0x000fea0003800000 */
.L_x_9573:
        /* <DEDUP_REMOVED lines=12> */
.L_x_9587:
[----:B------:R-:W-:-:S05]  /*4600*/  CS2R R6, SRZ ;  /* 0x0000000000067805 */ /* 0x000fca000001ff00 */
[----:B------:R0:W-:Y:S01]  /*4610*/  STG.E.128 [R8.64], R4 ;  /* 0x0000000408007986 */ /* 0x0001e2000c101d24 */
[----:B------:R-:W-:Y:S05]  /*4620*/  BRA `(.L_x_9578) ;  /* 0x00000a7000007947 */ /* 0x000fea0003800000 */
.L_x_9586:
        /* <DEDUP_REMOVED lines=23> */
.L_x_9591:
[----:B------:R-:W-:Y:S05]  /*47a0*/  BSYNC B0 ;  /* 0x0000000000007941 */ /* 0x000fea0003800000 */
.L_x_9590:
[----:B------:R-:W-:-:S05]  /*47b0*/  LOP3.LUT R7, R0, R7, RZ, 0xfc, !PT ;  /* 0x0000000700077212 */ /* 0x000fca00078efcff */
[----:B------:R0:W-:Y:S01]  /*47c0*/  STG.E.U8 [R8.64], R7 ;  /* 0x0000000708007986 */ /* 0x0001e2000c101124 */
[----:B------:R-:W-:Y:S05]  /*47d0*/  BRA `(.L_x_9578) ;  /* 0x000008c000007947 */ /* 0x000fea0003800000 */
.L_x_9589:
        /* <DEDUP_REMOVED lines=15> */
.L_x_9593:
[----:B------:R-:W-:Y:S01]  /*48d0*/  IMAD.MOV.U32 R0, RZ, RZ, 0x7f ;  /* 0x0000007fff007424 */ /* 0x000fe200078e00ff */
[----:B------:R-:W-:-:S04]  /*48e0*/  ISETP.GT.U32.AND P0, PT, R3, 0x7f800000, PT ;  /* 0x7f8000000300780c */ /* 0x000fc80003f04070 */
[----:B------:R-:W-:-:S04]  /*48f0*/  SEL R0, R0, 0x7c, P0 ;  /* 0x0000007c00007807 */ /* 0x000fc80000000000 */
.L_x_9594:
[----:B------:R-:W-:Y:S05]  /*4900*/  BSYNC B0 ;  /* 0x0000000000007941 */ /* 0x000fea0003800000 */
.L_x_9592:
[----:B------:R-:W-:-:S04]  /*4910*/  LOP3.LUT R3, R7, 0x80000000, RZ, 0xc0, !PT ;  /* 0x8000000007037812 */ /* 0x000fc800078ec0ff */
[----:B------:R-:W-:-:S04]  /*4920*/  SHF.R.U32.HI R3, RZ, 0x18, R3 ;  /* 0x00000018ff037819 */ /* 0x000fc80000011603 */
[----:B------:R-:W-:-:S05]  /*4930*/  LOP3.LUT R3, R0, R3, RZ, 0xfc, !PT ;  /* 0x0000000300037212 */ /* 0x000fca00078efcff */
[----:B------:R0:W-:Y:S01]  /*4940*/  STG.E.U8 [R8.64], R3 ;  /* 0x0000000308007986 */ /* 0x0001e2000c101124 */
[----:B------:R-:W-:Y:S05]  /*4950*/  BRA `(.L_x_9578) ;  /* 0x0000074000007947 */ /* 0x000fea0003800000 */
.L_x_9588:
[----:B------:R-:W0:Y:S01]  /*4960*/  F2F.F32.F64 R0, R4 ;  /* 0x0000000400007310 */ /* 0x000e220000301000 */
[----:B------:R-:W0:-:S14]  /*4970*/  DSETP.GEU.AND P0, PT, |R4|, c[0x2][0x0], PT ;  /* 0x008000000400762a */ /* 0x000e1c0003f0e200 */
[----:B0-----:R-:W-:-:S05]  /*4980*/  @!P0 FMUL R0, R0, 1.175494350822287508e-38 ;  /* 0x0080000000008820 */ /* 0x001fca0000400000 */
[----:B------:R-:W-:-:S05]  /*4990*/  F2FP.BF16.PACK_AB R0, RZ, R0 ;  /* 0x00000000ff00723e */ /* 0x000fca00000010ff */
[----:B------:R0:W-:Y:S01]  /*49a0*/  STG.E.U16 [R8.64], R0 ;  /* 0x0000000008007986 */ /* 0x0001e2000c101524 */
[----:B------:R-:W-:Y:S05]  /*49b0*/  BRA `(.L_x_9578) ;  /* 0x000006e000007947 */ /* 0x000fea0003800000 */
.L_x_9585:
        /* <DEDUP_REMOVED lines=11> */
.L_x_9597:
        /* <DEDUP_REMOVED lines=19> */
.L_x_9600:
[----:B------:R-:W-:-:S04]  /*4ba0*/  LOP3.LUT R0, R7, 0x80000000, RZ, 0xc0, !PT ;  /* 0x8000000007007812 */ /* 0x000fc800078ec0ff */
[----:B------:R-:W-:-:S04]  /*4bb0*/  SHF.R.U32.HI R0, RZ, 0x18, R0 ;  /* 0x00000018ff007819 */ /* 0x000fc80000011600 */
[----:B------:R-:W-:Y:S02]  /*4bc0*/  LOP3.LUT R0, R3, R0, RZ, 0xfc, !PT ;  /* 0x0000000003007212 */ /* 0x000fe400078efcff */
.L_x_9599:
[----:B------:R-:W-:Y:S05]  /*4bd0*/  BSYNC B0 ;  /* 0x0000000000007941 */ /* 0x000fea0003800000 */
.L_x_9598:
[----:B------:R0:W-:Y:S01]  /*4be0*/  STG.E.U8 [R8.64], R0 ;  /* 0x0000000008007986 */ /* 0x0001e2000c101124 */
[----:B------:R-:W-:Y:S05]  /*4bf0*/  BRA `(.L_x_9578) ;  /* 0x000004a000007947 */ /* 0x000fea0003800000 */
.L_x_9596:
        /* <DEDUP_REMOVED lines=19> */
.L_x_9603:
[----:B------:R-:W-:-:S04]  /*4d30*/  LOP3.LUT R0, R7, 0x80000000, RZ, 0xc0, !PT ;  /* 0x8000000007007812 */ /* 0x000fc800078ec0ff */
[----:B------:R-:W-:-:S04]  /*4d40*/  SHF.R.U32.HI R0, RZ, 0x18, R0 ;  /* 0x00000018ff007819 */ /* 0x000fc80000011600 */
[----:B------:R-:W-:Y:S02]  /*4d50*/  LOP3.LUT R0, R3, R0, RZ, 0xfc, !PT ;  /* 0x0000000003007212 */ /* 0x000fe400078efcff */
.L_x_9602:
[----:B------:R-:W-:Y:S05]  /*4d60*/  BSYNC B0 ;  /* 0x0000000000007941 */ /* 0x000fea0003800000 */
.L_x_9601:
[----:B------:R0:W-:Y:S01]  /*4d70*/  STG.E.U8 [R8.64], R0 ;  /* 0x0000000008007986 */ /* 0x0001e2000c101124 */
[----:B------:R-:W-:Y:S05]  /*4d80*/  BRA `(.L_x_9578) ;  /* 0x0000031000007947 */ /* 0x000fea0003800000 */
.L_x_9595:
        /* <DEDUP_REMOVED lines=24> */
.L_x_9577:
        /* <DEDUP_REMOVED lines=20> */
.L_x_9605:
[----:B------:R-:W0:Y:S02]  /*5050*/  F2I.U64.F64.TRUNC R4, R4 ;  /* 0x0000000400047311 */ /* 0x000e24000030d800 */
[----:B0-----:R0:W-:Y:S01]  /*5060*/  STG.E.64 [R8.64], R4 ;  /* 0x0000000408007986 */ /* 0x0011e2000c101b24 */
[----:B------:R-:W-:Y:S05]  /*5070*/  BRA `(.L_x_9578) ;  /* 0x0000002000007947 */ /* 0x000fea0003800000 */
.L_x_9604:
[----:B------:R-:W0:Y:S02]  /*5080*/  F2I.U32.F64.TRUNC R3, R4 ;  /* 0x0000000400037311 */ /* 0x000e24000030d000 */
[----:B0-----:R0:W-:Y:S02]  /*5090*/  STG.E [R8.64], R3 ;  /* 0x0000000308007986 */ /* 0x0011e4000c101924 */
.L_x_9578:
[----:B------:R-:W-:Y:S02]  /*50a0*/  IADD3 R30, R30, 0x80, RZ ;  /* 0x000000801e1e7810 */ /* 0x000fe40007ffe0ff */
.L_x_9572:
[----:B------:R-:W-:Y:S05]  /*50b0*/  BSYNC B6 ;  /* 0x0000000000067941 */ /* 0x000fea0003800000 */
.L_x_9571:
        /* <DEDUP_REMOVED lines=22> */
.L_x_9611:
[----:B------:R-:W0:Y:S02]  /*5220*/  F2I.S64.F64.TRUNC R16, R16 ;  /* 0x0000001000107311 */ /* 0x000e24000030d900 */
[----:B0-----:R-:W-:-:S05]  /*5230*/  IMAD.MOV.U32 R3, RZ, RZ, R16 ;  /* 0x000000ffff037224 */ /* 0x001fca00078e0010 */
[----:B------:R0:W-:Y:S01]  /*5240*/  STG.E.U8 [R4.64], R3 ;  /* 0x0000000304007986 */ /* 0x0001e2000c101124 */
[----:B------:R-:W-:Y:S05]  /*5250*/  BRA `(.L_x_9613) ;  /* 0x00000eb000007947 */ /* 0x000fea0003800000 */
.L_x_9610:
        /* <DEDUP_REMOVED lines=9> */
.L_x_9615:
[----:B------:R-:W0:Y:S02]  /*52f0*/  F2I.F64.TRUNC R17, R16 ;  /* 0x0000001000117311 */ /* 0x000e24000030d100 */
[----:B0-----:R0:W-:Y:S01]  /*5300*/  STG.E [R4.64], R17 ;  /* 0x0000001104007986 */ /* 0x0011e2000c101924 */
[----:B------:R-:W-:Y:S05]  /*5310*/  BRA `(.L_x_9613) ;  /* 0x00000df000007947 */ /* 0x000fea0003800000 */
.L_x_9614:
[----:B------:R-:W0:Y:S02]  /*5320*/  F2I.F64.TRUNC R17, R16 ;  /* 0x0000001000117311 */ /* 0x000e24000030d100 */
[----:B0-----:R0:W-:Y:S01]  /*5330*/  STG.E.U16 [R4.64], R17 ;  /* 0x0000001104007986 */ /* 0x0011e2000c101524 */
[----:B------:R-:W-:Y:S05]  /*5340*/  BRA `(.L_x_9613) ;  /* 0x00000dc000007947 */ /* 0x000fea0003800000 */
.L_x_9609:
        /* <DEDUP_REMOVED lines=11> */
.L_x_9617:
[----:B------:R-:W0:Y:S01]  /*5400*/  F2F.F32.F64 R0, R16 ;  /* 0x0000001000007310 */ /* 0x000e220000301000 */
[----:B------:R-:W0:-:S14]  /*5410*/  DSETP.GEU.AND P0, PT, |R16|, c[0x2][0x0], PT ;  /* 0x008000001000762a */ /* 0x000e1c0003f0e200 */
[----:B0-----:R-:W-:-:S05]  /*5420*/  @!P0 FMUL R0, R0, 1.175494350822287508e-38 ;  /* 0x0080000000008820 */ /* 0x001fca0000400000 */
[----:B------:R-:W-:-:S05]  /*5430*/  F2FP.PACK_AB R0, RZ, R0 ;  /* 0x00000000ff00723e */ /* 0x000fca00000000ff */
[----:B------:R0:W-:Y:S01]  /*5440*/  STG.E.U16 [R4.64], R0 ;  /* 0x0000000004007986 */ /* 0x0001e2000c101524 */
[----:B------:R-:W-:Y:S05]  /*5450*/  BRA `(.L_x_9613) ;  /* 0x00000cb000007947 */ /* 0x000fea0003800000 */
.L_x_9616:
        /* <DEDUP_REMOVED lines=12> */
.L_x_9619:
[----:B------:R-:W0:Y:S01]  /*5520*/  F2F.F32.F64 R0, R16 ;  /* 0x0000001000007310 */ /* 0x000e220000301000 */
[----:B------:R-:W0:-:S14]  /*5530*/  DSETP.GEU.AND P0, PT, |R16|, c[0x2][0x0], PT ;  /* 0x008000001000762a */ /* 0x000e1c0003f0e200 */
[----:B0-----:R-:W-:-:S05]  /*5540*/  @!P0 FMUL R0, R0, 1.175494350822287508e-38 ;  /* 0x0080000000008820 */ /* 0x001fca0000400000 */
[----:B------:R-:W-:-:S04]  /*5550*/  F2FP.PACK_AB R3, RZ, R0 ;  /* 0x00000000ff03723e */ /* 0x000fc800000000ff */
[----:B------:R-:W-:-:S05]  /*5560*/  PRMT R3, R3, 0x5410, RZ ;  /* 0x0000541003037816 */ /* 0x000fca00000000ff */
[----:B------:R0:W-:Y:S01]  /*5570*/  STG.E [R4.64], R3 ;  /* 0x0000000304007986 */ /* 0x0001e2000c101924 */
[----:B------:R-:W-:Y:S05]  /*5580*/  BRA `(.L_x_9613) ;  /* 0x00000b8000007947 */ /* 0x000fea0003800000 */
.L_x_9618:
[----:B------:R0:W-:Y:S01]  /*5590*/  STG.E.64 [R4.64], R16 ;  /* 0x0000001004007986 */ /* 0x0001e2000c101b24 */
[----:B------:R-:W-:Y:S05]  /*55a0*/  BRA `(.L_x_9613) ;  /* 0x00000b6000007947 */ /* 0x000fea0003800000 */
.L_x_9608:
        /* <DEDUP_REMOVED lines=12> */
.L_x_9622:
[----:B------:R-:W-:-:S05]  /*5670*/  CS2R R18, SRZ ;  /* 0x0000000000127805 */ /* 0x000fca000001ff00 */
[----:B------:R0:W-:Y:S01]  /*5680*/  STG.E.128 [R4.64], R16 ;  /* 0x0000001004007986 */ /* 0x0001e2000c101d24 */
[----:B------:R-:W-:Y:S05]  /*5690*/  BRA `(.L_x_9613) ;  /* 0x00000a7000007947 */ /* 0x000fea0003800000 */
.L_x_9621:
        /* <DEDUP_REMOVED lines=23> */
.L_x_9626:
[----:B------:R-:W-:Y:S05]  /*5810*/  BSYNC B0 ;  /* 0x0000000000007941 */ /* 0x000fea0003800000 */
.L_x_9625:
[----:B------:R-:W-:-:S05]  /*5820*/  LOP3.LUT R7, R0, R7, RZ, 0xfc, !PT ;  /* 0x0000000700077212 */ /* 0x000fca00078efcff */
[----:B------:R0:W-:Y:S01]  /*5830*/  STG.E.U8 [R4.64], R7 ;  /* 0x0000000704007986 */ /* 0x0001e2000c101124 */
[----:B------:R-:W-:Y:S05]  /*5840*/  BRA `(.L_x_9613) ;  /* 0x000008c000007947 */ /* 0x000fea0003800000 */
.L_x_9624:
        /* <DEDUP_REMOVED lines=15> */
.L_x_9628:
[----:B------:R-:W-:Y:S01]  /*5940*/  IMAD.MOV.U32 R0, RZ, RZ, 0x7f ;  /* 0x0000007fff007424 */ /* 0x000fe200078e00ff */
[----:B------:R-:W-:-:S04]  /*5950*/  ISETP.GT.U32.AND P0, PT, R3, 0x7f800000, PT ;  /* 0x7f8000000300780c */ /* 0x000fc80003f04070 */
[----:B------:R-:W-:-:S04]  /*5960*/  SEL R0, R0, 0x7c, P0 ;  /* 0x0000007c00007807 */ /* 0x000fc80000000000 */
.L_x_9629:
[----:B------:R-:W-:Y:S05]  /*5970*/  BSYNC B0 ;  /* 0x0000000000007941 */ /* 0x000fea0003800000 */
.L_x_9627:
[----:B------:R-:W-:-:S04]  /*5980*/  LOP3.LUT R3, R7, 0x80000000, RZ, 0xc0, !PT ;  /* 0x8000000007037812 */ /* 0x000fc800078ec0ff */
[----:B------:R-:W-:-:S04]  /*5990*/  SHF.R.U32.HI R3, RZ, 0x18, R3 ;  /* 0x00000018ff037819 */ /* 0x000fc80000011603 */
[----:B------:R-:W-:-:S05]  /*59a0*/  LOP3.LUT R3, R0, R3, RZ, 0xfc, !PT ;  /* 0x0000000300037212 */ /* 0x000fca00078efcff */
[----:B------:R0:W-:Y:S01]  /*59b0*/  STG.E.U8 [R4.64], R3 ;  /* 0x0000000304007986 */ /* 0x0001e2000c101124 */
[----:B------:R-:W-:Y:S05]  /*59c0*/  BRA `(.L_x_9613) ;  /* 0x0000074000007947 */ /* 0x000fea0003800000 */
.L_x_9623:
[----:B------:R-:W0:Y:S01]  /*59d0*/  F2F.F32.F64 R0, R16 ;  /* 0x0000001000007310 */ /* 0x000e220000301000 */
[----:B------:R-:W0:-:S14]  /*59e0*/  DSETP.GEU.AND P0, PT, |R16|, c[0x2][0x0], PT ;  /* 0x008000001000762a */ /* 0x000e1c0003f0e200 */
[----:B0-----:R-:W-:-:S05]  /*59f0*/  @!P0 FMUL R0, R0, 1.175494350822287508e-38 ;  /* 0x0080000000008820 */ /* 0x001fca0000400000 */
[----:B------:R-:W-:-:S05]  /*5a00*/  F2FP.BF16.PACK_AB R0, RZ, R0 ;  /* 0x00000000ff00723e */ /* 0x000fca00000010ff */
[----:B------:R0:W-:Y:S01]  /*5a10*/  STG.E.U16 [R4.64], R0 ;  /* 0x0000000004007986 */ /* 0x0001e2000c101524 */
[----:B------:R-:W-:Y:S05]  /*5a20*/  BRA `(.L_x_9613) ;  /* 0x000006e000007947 */ /* 0x000fea0003800000 */
.L_x_9620:
        /* <DEDUP_REMOVED lines=11> */
.L_x_9632:
        /* <DEDUP_REMOVED lines=19> */
.L_x_9635:
[----:B------:R-:W-:-:S04]  /*5c10*/  LOP3.LUT R0, R7, 0x80000000, RZ, 0xc0, !PT ;  /* 0x8000000007007812 */ /* 0x000fc800078ec0ff */
[----:B------:R-:W-:-:S04]  /*5c20*/  SHF.R.U32.HI R0, RZ, 0x18, R0 ;  /* 0x00000018ff007819 */ /* 0x000fc80000011600 */
[----:B------:R-:W-:Y:S02]  /*5c30*/  LOP3.LUT R0, R3, R0, RZ, 0xfc, !PT ;  /* 0x0000000003007212 */ /* 0x000fe400078efcff */
.L_x_9634:
[----:B------:R-:W-:Y:S05]  /*5c40*/  BSYNC B0 ;  /* 0x0000000000007941 */ /* 0x000fea0003800000 */
.L_x_9633:
[----:B------:R0:W-:Y:S01]  /*5c50*/  STG.E.U8 [R4.64], R0 ;  /* 0x0000000004007986 */ /* 0x0001e2000c101124 */
[----:B------:R-:W-:Y:S05]  /*5c60*/  BRA `(.L_x_9613) ;  /* 0x000004a000007947 */ /* 0x000fea0003800000 */
.L_x_9631:
        /* <DEDUP_REMOVED lines=19> */
.L_x_9638:
[----:B------:R-:W-:-:S04]  /*5da0*/  LOP3.LUT R0, R7, 0x80000000, RZ, 0xc0, !PT ;  /* 0x8000000007007812 */ /* 0x000fc800078ec0ff */
[----:B------:R-:W-:-:S04]  /*5db0*/  SHF.R.U32.HI R0, RZ, 0x18, R0 ;  /* 0x00000018ff007819 */ /* 0x000fc80000011600 */
[----:B------:R-:W-:Y:S02]  /*5dc0*/  LOP3.LUT R0, R3, R0, RZ, 0xfc, !PT ;  /* 0x0000000003007212 */ /* 0x000fe400078efcff */
.L_x_9637:
[----:B------:R-:W-:Y:S05]  /*5dd0*/  BSYNC B0 ;  /* 0x0000000000007941 */ /* 0x000fea0003800000 */
.L_x_9636:
[----:B------:R0:W-:Y:S01]  /*5de0*/  STG.E.U8 [R4.64], R0 ;  /* 0x0000000004007986 */ /* 0x0001e2000c101124 */
[----:B------:R-:W-:Y:S05]  /*5df0*/  BRA `(.L_x_9613) ;  /* 0x0000031000007947 */ /* 0x000fea0003800000 */
.L_x_9630:
        /* <DEDUP_REMOVED lines=24> */
.L_x_9612:
        /* <DEDUP_REMOVED lines=20> */
.L_x_9640:
[----:B------:R-:W0:Y:S02]  /*60c0*/  F2I.U64.F64.TRUNC R16, R16 ;  /* 0x0000001000107311 */ /* 0x000e24000030d800 */
[----:B0-----:R0:W-:Y:S01]  /*60d0*/  STG.E.64 [R4.64], R16 ;  /* 0x0000001004007986 */ /* 0x0011e2000c101b24 */
[----:B------:R-:W-:Y:S05]  /*60e0*/  BRA `(.L_x_9613) ;  /* 0x0000002000007947 */ /* 0x000fea0003800000 */
.L_x_9639:
[----:B------:R-:W0:Y:S02]  /*60f0*/  F2I.U32.F64.TRUNC R17, R16 ;  /* 0x0000001000117311 */ /* 0x000e24000030d000 */
[----:B0-----:R0:W-:Y:S02]  /*6100*/  STG.E [R4.64], R17 ;  /* 0x0000001104007986 */ /* 0x0011e4000c101924 */
.L_x_9613:
        /* <DEDUP_REMOVED lines=22> */
.L_x_9644:
[----:B------:R-:W0:Y:S02]  /*6270*/  F2I.S64.F64.TRUNC R24, R24 ;  /* 0x0000001800187311 */ /* 0x000e24000030d900 */
[----:B0-----:R-:W-:-:S05]  /*6280*/  IMAD.MOV.U32 R3, RZ, RZ, R24 ;  /* 0x000000ffff037224 */ /* 0x001fca00078e0018 */
[----:B------:R0:W-:Y:S01]  /*6290*/  STG.E.U8 [R4.64], R3 ;  /* 0x0000000304007986 */ /* 0x0001e2000c101124 */
[----:B------:R-:W-:Y:S05]  /*62a0*/  BRA `(.L_x_9646) ;  /* 0x00000eb000007947 */ /* 0x000fea0003800000 */
.L_x_9643:
        /* <DEDUP_REMOVED lines=9> */
.L_x_9648:
[----:B------:R-:W0:Y:S02]  /*6340*/  F2I.F64.TRUNC R25, R24 ;  /* 0x0000001800197311 */ /* 0x000e24000030d100 */
[----:B0-----:R0:W-:Y:S01]  /*6350*/  STG.E [R4.64], R25 ;  /* 0x0000001904007986 */ /* 0x0011e2000c101924 */
[----:B------:R-:W-:Y:S05]  /*6360*/  BRA `(.L_x_9646) ;  /* 0x00000df000007947 */ /* 0x000fea0003800000 */
.L_x_9647:
[----:B------:R-:W0:Y:S02]  /*6370*/  F2I.F64.TRUNC R25, R24 ;  /* 0x0000001800197311 */ /* 0x000e24000030d100 */
[----:B0-----:R0:W-:Y:S01]  /*6380*/  STG.E.U16 [R4.64], R25 ;  /* 0x0000001904007986 */ /* 0x0011e2000c101524 */
[----:B------:R-:W-:Y:S05]  /*6390*/  BRA `(.L_x_9646) ;  /* 0x00000dc000007947 */ /* 0x000fea0003800000 */
.L_x_9642:
        /* <DEDUP_REMOVED lines=11> */
.L_x_9650:
[----:B------:R-:W0:Y:S01]  /*6450*/  F2F.F32.F64 R0, R24 ;  /* 0x0000001800007310 */ /* 0x000e220000301000 */
[----:B------:R-:W0:-:S14]  /*6460*/  DSETP.GEU.AND P0, PT, |R24|, c[0x2][0x0], PT ;  /* 0x008000001800762a */ /* 0x000e1c0003f0e200 */
[----:B0-----:R-:W-:-:S05]  /*6470*/  @!P0 FMUL R0, R0, 1.175494350822287508e-38 ;  /* 0x0080000000008820 */ /* 0x001fca0000400000 */
[----:B------:R-:W-:-:S05]  /*6480*/  F2FP.PACK_AB R0, RZ, R0 ;  /* 0x00000000ff00723e */ /* 0x000fca00000000ff */
[----:B------:R0:W-:Y:S01]  /*6490*/  STG.E.U16 [R4.64], R0 ;  /* 0x0000000004007986 */ /* 0x0001e2000c101524 */
[----:B------:R-:W-:Y:S05]  /*64a0*/  BRA `(.L_x_9646) ;  /* 0x00000cb000007947 */ /* 0x000fea0003800000 */
.L_x_9649:
        /* <DEDUP_REMOVED lines=12> */
.L_x_9652:
[----:B------:R-:W0:Y:S01]  /*6570*/  F2F.F32.F64 R0, R24 ;  /* 0x0000001800007310 */ /* 0x000e220000301000 */
[----:B------:R-:W0:-:S14]  /*6580*/  DSETP.GEU.AND P0, PT, |R24|, c[0x2][0x0], PT ;  /* 0x008000001800762a */ /* 0x000e1c0003f0e200 */
[----:B0-----:R-:W-:-:S05]  /*6590*/  @!P0 FMUL R0, R0, 1.175494350822287508e-38 ;  /* 0x0080000000008820 */ /* 0x001fca0000400000 */
[----:B------:R-:W-:-:S04]  /*65a0*/  F2FP.PACK_AB R3, RZ, R0 ;  /* 0x00000000ff03723e */ /* 0x000fc800000000ff */
[----:B------:R-:W-:-:S05]  /*65b0*/  PRMT R3, R3, 0x5410, RZ ;  /* 0x0000541003037816 */ /* 0x000fca00000000ff */
[----:B------:R0:W-:Y:S01]  /*65c0*/  STG.E [R4.64], R3 ;  /* 0x0000000304007986 */ /* 0x0001e2000c101924 */
[----:B------:R-:W-:Y:S05]  /*65d0*/  BRA `(.L_x_9646) ;  /* 0x00000b8000007947 */ /* 0x000fea0003800000 */
.L_x_9651:
[----:B------:R0:W-:Y:S01]  /*65e0*/  STG.E.64 [R4.64], R24 ;  /* 0x0000001804007986 */ /* 0x0001e2000c101b24 */
[----:B------:R-:W-:Y:S05]  /*65f0*/  BRA `(.L_x_9646) ;  /* 0x00000b6000007947 */ /* 0x000fea0003800000 */
.L_x_9641:
        /* <DEDUP_REMOVED lines=12> */
.L_x_9655:
[----:B------:R-:W-:-:S05]  /*66c0*/  CS2R R26, SRZ ;  /* 0x00000000001a7805 */ /* 0x000fca000001ff00 */
[----:B------:R0:W-:Y:S01]  /*66d0*/  STG.E.128 [R4.64], R24 ;  /* 0x0000001804007986 */ /* 0x0001e2000c101d24 */
[----:B------:R-:W-:Y:S05]  /*66e0*/  BRA `(.L_x_9646) ;  /* 0x00000a7000007947 */ /* 0x000fea0003800000 */
.L_x_9654:
        /* <DEDUP_REMOVED lines=23> */
.L_x_9659:
[----:B------:R-:W-:Y:S05]  /*6860*/  BSYNC B0 ;  /* 0x0000000000007941 */ /* 0x000fea0003800000 */
.L_x_9658:
[----:B------:R-:W-:-:S05]  /*6870*/  LOP3.LUT R7, R0, R7, RZ, 0xfc, !PT ;  /* 0x0000000700077212 */ /* 0x000fca00078efcff */
[----:B------:R0:W-:Y:S01]  /*6880*/  STG.E.U8 [R4.64], R7 ;  /* 0x0000000704007986 */ /* 0x0001e2000c101124 */
[----:B------:R-:W-:Y:S05]  /*6890*/  BRA `(.L_x_9646) ;  /* 0x000008c000007947 */ /* 0x000fea0003800000 */
.L_x_9657:
        /* <DEDUP_REMOVED lines=15> */
.L_x_9661:
[----:B------:R-:W-:Y:S01]  /*6990*/  IMAD.MOV.U32 R0, RZ, RZ, 0x7f ;  /* 0x0000007fff007424 */ /* 0x000fe200078e00ff */
[----:B------:R-:W-:-:S04]  /*69a0*/  ISETP.GT.U32.AND P0, PT, R3, 0x7f800000, PT ;  /* 0x7f8000000300780c */ /* 0x000fc80003f04070 */
[----:B------:R-:W-:-:S04]  /*69b0*/  SEL R0, R0, 0x7c, P0 ;  /* 0x0000007c00007807 */ /* 0x000fc80000000000 */
.L_x_9662:
[----:B------:R-:W-:Y:S05]  /*69c0*/  BSYNC B0 ;  /* 0x0000000000007941 */ /* 0x000fea0003800000 */
.L_x_9660:
[----:B------:R-:W-:-:S04]  /*69d0*/  LOP3.LUT R3, R7, 0x80000000, RZ, 0xc0, !PT ;  /* 0x8000000007037812 */ /* 0x000fc800078ec0ff */
[----:B------:R-:W-:-:S04]  /*69e0*/  SHF.R.U32.HI R3, RZ, 0x18, R3 ;  /* 0x00000018ff037819 */ /* 0x000fc80000011603 */
[----:B------:R-:W-:-:S05]  /*69f0*/  LOP3.LUT R3, R0, R3, RZ, 0xfc, !PT ;  /* 0x0000000300037212 */ /* 0x000fca00078efcff */
[----:B------:R0:W-:Y:S01]  /*6a00*/  STG.E.U8 [R4.64], R3 ;  /* 0x0000000304007986 */ /* 0x0001e2000c101124 */
[----:B------:R-:W-:Y:S05]  /*6a10*/  BRA `(.L_x_9646) ;  /* 0x0000074000007947 */ /* 0x000fea0003800000 */
.L_x_9656:
[----:B------:R-:W0:Y:S01]  /*6a20*/  F2F.F32.F64 R0, R24 ;  /* 0x0000001800007310 */ /* 0x000e220000301000 */
[----:B------:R-:W0:-:S14]  /*6a30*/  DSETP.GEU.AND P0, PT, |R24|, c[0x2][0x0], PT ;  /* 0x008000001800762a */ /* 0x000e1c0003f0e200 */
[----:B0-----:R-:W-:-:S05]  /*6a40*/  @!P0 FMUL R0, R0, 1.175494350822287508e-38 ;  /* 0x0080000000008820 */ /* 0x001fca0000400000 */
[----:B------:R-:W-:-:S05]  /*6a50*/  F2FP.BF16.PACK_AB R0, RZ, R0 ;  /* 0x00000000ff00723e */ /* 0x000fca00000010ff */
[----:B------:R0:W-:Y:S01]  /*6a60*/  STG.E.U16 [R4.64], R0 ;  /* 0x0000000004007986 */ /* 0x0001e2000c101524 */
[----:B------:R-:W-:Y:S05]  /*6a70*/  BRA `(.L_x_9646) ;  /* 0x000006e000007947 */ /* 0x000fea0003800000 */
.L_x_9653:
        /* <DEDUP_REMOVED lines=11> */
.L_x_9665:
        /* <DEDUP_REMOVED lines=19> */
.L_x_9668:
[----:B------:R-:W-:-:S04]  /*6c60*/  LOP3.LUT R0, R7, 0x80000000, RZ, 0xc0, !PT ;  /* 0x8000000007007812 */ /* 0x000fc800078ec0ff */
[----:B------:R-:W-:-:S04]  /*6c70*/  SHF.R.U32.HI R0, RZ, 0x18, R0 ;  /* 0x00000018ff007819 */ /* 0x000fc80000011600 */
[----:B------:R-:W-:Y:S02]  /*6c80*/  LOP3.LUT R0, R3, R0, RZ, 0xfc, !PT ;  /* 0x0000000003007212 */ /* 0x000fe400078efcff */
.L_x_9667:
[----:B------:R-:W-:Y:S05]  /*6c90*/  BSYNC B0 ;  /* 0x0000000000007941 */ /* 0x000fea0003800000 */
.L_x_9666:
[----:B------:R0:W-:Y:S01]  /*6ca0*/  STG.E.U8 [R4.64], R0 ;  /* 0x0000000004007986 */ /* 0x0001e2000c101124 */
[----:B------:R-:W-:Y:S05]  /*6cb0*/  BRA `(.L_x_9646) ;  /* 0x000004a000007947 */ /* 0x000fea0003800000 */
.L_x_9664:
        /* <DEDUP_REMOVED lines=19> */
.L_x_9671:
[----:B------:R-:W-:-:S04]  /*6df0*/  LOP3.LUT R0, R7, 0x80000000, RZ, 0xc0, !PT ;  /* 0x8000000007007812 */ /* 0x000fc800078ec0ff */
[----:B------:R-:W-:-:S04]  /*6e00*/  SHF.R.U32.HI R0, RZ, 0x18, R0 ;  /* 0x00000018ff007819 */ /* 0x000fc80000011600 */
[----:B------:R-:W-:Y:S02]  /*6e10*/  LOP3.LUT R0, R3, R0, RZ, 0xfc, !PT ;  /* 0x0000000003007212 */ /* 0x000fe400078efcff */
.L_x_9670:
[----:B------:R-:W-:Y:S05]  /*6e20*/  BSYNC B0 ;  /* 0x0000000000007941 */ /* 0x000fea0003800000 */
.L_x_9669:
[----:B------:R0:W-:Y:S01]  /*6e30*/  STG.E.U8 [R4.64], R0 ;  /* 0x0000000004007986 */ /* 0x0001e2000c101124 */
[----:B------:R-:W-:Y:S05]  /*6e40*/  BRA `(.L_x_9646) ;  /* 0x0000031000007947 */ /* 0x000fea0003800000 */
.L_x_9663:
        /* <DEDUP_REMOVED lines=24> */
.L_x_9645:
        /* <DEDUP_REMOVED lines=20> */
.L_x_9673:
[----:B------:R-:W0:Y:S02]  /*7110*/  F2I.U64.F64.TRUNC R24, R24 ;  /* 0x0000001800187311 */ /* 0x000e24000030d800 */
[----:B0-----:R0:W-:Y:S01]  /*7120*/  STG.E.64 [R4.64], R24 ;  /* 0x0000001804007986 */ /* 0x0011e2000c101b24 */
[----:B------:R-:W-:Y:S05]  /*7130*/  BRA `(.L_x_9646) ;  /* 0x0000002000007947 */ /* 0x000fea0003800000 */
.L_x_9672:
[----:B------:R-:W0:Y:S02]  /*7140*/  F2I.U32.F64.TRUNC R25, R24 ;  /* 0x0000001800197311 */ /* 0x000e24000030d000 */
[----:B0-----:R0:W-:Y:S02]  /*7150*/  STG.E [R4.64], R25 ;  /* 0x0000001904007986 */ /* 0x0011e4000c101924 */
.L_x_9646:
[----:B------:R-:W-:Y:S02]  /*7160*/  IADD3 R30, R30, 0x80, RZ ;  /* 0x000000801e1e7810 */ /* 0x000fe40007ffe0ff */
.L_x_9607:
[----:B------:R-:W-:Y:S05]  /*7170*/  BSYNC B6 ;  /* 0x0000000000067941 */ /* 0x000fea0003800000 */
.L_x_9606:
        /* <DEDUP_REMOVED lines=20> */
.L_x_9677:
[----:B------:R-:W0:Y:S02]  /*72c0*/  F2I.S64.F64.TRUNC R28, R28 ;  /* 0x0000001c001c7311 */ /* 0x000e24000030d900 */
[----:B0-----:R-:W-:-:S05]  /*72d0*/  IMAD.MOV.U32 R5, RZ, RZ, R28 ;  /* 0x000000ffff057224 */ /* 0x001fca00078e001c */
[----:B------:R-:W-:Y:S01]  /*72e0*/  STG.E.U8 [R2.64], R5 ;  /* 0x0000000502007986 */ /* 0x000fe2000c101124 */
[----:B------:R-:W-:Y:S05]  /*72f0*/  EXIT ;  /* 0x000000000000794d */ /* 0x000fea0003800000 */
.L_x_9676:
        /* <DEDUP_REMOVED lines=9> */
.L_x_9680:
[----:B------:R-:W0:Y:S02]  /*7390*/  F2I.F64.TRUNC R29, R28 ;  /* 0x0000001c001d7311 */ /* 0x000e24000030d100 */
[----:B0-----:R-:W-:Y:S01]  /*73a0*/  STG.E [R2.64], R29 ;  /* 0x0000001d02007986 */ /* 0x001fe2000c101924 */
[----:B------:R-:W-:Y:S05]  /*73b0*/  EXIT ;  /* 0x000000000000794d */ /* 0x000fea0003800000 */
.L_x_9679:
[----:B------:R-:W0:Y:S02]  /*73c0*/  F2I.F64.TRUNC R29, R28 ;  /* 0x0000001c001d7311 */ /* 0x000e24000030d100 */
[----:B0-----:R-:W-:Y:S01]  /*73d0*/  STG.E.U16 [R2.64], R29 ;  /* 0x0000001d02007986 */ /* 0x001fe2000c101524 */
[----:B------:R-:W-:Y:S05]  /*73e0*/  EXIT ;  /* 0x000000000000794d */ /* 0x000fea0003800000 */
.L_x_9675:
        /* <DEDUP_REMOVED lines=11> */
.L_x_9682:
[----:B------:R-:W0:Y:S01]  /*74a0*/  F2F.F32.F64 R0, R28 ;  /* 0x0000001c00007310 */ /* 0x000e220000301000 */
[----:B------:R-:W0:-:S14]  /*74b0*/  DSETP.GEU.AND P0, PT, |R28|, c[0x2][0x0], PT ;  /* 0x008000001c00762a */ /* 0x000e1c0003f0e200 */
[----:B0-----:R-:W-:-:S05]  /*74c0*/  @!P0 FMUL R0, R0, 1.175494350822287508e-38 ;  /* 0x0080000000008820 */ /* 0x001fca0000400000 */
[----:B------:R-:W-:-:S05]  /*74d0*/  F2FP.PACK_AB R0, RZ, R0 ;  /* 0x00000000ff00723e */ /* 0x000fca00000000ff */
[----:B------:R-:W-:Y:S01]  /*74e0*/  STG.E.U16 [R2.64], R0 ;  /* 0x0000000002007986 */ /* 0x000fe2000c101524 */
[----:B------:R-:W-:Y:S05]  /*74f0*/  EXIT ;  /* 0x000000000000794d */ /* 0x000fea0003800000 */
.L_x_9681:
        /* <DEDUP_REMOVED lines=12> */
.L_x_9684:
[----:B------:R-:W0:Y:S01]  /*75c0*/  F2F.F32.F64 R0, R28 ;  /* 0x0000001c00007310 */ /* 0x000e220000301000 */
[----:B------:R-:W0:-:S14]  /*75d0*/  DSETP.GEU.AND P0, PT, |R28|, c[0x2][0x0], PT ;  /* 0x008000001c00762a */ /* 0x000e1c0003f0e200 */
[----:B0-----:R-:W-:-:S05]  /*75e0*/  @!P0 FMUL R0, R0, 1.175494350822287508e-38 ;  /* 0x0080000000008820 */ /* 0x001fca0000400000 */
[----:B------:R-:W-:-:S04]  /*75f0*/  F2FP.PACK_AB R5, RZ, R0 ;  /* 0x00000000ff05723e */ /* 0x000fc800000000ff */
[----:B------:R-:W-:-:S05]  /*7600*/  PRMT R5, R5, 0x5410, RZ ;  /* 0x0000541005057816 */ /* 0x000fca00000000ff */
[----:B------:R-:W-:Y:S01]  /*7610*/  STG.E [R2.64], R5 ;  /* 0x0000000502007986 */ /* 0x000fe2000c101924 */
[----:B------:R-:W-:Y:S05]  /*7620*/  EXIT ;  /* 0x000000000000794d */ /* 0x000fea0003800000 */
.L_x_9683:
[----:B------:R-:W-:Y:S01]  /*7630*/  STG.E.64 [R2.64], R28 ;  /* 0x0000001c02007986 */ /* 0x000fe2000c101b24 */
[----:B------:R-:W-:Y:S05]  /*7640*/  EXIT ;  /* 0x000000000000794d */ /* 0x000fea0003800000 */
.L_x_9674:
        /* <DEDUP_REMOVED lines=12> */
.L_x_9687:
[----:B------:R-:W-:-:S05]  /*7710*/  CS2R R30, SRZ ;  /* 0x00000000001e7805 */ /* 0x000fca000001ff00 */
[----:B------:R-:W-:Y:S01]  /*7720*/  STG.E.128 [R2.64], R28 ;  /* 0x0000001c02007986 */ /* 0x000fe2000c101d24 */
[----:B------:R-:W-:Y:S05]  /*7730*/  EXIT ;  /* 0x000000000000794d */ /* 0x000fea0003800000 */
.L_x_9686:
        /* <DEDUP_REMOVED lines=23> */
.L_x_9691:
[----:B------:R-:W-:Y:S05]  /*78b0*/  BSYNC B0 ;  /* 0x0000000000007941 */ /* 0x000fea0003800000 */
.L_x_9690:
[----:B------:R-:W-:-:S05]  /*78c0*/  LOP3.LUT R5, R0, R5, RZ, 0xfc, !PT ;  /* 0x0000000500057212 */ /* 0x000fca00078efcff */
[----:B------:R-:W-:Y:S01]  /*78d0*/  STG.E.U8 [R2.64], R5 ;  /* 0x0000000502007986 */ /* 0x000fe2000c101124 */
[----:B------:R-:W-:Y:S05]  /*78e0*/  EXIT ;  /* 0x000000000000794d */ /* 0x000fea0003800000 */
.L_x_9689:
        /* <DEDUP_REMOVED lines=15> */
.L_x_9693:
[----:B------:R-:W-:Y:S01]  /*79e0*/  IMAD.MOV.U32 R0, RZ, RZ, 0x7f ;  /* 0x0000007fff007424 */ /* 0x000fe200078e00ff */
[----:B------:R-:W-:-:S04]  /*79f0*/  ISETP.GT.U32.AND P0, PT, R4, 0x7f800000, PT ;  /* 0x7f8000000400780c */ /* 0x000fc80003f04070 */
[----:B------:R-:W-:-:S04]  /*7a00*/  SEL R0, R0, 0x7c, P0 ;  /* 0x0000007c00007807 */ /* 0x000fc80000000000 */
.L_x_9694:
[----:B------:R-:W-:Y:S05]  /*7a10*/  BSYNC B0 ;  /* 0x0000000000007941 */ /* 0x000fea0003800000 */
.L_x_9692:
[----:B------:R-:W-:-:S04]  /*7a20*/  LOP3.LUT R4, R5, 0x80000000, RZ, 0xc0, !PT ;  /* 0x8000000005047812 */ /* 0x000fc800078ec0ff */
[----:B------:R-:W-:-:S04]  /*7a30*/  SHF.R.U32.HI R5, RZ, 0x18, R4 ;  /* 0x00000018ff057819 */ /* 0x000fc80000011604 */
[----:B------:R-:W-:-:S05]  /*7a40*/  LOP3.LUT R5, R0, R5, RZ, 0xfc, !PT ;  /* 0x0000000500057212 */ /* 0x000fca00078efcff */
[----:B------:R-:W-:Y:S01]  /*7a50*/  STG.E.U8 [R2.64], R5 ;  /* 0x0000000502007986 */ /* 0x000fe2000c101124 */
[----:B------:R-:W-:Y:S05]  /*7a60*/  EXIT ;  /* 0x000000000000794d */ /* 0x000fea0003800000 */
.L_x_9688:
[----:B------:R-:W0:Y:S01]  /*7a70*/  F2F.F32.F64 R0, R28 ;  /* 0x0000001c00007310 */ /* 0x000e220000301000 */
[----:B------:R-:W0:-:S14]  /*7a80*/  DSETP.GEU.AND P0, PT, |R28|, c[0x2][0x0], PT ;  /* 0x008000001c00762a */ /* 0x000e1c0003f0e200 */
[----:B0-----:R-:W-:-:S05]  /*7a90*/  @!P0 FMUL R0, R0, 1.175494350822287508e-38 ;  /* 0x0080000000008820 */ /* 0x001fca0000400000 */
[----:B------:R-:W-:-:S05]  /*7aa0*/  F2FP.BF16.PACK_AB R0, RZ, R0 ;  /* 0x00000000ff00723e */ /* 0x000fca00000010ff */
[----:B------:R-:W-:Y:S01]  /*7ab0*/  STG.E.U16 [R2.64], R0 ;  /* 0x0000000002007986 */ /* 0x000fe2000c101524 */
[----:B------:R-:W-:Y:S05]  /*7ac0*/  EXIT ;  /* 0x000000000000794d */ /* 0x000fea0003800000 */
.L_x_9685:
        /* <DEDUP_REMOVED lines=11> */
.L_x_9697:
        /* <DEDUP_REMOVED lines=19> */
.L_x_9700:
[----:B------:R-:W-:-:S04]  /*7cb0*/  LOP3.LUT R0, R7, 0x80000000, RZ, 0xc0, !PT ;  /* 0x8000000007007812 */ /* 0x000fc800078ec0ff */
[----:B------:R-:W-:-:S04]  /*7cc0*/  SHF.R.U32.HI R5, RZ, 0x18, R0 ;  /* 0x00000018ff057819 */ /* 0x000fc80000011600 */
[----:B------:R-:W-:-:S04]  /*7cd0*/  LOP3.LUT R4, R4, R5, RZ, 0xfc, !PT ;  /* 0x0000000504047212 */ /* 0x000fc800078efcff */
[----:B------:R-:W-:Y:S02]  /*7ce0*/  PRMT R0, R4, 0x7610, R0 ;  /* 0x0000761004007816 */ /* 0x000fe40000000000 */
.L_x_9699:
[----:B------:R-:W-:Y:S05]  /*7cf0*/  BSYNC B0 ;  /* 0x0000000000007941 */ /* 0x000fea0003800000 */
.L_x_9698:
[----:B------:R-:W-:Y:S01]  /*7d00*/  STG.E.U8 [R2.64], R0 ;  /* 0x0000000002007986 */ /* 0x000fe2000c101124 */
[----:B------:R-:W-:Y:S05]  /*7d10*/  EXIT ;  /* 0x000000000000794d */ /* 0x000fea0003800000 */
.L_x_9696:
        /* <DEDUP_REMOVED lines=19> */
.L_x_9703:
[----:B------:R-:W-:-:S04]  /*7e50*/  LOP3.LUT R0, R7, 0x80000000, RZ, 0xc0, !PT ;  /* 0x8000000007007812 */ /* 0x000fc800078ec0ff */
[----:B------:R-:W-:-:S04]  /*7e60*/  SHF.R.U32.HI R5, RZ, 0x18, R0 ;  /* 0x00000018ff057819 */ /* 0x000fc80000011600 */
[----:B------:R-:W-:-:S04]  /*7e70*/  LOP3.LUT R4, R4, R5, RZ, 0xfc, !PT ;  /* 0x0000000504047212 */ /* 0x000fc800078efcff */
[----:B------:R-:W-:Y:S02]  /*7e80*/  PRMT R0, R4, 0x7610, R0 ;  /* 0x0000761004007816 */ /* 0x000fe40000000000 */
.L_x_9702:
[----:B------:R-:W-:Y:S05]  /*7e90*/  BSYNC B0 ;  /* 0x0000000000007941 */ /* 0x000fea0003800000 */
.L_x_9701:
[----:B------:R-:W-:Y:S01]  /*7ea0*/  STG.E.U8 [R2.64], R0 ;  /* 0x0000000002007986 */ /* 0x000fe2000c101124 */
[----:B------:R-:W-:Y:S05]  /*7eb0*/  EXIT ;  /* 0x000000000000794d */ /* 0x000fea0003800000 */
.L_x_9695:
        /* <DEDUP_REMOVED lines=24> */
.L_x_9678:
        /* <DEDUP_REMOVED lines=20> */
.L_x_9705:
[----:B------:R-:W0:Y:S02]  /*8180*/  F2I.U64.F64.TRUNC R28, R28 ;  /* 0x0000001c001c7311 */ /* 0x000e24000030d800 */
[----:B0-----:R-:W-:Y:S01]  /*8190*/  STG.E.64 [R2.64], R28 ;  /* 0x0000001c02007986 */ /* 0x001fe2000c101b24 */
[----:B------:R-:W-:Y:S05]  /*81a0*/  EXIT ;  /* 0x000000000000794d */ /* 0x000fea0003800000 */
.L_x_9704:
[----:B------:R-:W0:Y:S02]  /*81b0*/  F2I.U32.F64.TRUNC R29, R28 ;  /* 0x0000001c001d7311 */ /* 0x000e24000030d000 */
[----:B0-----:R-:W-:Y:S01]  /*81c0*/  STG.E [R2.64], R29 ;  /* 0x0000001d02007986 */ /* 0x001fe2000c101924 */
[----:B------:R-:W-:Y:S05]  /*81d0*/  EXIT ;  /* 0x000000000000794d */ /* 0x000fea0003800000 */
.L_x_9706:
        /* <DEDUP_REMOVED lines=10> */
.L_x_29925:


//--------------------- .text._ZN2at6native18elementwise_kernelILi128ELi2EZNS0_22gpu_kernel_impl_nocastINS0_13AUnaryFunctorIdddZZZNS0_21heaviside_kernel_cudaERNS_18TensorIteratorBaseEENKUlvE_clEvENKUlvE4_clEvEUlddE_EEEEvS5_RKT_EUliE_EEviT1_ --------------------------
	.section	.text._ZN2at6native18elementwise_kernelILi128ELi2EZNS0_22gpu_kernel_impl_nocastINS0_13AUnaryFunctorIdddZZZNS0_21heaviside_kernel_cudaERNS_18TensorIteratorBaseEENKUlvE_clEvENKUlvE4_clEvEUlddE_EEEEvS5_RKT_EUliE_EEviT1_,"ax",@progbits
	.sectioninfo	@"SHI_REGISTERS=14"
	.align	128
        .global         _ZN2at6native18elementwise_kernelILi128ELi2EZNS0_22gpu_kernel_impl_nocastINS0_13AUnaryFunctorIdddZZZNS0_21heaviside_kernel_cudaERNS_18TensorIteratorBaseEENKUlvE_clEvENKUlvE4_clEvEUlddE_EEEEvS5_RKT_EUliE_EEviT1_
        .type           _ZN2at6native18elementwise_kernelILi128ELi2EZNS0_22gpu_kernel_impl_nocastINS0_13AUnaryFunctorIdddZZZNS0_21heaviside_kernel_cudaERNS_18TensorIteratorBaseEENKUlvE_clEvENKUlvE4_clEvEUlddE_EEEEvS5_RKT_EUliE_EEviT1_,@function
        .size           _ZN2at6native18elementwise_kernelILi128ELi2EZNS0_22gpu_kernel_impl_nocastINS0_13AUnaryFunctorIdddZZZNS0_21heaviside_kernel_cudaERNS_18TensorIteratorBaseEENKUlvE_clEvENKUlvE4_clEvEUlddE_EEEEvS5_RKT_EUliE_EEviT1_,(.L_x_29926 - _ZN2at6native18elementwise_kernelILi128ELi2EZNS0_22gpu_kernel_impl_nocastINS0_13AUnaryFunctorIdddZZZNS0_21heaviside_kernel_cudaERNS_18TensorIteratorBaseEENKUlvE_clEvENKUlvE4_clEvEUlddE_EEEEvS5_RKT_EUliE_EEviT1_)
        .other          _ZN2at6native18elementwise_kernelILi128ELi2EZNS0_22gpu_kernel_impl_nocastINS0_13AUnaryFunctorIdddZZZNS0_21heaviside_kernel_cudaERNS_18TensorIteratorBaseEENKUlvE_clEvENKUlvE4_clEvEUlddE_EEEEvS5_RKT_EUliE_EEviT1_,@"STO_CUDA_ENTRY STV_DEFAULT"
_ZN2at6native18elementwise_kernelILi128ELi2EZNS0_22gpu_kernel_impl_nocastINS0_13AUnaryFunctorIdddZZZNS0_21heaviside_kernel_cudaERNS_18TensorIteratorBaseEENKUlvE_clEvENKUlvE4_clEvEUlddE_EEEEvS5_RKT_EUliE_EEviT1_:
.text._ZN2at6native18elementwise_kernelILi128ELi2EZNS0_22gpu_kernel_impl_nocastINS0_13AUnaryFunctorIdddZZZNS0_21heaviside_kernel_cudaERNS_18TensorIteratorBaseEENKUlvE_clEvENKUlvE4_clEvEUlddE_EEEEvS5_RKT_EUliE_EEviT1_:
[----:B------:R-:W-:Y:S02]  /*0000*/  MOV R1, c[0x0][0x28] ;  /* 0x00000a0000017a02 */ /* 0x000fe40000000f00 */
[----:B------:R-:W0:Y:S01]  /*0010*/  S2R R2, SR_CTAID.X ;  /* 0x0000000000027919 */ /* 0x000e220000002500 */
[----:B------:R-:W1:Y:S01]  /*0020*/  DSETP.LT.AND P0, PT, RZ, c[0x0][0x378], PT ;  /* 0x0000de00ff00762a */ /* 0x000e620003f01000 */
[----:B------:R-:W-:Y:S01]  /*0030*/  ULDC.64 UR4, c[0x0][0x118] ;  /* 0x0000460000047ab9 */ /* 0x000fe20000000a00 */
[----:B------:R-:W-:Y:S01]  /*0040*/  BSSY B0, `(.L_x_9707) ;  /* 0x00000f5000007945 */ /* 0x000fe20003800000 */
[----:B------:R-:W0:Y:S03]  /*0050*/  S2R R3, SR_TID.X ;  /* 0x0000000000037919 */ /* 0x000e260000002100 */
[----:B-1----:R-:W-:Y:S02]  /*0060*/  FSEL R0, RZ, 1.875, !P0 ;  /* 0x3ff00000ff007808 */ /* 0x002fe40004000000 */
[----:B0-----:R-:W-:-:S04]  /*0070*/  LEA R2, R2, R3, 0x8 ;  /* 0x0000000302027211 */ /* 0x001fc800078e40ff */
[----:B------:R-:W-:Y:S02]  /*0080*/  ISETP.GE.AND P1, PT, R2, c[0x0][0x160], PT ;  /* 0x0000580002007a0c */ /* 0x000fe40003f26270 */
[----:B------:R-:W-:-:S11]  /*0090*/  MOV R11, R2 ;  /* 0x00000002000b7202 */ /* 0x000fd60000000f00 */
[----:B------:R-:W-:Y:S05]  /*00a0*/  @P1 BRA `(.L_x_9708) ;  /* 0x00000ee000001947 */ /* 0x000fea0003800000 */
[----:B------:R-:W-:Y:S02]  /*00b0*/  ISETP.NE.AND P0, PT, RZ, c[0x0][0x168], PT ;  /* 0x00005a00ff007a0c */ /* 0x000fe40003f05270 */
[----:B------:R-:W-:Y:S02]  /*00c0*/  MOV R4, RZ ;  /* 0x000000ff00047202 */ /* 0x000fe40000000f00 */
[----:B------:R-:W-:-:S09]  /*00d0*/  MOV R3, RZ ;  /* 0x000000ff00037202 */ /* 0x000fd20000000f00 */
[----:B------:R-:W-:Y:S05]  /*00e0*/  @!P0 BRA `(.L_x_9709) ;  /* 0x00000e0000008947 */ /* 0x000fea0003800000 */
[----:B------:R-:W-:Y:S01]  /*00f0*/  HFMA2.MMA R4, -RZ, RZ, 0, 0 ;  /* 0x00000000ff047435 */ /* 0x000fe200000001ff */
[----:B------:R-:W-:-:S09]  /*0100*/  MOV R5, R11 ;  /* 0x0000000b00057202 */ /* 0x000fd20000000f00 */
        /* <DEDUP_REMOVED lines=222> */
.L_x_9709:
[----:B------:R-:W-:-:S04]  /*0ef0*/  IADD3 R4, P0, R4, c[0x0][0x368], RZ ;  /* 0x0000da0004047a10 */ /* 0x000fc80007f1e0ff */
[----:B------:R-:W-:-:S06]  /*0f00*/  IADD3.X R5, RZ, c[0x0][0x36c], RZ, P0, !PT ;  /* 0x0000db00ff057a10 */ /* 0x000fcc00007fe4ff */
[----:B------:R-:W2:Y:S01]  /*0f10*/  LDG.E.64 R4, [R4.64] ;  /* 0x0000000404047981 */ /* 0x000ea2000c1e1b00 */
[----:B------:R-:W2:Y:S01]  /*0f20*/  DSETP.NEU.AND P0, PT, RZ, c[0x0][0x378], PT ;  /* 0x0000de00ff00762a */ /* 0x000ea20003f0d000 */
[----:B------:R-:W-:Y:S02]  /*0f30*/  IADD3 R8, P1, R3, c[0x0][0x360], RZ ;  /* 0x0000d80003087a10 */ /* 0x000fe40007f3e0ff */
[----:B------:R-:W-:Y:S02]  /*0f40*/  IADD3 R11, R2, 0x80, RZ ;  /* 0x00000080020b7810 */ /* 0x000fe40007ffe0ff */
[----:B------:R-:W-:Y:S02]  /*0f50*/  IADD3.X R9, RZ, c[0x0][0x364], RZ, P1, !PT ;  /* 0x0000d900ff097a10 */ /* 0x000fe40000ffe4ff */
[----:B--2---:R-:W-:Y:S02]  /*0f60*/  FSEL R6, R4, RZ, !P0 ;  /* 0x000000ff04067208 */ /* 0x004fe40004000000 */
[----:B------:R-:W-:-:S05]  /*0f70*/  FSEL R7, R5, R0, !P0 ;  /* 0x0000000005077208 */ /* 0x000fca0004000000 */
[----:B------:R0:W-:Y:S02]  /*0f80*/  STG.E.64 [R8.64], R6 ;  /* 0x0000000608007986 */ /* 0x0001e4000c101b04 */
.L_x_9708:
[----:B------:R-:W-:Y:S05]  /*0f90*/  BSYNC B0 ;  /* 0x0000000000007941 */ /* 0x000fea0003800000 */
.L_x_9707:
[----:B------:R-:W-:-:S13]  /*0fa0*/  ISETP.GE.AND P0, PT, R11, c[0x0][0x160], PT ;  /* 0x000058000b007a0c */ /* 0x000fda0003f06270 */
[----:B------:R-:W-:Y:S05]  /*0fb0*/  @P0 EXIT ;  /* 0x000000000000094d */ /* 0x000fea0003800000 */
[----:B------:R-:W-:Y:S01]  /*0fc0*/  ISETP.NE.AND P0, PT, RZ, c[0x0][0x168], PT ;  /* 0x00005a00ff007a0c */ /* 0x000fe20003f05270 */
[----:B------:R-:W-:-:S12]  /*0fd0*/  CS2R R2, SRZ ;  /* 0x0000000000027805 */ /* 0x000fd8000001ff00 */
[----:B------:R-:W-:Y:S05]  /*0fe0*/  @!P0 BRA `(.L_x_9710) ;  /* 0x00000e0000008947 */ /* 0x000fea0003800000 */
[----:B------:R-:W-:Y:S01]  /*0ff0*/  MOV R3, R11 ;  /* 0x0000000b00037202 */ /* 0x000fe20000000f00 */
[----:B------:R-:W-:Y:S01]  /*1000*/  IMAD.MOV.U32 R2, RZ, RZ, RZ ;  /* 0x000000ffff027224 */ /* 0x000fe200078e00ff */
[----:B0-----:R-:W-:-:S03]  /*1010*/  MOV R8, c[0x0][0x168] ;  /* 0x00005a0000087a02 */ /* 0x001fc60000000f00 */
        /* <DEDUP_REMOVED lines=221> */
.L_x_9710:
[----:B------:R-:W-:-:S04]  /*1df0*/  IADD3 R4, P0, R3, c[0x0][0x368], RZ ;  /* 0x0000da0003047a10 */ /* 0x000fc80007f1e0ff */
[----:B------:R-:W-:-:S06]  /*1e00*/  IADD3.X R5, RZ, c[0x0][0x36c], RZ, P0, !PT ;  /* 0x0000db00ff057a10 */ /* 0x000fcc00007fe4ff */
[----:B------:R-:W2:Y:S01]  /*1e10*/  LDG.E.64 R4, [R4.64] ;  /* 0x0000000404047981 */ /* 0x000ea2000c1e1b00 */
[----:B------:R-:W2:Y:S01]  /*1e20*/  DSETP.NEU.AND P1, PT, RZ, c[0x0][0x378], PT ;  /* 0x0000de00ff00762a */ /* 0x000ea20003f2d000 */
[----:B0-----:R-:W-:-:S04]  /*1e30*/  IADD3 R6, P0, R2, c[0x0][0x360], RZ ;  /* 0x0000d80002067a10 */ /* 0x001fc80007f1e0ff */
[----:B------:R-:W-:Y:S02]  /*1e40*/  IADD3.X R7, RZ, c[0x0][0x364], RZ, P0, !PT ;  /* 0x0000d900ff077a10 */ /* 0x000fe400007fe4ff */
[----:B--2---:R-:W-:Y:S02]  /*1e50*/  FSEL R3, R5, R0, !P1 ;  /* 0x0000000005037208 */ /* 0x004fe40004800000 */
[----:B------:R-:W-:-:S05]  /*1e60*/  FSEL R2, R4, RZ, !P1 ;  /* 0x000000ff04027208 */ /* 0x000fca0004800000 */
[----:B------:R-:W-:Y:S01]  /*1e70*/  STG.E.64 [R6.64], R2 ;  /* 0x0000000206007986 */ /* 0x000fe2000c101b04 */
[----:B------:R-:W-:Y:S05]  /*1e80*/  EXIT ;  /* 0x000000000000794d */ /* 0x000fea0003800000 */
.L_x_9711:
        /* <DEDUP_REMOVED lines=15> */
.L_x_29926:


//--------------------- .text._ZN2at6native27unrolled_elementwise_kernelINS0_13AUnaryFunctorIdddZZZNS0_21heaviside_kernel_cudaERNS_18TensorIteratorBaseEENKUlvE_clEvENKUlvE4_clEvEUlddE_EESt5arrayIPcLm2EELi4E23TrivialOffsetCalculatorILi1EjESD_NS0_6memory15LoadWithoutCastENSE_16StoreWithoutCastEEEviT_T0_T2_T3_T4_T5_ --------------------------
	.section	.text._ZN2at6native27unrolled_elementwise_kernelINS0_13AUnaryFunctorIdddZZZNS0_21heaviside_kernel_cudaERNS_18TensorIteratorBaseEENKUlvE_clEvENKUlvE4_clEvEUlddE_EESt5arrayIPcLm2EELi4E23TrivialOffsetCalculatorILi1EjESD_NS0_6memory15LoadWithoutCastENSE_16StoreWithoutCastEEEviT_T0_T2_T3_T4_T5_,"ax",@progbits
	.sectioninfo	@"SHI_REGISTERS=26"
	.align	128
        .global         _ZN2at6native27unrolled_elementwise_kernelINS0_13AUnaryFunctorIdddZZZNS0_21heaviside_kernel_cudaERNS_18TensorIteratorBaseEENKUlvE_clEvENKUlvE4_clEvEUlddE_EESt5arrayIPcLm2EELi4E23TrivialOffsetCalculatorILi1EjESD_NS0_6memory15LoadWithoutCastENSE_16StoreWithoutCastEEEviT_T0_T2_T3_T4_T5_
        .type           _ZN2at6native27unrolled_elementwise_kernelINS0_13AUnaryFunctorIdddZZZNS0_21heaviside_kernel_cudaERNS_18TensorIteratorBaseEENKUlvE_clEvENKUlvE4_clEvEUlddE_EESt5arrayIPcLm2EELi4E23TrivialOffsetCalculatorILi1EjESD_NS0_6memory15LoadWithoutCastENSE_16StoreWithoutCastEEEviT_T0_T2_T3_T4_T5_,@function
        .size           _ZN2at6native27unrolled_elementwise_kernelINS0_13AUnaryFunctorIdddZZZNS0_21heaviside_kernel_cudaERNS_18TensorIteratorBaseEENKUlvE_clEvENKUlvE4_clEvEUlddE_EESt5arrayIPcLm2EELi4E23TrivialOffsetCalculatorILi1EjESD_NS0_6memory15LoadWithoutCastENSE_16StoreWithoutCastEEEviT_T0_T2_T3_T4_T5_,(.L_x_29927 - _ZN2at6native27unrolled_elementwise_kernelINS0_13AUnaryFunctorIdddZZZNS0_21heaviside_kernel_cudaERNS_18TensorIteratorBaseEENKUlvE_clEvENKUlvE4_clEvEUlddE_EESt5arrayIPcLm2EELi4E23TrivialOffsetCalculatorILi1EjESD_NS0_6memory15LoadWithoutCastENSE_16StoreWithoutCastEEEviT_T0_T2_T3_T4_T5_)
        .other          _ZN2at6native27unrolled_elementwise_kernelINS0_13AUnaryFunctorIdddZZZNS0_21heaviside_kernel_cudaERNS_18TensorIteratorBaseEENKUlvE_clEvENKUlvE4_clEvEUlddE_EESt5arrayIPcLm2EELi4E23TrivialOffsetCalculatorILi1EjESD_NS0_6memory15LoadWithoutCastENSE_16StoreWithoutCastEEEviT_T0_T2_T3_T4_T5_,@"STO_CUDA_ENTRY STV_DEFAULT"
_ZN2at6native27unrolled_elementwise_kernelINS0_13AUnaryFunctorIdddZZZNS0_21heaviside_kernel_cudaERNS_18TensorIteratorBaseEENKUlvE_clEvENKUlvE4_clEvEUlddE_EESt5arrayIPcLm2EELi4E23TrivialOffsetCalculatorILi1EjESD_NS0_6memory15LoadWithoutCastENSE_16StoreWithoutCastEEEviT_T0_T2_T3_T4_T5_:
.text._ZN2at6native27unrolled_elementwise_kernelINS0_13AUnaryFunctorIdddZZZNS0_21heaviside_kernel_cudaERNS_18TensorIteratorBaseEENKUlvE_clEvENKUlvE4_clEvEUlddE_EESt5arrayIPcLm2EELi4E23TrivialOffsetCalculatorILi1EjESD_NS0_6memory15LoadWithoutCastENSE_16StoreWithoutCastEEEviT_T0_T2_T3_T4_T5_:
        /* <DEDUP_REMOVED lines=8> */
[----:B------:R-:W-:Y:S01]  /*0080*/  CS2R R2, SRZ ;  /* 0x0000000000027805 */ /* 0x000fe2000001ff00 */
[----:B-1----:R-:W-:Y:S02]  /*0090*/  MOV R9, R7 ;  /* 0x0000000700097202 */ /* 0x002fe40000000f00 */
[----:B------:R-:W-:-:S13]  /*00a0*/  ISETP.GE.AND P0, PT, R7, R6, PT ;  /* 0x000000060700720c */ /* 0x000fda0003f06270 */
[----:B------:R-:W-:Y:S01]  /*00b0*/  @!P0 IADD3 R9, R7, 0x80, RZ ;  /* 0x0000008007098810 */ /* 0x000fe20007ffe0ff */
[----:B------:R-:W-:Y:S01]  /*00c0*/  @!P0 IMAD R10, R0, 0x200, R7 ;  /* 0x00000200000a8824 */ /* 0x000fe200078e0207 */
[----:B------:R-:W-:Y:S02]  /*00d0*/  @!P0 MOV R11, 0x8 ;  /* 0x00000008000b8802 */ /* 0x000fe40000000f00 */
[----:B------:R-:W-:-:S03]  /*00e0*/  ISETP.GE.AND P1, PT, R9, R6, PT ;  /* 0x000000060900720c */ /* 0x000fc60003f26270 */
[----:B------:R-:W-:-:S05]  /*00f0*/  @!P0 IMAD.WIDE.U32 R10, R10, R11, c[0x0][0x180] ;  /* 0x000060000a0a8625 */ /* 0x000fca00078e000b */
[----:B------:R0:W2:Y:S05]  /*0100*/  @!P0 LDG.E.64 R20, [R10.64] ;  /* 0x000000040a148981 */ /* 0x0000aa000c1e1b00 */
[----:B------:R-:W-:Y:S01]  /*0110*/  @!P1 IMAD R12, R0, 0x200, R9 ;  /* 0x00000200000c9824 */ /* 0x000fe200078e0209 */
[----:B------:R-:W-:Y:S01]  /*0120*/  @!P1 IADD3 R9, R9, 0x80, RZ ;  /* 0x0000008009099810 */ /* 0x000fe20007ffe0ff */
[----:B------:R-:W-:-:S03]  /*0130*/  @!P1 IMAD.MOV.U32 R13, RZ, RZ, 0x8 ;  /* 0x00000008ff0d9424 */ /* 0x000fc600078e00ff */
[----:B------:R-:W-:Y:S01]  /*0140*/  ISETP.GE.AND P2, PT, R9, R6, PT ;  /* 0x000000060900720c */ /* 0x000fe20003f46270 */
[----:B------:R-:W-:-:S05]  /*0150*/  @!P1 IMAD.WIDE.U32 R12, R12, R13, c[0x0][0x180] ;  /* 0x000060000c0c9625 */ /* 0x000fca00078e000d */
[----:B------:R1:W3:Y:S07]  /*0160*/  @!P1 LDG.E.64 R2, [R12.64] ;  /* 0x000000040c029981 */ /* 0x0002ee000c1e1b00 */
[----:B------:R-:W-:Y:S01]  /*0170*/  @!P2 LEA R14, R0, R9, 0x9 ;  /* 0x00000009000ea211 */ /* 0x000fe200078e48ff */
[----:B------:R-:W-:-:S04]  /*0180*/  @!P2 IMAD.MOV.U32 R15, RZ, RZ, 0x8 ;  /* 0x00000008ff0fa424 */ /* 0x000fc800078e00ff */
[----:B------:R-:W-:-:S05]  /*0190*/  @!P2 IMAD.WIDE.U32 R14, R14, R15, c[0x0][0x180] ;  /* 0x000060000e0ea625 */ /* 0x000fca00078e000f */
[----:B------:R4:W3:Y:S01]  /*01a0*/  @!P2 LDG.E.64 R4, [R14.64] ;  /* 0x000000040e04a981 */ /* 0x0008e2000c1e1b00 */
[----:B------:R-:W-:-:S04]  /*01b0*/  @!P2 IADD3 R9, R9, 0x80, RZ ;  /* 0x000000800909a810 */ /* 0x000fc80007ffe0ff */
[----:B------:R-:W-:-:S13]  /*01c0*/  ISETP.GE.AND P1, PT, R9, R6, PT ;  /* 0x000000060900720c */ /* 0x000fda0003f26270 */
[----:B------:R-:W-:Y:S01]  /*01d0*/  @!P1 LEA R22, R0, R9, 0x9 ;  /* 0x0000000900169211 */ /* 0x000fe200078e48ff */
[----:B------:R-:W-:Y:S01]  /*01e0*/  @!P1 IMAD.MOV.U32 R23, RZ, RZ, 0x8 ;  /* 0x00000008ff179424 */ /* 0x000fe200078e00ff */
[----:B------:R-:W-:-:S03]  /*01f0*/  CS2R R8, SRZ ;  /* 0x0000000000087805 */ /* 0x000fc6000001ff00 */
[----:B------:R-:W-:Y:S01]  /*0200*/  @!P1 IMAD.WIDE.U32 R22, R22, R23, c[0x0][0x180] ;  /* 0x0000600016169625 */ /* 0x000fe200078e0017 */
[----:B------:R-:W0:-:S04]  /*0210*/  DSETP.LT.AND P2, PT, RZ, c[0x0][0x170], PT ;  /* 0x00005c00ff00762a */ /* 0x000e080003f41000 */
[----:B------:R1:W5:Y:S01]  /*0220*/  @!P1 LDG.E.64 R8, [R22.64] ;  /* 0x0000000416089981 */ /* 0x000362000c1e1b00 */
[----:B------:R-:W2:Y:S01]  /*0230*/  DSETP.NEU.AND P1, PT, RZ, c[0x0][0x170], PT ;  /* 0x00005c00ff00762a */ /* 0x000ea20003f2d000 */
[----:B0-----:R-:W-:Y:S01]  /*0240*/  FSEL R17, RZ, 1.875, !P2 ;  /* 0x3ff00000ff117808 */ /* 0x001fe20005000000 */
[----:B------:R-:W-:Y:S01]  /*0250*/  IMAD.MOV.U32 R16, RZ, RZ, RZ ;  /* 0x000000ffff107224 */ /* 0x000fe200078e00ff */
[-C--:B------:R-:W-:Y:S02]  /*0260*/  MOV R19, R7.reuse ;  /* 0x0000000700137202 */ /* 0x080fe40000000f00 */
[----:B------:R-:W-:Y:S01]  /*0270*/  @!P0 IADD3 R19, R7, 0x80, RZ ;  /* 0x0000008007138810 */ /* 0x000fe20007ffe0ff */
[----:B------:R-:W-:Y:S01]  /*0280*/  @!P0 IMAD.MOV.U32 R18, RZ, RZ, 0x8 ;  /* 0x00000008ff128424 */ /* 0x000fe200078e00ff */
[----:B------:R-:W-:Y:S01]  /*0290*/  @!P0 LEA R7, R0, R7, 0x9 ;  /* 0x0000000700078211 */ /* 0x000fe200078e48ff */
[--C-:B------:R-:W-:Y:S01]  /*02a0*/  IMAD.MOV.U32 R11, RZ, RZ, R17.reuse ;  /* 0x000000ffff0b7224 */ /* 0x100fe200078e0011 */
[-C--:B------:R-:W-:Y:S01]  /*02b0*/  MOV R10, R16.reuse ;  /* 0x00000010000a7202 */ /* 0x080fe20000000f00 */
[--C-:B----4-:R-:W-:Y:S01]  /*02c0*/  IMAD.MOV.U32 R15, RZ, RZ, R17.reuse ;  /* 0x000000ffff0f7224 */ /* 0x110fe200078e0011 */
[-C--:B------:R-:W-:Y:S01]  /*02d0*/  MOV R14, R16.reuse ;  /* 0x00000010000e7202 */ /* 0x080fe20000000f00 */
[----:B-1----:R-:W-:Y:S01]  /*02e0*/  IMAD.MOV.U32 R13, RZ, RZ, R17 ;  /* 0x000000ffff0d7224 */ /* 0x002fe200078e0011 */
[----:B------:R-:W-:-:S02]  /*02f0*/  MOV R12, R16 ;  /* 0x00000010000c7202 */ /* 0x000fc40000000f00 */
[----:B------:R-:W-:Y:S01]  /*0300*/  ISETP.GE.AND P2, PT, R19, R6, PT ;  /* 0x000000061300720c */ /* 0x000fe20003f46270 */
[----:B------:R-:W-:Y:S01]  /*0310*/  BSSY B0, `(.L_x_9712) ;  /* 0x0000014000007945 */ /* 0x000fe20003800000 */
[----:B--2---:R-:W-:Y:S01]  /*0320*/  @!P1 MOV R16, R20 ;  /* 0x0000001400109202 */ /* 0x004fe20000000f00 */
[----:B------:R-:W-:Y:S02]  /*0330*/  @!P1 IMAD.MOV.U32 R17, RZ, RZ, R21 ;  /* 0x000000ffff119224 */ /* 0x000fe400078e0015 */
[----:B------:R-:W-:-:S05]  /*0340*/  @!P0 IMAD.WIDE.U32 R20, R7, R18, c[0x0][0x178] ;  /* 0x00005e0007148625 */ /* 0x000fca00078e0012 */
[----:B------:R0:W-:Y:S01]  /*0350*/  @!P0 STG.E.64 [R20.64], R16 ;  /* 0x0000001014008986 */ /* 0x0001e2000c101b04 */
[----:B---3--:R-:W-:Y:S01]  /*0360*/  @!P1 MOV R12, R2 ;  /* 0x00000002000c9202 */ /* 0x008fe20000000f00 */
[----:B------:R-:W-:Y:S01]  /*0370*/  @!P1 IMAD.MOV.U32 R13, RZ, RZ, R3 ;  /* 0x000000ffff0d9224 */ /* 0x000fe200078e0003 */
[----:B------:R-:W-:Y:S01]  /*0380*/  @!P1 MOV R14, R4 ;  /* 0x00000004000e9202 */ /* 0x000fe20000000f00 */
[----:B------:R-:W-:Y:S01]  /*0390*/  @!P1 IMAD.MOV.U32 R15, RZ, RZ, R5 ;  /* 0x000000ffff0f9224 */ /* 0x000fe200078e0005 */
[----:B------:R-:W-:Y:S05]  /*03a0*/  @P2 BRA `(.L_x_9713) ;  /* 0x000000a000002947 */ /* 0x000fea0003800000 */
[----:B0-----:R-:W-:Y:S01]  /*03b0*/  LEA R2, R0, R19, 0x9 ;  /* 0x0000001300027211 */ /* 0x001fe200078e48ff */
[----:B------:R-:W-:Y:S01]  /*03c0*/  IMAD.MOV.U32 R5, RZ, RZ, 0x8 ;  /* 0x00000008ff057424 */ /* 0x000fe200078e00ff */
[----:B------:R-:W-:-:S03]  /*03d0*/  IADD3 R19, R19, 0x80, RZ ;  /* 0x0000008013137810 */ /* 0x000fc60007ffe0ff */
[----:B------:R-:W-:Y:S01]  /*03e0*/  IMAD.WIDE.U32 R2, R2, R5, c[0x0][0x178] ;  /* 0x00005e0002027625 */ /* 0x000fe200078e0005 */
[----:B------:R-:W-:-:S04]  /*03f0*/  ISETP.GE.AND P0, PT, R19, R6, PT ;  /* 0x000000061300720c */ /* 0x000fc80003f06270 */
[----:B------:R0:W-:Y:S09]  /*0400*/  STG.E.64 [R2.64], R12 ;  /* 0x0000000c02007986 */ /* 0x0001f2000c101b04 */
[----:B------:R-:W-:Y:S02]  /*0410*/  @!P0 LEA R4, R0, R19, 0x9 ;  /* 0x0000001300048211 */ /* 0x000fe400078e48ff */
[----:B------:R-:W-:-:S03]  /*0420*/  @!P0 IADD3 R19, R19, 0x80, RZ ;  /* 0x0000008013138810 */ /* 0x000fc60007ffe0ff */
[----:B------:R-:W-:-:S05]  /*0430*/  @!P0 IMAD.WIDE.U32 R4, R4, R5, c[0x0][0x178] ;  /* 0x00005e0004048625 */ /* 0x000fca00078e0005 */
[----:B------:R0:W-:Y:S02]  /*0440*/  @!P0 STG.E.64 [R4.64], R14 ;  /* 0x0000000e04008986 */ /* 0x0001e4000c101b04 */
.L_x_9713:
[----:B0-----:R-:W-:Y:S05]  /*0450*/  BSYNC B0 ;  /* 0x0000000000007941 */ /* 0x001fea0003800000 */
.L_x_9712:
[----:B------:R-:W-:-:S13]  /*0460*/  ISETP.GE.AND P0, PT, R19, R6, PT ;  /* 0x000000061300720c */ /* 0x000fda0003f06270 */
[----:B------:R-:W-:Y:S05]  /*0470*/  @P0 EXIT ;  /* 0x000000000000094d */ /* 0x000fea0003800000 */
[----:B------:R-:W-:Y:S01]  /*0480*/  HFMA2.MMA R3, -RZ, RZ, 0, 4.76837158203125e-07 ;  /* 0x00000008ff037435 */ /* 0x000fe200000001ff */
[----:B------:R-:W-:Y:S01]  /*0490*/  IMAD R2, R0, 0x200, R19 ;  /* 0x0000020000027824 */ /* 0x000fe200078e0213 */
[----:B-----5:R-:W-:Y:S01]  /*04a0*/  @!P1 MOV R11, R9 ;  /* 0x00000009000b9202 */ /* 0x020fe20000000f00 */
[----:B------:R-:W-:-:S07]  /*04b0*/  @!P1 IMAD.MOV.U32 R10, RZ, RZ, R8 ;  /* 0x000000ffff0a9224 */ /* 0x000fce00078e0008 */
[----:B------:R-:W-:-:S05]  /*04c0*/  IMAD.WIDE.U32 R2, R2, R3, c[0x0][0x178] ;  /* 0x00005e0002027625 */ /* 0x000fca00078e0003 */
[----:B------:R-:W-:Y:S01]  /*04d0*/  STG.E.64 [R2.64], R10 ;  /* 0x0000000a02007986 */ /* 0x000fe2000c101b04 */
[----:B------:R-:W-:Y:S05]  /*04e0*/  EXIT ;  /* 0x000000000000794d */ /* 0x000fea0003800000 */
.L_x_9714:
        /* <DEDUP_REMOVED lines=9> */
.L_x_29927:


//--------------------- .text._ZN2at6native29vectorized_elementwise_kernelILi2ENS0_13AUnaryFunctorIdddZZZNS0_21heaviside_kernel_cudaERNS_18TensorIteratorBaseEENKUlvE_clEvENKUlvE4_clEvEUlddE_EESt5arrayIPcLm2EEEEviT0_T1_ --------------------------
	.section	.text._ZN2at6native29vectorized_elementwise_kernelILi2ENS0_13AUnaryFunctorIdddZZZNS0_21heaviside_kernel_cudaERNS_18TensorIteratorBaseEENKUlvE_clEvENKUlvE4_clEvEUlddE_EESt5arrayIPcLm2EEEEviT0_T1_,"ax",@progbits
	.sectioninfo	@"SHI_REGISTERS=32"
	.align	128
        .global         _ZN2at6native29vectorized_elementwise_kernelILi2ENS0_13AUnaryFunctorIdddZZZNS0_21heaviside_kernel_cudaERNS_18TensorIteratorBaseEENKUlvE_clEvENKUlvE4_clEvEUlddE_EESt5arrayIPcLm2EEEEviT0_T1_
        .type           _ZN2at6native29vectorized_elementwise_kernelILi2ENS0_13AUnaryFunctorIdddZZZNS0_21heaviside_kernel_cudaERNS_18TensorIteratorBaseEENKUlvE_clEvENKUlvE4_clEvEUlddE_EESt5arrayIPcLm2EEEEviT0_T1_,@function
        .size           _ZN2at6native29vectorized_elementwise_kernelILi2ENS0_13AUnaryFunctorIdddZZZNS0_21heaviside_kernel_cudaERNS_18TensorIteratorBaseEENKUlvE_clEvENKUlvE4_clEvEUlddE_EESt5arrayIPcLm2EEEEviT0_T1_,(.L_x_29928 - _ZN2at6native29vectorized_elementwise_kernelILi2ENS0_13AUnaryFunctorIdddZZZNS0_21heaviside_kernel_cudaERNS_18TensorIteratorBaseEENKUlvE_clEvENKUlvE4_clEvEUlddE_EESt5arrayIPcLm2EEEEviT0_T1_)
        .other          _ZN2at6native29vectorized_elementwise_kernelILi2ENS0_13AUnaryFunctorIdddZZZNS0_21heaviside_kernel_cudaERNS_18TensorIteratorBaseEENKUlvE_clEvENKUlvE4_clEvEUlddE_EESt5arrayIPcLm2EEEEviT0_T1_,@"STO_CUDA_ENTRY STV_DEFAULT"
_ZN2at6native29vectorized_elementwise_kernelILi2ENS0_13AUnaryFunctorIdddZZZNS0_21heaviside_kernel_cudaERNS_18TensorIteratorBaseEENKUlvE_clEvENKUlvE4_clEvEUlddE_EESt5arrayIPcLm2EEEEviT0_T1_:
.text._ZN2at6native29vectorized_elementwise_kernelILi2ENS0_13AUnaryFunctorIdddZZZNS0_21heaviside_kernel_cudaERNS_18TensorIteratorBaseEENKUlvE_clEvENKUlvE4_clEvEUlddE_EESt5arrayIPcLm2EEEEviT0_T1_:
        /* <DEDUP_REMOVED lines=8> */
[----:B------:R-:W-:Y:S01]  /*0080*/  DSETP.NEU.AND P1, PT, RZ, c[0x0][0x170], PT ;  /* 0x00005c00ff00762a */ /* 0x000fe20003f2d000 */
[----:B------:R-:W-:Y:S01]  /*0090*/  MOV R25, 0x8 ;  /* 0x0000000800197802 */ /* 0x000fe20000000f00 */
[----:B------:R-:W-:Y:S02]  /*00a0*/  IMAD.MOV.U32 R16, RZ, RZ, RZ ;  /* 0x000000ffff107224 */ /* 0x000fe400078e00ff */
[----:B------:R-:W1:Y:S02]  /*00b0*/  DSETP.LT.AND P0, PT, RZ, c[0x0][0x170], PT ;  /* 0x00005c00ff00762a */ /* 0x000e640003f01000 */
[--C-:B------:R-:W-:Y:S01]  /*00c0*/  IMAD.MOV.U32 R14, RZ, RZ, R16.reuse ;  /* 0x000000ffff0e7224 */ /* 0x100fe200078e0010 */
[-C--:B------:R-:W-:Y:S01]  /*00d0*/  MOV R10, R16.reuse ;  /* 0x00000010000a7202 */ /* 0x080fe20000000f00 */
[--C-:B------:R-:W-:Y:S01]  /*00e0*/  IMAD.MOV.U32 R12, RZ, RZ, R16.reuse ;  /* 0x000000ffff0c7224 */ /* 0x100fe200078e0010 */
[----:B------:R-:W-:Y:S01]  /*00f0*/  MOV R6, R16 ;  /* 0x0000001000067202 */ /* 0x000fe20000000f00 */
[--C-:B------:R-:W-:Y:S01]  /*0100*/  IMAD.MOV.U32 R18, RZ, RZ, R16.reuse ;  /* 0x000000ffff127224 */ /* 0x100fe200078e0010 */
[----:B-1----:R-:W-:Y:S01]  /*0110*/  FSEL R17, RZ, 1.875, !P0 ;  /* 0x3ff00000ff117808 */ /* 0x002fe20004000000 */
[----:B------:R-:W-:-:S02]  /*0120*/  IMAD.MOV.U32 R8, RZ, RZ, R16 ;  /* 0x000000ffff087224 */ /* 0x000fc400078e0010 */
[----:B------:R-:W-:Y:S01]  /*0130*/  @!P1 IMAD.WIDE R2, R24, R25, c[0x0][0x180] ;  /* 0x0000600018029625 */ /* 0x000fe200078e0219 */
[-C--:B------:R-:W-:Y:S02]  /*0140*/  MOV R15, R17.reuse ;  /* 0x00000011000f7202 */ /* 0x080fe40000000f00 */
[-C--:B------:R-:W-:Y:S01]  /*0150*/  MOV R19, R17.reuse ;  /* 0x0000001100137202 */ /* 0x080fe20000000f00 */
[--C-:B------:R-:W-:Y:S01]  /*0160*/  IMAD.MOV.U32 R13, RZ, RZ, R17.reuse ;  /* 0x000000ffff0d7224 */ /* 0x100fe200078e0011 */
[----:B------:R-:W-:Y:S01]  /*0170*/  MOV R5, R17 ;  /* 0x0000001100057202 */ /* 0x000fe20000000f00 */
[--C-:B------:R-:W-:Y:S02]  /*0180*/  IMAD.MOV.U32 R11, RZ, RZ, R17.reuse ;  /* 0x000000ffff0b7224 */ /* 0x100fe400078e0011 */
[--C-:B------:R-:W-:Y:S02]  /*0190*/  IMAD.MOV.U32 R9, RZ, RZ, R17.reuse ;  /* 0x000000ffff097224 */ /* 0x100fe400078e0011 */
[----:B------:R-:W-:-:S02]  /*01a0*/  IMAD.MOV.U32 R7, RZ, RZ, R17 ;  /* 0x000000ffff077224 */ /* 0x000fc400078e0011 */
[----:B------:R-:W-:Y:S02]  /*01b0*/  IMAD.MOV.U32 R4, RZ, RZ, R16 ;  /* 0x000000ffff047224 */ /* 0x000fe400078e0010 */
[----:B0-----:R-:W-:-:S05]  /*01c0*/  @!P1 IMAD.WIDE.U32 R2, R21, 0x10, R2 ;  /* 0x0000001015029825 */ /* 0x001fca00078e0002 */
[----:B------:R-:W2:Y:S04]  /*01d0*/  @!P1 LDG.E.128 R16, [R2.64] ;  /* 0x0000000402109981 */ /* 0x000ea8000c1e1d00 */
[----:B------:R-:W3:Y:S04]  /*01e0*/  @!P1 LDG.E.128 R12, [R2.64+0x800] ;  /* 0x00080004020c9981 */ /* 0x000ee8000c1e1d00 */
[----:B------:R-:W4:Y:S04]  /*01f0*/  @!P1 LDG.E.128 R8, [R2.64+0x1000] ;  /* 0x0010000402089981 */ /* 0x000f28000c1e1d00 */
[----:B------:R-:W5:Y:S01]  /*0200*/  @!P1 LDG.E.128 R4, [R2.64+0x1800] ;  /* 0x0018000402049981 */ /* 0x000f62000c1e1d00 */
[----:B------:R-:W-:-:S06]  /*0210*/  IMAD.WIDE.U32 R24, R24, R25, c[0x0][0x178] ;  /* 0x00005e0018187625 */ /* 0x000fcc00078e0019 */
[----:B------:R-:W-:-:S05]  /*0220*/  IMAD.WIDE R24, R21, 0x10, R24 ;  /* 0x0000001015187825 */ /* 0x000fca00078e0218 */
[----:B--2---:R-:W-:Y:S04]  /*0230*/  STG.E.128 [R24.64], R16 ;  /* 0x0000001018007986 */ /* 0x004fe8000c101d04 */
[----:B---3--:R-:W-:Y:S04]  /*0240*/  STG.E.128 [R24.64+0x800], R12 ;  /* 0x0008000c18007986 */ /* 0x008fe8000c101d04 */
[----:B----4-:R-:W-:Y:S04]  /*0250*/  STG.E.128 [R24.64+0x1000], R8 ;  /* 0x0010000818007986 */ /* 0x010fe8000c101d04 */
[----:B-----5:R-:W-:Y:S01]  /*0260*/  STG.E.128 [R24.64+0x1800], R4 ;  /* 0x0018000418007986 */ /* 0x020fe2000c101d04 */
[----:B------:R-:W-:Y:S05]  /*0270*/  EXIT ;  /* 0x000000000000794d */ /* 0x000fea0003800000 */
.L_x_9715:
[----:B------:R-:W0:Y:S01]  /*0280*/  S2R R25, SR_TID.X ;  /* 0x0000000000197919 */ /* 0x000e220000002100 */
[----:B------:R-:W-:Y:S01]  /*0290*/  CS2R R22, SRZ ;  /* 0x0000000000167805 */ /* 0x000fe2000001ff00 */
[----:B------:R-:W-:Y:S01]  /*02a0*/  CS2R R2, SRZ ;  /* 0x0000000000027805 */ /* 0x000fe2000001ff00 */
[----:B------:R-:W-:Y:S01]  /*02b0*/  CS2R R20, SRZ ;  /* 0x0000000000147805 */ /* 0x000fe2000001ff00 */
[----:B0-----:R-:W-:Y:S01]  /*02c0*/  ISETP.GE.AND P0, PT, R25, R0, PT ;  /* 0x000000001900720c */ /* 0x001fe20003f06270 */
[----:B------:R-:W-:-:S12]  /*02d0*/  IMAD.MOV.U32 R5, RZ, RZ, R25 ;  /* 0x000000ffff057224 */ /* 0x000fd800078e0019 */
[----:B------:R-:W-:-:S04]  /*02e0*/  @!P0 IADD3 R5, R25, 0x80, RZ ;  /* 0x0000008019058810 */ /* 0x000fc80007ffe0ff */
[----:B------:R-:W-:-:S13]  /*02f0*/  ISETP.GE.AND P2, PT, R5, R0, PT ;  /* 0x000000000500720c */ /* 0x000fda0003f46270 */
[----:B------:R-:W-:Y:S01]  /*0300*/  @!P2 IMAD.IADD R6, R24, 0x1, R5 ;  /* 0x000000011806a824 */ /* 0x000fe200078e0205 */
[----:B------:R-:W-:-:S04]  /*0310*/  @!P2 IADD3 R5, R5, 0x80, RZ ;  /* 0x000000800505a810 */ /* 0x000fc80007ffe0ff */
[----:B------:R-:W-:-:S13]  /*0320*/  ISETP.GE.AND P3, PT, R5, R0, PT ;  /* 0x000000000500720c */ /* 0x000fda0003f66270 */
[----:B------:R-:W-:Y:S02]  /*0330*/  @!P3 IADD3 R8, R24, R5, RZ ;  /* 0x000000051808b210 */ /* 0x000fe40007ffe0ff */
[----:B------:R-:W-:Y:S02]  /*0340*/  @!P3 IADD3 R5, R5, 0x80, RZ ;  /* 0x000000800505b810 */ /* 0x000fe40007ffe0ff */
[----:B------:R-:W-:Y:S02]  /*0350*/  @!P3 MOV R9, 0x8 ;  /* 0x000000080009b802 */ /* 0x000fe40000000f00 */
        /* <DEDUP_REMOVED lines=8> */
[----:B------:R-:W-:-:S03]  /*03e0*/  @!P0 IADD3 R28, R24, R25, RZ ;  /* 0x00000019181c8210 */ /* 0x000fc60007ffe0ff */
[----:B------:R-:W-:Y:S01]  /*03f0*/  @!P2 IMAD.MOV.U32 R7, RZ, RZ, 0x8 ;  /* 0x00000008ff07a424 */ /* 0x000fe200078e00ff */
[----:B------:R-:W-:Y:S01]  /*0400*/  CS2R R10, SRZ ;  /* 0x00000000000a7805 */ /* 0x000fe2000001ff00 */
[----:B------:R-:W-:Y:S01]  /*0410*/  @!P0 IMAD.MOV.U32 R29, RZ, RZ, 0x8 ;  /* 0x00000008ff1d8424 */ /* 0x000fe200078e00ff */
[----:B------:R-:W-:Y:S01]  /*0420*/  CS2R R12, SRZ ;  /* 0x00000000000c7805 */ /* 0x000fe2000001ff00 */
[----:B------:R1:W3:Y:S04]  /*0430*/  @!P4 LDG.E.64 R2, [R14.64] ;  /* 0x000000040e02c981 */ /* 0x0002e8000c1e1b00 */
[----:B------:R-:W-:Y:S01]  /*0440*/  @!P5 IMAD.IADD R16, R24, 0x1, R5 ;  /* 0x000000011810d824 */ /* 0x000fe200078e0205 */
[----:B------:R-:W-:Y:S01]  /*0450*/  @!P5 IADD3 R5, R5, 0x80, RZ ;  /* 0x000000800505d810 */ /* 0x000fe20007ffe0ff */
[----:B------:R-:W-:-:S03]  /*0460*/  @!P5 IMAD.MOV.U32 R17, RZ, RZ, 0x8 ;  /* 0x00000008ff11d424 */ /* 0x000fc600078e00ff */
[----:B------:R-:W-:Y:S01]  /*0470*/  ISETP.GE.AND P1, PT, R5, R0, PT ;  /* 0x000000000500720c */ /* 0x000fe20003f26270 */
[----:B------:R-:W-:Y:S01]  /*0480*/  @!P5 IMAD.WIDE.U32 R16, R16, R17, c[0x0][0x180] ;  /* 0x000060001010d625 */ /* 0x000fe200078e0011 */
[----:B-1----:R-:W-:-:S03]  /*0490*/  CS2R R14, SRZ ;  /* 0x00000000000e7805 */ /* 0x002fc6000001ff00 */
[----:B------:R-:W-:Y:S01]  /*04a0*/  @!P2 IMAD.WIDE.U32 R6, R6, R7, c[0x0][0x180] ;  /* 0x000060000606a625 */ /* 0x000fe200078e0007 */
[----:B------:R1:W4:Y:S03]  /*04b0*/  @!P5 LDG.E.64 R20, [R16.64] ;  /* 0x000000041014d981 */ /* 0x000326000c1e1b00 */
[----:B------:R-:W-:Y:S01]  /*04c0*/  @!P0 IMAD.WIDE.U32 R28, R28, R29, c[0x0][0x180] ;  /* 0x000060001c1c8625 */ /* 0x000fe200078e001d */
[----:B------:R5:W4:Y:S03]  /*04d0*/  @!P2 LDG.E.64 R10, [R6.64] ;  /* 0x00000004060aa981 */ /* 0x000b26000c1e1b00 */
[----:B------:R-:W-:Y:S01]  /*04e0*/  @!P1 IADD3 R4, R24, R5, RZ ;  /* 0x0000000518049210 */ /* 0x000fe20007ffe0ff */
[----:B------:R-:W-:Y:S01]  /*04f0*/  @!P1 IMAD.MOV.U32 R19, RZ, RZ, 0x8 ;  /* 0x00000008ff139424 */ /* 0x000fe200078e00ff */
[----:B------:R-:W-:Y:S01]  /*0500*/  @!P1 IADD3 R5, R5, 0x80, RZ ;  /* 0x0000008005059810 */ /* 0x000fe20007ffe0ff */
[----:B------:R-:W4:Y:S03]  /*0510*/  @!P0 LDG.E.64 R14, [R28.64] ;  /* 0x000000041c0e8981 */ /* 0x000f26000c1e1b00 */
[----:B------:R-:W-:Y:S01]  /*0520*/  ISETP.GE.AND P3, PT, R5, R0, PT ;  /* 0x000000000500720c */ /* 0x000fe20003f66270 */
[----:B0-----:R-:W-:-:S05]  /*0530*/  @!P1 IMAD.WIDE.U32 R8, R4, R19, c[0x0][0x180] ;  /* 0x0000600004089625 */ /* 0x001fca00078e0013 */
[----:B------:R0:W4:Y:S07]  /*0540*/  @!P1 LDG.E.64 R12, [R8.64] ;  /* 0x00000004080c9981 */ /* 0x00012e000c1e1b00 */
[----:B------:R-:W-:Y:S02]  /*0550*/  @!P3 IADD3 R26, R24, R5, RZ ;  /* 0x00000005181ab210 */ /* 0x000fe40007ffe0ff */
[----:B------:R-:W-:-:S04]  /*0560*/  @!P3 IADD3 R5, R5, 0x80, RZ ;  /* 0x000000800505b810 */ /* 0x000fc80007ffe0ff */
[----:B------:R-:W-:Y:S01]  /*0570*/  ISETP.GE.AND P1, PT, R5, R0, PT ;  /* 0x000000000500720c */ /* 0x000fe20003f26270 */
[----:B------:R-:W-:Y:S01]  /*0580*/  @!P3 IMAD.MOV.U32 R27, RZ, RZ, 0x8 ;  /* 0x00000008ff1bb424 */ /* 0x000fe200078e00ff */
[----:B-1----:R-:W-:Y:S01]  /*0590*/  CS2R R16, SRZ ;  /* 0x0000000000107805 */ /* 0x002fe2000001ff00 */
[----:B------:R-:W-:Y:S02]  /*05a0*/  CS2R R18, SRZ ;  /* 0x0000000000127805 */ /* 0x000fe4000001ff00 */
[----:B------:R-:W-:-:S05]  /*05b0*/  @!P3 IMAD.WIDE.U32 R26, R26, R27, c[0x0][0x180] ;  /* 0x000060001a1ab625 */ /* 0x000fca00078e001b */
[----:B------:R-:W4:Y:S03]  /*05c0*/  @!P3 LDG.E.64 R16, [R26.64] ;  /* 0x000000041a10b981 */ /* 0x000f26000c1e1b00 */
[----:B------:R-:W-:Y:S01]  /*05d0*/  @!P1 IADD3 R4, R24, R5, RZ ;  /* 0x0000000518049210 */ /* 0x000fe20007ffe0ff */
[----:B------:R-:W-:-:S04]  /*05e0*/  @!P1 IMAD.MOV.U32 R5, RZ, RZ, 0x8 ;  /* 0x00000008ff059424 */ /* 0x000fc800078e00ff */
[----:B0-----:R-:W-:-:S05]  /*05f0*/  @!P1 IMAD.WIDE.U32 R8, R4, R5, c[0x0][0x180] ;  /* 0x0000600004089625 */ /* 0x001fca00078e0005 */
[----:B------:R0:W4:Y:S01]  /*0600*/  @!P1 LDG.E.64 R18, [R8.64] ;  /* 0x0000000408129981 */ /* 0x000122000c1e1b00 */
[----:B------:R-:W-:-:S04]  /*0610*/  DSETP.NEU.AND P1, PT, RZ, c[0x0][0x170], PT ;  /* 0x00005c00ff00762a */ /* 0x000fc80003f2d000 */
[----:B------:R-:W1:Y:S01]  /*0620*/  DSETP.LT.AND P2, PT, RZ, c[0x0][0x170], PT ;  /* 0x00005c00ff00762a */ /* 0x000e620003f41000 */
[----:B0-----:R-:W-:-:S05]  /*0630*/  MOV R8, RZ ;  /* 0x000000ff00087202 */ /* 0x001fca0000000f00 */
[----:B-1----:R-:W-:Y:S01]  /*0640*/  FSEL R9, RZ, 1.875, !P2 ;  /* 0x3ff00000ff097808 */ /* 0x002fe20005000000 */
[----:B-----5:R-:W-:-:S03]  /*0650*/  IMAD.MOV.U32 R6, RZ, RZ, R8 ;  /* 0x000000ffff067224 */ /* 0x020fc600078e0008 */
[-C--:B------:R-:W-:Y:S01]  /*0660*/  MOV R7, R9.reuse ;  /* 0x0000000900077202 */ /* 0x080fe20000000f00 */
[----:B------:R-:W-:Y:S01]  /*0670*/  IMAD.MOV.U32 R4, RZ, RZ, R8 ;  /* 0x000000ffff047224 */ /* 0x000fe200078e0008 */
[----:B------:R-:W-:Y:S01]  /*0680*/  MOV R5, R9 ;  /* 0x0000000900057202 */ /* 0x000fe20000000f00 */
[----:B------:R-:W-:Y:S01]  /*0690*/  BSSY B0, `(.L_x_9716) ;  /* 0x000004c000007945 */ /* 0x000fe20003800000 */
[----:B------:R-:W-:Y:S01]  /*06a0*/  BSSY B1, `(.L_x_9717) ;  /* 0x0000044000017945 */ /* 0x000fe20003800000 */
[----:B---3--:R-:W-:Y:S01]  /*06b0*/  @!P1 MOV R7, R3 ;  /* 0x0000000300079202 */ /* 0x008fe20000000f00 */
[----:B------:R-:W-:Y:S01]  /*06c0*/  @!P1 IMAD.MOV.U32 R6, RZ, RZ, R2 ;  /* 0x000000ffff069224 */ /* 0x000fe200078e0002 */
[----:B------:R-:W-:Y:S01]  /*06d0*/  MOV R3, R9 ;  /* 0x0000000900037202 */ /* 0x000fe20000000f00 */
[----:B------:R-:W-:Y:S01]  /*06e0*/  IMAD.MOV.U32 R2, RZ, RZ, R8 ;  /* 0x000000ffff027224 */ /* 0x000fe200078e0008 */
[----:B--2---:R-:W-:Y:S01]  /*06f0*/  @!P1 MOV R3, R23 ;  /* 0x0000001700039202 */ /* 0x004fe20000000f00 */
[----:B------:R-:W-:Y:S01]  /*0700*/  @!P1 IMAD.MOV.U32 R2, RZ, RZ, R22 ;  /* 0x000000ffff029224 */ /* 0x000fe200078e0016 */
[----:B------:R-:W-:Y:S01]  /*0710*/  MOV R23, R9 ;  /* 0x0000000900177202 */ /* 0x000fe20000000f00 */
[----:B------:R-:W-:Y:S01]  /*0720*/  IMAD.MOV.U32 R22, RZ, RZ, R8 ;  /* 0x000000ffff167224 */ /* 0x000fe200078e0008 */
[----:B----4-:R-:W-:Y:S01]  /*0730*/  @!P1 MOV R5, R21 ;  /* 0x0000001500059202 */ /* 0x010fe20000000f00 */
[----:B------:R-:W-:Y:S01]  /*0740*/  @!P1 IMAD.MOV.U32 R4, RZ, RZ, R20 ;  /* 0x000000ffff049224 */ /* 0x000fe200078e0014 */
[----:B------:R-:W-:Y:S01]  /*0750*/  MOV R21, R9 ;  /* 0x0000000900157202 */ /* 0x000fe20000000f00 */
[----:B------:R-:W-:Y:S01]  /*0760*/  IMAD.MOV.U32 R20, RZ, RZ, R8 ;  /* 0x000000ffff147224 */ /* 0x000fe200078e0008 */
[----:B------:R-:W-:Y:S01]  /*0770*/  @!P1 MOV R23, R11 ;  /* 0x0000000b00179202 */ /* 0x000fe20000000f00 */
        /* <DEDUP_REMOVED lines=9> */
[----:B------:R-:W-:Y:S01]  /*0810*/  @!P0 MOV R15, 0x8 ;  /* 0x00000008000f8802 */ /* 0x000fe20000000f00 */
[----:B------:R-:W-:Y:S01]  /*0820*/  @!P0 IMAD.IADD R14, R24, 0x1, R25 ;  /* 0x00000001180e8824 */ /* 0x000fe200078e0219 */
[----:B------:R-:W-:-:S03]  /*0830*/  @!P0 IADD3 R25, R25, 0x80, RZ ;  /* 0x0000008019198810 */ /* 0x000fc60007ffe0ff */
[----:B------:R-:W-:-:S05]  /*0840*/  @!P0 IMAD.WIDE.U32 R14, R14, R15, c[0x0][0x178] ;  /* 0x00005e000e0e8625 */ /* 0x000fca00078e000f */
[----:B------:R0:W-:Y:S01]  /*0850*/  @!P0 STG.E.64 [R14.64], R8 ;  /* 0x000000080e008986 */ /* 0x0001e2000c101b04 */
[----:B------:R-:W-:Y:S01]  /*0860*/  ISETP.GE.AND P0, PT, R25, R0, PT ;  /* 0x000000001900720c */ /* 0x000fe20003f06270 */
[----:B------:R-:W-:Y:S01]  /*0870*/  @!P1 IMAD.MOV.U32 R12, RZ, RZ, R16 ;  /* 0x000000ffff0c9224 */ /* 0x000fe200078e0010 */
[----:B------:R-:W-:Y:S01]  /*0880*/  @!P1 MOV R13, R17 ;  /* 0x00000011000d9202 */ /* 0x000fe20000000f00 */
[----:B------:R-:W-:Y:S01]  /*0890*/  @!P1 IMAD.MOV.U32 R10, RZ, RZ, R18 ;  /* 0x000000ffff0a9224 */ /* 0x000fe200078e0012 */
[----:B------:R-:W-:-:S09]  /*08a0*/  @!P1 MOV R11, R19 ;  /* 0x00000013000b9202 */ /* 0x000fd20000000f00 */
[----:B------:R-:W-:Y:S05]  /*08b0*/  @P0 BRA `(.L_x_9718) ;  /* 0x000000c000000947 */ /* 0x000fea0003800000 */
[----:B0-----:R-:W-:Y:S01]  /*08c0*/  MOV R9, 0x8 ;  /* 0x0000000800097802 */ /* 0x001fe20000000f00 */
[----:B------:R-:W-:Y:S01]  /*08d0*/  IMAD.IADD R8, R24, 0x1, R25 ;  /* 0x0000000118087824 */ /* 0x000fe200078e0219 */
[----:B------:R-:W-:-:S03]  /*08e0*/  IADD3 R25, R25, 0x80, RZ ;  /* 0x0000008019197810 */ /* 0x000fc60007ffe0ff */
[----:B------:R-:W-:Y:S01]  /*08f0*/  IMAD.WIDE.U32 R8, R8, R9, c[0x0][0x178] ;  /* 0x00005e0008087625 */ /* 0x000fe200078e0009 */
[----:B------:R-:W-:-:S04]  /*0900*/  ISETP.GE.AND P0, PT, R25, R0, PT ;  /* 0x000000001900720c */ /* 0x000fc80003f06270 */
[----:B------:R0:W-:Y:S09]  /*0910*/  STG.E.64 [R8.64], R22 ;  /* 0x0000001608007986 */ /* 0x0001f2000c101b04 */
[----:B------:R-:W-:Y:S05]  /*0920*/  @P0 BRA `(.L_x_9719) ;  /* 0x000000c000000947 */ /* 0x000fea0003800000 */
[----:B0-----:R-:W-:Y:S01]  /*0930*/  HFMA2.MMA R9, -RZ, RZ, 0, 4.76837158203125e-07 ;  /* 0x00000008ff097435 */ /* 0x001fe200000001ff */
[----:B------:R-:W-:Y:S01]  /*0940*/  IMAD.IADD R8, R24, 0x1, R25 ;  /* 0x0000000118087824 */ /* 0x000fe200078e0219 */
[----:B------:R-:W-:-:S08]  /*0950*/  IADD3 R25, R25, 0x80, RZ ;  /* 0x0000008019197810 */ /* 0x000fd00007ffe0ff */
[----:B------:R-:W-:-:S05]  /*0960*/  IMAD.WIDE.U32 R8, R8, R9, c[0x0][0x178] ;  /* 0x00005e0008087625 */ /* 0x000fca00078e0009 */
[----:B------:R0:W-:Y:S02]  /*0970*/  STG.E.64 [R8.64], R2 ;  /* 0x0000000208007986 */ /* 0x0001e4000c101b04 */
.L_x_9718:
[----:B0-----:R-:W-:-:S13]  /*0980*/  ISETP.GE.AND P0, PT, R25, R0, PT ;  /* 0x000000001900720c */ /* 0x001fda0003f06270 */
[----:B------:R-:W-:Y:S05]  /*0990*/  @P0 BRA `(.L_x_9720) ;  /* 0x000000c000000947 */ /* 0x000fea0003800000 */
[----:B------:R-:W-:Y:S01]  /*09a0*/  MOV R3, 0x8 ;  /* 0x0000000800037802 */ /* 0x000fe20000000f00 */
[----:B------:R-:W-:Y:S01]  /*09b0*/  IMAD.IADD R2, R24, 0x1, R25 ;  /* 0x0000000118027824 */ /* 0x000fe200078e0219 */
[----:B------:R-:W-:-:S03]  /*09c0*/  IADD3 R25, R25, 0x80, RZ ;  /* 0x0000008019197810 */ /* 0x000fc60007ffe0ff */
[----:B------:R-:W-:-:S05]  /*09d0*/  IMAD.WIDE.U32 R2, R2, R3, c[0x0][0x178] ;  /* 0x00005e0002027625 */ /* 0x000fca00078e0003 */
[----:B------:R0:W-:Y:S02]  /*09e0*/  STG.E.64 [R2.64], R6 ;  /* 0x0000000602007986 */ /* 0x0001e4000c101b04 */
.L_x_9719:
[----:B------:R-:W-:-:S13]  /*09f0*/  ISETP.GE.AND P0, PT, R25, R0, PT ;  /* 0x000000001900720c */ /* 0x000fda0003f06270 */
[----:B------:R-:W-:Y:S05]  /*0a00*/  @P0 BRA `(.L_x_9721) ;  /* 0x000000d000000947 */ /* 0x000fea0003800000 */
[----:B0-----:R-:W-:Y:S01]  /*0a10*/  HFMA2.MMA R3, -RZ, RZ, 0, 4.76837158203125e-07 ;  /* 0x00000008ff037435 */ /* 0x001fe200000001ff */
[----:B------:R-:W-:Y:S01]  /*0a20*/  IMAD.IADD R2, R24, 0x1, R25 ;  /* 0x0000000118027824 */ /* 0x000fe200078e0219 */
[----:B------:R-:W-:-:S08]  /*0a30*/  IADD3 R25, R25, 0x80, RZ ;  /* 0x0000008019197810 */ /* 0x000fd00007ffe0ff */
[----:B------:R-:W-:-:S05]  /*0a40*/  IMAD.WIDE.U32 R2, R2, R3, c[0x0][0x178] ;  /* 0x00005e0002027625 */ /* 0x000fca00078e0003 */
[----:B------:R0:W-:Y:S02]  /*0a50*/  STG.E.64 [R2.64], R4 ;  /* 0x0000000402007986 */ /* 0x0001e4000c101b04 */
.L_x_9720:
[----:B------:R-:W-:-:S13]  /*0a60*/  ISETP.GE.AND P0, PT, R25, R0, PT ;  /* 0x000000001900720c */ /* 0x000fda0003f06270 */
[----:B------:R-:W-:Y:S01]  /*0a70*/  @P0 BREAK B1 ;  /* 0x0000000000010942 */ /* 0x000fe20003800000 */
[----:B------:R-:W-:Y:S05]  /*0a80*/  @P0 BRA `(.L_x_9722) ;  /* 0x000000c000000947 */ /* 0x000fea0003800000 */
[----:B0-----:R-:W-:Y:S01]  /*0a90*/  MOV R3, 0x8 ;  /* 0x0000000800037802 */ /* 0x001fe20000000f00 */
[----:B------:R-:W-:Y:S01]  /*0aa0*/  IMAD.IADD R2, R24, 0x1, R25 ;  /* 0x0000000118027824 */ /* 0x000fe200078e0219 */
[----:B------:R-:W-:-:S03]  /*0ab0*/  IADD3 R25, R25, 0x80, RZ ;  /* 0x0000008019197810 */ /* 0x000fc60007ffe0ff */
[----:B------:R-:W-:-:S05]  /*0ac0*/  IMAD.WIDE.U32 R2, R2, R3, c[0x0][0x178] ;  /* 0x00005e0002027625 */ /* 0x000fca00078e0003 */
[----:B------:R0:W-:Y:S02]  /*0ad0*/  STG.E.64 [R2.64], R20 ;  /* 0x0000001402007986 */ /* 0x0001e4000c101b04 */
.L_x_9721:
[----:B------:R-:W-:Y:S05]  /*0ae0*/  BSYNC B1 ;  /* 0x0000000000017941 */ /* 0x000fea0003800000 */
.L_x_9717:
[----:B------:R-:W-:-:S13]  /*0af0*/  ISETP.GE.AND P0, PT, R25, R0, PT ;  /* 0x000000001900720c */ /* 0x000fda0003f06270 */
[----:B0-----:R-:W-:Y:S01]  /*0b00*/  @!P0 MOV R3, 0x8 ;  /* 0x0000000800038802 */ /* 0x001fe20000000f00 */
[----:B------:R-:W-:Y:S01]  /*0b10*/  @!P0 IMAD.IADD R2, R24, 0x1, R25 ;  /* 0x0000000118028824 */ /* 0x000fe200078e0219 */
[----:B------:R-:W-:-:S03]  /*0b20*/  @!P0 IADD3 R25, R25, 0x80, RZ ;  /* 0x0000008019198810 */ /* 0x000fc60007ffe0ff */
[----:B------:R-:W-:-:S05]  /*0b30*/  @!P0 IMAD.WIDE.U32 R2, R2, R3, c[0x0][0x178] ;  /* 0x00005e0002028625 */ /* 0x000fca00078e0003 */
[----:B------:R0:W-:Y:S02]  /*0b40*/  @!P0 STG.E.64 [R2.64], R12 ;  /* 0x0000000c02008986 */ /* 0x0001e4000c101b04 */
.L_x_9722:
[----:B------:R-:W-:Y:S05]  /*0b50*/  BSYNC B0 ;  /* 0x0000000000007941 */ /* 0x000fea0003800000 */
.L_x_9716:
[----:B------:R-:W-:Y:S01]  /*0b60*/  WARPSYNC 0xffffffff ;  /* 0xffffffff00007948 */ /* 0x000fe20003800000 */
[----:B------:R-:W-:-:S13]  /*0b70*/  ISETP.GE.AND P0, PT, R25, R0, PT ;  /* 0x000000001900720c */ /* 0x000fda0003f06270 */
[----:B------:R-:W-:Y:S05]  /*0b80*/  @P0 EXIT ;  /* 0x000000000000094d */ /* 0x000fea0003800000 */
[----:B0-----:R-:W-:Y:S01]  /*0b90*/  HFMA2.MMA R3, -RZ, RZ, 0, 4.76837158203125e-07 ;  /* 0x00000008ff037435 */ /* 0x001fe200000001ff */
[----:B------:R-:W-:-:S09]  /*0ba0*/  IMAD.IADD R2, R24, 0x1, R25 ;  /* 0x0000000118027824 */ /* 0x000fd200078e0219 */
[----:B------:R-:W-:-:S05]  /*0bb0*/  IMAD.WIDE.U32 R2, R2, R3, c[0x0][0x178] ;  /* 0x00005e0002027625 */ /* 0x000fca00078e0003 */
[----:B------:R-:W-:Y:S01]  /*0bc0*/  STG.E.64 [R2.64], R10 ;  /* 0x0000000a02007986 */ /* 0x000fe2000c101b04 */
[----:B------:R-:W-:Y:S05]  /*0bd0*/  EXIT ;  /* 0x000000000000794d */ /* 0x000fea0003800000 */
.L_x_9723:
        /* <DEDUP_REMOVED lines=10> */
.L_x_29928:


//--------------------- .text._ZN2at6native29vectorized_elementwise_kernelILi4ENS0_13AUnaryFunctorIdddZZZNS0_21heaviside_kernel_cudaERNS_18TensorIteratorBaseEENKUlvE_clEvENKUlvE4_clEvEUlddE_EESt5arrayIPcLm2EEEEviT0_T1_ --------------------------
	.section	.text._ZN2at6native29vectorized_elementwise_kernelILi4ENS0_13AUnaryFunctorIdddZZZNS0_21heaviside_kernel_cudaERNS_18TensorIteratorBaseEENKUlvE_clEvENKUlvE4_clEvEUlddE_EESt5arrayIPcLm2EEEEviT0_T1_,"ax",@progbits
	.sectioninfo	@"SHI_REGISTERS=32"
	.align	128
        .global         _ZN2at6native29vectorized_elementwise_kernelILi4ENS0_13AUnaryFunctorIdddZZZNS0_21heaviside_kernel_cudaERNS_18TensorIteratorBaseEENKUlvE_clEvENKUlvE4_clEvEUlddE_EESt5arrayIPcLm2EEEEviT0_T1_
        .type           _ZN2at6native29vectorized_elementwise_kernelILi4ENS0_13AUnaryFunctorIdddZZZNS0_21heaviside_kernel_cudaERNS_18TensorIteratorBaseEENKUlvE_clEvENKUlvE4_clEvEUlddE_EESt5arrayIPcLm2EEEEviT0_T1_,@function
        .size           _ZN2at6native29vectorized_elementwise_kernelILi4ENS0_13AUnaryFunctorIdddZZZNS0_21heaviside_kernel_cudaERNS_18TensorIteratorBaseEENKUlvE_clEvENKUlvE4_clEvEUlddE_EESt5arrayIPcLm2EEEEviT0_T1_,(.L_x_29929 - _ZN2at6native29vectorized_elementwise_kernelILi4ENS0_13AUnaryFunctorIdddZZZNS0_21heaviside_kernel_cudaERNS_18TensorIteratorBaseEENKUlvE_clEvENKUlvE4_clEvEUlddE_EESt5arrayIPcLm2EEEEviT0_T1_)
        .other          _ZN2at6native29vectorized_elementwise_kernelILi4ENS0_13AUnaryFunctorIdddZZZNS0_21heaviside_kernel_cudaERNS_18TensorIteratorBaseEENKUlvE_clEvENKUlvE4_clEvEUlddE_EESt5arrayIPcLm2EEEEviT0_T1_,@"STO_CUDA_ENTRY STV_DEFAULT"
_ZN2at6native29vectorized_elementwise_kernelILi4ENS0_13AUnaryFunctorIdddZZZNS0_21heaviside_kernel_cudaERNS_18TensorIteratorBaseEENKUlvE_clEvENKUlvE4_clEvEUlddE_EESt5arrayIPcLm2EEEEviT0_T1_:
.text._ZN2at6native29vectorized_elementwise_kernelILi4ENS0_13AUnaryFunctorIdddZZZNS0_21heaviside_kernel_cudaERNS_18TensorIteratorBaseEENKUlvE_clEvENKUlvE4_clEvEUlddE_EESt5arrayIPcLm2EEEEviT0_T1_:
        /* <DEDUP_REMOVED lines=40> */
.L_x_9724:
        /* <DEDUP_REMOVED lines=112> */
.L_x_9727:
[----:B0-----:R-:W-:-:S13]  /*0980*/  ISETP.GE.AND P0, PT, R25, R0, PT ;  /* 0x000000001900720c */ /* 0x001fda0003f06270 */
[----:B------:R-:W-:Y:S05]  /*0990*/  @P0 BRA `(.L_x_9729) ;  /* 0x000000c000000947 */ /* 0x000fea0003800000 */
[----:B------:R-:W-:Y:S01]  /*09a0*/  MOV R3, 0x8 ;  /* 0x0000000800037802 */ /* 0x000fe20000000f00 */
[----:B------:R-:W-:Y:S01]  /*09b0*/  IMAD.IADD R2, R24, 0x1, R25 ;  /* 0x0000000118027824 */ /* 0x000fe200078e0219 */
[----:B------:R-:W-:-:S03]  /*09c0*/  IADD3 R25, R25, 0x80, RZ ;  /* 0x0000008019197810 */ /* 0x000fc60007ffe0ff */
[----:B------:R-:W-:-:S05]  /*09d0*/  IMAD.WIDE.U32 R2, R2, R3, c[0x0][0x178] ;  /* 0x00005e0002027625 */ /* 0x000fca00078e0003 */
[----:B------:R0:W-:Y:S02]  /*09e0*/  STG.E.64 [R2.64], R6 ;  /* 0x0000000602007986 */ /* 0x0001e4000c101b04 */
.L_x_9728:
[----:B------:R-:W-:-:S13]  /*09f0*/  ISETP.GE.AND P0, PT, R25, R0, PT ;  /* 0x000000001900720c */ /* 0x000fda0003f06270 */
[----:B------:R-:W-:Y:S05]  /*0a00*/  @P0 BRA `(.L_x_9730) ;  /* 0x000000d000000947 */ /* 0x000fea0003800000 */
[----:B0-----:R-:W-:Y:S01]  /*0a10*/  HFMA2.MMA R3, -RZ, RZ, 0, 4.76837158203125e-07 ;  /* 0x00000008ff037435 */ /* 0x001fe200000001ff */
[----:B------:R-:W-:Y:S01]  /*0a20*/  IMAD.IADD R2, R24, 0x1, R25 ;  /* 0x0000000118027824 */ /* 0x000fe200078e0219 */
[----:B------:R-:W-:-:S08]  /*0a30*/  IADD3 R25, R25, 0x80, RZ ;  /* 0x0000008019197810 */ /* 0x000fd00007ffe0ff */
[----:B------:R-:W-:-:S05]  /*0a40*/  IMAD.WIDE.U32 R2, R2, R3, c[0x0][0x178] ;  /* 0x00005e0002027625 */ /* 0x000fca00078e0003 */
[----:B------:R0:W-:Y:S02]  /*0a50*/  STG.E.64 [R2.64], R4 ;  /* 0x0000000402007986 */ /* 0x0001e4000c101b04 */
.L_x_9729:
        /* <DEDUP_REMOVED lines=8> */
.L_x_9730:
[----:B------:R-:W-:Y:S05]  /*0ae0*/  BSYNC B1 ;  /* 0x0000000000017941 */ /* 0x000fea0003800000 */
.L_x_9726:
[----:B------:R-:W-:-:S13]  /*0af0*/  ISETP.GE.AND P0, PT, R25, R0, PT ;  /* 0x000000001900720c */ /* 0x000fda0003f06270 */
[----:B0-----:R-:W-:Y:S01]  /*0b00*/  @!P0 MOV R3, 0x8 ;  /* 0x0000000800038802 */ /* 0x001fe20000000f00 */
[----:B------:R-:W-:Y:S01]  /*0b10*/  @!P0 IMAD.IADD R2, R24, 0x1, R25 ;  /* 0x0000000118028824 */ /* 0x000fe200078e0219 */
[----:B------:R-:W-:-:S03]  /*0b20*/  @!P0 IADD3 R25, R25, 0x80, RZ ;  /* 0x0000008019198810 */ /* 0x000fc60007ffe0ff */
[----:B------:R-:W-:-:S05]  /*0b30*/  @!P0 IMAD.WIDE.U32 R2, R2, R3, c[0x0][0x178] ;  /* 0x00005e0002028625 */ /* 0x000fca00078e0003 */
[----:B------:R0:W-:Y:S02]  /*0b40*/  @!P0 STG.E.64 [R2.64], R12 ;  /* 0x0000000c02008986 */ /* 0x0001e4000c101b04 */
.L_x_9731:
[----:B------:R-:W-:Y:S05]  /*0b50*/  BSYNC B0 ;  /* 0x0000000000007941 */ /* 0x000fea0003800000 */
.L_x_9725:
        /* <DEDUP_REMOVED lines=8> */
.L_x_9732:
        /* <DEDUP_REMOVED lines=10> */
.L_x_29929:


//--------------------- .text._ZN2at6native29vectorized_elementwise_kernelILi8ENS0_13AUnaryFunctorIdddZZZNS0_21heaviside_kernel_cudaERNS_18TensorIteratorBaseEENKUlvE_clEvENKUlvE4_clEvEUlddE_EESt5arrayIPcLm2EEEEviT0_T1_ --------------------------
	.section	.text._ZN2at6native29vectorized_elementwise_kernelILi8ENS0_13AUnaryFunctorIdddZZZNS0_21heaviside_kernel_cudaERNS_18TensorIteratorBaseEENKUlvE_clEvENKUlvE4_clEvEUlddE_EESt5arrayIPcLm2EEEEviT0_T1_,"ax",@progbits
	.sectioninfo	@"SHI_REGISTERS=4"
	.align	128
        .global         _ZN2at6native29vectorized_elementwise_kernelILi8ENS0_13AUnaryFunctorIdddZZZNS0_21heaviside_kernel_cudaERNS_18TensorIteratorBaseEENKUlvE_clEvENKUlvE4_clEvEUlddE_EESt5arrayIPcLm2EEEEviT0_T1_
        .type           _ZN2at6native29vectorized_elementwise_kernelILi8ENS0_13AUnaryFunctorIdddZZZNS0_21heaviside_kernel_cudaERNS_18TensorIteratorBaseEENKUlvE_clEvENKUlvE4_clEvEUlddE_EESt5arrayIPcLm2EEEEviT0_T1_,@function
        .size           _ZN2at6native29vectorized_elementwise_kernelILi8ENS0_13AUnaryFunctorIdddZZZNS0_21heaviside_kernel_cudaERNS_18TensorIteratorBaseEENKUlvE_clEvENKUlvE4_clEvEUlddE_EESt5arrayIPcLm2EEEEviT0_T1_,(.L_x_29930 - _ZN2at6native29vectorized_elementwise_kernelILi8ENS0_13AUnaryFunctorIdddZZZNS0_21heaviside_kernel_cudaERNS_18TensorIteratorBaseEENKUlvE_clEvENKUlvE4_clEvEUlddE_EESt5arrayIPcLm2EEEEviT0_T1_)
        .other          _ZN2at6native29vectorized_elementwise_kernelILi8ENS0_13AUnaryFunctorIdddZZZNS0_21heaviside_kernel_cudaERNS_18TensorIteratorBaseEENKUlvE_clEvENKUlvE4_clEvEUlddE_EESt5arrayIPcLm2EEEEviT0_T1_,@"STO_CUDA_ENTRY STV_DEFAULT"
_ZN2at6native29vectorized_elementwise_kernelILi8ENS0_13AUnaryFunctorIdddZZZNS0_21heaviside_kernel_cudaERNS_18TensorIteratorBaseEENKUlvE_clEvENKUlvE4_clEvEUlddE_EESt5arrayIPcLm2EEEEviT0_T1_:
.text._ZN2at6native29vectorized_elementwise_kernelILi8ENS0_13AUnaryFunctorIdddZZZNS0_21heaviside_kernel_cudaERNS_18TensorIteratorBaseEENKUlvE_clEvENKUlvE4_clEvEUlddE_EESt5arrayIPcLm2EEEEviT0_T1_:
[----:B------:R-:W-:Y:S02]  /*0000*/  MOV R1, c[0x0][0x28] ;  /* 0x00000a0000017a02 */ /* 0x000fe40000000f00 */
[----:B------:R-:W-:Y:S05]  /*0010*/  EXIT ;  /* 0x000000000000794d */ /* 0x000fea0003800000 */
.L_x_9733:
        /* <DEDUP_REMOVED lines=14> */
.L_x_29930:


//--------------------- .text._ZN2at6native18elementwise_kernelILi128ELi4EZNS0_15gpu_kernel_implINS0_13BinaryFunctorIsssZZZNS0_21heaviside_kernel_cudaERNS_18TensorIteratorBaseEENKUlvE_clEvENKUlvE3_clEvEUlssE_EEEEvS5_RKT_EUliE_EEviT1_ --------------------------
	.section	.text._ZN2at6native18elementwise_kernelILi128ELi4EZNS0_15gpu_kernel_implINS0_13BinaryFunctorIsssZZZNS0_21heaviside_kernel_cudaERNS_18TensorIteratorBaseEENKUlvE_clEvENKUlvE3_clEvEUlssE_EEEEvS5_RKT_EUliE_EEviT1_,"ax",@progbits
	.sectioninfo	@"SHI_REGISTERS=26"
	.align	128
        .global         _ZN2at6native18elementwise_kernelILi128ELi4EZNS0_15gpu_kernel_implINS0_13BinaryFunctorIsssZZZNS0_21heaviside_kernel_cudaERNS_18TensorIteratorBaseEENKUlvE_clEvENKUlvE3_clEvEUlssE_EEEEvS5_RKT_EUliE_EEviT1_
        .type           _ZN2at6native18elementwise_kernelILi128ELi4EZNS0_15gpu_kernel_implINS0_13BinaryFunctorIsssZZZNS0_21heaviside_kernel_cudaERNS_18TensorIteratorBaseEENKUlvE_clEvENKUlvE3_clEvEUlssE_EEEEvS5_RKT_EUliE_EEviT1_,@function
        .size           _ZN2at6native18elementwise_kernelILi128ELi4EZNS0_15gpu_kernel_implINS0_13BinaryFunctorIsssZZZNS0_21heaviside_kernel_cudaERNS_18TensorIteratorBaseEENKUlvE_clEvENKUlvE3_clEvEUlssE_EEEEvS5_RKT_EUliE_EEviT1_,(.L_x_29931 - _ZN2at6native18elementwise_kernelILi128ELi4EZNS0_15gpu_kernel_implINS0_13BinaryFunctorIsssZZZNS0_21heaviside_kernel_cudaERNS_18TensorIteratorBaseEENKUlvE_clEvENKUlvE3_clEvEUlssE_EEEEvS5_RKT_EUliE_EEviT1_)
        .other          _ZN2at6native18elementwise_kernelILi128ELi4EZNS0_15gpu_kernel_implINS0_13BinaryFunctorIsssZZZNS0_21heaviside_kernel_cudaERNS_18TensorIteratorBaseEENKUlvE_clEvENKUlvE3_clEvEUlssE_EEEEvS5_RKT_EUliE_EEviT1_,@"STO_CUDA_ENTRY STV_DEFAULT"
_ZN2at6native18elementwise_kernelILi128ELi4EZNS0_15gpu_kernel_implINS0_13BinaryFunctorIsssZZZNS0_21heaviside_kernel_cudaERNS_18TensorIteratorBaseEENKUlvE_clEvENKUlvE3_clEvEUlssE_EEEEvS5_RKT_EUliE_EEviT1_:
.text._ZN2at6native18elementwise_kernelILi128ELi4EZNS0_15gpu_kernel_implINS0_13BinaryFunctorIsssZZZNS0_21heaviside_kernel_cudaERNS_18TensorIteratorBaseEENKUlvE_clEvENKUlvE3_clEvEUlssE_EEEEvS5_RKT_EUliE_EEviT1_:
        /* <DEDUP_REMOVED lines=263> */
.L_x_9736:
        /* <DEDUP_REMOVED lines=16> */
[----:B------:R0:W5:Y:S01]  /*1170*/  LDG.E.S8 R23, [R2.64] ;  /* 0x0000002402177981 */ /* 0x000162000c1e1300 */
[----:B------:R-:W-:Y:S05]  /*1180*/  BRA `(.L_x_9742) ;  /* 0x00000da000007947 */ /* 0x000fea0003800000 */
.L_x_9740:
[----:B------:R0:W5:Y:S01]  /*1190*/  LDG.E.U8 R23, [R2.64] ;  /* 0x0000002402177981 */ /* 0x000162000c1e1100 */
[----:B------:R-:W-:Y:S05]  /*11a0*/  BRA `(.L_x_9742) ;  /* 0x00000d8000007947 */ /* 0x000fea0003800000 */
.L_x_9739:
[----:B------:R-:W-:-:S13]  /*11b0*/  ISETP.NE.AND P0, PT, R4, 0x2, PT ;  /* 0x000000020400780c */ /* 0x000fda0003f05270 */
[----:B------:R-:W-:Y:S05]  /*11c0*/  @!P0 BRA `(.L_x_9743) ;  /* 0x0000008000008947 */ /* 0x000fea0003800000 */
[----:B------:R-:W-:-:S13]  /*11d0*/  ISETP.NE.AND P0, PT, R4, 0x3, PT ;  /* 0x000000030400780c */ /* 0x000fda0003f05270 */
[----:B------:R-:W-:Y:S05]  /*11e0*/  @!P0 BRA `(.L_x_9744) ;  /* 0x0000004000008947 */ /* 0x000fea0003800000 */
[----:B------:R-:W-:-:S13]  /*11f0*/  ISETP.NE.AND P0, PT, R4, 0x4, PT ;  /* 0x000000040400780c */ /* 0x000fda0003f05270 */
[----:B------:R-:W-:Y:S05]  /*1200*/  @P0 BRA `(.L_x_9741) ;  /* 0x00000ba000000947 */ /* 0x000fea0003800000 */
[----:B------:R0:W5:Y:S01]  /*1210*/  LDG.E.U16 R23, [R2.64] ;  /* 0x0000002402177981 */ /* 0x000162000c1e1500 */
[----:B------:R-:W-:Y:S05]  /*1220*/  BRA `(.L_x_9742) ;  /* 0x00000d0000007947 */ /* 0x000fea0003800000 */
.L_x_9744:
[----:B------:R0:W5:Y:S01]  /*1230*/  LDG.E.U16 R23, [R2.64] ;  /* 0x0000002402177981 */ /* 0x000162000c1e1500 */
[----:B------:R-:W-:Y:S05]  /*1240*/  BRA `(.L_x_9742) ;  /* 0x00000ce000007947 */ /* 0x000fea0003800000 */
.L_x_9743:
[----:B------:R0:W5:Y:S01]  /*1250*/  LDG.E.U16 R23, [R2.64] ;  /* 0x0000002402177981 */ /* 0x000162000c1e1500 */
[----:B------:R-:W-:Y:S05]  /*1260*/  BRA `(.L_x_9742) ;  /* 0x00000cc000007947 */ /* 0x000fea0003800000 */
.L_x_9738:
[----:B------:R-:W-:-:S13]  /*1270*/  ISETP.GT.AND P0, PT, R4, 0x6, PT ;  /* 0x000000060400780c */ /* 0x000fda0003f04270 */
[----:B------:R-:W-:Y:S05]  /*1280*/  @P0 BRA `(.L_x_9745) ;  /* 0x000000c000000947 */ /* 0x000fea0003800000 */
[----:B------:R-:W-:-:S13]  /*1290*/  ISETP.NE.AND P0, PT, R4, 0x5, PT ;  /* 0x000000050400780c */ /* 0x000fda0003f05270 */
[----:B------:R-:W-:Y:S05]  /*12a0*/  @!P0 BRA `(.L_x_9746) ;  /* 0x0000005000008947 */ /* 0x000fea0003800000 */
[----:B------:R-:W-:-:S13]  /*12b0*/  ISETP.NE.AND P0, PT, R4, 0x6, PT ;  /* 0x000000060400780c */ /* 0x000fda0003f05270 */
[----:B------:R-:W-:Y:S05]  /*12c0*/  @P0 BRA `(.L_x_9741) ;  /* 0x00000ae000000947 */ /* 0x000fea0003800000 */
[----:B------:R-:W2:Y:S02]  /*12d0*/  LDG.E R2, [R2.64] ;  /* 0x0000002402027981 */ /* 0x000ea4000c1e1900 */
[----:B--2---:R0:W1:Y:S01]  /*12e0*/  F2I.FTZ.TRUNC.NTZ R23, R2 ;  /* 0x0000000200177305 */ /* 0x004062000021f100 */
[----:B------:R-:W-:Y:S05]  /*12f0*/  BRA `(.L_x_9742) ;  /* 0x00000c3000007947 */ /* 0x000fea0003800000 */
.L_x_9746:
[----:B------:R-:W2:Y:S02]  /*1300*/  LDG.E.U16 R0, [R2.64] ;  /* 0x0000002402007981 */ /* 0x000ea4000c1e1500 */
[----:B--2---:R-:W-:-:S06]  /*1310*/  HADD2.F32 R0, -RZ, R0.H0_H0 ;  /* 0x20000000ff007230 */ /* 0x004fcc0000004100 */
[----:B------:R-:W0:Y:S02]  /*1320*/  F2I.FTZ.TRUNC.NTZ R0, R0 ;  /* 0x0000000000007305 */ /* 0x000e24000021f100 */
[----:B0-----:R-:W-:Y:S01]  /*1330*/  PRMT R23, R0, 0x7610, R23 ;  /* 0x0000761000177816 */ /* 0x001fe20000000017 */
[----:B------:R-:W-:Y:S05]  /*1340*/  BRA `(.L_x_9742) ;  /* 0x00000be000007947 */ /* 0x000fea0003800000 */
.L_x_9745:
[----:B------:R-:W-:-:S13]  /*1350*/  ISETP.NE.AND P0, PT, R4, 0x7, PT ;  /* 0x000000070400780c */ /* 0x000fda0003f05270 */
[----:B------:R-:W-:Y:S05]  /*1360*/  @!P0 BRA `(.L_x_9747) ;  /* 0x000000c000008947 */ /* 0x000fea0003800000 */
[----:B------:R-:W-:-:S13]  /*1370*/  ISETP.NE.AND P0, PT, R4, 0x8, PT ;  /* 0x000000080400780c */ /* 0x000fda0003f05270 */
[----:B------:R-:W-:Y:S05]  /*1380*/  @!P0 BRA `(.L_x_9748) ;  /* 0x0000005000008947 */ /* 0x000fea0003800000 */
[----:B------:R-:W-:-:S13]  /*1390*/  ISETP.NE.AND P0, PT, R4, 0x9, PT ;  /* 0x000000090400780c */ /* 0x000fda0003f05270 */
[----:B------:R-:W-:Y:S05]  /*13a0*/  @P0 BRA `(.L_x_9741) ;  /* 0x00000a0000000947 */ /* 0x000fea0003800000 */
[----:B------:R-:W2:Y:S02]  /*13b0*/  LDG.E R2, [R2.64] ;  /* 0x0000002402027981 */ /* 0x000ea4000c1e1900 */
[----:B--2---:R0:W1:Y:S01]  /*13c0*/  F2I.FTZ.TRUNC.NTZ R23, R2 ;  /* 0x0000000200177305 */ /* 0x004062000021f100 */
[----:B------:R-:W-:Y:S05]  /*13d0*/  BRA `(.L_x_9742) ;  /* 0x00000b5000007947 */ /* 0x000fea0003800000 */
.L_x_9748:
[----:B------:R-:W2:Y:S02]  /*13e0*/  LDG.E.U16 R2, [R2.64] ;  /* 0x0000002402027981 */ /* 0x000ea4000c1e1500 */
[----:B--2---:R-:W-:-:S06]  /*13f0*/  HADD2.F32 R0, -RZ, R2.H0_H0 ;  /* 0x20000002ff007230 */ /* 0x004fcc0000004100 */
[----:B------:R-:W0:Y:S02]  /*1400*/  F2I.FTZ.TRUNC.NTZ R0, R0 ;  /* 0x0000000000007305 */ /* 0x000e24000021f100 */
[----:B0-----:R-:W-:Y:S01]  /*1410*/  PRMT R23, R0, 0x7610, R23 ;  /* 0x0000761000177816 */ /* 0x001fe20000000017 */
[----:B------:R-:W-:Y:S05]  /*1420*/  BRA `(.L_x_9742) ;  /* 0x00000b0000007947 */ /* 0x000fea0003800000 */
.L_x_9747:
[----:B------:R-:W2:Y:S02]  /*1430*/  LDG.E.64 R2, [R2.64] ;  /* 0x0000002402027981 */ /* 0x000ea4000c1e1b00 */
[----:B--2---:R0:W1:Y:S01]  /*1440*/  F2I.F64.TRUNC R23, R2 ;  /* 0x0000000200177311 */ /* 0x004062000030d100 */
[----:B------:R-:W-:Y:S05]  /*1450*/  BRA `(.L_x_9742) ;  /* 0x00000ad000007947 */ /* 0x000fea0003800000 */
.L_x_9737:
        /* <DEDUP_REMOVED lines=10> */
[----:B------:R-:W-:Y:S01]  /*1500*/  SEL R23, RZ, 0x1, !P0 ;  /* 0x00000001ff177807 */ /* 0x000fe20004000000 */
[----:B------:R-:W-:Y:S05]  /*1510*/  BRA `(.L_x_9742) ;  /* 0x00000a1000007947 */ /* 0x000fea0003800000 */
.L_x_9751:
[----:B------:R-:W2:Y:S02]  /*1520*/  LDG.E.64 R2, [R2.64] ;  /* 0x0000002402027981 */ /* 0x000ea4000c1e1b00 */
[----:B--2---:R0:W1:Y:S01]  /*1530*/  F2I.F64.TRUNC R23, R2 ;  /* 0x0000000200177311 */ /* 0x004062000030d100 */
[----:B------:R-:W-:Y:S05]  /*1540*/  BRA `(.L_x_9742) ;  /* 0x000009e000007947 */ /* 0x000fea0003800000 */
.L_x_9750:
        /* <DEDUP_REMOVED lines=24> */
[----:B------:R-:W-:-:S06]  /*16d0*/  LOP3.LUT R5, R5, 0x80000000, R0, 0xf8, !PT ;  /* 0x8000000005057812 */ /* 0x000fcc00078ef800 */
[----:B------:R-:W0:Y:S02]  /*16e0*/  F2I.FTZ.TRUNC.NTZ R5, R5 ;  /* 0x0000000500057305 */ /* 0x000e24000021f100 */
[----:B0-----:R-:W-:Y:S01]  /*16f0*/  PRMT R23, R5, 0x7610, R23 ;  /* 0x0000761005177816 */ /* 0x001fe20000000017 */
[----:B------:R-:W-:Y:S05]  /*1700*/  BRA `(.L_x_9742) ;  /* 0x0000082000007947 */ /* 0x000fea0003800000 */
.L_x_9753:
        /* <DEDUP_REMOVED lines=11> */
[----:B------:R-:W-:-:S06]  /*17c0*/  LOP3.LUT R4, R4, 0x80000000, R5, 0xf8, !PT ;  /* 0x8000000004047812 */ /* 0x000fcc00078ef805 */
[----:B------:R-:W0:Y:S02]  /*17d0*/  F2I.FTZ.TRUNC.NTZ R4, R4 ;  /* 0x0000000400047305 */ /* 0x000e24000021f100 */
[----:B0-----:R-:W-:Y:S01]  /*17e0*/  PRMT R23, R4, 0x7610, R23 ;  /* 0x0000761004177816 */ /* 0x001fe20000000017 */
[----:B------:R-:W-:Y:S05]  /*17f0*/  BRA `(.L_x_9742) ;  /* 0x0000073000007947 */ /* 0x000fea0003800000 */
.L_x_9752:
[----:B------:R-:W2:Y:S02]  /*1800*/  LDG.E.U16 R0, [R2.64] ;  /* 0x0000002402007981 */ /* 0x000ea4000c1e1500 */
[----:B--2---:R-:W-:-:S06]  /*1810*/  PRMT R0, RZ, 0x5410, R0 ;  /* 0x00005410ff007816 */ /* 0x004fcc0000000000 */
[----:B------:R-:W0:Y:S02]  /*1820*/  F2I.FTZ.TRUNC.NTZ R0, R0 ;  /* 0x0000000000007305 */ /* 0x000e24000021f100 */
[----:B0-----:R-:W-:Y:S01]  /*1830*/  PRMT R23, R0, 0x7610, R23 ;  /* 0x0000761000177816 */ /* 0x001fe20000000017 */
[----:B------:R-:W-:Y:S05]  /*1840*/  BRA `(.L_x_9742) ;  /* 0x000006e000007947 */ /* 0x000fea0003800000 */
.L_x_9749:
        /* <DEDUP_REMOVED lines=10> */
.L_x_9756:
        /* <DEDUP_REMOVED lines=21> */
.L_x_9760:
[----:B------:R-:W-:Y:S05]  /*1a40*/  BSYNC B1 ;  /* 0x0000000000017941 */ /* 0x000fea0003800000 */
.L_x_9759:
[----:B------:R-:W-:Y:S01]  /*1a50*/  LEA R3, R0, 0x3b800000, 0x17 ;  /* 0x3b80000000037811 */ /* 0x000fe200078eb8ff */
[----:B------:R-:W-:-:S05]  /*1a60*/  IMAD.SHL.U32 R0, R2, 0x100000, RZ ;  /* 0x0010000002007824 */ /* 0x000fca00078e00ff */
[----:B------:R-:W-:Y:S02]  /*1a70*/  LOP3.LUT R0, R3, R0, R4, 0xfe, !PT ;  /* 0x0000000003007212 */ /* 0x000fe400078efe04 */
.L_x_9758:
[----:B------:R-:W-:Y:S05]  /*1a80*/  BSYNC B0 ;  /* 0x0000000000007941 */ /* 0x000fea0003800000 */
.L_x_9757:
[----:B------:R-:W0:Y:S02]  /*1a90*/  F2I.FTZ.TRUNC.NTZ R0, R0 ;  /* 0x0000000000007305 */ /* 0x000e24000021f100 */
[----:B0-----:R-:W-:Y:S01]  /*1aa0*/  PRMT R23, R0, 0x7610, R23 ;  /* 0x0000761000177816 */ /* 0x001fe20000000017 */
[----:B------:R-:W-:Y:S05]  /*1ab0*/  BRA `(.L_x_9742) ;  /* 0x0000047000007947 */ /* 0x000fea0003800000 */
.L_x_9755:
        /* <DEDUP_REMOVED lines=21> */
.L_x_9764:
[----:B------:R-:W-:Y:S05]  /*1c10*/  BSYNC B1 ;  /* 0x0000000000017941 */ /* 0x000fea0003800000 */
.L_x_9763:
[----:B------:R-:W-:Y:S01]  /*1c20*/  LEA R3, R0, 0x37800000, 0x17 ;  /* 0x3780000000037811 */ /* 0x000fe200078eb8ff */
[----:B------:R-:W-:-:S05]  /*1c30*/  IMAD.SHL.U32 R0, R2, 0x200000, RZ ;  /* 0x0020000002007824 */ /* 0x000fca00078e00ff */
[----:B------:R-:W-:Y:S02]  /*1c40*/  LOP3.LUT R0, R3, R0, R4, 0xfe, !PT ;  /* 0x0000000003007212 */ /* 0x000fe400078efe04 */
.L_x_9762:
[----:B------:R-:W-:Y:S05]  /*1c50*/  BSYNC B0 ;  /* 0x0000000000007941 */ /* 0x000fea0003800000 */
.L_x_9761:
[----:B------:R-:W0:Y:S02]  /*1c60*/  F2I.FTZ.TRUNC.NTZ R0, R0 ;  /* 0x0000000000007305 */ /* 0x000e24000021f100 */
[----:B0-----:R-:W-:Y:S01]  /*1c70*/  PRMT R23, R0, 0x7610, R23 ;  /* 0x0000761000177816 */ /* 0x001fe20000000017 */
[----:B------:R-:W-:Y:S05]  /*1c80*/  BRA `(.L_x_9742) ;  /* 0x000002a000007947 */ /* 0x000fea0003800000 */
.L_x_9754:
        /* <DEDUP_REMOVED lines=14> */
.L_x_9768:
[----:B------:R-:W-:Y:S05]  /*1d70*/  BSYNC B0 ;  /* 0x0000000000007941 */ /* 0x000fea0003800000 */
.L_x_9767:
[----:B------:R-:W0:Y:S02]  /*1d80*/  F2I.FTZ.TRUNC.NTZ R0, R0 ;  /* 0x0000000000007305 */ /* 0x000e24000021f100 */
[----:B0-----:R-:W-:Y:S01]  /*1d90*/  PRMT R23, R0, 0x7610, R23 ;  /* 0x0000761000177816 */ /* 0x001fe20000000017 */
[----:B------:R-:W-:Y:S05]  /*1da0*/  BRA `(.L_x_9742) ;  /* 0x0000018000007947 */ /* 0x000fea0003800000 */
.L_x_9741:
        /* <DEDUP_REMOVED lines=21> */
.L_x_9766:
[----:B------:R0:W5:Y:S01]  /*1f00*/  LDG.E.U16 R23, [R2.64] ;  /* 0x0000002402177981 */ /* 0x000162000c1e1500 */
[----:B------:R-:W-:Y:S05]  /*1f10*/  BRA `(.L_x_9742) ;  /* 0x0000001000007947 */ /* 0x000fea0003800000 */
.L_x_9765:
[----:B------:R0:W5:Y:S02]  /*1f20*/  LDG.E.U16 R23, [R2.64] ;  /* 0x0000002402177981 */ /* 0x000164000c1e1500 */
.L_x_9742:
[----:B------:R-:W2:Y:S01]  /*1f30*/  LDC.U8 R4, c[0x0][0x3e3] ;  /* 0x0000f8c0ff047b82 */ /* 0x000ea20000000000 */
[----:B0-----:R-:W-:-:S05]  /*1f40*/  IADD3 R2, P1, R22, c[0x0][0x3d8], RZ ;  /* 0x0000f60016027a10 */ /* 0x001fca0007f3e0ff */
        /* <DEDUP_REMOVED lines=14> */
.L_x_9772:
[----:B------:R0:W5:Y:S01]  /*2030*/  LDG.E.U8 R0, [R2.64] ;  /* 0x0000002402007981 */ /* 0x000162000c1e1100 */
[----:B------:R-:W-:Y:S05]  /*2040*/  BRA `(.L_x_9774) ;  /* 0x00000d7000007947 */ /* 0x000fea0003800000 */
.L_x_9771:
        /* <DEDUP_REMOVED lines=8> */
.L_x_9776:
[----:B------:R0:W5:Y:S01]  /*20d0*/  LDG.E.U16 R0, [R2.64] ;  /* 0x0000002402007981 */ /* 0x000162000c1e1500 */
[----:B------:R-:W-:Y:S05]  /*20e0*/  BRA `(.L_x_9774) ;  /* 0x00000cd000007947 */ /* 0x000fea0003800000 */
.L_x_9775:
[----:B------:R0:W5:Y:S01]  /*20f0*/  LDG.E.U16 R0, [R2.64] ;  /* 0x0000002402007981 */ /* 0x000162000c1e1500 */
[----:B------:R-:W-:Y:S05]  /*2100*/  BRA `(.L_x_9774) ;  /* 0x00000cb000007947 */ /* 0x000fea0003800000 */
.L_x_9770:
[----:B------:R-:W-:-:S13]  /*2110*/  ISETP.GT.AND P0, PT, R0, 0x6, PT ;  /* 0x000000060000780c */ /* 0x000fda0003f04270 */
[----:B------:R-:W-:Y:S05]  /*2120*/  @P0 BRA `(.L_x_9777) ;  /* 0x000000c000000947 */ /* 0x000fea0003800000 */
[----:B------:R-:W-:-:S13]  /*2130*/  ISETP.NE.AND P0, PT, R0, 0x5, PT ;  /* 0x000000050000780c */ /* 0x000fda0003f05270 */
[----:B------:R-:W-:Y:S05]  /*2140*/  @!P0 BRA `(.L_x_9778) ;  /* 0x0000005000008947 */ /* 0x000fea0003800000 */
[----:B------:R-:W-:-:S13]  /*2150*/  ISETP.NE.AND P0, PT, R0, 0x6, PT ;  /* 0x000000060000780c */ /* 0x000fda0003f05270 */
[----:B------:R-:W-:Y:S05]  /*2160*/  @P0 BRA `(.L_x_9773) ;  /* 0x00000ad000000947 */ /* 0x000fea0003800000 */
[----:B------:R-:W2:Y:S02]  /*2170*/  LDG.E R2, [R2.64] ;  /* 0x0000002402027981 */ /* 0x000ea4000c1e1900 */
[----:B--2---:R0:W2:Y:S01]  /*2180*/  F2I.FTZ.TRUNC.NTZ R0, R2 ;  /* 0x0000000200007305 */ /* 0x0040a2000021f100 */
[----:B------:R-:W-:Y:S05]  /*2190*/  BRA `(.L_x_9774) ;  /* 0x00000c2000007947 */ /* 0x000fea0003800000 */
.L_x_9778:
[----:B------:R-:W2:Y:S02]  /*21a0*/  LDG.E.U16 R4, [R2.64] ;  /* 0x0000002402047981 */ /* 0x000ea4000c1e1500 */
[----:B--2---:R-:W-:-:S06]  /*21b0*/  HADD2.F32 R4, -RZ, R4.H0_H0 ;  /* 0x20000004ff047230 */ /* 0x004fcc0000004100 */
[----:B------:R-:W0:Y:S02]  /*21c0*/  F2I.FTZ.TRUNC.NTZ R4, R4 ;  /* 0x0000000400047305 */ /* 0x000e24000021f100 */
[----:B0-----:R-:W-:Y:S01]  /*21d0*/  PRMT R0, R4, 0x7610, R0 ;  /* 0x0000761004007816 */ /* 0x001fe20000000000 */
[----:B------:R-:W-:Y:S05]  /*21e0*/  BRA `(.L_x_9774) ;  /* 0x00000bd000007947 */ /* 0x000fea0003800000 */
.L_x_9777:
[----:B------:R-:W-:-:S13]  /*21f0*/  ISETP.NE.AND P0, PT, R0, 0x7, PT ;  /* 0x000000070000780c */ /* 0x000fda0003f05270 */
[----:B------:R-:W-:Y:S05]  /*2200*/  @!P0 BRA `(.L_x_9779) ;  /* 0x000000c000008947 */ /* 0x000fea0003800000 */
[----:B------:R-:W-:-:S13]  /*2210*/  ISETP.NE.AND P0, PT, R0, 0x8, PT ;  /* 0x000000080000780c */ /* 0x000fda0003f05270 */
[----:B------:R-:W-:Y:S05]  /*2220*/  @!P0 BRA `(.L_x_9780) ;  /* 0x0000005000008947 */ /* 0x000fea0003800000 */
[----:B------:R-:W-:-:S13]  /*2230*/  ISETP.NE.AND P0, PT, R0, 0x9, PT ;  /* 0x000000090000780c */ /* 0x000fda0003f05270 */
[----:B------:R-:W-:Y:S05]  /*2240*/  @P0 BRA `(.L_x_9773) ;  /* 0x000009f000000947 */ /* 0x000fea0003800000 */
[----:B------:R-:W2:Y:S02]  /*2250*/  LDG.E R2, [R2.64] ;  /* 0x0000002402027981 */ /* 0x000ea4000c1e1900 */
[----:B--2---:R0:W2:Y:S01]  /*2260*/  F2I.FTZ.TRUNC.NTZ R0, R2 ;  /* 0x0000000200007305 */ /* 0x0040a2000021f100 */
[----:B------:R-:W-:Y:S05]  /*2270*/  BRA `(.L_x_9774) ;  /* 0x00000b4000007947 */ /* 0x000fea0003800000 */
.L_x_9780:
[----:B------:R-:W2:Y:S02]  /*2280*/  LDG.E.U16 R2, [R2.64] ;  /* 0x0000002402027981 */ /* 0x000ea4000c1e1500 */
[----:B--2---:R-:W-:-:S06]  /*2290*/  HADD2.F32 R4, -RZ, R2.H0_H0 ;  /* 0x20000002ff047230 */ /* 0x004fcc0000004100 */
[----:B------:R-:W0:Y:S02]  /*22a0*/  F2I.FTZ.TRUNC.NTZ R4, R4 ;  /* 0x0000000400047305 */ /* 0x000e24000021f100 */
[----:B0-----:R-:W-:Y:S01]  /*22b0*/  PRMT R0, R4, 0x7610, R0 ;  /* 0x0000761004007816 */ /* 0x001fe20000000000 */
[----:B------:R-:W-:Y:S05]  /*22c0*/  BRA `(.L_x_9774) ;  /* 0x00000af000007947 */ /* 0x000fea0003800000 */
.L_x_9779:
[----:B------:R-:W2:Y:S02]  /*22d0*/  LDG.E.64 R2, [R2.64] ;  /* 0x0000002402027981 */ /* 0x000ea4000c1e1b00 */
[----:B--2---:R0:W2:Y:S01]  /*22e0*/  F2I.F64.TRUNC R0, R2 ;  /* 0x0000000200007311 */ /* 0x0040a2000030d100 */
[----:B------:R-:W-:Y:S05]  /*22f0*/  BRA `(.L_x_9774) ;  /* 0x00000ac000007947 */ /* 0x000fea0003800000 */
.L_x_9769:
        /* <DEDUP_REMOVED lines=12> */
.L_x_9783:
[----:B------:R-:W2:Y:S02]  /*23c0*/  LDG.E.64 R2, [R2.64] ;  /* 0x0000002402027981 */ /* 0x000ea4000c1e1b00 */
[----:B--2---:R0:W2:Y:S01]  /*23d0*/  F2I.F64.TRUNC R0, R2 ;  /* 0x0000000200007311 */ /* 0x0040a2000030d100 */
[----:B------:R-:W-:Y:S05]  /*23e0*/  BRA `(.L_x_9774) ;  /* 0x000009d000007947 */ /* 0x000fea0003800000 */
.L_x_9782:
        /* <DEDUP_REMOVED lines=28> */
.L_x_9785:
        /* <DEDUP_REMOVED lines=15> */
.L_x_9784:
[----:B------:R-:W2:Y:S02]  /*26a0*/  LDG.E.U16 R2, [R2.64] ;  /* 0x0000002402027981 */ /* 0x000ea4000c1e1500 */
[----:B--2---:R-:W-:-:S04]  /*26b0*/  PRMT R2, RZ, 0x5410, R2 ;  /* 0x00005410ff027816 */ /* 0x004fc80000000002 */
[----:B------:R0:W2:Y:S01]  /*26c0*/  F2I.FTZ.TRUNC.NTZ R0, R2 ;  /* 0x0000000200007305 */ /* 0x0000a2000021f100 */
[----:B------:R-:W-:Y:S05]  /*26d0*/  BRA `(.L_x_9774) ;  /* 0x000006e000007947 */ /* 0x000fea0003800000 */
.L_x_9781:
        /* <DEDUP_REMOVED lines=10> */
.L_x_9788:
        /* <DEDUP_REMOVED lines=21> */
.L_x_9792:
[----:B------:R-:W-:Y:S05]  /*28d0*/  BSYNC B1 ;  /* 0x0000000000017941 */ /* 0x000fea0003800000 */
.L_x_9791:
[----:B------:R-:W-:Y:S01]  /*28e0*/  IMAD.SHL.U32 R2, R2, 0x100000, RZ ;  /* 0x0010000002027824 */ /* 0x000fe200078e00ff */
[----:B------:R-:W-:-:S04]  /*28f0*/  LEA R3, R0, 0x3b800000, 0x17 ;  /* 0x3b80000000037811 */ /* 0x000fc800078eb8ff */
[----:B------:R-:W-:Y:S02]  /*2900*/  LOP3.LUT R4, R3, R2, R4, 0xfe, !PT ;  /* 0x0000000203047212 */ /* 0x000fe400078efe04 */
.L_x_9790:
[----:B------:R-:W-:Y:S05]  /*2910*/  BSYNC B0 ;  /* 0x0000000000007941 */ /* 0x000fea0003800000 */
.L_x_9789:
[----:B------:R-:W0:Y:S02]  /*2920*/  F2I.FTZ.TRUNC.NTZ R4, R4 ;  /* 0x0000000400047305 */ /* 0x000e24000021f100 */
[----:B0-----:R-:W-:Y:S01]  /*2930*/  PRMT R0, R4, 0x7610, R0 ;  /* 0x0000761004007816 */ /* 0x001fe20000000000 */
[----:B------:R-:W-:Y:S05]  /*2940*/  BRA `(.L_x_9774) ;  /* 0x0000047000007947 */ /* 0x000fea0003800000 */
.L_x_9787:
        /* <DEDUP_REMOVED lines=21> */
.L_x_9796:
[----:B------:R-:W-:Y:S05]  /*2aa0*/  BSYNC B1 ;  /* 0x0000000000017941 */ /* 0x000fea0003800000 */
.L_x_9795:
[----:B------:R-:W-:Y:S01]  /*2ab0*/  IMAD.SHL.U32 R2, R2, 0x200000, RZ ;  /* 0x0020000002027824 */ /* 0x000fe200078e00ff */
[----:B------:R-:W-:-:S04]  /*2ac0*/  LEA R3, R0, 0x37800000, 0x17 ;  /* 0x3780000000037811 */ /* 0x000fc800078eb8ff */
[----:B------:R-:W-:Y:S02]  /*2ad0*/  LOP3.LUT R4, R3, R2, R4, 0xfe, !PT ;  /* 0x0000000203047212 */ /* 0x000fe400078efe04 */
.L_x_9794:
[----:B------:R-:W-:Y:S05]  /*2ae0*/  BSYNC B0 ;  /* 0x0000000000007941 */ /* 0x000fea0003800000 */
.L_x_9793:
[----:B------:R-:W0:Y:S02]  /*2af0*/  F2I.FTZ.TRUNC.NTZ R4, R4 ;  /* 0x0000000400047305 */ /* 0x000e24000021f100 */
[----:B0-----:R-:W-:Y:S01]  /*2b00*/  PRMT R0, R4, 0x7610, R0 ;  /* 0x0000761004007816 */ /* 0x001fe20000000000 */
[----:B------:R-:W-:Y:S05]  /*2b10*/  BRA `(.L_x_9774) ;  /* 0x000002a000007947 */ /* 0x000fea0003800000 */
.L_x_9786:
        /* <DEDUP_REMOVED lines=14> */
.L_x_9800:
[----:B------:R-:W-:Y:S05]  /*2c00*/  BSYNC B0 ;  /* 0x0000000000007941 */ /* 0x000fea0003800000 */
.L_x_9799:
[----:B------:R-:W0:Y:S02]  /*2c10*/  F2I.FTZ.TRUNC.NTZ R4, R4 ;  /* 0x0000000400047305 */ /* 0x000e24000021f100 */
[----:B0-----:R-:W-:Y:S01]  /*2c20*/  PRMT R0, R4, 0x7610, R0 ;  /* 0x0000761004007816 */ /* 0x001fe20000000000 */
[----:B------:R-:W-:Y:S05]  /*2c30*/  BRA `(.L_x_9774) ;  /* 0x0000018000007947 */ /* 0x000fea0003800000 */
.L_x_9773:
        /* <DEDUP_REMOVED lines=19> */
[----:B------:R-:W-:Y:S01]  /*2d70*/  PRMT R0, RZ, 0x7610, R0 ;  /* 0x00007610ff007816 */ /* 0x000fe20000000000 */
[----:B------:R-:W-:Y:S05]  /*2d80*/  BRA `(.L_x_9774) ;  /* 0x0000003000007947 */ /* 0x000fea0003800000 */
.L_x_9798:
[----:B------:R0:W5:Y:S01]  /*2d90*/  LDG.E.U16 R0, [R2.64] ;  /* 0x0000002402007981 */ /* 0x000162000c1e1500 */
[----:B------:R-:W-:Y:S05]  /*2da0*/  BRA `(.L_x_9774) ;  /* 0x0000001000007947 */ /* 0x000fea0003800000 */
.L_x_9797:
[----:B------:R0:W5:Y:S02]  /*2db0*/  LDG.E.U16 R0, [R2.64] ;  /* 0x0000002402007981 */ /* 0x000164000c1e1500 */
.L_x_9774:
[----:B------:R-:W3:Y:S01]  /*2dc0*/  LDC.U8 R4, c[0x0][0x3e1] ;  /* 0x0000f840ff047b82 */ /* 0x000ee20000000000 */
[----:B01---5:R-:W-:Y:S02]  /*2dd0*/  PRMT R2, R23, 0x9910, RZ ;  /* 0x0000991017027816 */ /* 0x023fe400000000ff */
[----:B--2---:R-:W-:Y:S02]  /*2de0*/  PRMT R5, R0, 0x7610, R5 ;  /* 0x0000761000057816 */ /* 0x004fe40000000005 */
[C---:B------:R-:W-:Y:S02]  /*2df0*/  ISETP.NE.AND P1, PT, R2.reuse, RZ, PT ;  /* 0x000000ff0200720c */ /* 0x040fe40003f25270 */
[----:B------:R-:W-:-:S11]  /*2e00*/  ISETP.GT.AND P0, PT, R2, RZ, PT ;  /* 0x000000ff0200720c */ /* 0x000fd60003f04270 */
[----:B------:R-:W-:Y:S02]  /*2e10*/  @P1 SEL R5, RZ, 0x1, !P0 ;  /* 0x00000001ff051807 */ /* 0x000fe40004000000 */
        /* <DEDUP_REMOVED lines=13> */
.L_x_9804:
[----:B------:R0:W-:Y:S01]  /*2ef0*/  STG.E.U8 [R16.64], R5 ;  /* 0x0000000510007986 */ /* 0x0001e2000c101124 */
[----:B------:R-:W-:Y:S05]  /*2f00*/  BRA `(.L_x_9806) ;  /* 0x00000dc000007947 */ /* 0x000fea0003800000 */
.L_x_9803:
[----:B------:R-:W-:-:S13]  /*2f10*/  ISETP.NE.AND P0, PT, R3, 0x2, PT ;  /* 0x000000020300780c */ /* 0x000fda0003f05270 */
[----:B------:R-:W-:Y:S05]  /*2f20*/  @!P0 BRA `(.L_x_9807) ;  /* 0x000000b000008947 */ /* 0x000fea0003800000 */
[----:B------:R-:W-:-:S13]  /*2f30*/  ISETP.NE.AND P0, PT, R3, 0x3, PT ;  /* 0x000000030300780c */ /* 0x000fda0003f05270 */
[----:B------:R-:W-:Y:S05]  /*2f40*/  @!P0 BRA `(.L_x_9808) ;  /* 0x0000006000008947 */ /* 0x000fea0003800000 */
[----:B------:R-:W-:-:S13]  /*2f50*/  ISETP.NE.AND P0, PT, R3, 0x4, PT ;  /* 0x000000040300780c */ /* 0x000fda0003f05270 */
[----:B------:R-:W-:Y:S05]  /*2f60*/  @P0 BRA `(.L_x_9805) ;  /* 0x00000bc000000947 */ /* 0x000fea0003800000 */
[----:B------:R-:W-:-:S04]  /*2f70*/  PRMT R2, R5, 0x9910, RZ ;  /* 0x0000991005027816 */ /* 0x000fc800000000ff */
[----:B------:R-:W-:-:S05]  /*2f80*/  SHF.R.S32.HI R3, RZ, 0x1f, R2 ;  /* 0x0000001fff037819 */ /* 0x000fca0000011402 */
[----:B------:R0:W-:Y:S01]  /*2f90*/  STG.E.64 [R16.64], R2 ;  /* 0x0000000210007986 */ /* 0x0001e2000c101b24 */
[----:B------:R-:W-:Y:S05]  /*2fa0*/  BRA `(.L_x_9806) ;  /* 0x00000d2000007947 */ /* 0x000fea0003800000 */
.L_x_9808:
[----:B------:R-:W-:-:S05]  /*2fb0*/  PRMT R3, R5, 0x9910, RZ ;  /* 0x0000991005037816 */ /* 0x000fca00000000ff */
[----:B------:R0:W-:Y:S01]  /*2fc0*/  STG.E [R16.64], R3 ;  /* 0x0000000310007986 */ /* 0x0001e2000c101924 */
[----:B------:R-:W-:Y:S05]  /*2fd0*/  BRA `(.L_x_9806) ;  /* 0x00000cf000007947 */ /* 0x000fea0003800000 */
.L_x_9807:
[----:B------:R0:W-:Y:S01]  /*2fe0*/  STG.E.U16 [R16.64], R5 ;  /* 0x0000000510007986 */ /* 0x0001e2000c101524 */
[----:B------:R-:W-:Y:S05]  /*2ff0*/  BRA `(.L_x_9806) ;  /* 0x00000cd000007947 */ /* 0x000fea0003800000 */
.L_x_9802:
        /* <DEDUP_REMOVED lines=9> */
.L_x_9810:
[----:B------:R-:W0:Y:S02]  /*3090*/  I2F.S16 R0, R5 ;  /* 0x0000000500007306 */ /* 0x000e240000101400 */
[----:B0-----:R-:W-:-:S05]  /*30a0*/  F2FP.PACK_AB R0, RZ, R0 ;  /* 0x00000000ff00723e */ /* 0x001fca00000000ff */
[----:B------:R0:W-:Y:S01]  /*30b0*/  STG.E.U16 [R16.64], R0 ;  /* 0x0000000010007986 */ /* 0x0001e2000c101524 */
[----:B------:R-:W-:Y:S05]  /*30c0*/  BRA `(.L_x_9806) ;  /* 0x00000c0000007947 */ /* 0x000fea0003800000 */
.L_x_9809:
        /* <DEDUP_REMOVED lines=10> */
.L_x_9812:
[----:B------:R-:W0:Y:S02]  /*3170*/  I2F.S16 R5, R5 ;  /* 0x0000000500057306 */ /* 0x000e240000101400 */
[----:B0-----:R-:W-:-:S04]  /*3180*/  F2FP.PACK_AB R3, RZ, R5 ;  /* 0x00000005ff03723e */ /* 0x001fc800000000ff */
[----:B------:R-:W-:-:S05]  /*3190*/  PRMT R3, R3, 0x5410, RZ ;  /* 0x0000541003037816 */ /* 0x000fca00000000ff */
[----:B------:R0:W-:Y:S01]  /*31a0*/  STG.E [R16.64], R3 ;  /* 0x0000000310007986 */ /* 0x0001e2000c101924 */
[----:B------:R-:W-:Y:S05]  /*31b0*/  BRA `(.L_x_9806) ;  /* 0x00000b1000007947 */ /* 0x000fea0003800000 */
.L_x_9811:
[----:B------:R-:W0:Y:S02]  /*31c0*/  I2F.F64.S16 R2, R5 ;  /* 0x0000000500027312 */ /* 0x000e240000101c00 */
[----:B0-----:R0:W-:Y:S01]  /*31d0*/  STG.E.64 [R16.64], R2 ;  /* 0x0000000210007986 */ /* 0x0011e2000c101b24 */
[----:B------:R-:W-:Y:S05]  /*31e0*/  BRA `(.L_x_9806) ;  /* 0x00000ae000007947 */ /* 0x000fea0003800000 */
.L_x_9801:
        /* <DEDUP_REMOVED lines=8> */
[----:B------:R-:W-:-:S04]  /*3270*/  PRMT R0, R5, 0x9910, RZ ;  /* 0x0000991005007816 */ /* 0x000fc800000000ff */
[----:B------:R-:W-:-:S04]  /*3280*/  ISETP.NE.AND P0, PT, R0, RZ, PT ;  /* 0x000000ff0000720c */ /* 0x000fc80003f05270 */
[----:B------:R-:W-:-:S05]  /*3290*/  SEL R3, RZ, 0x1, !P0 ;  /* 0x00000001ff037807 */ /* 0x000fca0004000000 */
[----:B------:R0:W-:Y:S01]  /*32a0*/  STG.E.U8 [R16.64], R3 ;  /* 0x0000000310007986 */ /* 0x0001e2000c101124 */
[----:B------:R-:W-:Y:S05]  /*32b0*/  BRA `(.L_x_9806) ;  /* 0x00000a1000007947 */ /* 0x000fea0003800000 */
.L_x_9815:
[----:B------:R-:W0:Y:S01]  /*32c0*/  I2F.F64.S16 R4, R5 ;  /* 0x0000000500047312 */ /* 0x000e220000101c00 */
[----:B------:R-:W-:-:S05]  /*32d0*/  CS2R R6, SRZ ;  /* 0x0000000000067805 */ /* 0x000fca000001ff00 */
[----:B0-----:R0:W-:Y:S01]  /*32e0*/  STG.E.128 [R16.64], R4 ;  /* 0x0000000410007986 */ /* 0x0011e2000c101d24 */
[----:B------:R-:W-:Y:S05]  /*32f0*/  BRA `(.L_x_9806) ;  /* 0x000009d000007947 */ /* 0x000fea0003800000 */
.L_x_9814:
        /* <DEDUP_REMOVED lines=21> */
.L_x_9819:
[----:B------:R-:W-:Y:S05]  /*3450*/  BSYNC B0 ;  /* 0x0000000000007941 */ /* 0x000fea0003800000 */
.L_x_9818:
[----:B------:R-:W-:-:S05]  /*3460*/  LOP3.LUT R3, R0, R3, RZ, 0xfc, !PT ;  /* 0x0000000300037212 */ /* 0x000fca00078efcff */
[----:B------:R0:W-:Y:S01]  /*3470*/  STG.E.U8 [R16.64], R3 ;  /* 0x0000000310007986 */ /* 0x0001e2000c101124 */
[----:B------:R-:W-:Y:S05]  /*3480*/  BRA `(.L_x_9806) ;  /* 0x0000084000007947 */ /* 0x000fea0003800000 */
.L_x_9817:
        /* <DEDUP_REMOVED lines=13> */
.L_x_9821:
[----:B------:R-:W-:Y:S01]  /*3560*/  IMAD.MOV.U32 R0, RZ, RZ, 0x7f ;  /* 0x0000007fff007424 */ /* 0x000fe200078e00ff */
[----:B------:R-:W-:-:S04]  /*3570*/  ISETP.GT.U32.AND P0, PT, R2, 0x7f800000, PT ;  /* 0x7f8000000200780c */ /* 0x000fc80003f04070 */
[----:B------:R-:W-:-:S04]  /*3580*/  SEL R0, R0, 0x7c, P0 ;  /* 0x0000007c00007807 */ /* 0x000fc80000000000 */
.L_x_9822:
[----:B------:R-:W-:Y:S05]  /*3590*/  BSYNC B0 ;  /* 0x0000000000007941 */ /* 0x000fea0003800000 */
.L_x_9820:
[----:B------:R-:W-:-:S04]  /*35a0*/  LOP3.LUT R2, R5, 0x80000000, RZ, 0xc0, !PT ;  /* 0x8000000005027812 */ /* 0x000fc800078ec0ff */
[----:B------:R-:W-:-:S04]  /*35b0*/  SHF.R.U32.HI R3, RZ, 0x18, R2 ;  /* 0x00000018ff037819 */ /* 0x000fc80000011602 */
[----:B------:R-:W-:-:S05]  /*35c0*/  LOP3.LUT R3, R0, R3, RZ, 0xfc, !PT ;  /* 0x0000000300037212 */ /* 0x000fca00078efcff */
[----:B------:R0:W-:Y:S01]  /*35d0*/  STG.E.U8 [R16.64], R3 ;  /* 0x0000000310007986 */ /* 0x0001e2000c101124 */
[----:B------:R-:W-:Y:S05]  /*35e0*/  BRA `(.L_x_9806) ;  /* 0x000006e000007947 */ /* 0x000fea0003800000 */
.L_x_9816:
[----:B------:R-:W0:Y:S02]  /*35f0*/  I2F.S16 R0, R5 ;  /* 0x0000000500007306 */ /* 0x000e240000101400 */
[----:B0-----:R-:W-:-:S05]  /*3600*/  F2FP.BF16.PACK_AB R0, RZ, R0 ;  /* 0x00000000ff00723e */ /* 0x001fca00000010ff */
[----:B------:R0:W-:Y:S01]  /*3610*/  STG.E.U16 [R16.64], R0 ;  /* 0x0000000010007986 */ /* 0x0001e2000c101524 */
[----:B------:R-:W-:Y:S05]  /*3620*/  BRA `(.L_x_9806) ;  /* 0x000006a000007947 */ /* 0x000fea0003800000 */
.L_x_9813:
        /* <DEDUP_REMOVED lines=10> */
.L_x_9825:
        /* <DEDUP_REMOVED lines=17> */
.L_x_9828:
[----:B------:R-:W-:-:S04]  /*37e0*/  LOP3.LUT R2, R5, 0x80000000, RZ, 0xc0, !PT ;  /* 0x8000000005027812 */ /* 0x000fc800078ec0ff */
[----:B------:R-:W-:-:S04]  /*37f0*/  SHF.R.U32.HI R3, RZ, 0x18, R2 ;  /* 0x00000018ff037819 */ /* 0x000fc80000011602 */
[----:B------:R-:W-:-:S04]  /*3800*/  LOP3.LUT R0, R0, R3, RZ, 0xfc, !PT ;  /* 0x0000000300007212 */ /* 0x000fc800078efcff */
[----:B------:R-:W-:Y:S02]  /*3810*/  PRMT R8, R0, 0x7610, R8 ;  /* 0x0000761000087816 */ /* 0x000fe40000000008 */
.L_x_9827:
[----:B------:R-:W-:Y:S05]  /*3820*/  BSYNC B0 ;  /* 0x0000000000007941 */ /* 0x000fea0003800000 */
.L_x_9826:
[----:B------:R0:W-:Y:S01]  /*3830*/  STG.E.U8 [R16.64], R8 ;  /* 0x0000000810007986 */ /* 0x0001e2000c101124 */
[----:B------:R-:W-:Y:S05]  /*3840*/  BRA `(.L_x_9806) ;  /* 0x0000048000007947 */ /* 0x000fea0003800000 */
.L_x_9824:
        /* <DEDUP_REMOVED lines=17> */
.L_x_9831:
[----:B------:R-:W-:-:S04]  /*3960*/  LOP3.LUT R2, R5, 0x80000000, RZ, 0xc0, !PT ;  /* 0x8000000005027812 */ /* 0x000fc800078ec0ff */
[----:B------:R-:W-:-:S04]  /*3970*/  SHF.R.U32.HI R3, RZ, 0x18, R2 ;  /* 0x00000018ff037819 */ /* 0x000fc80000011602 */
[----:B------:R-:W-:-:S04]  /*3980*/  LOP3.LUT R0, R0, R3, RZ, 0xfc, !PT ;  /* 0x0000000300007212 */ /* 0x000fc800078efcff */
[----:B------:R-:W-:Y:S02]  /*3990*/  PRMT R8, R0, 0x7610, R8 ;  /* 0x0000761000087816 */ /* 0x000fe40000000008 */
.L_x_9830:
[----:B------:R-:W-:Y:S05]  /*39a0*/  BSYNC B0 ;  /* 0x0000000000007941 */ /* 0x000fea0003800000 */
.L_x_9829:
[----:B------:R0:W-:Y:S01]  /*39b0*/  STG.E.U8 [R16.64], R8 ;  /* 0x0000000810007986 */ /* 0x0001e2000c101124 */
[----:B------:R-:W-:Y:S05]  /*39c0*/  BRA `(.L_x_9806) ;  /* 0x0000030000007947 */ /* 0x000fea0003800000 */
.L_x_9823:
        /* <DEDUP_REMOVED lines=22> */
.L_x_9805:
        /* <DEDUP_REMOVED lines=20> */
.L_x_9833:
[----:B------:R-:W-:-:S04]  /*3c70*/  PRMT R2, R5, 0x9910, RZ ;  /* 0x0000991005027816 */ /* 0x000fc800000000ff */
[----:B------:R-:W-:-:S05]  /*3c80*/  SHF.R.S32.HI R3, RZ, 0x1f, R2 ;  /* 0x0000001fff037819 */ /* 0x000fca0000011402 */
[----:B------:R0:W-:Y:S01]  /*3c90*/  STG.E.64 [R16.64], R2 ;  /* 0x0000000210007986 */ /* 0x0001e2000c101b24 */
[----:B------:R-:W-:Y:S05]  /*3ca0*/  BRA `(.L_x_9806) ;  /* 0x0000002000007947 */ /* 0x000fea0003800000 */
.L_x_9832:
[----:B------:R-:W-:-:S05]  /*3cb0*/  PRMT R3, R5, 0x9910, RZ ;  /* 0x0000991005037816 */ /* 0x000fca00000000ff */
[----:B------:R0:W-:Y:S02]  /*3cc0*/  STG.E [R16.64], R3 ;  /* 0x0000000310007986 */ /* 0x0001e4000c101924 */
.L_x_9806:
[----:B------:R-:W-:-:S05]  /*3cd0*/  IMAD R18, R19, 0x200, R18 ;  /* 0x0000020013127824 */ /* 0x000fca00078e0212 */
[----:B------:R-:W-:Y:S02]  /*3ce0*/  IADD3 R23, R18, 0x80, RZ ;  /* 0x0000008012177810 */ /* 0x000fe40007ffe0ff */
.L_x_9735:
[----:B------:R-:W-:Y:S05]  /*3cf0*/  BSYNC B6 ;  /* 0x0000000000067941 */ /* 0x000fea0003800000 */
.L_x_9734:
        /* <DEDUP_REMOVED lines=258> */
.L_x_9836:
        /* <DEDUP_REMOVED lines=18> */
.L_x_9840:
[----:B------:R0:W5:Y:S01]  /*4e40*/  LDG.E.U8 R19, [R2.64] ;  /* 0x0000002402137981 */ /* 0x000162000c1e1100 */
[----:B------:R-:W-:Y:S05]  /*4e50*/  BRA `(.L_x_9842) ;  /* 0x00000d8000007947 */ /* 0x000fea0003800000 */
.L_x_9839:
        /* <DEDUP_REMOVED lines=8> */
.L_x_9844:
[----:B------:R0:W5:Y:S01]  /*4ee0*/  LDG.E.U16 R19, [R2.64] ;  /* 0x0000002402137981 */ /* 0x000162000c1e1500 */
[----:B------:R-:W-:Y:S05]  /*4ef0*/  BRA `(.L_x_9842) ;  /* 0x00000ce000007947 */ /* 0x000fea0003800000 */
.L_x_9843:
[----:B------:R0:W5:Y:S01]  /*4f00*/  LDG.E.U16 R19, [R2.64] ;  /* 0x0000002402137981 */ /* 0x000162000c1e1500 */
[----:B------:R-:W-:Y:S05]  /*4f10*/  BRA `(.L_x_9842) ;  /* 0x00000cc000007947 */ /* 0x000fea0003800000 */
.L_x_9838:
        /* <DEDUP_REMOVED lines=9> */
.L_x_9846:
[----:B------:R-:W2:Y:S02]  /*4fb0*/  LDG.E.U16 R0, [R2.64] ;  /* 0x0000002402007981 */ /* 0x000ea4000c1e1500 */
[----:B--2---:R-:W-:-:S06]  /*4fc0*/  HADD2.F32 R0, -RZ, R0.H0_H0 ;  /* 0x20000000ff007230 */ /* 0x004fcc0000004100 */
[----:B------:R-:W0:Y:S02]  /*4fd0*/  F2I.FTZ.TRUNC.NTZ R0, R0 ;  /* 0x0000000000007305 */ /* 0x000e24000021f100 */
[----:B0-----:R-:W-:Y:S01]  /*4fe0*/  PRMT R19, R0, 0x7610, R19 ;  /* 0x0000761000137816 */ /* 0x001fe20000000013 */
[----:B------:R-:W-:Y:S05]  /*4ff0*/  BRA `(.L_x_9842) ;  /* 0x00000be000007947 */ /* 0x000fea0003800000 */
.L_x_9845:
        /* <DEDUP_REMOVED lines=9> */
.L_x_9848:
[----:B------:R-:W2:Y:S02]  /*5090*/  LDG.E.U16 R2, [R2.64] ;  /* 0x0000002402027981 */ /* 0x000ea4000c1e1500 */
[----:B--2---:R-:W-:-:S06]  /*50a0*/  HADD2.F32 R0, -RZ, R2.H0_H0 ;  /* 0x20000002ff007230 */ /* 0x004fcc0000004100 */
[----:B------:R-:W0:Y:S02]  /*50b0*/  F2I.FTZ.TRUNC.NTZ R0, R0 ;  /* 0x0000000000007305 */ /* 0x000e24000021f100 */
[----:B0-----:R-:W-:Y:S01]  /*50c0*/  PRMT R19, R0, 0x7610, R19 ;  /* 0x0000761000137816 */ /* 0x001fe20000000013 */
[----:B------:R-:W-:Y:S05]  /*50d0*/  BRA `(.L_x_9842) ;  /* 0x00000b0000007947 */ /* 0x000fea0003800000 */
.L_x_9847:
[----:B------:R-:W2:Y:S02]  /*50e0*/  LDG.E.64 R2, [R2.64] ;  /* 0x0000002402027981 */ /* 0x000ea4000c1e1b00 */
[----:B--2---:R0:W1:Y:S01]  /*50f0*/  F2I.F64.TRUNC R19, R2 ;  /* 0x0000000200137311 */ /* 0x004062000030d100 */
[----:B------:R-:W-:Y:S05]  /*5100*/  BRA `(.L_x_9842) ;  /* 0x00000ad000007947 */ /* 0x000fea0003800000 */
.L_x_9837:
        /* <DEDUP_REMOVED lines=12> */
.L_x_9851:
[----:B------:R-:W2:Y:S02]  /*51d0*/  LDG.E.64 R2, [R2.64] ;  /* 0x0000002402027981 */ /* 0x000ea4000c1e1b00 */
[----:B--2---:R0:W1:Y:S01]  /*51e0*/  F2I.F64.TRUNC R19, R2 ;  /* 0x0000000200137311 */ /* 0x004062000030d100 */
[----:B------:R-:W-:Y:S05]  /*51f0*/  BRA `(.L_x_9842) ;  /* 0x000009e000007947 */ /* 0x000fea0003800000 */
.L_x_9850:
        /* <DEDUP_REMOVED lines=28> */
.L_x_9853:
        /* <DEDUP_REMOVED lines=15> */
.L_x_9852:
[----:B------:R-:W2:Y:S02]  /*54b0*/  LDG.E.U16 R0, [R2.64] ;  /* 0x0000002402007981 */ /* 0x000ea4000c1e1500 */
[----:B--2---:R-:W-:-:S06]  /*54c0*/  PRMT R0, RZ, 0x5410, R0 ;  /* 0x00005410ff007816 */ /* 0x004fcc0000000000 */
[----:B------:R-:W0:Y:S02]  /*54d0*/  F2I.FTZ.TRUNC.NTZ R0, R0 ;  /* 0x0000000000007305 */ /* 0x000e24000021f100 */
[----:B0-----:R-:W-:Y:S01]  /*54e0*/  PRMT R19, R0, 0x7610, R19 ;  /* 0x0000761000137816 */ /* 0x001fe20000000013 */
[----:B------:R-:W-:Y:S05]  /*54f0*/  BRA `(.L_x_9842) ;  /* 0x000006e000007947 */ /* 0x000fea0003800000 */
.L_x_9849:
        /* <DEDUP_REMOVED lines=10> */
.L_x_9856:
        /* <DEDUP_REMOVED lines=21> */
.L_x_9860:
[----:B------:R-:W-:Y:S05]  /*56f0*/  BSYNC B1 ;  /* 0x0000000000017941 */ /* 0x000fea0003800000 */
.L_x_9859:
[----:B------:R-:W-:Y:S01]  /*5700*/  LEA R3, R0, 0x3b800000, 0x17 ;  /* 0x3b80000000037811 */ /* 0x000fe200078eb8ff */
[----:B------:R-:W-:-:S05]  /*5710*/  IMAD.SHL.U32 R0, R2, 0x100000, RZ ;  /* 0x0010000002007824 */ /* 0x000fca00078e00ff */
[----:B------:R-:W-:Y:S02]  /*5720*/  LOP3.LUT R0, R3, R0, R4, 0xfe, !PT ;  /* 0x0000000003007212 */ /* 0x000fe400078efe04 */
.L_x_9858:
[----:B------:R-:W-:Y:S05]  /*5730*/  BSYNC B0 ;  /* 0x0000000000007941 */ /* 0x000fea0003800000 */
.L_x_9857:
[----:B------:R-:W0:Y:S02]  /*5740*/  F2I.FTZ.TRUNC.NTZ R0, R0 ;  /* 0x0000000000007305 */ /* 0x000e24000021f100 */
[----:B0-----:R-:W-:Y:S01]  /*5750*/  PRMT R19, R0, 0x7610, R19 ;  /* 0x0000761000137816 */ /* 0x001fe20000000013 */
[----:B------:R-:W-:Y:S05]  /*5760*/  BRA `(.L_x_9842) ;  /* 0x0000047000007947 */ /* 0x000fea0003800000 */
.L_x_9855:
        /* <DEDUP_REMOVED lines=21> */
.L_x_9864:
[----:B------:R-:W-:Y:S05]  /*58c0*/  BSYNC B1 ;  /* 0x0000000000017941 */ /* 0x000fea0003800000 */
.L_x_9863:
[----:B------:R-:W-:Y:S01]  /*58d0*/  LEA R3, R0, 0x37800000, 0x17 ;  /* 0x3780000000037811 */ /* 0x000fe200078eb8ff */
[----:B------:R-:W-:-:S05]  /*58e0*/  IMAD.SHL.U32 R0, R2, 0x200000, RZ ;  /* 0x0020000002007824 */ /* 0x000fca00078e00ff */
[----:B------:R-:W-:Y:S02]  /*58f0*/  LOP3.LUT R0, R3, R0, R4, 0xfe, !PT ;  /* 0x0000000003007212 */ /* 0x000fe400078efe04 */
.L_x_9862:
[----:B------:R-:W-:Y:S05]  /*5900*/  BSYNC B0 ;  /* 0x0000000000007941 */ /* 0x000fea0003800000 */
.L_x_9861:
[----:B------:R-:W0:Y:S02]  /*5910*/  F2I.FTZ.TRUNC.NTZ R0, R0 ;  /* 0x0000000000007305 */ /* 0x000e24000021f100 */
[----:B0-----:R-:W-:Y:S01]  /*5920*/  PRMT R19, R0, 0x7610, R19 ;  /* 0x0000761000137816 */ /* 0x001fe20000000013 */
[----:B------:R-:W-:Y:S05]  /*5930*/  BRA `(.L_x_9842) ;  /* 0x000002a000007947 */ /* 0x000fea0003800000 */
.L_x_9854:
        /* <DEDUP_REMOVED lines=14> */
.L_x_9868:
[----:B------:R-:W-:Y:S05]  /*5a20*/  BSYNC B0 ;  /* 0x0000000000007941 */ /* 0x000fea0003800000 */
.L_x_9867:
[----:B------:R-:W0:Y:S02]  /*5a30*/  F2I.FTZ.TRUNC.NTZ R0, R0 ;  /* 0x0000000000007305 */ /* 0x000e24000021f100 */
[----:B0-----:R-:W-:Y:S01]  /*5a40*/  PRMT R19, R0, 0x7610, R19 ;  /* 0x0000761000137816 */ /* 0x001fe20000000013 */
[----:B------:R-:W-:Y:S05]  /*5a50*/  BRA `(.L_x_9842) ;  /* 0x0000018000007947 */ /* 0x000fea0003800000 */
.L_x_9841:
        /* <DEDUP_REMOVED lines=21> */
.L_x_9866:
[----:B------:R0:W5:Y:S01]  /*5bb0*/  LDG.E.U16 R19, [R2.64] ;  /* 0x0000002402137981 */ /* 0x000162000c1e1500 */
[----:B------:R-:W-:Y:S05]  /*5bc0*/  BRA `(.L_x_9842) ;  /* 0x0000001000007947 */ /* 0x000fea0003800000 */
.L_x_9865:
[----:B------:R0:W5:Y:S02]  /*5bd0*/  LDG.E.U16 R19, [R2.64] ;  /* 0x0000002402137981 */ /* 0x000164000c1e1500 */
.L_x_9842:
        /* <DEDUP_REMOVED lines=16> */
.L_x_9872:
[----:B------:R0:W5:Y:S01]  /*5ce0*/  LDG.E.U8 R0, [R2.64] ;  /* 0x0000002402007981 */ /* 0x000162000c1e1100 */
[----:B------:R-:W-:Y:S05]  /*5cf0*/  BRA `(.L_x_9874) ;  /* 0x00000d7000007947 */ /* 0x000fea0003800000 */
.L_x_9871:
        /* <DEDUP_REMOVED lines=8> */
.L_x_9876:
[----:B------:R0:W5:Y:S01]  /*5d80*/  LDG.E.U16 R0, [R2.64] ;  /* 0x0000002402007981 */ /* 0x000162000c1e1500 */
[----:B------:R-:W-:Y:S05]  /*5d90*/  BRA `(.L_x_9874) ;  /* 0x00000cd000007947 */ /* 0x000fea0003800000 */
.L_x_9875:
[----:B------:R0:W5:Y:S01]  /*5da0*/  LDG.E.U16 R0, [R2.64] ;  /* 0x0000002402007981 */ /* 0x000162000c1e1500 */
[----:B------:R-:W-:Y:S05]  /*5db0*/  BRA `(.L_x_9874) ;  /* 0x00000cb000007947 */ /* 0x000fea0003800000 */
.L_x_9870:
        /* <DEDUP_REMOVED lines=9> */
.L_x_9878:
[----:B------:R-:W2:Y:S02]  /*5e50*/  LDG.E.U16 R4, [R2.64] ;  /* 0x0000002402047981 */ /* 0x000ea4000c1e1500 */
[----:B--2---:R-:W-:-:S06]  /*5e60*/  HADD2.F32 R4, -RZ, R4.H0_H0 ;  /* 0x20000004ff047230 */ /* 0x004fcc0000004100 */
[----:B------:R-:W0:Y:S02]  /*5e70*/  F2I.FTZ.TRUNC.NTZ R4, R4 ;  /* 0x0000000400047305 */ /* 0x000e24000021f100 */
[----:B0-----:R-:W-:Y:S01]  /*5e80*/  PRMT R0, R4, 0x7610, R0 ;  /* 0x0000761004007816 */ /* 0x001fe20000000000 */
[----:B------:R-:W-:Y:S05]  /*5e90*/  BRA `(.L_x_9874) ;  /* 0x00000bd000007947 */ /* 0x000fea0003800000 */
.L_x_9877:
        /* <DEDUP_REMOVED lines=9> */
.L_x_9880:
[----:B------:R-:W2:Y:S02]  /*5f30*/  LDG.E.U16 R2, [R2.64] ;  /* 0x0000002402027981 */ /* 0x000ea4000c1e1500 */
[----:B--2---:R-:W-:-:S06]  /*5f40*/  HADD2.F32 R4, -RZ, R2.H0_H0 ;  /* 0x20000002ff047230 */ /* 0x004fcc0000004100 */
[----:B------:R-:W0:Y:S02]  /*5f50*/  F2I.FTZ.TRUNC.NTZ R4, R4 ;  /* 0x0000000400047305 */ /* 0x000e24000021f100 */
[----:B0-----:R-:W-:Y:S01]  /*5f60*/  PRMT R0, R4, 0x7610, R0 ;  /* 0x0000761004007816 */ /* 0x001fe20000000000 */
[----:B------:R-:W-:Y:S05]  /*5f70*/  BRA `(.L_x_9874) ;  /* 0x00000af000007947 */ /* 0x000fea0003800000 */
.L_x_9879:
[----:B------:R-:W2:Y:S02]  /*5f80*/  LDG.E.64 R2, [R2.64] ;  /* 0x0000002402027981 */ /* 0x000ea4000c1e1b00 */
[----:B--2---:R0:W2:Y:S01]  /*5f90*/  F2I.F64.TRUNC R0, R2 ;  /* 0x0000000200007311 */ /* 0x0040a2000030d100 */
[----:B------:R-:W-:Y:S05]  /*5fa0*/  BRA `(.L_x_9874) ;  /* 0x00000ac000007947 */ /* 0x000fea0003800000 */
.L_x_9869:
        /* <DEDUP_REMOVED lines=12> */
.L_x_9883:
[----:B------:R-:W2:Y:S02]  /*6070*/  LDG.E.64 R2, [R2.64] ;  /* 0x0000002402027981 */ /* 0x000ea4000c1e1b00 */
[----:B--2---:R0:W2:Y:S01]  /*6080*/  F2I.F64.TRUNC R0, R2 ;  /* 0x0000000200007311 */ /* 0x0040a2000030d100 */
[----:B------:R-:W-:Y:S05]  /*6090*/  BRA `(.L_x_9874) ;  /* 0x000009d000007947 */ /* 0x000fea0003800000 */
.L_x_9882:
        /* <DEDUP_REMOVED lines=28> */
.L_x_9885:
        /* <DEDUP_REMOVED lines=15> */
.L_x_9884:
[----:B------:R-:W2:Y:S02]  /*6350*/  LDG.E.U16 R2, [R2.64] ;  /* 0x0000002402027981 */ /* 0x000ea4000c1e1500 */
[----:B--2---:R-:W-:-:S04]  /*6360*/  PRMT R2, RZ, 0x5410, R2 ;  /* 0x00005410ff027816 */ /* 0x004fc80000000002 */
[----:B------:R0:W2:Y:S01]  /*6370*/  F2I.FTZ.TRUNC.NTZ R0, R2 ;  /* 0x0000000200007305 */ /* 0x0000a2000021f100 */
[----:B------:R-:W-:Y:S05]  /*6380*/  BRA `(.L_x_9874) ;  /* 0x000006e000007947 */ /* 0x000fea0003800000 */
.L_x_9881:
        /* <DEDUP_REMOVED lines=10> */
.L_x_9888:
        /* <DEDUP_REMOVED lines=21> */
.L_x_9892:
[----:B------:R-:W-:Y:S05]  /*6580*/  BSYNC B1 ;  /* 0x0000000000017941 */ /* 0x000fea0003800000 */
.L_x_9891:
[----:B------:R-:W-:Y:S01]  /*6590*/  IMAD.SHL.U32 R2, R2, 0x100000, RZ ;  /* 0x0010000002027824 */ /* 0x000fe200078e00ff */
[----:B------:R-:W-:-:S04]  /*65a0*/  LEA R3, R0, 0x3b800000, 0x17 ;  /* 0x3b80000000037811 */ /* 0x000fc800078eb8ff */
[----:B------:R-:W-:Y:S02]  /*65b0*/  LOP3.LUT R4, R3, R2, R4, 0xfe, !PT ;  /* 0x0000000203047212 */ /* 0x000fe400078efe04 */
.L_x_9890:
[----:B------:R-:W-:Y:S05]  /*65c0*/  BSYNC B0 ;  /* 0x0000000000007941 */ /* 0x000fea0003800000 */
.L_x_9889:
[----:B------:R-:W0:Y:S02]  /*65d0*/  F2I.FTZ.TRUNC.NTZ R4, R4 ;  /* 0x0000000400047305 */ /* 0x000e24000021f100 */
[----:B0-----:R-:W-:Y:S01]  /*65e0*/  PRMT R0, R4, 0x7610, R0 ;  /* 0x0000761004007816 */ /* 0x001fe20000000000 */
[----:B------:R-:W-:Y:S05]  /*65f0*/  BRA `(.L_x_9874) ;  /* 0x0000047000007947 */ /* 0x000fea0003800000 */
.L_x_9887:
        /* <DEDUP_REMOVED lines=21> */
.L_x_9896:
[----:B------:R-:W-:Y:S05]  /*6750*/  BSYNC B1 ;  /* 0x0000000000017941 */ /* 0x000fea0003800000 */
.L_x_9895:
[----:B------:R-:W-:Y:S01]  /*6760*/  IMAD.SHL.U32 R2, R2, 0x200000, RZ ;  /* 0x0020000002027824 */ /* 0x000fe200078e00ff */
[----:B------:R-:W-:-:S04]  /*6770*/  LEA R3, R0, 0x37800000, 0x17 ;  /* 0x3780000000037811 */ /* 0x000fc800078eb8ff */
[----:B------:R-:W-:Y:S02]  /*6780*/  LOP3.LUT R4, R3, R2, R4, 0xfe, !PT ;  /* 0x0000000203047212 */ /* 0x000fe400078efe04 */
.L_x_9894:
[----:B------:R-:W-:Y:S05]  /*6790*/  BSYNC B0 ;  /* 0x0000000000007941 */ /* 0x000fea0003800000 */
.L_x_9893:
[----:B------:R-:W0:Y:S02]  /*67a0*/  F2I.FTZ.TRUNC.NTZ R4, R4 ;  /* 0x0000000400047305 */ /* 0x000e24000021f100 */
[----:B0-----:R-:W-:Y:S01]  /*67b0*/  PRMT R0, R4, 0x7610, R0 ;  /* 0x0000761004007816 */ /* 0x001fe20000000000 */
[----:B------:R-:W-:Y:S05]  /*67c0*/  BRA `(.L_x_9874) ;  /* 0x000002a000007947 */ /* 0x000fea0003800000 */
.L_x_9886:
        /* <DEDUP_REMOVED lines=14> */
.L_x_9900:
[----:B------:R-:W-:Y:S05]  /*68b0*/  BSYNC B0 ;  /* 0x0000000000007941 */ /* 0x000fea0003800000 */
.L_x_9899:
[----:B------:R-:W0:Y:S02]  /*68c0*/  F2I.FTZ.TRUNC.NTZ R4, R4 ;  /* 0x0000000400047305 */ /* 0x000e24000021f100 */
[----:B0-----:R-:W-:Y:S01]  /*68d0*/  PRMT R0, R4, 0x7610, R0 ;  /* 0x0000761004007816 */ /* 0x001fe20000000000 */
[----:B------:R-:W-:Y:S05]  /*68e0*/  BRA `(.L_x_9874) ;  /* 0x0000018000007947 */ /* 0x000fea0003800000 */
.L_x_9873:
        /* <DEDUP_REMOVED lines=21> */
.L_x_9898:
[----:B------:R0:W5:Y:S01]  /*6a40*/  LDG.E.U16 R0, [R2.64] ;  /* 0x0000002402007981 */ /* 0x000162000c1e1500 */
[----:B------:R-:W-:Y:S05]  /*6a50*/  BRA `(.L_x_9874) ;  /* 0x0000001000007947 */ /* 0x000fea0003800000 */
.L_x_9897:
[----:B------:R0:W5:Y:S02]  /*6a60*/  LDG.E.U16 R0, [R2.64] ;  /* 0x0000002402007981 */ /* 0x000164000c1e1500 */
.L_x_9874:
        /* <DEDUP_REMOVED lines=19> */
.L_x_9904:
[----:B------:R0:W-:Y:S01]  /*6ba0*/  STG.E.U8 [R16.64], R5 ;  /* 0x0000000510007986 */ /* 0x0001e2000c101124 */
[----:B------:R-:W-:Y:S05]  /*6bb0*/  BRA `(.L_x_9906) ;  /* 0x00000dc000007947 */ /* 0x000fea0003800000 */
.L_x_9903:
        /* <DEDUP_REMOVED lines=10> */
.L_x_9908:
[----:B------:R-:W-:-:S05]  /*6c60*/  PRMT R3, R5, 0x9910, RZ ;  /* 0x0000991005037816 */ /* 0x000fca00000000ff */
[----:B------:R0:W-:Y:S01]  /*6c70*/  STG.E [R16.64], R3 ;  /* 0x0000000310007986 */ /* 0x0001e2000c101924 */
[----:B------:R-:W-:Y:S05]  /*6c80*/  BRA `(.L_x_9906) ;  /* 0x00000cf000007947 */ /* 0x000fea0003800000 */
.L_x_9907:
[----:B------:R0:W-:Y:S01]  /*6c90*/  STG.E.U16 [R16.64], R5 ;  /* 0x0000000510007986 */ /* 0x0001e2000c101524 */
[----:B------:R-:W-:Y:S05]  /*6ca0*/  BRA `(.L_x_9906) ;  /* 0x00000cd000007947 */ /* 0x000fea0003800000 */
.L_x_9902:
        /* <DEDUP_REMOVED lines=9> */
.L_x_9910:
[----:B------:R-:W0:Y:S02]  /*6d40*/  I2F.S16 R0, R5 ;  /* 0x0000000500007306 */ /* 0x000e240000101400 */
[----:B0-----:R-:W-:-:S05]  /*6d50*/  F2FP.PACK_AB R0, RZ, R0 ;  /* 0x00000000ff00723e */ /* 0x001fca00000000ff */
[----:B------:R0:W-:Y:S01]  /*6d60*/  STG.E.U16 [R16.64], R0 ;  /* 0x0000000010007986 */ /* 0x0001e2000c101524 */
[----:B------:R-:W-:Y:S05]  /*6d70*/  BRA `(.L_x_9906) ;  /* 0x00000c0000007947 */ /* 0x000fea0003800000 */
.L_x_9909:
        /* <DEDUP_REMOVED lines=10> */
.L_x_9912:
[----:B------:R-:W0:Y:S02]  /*6e20*/  I2F.S16 R5, R5 ;  /* 0x0000000500057306 */ /* 0x000e240000101400 */
[----:B0-----:R-:W-:-:S04]  /*6e30*/  F2FP.PACK_AB R3, RZ, R5 ;  /* 0x00000005ff03723e */ /* 0x001fc800000000ff */
[----:B------:R-:W-:-:S05]  /*6e40*/  PRMT R3, R3, 0x5410, RZ ;  /* 0x0000541003037816 */ /* 0x000fca00000000ff */
[----:B------:R0:W-:Y:S01]  /*6e50*/  STG.E [R16.64], R3 ;  /* 0x0000000310007986 */ /* 0x0001e2000c101924 */
[----:B------:R-:W-:Y:S05]  /*6e60*/  BRA `(.L_x_9906) ;  /* 0x00000b1000007947 */ /* 0x000fea0003800000 */
.L_x_9911:
[----:B------:R-:W0:Y:S02]  /*6e70*/  I2F.F64.S16 R2, R5 ;  /* 0x0000000500027312 */ /* 0x000e240000101c00 */
[----:B0-----:R0:W-:Y:S01]  /*6e80*/  STG.E.64 [R16.64], R2 ;  /* 0x0000000210007986 */ /* 0x0011e2000c101b24 */
[----:B------:R-:W-:Y:S05]  /*6e90*/  BRA `(.L_x_9906) ;  /* 0x00000ae000007947 */ /* 0x000fea0003800000 */
.L_x_9901:
        /* <DEDUP_REMOVED lines=13> */
.L_x_9915:
[----:B------:R-:W0:Y:S01]  /*6f70*/  I2F.F64.S16 R4, R5 ;  /* 0x0000000500047312 */ /* 0x000e220000101c00 */
[----:B------:R-:W-:-:S05]  /*6f80*/  CS2R R6, SRZ ;  /* 0x0000000000067805 */ /* 0x000fca000001ff00 */
[----:B0-----:R0:W-:Y:S01]  /*6f90*/  STG.E.128 [R16.64], R4 ;  /* 0x0000000410007986 */ /* 0x0011e2000c101d24 */
[----:B------:R-:W-:Y:S05]  /*6fa0*/  BRA `(.L_x_9906) ;  /* 0x000009d000007947 */ /* 0x000fea0003800000 */
.L_x_9914:
        /* <DEDUP_REMOVED lines=21> */
.L_x_9919:
[----:B------:R-:W-:Y:S05]  /*7100*/  BSYNC B0 ;  /* 0x0000000000007941 */ /* 0x000fea0003800000 */
.L_x_9918:
[----:B------:R-:W-:-:S05]  /*7110*/  LOP3.LUT R3, R0, R3, RZ, 0xfc, !PT ;  /* 0x0000000300037212 */ /* 0x000fca00078efcff */
[----:B------:R0:W-:Y:S01]  /*7120*/  STG.E.U8 [R16.64], R3 ;  /* 0x0000000310007986 */ /* 0x0001e2000c101124 */
[----:B------:R-:W-:Y:S05]  /*7130*/  BRA `(.L_x_9906) ;  /* 0x0000084000007947 */ /* 0x000fea0003800000 */
.L_x_9917:
        /* <DEDUP_REMOVED lines=13> */
.L_x_9921:
[----:B------:R-:W-:Y:S01]  /*7210*/  IMAD.MOV.U32 R0, RZ, RZ, 0x7f ;  /* 0x0000007fff007424 */ /* 0x000fe200078e00ff */
[----:B------:R-:W-:-:S04]  /*7220*/  ISETP.GT.U32.AND P0, PT, R2, 0x7f800000, PT ;  /* 0x7f8000000200780c */ /* 0x000fc80003f04070 */
[----:B------:R-:W-:-:S04]  /*7230*/  SEL R0, R0, 0x7c, P0 ;  /* 0x0000007c00007807 */ /* 0x000fc80000000000 */
.L_x_9922:
[----:B------:R-:W-:Y:S05]  /*7240*/  BSYNC B0 ;  /* 0x0000000000007941 */ /* 0x000fea0003800000 */
.L_x_9920:
[----:B------:R-:W-:-:S04]  /*7250*/  LOP3.LUT R2, R5, 0x80000000, RZ, 0xc0, !PT ;  /* 0x8000000005027812 */ /* 0x000fc800078ec0ff */
[----:B------:R-:W-:-:S04]  /*7260*/  SHF.R.U32.HI R3, RZ, 0x18, R2 ;  /* 0x00000018ff037819 */ /* 0x000fc80000011602 */
[----:B------:R-:W-:-:S05]  /*7270*/  LOP3.LUT R3, R0, R3, RZ, 0xfc, !PT ;  /* 0x0000000300037212 */ /* 0x000fca00078efcff */
[----:B------:R0:W-:Y:S01]  /*7280*/  STG.E.U8 [R16.64], R3 ;  /* 0x0000000310007986 */ /* 0x0001e2000c101124 */
[----:B------:R-:W-:Y:S05]  /*7290*/  BRA `(.L_x_9906) ;  /* 0x000006e000007947 */ /* 0x000fea0003800000 */
.L_x_9916:
[----:B------:R-:W0:Y:S02]  /*72a0*/  I2F.S16 R0, R5 ;  /* 0x0000000500007306 */ /* 0x000e240000101400 */
[----:B0-----:R-:W-:-:S05]  /*72b0*/  F2FP.BF16.PACK_AB R0, RZ, R0 ;  /* 0x00000000ff00723e */ /* 0x001fca00000010ff */
[----:B------:R0:W-:Y:S01]  /*72c0*/  STG.E.U16 [R16.64], R0 ;  /* 0x0000000010007986 */ /* 0x0001e2000c101524 */
[----:B------:R-:W-:Y:S05]  /*72d0*/  BRA `(.L_x_9906) ;  /* 0x000006a000007947 */ /* 0x000fea0003800000 */
.L_x_9913:
        /* <DEDUP_REMOVED lines=10> */
.L_x_9925:
        /* <DEDUP_REMOVED lines=17> */
.L_x_9928:
[----:B------:R-:W-:-:S04]  /*7490*/  LOP3.LUT R2, R5, 0x80000000, RZ, 0xc0, !PT ;  /* 0x8000000005027812 */ /* 0x000fc800078ec0ff */
[----:B------:R-:W-:-:S04]  /*74a0*/  SHF.R.U32.HI R3, RZ, 0x18, R2 ;  /* 0x00000018ff037819 */ /* 0x000fc80000011602 */
[----:B------:R-:W-:-:S04]  /*74b0*/  LOP3.LUT R0, R0, R3, RZ, 0xfc, !PT ;  /* 0x0000000300007212 */ /* 0x000fc800078efcff */
[----:B------:R-:W-:Y:S02]  /*74c0*/  PRMT R8, R0, 0x7610, R8 ;  /* 0x0000761000087816 */ /* 0x000fe40000000008 */
.L_x_9927:
[----:B------:R-:W-:Y:S05]  /*74d0*/  BSYNC B0 ;  /* 0x0000000000007941 */ /* 0x000fea0003800000 */
.L_x_9926:
[----:B------:R0:W-:Y:S01]  /*74e0*/  STG.E.U8 [R16.64], R8 ;  /* 0x0000000810007986 */ /* 0x0001e2000c101124 */
[----:B------:R-:W-:Y:S05]  /*74f0*/  BRA `(.L_x_9906) ;  /* 0x0000048000007947 */ /* 0x000fea0003800000 */
.L_x_9924:
        /* <DEDUP_REMOVED lines=17> */
.L_x_9931:
[----:B------:R-:W-:-:S04]  /*7610*/  LOP3.LUT R2, R5, 0x80000000, RZ, 0xc0, !PT ;  /* 0x8000000005027812 */ /* 0x000fc800078ec0ff */
[----:B------:R-:W-:-:S04]  /*7620*/  SHF.R.U32.HI R3, RZ, 0x18, R2 ;  /* 0x00000018ff037819 */ /* 0x000fc80000011602 */
[----:B------:R-:W-:-:S04]  /*7630*/  LOP3.LUT R0, R0, R3, RZ, 0xfc, !PT ;  /* 0x0000000300007212 */ /* 0x000fc800078efcff */
[----:B------:R-:W-:Y:S02]  /*7640*/  PRMT R8, R0, 0x7610, R8 ;  /* 0x0000761000087816 */ /* 0x000fe40000000008 */
.L_x_9930:
[----:B------:R-:W-:Y:S05]  /*7650*/  BSYNC B0 ;  /* 0x0000000000007941 */ /* 0x000fea0003800000 */
.L_x_9929:
[----:B------:R0:W-:Y:S01]  /*7660*/  STG.E.U8 [R16.64], R8 ;  /* 0x0000000810007986 */ /* 0x0001e2000c101124 */
[----:B------:R-:W-:Y:S05]  /*7670*/  BRA `(.L_x_9906) ;  /* 0x0000030000007947 */ /* 0x000fea0003800000 */
.L_x_9923:
        /* <DEDUP_REMOVED lines=22> */
.L_x_9905:
        /* <DEDUP_REMOVED lines=20> */
.L_x_9933:
[----:B------:R-:W-:-:S04]  /*7920*/  PRMT R2, R5, 0x9910, RZ ;  /* 0x0000991005027816 */ /* 0x000fc800000000ff */
[----:B------:R-:W-:-:S05]  /*7930*/  SHF.R.S32.HI R3, RZ, 0x1f, R2 ;  /* 0x0000001fff037819 */ /* 0x000fca0000011402 */
[----:B------:R0:W-:Y:S01]  /*7940*/  STG.E.64 [R16.64], R2 ;  /* 0x0000000210007986 */ /* 0x0001e2000c101b24 */
[----:B------:R-:W-:Y:S05]  /*7950*/  BRA `(.L_x_9906) ;  /* 0x0000002000007947 */ /* 0x000fea0003800000 */
.L_x_9932:
[----:B------:R-:W-:-:S05]  /*7960*/  PRMT R3, R5, 0x9910, RZ ;  /* 0x0000991005037816 */ /* 0x000fca00000000ff */
[----:B------:R0:W-:Y:S02]  /*7970*/  STG.E [R16.64], R3 ;  /* 0x0000000310007986 */ /* 0x0001e4000c101924 */
.L_x_9906:
        /* <DEDUP_REMOVED lines=258> */
.L_x_9934:
        /* <DEDUP_REMOVED lines=18> */
.L_x_9938:
[----:B------:R0:W5:Y:S01]  /*8ac0*/  LDG.E.U8 R19, [R2.64] ;  /* 0x0000002402137981 */ /* 0x000162000c1e1100 */
[----:B------:R-:W-:Y:S05]  /*8ad0*/  BRA `(.L_x_9940) ;  /* 0x00000d8000007947 */ /* 0x000fea0003800000 */
.L_x_9937:
        /* <DEDUP_REMOVED lines=8> */
.L_x_9942:
[----:B------:R0:W5:Y:S01]  /*8b60*/  LDG.E.U16 R19, [R2.64] ;  /* 0x0000002402137981 */ /* 0x000162000c1e1500 */
[----:B------:R-:W-:Y:S05]  /*8b70*/  BRA `(.L_x_9940) ;  /* 0x00000ce000007947 */ /* 0x000fea0003800000 */
.L_x_9941:
[----:B------:R0:W5:Y:S01]  /*8b80*/  LDG.E.U16 R19, [R2.64] ;  /* 0x0000002402137981 */ /* 0x000162000c1e1500 */
[----:B------:R-:W-:Y:S05]  /*8b90*/  BRA `(.L_x_9940) ;  /* 0x00000cc000007947 */ /* 0x000fea0003800000 */
.L_x_9936:
        /* <DEDUP_REMOVED lines=9> */
.L_x_9944:
[----:B------:R-:W2:Y:S02]  /*8c30*/  LDG.E.U16 R0, [R2.64] ;  /* 0x0000002402007981 */ /* 0x000ea4000c1e1500 */
[----:B--2---:R-:W-:-:S06]  /*8c40*/  HADD2.F32 R0, -RZ, R0.H0_H0 ;  /* 0x20000000ff007230 */ /* 0x004fcc0000004100 */
[----:B------:R-:W0:Y:S02]  /*8c50*/  F2I.FTZ.TRUNC.NTZ R0, R0 ;  /* 0x0000000000007305 */ /* 0x000e24000021f100 */
[----:B0-----:R-:W-:Y:S01]  /*8c60*/  PRMT R19, R0, 0x7610, R19 ;  /* 0x0000761000137816 */ /* 0x001fe20000000013 */
[----:B------:R-:W-:Y:S05]  /*8c70*/  BRA `(.L_x_9940) ;  /* 0x00000be000007947 */ /* 0x000fea0003800000 */
.L_x_9943:
        /* <DEDUP_REMOVED lines=9> */
.L_x_9946:
[----:B------:R-:W2:Y:S02]  /*8d10*/  LDG.E.U16 R2, [R2.64] ;  /* 0x0000002402027981 */ /* 0x000ea4000c1e1500 */
[----:B--2---:R-:W-:-:S06]  /*8d20*/  HADD2.F32 R0, -RZ, R2.H0_H0 ;  /* 0x20000002ff007230 */ /* 0x004fcc0000004100 */
[----:B------:R-:W0:Y:S02]  /*8d30*/  F2I.FTZ.TRUNC.NTZ R0, R0 ;  /* 0x0000000000007305 */ /* 0x000e24000021f100 */
[----:B0-----:R-:W-:Y:S01]  /*8d40*/  PRMT R19, R0, 0x7610, R19 ;  /* 0x0000761000137816 */ /* 0x001fe20000000013 */
[----:B------:R-:W-:Y:S05]  /*8d50*/  BRA `(.L_x_9940) ;  /* 0x00000b0000007947 */ /* 0x000fea0003800000 */
.L_x_9945:
[----:B------:R-:W2:Y:S02]  /*8d60*/  LDG.E.64 R2, [R2.64] ;  /* 0x0000002402027981 */ /* 0x000ea4000c1e1b00 */
[----:B--2---:R0:W1:Y:S01]  /*8d70*/  F2I.F64.TRUNC R19, R2 ;  /* 0x0000000200137311 */ /* 0x004062000030d100 */
[----:B------:R-:W-:Y:S05]  /*8d80*/  BRA `(.L_x_9940) ;  /* 0x00000ad000007947 */ /* 0x000fea0003800000 */
.L_x_9935:
        /* <DEDUP_REMOVED lines=12> */
.L_x_9949:
[----:B------:R-:W2:Y:S02]  /*8e50*/  LDG.E.64 R2, [R2.64] ;  /* 0x0000002402027981 */ /* 0x000ea4000c1e1b00 */
[----:B--2---:R0:W1:Y:S01]  /*8e60*/  F2I.F64.TRUNC R19, R2 ;  /* 0x0000000200137311 */ /* 0x004062000030d100 */
[----:B------:R-:W-:Y:S05]  /*8e70*/  BRA `(.L_x_9940) ;  /* 0x000009e000007947 */ /* 0x000fea0003800000 */
.L_x_9948:
        /* <DEDUP_REMOVED lines=28> */
.L_x_9951:
        /* <DEDUP_REMOVED lines=15> */
.L_x_9950:
[----:B------:R-:W2:Y:S02]  /*9130*/  LDG.E.U16 R0, [R2.64] ;  /* 0x0000002402007981 */ /* 0x000ea4000c1e1500 */
[----:B--2---:R-:W-:-:S06]  /*9140*/  PRMT R0, RZ, 0x5410, R0 ;  /* 0x00005410ff007816 */ /* 0x004fcc0000000000 */
[----:B------:R-:W0:Y:S02]  /*9150*/  F2I.FTZ.TRUNC.NTZ R0, R0 ;  /* 0x0000000000007305 */ /* 0x000e24000021f100 */
[----:B0-----:R-:W-:Y:S01]  /*9160*/  PRMT R19, R0, 0x7610, R19 ;  /* 0x0000761000137816 */ /* 0x001fe20000000013 */
[----:B------:R-:W-:Y:S05]  /*9170*/  BRA `(.L_x_9940) ;  /* 0x000006e000007947 */ /* 0x000fea0003800000 */
.L_x_9947:
        /* <DEDUP_REMOVED lines=10> */
.L_x_9954:
        /* <DEDUP_REMOVED lines=21> */
.L_x_9958:
[----:B------:R-:W-:Y:S05]  /*9370*/  BSYNC B1 ;  /* 0x0000000000017941 */ /* 0x000fea0003800000 */
.L_x_9957:
[----:B------:R-:W-:Y:S01]  /*9380*/  LEA R3, R0, 0x3b800000, 0x17 ;  /* 0x3b80000000037811 */ /* 0x000fe200078eb8ff */
[----:B------:R-:W-:-:S05]  /*9390*/  IMAD.SHL.U32 R0, R2, 0x100000, RZ ;  /* 0x0010000002007824 */ /* 0x000fca00078e00ff */
[----:B------:R-:W-:Y:S02]  /*93a0*/  LOP3.LUT R0, R3, R0, R4, 0xfe, !PT ;  /* 0x0000000003007212 */ /* 0x000fe400078efe04 */
.L_x_9956:
[----:B------:R-:W-:Y:S05]  /*93b0*/  BSYNC B0 ;  /* 0x0000000000007941 */ /* 0x000fea0003800000 */
.L_x_9955:
[----:B------:R-:W0:Y:S02]  /*93c0*/  F2I.FTZ.TRUNC.NTZ R0, R0 ;  /* 0x0000000000007305 */ /* 0x000e24000021f100 */
[----:B0-----:R-:W-:Y:S01]  /*93d0*/  PRMT R19, R0, 0x7610, R19 ;  /* 0x0000761000137816 */ /* 0x001fe20000000013 */
[----:B------:R-:W-:Y:S05]  /*93e0*/  BRA `(.L_x_9940) ;  /* 0x0000047000007947 */ /* 0x000fea0003800000 */
.L_x_9953:
        /* <DEDUP_REMOVED lines=21> */
.L_x_9962:
[----:B------:R-:W-:Y:S05]  /*9540*/  BSYNC B1 ;  /* 0x0000000000017941 */ /* 0x000fea0003800000 */
.L_x_9961:
[----:B------:R-:W-:Y:S01]  /*9550*/  LEA R3, R0, 0x37800000, 0x17 ;  /* 0x3780000000037811 */ /* 0x000fe200078eb8ff */
[----:B------:R-:W-:-:S05]  /*9560*/  IMAD.SHL.U32 R0, R2, 0x200000, RZ ;  /* 0x0020000002007824 */ /* 0x000fca00078e00ff */
[----:B------:R-:W-:Y:S02]  /*9570*/  LOP3.LUT R0, R3, R0, R4, 0xfe, !PT ;  /* 0x0000000003007212 */ /* 0x000fe400078efe04 */
.L_x_9960:
[----:B------:R-:W-:Y:S05]  /*9580*/  BSYNC B0 ;  /* 0x0000000000007941 */ /* 0x000fea0003800000 */
.L_x_9959:
[----:B------:R-:W0:Y:S02]  /*9590*/  F2I.FTZ.TRUNC.NTZ R0, R0 ;  /* 0x0000000000007305 */ /* 0x000e24000021f100 */
[----:B0-----:R-:W-:Y:S01]  /*95a0*/  PRMT R19, R0, 0x7610, R19 ;  /* 0x0000761000137816 */ /* 0x001fe20000000013 */
[----:B------:R-:W-:Y:S05]  /*95b0*/  BRA `(.L_x_9940) ;  /* 0x000002a000007947 */ /* 0x000fea0003800000 */
.L_x_9952:
        /* <DEDUP_REMOVED lines=14> */
.L_x_9966:
[----:B------:R-:W-:Y:S05]  /*96a0*/  BSYNC B0 ;  /* 0x0000000000007941 */ /* 0x000fea0003800000 */
.L_x_9965:
[----:B------:R-:W0:Y:S02]  /*96b0*/  F2I.FTZ.TRUNC.NTZ R0, R0 ;  /* 0x0000000000007305 */ /* 0x000e24000021f100 */
[----:B0-----:R-:W-:Y:S01]  /*96c0*/  PRMT R19, R0, 0x7610, R19 ;  /* 0x0000761000137816 */ /* 0x001fe20000000013 */
[----:B------:R-:W-:Y:S05]  /*96d0*/  BRA `(.L_x_9940) ;  /* 0x0000018000007947 */ /* 0x000fea0003800000 */
.L_x_9939:
        /* <DEDUP_REMOVED lines=21> */
.L_x_9964:
[----:B------:R0:W5:Y:S01]  /*9830*/  LDG.E.U16 R19, [R2.64] ;  /* 0x0000002402137981 */ /* 0x000162000c1e1500 */
[----:B------:R-:W-:Y:S05]  /*9840*/  BRA `(.L_x_9940) ;  /* 0x0000001000007947 */ /* 0x000fea0003800000 */
.L_x_9963:
[----:B------:R0:W5:Y:S02]  /*9850*/  LDG.E.U16 R19, [R2.64] ;  /* 0x0000002402137981 */ /* 0x000164000c1e1500 */
.L_x_9940:
        /* <DEDUP_REMOVED lines=16> */
.L_x_9970:
[----:B------:R0:W5:Y:S01]  /*9960*/  LDG.E.U8 R0, [R2.64] ;  /* 0x0000002402007981 */ /* 0x000162000c1e1100 */
[----:B------:R-:W-:Y:S05]  /*9970*/  BRA `(.L_x_9972) ;  /* 0x00000d7000007947 */ /* 0x000fea0003800000 */
.L_x_9969:
        /* <DEDUP_REMOVED lines=8> */
.L_x_9974:
[----:B------:R0:W5:Y:S01]  /*9a00*/  LDG.E.U16 R0, [R2.64] ;  /* 0x0000002402007981 */ /* 0x000162000c1e1500 */
[----:B------:R-:W-:Y:S05]  /*9a10*/  BRA `(.L_x_9972) ;  /* 0x00000cd000007947 */ /* 0x000fea0003800000 */
.L_x_9973:
[----:B------:R0:W5:Y:S01]  /*9a20*/  LDG.E.U16 R0, [R2.64] ;  /* 0x0000002402007981 */ /* 0x000162000c1e1500 */
[----:B------:R-:W-:Y:S05]  /*9a30*/  BRA `(.L_x_9972) ;  /* 0x00000cb000007947 */ /* 0x000fea0003800000 */
.L_x_9968:
        /* <DEDUP_REMOVED lines=9> */
.L_x_9976:
[----:B------:R-:W2:Y:S02]  /*9ad0*/  LDG.E.U16 R4, [R2.64] ;  /* 0x0000002402047981 */ /* 0x000ea4000c1e1500 */
[----:B--2---:R-:W-:-:S06]  /*9ae0*/  HADD2.F32 R4, -RZ, R4.H0_H0 ;  /* 0x20000004ff047230 */ /* 0x004fcc0000004100 */
[----:B------:R-:W0:Y:S02]  /*9af0*/  F2I.FTZ.TRUNC.NTZ R4, R4 ;  /* 0x0000000400047305 */ /* 0x000e24000021f100 */
[----:B0-----:R-:W-:Y:S01]  /*9b00*/  PRMT R0, R4, 0x7610, R0 ;  /* 0x0000761004007816 */ /* 0x001fe20000000000 */
[----:B------:R-:W-:Y:S05]  /*9b10*/  BRA `(.L_x_9972) ;  /* 0x00000bd000007947 */ /* 0x000fea0003800000 */
.L_x_9975:
        /* <DEDUP_REMOVED lines=9> */
.L_x_9978:
[----:B------:R-:W2:Y:S02]  /*9bb0*/  LDG.E.U16 R2, [R2.64] ;  /* 0x0000002402027981 */ /* 0x000ea4000c1e1500 */
[----:B--2---:R-:W-:-:S06]  /*9bc0*/  HADD2.F32 R4, -RZ, R2.H0_H0 ;  /* 0x20000002ff047230 */ /* 0x004fcc0000004100 */
[----:B------:R-:W0:Y:S02]  /*9bd0*/  F2I.FTZ.TRUNC.NTZ R4, R4 ;  /* 0x0000000400047305 */ /* 0x000e24000021f100 */
[----:B0-----:R-:W-:Y:S01]  /*9be0*/  PRMT R0, R4, 0x7610, R0 ;  /* 0x0000761004007816 */ /* 0x001fe20000000000 */
[----:B------:R-:W-:Y:S05]  /*9bf0*/  BRA `(.L_x_9972) ;  /* 0x00000af000007947 */ /* 0x000fea0003800000 */
.L_x_9977:
[----:B------:R-:W2:Y:S02]  /*9c00*/  LDG.E.64 R2, [R2.64] ;  /* 0x0000002402027981 */ /* 0x000ea4000c1e1b00 */
[----:B--2---:R0:W2:Y:S01]  /*9c10*/  F2I.F64.TRUNC R0, R2 ;  /* 0x0000000200007311 */ /* 0x0040a2000030d100 */
[----:B------:R-:W-:Y:S05]  /*9c20*/  BRA `(.L_x_9972) ;  /* 0x00000ac000007947 */ /* 0x000fea0003800000 */
.L_x_9967:
        /* <DEDUP_REMOVED lines=12> */
.L_x_9981:
[----:B------:R-:W2:Y:S02]  /*9cf0*/  LDG.E.64 R2, [R2.64] ;  /* 0x0000002402027981 */ /* 0x000ea4000c1e1b00 */
[----:B--2---:R0:W2:Y:S01]  /*9d00*/  F2I.F64.TRUNC R0, R2 ;  /* 0x0000000200007311 */ /* 0x0040a2000030d100 */
[----:B------:R-:W-:Y:S05]  /*9d10*/  BRA `(.L_x_9972) ;  /* 0x000009d000007947 */ /* 0x000fea0003800000 */
.L_x_9980:
        /* <DEDUP_REMOVED lines=28> */
.L_x_9983:
        /* <DEDUP_REMOVED lines=15> */
.L_x_9982:
[----:B------:R-:W2:Y:S02]  /*9fd0*/  LDG.E.U16 R2, [R2.64] ;  /* 0x0000002402027981 */ /* 0x000ea4000c1e1500 */
[----:B--2---:R-:W-:-:S04]  /*9fe0*/  PRMT R2, RZ, 0x5410, R2 ;  /* 0x00005410ff027816 */ /* 0x004fc80000000002 */
[----:B------:R0:W2:Y:S01]  /*9ff0*/  F2I.FTZ.TRUNC.NTZ R0, R2 ;  /* 0x0000000200007305 */ /* 0x0000a2000021f100 */
[----:B------:R-:W-:Y:S05]  /*a000*/  BRA `(.L_x_9972) ;  /* 0x000006e000007947 */ /* 0x000fea0003800000 */
.L_x_9979:
        /* <DEDUP_REMOVED lines=10> */
.L_x_9986:
        /* <DEDUP_REMOVED lines=21> */
.L_x_9990:
[----:B------:R-:W-:Y:S05]  /*a200*/  BSYNC B1 ;  /* 0x0000000000017941 */ /* 0x000fea0003800000 */
.L_x_9989:
[----:B------:R-:W-:Y:S01]  /*a210*/  IMAD.SHL.U32 R2, R2, 0x100000, RZ ;  /* 0x0010000002027824 */ /* 0x000fe200078e00ff */
[----:B------:R-:W-:-:S04]  /*a220*/  LEA R3, R0, 0x3b800000, 0x17 ;  /* 0x3b80000000037811 */ /* 0x000fc800078eb8ff */
[----:B------:R-:W-:Y:S02]  /*a230*/  LOP3.LUT R4, R3, R2, R4, 0xfe, !PT ;  /* 0x0000000203047212 */ /* 0x000fe400078efe04 */
.L_x_9988:
[----:B------:R-:W-:Y:S05]  /*a240*/  BSYNC B0 ;  /* 0x0000000000007941 */ /* 0x000fea0003800000 */
.L_x_9987:
[----:B------:R-:W0:Y:S02]  /*a250*/  F2I.FTZ.TRUNC.NTZ R4, R4 ;  /* 0x0000000400047305 */ /* 0x000e24000021f100 */
[----:B0-----:R-:W-:Y:S01]  /*a260*/  PRMT R0, R4, 0x7610, R0 ;  /* 0x0000761004007816 */ /* 0x001fe20000000000 */
[----:B------:R-:W-:Y:S05]  /*a270*/  BRA `(.L_x_9972) ;  /* 0x0000047000007947 */ /* 0x000fea0003800000 */
.L_x_9985:
        /* <DEDUP_REMOVED lines=21> */
.L_x_9994:
[----:B------:R-:W-:Y:S05]  /*a3d0*/  BSYNC B1 ;  /* 0x0000000000017941 */ /* 0x000fea0003800000 */
.L_x_9993:
[----:B------:R-:W-:Y:S01]  /*a3e0*/  IMAD.SHL.U32 R2, R2, 0x200000, RZ ;  /* 0x0020000002027824 */ /* 0x000fe200078e00ff */
[----:B------:R-:W-:-:S04]  /*a3f0*/  LEA R3, R0, 0x37800000, 0x17 ;  /* 0x3780000000037811 */ /* 0x000fc800078eb8ff */
[----:B------:R-:W-:Y:S02]  /*a400*/  LOP3.LUT R4, R3, R2, R4, 0xfe, !PT ;  /* 0x0000000203047212 */ /* 0x000fe400078efe04 */
.L_x_9992:
[----:B------:R-:W-:Y:S05]  /*a410*/  BSYNC B0 ;  /* 0x0000000000007941 */ /* 0x000fea0003800000 */
.L_x_9991:
[----:B------:R-:W0:Y:S02]  /*a420*/  F2I.FTZ.TRUNC.NTZ R4, R4 ;  /* 0x0000000400047305 */ /* 0x000e24000021f100 */
[----:B0-----:R-:W-:Y:S01]  /*a430*/  PRMT R0, R4, 0x7610, R0 ;  /* 0x0000761004007816 */ /* 0x001fe20000000000 */
[----:B------:R-:W-:Y:S05]  /*a440*/  BRA `(.L_x_9972) ;  /* 0x000002a000007947 */ /* 0x000fea0003800000 */
.L_x_9984:
        /* <DEDUP_REMOVED lines=14> */
.L_x_9998:
[----:B------:R-:W-:Y:S05]  /*a530*/  BSYNC B0 ;  /* 0x0000000000007941 */ /* 0x000fea0003800000 */
.L_x_9997:
[----:B------:R-:W0:Y:S02]  /*a540*/  F2I.FTZ.TRUNC.NTZ R4, R4 ;  /* 0x0000000400047305 */ /* 0x000e24000021f100 */
[----:B0-----:R-:W-:Y:S01]  /*a550*/  PRMT R0, R4, 0x7610, R0 ;  /* 0x0000761004007816 */ /* 0x001fe20000000000 */
[----:B------:R-:W-:Y:S05]  /*a560*/  BRA `(.L_x_9972) ;  /* 0x0000018000007947 */ /* 0x000fea0003800000 */
.L_x_9971:
        /* <DEDUP_REMOVED lines=21> */
.L_x_9996:
[----:B------:R0:W5:Y:S01]  /*a6c0*/  LDG.E.U16 R0, [R2.64] ;  /* 0x0000002402007981 */ /* 0x000162000c1e1500 */
[----:B------:R-:W-:Y:S05]  /*a6d0*/  BRA `(.L_x_9972) ;  /* 0x0000001000007947 */ /* 0x000fea0003800000 */
.L_x_9995:
[----:B------:R0:W5:Y:S02]  /*a6e0*/  LDG.E.U16 R0, [R2.64] ;  /* 0x0000002402007981 */ /* 0x000164000c1e1500 */
.L_x_9972:
        /* <DEDUP_REMOVED lines=19> */
.L_x_10002:
[----:B------:R0:W-:Y:S01]  /*a820*/  STG.E.U8 [R16.64], R5 ;  /* 0x0000000510007986 */ /* 0x0001e2000c101124 */
[----:B------:R-:W-:Y:S05]  /*a830*/  BRA `(.L_x_10004) ;  /* 0x00000dc000007947 */ /* 0x000fea0003800000 */
.L_x_10001:
        /* <DEDUP_REMOVED lines=10> */
.L_x_10006:
[----:B------:R-:W-:-:S05]  /*a8e0*/  PRMT R3, R5, 0x9910, RZ ;  /* 0x0000991005037816 */ /* 0x000fca00000000ff */
[----:B------:R0:W-:Y:S01]  /*a8f0*/  STG.E [R16.64], R3 ;  /* 0x0000000310007986 */ /* 0x0001e2000c101924 */
[----:B------:R-:W-:Y:S05]  /*a900*/  BRA `(.L_x_10004) ;  /* 0x00000cf000007947 */ /* 0x000fea0003800000 */
.L_x_10005:
[----:B------:R0:W-:Y:S01]  /*a910*/  STG.E.U16 [R16.64], R5 ;  /* 0x0000000510007986 */ /* 0x0001e2000c101524 */
[----:B------:R-:W-:Y:S05]  /*a920*/  BRA `(.L_x_10004) ;  /* 0x00000cd000007947 */ /* 0x000fea0003800000 */
.L_x_10000:
        /* <DEDUP_REMOVED lines=9> */
.L_x_10008:
[----:B------:R-:W0:Y:S02]  /*a9c0*/  I2F.S16 R0, R5 ;  /* 0x0000000500007306 */ /* 0x000e240000101400 */
[----:B0-----:R-:W-:-:S05]  /*a9d0*/  F2FP.PACK_AB R0, RZ, R0 ;  /* 0x00000000ff00723e */ /* 0x001fca00000000ff */
[----:B------:R0:W-:Y:S01]  /*a9e0*/  STG.E.U16 [R16.64], R0 ;  /* 0x0000000010007986 */ /* 0x0001e2000c101524 */
[----:B------:R-:W-:Y:S05]  /*a9f0*/  BRA `(.L_x_10004) ;  /* 0x00000c0000007947 */ /* 0x000fea0003800000 */
.L_x_10007:
        /* <DEDUP_REMOVED lines=10> */
.L_x_10010:
[----:B------:R-:W0:Y:S02]  /*aaa0*/  I2F.S16 R5, R5 ;  /* 0x0000000500057306 */ /* 0x000e240000101400 */
[----:B0-----:R-:W-:-:S04]  /*aab0*/  F2FP.PACK_AB R3, RZ, R5 ;  /* 0x00000005ff03723e */ /* 0x001fc800000000ff */
[----:B------:R-:W-:-:S05]  /*aac0*/  PRMT R3, R3, 0x5410, RZ ;  /* 0x0000541003037816 */ /* 0x000fca00000000ff */
[----:B------:R0:W-:Y:S01]  /*aad0*/  STG.E [R16.64], R3 ;  /* 0x0000000310007986 */ /* 0x0001e2000c101924 */
[----:B------:R-:W-:Y:S05]  /*aae0*/  BRA `(.L_x_10004) ;  /* 0x00000b1000007947 */ /* 0x000fea0003800000 */
.L_x_10009:
[----:B------:R-:W0:Y:S02]  /*aaf0*/  I2F.F64.S16 R2, R5 ;  /* 0x0000000500027312 */ /* 0x000e240000101c00 */
[----:B0-----:R0:W-:Y:S01]  /*ab00*/  STG.E.64 [R16.64], R2 ;  /* 0x0000000210007986 */ /* 0x0011e2000c101b24 */
[----:B------:R-:W-:Y:S05]  /*ab10*/  BRA `(.L_x_10004) ;  /* 0x00000ae000007947 */ /* 0x000fea0003800000 */
.L_x_9999:
        /* <DEDUP_REMOVED lines=13> */
.L_x_10013:
[----:B------:R-:W0:Y:S01]  /*abf0*/  I2F.F64.S16 R4, R5 ;  /* 0x0000000500047312 */ /* 0x000e220000101c00 */
[----:B------:R-:W-:-:S05]  /*ac00*/  CS2R R6, SRZ ;  /* 0x0000000000067805 */ /* 0x000fca000001ff00 */
[----:B0-----:R0:W-:Y:S01]  /*ac10*/  STG.E.128 [R16.64], R4 ;  /* 0x0000000410007986 */ /* 0x0011e2000c101d24 */
[----:B------:R-:W-:Y:S05]  /*ac20*/  BRA `(.L_x_10004) ;  /* 0x000009d000007947 */ /* 0x000fea0003800000 */
.L_x_10012:
        /* <DEDUP_REMOVED lines=21> */
.L_x_10017:
[----:B------:R-:W-:Y:S05]  /*ad80*/  BSYNC B0 ;  /* 0x0000000000007941 */ /* 0x000fea0003800000 */
.L_x_10016:
[----:B------:R-:W-:-:S05]  /*ad90*/  LOP3.LUT R3, R0, R3, RZ, 0xfc, !PT ;  /* 0x0000000300037212 */ /* 0x000fca00078efcff */
[----:B------:R0:W-:Y:S01]  /*ada0*/  STG.E.U8 [R16.64], R3 ;  /* 0x0000000310007986 */ /* 0x0001e2000c101124 */
[----:B------:R-:W-:Y:S05]  /*adb0*/  BRA `(.L_x_10004) ;  /* 0x0000084000007947 */ /* 0x000fea0003800000 */
.L_x_10015:
        /* <DEDUP_REMOVED lines=13> */
.L_x_10019:
[----:B------:R-:W-:Y:S01]  /*ae90*/  IMAD.MOV.U32 R0, RZ, RZ, 0x7f ;  /* 0x0000007fff007424 */ /* 0x000fe200078e00ff */
[----:B------:R-:W-:-:S04]  /*aea0*/  ISETP.GT.U32.AND P0, PT, R2, 0x7f800000, PT ;  /* 0x7f8000000200780c */ /* 0x000fc80003f04070 */
[----:B------:R-:W-:-:S04]  /*aeb0*/  SEL R0, R0, 0x7c, P0 ;  /* 0x0000007c00007807 */ /* 0x000fc80000000000 */
.L_x_10020:
[----:B------:R-:W-:Y:S05]  /*aec0*/  BSYNC B0 ;  /* 0x0000000000007941 */ /* 0x000fea0003800000 */
.L_x_10018:
[----:B------:R-:W-:-:S04]  /*aed0*/  LOP3.LUT R2, R5, 0x80000000, RZ, 0xc0, !PT ;  /* 0x8000000005027812 */ /* 0x000fc800078ec0ff */
[----:B------:R-:W-:-:S04]  /*aee0*/  SHF.R.U32.HI R3, RZ, 0x18, R2 ;  /* 0x00000018ff037819 */ /* 0x000fc80000011602 */
[----:B------:R-:W-:-:S05]  /*aef0*/  LOP3.LUT R3, R0, R3, RZ, 0xfc, !PT ;  /* 0x0000000300037212 */ /* 0x000fca00078efcff */
[----:B------:R0:W-:Y:S01]  /*af00*/  STG.E.U8 [R16.64], R3 ;  /* 0x0000000310007986 */ /* 0x0001e2000c101124 */
[----:B------:R-:W-:Y:S05]  /*af10*/  BRA `(.L_x_10004) ;  /* 0x000006e000007947 */ /* 0x000fea0003800000 */
.L_x_10014:
[----:B------:R-:W0:Y:S02]  /*af20*/  I2F.S16 R0, R5 ;  /* 0x0000000500007306 */ /* 0x000e240000101400 */
[----:B0-----:R-:W-:-:S05]  /*af30*/  F2FP.BF16.PACK_AB R0, RZ, R0 ;  /* 0x00000000ff00723e */ /* 0x001fca00000010ff */
[----:B------:R0:W-:Y:S01]  /*af40*/  STG.E.U16 [R16.64], R0 ;  /* 0x0000000010007986 */ /* 0x0001e2000c101524 */
[----:B------:R-:W-:Y:S05]  /*af50*/  BRA `(.L_x_10004) ;  /* 0x000006a000007947 */ /* 0x000fea0003800000 */
.L_x_10011:
        /* <DEDUP_REMOVED lines=10> */
.L_x_10023:
        /* <DEDUP_REMOVED lines=17> */
.L_x_10026:
[----:B------:R-:W-:-:S04]  /*b110*/  LOP3.LUT R2, R5, 0x80000000, RZ, 0xc0, !PT ;  /* 0x8000000005027812 */ /* 0x000fc800078ec0ff */
[----:B------:R-:W-:-:S04]  /*b120*/  SHF.R.U32.HI R3, RZ, 0x18, R2 ;  /* 0x00000018ff037819 */ /* 0x000fc80000011602 */
[----:B------:R-:W-:-:S04]  /*b130*/  LOP3.LUT R0, R0, R3, RZ, 0xfc, !PT ;  /* 0x0000000300007212 */ /* 0x000fc800078efcff */
[----:B------:R-:W-:Y:S02]  /*b140*/  PRMT R8, R0, 0x7610, R8 ;  /* 0x0000761000087816 */ /* 0x000fe40000000008 */
.L_x_10025:
[----:B------:R-:W-:Y:S05]  /*b150*/  BSYNC B0 ;  /* 0x0000000000007941 */ /* 0x000fea0003800000 */
.L_x_10024:
[----:B------:R0:W-:Y:S01]  /*b160*/  STG.E.U8 [R16.64], R8 ;  /* 0x0000000810007986 */ /* 0x0001e2000c101124 */
[----:B------:R-:W-:Y:S05]  /*b170*/  BRA `(.L_x_10004) ;  /* 0x0000048000007947 */ /* 0x000fea0003800000 */
.L_x_10022:
        /* <DEDUP_REMOVED lines=17> */
.L_x_10029:
[----:B------:R-:W-:-:S04]  /*b290*/  LOP3.LUT R2, R5, 0x80000000, RZ, 0xc0, !PT ;  /* 0x8000000005027812 */ /* 0x000fc800078ec0ff */
[----:B------:R-:W-:-:S04]  /*b2a0*/  SHF.R.U32.HI R3, RZ, 0x18, R2 ;  /* 0x00000018ff037819 */ /* 0x000fc80000011602 */
[----:B------:R-:W-:-:S04]  /*b2b0*/  LOP3.LUT R0, R0, R3, RZ, 0xfc, !PT ;  /* 0x0000000300007212 */ /* 0x000fc800078efcff */
[----:B------:R-:W-:Y:S02]  /*b2c0*/  PRMT R8, R0, 0x7610, R8 ;  /* 0x0000761000087816 */ /* 0x000fe40000000008 */
.L_x_10028:
[----:B------:R-:W-:Y:S05]  /*b2d0*/  BSYNC B0 ;  /* 0x0000000000007941 */ /* 0x000fea0003800000 */
.L_x_10027:
[----:B------:R0:W-:Y:S01]  /*b2e0*/  STG.E.U8 [R16.64], R8 ;  /* 0x0000000810007986 */ /* 0x0001e2000c101124 */
[----:B------:R-:W-:Y:S05]  /*b2f0*/  BRA `(.L_x_10004) ;  /* 0x0000030000007947 */ /* 0x000fea0003800000 */
.L_x_10021:
        /* <DEDUP_REMOVED lines=22> */
.L_x_10003:
        /* <DEDUP_REMOVED lines=20> */
.L_x_10031:
[----:B------:R-:W-:-:S04]  /*b5a0*/  PRMT R2, R5, 0x9910, RZ ;  /* 0x0000991005027816 */ /* 0x000fc800000000ff */
[----:B------:R-:W-:-:S05]  /*b5b0*/  SHF.R.S32.HI R3, RZ, 0x1f, R2 ;  /* 0x0000001fff037819 */ /* 0x000fca0000011402 */
[----:B------:R0:W-:Y:S01]  /*b5c0*/  STG.E.64 [R16.64], R2 ;  /* 0x0000000210007986 */ /* 0x0001e2000c101b24 */
[----:B------:R-:W-:Y:S05]  /*b5d0*/  BRA `(.L_x_10004) ;  /* 0x0000002000007947 */ /* 0x000fea0003800000 */
.L_x_10030:
[----:B------:R-:W-:-:S05]  /*b5e0*/  PRMT R3, R5, 0x9910, RZ ;  /* 0x0000991005037816 */ /* 0x000fca00000000ff */
[----:B------:R0:W-:Y:S02]  /*b5f0*/  STG.E [R16.64], R3 ;  /* 0x0000000310007986 */ /* 0x0001e4000c101924 */
.L_x_10004:
[----:B------:R-:W-:Y:S02]  /*b600*/  IADD3 R23, R23, 0x80, RZ ;  /* 0x0000008017177810 */ /* 0x000fe40007ffe0ff */
.L_x_9835:
[----:B------:R-:W-:Y:S05]  /*b610*/  BSYNC B6 ;  /* 0x0000000000067941 */ /* 0x000fea0003800000 */
.L_x_9834:
        /* <DEDUP_REMOVED lines=257> */
.L_x_10032:
        /* <DEDUP_REMOVED lines=18> */
.L_x_10036:
[----:B------:R0:W5:Y:S01]  /*c750*/  LDG.E.U8 R19, [R2.64] ;  /* 0x0000002402137981 */ /* 0x000162000c1e1100 */
[----:B------:R-:W-:Y:S05]  /*c760*/  BRA `(.L_x_10038) ;  /* 0x00000d8000007947 */ /* 0x000fea0003800000 */
.L_x_10035:
        /* <DEDUP_REMOVED lines=8> */
.L_x_10040:
[----:B------:R0:W5:Y:S01]  /*c7f0*/  LDG.E.U16 R19, [R2.64] ;  /* 0x0000002402137981 */ /* 0x000162000c1e1500 */
[----:B------:R-:W-:Y:S05]  /*c800*/  BRA `(.L_x_10038) ;  /* 0x00000ce000007947 */ /* 0x000fea0003800000 */
.L_x_10039:
[----:B------:R0:W5:Y:S01]  /*c810*/  LDG.E.U16 R19, [R2.64] ;  /* 0x0000002402137981 */ /* 0x000162000c1e1500 */
[----:B------:R-:W-:Y:S05]  /*c820*/  BRA `(.L_x_10038) ;  /* 0x00000cc000007947 */ /* 0x000fea0003800000 */
.L_x_10034:
        /* <DEDUP_REMOVED lines=9> */
.L_x_10042:
[----:B------:R-:W2:Y:S02]  /*c8c0*/  LDG.E.U16 R0, [R2.64] ;  /* 0x0000002402007981 */ /* 0x000ea4000c1e1500 */
[----:B--2---:R-:W-:-:S06]  /*c8d0*/  HADD2.F32 R0, -RZ, R0.H0_H0 ;  /* 0x20000000ff007230 */ /* 0x004fcc0000004100 */
[----:B------:R-:W0:Y:S02]  /*c8e0*/  F2I.FTZ.TRUNC.NTZ R0, R0 ;  /* 0x0000000000007305 */ /* 0x000e24000021f100 */
[----:B0-----:R-:W-:Y:S01]  /*c8f0*/  PRMT R19, R0, 0x7610, R19 ;  /* 0x0000761000137816 */ /* 0x001fe20000000013 */
[----:B------:R-:W-:Y:S05]  /*c900*/  BRA `(.L_x_10038) ;  /* 0x00000be000007947 */ /* 0x000fea0003800000 */
.L_x_10041:
        /* <DEDUP_REMOVED lines=9> */
.L_x_10044:
[----:B------:R-:W2:Y:S02]  /*c9a0*/  LDG.E.U16 R2, [R2.64] ;  /* 0x0000002402027981 */ /* 0x000ea4000c1e1500 */
[----:B--2---:R-:W-:-:S06]  /*c9b0*/  HADD2.F32 R0, -RZ, R2.H0_H0 ;  /* 0x20000002ff007230 */ /* 0x004fcc0000004100 */
[----:B------:R-:W0:Y:S02]  /*c9c0*/  F2I.FTZ.TRUNC.NTZ R0, R0 ;  /* 0x0000000000007305 */ /* 0x000e24000021f100 */
[----:B0-----:R-:W-:Y:S01]  /*c9d0*/  PRMT R19, R0, 0x7610, R19 ;  /* 0x0000761000137816 */ /* 0x001fe20000000013 */
[----:B------:R-:W-:Y:S05]  /*c9e0*/  BRA `(.L_x_10038) ;  /* 0x00000b0000007947 */ /* 0x000fea0003800000 */
.L_x_10043:
[----:B------:R-:W2:Y:S02]  /*c9f0*/  LDG.E.64 R2, [R2.64] ;  /* 0x0000002402027981 */ /* 0x000ea4000c1e1b00 */
[----:B--2---:R0:W1:Y:S01]  /*ca00*/  F2I.F64.TRUNC R19, R2 ;  /* 0x0000000200137311 */ /* 0x004062000030d100 */
[----:B------:R-:W-:Y:S05]  /*ca10*/  BRA `(.L_x_10038) ;  /* 0x00000ad000007947 */ /* 0x000fea0003800000 */
.L_x_10033:
        /* <DEDUP_REMOVED lines=12> */
.L_x_10047:
[----:B------:R-:W2:Y:S02]  /*cae0*/  LDG.E.64 R2, [R2.64] ;  /* 0x0000002402027981 */ /* 0x000ea4000c1e1b00 */
[----:B--2---:R0:W1:Y:S01]  /*caf0*/  F2I.F64.TRUNC R19, R2 ;  /* 0x0000000200137311 */ /* 0x004062000030d100 */
[----:B------:R-:W-:Y:S05]  /*cb00*/  BRA `(.L_x_10038) ;  /* 0x000009e000007947 */ /* 0x000fea0003800000 */
.L_x_10046:
        /* <DEDUP_REMOVED lines=28> */
.L_x_10049:
        /* <DEDUP_REMOVED lines=15> */
.L_x_10048:
[----:B------:R-:W2:Y:S02]  /*cdc0*/  LDG.E.U16 R0, [R2.64] ;  /* 0x0000002402007981 */ /* 0x000ea4000c1e1500 */
[----:B--2---:R-:W-:-:S06]  /*cdd0*/  PRMT R0, RZ, 0x5410, R0 ;  /* 0x00005410ff007816 */ /* 0x004fcc0000000000 */
[----:B------:R-:W0:Y:S02]  /*cde0*/  F2I.FTZ.TRUNC.NTZ R0, R0 ;  /* 0x0000000000007305 */ /* 0x000e24000021f100 */
[----:B0-----:R-:W-:Y:S01]  /*cdf0*/  PRMT R19, R0, 0x7610, R19 ;  /* 0x0000761000137816 */ /* 0x001fe20000000013 */
[----:B------:R-:W-:Y:S05]  /*ce00*/  BRA `(.L_x_10038) ;  /* 0x000006e000007947 */ /* 0x000fea0003800000 */
.L_x_10045:
        /* <DEDUP_REMOVED lines=10> */
.L_x_10052:
        /* <DEDUP_REMOVED lines=21> */
.L_x_10056:
[----:B------:R-:W-:Y:S05]  /*d000*/  BSYNC B1 ;  /* 0x0000000000017941 */ /* 0x000fea0003800000 */
.L_x_10055:
[----:B------:R-:W-:Y:S01]  /*d010*/  LEA R3, R0, 0x3b800000, 0x17 ;  /* 0x3b80000000037811 */ /* 0x000fe200078eb8ff */
[----:B------:R-:W-:-:S05]  /*d020*/  IMAD.SHL.U32 R0, R2, 0x100000, RZ ;  /* 0x0010000002007824 */ /* 0x000fca00078e00ff */
[----:B------:R-:W-:Y:S02]  /*d030*/  LOP3.LUT R0, R3, R0, R4, 0xfe, !PT ;  /* 0x0000000003007212 */ /* 0x000fe400078efe04 */
.L_x_10054:
[----:B------:R-:W-:Y:S05]  /*d040*/  BSYNC B0 ;  /* 0x0000000000007941 */ /* 0x000fea0003800000 */
.L_x_10053:
[----:B------:R-:W0:Y:S02]  /*d050*/  F2I.FTZ.TRUNC.NTZ R0, R0 ;  /* 0x0000000000007305 */ /* 0x000e24000021f100 */
[----:B0-----:R-:W-:Y:S01]  /*d060*/  PRMT R19, R0, 0x7610, R19 ;  /* 0x0000761000137816 */ /* 0x001fe20000000013 */
[----:B------:R-:W-:Y:S05]  /*d070*/  BRA `(.L_x_10038) ;  /* 0x0000047000007947 */ /* 0x000fea0003800000 */
.L_x_10051:
        /* <DEDUP_REMOVED lines=21> */
.L_x_10060:
[----:B------:R-:W-:Y:S05]  /*d1d0*/  BSYNC B1 ;  /* 0x0000000000017941 */ /* 0x000fea0003800000 */
.L_x_10059:
[----:B------:R-:W-:Y:S01]  /*d1e0*/  LEA R3, R0, 0x37800000, 0x17 ;  /* 0x3780000000037811 */ /* 0x000fe200078eb8ff */
[----:B------:R-:W-:-:S05]  /*d1f0*/  IMAD.SHL.U32 R0, R2, 0x200000, RZ ;  /* 0x0020000002007824 */ /* 0x000fca00078e00ff */
[----:B------:R-:W-:Y:S02]  /*d200*/  LOP3.LUT R0, R3, R0, R4, 0xfe, !PT ;  /* 0x0000000003007212 */ /* 0x000fe400078efe04 */
.L_x_10058:
[----:B------:R-:W-:Y:S05]  /*d210*/  BSYNC B0 ;  /* 0x0000000000007941 */ /* 0x000fea0003800000 */
.L_x_10057:
[----:B------:R-:W0:Y:S02]  /*d220*/  F2I.FTZ.TRUNC.NTZ R0, R0 ;  /* 0x0000000000007305 */ /* 0x000e24000021f100 */
[----:B0-----:R-:W-:Y:S01]  /*d230*/  PRMT R19, R0, 0x7610, R19 ;  /* 0x0000761000137816 */ /* 0x001fe20000000013 */
[----:B------:R-:W-:Y:S05]  /*d240*/  BRA `(.L_x_10038) ;  /* 0x000002a000007947 */ /* 0x000fea0003800000 */
.L_x_10050:
        /* <DEDUP_REMOVED lines=14> */
.L_x_10064:
[----:B------:R-:W-:Y:S05]  /*d330*/  BSYNC B0 ;  /* 0x0000000000007941 */ /* 0x000fea0003800000 */
.L_x_10063:
[----:B------:R-:W0:Y:S02]  /*d340*/  F2I.FTZ.TRUNC.NTZ R0, R0 ;  /* 0x0000000000007305 */ /* 0x000e24000021f100 */
[----:B0-----:R-:W-:Y:S01]  /*d350*/  PRMT R19, R0, 0x7610, R19 ;  /* 0x0000761000137816 */ /* 0x001fe20000000013 */
[----:B------:R-:W-:Y:S05]  /*d360*/  BRA `(.L_x_10038) ;  /* 0x0000018000007947 */ /* 0x000fea0003800000 */
.L_x_10037:
        /* <DEDUP_REMOVED lines=21> */
.L_x_10062:
[----:B------:R0:W5:Y:S01]  /*d4c0*/  LDG.E.U16 R19, [R2.64] ;  /* 0x0000002402137981 */ /* 0x000162000c1e1500 */
[----:B------:R-:W-:Y:S05]  /*d4d0*/  BRA `(.L_x_10038) ;  /* 0x0000001000007947 */ /* 0x000fea0003800000 */
.L_x_10061:
[----:B------:R0:W5:Y:S02]  /*d4e0*/  LDG.E.U16 R19, [R2.64] ;  /* 0x0000002402137981 */ /* 0x000164000c1e1500 */
.L_x_10038:
        /* <DEDUP_REMOVED lines=16> */
.L_x_10068:
[----:B------:R0:W5:Y:S01]  /*d5f0*/  LDG.E.U8 R0, [R2.64] ;  /* 0x0000002402007981 */ /* 0x000162000c1e1100 */
[----:B------:R-:W-:Y:S05]  /*d600*/  BRA `(.L_x_10070) ;  /* 0x00000d7000007947 */ /* 0x000fea0003800000 */
.L_x_10067:
        /* <DEDUP_REMOVED lines=8> */
.L_x_10072:
[----:B------:R0:W5:Y:S01]  /*d690*/  LDG.E.U16 R0, [R2.64] ;  /* 0x0000002402007981 */ /* 0x000162000c1e1500 */
[----:B------:R-:W-:Y:S05]  /*d6a0*/  BRA `(.L_x_10070) ;  /* 0x00000cd000007947 */ /* 0x000fea0003800000 */
.L_x_10071:
[----:B------:R0:W5:Y:S01]  /*d6b0*/  LDG.E.U16 R0, [R2.64] ;  /* 0x0000002402007981 */ /* 0x000162000c1e1500 */
[----:B------:R-:W-:Y:S05]  /*d6c0*/  BRA `(.L_x_10070) ;  /* 0x00000cb000007947 */ /* 0x000fea0003800000 */
.L_x_10066:
        /* <DEDUP_REMOVED lines=9> */
.L_x_10074:
[----:B------:R-:W2:Y:S02]  /*d760*/  LDG.E.U16 R4, [R2.64] ;  /* 0x0000002402047981 */ /* 0x000ea4000c1e1500 */
[----:B--2---:R-:W-:-:S06]  /*d770*/  HADD2.F32 R4, -RZ, R4.H0_H0 ;  /* 0x20000004ff047230 */ /* 0x004fcc0000004100 */
[----:B------:R-:W0:Y:S02]  /*d780*/  F2I.FTZ.TRUNC.NTZ R4, R4 ;  /* 0x0000000400047305 */ /* 0x000e24000021f100 */
[----:B0-----:R-:W-:Y:S01]  /*d790*/  PRMT R0, R4, 0x7610, R0 ;  /* 0x0000761004007816 */ /* 0x001fe20000000000 */
[----:B------:R-:W-:Y:S05]  /*d7a0*/  BRA `(.L_x_10070) ;  /* 0x00000bd000007947 */ /* 0x000fea0003800000 */
.L_x_10073:
        /* <DEDUP_REMOVED lines=9> */
.L_x_10076:
[----:B------:R-:W2:Y:S02]  /*d840*/  LDG.E.U16 R2, [R2.64] ;  /* 0x0000002402027981 */ /* 0x000ea4000c1e1500 */
[----:B--2---:R-:W-:-:S06]  /*d850*/  HADD2.F32 R4, -RZ, R2.H0_H0 ;  /* 0x20000002ff047230 */ /* 0x004fcc0000004100 */
[----:B------:R-:W0:Y:S02]  /*d860*/  F2I.FTZ.TRUNC.NTZ R4, R4 ;  /* 0x0000000400047305 */ /* 0x000e24000021f100 */
[----:B0-----:R-:W-:Y:S01]  /*d870*/  PRMT R0, R4, 0x7610, R0 ;  /* 0x0000761004007816 */ /* 0x001fe20000000000 */
[----:B------:R-:W-:Y:S05]  /*d880*/  BRA `(.L_x_10070) ;  /* 0x00000af000007947 */ /* 0x000fea0003800000 */
.L_x_10075:
[----:B------:R-:W2:Y:S02]  /*d890*/  LDG.E.64 R2, [R2.64] ;  /* 0x0000002402027981 */ /* 0x000ea4000c1e1b00 */
[----:B--2---:R0:W2:Y:S01]  /*d8a0*/  F2I.F64.TRUNC R0, R2 ;  /* 0x0000000200007311 */ /* 0x0040a2000030d100 */
[----:B------:R-:W-:Y:S05]  /*d8b0*/  BRA `(.L_x_10070) ;  /* 0x00000ac000007947 */ /* 0x000fea0003800000 */
.L_x_10065:
        /* <DEDUP_REMOVED lines=12> */
.L_x_10079:
[----:B------:R-:W2:Y:S02]  /*d980*/  LDG.E.64 R2, [R2.64] ;  /* 0x0000002402027981 */ /* 0x000ea4000c1e1b00 */
[----:B--2---:R0:W2:Y:S01]  /*d990*/  F2I.F64.TRUNC R0, R2 ;  /* 0x0000000200007311 */ /* 0x0040a2000030d100 */
[----:B------:R-:W-:Y:S05]  /*d9a0*/  BRA `(.L_x_10070) ;  /* 0x000009d000007947 */ /* 0x000fea0003800000 */
.L_x_10078:
        /* <DEDUP_REMOVED lines=28> */
.L_x_10081:
        /* <DEDUP_REMOVED lines=15> */
.L_x_10080:
[----:B------:R-:W2:Y:S02]  /*dc60*/  LDG.E.U16 R2, [R2.64] ;  /* 0x0000002402027981 */ /* 0x000ea4000c1e1500 */
[----:B--2---:R-:W-:-:S04]  /*dc70*/  PRMT R2, RZ, 0x5410, R2 ;  /* 0x00005410ff027816 */ /* 0x004fc80000000002 */
[----:B------:R0:W2:Y:S01]  /*dc80*/  F2I.FTZ.TRUNC.NTZ R0, R2 ;  /* 0x0000000200007305 */ /* 0x0000a2000021f100 */
[----:B------:R-:W-:Y:S05]  /*dc90*/  BRA `(.L_x_10070) ;  /* 0x000006e000007947 */ /* 0x000fea0003800000 */
.L_x_10077:
        /* <DEDUP_REMOVED lines=10> */
.L_x_10084:
        /* <DEDUP_REMOVED lines=21> */
.L_x_10088:
[----:B------:R-:W-:Y:S05]  /*de90*/  BSYNC B1 ;  /* 0x0000000000017941 */ /* 0x000fea0003800000 */
.L_x_10087:
[----:B------:R-:W-:Y:S01]  /*dea0*/  IMAD.SHL.U32 R2, R2, 0x100000, RZ ;  /* 0x0010000002027824 */ /* 0x000fe200078e00ff */
[----:B------:R-:W-:-:S04]  /*deb0*/  LEA R3, R0, 0x3b800000, 0x17 ;  /* 0x3b80000000037811 */ /* 0x000fc800078eb8ff */
[----:B------:R-:W-:Y:S02]  /*dec0*/  LOP3.LUT R4, R3, R2, R4, 0xfe, !PT ;  /* 0x0000000203047212 */ /* 0x000fe400078efe04 */
.L_x_10086:
[----:B------:R-:W-:Y:S05]  /*ded0*/  BSYNC B0 ;  /* 0x0000000000007941 */ /* 0x000fea0003800000 */
.L_x_10085:
[----:B------:R-:W0:Y:S02]  /*dee0*/  F2I.FTZ.TRUNC.NTZ R4, R4 ;  /* 0x0000000400047305 */ /* 0x000e24000021f100 */
[----:B0-----:R-:W-:Y:S01]  /*def0*/  PRMT R0, R4, 0x7610, R0 ;  /* 0x0000761004007816 */ /* 0x001fe20000000000 */
[----:B------:R-:W-:Y:S05]  /*df00*/  BRA `(.L_x_10070) ;  /* 0x0000047000007947 */ /* 0x000fea0003800000 */
.L_x_10083:
        /* <DEDUP_REMOVED lines=21> */
.L_x_10092:
[----:B------:R-:W-:Y:S05]  /*e060*/  BSYNC B1 ;  /* 0x0000000000017941 */ /* 0x000fea0003800000 */
.L_x_10091:
[----:B------:R-:W-:Y:S01]  /*e070*/  IMAD.SHL.U32 R2, R2, 0x200000, RZ ;  /* 0x0020000002027824 */ /* 0x000fe200078e00ff */
[----:B------:R-:W-:-:S04]  /*e080*/  LEA R3, R0, 0x37800000, 0x17 ;  /* 0x3780000000037811 */ /* 0x000fc800078eb8ff */
[----:B------:R-:W-:Y:S02]  /*e090*/  LOP3.LUT R4, R3, R2, R4, 0xfe, !PT ;  /* 0x0000000203047212 */ /* 0x000fe400078efe04 */
.L_x_10090:
[----:B------:R-:W-:Y:S05]  /*e0a0*/  BSYNC B0 ;  /* 0x0000000000007941 */ /* 0x000fea0003800000 */
.L_x_10089:
[----:B------:R-:W0:Y:S02]  /*e0b0*/  F2I.FTZ.TRUNC.NTZ R4, R4 ;  /* 0x0000000400047305 */ /* 0x000e24000021f100 */
[----:B0-----:R-:W-:Y:S01]  /*e0c0*/  PRMT R0, R4, 0x7610, R0 ;  /* 0x0000761004007816 */ /* 0x001fe20000000000 */
[----:B------:R-:W-:Y:S05]  /*e0d0*/  BRA `(.L_x_10070) ;  /* 0x000002a000007947 */ /* 0x000fea0003800000 */
.L_x_10082:
        /* <DEDUP_REMOVED lines=14> */
.L_x_10096:
[----:B------:R-:W-:Y:S05]  /*e1c0*/  BSYNC B0 ;  /* 0x0000000000007941 */ /* 0x000fea0003800000 */
.L_x_10095:
[----:B------:R-:W0:Y:S02]  /*e1d0*/  F2I.FTZ.TRUNC.NTZ R4, R4 ;  /* 0x0000000400047305 */ /* 0x000e24000021f100 */
[----:B0-----:R-:W-:Y:S01]  /*e1e0*/  PRMT R0, R4, 0x7610, R0 ;  /* 0x0000761004007816 */ /* 0x001fe20000000000 */
[----:B------:R-:W-:Y:S05]  /*e1f0*/  BRA `(.L_x_10070) ;  /* 0x0000018000007947 */ /* 0x000fea0003800000 */
.L_x_10069:
        /* <DEDUP_REMOVED lines=21> */
.L_x_10094:
[----:B------:R0:W5:Y:S01]  /*e350*/  LDG.E.U16 R0, [R2.64] ;  /* 0x0000002402007981 */ /* 0x000162000c1e1500 */
[----:B------:R-:W-:Y:S05]  /*e360*/  BRA `(.L_x_10070) ;  /* 0x0000001000007947 */ /* 0x000fea0003800000 */
.L_x_10093:
[----:B------:R0:W5:Y:S02]  /*e370*/  LDG.E.U16 R0, [R2.64] ;  /* 0x0000002402007981 */ /* 0x000164000c1e1500 */
.L_x_10070:
        /* <DEDUP_REMOVED lines=19> */
.L_x_10100:
[----:B------:R-:W-:Y:S01]  /*e4b0*/  STG.E.U8 [R16.64], R5 ;  /* 0x0000000510007986 */ /* 0x000fe2000c101124 */
[----:B------:R-:W-:Y:S05]  /*e4c0*/  EXIT ;  /* 0x000000000000794d */ /* 0x000fea0003800000 */
.L_x_10099:
        /* <DEDUP_REMOVED lines=8> */
[----:B------:R-:W-:Y:S01]  /*e550*/  STG.E.64 [R16.64], R2 ;  /* 0x0000000210007986 */ /* 0x000fe2000c101b24 */
[----:B------:R-:W-:Y:S05]  /*e560*/  EXIT ;  /* 0x000000000000794d */ /* 0x000fea0003800000 */
.L_x_10103:
[----:B------:R-:W-:-:S05]  /*e570*/  PRMT R3, R5, 0x9910, RZ ;  /* 0x0000991005037816 */ /* 0x000fca00000000ff */
[----:B------:R-:W-:Y:S01]  /*e580*/  STG.E [R16.64], R3 ;  /* 0x0000000310007986 */ /* 0x000fe2000c101924 */
[----:B------:R-:W-:Y:S05]  /*e590*/  EXIT ;  /* 0x000000000000794d */ /* 0x000fea0003800000 */
.L_x_10102:
[----:B------:R-:W-:Y:S01]  /*e5a0*/  STG.E.U16 [R16.64], R5 ;  /* 0x0000000510007986 */ /* 0x000fe2000c101524 */
[----:B------:R-:W-:Y:S05]  /*e5b0*/  EXIT ;  /* 0x000000000000794d */ /* 0x000fea0003800000 */
.L_x_10098:
        /* <DEDUP_REMOVED lines=9> */
.L_x_10105:
[----:B------:R-:W0:Y:S02]  /*e650*/  I2F.S16 R0, R5 ;  /* 0x0000000500007306 */ /* 0x000e240000101400 */
[----:B0-----:R-:W-:-:S05]  /*e660*/  F2FP.PACK_AB R0, RZ, R0 ;  /* 0x00000000ff00723e */ /* 0x001fca00000000ff */
[----:B------:R-:W-:Y:S01]  /*e670*/  STG.E.U16 [R16.64], R0 ;  /* 0x0000000010007986 */ /* 0x000fe2000c101524 */
[----:B------:R-:W-:Y:S05]  /*e680*/  EXIT ;  /* 0x000000000000794d */ /* 0x000fea0003800000 */
.L_x_10104:
        /* <DEDUP_REMOVED lines=10> */
.L_x_10107:
[----:B------:R-:W0:Y:S02]  /*e730*/  I2F.S16 R5, R5 ;  /* 0x0000000500057306 */ /* 0x000e240000101400 */
[----:B0-----:R-:W-:-:S04]  /*e740*/  F2FP.PACK_AB R3, RZ, R5 ;  /* 0x00000005ff03723e */ /* 0x001fc800000000ff */
[----:B------:R-:W-:-:S05]  /*e750*/  PRMT R3, R3, 0x5410, RZ ;  /* 0x0000541003037816 */ /* 0x000fca00000000ff */
[----:B------:R-:W-:Y:S01]  /*e760*/  STG.E [R16.64], R3 ;  /* 0x0000000310007986 */ /* 0x000fe2000c101924 */
[----:B------:R-:W-:Y:S05]  /*e770*/  EXIT ;  /* 0x000000000000794d */ /* 0x000fea0003800000 */
.L_x_10106:
[----:B------:R-:W0:Y:S02]  /*e780*/  I2F.F64.S16 R2, R5 ;  /* 0x0000000500027312 */ /* 0x000e240000101c00 */
[----:B0-----:R-:W-:Y:S01]  /*e790*/  STG.E.64 [R16.64], R2 ;  /* 0x0000000210007986 */ /* 0x001fe2000c101b24 */
[----:B------:R-:W-:Y:S05]  /*e7a0*/  EXIT ;  /* 0x000000000000794d */ /* 0x000fea0003800000 */
.L_x_10097:
        /* <DEDUP_REMOVED lines=11> */
[----:B------:R-:W-:Y:S01]  /*e860*/  STG.E.U8 [R16.64], R3 ;  /* 0x0000000310007986 */ /* 0x000fe2000c101124 */
[----:B------:R-:W-:Y:S05]  /*e870*/  EXIT ;  /* 0x000000000000794d */ /* 0x000fea0003800000 */
.L_x_10110:
[----:B------:R-:W0:Y:S01]  /*e880*/  I2F.F64.S16 R4, R5 ;  /* 0x0000000500047312 */ /* 0x000e220000101c00 */
[----:B------:R-:W-:-:S05]  /*e890*/  CS2R R6, SRZ ;  /* 0x0000000000067805 */ /* 0x000fca000001ff00 */
[----:B0-----:R-:W-:Y:S01]  /*e8a0*/  STG.E.128 [R16.64], R4 ;  /* 0x0000000410007986 */ /* 0x001fe2000c101d24 */
[----:B------:R-:W-:Y:S05]  /*e8b0*/  EXIT ;  /* 0x000000000000794d */ /* 0x000fea0003800000 */
.L_x_10109:
        /* <DEDUP_REMOVED lines=21> */
.L_x_10114:
[----:B------:R-:W-:Y:S05]  /*ea10*/  BSYNC B0 ;  /* 0x0000000000007941 */ /* 0x000fea0003800000 */
.L_x_10113:
[----:B------:R-:W-:-:S05]  /*ea20*/  LOP3.LUT R3, R0, R3, RZ, 0xfc, !PT ;  /* 0x0000000300037212 */ /* 0x000fca00078efcff */
[----:B------:R-:W-:Y:S01]  /*ea30*/  STG.E.U8 [R16.64], R3 ;  /* 0x0000000310007986 */ /* 0x000fe2000c101124 */
[----:B------:R-:W-:Y:S05]  /*ea40*/  EXIT ;  /* 0x000000000000794d */ /* 0x000fea0003800000 */
.L_x_10112:
        /* <DEDUP_REMOVED lines=13> */
.L_x_10116:
[----:B------:R-:W-:Y:S01]  /*eb20*/  IMAD.MOV.U32 R0, RZ, RZ, 0x7f ;  /* 0x0000007fff007424 */ /* 0x000fe200078e00ff */
[----:B------:R-:W-:-:S04]  /*eb30*/  ISETP.GT.U32.AND P0, PT, R2, 0x7f800000, PT ;  /* 0x7f8000000200780c */ /* 0x000fc80003f04070 */
[----:B------:R-:W-:-:S04]  /*eb40*/  SEL R0, R0, 0x7c, P0 ;  /* 0x0000007c00007807 */ /* 0x000fc80000000000 */
.L_x_10117:
[----:B------:R-:W-:Y:S05]  /*eb50*/  BSYNC B0 ;  /* 0x0000000000007941 */ /* 0x000fea0003800000 */
.L_x_10115:
[----:B------:R-:W-:-:S04]  /*eb60*/  LOP3.LUT R2, R5, 0x80000000, RZ, 0xc0, !PT ;  /* 0x8000000005027812 */ /* 0x000fc800078ec0ff */
[----:B------:R-:W-:-:S04]  /*eb70*/  SHF.R.U32.HI R3, RZ, 0x18, R2 ;  /* 0x00000018ff037819 */ /* 0x000fc80000011602 */
[----:B------:R-:W-:-:S05]  /*eb80*/  LOP3.LUT R3, R0, R3, RZ, 0xfc, !PT ;  /* 0x0000000300037212 */ /* 0x000fca00078efcff */
[----:B------:R-:W-:Y:S01]  /*eb90*/  STG.E.U8 [R16.64], R3 ;  /* 0x0000000310007986 */ /* 0x000fe2000c101124 */
[----:B------:R-:W-:Y:S05]  /*eba0*/  EXIT ;  /* 0x000000000000794d */ /* 0x000fea0003800000 */
.L_x_10111:
[----:B------:R-:W0:Y:S02]  /*ebb0*/  I2F.S16 R0, R5 ;  /* 0x0000000500007306 */ /* 0x000e240000101400 */
[----:B0-----:R-:W-:-:S05]  /*ebc0*/  F2FP.BF16.PACK_AB R0, RZ, R0 ;  /* 0x00000000ff00723e */ /* 0x001fca00000010ff */
[----:B------:R-:W-:Y:S01]  /*ebd0*/  STG.E.U16 [R16.64], R0 ;  /* 0x0000000010007986 */ /* 0x000fe2000c101524 */
[----:B------:R-:W-:Y:S05]  /*ebe0*/  EXIT ;  /* 0x000000000000794d */ /* 0x000fea0003800000 */
.L_x_10108:
        /* <DEDUP_REMOVED lines=10> */
.L_x_10120:
        /* <DEDUP_REMOVED lines=17> */
.L_x_10123:
[----:B------:R-:W-:-:S04]  /*eda0*/  LOP3.LUT R2, R5, 0x80000000, RZ, 0xc0, !PT ;  /* 0x8000000005027812 */ /* 0x000fc800078ec0ff */
[----:B------:R-:W-:-:S04]  /*edb0*/  SHF.R.U32.HI R3, RZ, 0x18, R2 ;  /* 0x00000018ff037819 */ /* 0x000fc80000011602 */
[----:B------:R-:W-:-:S04]  /*edc0*/  LOP3.LUT R0, R0, R3, RZ, 0xfc, !PT ;  /* 0x0000000300007212 */ /* 0x000fc800078efcff */
[----:B------:R-:W-:Y:S02]  /*edd0*/  PRMT R8, R0, 0x7610, R8 ;  /* 0x0000761000087816 */ /* 0x000fe40000000008 */
.L_x_10122:
[----:B------:R-:W-:Y:S05]  /*ede0*/  BSYNC B0 ;  /* 0x0000000000007941 */ /* 0x000fea0003800000 */
.L_x_10121:
[----:B------:R-:W-:Y:S01]  /*edf0*/  STG.E.U8 [R16.64], R8 ;  /* 0x0000000810007986 */ /* 0x000fe2000c101124 */
[----:B------:R-:W-:Y:S05]  /*ee00*/  EXIT ;  /* 0x000000000000794d */ /* 0x000fea0003800000 */
.L_x_10119:
        /* <DEDUP_REMOVED lines=17> */
.L_x_10126:
[----:B------:R-:W-:-:S04]  /*ef20*/  LOP3.LUT R2, R5, 0x80000000, RZ, 0xc0, !PT ;  /* 0x8000000005027812 */ /* 0x000fc800078ec0ff */
[----:B------:R-:W-:-:S04]  /*ef30*/  SHF.R.U32.HI R3, RZ, 0x18, R2 ;  /* 0x00000018ff037819 */ /* 0x000fc80000011602 */
[----:B------:R-:W-:-:S04]  /*ef40*/  LOP3.LUT R0, R0, R3, RZ, 0xfc, !PT ;  /* 0x0000000300007212 */ /* 0x000fc800078efcff */
[----:B------:R-:W-:Y:S02]  /*ef50*/  PRMT R8, R0, 0x7610, R8 ;  /* 0x0000761000087816 */ /* 0x000fe40000000008 */
.L_x_10125:
[----:B------:R-:W-:Y:S05]  /*ef60*/  BSYNC B0 ;  /* 0x0000000000007941 */ /* 0x000fea0003800000 */
.L_x_10124:
[----:B------:R-:W-:Y:S01]  /*ef70*/  STG.E.U8 [R16.64], R8 ;  /* 0x0000000810007986 */ /* 0x000fe2000c101124 */
[----:B------:R-:W-:Y:S05]  /*ef80*/  EXIT ;  /* 0x000000000000794d */ /* 0x000fea0003800000 */
.L_x_10118:
        /* <DEDUP_REMOVED lines=22> */
.L_x_10101:
        /* <DEDUP_REMOVED lines=20> */
.L_x_10128:
[----:B------:R-:W-:-:S04]  /*f230*/  PRMT R2, R5, 0x9910, RZ ;  /* 0x0000991005027816 */ /* 0x000fc800000000ff */
[----:B------:R-:W-:-:S05]  /*f240*/  SHF.R.S32.HI R3, RZ, 0x1f, R2 ;  /* 0x0000001fff037819 */ /* 0x000fca0000011402 */
[----:B------:R-:W-:Y:S01]  /*f250*/  STG.E.64 [R16.64], R2 ;  /* 0x0000000210007986 */ /* 0x000fe2000c101b24 */
[----:B------:R-:W-:Y:S05]  /*f260*/  EXIT ;  /* 0x000000000000794d */ /* 0x000fea0003800000 */
.L_x_10127:
[----:B------:R-:W-:-:S05]  /*f270*/  PRMT R3, R5, 0x9910, RZ ;  /* 0x0000991005037816 */ /* 0x000fca00000000ff */
[----:B------:R-:W-:Y:S01]  /*f280*/  STG.E [R16.64], R3 ;  /* 0x0000000310007986 */ /* 0x000fe2000c101924 */
[----:B------:R-:W-:Y:S05]  /*f290*/  EXIT ;  /* 0x000000000000794d */ /* 0x000fea0003800000 */
.L_x_10129:
        /* <DEDUP_REMOVED lines=14> */
.L_x_29931:


//--------------------- .text._ZN2at6native27unrolled_elementwise_kernelINS0_13BinaryFunctorIsssZZZNS0_21heaviside_kernel_cudaERNS_18TensorIteratorBaseEENKUlvE_clEvENKUlvE3_clEvEUlssE_EESt5arrayIPcLm3EELi4E23TrivialOffsetCalculatorILi2EjESC_ILi1EjENS0_6memory12LoadWithCastILi2EEENSF_13StoreWithCastILi1EEEEEviT_T0_T2_T3_T4_T5_ --------------------------
	.section	.text._ZN2at6native27unrolled_elementwise_kernelINS0_13BinaryFunctorIsssZZZNS0_21heaviside_kernel_cudaERNS_18TensorIteratorBaseEENKUlvE_clEvENKUlvE3_clEvEUlssE_EESt5arrayIPcLm3EELi4E23TrivialOffsetCalculatorILi2EjESC_ILi1EjENS0_6memory12LoadWithCastILi2EEENSF_13StoreWithCastILi1EEEEEviT_T0_T2_T3_T4_T5_,"ax",@progbits
	.sectioninfo	@"SHI_REGISTERS=32"
	.align	128
        .global         _ZN2at6native27unrolled_elementwise_kernelINS0_13BinaryFunctorIsssZZZNS0_21heaviside_kernel_cudaERNS_18TensorIteratorBaseEENKUlvE_clEvENKUlvE3_clEvEUlssE_EESt5arrayIPcLm3EELi4E23TrivialOffsetCalculatorILi2EjESC_ILi1EjENS0_6memory12LoadWithCastILi2EEENSF_13StoreWithCastILi1EEEEEviT_T0_T2_T3_T4_T5_
        .type           _ZN2at6native27unrolled_elementwise_kernelINS0_13BinaryFunctorIsssZZZNS0_21heaviside_kernel_cudaERNS_18TensorIteratorBaseEENKUlvE_clEvENKUlvE3_clEvEUlssE_EESt5arrayIPcLm3EELi4E23TrivialOffsetCalculatorILi2EjESC_ILi1EjENS0_6memory12LoadWithCastILi2EEENSF_13StoreWithCastILi1EEEEEviT_T0_T2_T3_T4_T5_,@function
        .size           _ZN2at6native27unrolled_elementwise_kernelINS0_13BinaryFunctorIsssZZZNS0_21heaviside_kernel_cudaERNS_18TensorIteratorBaseEENKUlvE_clEvENKUlvE3_clEvEUlssE_EESt5arrayIPcLm3EELi4E23TrivialOffsetCalculatorILi2EjESC_ILi1EjENS0_6memory12LoadWithCastILi2EEENSF_13StoreWithCastILi1EEEEEviT_T0_T2_T3_T4_T5_,(.L_x_29932 - _ZN2at6native27unrolled_elementwise_kernelINS0_13BinaryFunctorIsssZZZNS0_21heaviside_kernel_cudaERNS_18TensorIteratorBaseEENKUlvE_clEvENKUlvE3_clEvEUlssE_EESt5arrayIPcLm3EELi4E23TrivialOffsetCalculatorILi2EjESC_ILi1EjENS0_6memory12LoadWithCastILi2EEENSF_13StoreWithCastILi1EEEEEviT_T0_T2_T3_T4_T5_)
        .other          _ZN2at6native27unrolled_elementwise_kernelINS0_13BinaryFunctorIsssZZZNS0_21heaviside_kernel_cudaERNS_18TensorIteratorBaseEENKUlvE_clEvENKUlvE3_clEvEUlssE_EESt5arrayIPcLm3EELi4E23TrivialOffsetCalculatorILi2EjESC_ILi1EjENS0_6memory12LoadWithCastILi2EEENSF_13StoreWithCastILi1EEEEEviT_T0_T2_T3_T4_T5_,@"STO_CUDA_ENTRY STV_DEFAULT"
_ZN2at6native27unrolled_elementwise_kernelINS0_13BinaryFunctorIsssZZZNS0_21heaviside_kernel_cudaERNS_18TensorIteratorBaseEENKUlvE_clEvENKUlvE3_clEvEUlssE_EESt5arrayIPcLm3EELi4E23TrivialOffsetCalculatorILi2EjESC_ILi1EjENS0_6memory12LoadWithCastILi2EEENSF_13StoreWithCastILi1EEEEEviT_T0_T2_T3_T4_T5_:
.text._ZN2at6native27unrolled_elementwise_kernelINS0_13BinaryFunctorIsssZZZNS0_21heaviside_kernel_cudaERNS_18TensorIteratorBaseEENKUlvE_clEvENKUlvE3_clEvEUlssE_EESt5arrayIPcLm3EELi4E23TrivialOffsetCalculatorILi2EjESC_ILi1EjENS0_6memory12LoadWithCastILi2EEENSF_13StoreWithCastILi1EEEEEviT_T0_T2_T3_T4_T5_:
        /* <DEDUP_REMOVED lines=31> */
.L_x_10135:
[----:B------:R0:W5:Y:S01]  /*01f0*/  LDG.E.U8 R26, [R2.64] ;  /* 0x00000024021a7981 */ /* 0x000162000c1e1100 */
[----:B------:R-:W-:Y:S05]  /*0200*/  BRA `(.L_x_10137) ;  /* 0x00000d9000007947 */ /* 0x000fea0003800000 */
.L_x_10134:
        /* <DEDUP_REMOVED lines=8> */
.L_x_10139:
[----:B------:R0:W5:Y:S01]  /*0290*/  LDG.E.U16 R26, [R2.64] ;  /* 0x00000024021a7981 */ /* 0x000162000c1e1500 */
[----:B------:R-:W-:Y:S05]  /*02a0*/  BRA `(.L_x_10137) ;  /* 0x00000cf000007947 */ /* 0x000fea0003800000 */
.L_x_10138:
[----:B------:R0:W5:Y:S01]  /*02b0*/  LDG.E.U16 R26, [R2.64] ;  /* 0x00000024021a7981 */ /* 0x000162000c1e1500 */
[----:B------:R-:W-:Y:S05]  /*02c0*/  BRA `(.L_x_10137) ;  /* 0x00000cd000007947 */ /* 0x000fea0003800000 */
.L_x_10133:
        /* <DEDUP_REMOVED lines=9> */
.L_x_10141:
[----:B------:R-:W2:Y:S02]  /*0360*/  LDG.E.U16 R0, [R2.64] ;  /* 0x0000002402007981 */ /* 0x000ea4000c1e1500 */
[----:B--2---:R-:W-:-:S06]  /*0370*/  HADD2.F32 R0, -RZ, R0.H0_H0 ;  /* 0x20000000ff007230 */ /* 0x004fcc0000004100 */
[----:B------:R-:W0:Y:S02]  /*0380*/  F2I.FTZ.TRUNC.NTZ R0, R0 ;  /* 0x0000000000007305 */ /* 0x000e24000021f100 */
[----:B0-----:R-:W-:Y:S01]  /*0390*/  PRMT R26, R0, 0x7610, R26 ;  /* 0x00007610001a7816 */ /* 0x001fe2000000001a */
[----:B------:R-:W-:Y:S05]  /*03a0*/  BRA `(.L_x_10137) ;  /* 0x00000bf000007947 */ /* 0x000fea0003800000 */
.L_x_10140:
        /* <DEDUP_REMOVED lines=9> */
.L_x_10143:
[----:B------:R-:W2:Y:S02]  /*0440*/  LDG.E.U16 R2, [R2.64] ;  /* 0x0000002402027981 */ /* 0x000ea4000c1e1500 */
[----:B--2---:R-:W-:-:S06]  /*0450*/  HADD2.F32 R0, -RZ, R2.H0_H0 ;  /* 0x20000002ff007230 */ /* 0x004fcc0000004100 */
[----:B------:R-:W0:Y:S02]  /*0460*/  F2I.FTZ.TRUNC.NTZ R0, R0 ;  /* 0x0000000000007305 */ /* 0x000e24000021f100 */
[----:B0-----:R-:W-:Y:S01]  /*0470*/  PRMT R26, R0, 0x7610, R26 ;  /* 0x00007610001a7816 */ /* 0x001fe2000000001a */
[----:B------:R-:W-:Y:S05]  /*0480*/  BRA `(.L_x_10137) ;  /* 0x00000b1000007947 */ /* 0x000fea0003800000 */
.L_x_10142:
[----:B------:R-:W2:Y:S02]  /*0490*/  LDG.E.64 R2, [R2.64] ;  /* 0x0000002402027981 */ /* 0x000ea4000c1e1b00 */
[----:B--2---:R0:W1:Y:S01]  /*04a0*/  F2I.F64.TRUNC R26, R2 ;  /* 0x00000002001a7311 */ /* 0x004062000030d100 */
[----:B------:R-:W-:Y:S05]  /*04b0*/  BRA `(.L_x_10137) ;  /* 0x00000ae000007947 */ /* 0x000fea0003800000 */
.L_x_10132:
        /* <DEDUP_REMOVED lines=12> */
.L_x_10146:
[----:B------:R-:W2:Y:S02]  /*0580*/  LDG.E.64 R2, [R2.64] ;  /* 0x0000002402027981 */ /* 0x000ea4000c1e1b00 */
[----:B--2---:R0:W1:Y:S01]  /*0590*/  F2I.F64.TRUNC R26, R2 ;  /* 0x00000002001a7311 */ /* 0x004062000030d100 */
[----:B------:R-:W-:Y:S05]  /*05a0*/  BRA `(.L_x_10137) ;  /* 0x000009f000007947 */ /* 0x000fea0003800000 */
.L_x_10145:
        /* <DEDUP_REMOVED lines=28> */
.L_x_10148:
        /* <DEDUP_REMOVED lines=16> */
.L_x_10147:
[----:B------:R-:W2:Y:S02]  /*0870*/  LDG.E.U16 R0, [R2.64] ;  /* 0x0000002402007981 */ /* 0x000ea4000c1e1500 */
[----:B--2---:R-:W-:-:S06]  /*0880*/  PRMT R0, RZ, 0x5410, R0 ;  /* 0x00005410ff007816 */ /* 0x004fcc0000000000 */
[----:B------:R-:W0:Y:S02]  /*0890*/  F2I.FTZ.TRUNC.NTZ R0, R0 ;  /* 0x0000000000007305 */ /* 0x000e24000021f100 */
[----:B0-----:R-:W-:Y:S01]  /*08a0*/  PRMT R26, R0, 0x7610, R26 ;  /* 0x00007610001a7816 */ /* 0x001fe2000000001a */
[----:B------:R-:W-:Y:S05]  /*08b0*/  BRA `(.L_x_10137) ;  /* 0x000006e000007947 */ /* 0x000fea0003800000 */
.L_x_10144:
        /* <DEDUP_REMOVED lines=10> */
.L_x_10151:
        /* <DEDUP_REMOVED lines=21> */
.L_x_10155:
[----:B------:R-:W-:Y:S05]  /*0ab0*/  BSYNC B1 ;  /* 0x0000000000017941 */ /* 0x000fea0003800000 */
.L_x_10154:
[----:B------:R-:W-:Y:S01]  /*0ac0*/  LEA R3, R0, 0x3b800000, 0x17 ;  /* 0x3b80000000037811 */ /* 0x000fe200078eb8ff */
[----:B------:R-:W-:-:S05]  /*0ad0*/  IMAD.SHL.U32 R0, R2, 0x100000, RZ ;  /* 0x0010000002007824 */ /* 0x000fca00078e00ff */
[----:B------:R-:W-:Y:S02]  /*0ae0*/  LOP3.LUT R0, R3, R0, R4, 0xfe, !PT ;  /* 0x0000000003007212 */ /* 0x000fe400078efe04 */
.L_x_10153:
[----:B------:R-:W-:Y:S05]  /*0af0*/  BSYNC B0 ;  /* 0x0000000000007941 */ /* 0x000fea0003800000 */
.L_x_10152:
[----:B------:R-:W0:Y:S02]  /*0b00*/  F2I.FTZ.TRUNC.NTZ R0, R0 ;  /* 0x0000000000007305 */ /* 0x000e24000021f100 */
[----:B0-----:R-:W-:Y:S01]  /*0b10*/  PRMT R26, R0, 0x7610, R26 ;  /* 0x00007610001a7816 */ /* 0x001fe2000000001a */
[----:B------:R-:W-:Y:S05]  /*0b20*/  BRA `(.L_x_10137) ;  /* 0x0000047000007947 */ /* 0x000fea0003800000 */
.L_x_10150:
        /* <DEDUP_REMOVED lines=21> */
.L_x_10159:
[----:B------:R-:W-:Y:S05]  /*0c80*/  BSYNC B1 ;  /* 0x0000000000017941 */ /* 0x000fea0003800000 */
.L_x_10158:
[----:B------:R-:W-:Y:S01]  /*0c90*/  LEA R3, R0, 0x37800000, 0x17 ;  /* 0x3780000000037811 */ /* 0x000fe200078eb8ff */
[----:B------:R-:W-:-:S05]  /*0ca0*/  IMAD.SHL.U32 R0, R2, 0x200000, RZ ;  /* 0x0020000002007824 */ /* 0x000fca00078e00ff */
[----:B------:R-:W-:Y:S02]  /*0cb0*/  LOP3.LUT R0, R3, R0, R4, 0xfe, !PT ;  /* 0x0000000003007212 */ /* 0x000fe400078efe04 */
.L_x_10157:
[----:B------:R-:W-:Y:S05]  /*0cc0*/  BSYNC B0 ;  /* 0x0000000000007941 */ /* 0x000fea0003800000 */
.L_x_10156:
[----:B------:R-:W0:Y:S02]  /*0cd0*/  F2I.FTZ.TRUNC.NTZ R0, R0 ;  /* 0x0000000000007305 */ /* 0x000e24000021f100 */
[----:B0-----:R-:W-:Y:S01]  /*0ce0*/  PRMT R26, R0, 0x7610, R26 ;  /* 0x00007610001a7816 */ /* 0x001fe2000000001a */
[----:B------:R-:W-:Y:S05]  /*0cf0*/  BRA `(.L_x_10137) ;  /* 0x000002a000007947 */ /* 0x000fea0003800000 */
.L_x_10149:
        /* <DEDUP_REMOVED lines=14> */
.L_x_10163:
[----:B------:R-:W-:Y:S05]  /*0de0*/  BSYNC B0 ;  /* 0x0000000000007941 */ /* 0x000fea0003800000 */
.L_x_10162:
[----:B------:R-:W0:Y:S02]  /*0df0*/  F2I.FTZ.TRUNC.NTZ R0, R0 ;  /* 0x0000000000007305 */ /* 0x000e24000021f100 */
[----:B0-----:R-:W-:Y:S01]  /*0e00*/  PRMT R26, R0, 0x7610, R26 ;  /* 0x00007610001a7816 */ /* 0x001fe2000000001a */
[----:B------:R-:W-:Y:S05]  /*0e10*/  BRA `(.L_x_10137) ;  /* 0x0000018000007947 */ /* 0x000fea0003800000 */
.L_x_10136:
        /* <DEDUP_REMOVED lines=21> */
.L_x_10161:
[----:B------:R0:W5:Y:S01]  /*0f70*/  LDG.E.U16 R26, [R2.64] ;  /* 0x00000024021a7981 */ /* 0x000162000c1e1500 */
[----:B------:R-:W-:Y:S05]  /*0f80*/  BRA `(.L_x_10137) ;  /* 0x0000001000007947 */ /* 0x000fea0003800000 */
.L_x_10160:
[----:B------:R0:W5:Y:S02]  /*0f90*/  LDG.E.U16 R26, [R2.64] ;  /* 0x00000024021a7981 */ /* 0x000164000c1e1500 */
.L_x_10137:
        /* <DEDUP_REMOVED lines=16> */
.L_x_10167:
[----:B------:R0:W5:Y:S01]  /*10a0*/  LDG.E.U8 R24, [R2.64] ;  /* 0x0000002402187981 */ /* 0x000162000c1e1100 */
[----:B------:R-:W-:Y:S05]  /*10b0*/  BRA `(.L_x_10169) ;  /* 0x00000d8000007947 */ /* 0x000fea0003800000 */
.L_x_10166:
        /* <DEDUP_REMOVED lines=8> */
.L_x_10171:
[----:B------:R0:W5:Y:S01]  /*1140*/  LDG.E.U16 R24, [R2.64] ;  /* 0x0000002402187981 */ /* 0x000162000c1e1500 */
[----:B------:R-:W-:Y:S05]  /*1150*/  BRA `(.L_x_10169) ;  /* 0x00000ce000007947 */ /* 0x000fea0003800000 */
.L_x_10170:
[----:B------:R0:W5:Y:S01]  /*1160*/  LDG.E.U16 R24, [R2.64] ;  /* 0x0000002402187981 */ /* 0x000162000c1e1500 */
[----:B------:R-:W-:Y:S05]  /*1170*/  BRA `(.L_x_10169) ;  /* 0x00000cc000007947 */ /* 0x000fea0003800000 */
.L_x_10165:
        /* <DEDUP_REMOVED lines=9> */
.L_x_10173:
[----:B------:R-:W2:Y:S02]  /*1210*/  LDG.E.U16 R0, [R2.64] ;  /* 0x0000002402007981 */ /* 0x000ea4000c1e1500 */
[----:B--2---:R-:W-:-:S06]  /*1220*/  HADD2.F32 R0, -RZ, R0.H0_H0 ;  /* 0x20000000ff007230 */ /* 0x004fcc0000004100 */
[----:B------:R-:W0:Y:S02]  /*1230*/  F2I.FTZ.TRUNC.NTZ R0, R0 ;  /* 0x0000000000007305 */ /* 0x000e24000021f100 */
[----:B0-----:R-:W-:Y:S01]  /*1240*/  PRMT R24, R0, 0x7610, R24 ;  /* 0x0000761000187816 */ /* 0x001fe20000000018 */
[----:B------:R-:W-:Y:S05]  /*1250*/  BRA `(.L_x_10169) ;  /* 0x00000be000007947 */ /* 0x000fea0003800000 */
.L_x_10172:
        /* <DEDUP_REMOVED lines=9> */
.L_x_10175:
[----:B------:R-:W2:Y:S02]  /*12f0*/  LDG.E.U16 R2, [R2.64] ;  /* 0x0000002402027981 */ /* 0x000ea4000c1e1500 */
[----:B--2---:R-:W-:-:S06]  /*1300*/  HADD2.F32 R0, -RZ, R2.H0_H0 ;  /* 0x20000002ff007230 */ /* 0x004fcc0000004100 */
[----:B------:R-:W0:Y:S02]  /*1310*/  F2I.FTZ.TRUNC.NTZ R0, R0 ;  /* 0x0000000000007305 */ /* 0x000e24000021f100 */
[----:B0-----:R-:W-:Y:S01]  /*1320*/  PRMT R24, R0, 0x7610, R24 ;  /* 0x0000761000187816 */ /* 0x001fe20000000018 */
[----:B------:R-:W-:Y:S05]  /*1330*/  BRA `(.L_x_10169) ;  /* 0x00000b0000007947 */ /* 0x000fea0003800000 */
.L_x_10174:
[----:B------:R-:W2:Y:S02]  /*1340*/  LDG.E.64 R2, [R2.64] ;  /* 0x0000002402027981 */ /* 0x000ea4000c1e1b00 */
[----:B--2---:R0:W2:Y:S01]  /*1350*/  F2I.F64.TRUNC R24, R2 ;  /* 0x0000000200187311 */ /* 0x0040a2000030d100 */
[----:B------:R-:W-:Y:S05]  /*1360*/  BRA `(.L_x_10169) ;  /* 0x00000ad000007947 */ /* 0x000fea0003800000 */
.L_x_10164:
        /* <DEDUP_REMOVED lines=12> */
.L_x_10178:
[----:B------:R-:W2:Y:S02]  /*1430*/  LDG.E.64 R2, [R2.64] ;  /* 0x0000002402027981 */ /* 0x000ea4000c1e1b00 */
[----:B--2---:R0:W2:Y:S01]  /*1440*/  F2I.F64.TRUNC R24, R2 ;  /* 0x0000000200187311 */ /* 0x0040a2000030d100 */
[----:B------:R-:W-:Y:S05]  /*1450*/  BRA `(.L_x_10169) ;  /* 0x000009e000007947 */ /* 0x000fea0003800000 */
.L_x_10177:
        /* <DEDUP_REMOVED lines=28> */
.L_x_10180:
        /* <DEDUP_REMOVED lines=15> */
.L_x_10179:
[----:B------:R-:W2:Y:S02]  /*1710*/  LDG.E.U16 R0, [R2.64] ;  /* 0x0000002402007981 */ /* 0x000ea4000c1e1500 */
[----:B--2---:R-:W-:-:S06]  /*1720*/  PRMT R0, RZ, 0x5410, R0 ;  /* 0x00005410ff007816 */ /* 0x004fcc0000000000 */
[----:B------:R-:W0:Y:S02]  /*1730*/  F2I.FTZ.TRUNC.NTZ R0, R0 ;  /* 0x0000000000007305 */ /* 0x000e24000021f100 */
[----:B0-----:R-:W-:Y:S01]  /*1740*/  PRMT R24, R0, 0x7610, R24 ;  /* 0x0000761000187816 */ /* 0x001fe20000000018 */
[----:B------:R-:W-:Y:S05]  /*1750*/  BRA `(.L_x_10169) ;  /* 0x000006e000007947 */ /* 0x000fea0003800000 */
.L_x_10176:
        /* <DEDUP_REMOVED lines=10> */
.L_x_10183:
        /* <DEDUP_REMOVED lines=21> */
.L_x_10187:
[----:B------:R-:W-:Y:S05]  /*1950*/  BSYNC B1 ;  /* 0x0000000000017941 */ /* 0x000fea0003800000 */
.L_x_10186:
[----:B------:R-:W-:Y:S01]  /*1960*/  LEA R3, R0, 0x3b800000, 0x17 ;  /* 0x3b80000000037811 */ /* 0x000fe200078eb8ff */
[----:B------:R-:W-:-:S05]  /*1970*/  IMAD.SHL.U32 R0, R2, 0x100000, RZ ;  /* 0x0010000002007824 */ /* 0x000fca00078e00ff */
[----:B------:R-:W-:Y:S02]  /*1980*/  LOP3.LUT R0, R3, R0, R4, 0xfe, !PT ;  /* 0x0000000003007212 */ /* 0x000fe400078efe04 */
.L_x_10185:
[----:B------:R-:W-:Y:S05]  /*1990*/  BSYNC B0 ;  /* 0x0000000000007941 */ /* 0x000fea0003800000 */
.L_x_10184:
[----:B------:R-:W0:Y:S02]  /*19a0*/  F2I.FTZ.TRUNC.NTZ R0, R0 ;  /* 0x0000000000007305 */ /* 0x000e24000021f100 */
[----:B0-----:R-:W-:Y:S01]  /*19b0*/  PRMT R24, R0, 0x7610, R24 ;  /* 0x0000761000187816 */ /* 0x001fe20000000018 */
[----:B------:R-:W-:Y:S05]  /*19c0*/  BRA `(.L_x_10169) ;  /* 0x0000047000007947 */ /* 0x000fea0003800000 */
.L_x_10182:
        /* <DEDUP_REMOVED lines=21> */
.L_x_10191:
[----:B------:R-:W-:Y:S05]  /*1b20*/  BSYNC B1 ;  /* 0x0000000000017941 */ /* 0x000fea0003800000 */
.L_x_10190:
[----:B------:R-:W-:Y:S01]  /*1b30*/  LEA R3, R0, 0x37800000, 0x17 ;  /* 0x3780000000037811 */ /* 0x000fe200078eb8ff */
[----:B------:R-:W-:-:S05]  /*1b40*/  IMAD.SHL.U32 R0, R2, 0x200000, RZ ;  /* 0x0020000002007824 */ /* 0x000fca00078e00ff */
[----:B------:R-:W-:Y:S02]  /*1b50*/  LOP3.LUT R0, R3, R0, R4, 0xfe, !PT ;  /* 0x0000000003007212 */ /* 0x000fe400078efe04 */
.L_x_10189:
[----:B------:R-:W-:Y:S05]  /*1b60*/  BSYNC B0 ;  /* 0x0000000000007941 */ /* 0x000fea0003800000 */
.L_x_10188:
[----:B------:R-:W0:Y:S02]  /*1b70*/  F2I.FTZ.TRUNC.NTZ R0, R0 ;  /* 0x0000000000007305 */ /* 0x000e24000021f100 */
[----:B0-----:R-:W-:Y:S01]  /*1b80*/  PRMT R24, R0, 0x7610, R24 ;  /* 0x0000761000187816 */ /* 0x001fe20000000018 */
[----:B------:R-:W-:Y:S05]  /*1b90*/  BRA `(.L_x_10169) ;  /* 0x000002a000007947 */ /* 0x000fea0003800000 */
.L_x_10181:
        /* <DEDUP_REMOVED lines=14> */
.L_x_10195:
[----:B------:R-:W-:Y:S05]  /*1c80*/  BSYNC B0 ;  /* 0x0000000000007941 */ /* 0x000fea0003800000 */
.L_x_10194:
[----:B------:R-:W0:Y:S02]  /*1c90*/  F2I.FTZ.TRUNC.NTZ R0, R0 ;  /* 0x0000000000007305 */ /* 0x000e24000021f100 */
[----:B0-----:R-:W-:Y:S01]  /*1ca0*/  PRMT R24, R0, 0x7610, R24 ;  /* 0x0000761000187816 */ /* 0x001fe20000000018 */
[----:B------:R-:W-:Y:S05]  /*1cb0*/  BRA `(.L_x_10169) ;  /* 0x0000018000007947 */ /* 0x000fea0003800000 */
.L_x_10168:
        /* <DEDUP_REMOVED lines=21> */
.L_x_10193:
[----:B------:R0:W5:Y:S01]  /*1e10*/  LDG.E.U16 R24, [R2.64] ;  /* 0x0000002402187981 */ /* 0x000162000c1e1500 */
[----:B------:R-:W-:Y:S05]  /*1e20*/  BRA `(.L_x_10169) ;  /* 0x0000001000007947 */ /* 0x000fea0003800000 */
.L_x_10192:
[----:B------:R0:W5:Y:S02]  /*1e30*/  LDG.E.U16 R24, [R2.64] ;  /* 0x0000002402187981 */ /* 0x000164000c1e1500 */
.L_x_10169:
[----:B------:R-:W3:Y:S02]  /*1e40*/  S2R R28, SR_TID.X ;  /* 0x00000000001c7919 */ /* 0x000ee40000002100 */
[----:B---3--:R-:W-:Y:S02]  /*1e50*/  IADD3 R28, R28, 0x80, RZ ;  /* 0x000000801c1c7810 */ /* 0x008fe40007ffe0ff */
.L_x_10131:
[----:B-1-3--:R-:W-:Y:S05]  /*1e60*/  BSYNC B6 ;  /* 0x0000000000067941 */ /* 0x00afea0003800000 */
.L_x_10130:
        /* <DEDUP_REMOVED lines=21> */
.L_x_10201:
[----:B------:R0:W5:Y:S01]  /*1fc0*/  LDG.E.U8 R27, [R2.64] ;  /* 0x00000024021b7981 */ /* 0x000162000c1e1100 */
[----:B------:R-:W-:Y:S05]  /*1fd0*/  BRA `(.L_x_10203) ;  /* 0x00000d8000007947 */ /* 0x000fea0003800000 */
.L_x_10200:
        /* <DEDUP_REMOVED lines=8> */
.L_x_10205:
[----:B------:R0:W5:Y:S01]  /*2060*/  LDG.E.U16 R27, [R2.64] ;  /* 0x00000024021b7981 */ /* 0x000162000c1e1500 */
[----:B------:R-:W-:Y:S05]  /*2070*/  BRA `(.L_x_10203) ;  /* 0x00000ce000007947 */ /* 0x000fea0003800000 */
.L_x_10204:
[----:B------:R0:W5:Y:S01]  /*2080*/  LDG.E.U16 R27, [R2.64] ;  /* 0x00000024021b7981 */ /* 0x000162000c1e1500 */
[----:B------:R-:W-:Y:S05]  /*2090*/  BRA `(.L_x_10203) ;  /* 0x00000cc000007947 */ /* 0x000fea0003800000 */
.L_x_10199:
[----:B------:R-:W-:-:S13]  /*20a0*/  ISETP.GT.AND P0, PT, R0, 0x6, PT ;  /* 0x000000060000780c */ /* 0x000fda0003f04270 */
[----:B------:R-:W-:Y:S05]  /*20b0*/  @P0 BRA `(.L_x_10206) ;  /* 0x000000c000000947 */ /* 0x000fea0003800000 */
[----:B------:R-:W-:-:S13]  /*20c0*/  ISETP.NE.AND P0, PT, R0, 0x5, PT ;  /* 0x000000050000780c */ /* 0x000fda0003f05270 */
[----:B------:R-:W-:Y:S05]  /*20d0*/  @!P0 BRA `(.L_x_10207) ;  /* 0x0000005000008947 */ /* 0x000fea0003800000 */
[----:B------:R-:W-:-:S13]  /*20e0*/  ISETP.NE.AND P0, PT, R0, 0x6, PT ;  /* 0x000000060000780c */ /* 0x000fda0003f05270 */
[----:B------:R-:W-:Y:S05]  /*20f0*/  @P0 BRA `(.L_x_10202) ;  /* 0x00000ae000000947 */ /* 0x000fea0003800000 */
[----:B------:R-:W3:Y:S02]  /*2100*/  LDG.E R2, [R2.64] ;  /* 0x0000002402027981 */ /* 0x000ee4000c1e1900 */
[----:B---3--:R0:W1:Y:S01]  /*2110*/  F2I.FTZ.TRUNC.NTZ R27, R2 ;  /* 0x00000002001b7305 */ /* 0x008062000021f100 */
[----:B------:R-:W-:Y:S05]  /*2120*/  BRA `(.L_x_10203) ;  /* 0x00000c3000007947 */ /* 0x000fea0003800000 */
.L_x_10207:
[----:B------:R-:W3:Y:S02]  /*2130*/  LDG.E.U16 R0, [R2.64] ;  /* 0x0000002402007981 */ /* 0x000ee4000c1e1500 */
[----:B---3--:R-:W-:-:S06]  /*2140*/  HADD2.F32 R0, -RZ, R0.H0_H0 ;  /* 0x20000000ff007230 */ /* 0x008fcc0000004100 */
[----:B------:R-:W0:Y:S02]  /*2150*/  F2I.FTZ.TRUNC.NTZ R0, R0 ;  /* 0x0000000000007305 */ /* 0x000e24000021f100 */
[----:B0-----:R-:W-:Y:S01]  /*2160*/  PRMT R27, R0, 0x7610, R27 ;  /* 0x00007610001b7816 */ /* 0x001fe2000000001b */
[----:B------:R-:W-:Y:S05]  /*2170*/  BRA `(.L_x_10203) ;  /* 0x00000be000007947 */ /* 0x000fea0003800000 */
.L_x_10206:
[----:B------:R-:W-:-:S13]  /*2180*/  ISETP.NE.AND P0, PT, R0, 0x7, PT ;  /* 0x000000070000780c */ /* 0x000fda0003f05270 */
[----:B------:R-:W-:Y:S05]  /*2190*/  @!P0 BRA `(.L_x_10208) ;  /* 0x000000c000008947 */ /* 0x000fea0003800000 */
[----:B------:R-:W-:-:S13]  /*21a0*/  ISETP.NE.AND P0, PT, R0, 0x8, PT ;  /* 0x000000080000780c */ /* 0x000fda0003f05270 */
[----:B------:R-:W-:Y:S05]  /*21b0*/  @!P0 BRA `(.L_x_10209) ;  /* 0x0000005000008947 */ /* 0x000fea0003800000 */
[----:B------:R-:W-:-:S13]  /*21c0*/  ISETP.NE.AND P0, PT, R0, 0x9, PT ;  /* 0x000000090000780c */ /* 0x000fda0003f05270 */
[----:B------:R-:W-:Y:S05]  /*21d0*/  @P0 BRA `(.L_x_10202) ;  /* 0x00000a0000000947 */ /* 0x000fea0003800000 */
[----:B------:R-:W3:Y:S02]  /*21e0*/  LDG.E R2, [R2.64] ;  /* 0x0000002402027981 */ /* 0x000ee4000c1e1900 */
[----:B---3--:R0:W1:Y:S01]  /*21f0*/  F2I.FTZ.TRUNC.NTZ R27, R2 ;  /* 0x00000002001b7305 */ /* 0x008062000021f100 */
[----:B------:R-:W-:Y:S05]  /*2200*/  BRA `(.L_x_10203) ;  /* 0x00000b5000007947 */ /* 0x000fea0003800000 */
.L_x_10209:
[----:B------:R-:W3:Y:S02]  /*2210*/  LDG.E.U16 R2, [R2.64] ;  /* 0x0000002402027981 */ /* 0x000ee4000c1e1500 */
[----:B---3--:R-:W-:-:S06]  /*2220*/  HADD2.F32 R0, -RZ, R2.H0_H0 ;  /* 0x20000002ff007230 */ /* 0x008fcc0000004100 */
[----:B------:R-:W0:Y:S02]  /*2230*/  F2I.FTZ.TRUNC.NTZ R0, R0 ;  /* 0x0000000000007305 */ /* 0x000e24000021f100 */
[----:B0-----:R-:W-:Y:S01]  /*2240*/  PRMT R27, R0, 0x7610, R27 ;  /* 0x00007610001b7816 */ /* 0x001fe2000000001b */
[----:B------:R-:W-:Y:S05]  /*2250*/  BRA `(.L_x_10203) ;  /* 0x00000b0000007947 */ /* 0x000fea0003800000 */
.L_x_10208:
[----:B------:R-:W3:Y:S02]  /*2260*/  LDG.E.64 R2, [R2.64] ;  /* 0x0000002402027981 */ /* 0x000ee4000c1e1b00 */
[----:B---3--:R0:W1:Y:S01]  /*2270*/  F2I.F64.TRUNC R27, R2 ;  /* 0x00000002001b7311 */ /* 0x008062000030d100 */
[----:B------:R-:W-:Y:S05]  /*2280*/  BRA `(.L_x_10203) ;  /* 0x00000ad000007947 */ /* 0x000fea0003800000 */
.L_x_10198:
        /* <DEDUP_REMOVED lines=10> */
[----:B------:R-:W-:Y:S01]  /*2330*/  SEL R27, RZ, 0x1, !P0 ;  /* 0x00000001ff1b7807 */ /* 0x000fe20004000000 */
[----:B------:R-:W-:Y:S05]  /*2340*/  BRA `(.L_x_10203) ;  /* 0x00000a1000007947 */ /* 0x000fea0003800000 */
.L_x_10212:
[----:B------:R-:W3:Y:S02]  /*2350*/  LDG.E.64 R2, [R2.64] ;  /* 0x0000002402027981 */ /* 0x000ee4000c1e1b00 */
[----:B---3--:R0:W1:Y:S01]  /*2360*/  F2I.F64.TRUNC R27, R2 ;  /* 0x00000002001b7311 */ /* 0x008062000030d100 */
[----:B------:R-:W-:Y:S05]  /*2370*/  BRA `(.L_x_10203) ;  /* 0x000009e000007947 */ /* 0x000fea0003800000 */
.L_x_10211:
        /* <DEDUP_REMOVED lines=28> */
.L_x_10214:
        /* <DEDUP_REMOVED lines=15> */
.L_x_10213:
[----:B------:R-:W3:Y:S02]  /*2630*/  LDG.E.U16 R0, [R2.64] ;  /* 0x0000002402007981 */ /* 0x000ee4000c1e1500 */
[----:B---3--:R-:W-:-:S06]  /*2640*/  PRMT R0, RZ, 0x5410, R0 ;  /* 0x00005410ff007816 */ /* 0x008fcc0000000000 */
[----:B------:R-:W0:Y:S02]  /*2650*/  F2I.FTZ.TRUNC.NTZ R0, R0 ;  /* 0x0000000000007305 */ /* 0x000e24000021f100 */
[----:B0-----:R-:W-:Y:S01]  /*2660*/  PRMT R27, R0, 0x7610, R27 ;  /* 0x00007610001b7816 */ /* 0x001fe2000000001b */
[----:B------:R-:W-:Y:S05]  /*2670*/  BRA `(.L_x_10203) ;  /* 0x000006e000007947 */ /* 0x000fea0003800000 */
.L_x_10210:
        /* <DEDUP_REMOVED lines=10> */
.L_x_10217:
        /* <DEDUP_REMOVED lines=21> */
.L_x_10221:
[----:B------:R-:W-:Y:S05]  /*2870*/  BSYNC B1 ;  /* 0x0000000000017941 */ /* 0x000fea0003800000 */
.L_x_10220:
[----:B------:R-:W-:Y:S01]  /*2880*/  LEA R3, R0, 0x3b800000, 0x17 ;  /* 0x3b80000000037811 */ /* 0x000fe200078eb8ff */
[----:B------:R-:W-:-:S05]  /*2890*/  IMAD.SHL.U32 R0, R2, 0x100000, RZ ;  /* 0x0010000002007824 */ /* 0x000fca00078e00ff */
[----:B------:R-:W-:Y:S02]  /*28a0*/  LOP3.LUT R0, R3, R0, R4, 0xfe, !PT ;  /* 0x0000000003007212 */ /* 0x000fe400078efe04 */
.L_x_10219:
[----:B------:R-:W-:Y:S05]  /*28b0*/  BSYNC B0 ;  /* 0x0000000000007941 */ /* 0x000fea0003800000 */
.L_x_10218:
[----:B------:R-:W0:Y:S02]  /*28c0*/  F2I.FTZ.TRUNC.NTZ R0, R0 ;  /* 0x0000000000007305 */ /* 0x000e24000021f100 */
[----:B0-----:R-:W-:Y:S01]  /*28d0*/  PRMT R27, R0, 0x7610, R27 ;  /* 0x00007610001b7816 */ /* 0x001fe2000000001b */
[----:B------:R-:W-:Y:S05]  /*28e0*/  BRA `(.L_x_10203) ;  /* 0x0000047000007947 */ /* 0x000fea0003800000 */
.L_x_10216:
        /* <DEDUP_REMOVED lines=21> */
.L_x_10225:
[----:B------:R-:W-:Y:S05]  /*2a40*/  BSYNC B1 ;  /* 0x0000000000017941 */ /* 0x000fea0003800000 */
.L_x_10224:
[----:B------:R-:W-:Y:S01]  /*2a50*/  LEA R3, R0, 0x37800000, 0x17 ;  /* 0x3780000000037811 */ /* 0x000fe200078eb8ff */
[----:B------:R-:W-:-:S05]  /*2a60*/  IMAD.SHL.U32 R0, R2, 0x200000, RZ ;  /* 0x0020000002007824 */ /* 0x000fca00078e00ff */
[----:B------:R-:W-:Y:S02]  /*2a70*/  LOP3.LUT R0, R3, R0, R4, 0xfe, !PT ;  /* 0x0000000003007212 */ /* 0x000fe400078efe04 */
.L_x_10223:
[----:B------:R-:W-:Y:S05]  /*2a80*/  BSYNC B0 ;  /* 0x0000000000007941 */ /* 0x000fea0003800000 */
.L_x_10222:
[----:B------:R-:W0:Y:S02]  /*2a90*/  F2I.FTZ.TRUNC.NTZ R0, R0 ;  /* 0x0000000000007305 */ /* 0x000e24000021f100 */
[----:B0-----:R-:W-:Y:S01]  /*2aa0*/  PRMT R27, R0, 0x7610, R27 ;  /* 0x00007610001b7816 */ /* 0x001fe2000000001b */
[----:B------:R-:W-:Y:S05]  /*2ab0*/  BRA `(.L_x_10203) ;  /* 0x000002a000007947 */ /* 0x000fea0003800000 */
.L_x_10215:
        /* <DEDUP_REMOVED lines=14> */
.L_x_10229:
[----:B------:R-:W-:Y:S05]  /*2ba0*/  BSYNC B0 ;  /* 0x0000000000007941 */ /* 0x000fea0003800000 */
.L_x_10228:
[----:B------:R-:W0:Y:S02]  /*2bb0*/  F2I.FTZ.TRUNC.NTZ R0, R0 ;  /* 0x0000000000007305 */ /* 0x000e24000021f100 */
[----:B0-----:R-:W-:Y:S01]  /*2bc0*/  PRMT R27, R0, 0x7610, R27 ;  /* 0x00007610001b7816 */ /* 0x001fe2000000001b */
[----:B------:R-:W-:Y:S05]  /*2bd0*/  BRA `(.L_x_10203) ;  /* 0x0000018000007947 */ /* 0x000fea0003800000 */
.L_x_10202:
        /* <DEDUP_REMOVED lines=19> */
[----:B------:R-:W-:Y:S01]  /*2d10*/  PRMT R27, RZ, 0x7610, R27 ;  /* 0x00007610ff1b7816 */ /* 0x000fe2000000001b */
[----:B------:R-:W-:Y:S05]  /*2d20*/  BRA `(.L_x_10203) ;  /* 0x0000003000007947 */ /* 0x000fea0003800000 */
.L_x_10227:
[----:B------:R0:W5:Y:S01]  /*2d30*/  LDG.E.U16 R27, [R2.64] ;  /* 0x00000024021b7981 */ /* 0x000162000c1e1500 */
[----:B------:R-:W-:Y:S05]  /*2d40*/  BRA `(.L_x_10203) ;  /* 0x0000001000007947 */ /* 0x000fea0003800000 */
.L_x_10226:
[----:B------:R0:W5:Y:S02]  /*2d50*/  LDG.E.U16 R27, [R2.64] ;  /* 0x00000024021b7981 */ /* 0x000164000c1e1500 */
.L_x_10203:
        /* <DEDUP_REMOVED lines=16> */
.L_x_10233:
[----:B------:R0:W5:Y:S01]  /*2e60*/  LDG.E.U8 R19, [R2.64] ;  /* 0x0000002402137981 */ /* 0x000162000c1e1100 */
[----:B------:R-:W-:Y:S05]  /*2e70*/  BRA `(.L_x_10235) ;  /* 0x00000d8000007947 */ /* 0x000fea0003800000 */
.L_x_10232:
        /* <DEDUP_REMOVED lines=8> */
.L_x_10237:
[----:B------:R0:W5:Y:S01]  /*2f00*/  LDG.E.U16 R19, [R2.64] ;  /* 0x0000002402137981 */ /* 0x000162000c1e1500 */
[----:B------:R-:W-:Y:S05]  /*2f10*/  BRA `(.L_x_10235) ;  /* 0x00000ce000007947 */ /* 0x000fea0003800000 */
.L_x_10236:
[----:B------:R0:W5:Y:S01]  /*2f20*/  LDG.E.U16 R19, [R2.64] ;  /* 0x0000002402137981 */ /* 0x000162000c1e1500 */
[----:B------:R-:W-:Y:S05]  /*2f30*/  BRA `(.L_x_10235) ;  /* 0x00000cc000007947 */ /* 0x000fea0003800000 */
.L_x_10231:
[----:B------:R-:W-:-:S13]  /*2f40*/  ISETP.GT.AND P0, PT, R0, 0x6, PT ;  /* 0x000000060000780c */ /* 0x000fda0003f04270 */
[----:B------:R-:W-:Y:S05]  /*2f50*/  @P0 BRA `(.L_x_10238) ;  /* 0x000000c000000947 */ /* 0x000fea0003800000 */
[----:B------:R-:W-:-:S13]  /*2f60*/  ISETP.NE.AND P0, PT, R0, 0x5, PT ;  /* 0x000000050000780c */ /* 0x000fda0003f05270 */
[----:B------:R-:W-:Y:S05]  /*2f70*/  @!P0 BRA `(.L_x_10239) ;  /* 0x0000005000008947 */ /* 0x000fea0003800000 */
[----:B------:R-:W-:-:S13]  /*2f80*/  ISETP.NE.AND P0, PT, R0, 0x6, PT ;  /* 0x000000060000780c */ /* 0x000fda0003f05270 */
[----:B------:R-:W-:Y:S05]  /*2f90*/  @P0 BRA `(.L_x_10234) ;  /* 0x00000ae000000947 */ /* 0x000fea0003800000 */
[----:B------:R-:W3:Y:S02]  /*2fa0*/  LDG.E R2, [R2.64] ;  /* 0x0000002402027981 */ /* 0x000ee4000c1e1900 */
[----:B---3--:R0:W3:Y:S01]  /*2fb0*/  F2I.FTZ.TRUNC.NTZ R19, R2 ;  /* 0x0000000200137305 */ /* 0x0080e2000021f100 */
[----:B------:R-:W-:Y:S05]  /*2fc0*/  BRA `(.L_x_10235) ;  /* 0x00000c3000007947 */ /* 0x000fea0003800000 */
.L_x_10239:
[----:B------:R-:W3:Y:S02]  /*2fd0*/  LDG.E.U16 R0, [R2.64] ;  /* 0x0000002402007981 */ /* 0x000ee4000c1e1500 */
[----:B---3--:R-:W-:-:S06]  /*2fe0*/  HADD2.F32 R0, -RZ, R0.H0_H0 ;  /* 0x20000000ff007230 */ /* 0x008fcc0000004100 */
[----:B------:R-:W0:Y:S02]  /*2ff0*/  F2I.FTZ.TRUNC.NTZ R0, R0 ;  /* 0x0000000000007305 */ /* 0x000e24000021f100 */
[----:B0-----:R-:W-:Y:S01]  /*3000*/  PRMT R19, R0, 0x7610, R19 ;  /* 0x0000761000137816 */ /* 0x001fe20000000013 */
[----:B------:R-:W-:Y:S05]  /*3010*/  BRA `(.L_x_10235) ;  /* 0x00000be000007947 */ /* 0x000fea0003800000 */
.L_x_10238:
[----:B------:R-:W-:-:S13]  /*3020*/  ISETP.NE.AND P0, PT, R0, 0x7, PT ;  /* 0x000000070000780c */ /* 0x000fda0003f05270 */
[----:B------:R-:W-:Y:S05]  /*3030*/  @!P0 BRA `(.L_x_10240) ;  /* 0x000000c000008947 */ /* 0x000fea0003800000 */
[----:B------:R-:W-:-:S13]  /*3040*/  ISETP.NE.AND P0, PT, R0, 0x8, PT ;  /* 0x000000080000780c */ /* 0x000fda0003f05270 */
[----:B------:R-:W-:Y:S05]  /*3050*/  @!P0 BRA `(.L_x_10241) ;  /* 0x0000005000008947 */ /* 0x000fea0003800000 */
[----:B------:R-:W-:-:S13]  /*3060*/  ISETP.NE.AND P0, PT, R0, 0x9, PT ;  /* 0x000000090000780c */ /* 0x000fda0003f05270 */
[----:B------:R-:W-:Y:S05]  /*3070*/  @P0 BRA `(.L_x_10234) ;  /* 0x00000a0000000947 */ /* 0x000fea0003800000 */
[----:B------:R-:W3:Y:S02]  /*3080*/  LDG.E R2, [R2.64] ;  /* 0x0000002402027981 */ /* 0x000ee4000c1e1900 */
[----:B---3--:R0:W3:Y:S01]  /*3090*/  F2I.FTZ.TRUNC.NTZ R19, R2 ;  /* 0x0000000200137305 */ /* 0x0080e2000021f100 */
[----:B------:R-:W-:Y:S05]  /*30a0*/  BRA `(.L_x_10235) ;  /* 0x00000b5000007947 */ /* 0x000fea0003800000 */
.L_x_10241:
[----:B------:R-:W3:Y:S02]  /*30b0*/  LDG.E.U16 R2, [R2.64] ;  /* 0x0000002402027981 */ /* 0x000ee4000c1e1500 */
[----:B---3--:R-:W-:-:S06]  /*30c0*/  HADD2.F32 R0, -RZ, R2.H0_H0 ;  /* 0x20000002ff007230 */ /* 0x008fcc0000004100 */
[----:B------:R-:W0:Y:S02]  /*30d0*/  F2I.FTZ.TRUNC.NTZ R0, R0 ;  /* 0x0000000000007305 */ /* 0x000e24000021f100 */
[----:B0-----:R-:W-:Y:S01]  /*30e0*/  PRMT R19, R0, 0x7610, R19 ;  /* 0x0000761000137816 */ /* 0x001fe20000000013 */
[----:B------:R-:W-:Y:S05]  /*30f0*/  BRA `(.L_x_10235) ;  /* 0x00000b0000007947 */ /* 0x000fea0003800000 */
.L_x_10240:
[----:B------:R-:W3:Y:S02]  /*3100*/  LDG.E.64 R2, [R2.64] ;  /* 0x0000002402027981 */ /* 0x000ee4000c1e1b00 */
[----:B---3--:R0:W3:Y:S01]  /*3110*/  F2I.F64.TRUNC R19, R2 ;  /* 0x0000000200137311 */ /* 0x0080e2000030d100 */
[----:B------:R-:W-:Y:S05]  /*3120*/  BRA `(.L_x_10235) ;  /* 0x00000ad000007947 */ /* 0x000fea0003800000 */
.L_x_10230:
        /* <DEDUP_REMOVED lines=12> */
.L_x_10244:
[----:B------:R-:W3:Y:S02]  /*31f0*/  LDG.E.64 R2, [R2.64] ;  /* 0x0000002402027981 */ /* 0x000ee4000c1e1b00 */
[----:B---3--:R0:W3:Y:S01]  /*3200*/  F2I.F64.TRUNC R19, R2 ;  /* 0x0000000200137311 */ /* 0x0080e2000030d100 */
[----:B------:R-:W-:Y:S05]  /*3210*/  BRA `(.L_x_10235) ;  /* 0x000009e000007947 */ /* 0x000fea0003800000 */
.L_x_10243:
        /* <DEDUP_REMOVED lines=28> */
.L_x_10246:
        /* <DEDUP_REMOVED lines=15> */
.L_x_10245:
[----:B------:R-:W3:Y:S02]  /*34d0*/  LDG.E.U16 R0, [R2.64] ;  /* 0x0000002402007981 */ /* 0x000ee4000c1e1500 */
[----:B---3--:R-:W-:-:S06]  /*34e0*/  PRMT R0, RZ, 0x5410, R0 ;  /* 0x00005410ff007816 */ /* 0x008fcc0000000000 */
[----:B------:R-:W0:Y:S02]  /*34f0*/  F2I.FTZ.TRUNC.NTZ R0, R0 ;  /* 0x0000000000007305 */ /* 0x000e24000021f100 */
[----:B0-----:R-:W-:Y:S01]  /*3500*/  PRMT R19, R0, 0x7610, R19 ;  /* 0x0000761000137816 */ /* 0x001fe20000000013 */
[----:B------:R-:W-:Y:S05]  /*3510*/  BRA `(.L_x_10235) ;  /* 0x000006e000007947 */ /* 0x000fea0003800000 */
.L_x_10242:
        /* <DEDUP_REMOVED lines=10> */
.L_x_10249:
        /* <DEDUP_REMOVED lines=21> */
.L_x_10253:
[----:B------:R-:W-:Y:S05]  /*3710*/  BSYNC B1 ;  /* 0x0000000000017941 */ /* 0x000fea0003800000 */
.L_x_10252:
[----:B------:R-:W-:Y:S01]  /*3720*/  LEA R3, R0, 0x3b800000, 0x17 ;  /* 0x3b80000000037811 */ /* 0x000fe200078eb8ff */
[----:B------:R-:W-:-:S05]  /*3730*/  IMAD.SHL.U32 R0, R2, 0x100000, RZ ;  /* 0x0010000002007824 */ /* 0x000fca00078e00ff */
[----:B------:R-:W-:Y:S02]  /*3740*/  LOP3.LUT R0, R3, R0, R4, 0xfe, !PT ;  /* 0x0000000003007212 */ /* 0x000fe400078efe04 */
.L_x_10251:
[----:B------:R-:W-:Y:S05]  /*3750*/  BSYNC B0 ;  /* 0x0000000000007941 */ /* 0x000fea0003800000 */
.L_x_10250:
[----:B------:R-:W0:Y:S02]  /*3760*/  F2I.FTZ.TRUNC.NTZ R0, R0 ;  /* 0x0000000000007305 */ /* 0x000e24000021f100 */
[----:B0-----:R-:W-:Y:S01]  /*3770*/  PRMT R19, R0, 0x7610, R19 ;  /* 0x0000761000137816 */ /* 0x001fe20000000013 */
[----:B------:R-:W-:Y:S05]  /*3780*/  BRA `(.L_x_10235) ;  /* 0x0000047000007947 */ /* 0x000fea0003800000 */
.L_x_10248:
        /* <DEDUP_REMOVED lines=21> */
.L_x_10257:
[----:B------:R-:W-:Y:S05]  /*38e0*/  BSYNC B1 ;  /* 0x0000000000017941 */ /* 0x000fea0003800000 */
.L_x_10256:
[----:B------:R-:W-:Y:S01]  /*38f0*/  LEA R3, R0, 0x37800000, 0x17 ;  /* 0x3780000000037811 */ /* 0x000fe200078eb8ff */
[----:B------:R-:W-:-:S05]  /*3900*/  IMAD.SHL.U32 R0, R2, 0x200000, RZ ;  /* 0x0020000002007824 */ /* 0x000fca00078e00ff */
[----:B------:R-:W-:Y:S02]  /*3910*/  LOP3.LUT R0, R3, R0, R4, 0xfe, !PT ;  /* 0x0000000003007212 */ /* 0x000fe400078efe04 */
.L_x_10255:
[----:B------:R-:W-:Y:S05]  /*3920*/  BSYNC B0 ;  /* 0x0000000000007941 */ /* 0x000fea0003800000 */
.L_x_10254:
[----:B------:R-:W0:Y:S02]  /*3930*/  F2I.FTZ.TRUNC.NTZ R0, R0 ;  /* 0x0000000000007305 */ /* 0x000e24000021f100 */
[----:B0-----:R-:W-:Y:S01]  /*3940*/  PRMT R19, R0, 0x7610, R19 ;  /* 0x0000761000137816 */ /* 0x001fe20000000013 */
[----:B------:R-:W-:Y:S05]  /*3950*/  BRA `(.L_x_10235) ;  /* 0x000002a000007947 */ /* 0x000fea0003800000 */
.L_x_10247:
        /* <DEDUP_REMOVED lines=14> */
.L_x_10261:
[----:B------:R-:W-:Y:S05]  /*3a40*/  BSYNC B0 ;  /* 0x0000000000007941 */ /* 0x000fea0003800000 */
.L_x_10260:
[----:B------:R-:W0:Y:S02]  /*3a50*/  F2I.FTZ.TRUNC.NTZ R0, R0 ;  /* 0x0000000000007305 */ /* 0x000e24000021f100 */
[----:B0-----:R-:W-:Y:S01]  /*3a60*/  PRMT R19, R0, 0x7610, R19 ;  /* 0x0000761000137816 */ /* 0x001fe20000000013 */
[----:B------:R-:W-:Y:S05]  /*3a70*/  BRA `(.L_x_10235) ;  /* 0x0000018000007947 */ /* 0x000fea0003800000 */
.L_x_10234:
        /* <DEDUP_REMOVED lines=19> */
[----:B------:R-:W-:Y:S01]  /*3bb0*/  PRMT R19, RZ, 0x7610, R19 ;  /* 0x00007610ff137816 */ /* 0x000fe20000000013 */
[----:B------:R-:W-:Y:S05]  /*3bc0*/  BRA `(.L_x_10235) ;  /* 0x0000003000007947 */ /* 0x000fea0003800000 */
.L_x_10259:
[----:B------:R0:W5:Y:S01]  /*3bd0*/  LDG.E.U16 R19, [R2.64] ;  /* 0x0000002402137981 */ /* 0x000162000c1e1500 */
[----:B------:R-:W-:Y:S05]  /*3be0*/  BRA `(.L_x_10235) ;  /* 0x0000001000007947 */ /* 0x000fea0003800000 */
.L_x_10258:
[----:B------:R0:W5:Y:S02]  /*3bf0*/  LDG.E.U16 R19, [R2.64] ;  /* 0x0000002402137981 */ /* 0x000164000c1e1500 */
.L_x_10235:
[----:B------:R-:W-:-:S03]  /*3c00*/  IADD3 R28, R28, 0x80, RZ ;  /* 0x000000801c1c7810 */ /* 0x000fc60007ffe0ff */
.L_x_10197:
[----:B------:R-:W-:Y:S05]  /*3c10*/  BSYNC B6 ;  /* 0x0000000000067941 */ /* 0x000fea0003800000 */
.L_x_10196:
[----:B------:R-:W-:Y:S01]  /*3c20*/  ISETP.GE.AND P0, PT, R28, R17, PT ;  /* 0x000000111c00720c */ /* 0x000fe20003f06270 */
[----:B------:R-:W-:Y:S01]  /*3c30*/  BSSY B6, `(.L_x_10262) ;  /* 0x00001db000067945 */ /* 0x000fe20003800000 */
[----:B------:R-:W-:Y:S02]  /*3c40*/  PRMT R22, RZ, 0x7610, R22 ;  /* 0x00007610ff167816 */ /* 0x000fe40000000016 */
[----:B------:R-:W-:Y:S02]  /*3c50*/  PRMT R25, RZ, 0x7610, R25 ;  /* 0x00007610ff197816 */ /* 0x000fe40000000019 */
[----:B------:R-:W-:-:S07]  /*3c60*/  PRMT R18, RZ, 0x7610, R18 ;  /* 0x00007610ff127816 */ /* 0x000fce0000000012 */
[----:B------:R-:W-:Y:S05]  /*3c70*/  @P0 BRA `(.L_x_10263) ;  /* 0x00001d6000000947 */ /* 0x000fea0003800000 */
[----:B------:R-:W-:Y:S01]  /*3c80*/  PRMT R0, R29, 0x9910, RZ ;  /* 0x000099101d007816 */ /* 0x000fe200000000ff */
[----:B0-----:R-:W-:-:S03]  /*3c90*/  IMAD R2, R16, 0x200, R28 ;  /* 0x0000020010027824 */ /* 0x001fc600078e021c */
        /* <DEDUP_REMOVED lines=15> */
.L_x_10267:
[----:B------:R0:W5:Y:S01]  /*3d90*/  LDG.E.U8 R25, [R4.64] ;  /* 0x0000002404197981 */ /* 0x000162000c1e1100 */
[----:B------:R-:W-:Y:S05]  /*3da0*/  BRA `(.L_x_10269) ;  /* 0x00000d8000007947 */ /* 0x000fea0003800000 */
.L_x_10266:
        /* <DEDUP_REMOVED lines=8> */
.L_x_10271:
[----:B------:R0:W5:Y:S01]  /*3e30*/  LDG.E.U16 R25, [R4.64] ;  /* 0x0000002404197981 */ /* 0x000162000c1e1500 */
[----:B------:R-:W-:Y:S05]  /*3e40*/  BRA `(.L_x_10269) ;  /* 0x00000ce000007947 */ /* 0x000fea0003800000 */
.L_x_10270:
[----:B------:R0:W5:Y:S01]  /*3e50*/  LDG.E.U16 R25, [R4.64] ;  /* 0x0000002404197981 */ /* 0x000162000c1e1500 */
[----:B------:R-:W-:Y:S05]  /*3e60*/  BRA `(.L_x_10269) ;  /* 0x00000cc000007947 */ /* 0x000fea0003800000 */
.L_x_10265:
[----:B------:R-:W-:-:S13]  /*3e70*/  ISETP.GT.AND P0, PT, R0, 0x6, PT ;  /* 0x000000060000780c */ /* 0x000fda0003f04270 */
[----:B------:R-:W-:Y:S05]  /*3e80*/  @P0 BRA `(.L_x_10272) ;  /* 0x000000c000000947 */ /* 0x000fea0003800000 */
[----:B------:R-:W-:-:S13]  /*3e90*/  ISETP.NE.AND P0, PT, R0, 0x5, PT ;  /* 0x000000050000780c */ /* 0x000fda0003f05270 */
[----:B------:R-:W-:Y:S05]  /*3ea0*/  @!P0 BRA `(.L_x_10273) ;  /* 0x0000005000008947 */ /* 0x000fea0003800000 */
[----:B------:R-:W-:-:S13]  /*3eb0*/  ISETP.NE.AND P0, PT, R0, 0x6, PT ;  /* 0x000000060000780c */ /* 0x000fda0003f05270 */
[----:B------:R-:W-:Y:S05]  /*3ec0*/  @P0 BRA `(.L_x_10268) ;  /* 0x00000ae000000947 */ /* 0x000fea0003800000 */
[----:B------:R-:W4:Y:S02]  /*3ed0*/  LDG.E R4, [R4.64] ;  /* 0x0000002404047981 */ /* 0x000f24000c1e1900 */
[----:B----4-:R0:W4:Y:S01]  /*3ee0*/  F2I.FTZ.TRUNC.NTZ R25, R4 ;  /* 0x0000000400197305 */ /* 0x010122000021f100 */
[----:B------:R-:W-:Y:S05]  /*3ef0*/  BRA `(.L_x_10269) ;  /* 0x00000c3000007947 */ /* 0x000fea0003800000 */
.L_x_10273:
[----:B------:R-:W4:Y:S02]  /*3f00*/  LDG.E.U16 R0, [R4.64] ;  /* 0x0000002404007981 */ /* 0x000f24000c1e1500 */
[----:B----4-:R-:W-:-:S06]  /*3f10*/  HADD2.F32 R0, -RZ, R0.H0_H0 ;  /* 0x20000000ff007230 */ /* 0x010fcc0000004100 */
[----:B------:R-:W0:Y:S02]  /*3f20*/  F2I.FTZ.TRUNC.NTZ R0, R0 ;  /* 0x0000000000007305 */ /* 0x000e24000021f100 */
[----:B0-----:R-:W-:Y:S01]  /*3f30*/  PRMT R25, R0, 0x7610, R25 ;  /* 0x0000761000197816 */ /* 0x001fe20000000019 */
[----:B------:R-:W-:Y:S05]  /*3f40*/  BRA `(.L_x_10269) ;  /* 0x00000be000007947 */ /* 0x000fea0003800000 */
.L_x_10272:
[----:B------:R-:W-:-:S13]  /*3f50*/  ISETP.NE.AND P0, PT, R0, 0x7, PT ;  /* 0x000000070000780c */ /* 0x000fda0003f05270 */
[----:B------:R-:W-:Y:S05]  /*3f60*/  @!P0 BRA `(.L_x_10274) ;  /* 0x000000c000008947 */ /* 0x000fea0003800000 */
[----:B------:R-:W-:-:S13]  /*3f70*/  ISETP.NE.AND P0, PT, R0, 0x8, PT ;  /* 0x000000080000780c */ /* 0x000fda0003f05270 */
[----:B------:R-:W-:Y:S05]  /*3f80*/  @!P0 BRA `(.L_x_10275) ;  /* 0x0000005000008947 */ /* 0x000fea0003800000 */
[----:B------:R-:W-:-:S13]  /*3f90*/  ISETP.NE.AND P0, PT, R0, 0x9, PT ;  /* 0x000000090000780c */ /* 0x000fda0003f05270 */
[----:B------:R-:W-:Y:S05]  /*3fa0*/  @P0 BRA `(.L_x_10268) ;  /* 0x00000a0000000947 */ /* 0x000fea0003800000 */
[----:B------:R-:W4:Y:S02]  /*3fb0*/  LDG.E R4, [R4.64] ;  /* 0x0000002404047981 */ /* 0x000f24000c1e1900 */
[----:B----4-:R0:W4:Y:S01]  /*3fc0*/  F2I.FTZ.TRUNC.NTZ R25, R4 ;  /* 0x0000000400197305 */ /* 0x010122000021f100 */
[----:B------:R-:W-:Y:S05]  /*3fd0*/  BRA `(.L_x_10269) ;  /* 0x00000b5000007947 */ /* 0x000fea0003800000 */
.L_x_10275:
[----:B------:R-:W4:Y:S02]  /*3fe0*/  LDG.E.U16 R4, [R4.64] ;  /* 0x0000002404047981 */ /* 0x000f24000c1e1500 */
[----:B----4-:R-:W-:-:S06]  /*3ff0*/  HADD2.F32 R0, -RZ, R4.H0_H0 ;  /* 0x20000004ff007230 */ /* 0x010fcc0000004100 */
[----:B------:R-:W0:Y:S02]  /*4000*/  F2I.FTZ.TRUNC.NTZ R0, R0 ;  /* 0x0000000000007305 */ /* 0x000e24000021f100 */
[----:B0-----:R-:W-:Y:S01]  /*4010*/  PRMT R25, R0, 0x7610, R25 ;  /* 0x0000761000197816 */ /* 0x001fe20000000019 */
[----:B------:R-:W-:Y:S05]  /*4020*/  BRA `(.L_x_10269) ;  /* 0x00000b0000007947 */ /* 0x000fea0003800000 */
.L_x_10274:
[----:B------:R-:W4:Y:S02]  /*4030*/  LDG.E.64 R4, [R4.64] ;  /* 0x0000002404047981 */ /* 0x000f24000c1e1b00 */
[----:B----4-:R0:W4:Y:S01]  /*4040*/  F2I.F64.TRUNC R25, R4 ;  /* 0x0000000400197311 */ /* 0x010122000030d100 */
[----:B------:R-:W-:Y:S05]  /*4050*/  BRA `(.L_x_10269) ;  /* 0x00000ad000007947 */ /* 0x000fea0003800000 */
.L_x_10264:
        /* <DEDUP_REMOVED lines=10> */
[----:B------:R-:W-:Y:S01]  /*4100*/  SEL R25, RZ, 0x1, !P0 ;  /* 0x00000001ff197807 */ /* 0x000fe20004000000 */
[----:B------:R-:W-:Y:S05]  /*4110*/  BRA `(.L_x_10269) ;  /* 0x00000a1000007947 */ /* 0x000fea0003800000 */
.L_x_10278:
[----:B------:R-:W4:Y:S02]  /*4120*/  LDG.E.64 R4, [R4.64] ;  /* 0x0000002404047981 */ /* 0x000f24000c1e1b00 */
[----:B----4-:R0:W4:Y:S01]  /*4130*/  F2I.F64.TRUNC R25, R4 ;  /* 0x0000000400197311 */ /* 0x010122000030d100 */
[----:B------:R-:W-:Y:S05]  /*4140*/  BRA `(.L_x_10269) ;  /* 0x000009e000007947 */ /* 0x000fea0003800000 */
.L_x_10277:
        /* <DEDUP_REMOVED lines=28> */
.L_x_10280:
        /* <DEDUP_REMOVED lines=11> */
[----:B------:R-:W-:-:S06]  /*43c0*/  LOP3.LUT R0, R3, 0x80000000, R0, 0xf8, !PT ;  /* 0x8000000003007812 */ /* 0x000fcc00078ef800 */
[----:B------:R-:W0:Y:S02]  /*43d0*/  F2I.FTZ.TRUNC.NTZ R0, R0 ;  /* 0x0000000000007305 */ /* 0x000e24000021f100 */
[----:B0-----:R-:W-:Y:S01]  /*43e0*/  PRMT R25, R0, 0x7610, R25 ;  /* 0x0000761000197816 */ /* 0x001fe20000000019 */
[----:B------:R-:W-:Y:S05]  /*43f0*/  BRA `(.L_x_10269) ;  /* 0x0000073000007947 */ /* 0x000fea0003800000 */
.L_x_10279:
[----:B------:R-:W4:Y:S02]  /*4400*/  LDG.E.U16 R0, [R4.64] ;  /* 0x0000002404007981 */ /* 0x000f24000c1e1500 */
[----:B----4-:R-:W-:-:S06]  /*4410*/  PRMT R0, RZ, 0x5410, R0 ;  /* 0x00005410ff007816 */ /* 0x010fcc0000000000 */
[----:B------:R-:W0:Y:S02]  /*4420*/  F2I.FTZ.TRUNC.NTZ R0, R0 ;  /* 0x0000000000007305 */ /* 0x000e24000021f100 */
[----:B0-----:R-:W-:Y:S01]  /*4430*/  PRMT R25, R0, 0x7610, R25 ;  /* 0x0000761000197816 */ /* 0x001fe20000000019 */
[----:B------:R-:W-:Y:S05]  /*4440*/  BRA `(.L_x_10269) ;  /* 0x000006e000007947 */ /* 0x000fea0003800000 */
.L_x_10276:
        /* <DEDUP_REMOVED lines=10> */
.L_x_10283:
        /* <DEDUP_REMOVED lines=21> */
.L_x_10287:
[----:B------:R-:W-:Y:S05]  /*4640*/  BSYNC B1 ;  /* 0x0000000000017941 */ /* 0x000fea0003800000 */
.L_x_10286:
[----:B------:R-:W-:Y:S01]  /*4650*/  LEA R5, R0, 0x3b800000, 0x17 ;  /* 0x3b80000000057811 */ /* 0x000fe200078eb8ff */
[----:B------:R-:W-:-:S05]  /*4660*/  IMAD.SHL.U32 R0, R3, 0x100000, RZ ;  /* 0x0010000003007824 */ /* 0x000fca00078e00ff */
[----:B------:R-:W-:Y:S02]  /*4670*/  LOP3.LUT R0, R5, R0, R6, 0xfe, !PT ;  /* 0x0000000005007212 */ /* 0x000fe400078efe06 */
.L_x_10285:
[----:B------:R-:W-:Y:S05]  /*4680*/  BSYNC B0 ;  /* 0x0000000000007941 */ /* 0x000fea0003800000 */
.L_x_10284:
[----:B------:R-:W0:Y:S02]  /*4690*/  F2I.FTZ.TRUNC.NTZ R0, R0 ;  /* 0x0000000000007305 */ /* 0x000e24000021f100 */
[----:B0-----:R-:W-:Y:S01]  /*46a0*/  PRMT R25, R0, 0x7610, R25 ;  /* 0x0000761000197816 */ /* 0x001fe20000000019 */
[----:B------:R-:W-:Y:S05]  /*46b0*/  BRA `(.L_x_10269) ;  /* 0x0000047000007947 */ /* 0x000fea0003800000 */
.L_x_10282:
        /* <DEDUP_REMOVED lines=21> */
.L_x_10291:
[----:B------:R-:W-:Y:S05]  /*4810*/  BSYNC B1 ;  /* 0x0000000000017941 */ /* 0x000fea0003800000 */
.L_x_10290:
[----:B------:R-:W-:Y:S01]  /*4820*/  LEA R5, R0, 0x37800000, 0x17 ;  /* 0x3780000000057811 */ /* 0x000fe200078eb8ff */
[----:B------:R-:W-:-:S05]  /*4830*/  IMAD.SHL.U32 R0, R3, 0x200000, RZ ;  /* 0x0020000003007824 */ /* 0x000fca00078e00ff */
[----:B------:R-:W-:Y:S02]  /*4840*/  LOP3.LUT R0, R5, R0, R6, 0xfe, !PT ;  /* 0x0000000005007212 */ /* 0x000fe400078efe06 */
.L_x_10289:
[----:B------:R-:W-:Y:S05]  /*4850*/  BSYNC B0 ;  /* 0x0000000000007941 */ /* 0x000fea0003800000 */
.L_x_10288:
[----:B------:R-:W0:Y:S02]  /*4860*/  F2I.FTZ.TRUNC.NTZ R0, R0 ;  /* 0x0000000000007305 */ /* 0x000e24000021f100 */
[----:B0-----:R-:W-:Y:S01]  /*4870*/  PRMT R25, R0, 0x7610, R25 ;  /* 0x0000761000197816 */ /* 0x001fe20000000019 */
[----:B------:R-:W-:Y:S05]  /*4880*/  BRA `(.L_x_10269) ;  /* 0x000002a000007947 */ /* 0x000fea0003800000 */
.L_x_10281:
        /* <DEDUP_REMOVED lines=14> */
.L_x_10295:
[----:B------:R-:W-:Y:S05]  /*4970*/  BSYNC B0 ;  /* 0x0000000000007941 */ /* 0x000fea0003800000 */
.L_x_10294:
[----:B------:R-:W0:Y:S02]  /*4980*/  F2I.FTZ.TRUNC.NTZ R0, R0 ;  /* 0x0000000000007305 */ /* 0x000e24000021f100 */
[----:B0-----:R-:W-:Y:S01]  /*4990*/  PRMT R25, R0, 0x7610, R25 ;  /* 0x0000761000197816 */ /* 0x001fe20000000019 */
[----:B------:R-:W-:Y:S05]  /*49a0*/  BRA `(.L_x_10269) ;  /* 0x0000018000007947 */ /* 0x000fea0003800000 */
.L_x_10268:
        /* <DEDUP_REMOVED lines=19> */
[----:B------:R-:W-:Y:S01]  /*4ae0*/  PRMT R25, RZ, 0x7610, R25 ;  /* 0x00007610ff197816 */ /* 0x000fe20000000019 */
[----:B------:R-:W-:Y:S05]  /*4af0*/  BRA `(.L_x_10269) ;  /* 0x0000003000007947 */ /* 0x000fea0003800000 */
.L_x_10293:
[----:B------:R0:W5:Y:S01]  /*4b00*/  LDG.E.U16 R25, [R4.64] ;  /* 0x0000002404197981 */ /* 0x000162000c1e1500 */
[----:B------:R-:W-:Y:S05]  /*4b10*/  BRA `(.L_x_10269) ;  /* 0x0000001000007947 */ /* 0x000fea0003800000 */
.L_x_10292:
[----:B------:R0:W5:Y:S02]  /*4b20*/  LDG.E.U16 R25, [R4.64] ;  /* 0x0000002404197981 */ /* 0x000164000c1e1500 */
.L_x_10269:
        /* <DEDUP_REMOVED lines=16> */
.L_x_10299:
[----:B------:R0:W5:Y:S01]  /*4c30*/  LDG.E.U8 R18, [R2.64] ;  /* 0x0000002402127981 */ /* 0x000162000c1e1100 */
[----:B------:R-:W-:Y:S05]  /*4c40*/  BRA `(.L_x_10301) ;  /* 0x00000d8000007947 */ /* 0x000fea0003800000 */
.L_x_10298:
        /* <DEDUP_REMOVED lines=8> */
.L_x_10303:
[----:B------:R0:W5:Y:S01]  /*4cd0*/  LDG.E.U16 R18, [R2.64] ;  /* 0x0000002402127981 */ /* 0x000162000c1e1500 */
[----:B------:R-:W-:Y:S05]  /*4ce0*/  BRA `(.L_x_10301) ;  /* 0x00000ce000007947 */ /* 0x000fea0003800000 */
.L_x_10302:
[----:B------:R0:W5:Y:S01]  /*4cf0*/  LDG.E.U16 R18, [R2.64] ;  /* 0x0000002402127981 */ /* 0x000162000c1e1500 */
[----:B------:R-:W-:Y:S05]  /*4d00*/  BRA `(.L_x_10301) ;  /* 0x00000cc000007947 */ /* 0x000fea0003800000 */
.L_x_10297:
[----:B------:R-:W-:-:S13]  /*4d10*/  ISETP.GT.AND P0, PT, R0, 0x6, PT ;  /* 0x000000060000780c */ /* 0x000fda0003f04270 */
[----:B------:R-:W-:Y:S05]  /*4d20*/  @P0 BRA `(.L_x_10304) ;  /* 0x000000c000000947 */ /* 0x000fea0003800000 */
[----:B------:R-:W-:-:S13]  /*4d30*/  ISETP.NE.AND P0, PT, R0, 0x5, PT ;  /* 0x000000050000780c */ /* 0x000fda0003f05270 */
[----:B------:R-:W-:Y:S05]  /*4d40*/  @!P0 BRA `(.L_x_10305) ;  /* 0x0000005000008947 */ /* 0x000fea0003800000 */
[----:B------:R-:W-:-:S13]  /*4d50*/  ISETP.NE.AND P0, PT, R0, 0x6, PT ;  /* 0x000000060000780c */ /* 0x000fda0003f05270 */
[----:B------:R-:W-:Y:S05]  /*4d60*/  @P0 BRA `(.L_x_10300) ;  /* 0x00000ae000000947 */ /* 0x000fea0003800000 */
[----:B----4-:R-:W4:Y:S02]  /*4d70*/  LDG.E R2, [R2.64] ;  /* 0x0000002402027981 */ /* 0x010f24000c1e1900 */
[----:B----4-:R4:W0:Y:S01]  /*4d80*/  F2I.FTZ.TRUNC.NTZ R18, R2 ;  /* 0x0000000200127305 */ /* 0x010822000021f100 */
[----:B------:R-:W-:Y:S05]  /*4d90*/  BRA `(.L_x_10301) ;  /* 0x00000c3000007947 */ /* 0x000fea0003800000 */
.L_x_10305:
[----:B----4-:R-:W4:Y:S02]  /*4da0*/  LDG.E.U16 R0, [R2.64] ;  /* 0x0000002402007981 */ /* 0x010f24000c1e1500 */
[----:B----4-:R-:W-:-:S06]  /*4db0*/  HADD2.F32 R0, -RZ, R0.H0_H0 ;  /* 0x20000000ff007230 */ /* 0x010fcc0000004100 */
[----:B------:R-:W4:Y:S02]  /*4dc0*/  F2I.FTZ.TRUNC.NTZ R0, R0 ;  /* 0x0000000000007305 */ /* 0x000f24000021f100 */
[----:B----4-:R-:W-:Y:S01]  /*4dd0*/  PRMT R18, R0, 0x7610, R18 ;  /* 0x0000761000127816 */ /* 0x010fe20000000012 */
[----:B------:R-:W-:Y:S05]  /*4de0*/  BRA `(.L_x_10301) ;  /* 0x00000be000007947 */ /* 0x000fea0003800000 */
.L_x_10304:
[----:B------:R-:W-:-:S13]  /*4df0*/  ISETP.NE.AND P0, PT, R0, 0x7, PT ;  /* 0x000000070000780c */ /* 0x000fda0003f05270 */
[----:B------:R-:W-:Y:S05]  /*4e00*/  @!P0 BRA `(.L_x_10306) ;  /* 0x000000c000008947 */ /* 0x000fea0003800000 */
[----:B------:R-:W-:-:S13]  /*4e10*/  ISETP.NE.AND P0, PT, R0, 0x8, PT ;  /* 0x000000080000780c */ /* 0x000fda0003f05270 */
[----:B------:R-:W-:Y:S05]  /*4e20*/  @!P0 BRA `(.L_x_10307) ;  /* 0x0000005000008947 */ /* 0x000fea0003800000 */
[----:B------:R-:W-:-:S13]  /*4e30*/  ISETP.NE.AND P0, PT, R0, 0x9, PT ;  /* 0x000000090000780c */ /* 0x000fda0003f05270 */
[----:B------:R-:W-:Y:S05]  /*4e40*/  @P0 BRA `(.L_x_10300) ;  /* 0x00000a0000000947 */ /* 0x000fea0003800000 */
[----:B----4-:R-:W4:Y:S02]  /*4e50*/  LDG.E R2, [R2.64] ;  /* 0x0000002402027981 */ /* 0x010f24000c1e1900 */
[----:B----4-:R4:W0:Y:S01]  /*4e60*/  F2I.FTZ.TRUNC.NTZ R18, R2 ;  /* 0x0000000200127305 */ /* 0x010822000021f100 */
[----:B------:R-:W-:Y:S05]  /*4e70*/  BRA `(.L_x_10301) ;  /* 0x00000b5000007947 */ /* 0x000fea0003800000 */
.L_x_10307:
[----:B----4-:R-:W4:Y:S02]  /*4e80*/  LDG.E.U16 R2, [R2.64] ;  /* 0x0000002402027981 */ /* 0x010f24000c1e1500 */
[----:B----4-:R-:W-:-:S06]  /*4e90*/  HADD2.F32 R0, -RZ, R2.H0_H0 ;  /* 0x20000002ff007230 */ /* 0x010fcc0000004100 */
[----:B------:R-:W4:Y:S02]  /*4ea0*/  F2I.FTZ.TRUNC.NTZ R0, R0 ;  /* 0x0000000000007305 */ /* 0x000f24000021f100 */
[----:B----4-:R-:W-:Y:S01]  /*4eb0*/  PRMT R18, R0, 0x7610, R18 ;  /* 0x0000761000127816 */ /* 0x010fe20000000012 */
[----:B------:R-:W-:Y:S05]  /*4ec0*/  BRA `(.L_x_10301) ;  /* 0x00000b0000007947 */ /* 0x000fea0003800000 */
.L_x_10306:
[----:B----4-:R-:W4:Y:S02]  /*4ed0*/  LDG.E.64 R2, [R2.64] ;  /* 0x0000002402027981 */ /* 0x010f24000c1e1b00 */
[----:B----4-:R4:W0:Y:S01]  /*4ee0*/  F2I.F64.TRUNC R18, R2 ;  /* 0x0000000200127311 */ /* 0x010822000030d100 */
[----:B------:R-:W-:Y:S05]  /*4ef0*/  BRA `(.L_x_10301) ;  /* 0x00000ad000007947 */ /* 0x000fea0003800000 */
.L_x_10296:
        /* <DEDUP_REMOVED lines=10> */
[----:B------:R-:W-:Y:S01]  /*4fa0*/  SEL R18, RZ, 0x1, !P0 ;  /* 0x00000001ff127807 */ /* 0x000fe20004000000 */
[----:B------:R-:W-:Y:S05]  /*4fb0*/  BRA `(.L_x_10301) ;  /* 0x00000a1000007947 */ /* 0x000fea0003800000 */
.L_x_10310:
[----:B----4-:R-:W4:Y:S02]  /*4fc0*/  LDG.E.64 R2, [R2.64] ;  /* 0x0000002402027981 */ /* 0x010f24000c1e1b00 */
[----:B----4-:R4:W0:Y:S01]  /*4fd0*/  F2I.F64.TRUNC R18, R2 ;  /* 0x0000000200127311 */ /* 0x010822000030d100 */
[----:B------:R-:W-:Y:S05]  /*4fe0*/  BRA `(.L_x_10301) ;  /* 0x000009e000007947 */ /* 0x000fea0003800000 */
.L_x_10309:
        /* <DEDUP_REMOVED lines=9> */
[----:B0-----:R-:W-:-:S04]  /*5080*/  LOP3.LUT R4, R0, 0x7f000000, RZ, 0xc0, !PT ;  /* 0x7f00000000047812 */ /* 0x001fc800078ec0ff */
        /* <DEDUP_REMOVED lines=18> */
.L_x_10312:
[----:B----4-:R-:W4:Y:S02]  /*51b0*/  LDG.E.U8 R2, [R2.64] ;  /* 0x0000002402027981 */ /* 0x010f24000c1e1100 */
[C---:B----4-:R-:W-:Y:S02]  /*51c0*/  IMAD.SHL.U32 R0, R2.reuse, 0x2000000, RZ ;  /* 0x0200000002007824 */ /* 0x050fe400078e00ff */
[----:B0-----:R-:W-:-:S03]  /*51d0*/  IMAD.SHL.U32 R5, R2, 0x1000000, RZ ;  /* 0x0100000002057824 */ /* 0x001fc600078e00ff */
        /* <DEDUP_REMOVED lines=12> */
.L_x_10311:
[----:B----4-:R-:W4:Y:S02]  /*52a0*/  LDG.E.U16 R0, [R2.64] ;  /* 0x0000002402007981 */ /* 0x010f24000c1e1500 */
[----:B----4-:R-:W-:-:S06]  /*52b0*/  PRMT R0, RZ, 0x5410, R0 ;  /* 0x00005410ff007816 */ /* 0x010fcc0000000000 */
[----:B------:R-:W4:Y:S02]  /*52c0*/  F2I.FTZ.TRUNC.NTZ R0, R0 ;  /* 0x0000000000007305 */ /* 0x000f24000021f100 */
[----:B----4-:R-:W-:Y:S01]  /*52d0*/  PRMT R18, R0, 0x7610, R18 ;  /* 0x0000761000127816 */ /* 0x010fe20000000012 */
[----:B------:R-:W-:Y:S05]  /*52e0*/  BRA `(.L_x_10301) ;  /* 0x000006e000007947 */ /* 0x000fea0003800000 */
.L_x_10308:
        /* <DEDUP_REMOVED lines=10> */
.L_x_10315:
        /* <DEDUP_REMOVED lines=13> */
[----:B0-----:R-:W-:-:S06]  /*5460*/  IMAD.U32 R4, R3, -0x80000000, RZ ;  /* 0x8000000003047824 */ /* 0x001fcc00078e00ff */
[----:B------:R-:W-:Y:S05]  /*5470*/  @P0 BRA `(.L_x_10319) ;  /* 0x0000006000000947 */ /* 0x000fea0003800000 */
[----:B------:R-:W0:Y:S02]  /*5480*/  FLO.U32 R3, R2 ;  /* 0x0000000200037300 */ /* 0x000e2400000e0000 */
[----:B0-----:R-:W-:-:S04]  /*5490*/  IADD3 R3, -R3, 0x1f, RZ ;  /* 0x0000001f03037810 */ /* 0x001fc80007ffe1ff */
[----:B------:R-:W-:Y:S02]  /*54a0*/  IADD3 R5, R3, -0x1c, RZ ;  /* 0xffffffe403057810 */ /* 0x000fe40007ffe0ff */
[----:B------:R-:W-:Y:S02]  /*54b0*/  IADD3 R0, R0, 0x1d, -R3 ;  /* 0x0000001d00007810 */ /* 0x000fe40007ffe803 */
[----:B------:R-:W-:-:S04]  /*54c0*/  SHF.L.U32 R5, R2, R5, RZ ;  /* 0x0000000502057219 */ /* 0x000fc800000006ff */
[----:B------:R-:W-:Y:S02]  /*54d0*/  LOP3.LUT R2, R5, 0x7, RZ, 0xc0, !PT ;  /* 0x0000000705027812 */ /* 0x000fe400078ec0ff */
.L_x_10319:
[----:B------:R-:W-:Y:S05]  /*54e0*/  BSYNC B1 ;  /* 0x0000000000017941 */ /* 0x000fea0003800000 */
.L_x_10318:
[----:B------:R-:W-:Y:S01]  /*54f0*/  LEA R3, R0, 0x3b800000, 0x17 ;  /* 0x3b80000000037811 */ /* 0x000fe200078eb8ff */
[----:B------:R-:W-:-:S05]  /*5500*/  IMAD.SHL.U32 R0, R2, 0x100000, RZ ;  /* 0x0010000002007824 */ /* 0x000fca00078e00ff */
[----:B------:R-:W-:Y:S02]  /*5510*/  LOP3.LUT R0, R3, R0, R4, 0xfe, !PT ;  /* 0x0000000003007212 */ /* 0x000fe400078efe04 */
.L_x_10317:
[----:B------:R-:W-:Y:S05]  /*5520*/  BSYNC B0 ;  /* 0x0000000000007941 */ /* 0x000fea0003800000 */
.L_x_10316:
[----:B------:R-:W4:Y:S02]  /*5530*/  F2I.FTZ.TRUNC.NTZ R0, R0 ;  /* 0x0000000000007305 */ /* 0x000f24000021f100 */
[----:B----4-:R-:W-:Y:S01]  /*5540*/  PRMT R18, R0, 0x7610, R18 ;  /* 0x0000761000127816 */ /* 0x010fe20000000012 */
[----:B------:R-:W-:Y:S05]  /*5550*/  BRA `(.L_x_10301) ;  /* 0x0000047000007947 */ /* 0x000fea0003800000 */
.L_x_10314:
        /* <DEDUP_REMOVED lines=21> */
.L_x_10323:
[----:B------:R-:W-:Y:S05]  /*56b0*/  BSYNC B1 ;  /* 0x0000000000017941 */ /* 0x000fea0003800000 */
.L_x_10322:
[----:B------:R-:W-:Y:S01]  /*56c0*/  LEA R3, R0, 0x37800000, 0x17 ;  /* 0x3780000000037811 */ /* 0x000fe200078eb8ff */
[----:B------:R-:W-:-:S05]  /*56d0*/  IMAD.SHL.U32 R0, R2, 0x200000, RZ ;  /* 0x0020000002007824 */ /* 0x000fca00078e00ff */
[----:B------:R-:W-:Y:S02]  /*56e0*/  LOP3.LUT R0, R3, R0, R4, 0xfe, !PT ;  /* 0x0000000003007212 */ /* 0x000fe400078efe04 */
.L_x_10321:
[----:B------:R-:W-:Y:S05]  /*56f0*/  BSYNC B0 ;  /* 0x0000000000007941 */ /* 0x000fea0003800000 */
.L_x_10320:
[----:B------:R-:W4:Y:S02]  /*5700*/  F2I.FTZ.TRUNC.NTZ R0, R0 ;  /* 0x0000000000007305 */ /* 0x000f24000021f100 */
[----:B----4-:R-:W-:Y:S01]  /*5710*/  PRMT R18, R0, 0x7610, R18 ;  /* 0x0000761000127816 */ /* 0x010fe20000000012 */
[----:B------:R-:W-:Y:S05]  /*5720*/  BRA `(.L_x_10301) ;  /* 0x000002a000007947 */ /* 0x000fea0003800000 */
.L_x_10313:
        /* <DEDUP_REMOVED lines=14> */
.L_x_10327:
[----:B------:R-:W-:Y:S05]  /*5810*/  BSYNC B0 ;  /* 0x0000000000007941 */ /* 0x000fea0003800000 */
.L_x_10326:
[----:B------:R-:W4:Y:S02]  /*5820*/  F2I.FTZ.TRUNC.NTZ R0, R0 ;  /* 0x0000000000007305 */ /* 0x000f24000021f100 */
[----:B----4-:R-:W-:Y:S01]  /*5830*/  PRMT R18, R0, 0x7610, R18 ;  /* 0x0000761000127816 */ /* 0x010fe20000000012 */
[----:B------:R-:W-:Y:S05]  /*5840*/  BRA `(.L_x_10301) ;  /* 0x0000018000007947 */ /* 0x000fea0003800000 */
.L_x_10300:
[----:B------:R-:W-:Y:S01]  /*5850*/  MOV R2, 0x0 ;  /* 0x0000000000027802 */ /* 0x000fe20000000f00 */
[----:B0-----:R-:W-:Y:S02]  /*5860*/  IMAD.MOV.U32 R4, RZ, RZ, c[0x4][0x188] ;  /* 0x01006200ff047624 */ /* 0x001fe400078e00ff */
        /* <DEDUP_REMOVED lines=17> */
[----:B------:R-:W-:Y:S01]  /*5980*/  PRMT R18, RZ, 0x7610, R18 ;  /* 0x00007610ff127816 */ /* 0x000fe20000000012 */
[----:B------:R-:W-:Y:S05]  /*5990*/  BRA `(.L_x_10301) ;  /* 0x0000003000007947 */ /* 0x000fea0003800000 */
.L_x_10325:
[----:B------:R0:W5:Y:S01]  /*59a0*/  LDG.E.U16 R18, [R2.64] ;  /* 0x0000002402127981 */ /* 0x000162000c1e1500 */
[----:B------:R-:W-:Y:S05]  /*59b0*/  BRA `(.L_x_10301) ;  /* 0x0000001000007947 */ /* 0x000fea0003800000 */
.L_x_10324:
[----:B------:R0:W5:Y:S02]  /*59c0*/  LDG.E.U16 R18, [R2.64] ;  /* 0x0000002402127981 */ /* 0x000164000c1e1500 */
.L_x_10301:
[----:B------:R-:W-:-:S03]  /*59d0*/  IADD3 R28, R28, 0x80, RZ ;  /* 0x000000801c1c7810 */ /* 0x000fc60007ffe0ff */
.L_x_10263:
[----:B------:R-:W-:Y:S05]  /*59e0*/  BSYNC B6 ;  /* 0x0000000000067941 */ /* 0x000fea0003800000 */
.L_x_10262:
[----:B------:R-:W-:Y:S01]  /*59f0*/  ISETP.GE.AND P0, PT, R28, R17, PT ;  /* 0x000000111c00720c */ /* 0x000fe20003f06270 */
[----:B------:R-:W-:Y:S01]  /*5a00*/  BSSY B6, `(.L_x_10328) ;  /* 0x00001d7000067945 */ /* 0x000fe20003800000 */
[----:B0---4-:R-:W-:-:S11]  /*5a10*/  PRMT R2, RZ, 0x7610, R2 ;  /* 0x00007610ff027816 */ /* 0x011fd60000000002 */
        /* <DEDUP_REMOVED lines=18> */
.L_x_10333:
[----:B------:R0:W5:Y:S01]  /*5b40*/  LDG.E.U8 R2, [R4.64] ;  /* 0x0000002404027981 */ /* 0x000162000c1e1100 */
[----:B------:R-:W-:Y:S05]  /*5b50*/  BRA `(.L_x_10335) ;  /* 0x00000d8000007947 */ /* 0x000fea0003800000 */
.L_x_10332:
        /* <DEDUP_REMOVED lines=8> */
.L_x_10337:
[----:B------:R0:W5:Y:S01]  /*5be0*/  LDG.E.U16 R2, [R4.64] ;  /* 0x0000002404027981 */ /* 0x000162000c1e1500 */
[----:B------:R-:W-:Y:S05]  /*5bf0*/  BRA `(.L_x_10335) ;  /* 0x00000ce000007947 */ /* 0x000fea0003800000 */
.L_x_10336:
[----:B------:R0:W5:Y:S01]  /*5c00*/  LDG.E.U16 R2, [R4.64] ;  /* 0x0000002404027981 */ /* 0x000162000c1e1500 */
[----:B------:R-:W-:Y:S05]  /*5c10*/  BRA `(.L_x_10335) ;  /* 0x00000cc000007947 */ /* 0x000fea0003800000 */
.L_x_10331:
        /* <DEDUP_REMOVED lines=9> */
.L_x_10339:
[----:B------:R-:W4:Y:S02]  /*5cb0*/  LDG.E.U16 R0, [R4.64] ;  /* 0x0000002404007981 */ /* 0x000f24000c1e1500 */
[----:B----4-:R-:W-:-:S06]  /*5cc0*/  HADD2.F32 R0, -RZ, R0.H0_H0 ;  /* 0x20000000ff007230 */ /* 0x010fcc0000004100 */
[----:B------:R-:W0:Y:S02]  /*5cd0*/  F2I.FTZ.TRUNC.NTZ R0, R0 ;  /* 0x0000000000007305 */ /* 0x000e24000021f100 */
[----:B0-----:R-:W-:Y:S01]  /*5ce0*/  PRMT R2, R0, 0x7610, R2 ;  /* 0x0000761000027816 */ /* 0x001fe20000000002 */
[----:B------:R-:W-:Y:S05]  /*5cf0*/  BRA `(.L_x_10335) ;  /* 0x00000be000007947 */ /* 0x000fea0003800000 */
.L_x_10338:
        /* <DEDUP_REMOVED lines=9> */
.L_x_10341:
[----:B------:R-:W4:Y:S02]  /*5d90*/  LDG.E.U16 R4, [R4.64] ;  /* 0x0000002404047981 */ /* 0x000f24000c1e1500 */
[----:B----4-:R-:W-:-:S06]  /*5da0*/  HADD2.F32 R0, -RZ, R4.H0_H0 ;  /* 0x20000004ff007230 */ /* 0x010fcc0000004100 */
[----:B------:R-:W0:Y:S02]  /*5db0*/  F2I.FTZ.TRUNC.NTZ R0, R0 ;  /* 0x0000000000007305 */ /* 0x000e24000021f100 */
[----:B0-----:R-:W-:Y:S01]  /*5dc0*/  PRMT R2, R0, 0x7610, R2 ;  /* 0x0000761000027816 */ /* 0x001fe20000000002 */
[----:B------:R-:W-:Y:S05]  /*5dd0*/  BRA `(.L_x_10335) ;  /* 0x00000b0000007947 */ /* 0x000fea0003800000 */
.L_x_10340:
[----:B------:R-:W4:Y:S02]  /*5de0*/  LDG.E.64 R4, [R4.64] ;  /* 0x0000002404047981 */ /* 0x000f24000c1e1b00 */
[----:B----4-:R0:W4:Y:S01]  /*5df0*/  F2I.F64.TRUNC R2, R4 ;  /* 0x0000000400027311 */ /* 0x010122000030d100 */
[----:B------:R-:W-:Y:S05]  /*5e00*/  BRA `(.L_x_10335) ;  /* 0x00000ad000007947 */ /* 0x000fea0003800000 */
.L_x_10330:
        /* <DEDUP_REMOVED lines=12> */
.L_x_10344:
[----:B------:R-:W4:Y:S02]  /*5ed0*/  LDG.E.64 R4, [R4.64] ;  /* 0x0000002404047981 */ /* 0x000f24000c1e1b00 */
[----:B----4-:R0:W4:Y:S01]  /*5ee0*/  F2I.F64.TRUNC R2, R4 ;  /* 0x0000000400027311 */ /* 0x010122000030d100 */
[----:B------:R-:W-:Y:S05]  /*5ef0*/  BRA `(.L_x_10335) ;  /* 0x000009e000007947 */ /* 0x000fea0003800000 */
.L_x_10343:
        /* <DEDUP_REMOVED lines=24> */
[----:B------:R-:W-:-:S06]  /*6080*/  LOP3.LUT R3, R3, 0x80000000, R0, 0xf8, !PT ;  /* 0x8000000003037812 */ /* 0x000fcc00078ef800 */
[----:B------:R-:W0:Y:S02]  /*6090*/  F2I.FTZ.TRUNC.NTZ R3, R3 ;  /* 0x0000000300037305 */ /* 0x000e24000021f100 */
[----:B0-----:R-:W-:Y:S01]  /*60a0*/  PRMT R2, R3, 0x7610, R2 ;  /* 0x0000761003027816 */ /* 0x001fe20000000002 */
[----:B------:R-:W-:Y:S05]  /*60b0*/  BRA `(.L_x_10335) ;  /* 0x0000082000007947 */ /* 0x000fea0003800000 */
.L_x_10346:
[----:B------:R-:W4:Y:S02]  /*60c0*/  LDG.E.U8 R3, [R4.64] ;  /* 0x0000002404037981 */ /* 0x000f24000c1e1100 */
[----:B----4-:R-:W-:-:S05]  /*60d0*/  IMAD.SHL.U32 R0, R3, 0x2000000, RZ ;  /* 0x0200000003007824 */ /* 0x010fca00078e00ff */
        /* <DEDUP_REMOVED lines=13> */
.L_x_10345:
[----:B------:R-:W4:Y:S02]  /*61b0*/  LDG.E.U16 R0, [R4.64] ;  /* 0x0000002404007981 */ /* 0x000f24000c1e1500 */
[----:B----4-:R-:W-:-:S06]  /*61c0*/  PRMT R0, RZ, 0x5410, R0 ;  /* 0x00005410ff007816 */ /* 0x010fcc0000000000 */
[----:B------:R-:W0:Y:S02]  /*61d0*/  F2I.FTZ.TRUNC.NTZ R0, R0 ;  /* 0x0000000000007305 */ /* 0x000e24000021f100 */
[----:B0-----:R-:W-:Y:S01]  /*61e0*/  PRMT R2, R0, 0x7610, R2 ;  /* 0x0000761000027816 */ /* 0x001fe20000000002 */
[----:B------:R-:W-:Y:S05]  /*61f0*/  BRA `(.L_x_10335) ;  /* 0x000006e000007947 */ /* 0x000fea0003800000 */
.L_x_10342:
        /* <DEDUP_REMOVED lines=10> */
.L_x_10349:
        /* <DEDUP_REMOVED lines=21> */
.L_x_10353:
[----:B------:R-:W-:Y:S05]  /*63f0*/  BSYNC B1 ;  /* 0x0000000000017941 */ /* 0x000fea0003800000 */
.L_x_10352:
[----:B------:R-:W-:Y:S01]  /*6400*/  LEA R3, R0, 0x3b800000, 0x17 ;  /* 0x3b80000000037811 */ /* 0x000fe200078eb8ff */
[----:B------:R-:W-:-:S05]  /*6410*/  IMAD.SHL.U32 R0, R2, 0x100000, RZ ;  /* 0x0010000002007824 */ /* 0x000fca00078e00ff */
[----:B------:R-:W-:Y:S02]  /*6420*/  LOP3.LUT R0, R3, R0, R4, 0xfe, !PT ;  /* 0x0000000003007212 */ /* 0x000fe400078efe04 */
.L_x_10351:
[----:B------:R-:W-:Y:S05]  /*6430*/  BSYNC B0 ;  /* 0x0000000000007941 */ /* 0x000fea0003800000 */
.L_x_10350:
[----:B------:R-:W0:Y:S02]  /*6440*/  F2I.FTZ.TRUNC.NTZ R0, R0 ;  /* 0x0000000000007305 */ /* 0x000e24000021f100 */
[----:B0-----:R-:W-:Y:S01]  /*6450*/  PRMT R2, R0, 0x7610, R2 ;  /* 0x0000761000027816 */ /* 0x001fe20000000002 */
[----:B------:R-:W-:Y:S05]  /*6460*/  BRA `(.L_x_10335) ;  /* 0x0000047000007947 */ /* 0x000fea0003800000 */
.L_x_10348:
        /* <DEDUP_REMOVED lines=21> */
.L_x_10357:
[----:B------:R-:W-:Y:S05]  /*65c0*/  BSYNC B1 ;  /* 0x0000000000017941 */ /* 0x000fea0003800000 */
.L_x_10356:
[----:B------:R-:W-:Y:S01]  /*65d0*/  LEA R3, R0, 0x37800000, 0x17 ;  /* 0x3780000000037811 */ /* 0x000fe200078eb8ff */
[----:B------:R-:W-:-:S05]  /*65e0*/  IMAD.SHL.U32 R0, R2, 0x200000, RZ ;  /* 0x0020000002007824 */ /* 0x000fca00078e00ff */
[----:B------:R-:W-:Y:S02]  /*65f0*/  LOP3.LUT R0, R3, R0, R4, 0xfe, !PT ;  /* 0x0000000003007212 */ /* 0x000fe400078efe04 */
.L_x_10355:
[----:B------:R-:W-:Y:S05]  /*6600*/  BSYNC B0 ;  /* 0x0000000000007941 */ /* 0x000fea0003800000 */
.L_x_10354:
[----:B------:R-:W0:Y:S02]  /*6610*/  F2I.FTZ.TRUNC.NTZ R0, R0 ;  /* 0x0000000000007305 */ /* 0x000e24000021f100 */
[----:B0-----:R-:W-:Y:S01]  /*6620*/  PRMT R2, R0, 0x7610, R2 ;  /* 0x0000761000027816 */ /* 0x001fe20000000002 */
[----:B------:R-:W-:Y:S05]  /*6630*/  BRA `(.L_x_10335) ;  /* 0x000002a000007947 */ /* 0x000fea0003800000 */
.L_x_10347:
        /* <DEDUP_REMOVED lines=14> */
.L_x_10361:
[----:B------:R-:W-:Y:S05]  /*6720*/  BSYNC B0 ;  /* 0x0000000000007941 */ /* 0x000fea0003800000 */
.L_x_10360:
[----:B------:R-:W0:Y:S02]  /*6730*/  F2I.FTZ.TRUNC.NTZ R0, R0 ;  /* 0x0000000000007305 */ /* 0x000e24000021f100 */
[----:B0-----:R-:W-:Y:S01]  /*6740*/  PRMT R2, R0, 0x7610, R2 ;  /* 0x0000761000027816 */ /* 0x001fe20000000002 */
[----:B------:R-:W-:Y:S05]  /*6750*/  BRA `(.L_x_10335) ;  /* 0x0000018000007947 */ /* 0x000fea0003800000 */
.L_x_10334:
        /* <DEDUP_REMOVED lines=21> */
.L_x_10359:
[----:B------:R0:W5:Y:S01]  /*68b0*/  LDG.E.U16 R2, [R4.64] ;  /* 0x0000002404027981 */ /* 0x000162000c1e1500 */
[----:B------:R-:W-:Y:S05]  /*68c0*/  BRA `(.L_x_10335) ;  /* 0x0000001000007947 */ /* 0x000fea0003800000 */
.L_x_10358:
[----:B------:R0:W5:Y:S02]  /*68d0*/  LDG.E.U16 R2, [R4.64] ;  /* 0x0000002404027981 */ /* 0x000164000c1e1500 */
.L_x_10335:
        /* <DEDUP_REMOVED lines=16> */
.L_x_10365:
[----:B------:R0:W5:Y:S01]  /*69e0*/  LDG.E.U8 R22, [R4.64] ;  /* 0x0000002404167981 */ /* 0x000162000c1e1100 */
[----:B------:R-:W-:Y:S05]  /*69f0*/  BRA `(.L_x_10329) ;  /* 0x00000d7000007947 */ /* 0x000fea0003800000 */
.L_x_10364:
        /* <DEDUP_REMOVED lines=8> */
.L_x_10368:
[----:B------:R0:W5:Y:S01]  /*6a80*/  LDG.E.U16 R22, [R4.64] ;  /* 0x0000002404167981 */ /* 0x000162000c1e1500 */
[----:B------:R-:W-:Y:S05]  /*6a90*/  BRA `(.L_x_10329) ;  /* 0x00000cd000007947 */ /* 0x000fea0003800000 */
.L_x_10367:
[----:B------:R0:W5:Y:S01]  /*6aa0*/  LDG.E.U16 R22, [R4.64] ;  /* 0x0000002404167981 */ /* 0x000162000c1e1500 */
[----:B------:R-:W-:Y:S05]  /*6ab0*/  BRA `(.L_x_10329) ;  /* 0x00000cb000007947 */ /* 0x000fea0003800000 */
.L_x_10363:
[----:B------:R-:W-:-:S13]  /*6ac0*/  ISETP.GT.AND P0, PT, R0, 0x6, PT ;  /* 0x000000060000780c */ /* 0x000fda0003f04270 */
[----:B------:R-:W-:Y:S05]  /*6ad0*/  @P0 BRA `(.L_x_10369) ;  /* 0x000000c000000947 */ /* 0x000fea0003800000 */
[----:B------:R-:W-:-:S13]  /*6ae0*/  ISETP.NE.AND P0, PT, R0, 0x5, PT ;  /* 0x000000050000780c */ /* 0x000fda0003f05270 */
[----:B------:R-:W-:Y:S05]  /*6af0*/  @!P0 BRA `(.L_x_10370) ;  /* 0x0000005000008947 */ /* 0x000fea0003800000 */
[----:B------:R-:W-:-:S13]  /*6b00*/  ISETP.NE.AND P0, PT, R0, 0x6, PT ;  /* 0x000000060000780c */ /* 0x000fda0003f05270 */
[----:B------:R-:W-:Y:S05]  /*6b10*/  @P0 BRA `(.L_x_10366) ;  /* 0x00000ae000000947 */ /* 0x000fea0003800000 */
[----:B----4-:R-:W4:Y:S02]  /*6b20*/  LDG.E R4, [R4.64] ;  /* 0x0000002404047981 */ /* 0x010f24000c1e1900 */
[----:B----4-:R0:W4:Y:S01]  /*6b30*/  F2I.FTZ.TRUNC.NTZ R22, R4 ;  /* 0x0000000400167305 */ /* 0x010122000021f100 */
[----:B------:R-:W-:Y:S05]  /*6b40*/  BRA `(.L_x_10329) ;  /* 0x00000c2000007947 */ /* 0x000fea0003800000 */
.L_x_10370:
[----:B----4-:R-:W4:Y:S02]  /*6b50*/  LDG.E.U16 R0, [R4.64] ;  /* 0x0000002404007981 */ /* 0x010f24000c1e1500 */
[----:B----4-:R-:W-:-:S06]  /*6b60*/  HADD2.F32 R0, -RZ, R0.H0_H0 ;  /* 0x20000000ff007230 */ /* 0x010fcc0000004100 */
[----:B------:R-:W0:Y:S02]  /*6b70*/  F2I.FTZ.TRUNC.NTZ R0, R0 ;  /* 0x0000000000007305 */ /* 0x000e24000021f100 */
[----:B0-----:R-:W-:Y:S01]  /*6b80*/  PRMT R22, R0, 0x7610, R22 ;  /* 0x0000761000167816 */ /* 0x001fe20000000016 */
[----:B------:R-:W-:Y:S05]  /*6b90*/  BRA `(.L_x_10329) ;  /* 0x00000bd000007947 */ /* 0x000fea0003800000 */
.L_x_10369:
[----:B------:R-:W-:-:S13]  /*6ba0*/  ISETP.NE.AND P0, PT, R0, 0x7, PT ;  /* 0x000000070000780c */ /* 0x000fda0003f05270 */
[----:B------:R-:W-:Y:S05]  /*6bb0*/  @!P0 BRA `(.L_x_10371) ;  /* 0x000000c000008947 */ /* 0x000fea0003800000 */
[----:B------:R-:W-:-:S13]  /*6bc0*/  ISETP.NE.AND P0, PT, R0, 0x8, PT ;  /* 0x000000080000780c */ /* 0x000fda0003f05270 */
[----:B------:R-:W-:Y:S05]  /*6bd0*/  @!P0 BRA `(.L_x_10372) ;  /* 0x0000005000008947 */ /* 0x000fea0003800000 */
[----:B------:R-:W-:-:S13]  /*6be0*/  ISETP.NE.AND P0, PT, R0, 0x9, PT ;  /* 0x000000090000780c */ /* 0x000fda0003f05270 */
[----:B------:R-:W-:Y:S05]  /*6bf0*/  @P0 BRA `(.L_x_10366) ;  /* 0x00000a0000000947 */ /* 0x000fea0003800000 */
[----:B----4-:R-:W4:Y:S02]  /*6c00*/  LDG.E R4, [R4.64] ;  /* 0x0000002404047981 */ /* 0x010f24000c1e1900 */
[----:B----4-:R0:W4:Y:S01]  /*6c10*/  F2I.FTZ.TRUNC.NTZ R22, R4 ;  /* 0x0000000400167305 */ /* 0x010122000021f100 */
[----:B------:R-:W-:Y:S05]  /*6c20*/  BRA `(.L_x_10329) ;  /* 0x00000b4000007947 */ /* 0x000fea0003800000 */
.L_x_10372:
[----:B----4-:R-:W4:Y:S02]  /*6c30*/  LDG.E.U16 R4, [R4.64] ;  /* 0x0000002404047981 */ /* 0x010f24000c1e1500 */
[----:B----4-:R-:W-:-:S06]  /*6c40*/  HADD2.F32 R0, -RZ, R4.H0_H0 ;  /* 0x20000004ff007230 */ /* 0x010fcc0000004100 */
[----:B------:R-:W0:Y:S02]  /*6c50*/  F2I.FTZ.TRUNC.NTZ R0, R0 ;  /* 0x0000000000007305 */ /* 0x000e24000021f100 */
[----:B0-----:R-:W-:Y:S01]  /*6c60*/  PRMT R22, R0, 0x7610, R22 ;  /* 0x0000761000167816 */ /* 0x001fe20000000016 */
[----:B------:R-:W-:Y:S05]  /*6c70*/  BRA `(.L_x_10329) ;  /* 0x00000af000007947 */ /* 0x000fea0003800000 */
.L_x_10371:
[----:B----4-:R-:W4:Y:S02]  /*6c80*/  LDG.E.64 R4, [R4.64] ;  /* 0x0000002404047981 */ /* 0x010f24000c1e1b00 */
[----:B----4-:R0:W4:Y:S01]  /*6c90*/  F2I.F64.TRUNC R22, R4 ;  /* 0x0000000400167311 */ /* 0x010122000030d100 */
[----:B------:R-:W-:Y:S05]  /*6ca0*/  BRA `(.L_x_10329) ;  /* 0x00000ac000007947 */ /* 0x000fea0003800000 */
.L_x_10362:
        /* <DEDUP_REMOVED lines=12> */
.L_x_10375:
[----:B----4-:R-:W4:Y:S02]  /*6d70*/  LDG.E.64 R4, [R4.64] ;  /* 0x0000002404047981 */ /* 0x010f24000c1e1b00 */
[----:B----4-:R0:W4:Y:S01]  /*6d80*/  F2I.F64.TRUNC R22, R4 ;  /* 0x0000000400167311 */ /* 0x010122000030d100 */
[----:B------:R-:W-:Y:S05]  /*6d90*/  BRA `(.L_x_10329) ;  /* 0x000009d000007947 */ /* 0x000fea0003800000 */
.L_x_10374:
        /* <DEDUP_REMOVED lines=28> */
.L_x_10377:
        /* <DEDUP_REMOVED lines=15> */
.L_x_10376:
[----:B----4-:R-:W4:Y:S02]  /*7050*/  LDG.E.U16 R0, [R4.64] ;  /* 0x0000002404007981 */ /* 0x010f24000c1e1500 */
[----:B----4-:R-:W-:-:S06]  /*7060*/  PRMT R0, RZ, 0x5410, R0 ;  /* 0x00005410ff007816 */ /* 0x010fcc0000000000 */
[----:B------:R-:W0:Y:S02]  /*7070*/  F2I.FTZ.TRUNC.NTZ R0, R0 ;  /* 0x0000000000007305 */ /* 0x000e24000021f100 */
[----:B0-----:R-:W-:Y:S01]  /*7080*/  PRMT R22, R0, 0x7610, R22 ;  /* 0x0000761000167816 */ /* 0x001fe20000000016 */
[----:B------:R-:W-:Y:S05]  /*7090*/  BRA `(.L_x_10329) ;  /* 0x000006d000007947 */ /* 0x000fea0003800000 */
.L_x_10373:
        /* <DEDUP_REMOVED lines=10> */
.L_x_10380:
        /* <DEDUP_REMOVED lines=21> */
.L_x_10384:
[----:B------:R-:W-:Y:S05]  /*7290*/  BSYNC B1 ;  /* 0x0000000000017941 */ /* 0x000fea0003800000 */
.L_x_10383:
[----:B------:R-:W-:Y:S01]  /*72a0*/  LEA R5, R0, 0x3b800000, 0x17 ;  /* 0x3b80000000057811 */ /* 0x000fe200078eb8ff */
[----:B------:R-:W-:-:S05]  /*72b0*/  IMAD.SHL.U32 R0, R3, 0x100000, RZ ;  /* 0x0010000003007824 */ /* 0x000fca00078e00ff */
[----:B------:R-:W-:Y:S02]  /*72c0*/  LOP3.LUT R0, R5, R0, R6, 0xfe, !PT ;  /* 0x0000000005007212 */ /* 0x000fe400078efe06 */
.L_x_10382:
[----:B------:R-:W-:Y:S05]  /*72d0*/  BSYNC B0 ;  /* 0x0000000000007941 */ /* 0x000fea0003800000 */
.L_x_10381:
[----:B------:R-:W0:Y:S02]  /*72e0*/  F2I.FTZ.TRUNC.NTZ R0, R0 ;  /* 0x0000000000007305 */ /* 0x000e24000021f100 */
[----:B0-----:R-:W-:Y:S01]  /*72f0*/  PRMT R22, R0, 0x7610, R22 ;  /* 0x0000761000167816 */ /* 0x001fe20000000016 */
[----:B------:R-:W-:Y:S05]  /*7300*/  BRA `(.L_x_10329) ;  /* 0x0000046000007947 */ /* 0x000fea0003800000 */
.L_x_10379:
        /* <DEDUP_REMOVED lines=21> */
.L_x_10388:
[----:B------:R-:W-:Y:S05]  /*7460*/  BSYNC B1 ;  /* 0x0000000000017941 */ /* 0x000fea0003800000 */
.L_x_10387:
[----:B------:R-:W-:Y:S01]  /*7470*/  LEA R5, R0, 0x37800000, 0x17 ;  /* 0x3780000000057811 */ /* 0x000fe200078eb8ff */
[----:B------:R-:W-:-:S05]  /*7480*/  IMAD.SHL.U32 R0, R3, 0x200000, RZ ;  /* 0x0020000003007824 */ /* 0x000fca00078e00ff */
[----:B------:R-:W-:Y:S02]  /*7490*/  LOP3.LUT R0, R5, R0, R6, 0xfe, !PT ;  /* 0x0000000005007212 */ /* 0x000fe400078efe06 */
.L_x_10386:
[----:B------:R-:W-:Y:S05]  /*74a0*/  BSYNC B0 ;  /* 0x0000000000007941 */ /* 0x000fea0003800000 */
.L_x_10385:
[----:B------:R-:W0:Y:S02]  /*74b0*/  F2I.FTZ.TRUNC.NTZ R0, R0 ;  /* 0x0000000000007305 */ /* 0x000e24000021f100 */
[----:B0-----:R-:W-:Y:S01]  /*74c0*/  PRMT R22, R0, 0x7610, R22 ;  /* 0x0000761000167816 */ /* 0x001fe20000000016 */
[----:B------:R-:W-:Y:S05]  /*74d0*/  BRA `(.L_x_10329) ;  /* 0x0000029000007947 */ /* 0x000fea0003800000 */
.L_x_10378:
        /* <DEDUP_REMOVED lines=14> */
.L_x_10392:
[----:B------:R-:W-:Y:S05]  /*75c0*/  BSYNC B0 ;  /* 0x0000000000007941 */ /* 0x000fea0003800000 */
.L_x_10391:
[----:B------:R-:W0:Y:S02]  /*75d0*/  F2I.FTZ.TRUNC.NTZ R0, R0 ;  /* 0x0000000000007305 */ /* 0x000e24000021f100 */
[----:B0-----:R-:W-:Y:S01]  /*75e0*/  PRMT R22, R0, 0x7610, R22 ;  /* 0x0000761000167816 */ /* 0x001fe20000000016 */
[----:B------:R-:W-:Y:S05]  /*75f0*/  BRA `(.L_x_10329) ;  /* 0x0000017000007947 */ /* 0x000fea0003800000 */
.L_x_10366:
        /* <DEDUP_REMOVED lines=20> */
.L_x_10390:
[----:B------:R0:W5:Y:S01]  /*7740*/  LDG.E.U16 R22, [R4.64] ;  /* 0x0000002404167981 */ /* 0x000162000c1e1500 */
[----:B------:R-:W-:Y:S05]  /*7750*/  BRA `(.L_x_10329) ;  /* 0x0000001000007947 */ /* 0x000fea0003800000 */
.L_x_10389:
[----:B------:R0:W5:Y:S02]  /*7760*/  LDG.E.U16 R22, [R4.64] ;  /* 0x0000002404167981 */ /* 0x000164000c1e1500 */
.L_x_10329:
[----:B------:R-:W-:Y:S05]  /*7770*/  BSYNC B6 ;  /* 0x0000000000067941 */ /* 0x000fea0003800000 */
.L_x_10328:
[----:B------:R-:W0:Y:S01]  /*7780*/  S2R R23, SR_TID.X ;  /* 0x0000000000177919 */ /* 0x000e220000002100 */
[----:B-----5:R-:W-:Y:S01]  /*7790*/  PRMT R0, R26, 0x9910, RZ ;  /* 0x000099101a007816 */ /* 0x020fe200000000ff */
[----:B------:R-:W-:Y:S01]  /*77a0*/  BSSY B6, `(.L_x_10393) ;  /* 0x0000104000067945 */ /* 0x000fe20003800000 */
[----:B0---4-:R-:W-:Y:S02]  /*77b0*/  PRMT R5, R2, 0x9910, RZ ;  /* 0x0000991002057816 */ /* 0x011fe400000000ff */
[C---:B------:R-:W-:Y:S01]  /*77c0*/  ISETP.NE.AND P6, PT, R0.reuse, RZ, PT ;  /* 0x000000ff0000720c */ /* 0x040fe20003fc5270 */
[----:B------:R-:W0:Y:S01]  /*77d0*/  LDC.U8 R2, c[0x0][0x190] ;  /* 0x00006400ff027b82 */ /* 0x000e220000000000 */
[----:B------:R-:W-:Y:S02]  /*77e0*/  ISETP.GT.AND P5, PT, R0, RZ, PT ;  /* 0x000000ff0000720c */ /* 0x000fe40003fa4270 */
[----:B-1----:R-:W-:-:S02]  /*77f0*/  PRMT R3, R27, 0x9910, RZ ;  /* 0x000099101b037816 */ /* 0x002fc400000000ff */
[----:B------:R-:W-:Y:S02]  /*7800*/  PRMT R4, R25, 0x9910, RZ ;  /* 0x0000991019047816 */ /* 0x000fe400000000ff */
[----:B------:R-:W-:Y:S02]  /*7810*/  ISETP.NE.AND P0, PT, R3, RZ, PT ;  /* 0x000000ff0300720c */ /* 0x000fe40003f05270 */
[----:B------:R-:W-:Y:S02]  /*7820*/  ISETP.NE.AND P1, PT, R4, RZ, PT ;  /* 0x000000ff0400720c */ /* 0x000fe40003f25270 */
[----:B------:R-:W-:Y:S02]  /*7830*/  ISETP.NE.AND P2, PT, R5, RZ, PT ;  /* 0x000000ff0500720c */ /* 0x000fe40003f45270 */
[----:B--2---:R-:W-:Y:S02]  /*7840*/  @P6 SEL R24, RZ, 0x1, !P5 ;  /* 0x00000001ff186807 */ /* 0x004fe40006800000 */
[----:B------:R-:W-:-:S02]  /*7850*/  ISETP.GT.AND P3, PT, R3, RZ, PT ;  /* 0x000000ff0300720c */ /* 0x000fc40003f64270 */
[----:B------:R-:W-:Y:S02]  /*7860*/  ISETP.GT.AND P4, PT, R4, RZ, PT ;  /* 0x000000ff0400720c */ /* 0x000fe40003f84270 */
[----:B------:R-:W-:Y:S02]  /*7870*/  ISETP.GE.AND P6, PT, R23, R17, PT ;  /* 0x000000111700720c */ /* 0x000fe40003fc6270 */
[----:B------:R-:W-:Y:S02]  /*7880*/  ISETP.GT.AND P5, PT, R5, RZ, PT ;  /* 0x000000ff0500720c */ /* 0x000fe40003fa4270 */
[----:B---3--:R-:W-:Y:S02]  /*7890*/  @P0 SEL R19, RZ, 0x1, !P3 ;  /* 0x00000001ff130807 */ /* 0x008fe40005800000 */
[----:B------:R-:W-:Y:S02]  /*78a0*/  @P1 SEL R18, RZ, 0x1, !P4 ;  /* 0x00000001ff121807 */ /* 0x000fe40006000000 */
[----:B------:R-:W-:-:S05]  /*78b0*/  @P2 SEL R22, RZ, 0x1, !P5 ;  /* 0x00000001ff162807 */ /* 0x000fca0006800000 */
        /* <DEDUP_REMOVED lines=20> */
.L_x_10398:
[----:B------:R0:W-:Y:S01]  /*7a00*/  STG.E.U8 [R8.64], R24 ;  /* 0x0000001808007986 */ /* 0x0001e2000c101124 */
[----:B------:R-:W-:Y:S05]  /*7a10*/  BRA `(.L_x_10394) ;  /* 0x00000dc000007947 */ /* 0x000fea0003800000 */
.L_x_10397:
        /* <DEDUP_REMOVED lines=10> */
.L_x_10401:
[----:B------:R-:W-:-:S05]  /*7ac0*/  PRMT R3, R24, 0x9910, RZ ;  /* 0x0000991018037816 */ /* 0x000fca00000000ff */
[----:B------:R0:W-:Y:S01]  /*7ad0*/  STG.E [R8.64], R3 ;  /* 0x0000000308007986 */ /* 0x0001e2000c101924 */
[----:B------:R-:W-:Y:S05]  /*7ae0*/  BRA `(.L_x_10394) ;  /* 0x00000cf000007947 */ /* 0x000fea0003800000 */
.L_x_10400:
[----:B------:R0:W-:Y:S01]  /*7af0*/  STG.E.U16 [R8.64], R24 ;  /* 0x0000001808007986 */ /* 0x0001e2000c101524 */
[----:B------:R-:W-:Y:S05]  /*7b00*/  BRA `(.L_x_10394) ;  /* 0x00000cd000007947 */ /* 0x000fea0003800000 */
.L_x_10396:
        /* <DEDUP_REMOVED lines=9> */
.L_x_10403:
[----:B------:R-:W0:Y:S02]  /*7ba0*/  I2F.S16 R0, R24 ;  /* 0x0000001800007306 */ /* 0x000e240000101400 */
[----:B0-----:R-:W-:-:S05]  /*7bb0*/  F2FP.PACK_AB R0, RZ, R0 ;  /* 0x00000000ff00723e */ /* 0x001fca00000000ff */
[----:B------:R0:W-:Y:S01]  /*7bc0*/  STG.E.U16 [R8.64], R0 ;  /* 0x0000000008007986 */ /* 0x0001e2000c101524 */
[----:B------:R-:W-:Y:S05]  /*7bd0*/  BRA `(.L_x_10394) ;  /* 0x00000c0000007947 */ /* 0x000fea0003800000 */
.L_x_10402:
        /* <DEDUP_REMOVED lines=10> */
.L_x_10405:
[----:B------:R-:W0:Y:S02]  /*7c80*/  I2F.S16 R24, R24 ;  /* 0x0000001800187306 */ /* 0x000e240000101400 */
[----:B0-----:R-:W-:-:S04]  /*7c90*/  F2FP.PACK_AB R3, RZ, R24 ;  /* 0x00000018ff03723e */ /* 0x001fc800000000ff */
[----:B------:R-:W-:-:S05]  /*7ca0*/  PRMT R3, R3, 0x5410, RZ ;  /* 0x0000541003037816 */ /* 0x000fca00000000ff */
[----:B------:R0:W-:Y:S01]  /*7cb0*/  STG.E [R8.64], R3 ;  /* 0x0000000308007986 */ /* 0x0001e2000c101924 */
[----:B------:R-:W-:Y:S05]  /*7cc0*/  BRA `(.L_x_10394) ;  /* 0x00000b1000007947 */ /* 0x000fea0003800000 */
.L_x_10404:
[----:B------:R-:W0:Y:S02]  /*7cd0*/  I2F.F64.S16 R24, R24 ;  /* 0x0000001800187312 */ /* 0x000e240000101c00 */
[----:B0-----:R0:W-:Y:S01]  /*7ce0*/  STG.E.64 [R8.64], R24 ;  /* 0x0000001808007986 */ /* 0x0011e2000c101b24 */
[----:B------:R-:W-:Y:S05]  /*7cf0*/  BRA `(.L_x_10394) ;  /* 0x00000ae000007947 */ /* 0x000fea0003800000 */
.L_x_10395:
        /* <DEDUP_REMOVED lines=13> */
.L_x_10408:
[----:B------:R-:W0:Y:S01]  /*7dd0*/  I2F.F64.S16 R4, R24 ;  /* 0x0000001800047312 */ /* 0x000e220000101c00 */
[----:B------:R-:W-:-:S05]  /*7de0*/  CS2R R6, SRZ ;  /* 0x0000000000067805 */ /* 0x000fca000001ff00 */
[----:B0-----:R0:W-:Y:S01]  /*7df0*/  STG.E.128 [R8.64], R4 ;  /* 0x0000000408007986 */ /* 0x0011e2000c101d24 */
[----:B------:R-:W-:Y:S05]  /*7e00*/  BRA `(.L_x_10394) ;  /* 0x000009d000007947 */ /* 0x000fea0003800000 */
.L_x_10407:
        /* <DEDUP_REMOVED lines=21> */
.L_x_10412:
[----:B------:R-:W-:Y:S05]  /*7f60*/  BSYNC B0 ;  /* 0x0000000000007941 */ /* 0x000fea0003800000 */
.L_x_10411:
[----:B------:R-:W-:-:S05]  /*7f70*/  LOP3.LUT R5, R0, R5, RZ, 0xfc, !PT ;  /* 0x0000000500057212 */ /* 0x000fca00078efcff */
[----:B------:R0:W-:Y:S01]  /*7f80*/  STG.E.U8 [R8.64], R5 ;  /* 0x0000000508007986 */ /* 0x0001e2000c101124 */
[----:B------:R-:W-:Y:S05]  /*7f90*/  BRA `(.L_x_10394) ;  /* 0x0000084000007947 */ /* 0x000fea0003800000 */
.L_x_10410:
        /* <DEDUP_REMOVED lines=13> */
.L_x_10414:
[----:B------:R-:W-:Y:S01]  /*8070*/  IMAD.MOV.U32 R0, RZ, RZ, 0x7f ;  /* 0x0000007fff007424 */ /* 0x000fe200078e00ff */
[----:B------:R-:W-:-:S04]  /*8080*/  ISETP.GT.U32.AND P0, PT, R3, 0x7f800000, PT ;  /* 0x7f8000000300780c */ /* 0x000fc80003f04070 */
[----:B------:R-:W-:-:S04]  /*8090*/  SEL R0, R0, 0x7c, P0 ;  /* 0x0000007c00007807 */ /* 0x000fc80000000000 */
.L_x_10415:
[----:B------:R-:W-:Y:S05]  /*80a0*/  BSYNC B0 ;  /* 0x0000000000007941 */ /* 0x000fea0003800000 */
.L_x_10413:
[----:B------:R-:W-:-:S04]  /*80b0*/  LOP3.LUT R3, R5, 0x80000000, RZ, 0xc0, !PT ;  /* 0x8000000005037812 */ /* 0x000fc800078ec0ff */
[----:B------:R-:W-:-:S04]  /*80c0*/  SHF.R.U32.HI R3, RZ, 0x18, R3 ;  /* 0x00000018ff037819 */ /* 0x000fc80000011603 */
[----:B------:R-:W-:-:S05]  /*80d0*/  LOP3.LUT R3, R0, R3, RZ, 0xfc, !PT ;  /* 0x0000000300037212 */ /* 0x000fca00078efcff */
[----:B------:R0:W-:Y:S01]  /*80e0*/  STG.E.U8 [R8.64], R3 ;  /* 0x0000000308007986 */ /* 0x0001e2000c101124 */
[----:B------:R-:W-:Y:S05]  /*80f0*/  BRA `(.L_x_10394) ;  /* 0x000006e000007947 */ /* 0x000fea0003800000 */
.L_x_10409:
[----:B------:R-:W0:Y:S02]  /*8100*/  I2F.S16 R0, R24 ;  /* 0x0000001800007306 */ /* 0x000e240000101400 */
[----:B0-----:R-:W-:-:S05]  /*8110*/  F2FP.BF16.PACK_AB R0, RZ, R0 ;  /* 0x00000000ff00723e */ /* 0x001fca00000010ff */
[----:B------:R0:W-:Y:S01]  /*8120*/  STG.E.U16 [R8.64], R0 ;  /* 0x0000000008007986 */ /* 0x0001e2000c101524 */
[----:B------:R-:W-:Y:S05]  /*8130*/  BRA `(.L_x_10394) ;  /* 0x000006a000007947 */ /* 0x000fea0003800000 */
.L_x_10406:
        /* <DEDUP_REMOVED lines=10> */
.L_x_10418:
        /* <DEDUP_REMOVED lines=17> */
.L_x_10421:
[----:B------:R-:W-:-:S04]  /*82f0*/  LOP3.LUT R3, R5, 0x80000000, RZ, 0xc0, !PT ;  /* 0x8000000005037812 */ /* 0x000fc800078ec0ff */
[----:B------:R-:W-:-:S04]  /*8300*/  SHF.R.U32.HI R3, RZ, 0x18, R3 ;  /* 0x00000018ff037819 */ /* 0x000fc80000011603 */
[----:B------:R-:W-:-:S04]  /*8310*/  LOP3.LUT R0, R0, R3, RZ, 0xfc, !PT ;  /* 0x0000000300007212 */ /* 0x000fc800078efcff */
[----:B------:R-:W-:Y:S02]  /*8320*/  PRMT R4, R0, 0x7610, R4 ;  /* 0x0000761000047816 */ /* 0x000fe40000000004 */
.L_x_10420:
[----:B------:R-:W-:Y:S05]  /*8330*/  BSYNC B0 ;  /* 0x0000000000007941 */ /* 0x000fea0003800000 */
.L_x_10419:
[----:B------:R0:W-:Y:S01]  /*8340*/  STG.E.U8 [R8.64], R4 ;  /* 0x0000000408007986 */ /* 0x0001e2000c101124 */
[----:B------:R-:W-:Y:S05]  /*8350*/  BRA `(.L_x_10394) ;  /* 0x0000048000007947 */ /* 0x000fea0003800000 */
.L_x_10417:
        /* <DEDUP_REMOVED lines=17> */
.L_x_10424:
[----:B------:R-:W-:-:S04]  /*8470*/  LOP3.LUT R3, R5, 0x80000000, RZ, 0xc0, !PT ;  /* 0x8000000005037812 */ /* 0x000fc800078ec0ff */
[----:B------:R-:W-:-:S04]  /*8480*/  SHF.R.U32.HI R3, RZ, 0x18, R3 ;  /* 0x00000018ff037819 */ /* 0x000fc80000011603 */
[----:B------:R-:W-:-:S04]  /*8490*/  LOP3.LUT R0, R0, R3, RZ, 0xfc, !PT ;  /* 0x0000000300007212 */ /* 0x000fc800078efcff */
[----:B------:R-:W-:Y:S02]  /*84a0*/  PRMT R4, R0, 0x7610, R4 ;  /* 0x0000761000047816 */ /* 0x000fe40000000004 */
.L_x_10423:
[----:B------:R-:W-:Y:S05]  /*84b0*/  BSYNC B0 ;  /* 0x0000000000007941 */ /* 0x000fea0003800000 */
.L_x_10422:
[----:B------:R0:W-:Y:S01]  /*84c0*/  STG.E.U8 [R8.64], R4 ;  /* 0x0000000408007986 */ /* 0x0001e2000c101124 */
[----:B------:R-:W-:Y:S05]  /*84d0*/  BRA `(.L_x_10394) ;  /* 0x0000030000007947 */ /* 0x000fea0003800000 */
.L_x_10416:
        /* <DEDUP_REMOVED lines=22> */
.L_x_10399:
        /* <DEDUP_REMOVED lines=20> */
.L_x_10426:
[----:B------:R-:W-:-:S04]  /*8780*/  PRMT R4, R24, 0x9910, RZ ;  /* 0x0000991018047816 */ /* 0x000fc800000000ff */
[----:B------:R-:W-:-:S05]  /*8790*/  SHF.R.S32.HI R5, RZ, 0x1f, R4 ;  /* 0x0000001fff057819 */ /* 0x000fca0000011404 */
[----:B------:R0:W-:Y:S01]  /*87a0*/  STG.E.64 [R8.64], R4 ;  /* 0x0000000408007986 */ /* 0x0001e2000c101b24 */
[----:B------:R-:W-:Y:S05]  /*87b0*/  BRA `(.L_x_10394) ;  /* 0x0000002000007947 */ /* 0x000fea0003800000 */
.L_x_10425:
[----:B------:R-:W-:-:S05]  /*87c0*/  PRMT R3, R24, 0x9910, RZ ;  /* 0x0000991018037816 */ /* 0x000fca00000000ff */
[----:B------:R0:W-:Y:S02]  /*87d0*/  STG.E [R8.64], R3 ;  /* 0x0000000308007986 */ /* 0x0001e4000c101924 */
.L_x_10394:
[----:B0-----:R-:W-:Y:S05]  /*87e0*/  BSYNC B6 ;  /* 0x0000000000067941 */ /* 0x001fea0003800000 */
.L_x_10393:
        /* <DEDUP_REMOVED lines=21> */
.L_x_10432:
[----:B------:R0:W-:Y:S01]  /*8940*/  STG.E.U8 [R8.64], R19 ;  /* 0x0000001308007986 */ /* 0x0001e2000c101124 */
[----:B------:R-:W-:Y:S05]  /*8950*/  BRA `(.L_x_10434) ;  /* 0x00000dc000007947 */ /* 0x000fea0003800000 */
.L_x_10431:
        /* <DEDUP_REMOVED lines=10> */
.L_x_10436:
[----:B------:R-:W-:-:S05]  /*8a00*/  PRMT R3, R19, 0x9910, RZ ;  /* 0x0000991013037816 */ /* 0x000fca00000000ff */
[----:B------:R0:W-:Y:S01]  /*8a10*/  STG.E [R8.64], R3 ;  /* 0x0000000308007986 */ /* 0x0001e2000c101924 */
[----:B------:R-:W-:Y:S05]  /*8a20*/  BRA `(.L_x_10434) ;  /* 0x00000cf000007947 */ /* 0x000fea0003800000 */
.L_x_10435:
[----:B------:R0:W-:Y:S01]  /*8a30*/  STG.E.U16 [R8.64], R19 ;  /* 0x0000001308007986 */ /* 0x0001e2000c101524 */
[----:B------:R-:W-:Y:S05]  /*8a40*/  BRA `(.L_x_10434) ;  /* 0x00000cd000007947 */ /* 0x000fea0003800000 */
.L_x_10430:
        /* <DEDUP_REMOVED lines=9> */
.L_x_10438:
[----:B------:R-:W0:Y:S02]  /*8ae0*/  I2F.S16 R0, R19 ;  /* 0x0000001300007306 */ /* 0x000e240000101400 */
[----:B0-----:R-:W-:-:S05]  /*8af0*/  F2FP.PACK_AB R0, RZ, R0 ;  /* 0x00000000ff00723e */ /* 0x001fca00000000ff */
[----:B------:R0:W-:Y:S01]  /*8b00*/  STG.E.U16 [R8.64], R0 ;  /* 0x0000000008007986 */ /* 0x0001e2000c101524 */
[----:B------:R-:W-:Y:S05]  /*8b10*/  BRA `(.L_x_10434) ;  /* 0x00000c0000007947 */ /* 0x000fea0003800000 */
.L_x_10437:
        /* <DEDUP_REMOVED lines=10> */
.L_x_10440:
[----:B------:R-:W0:Y:S02]  /*8bc0*/  I2F.S16 R19, R19 ;  /* 0x0000001300137306 */ /* 0x000e240000101400 */
[----:B0-----:R-:W-:-:S04]  /*8bd0*/  F2FP.PACK_AB R3, RZ, R19 ;  /* 0x00000013ff03723e */ /* 0x001fc800000000ff */
[----:B------:R-:W-:-:S05]  /*8be0*/  PRMT R3, R3, 0x5410, RZ ;  /* 0x0000541003037816 */ /* 0x000fca00000000ff */
[----:B------:R0:W-:Y:S01]  /*8bf0*/  STG.E [R8.64], R3 ;  /* 0x0000000308007986 */ /* 0x0001e2000c101924 */
[----:B------:R-:W-:Y:S05]  /*8c00*/  BRA `(.L_x_10434) ;  /* 0x00000b1000007947 */ /* 0x000fea0003800000 */
.L_x_10439:
[----:B------:R-:W0:Y:S02]  /*8c10*/  I2F.F64.S16 R4, R19 ;  /* 0x0000001300047312 */ /* 0x000e240000101c00 */
[----:B0-----:R0:W-:Y:S01]  /*8c20*/  STG.E.64 [R8.64], R4 ;  /* 0x0000000408007986 */ /* 0x0011e2000c101b24 */
[----:B------:R-:W-:Y:S05]  /*8c30*/  BRA `(.L_x_10434) ;  /* 0x00000ae000007947 */ /* 0x000fea0003800000 */
.L_x_10429:
        /* <DEDUP_REMOVED lines=13> */
.L_x_10443:
[----:B------:R-:W0:Y:S01]  /*8d10*/  I2F.F64.S16 R4, R19 ;  /* 0x0000001300047312 */ /* 0x000e220000101c00 */
[----:B------:R-:W-:-:S05]  /*8d20*/  CS2R R6, SRZ ;  /* 0x0000000000067805 */ /* 0x000fca000001ff00 */
[----:B0-----:R0:W-:Y:S01]  /*8d30*/  STG.E.128 [R8.64], R4 ;  /* 0x0000000408007986 */ /* 0x0011e2000c101d24 */
[----:B------:R-:W-:Y:S05]  /*8d40*/  BRA `(.L_x_10434) ;  /* 0x000009d000007947 */ /* 0x000fea0003800000 */
.L_x_10442:
        /* <DEDUP_REMOVED lines=21> */
.L_x_10447:
[----:B------:R-:W-:Y:S05]  /*8ea0*/  BSYNC B0 ;  /* 0x0000000000007941 */ /* 0x000fea0003800000 */
.L_x_10446:
[----:B------:R-:W-:-:S05]  /*8eb0*/  LOP3.LUT R5, R0, R5, RZ, 0xfc, !PT ;  /* 0x0000000500057212 */ /* 0x000fca00078efcff */
[----:B------:R0:W-:Y:S01]  /*8ec0*/  STG.E.U8 [R8.64], R5 ;  /* 0x0000000508007986 */ /* 0x0001e2000c101124 */
[----:B------:R-:W-:Y:S05]  /*8ed0*/  BRA `(.L_x_10434) ;  /* 0x0000084000007947 */ /* 0x000fea0003800000 */
.L_x_10445:
        /* <DEDUP_REMOVED lines=13> */
.L_x_10449:
[----:B------:R-:W-:Y:S01]  /*8fb0*/  IMAD.MOV.U32 R0, RZ, RZ, 0x7f ;  /* 0x0000007fff007424 */ /* 0x000fe200078e00ff */
[----:B------:R-:W-:-:S04]  /*8fc0*/  ISETP.GT.U32.AND P0, PT, R3, 0x7f800000, PT ;  /* 0x7f8000000300780c */ /* 0x000fc80003f04070 */
[----:B------:R-:W-:-:S04]  /*8fd0*/  SEL R0, R0, 0x7c, P0 ;  /* 0x0000007c00007807 */ /* 0x000fc80000000000 */
.L_x_10450:
[----:B------:R-:W-:Y:S05]  /*8fe0*/  BSYNC B0 ;  /* 0x0000000000007941 */ /* 0x000fea0003800000 */
.L_x_10448:
[----:B------:R-:W-:-:S04]  /*8ff0*/  LOP3.LUT R3, R19, 0x80000000, RZ, 0xc0, !PT ;  /* 0x8000000013037812 */ /* 0x000fc800078ec0ff */
[----:B------:R-:W-:-:S04]  /*9000*/  SHF.R.U32.HI R3, RZ, 0x18, R3 ;  /* 0x00000018ff037819 */ /* 0x000fc80000011603 */
[----:B------:R-:W-:-:S05]  /*9010*/  LOP3.LUT R3, R0, R3, RZ, 0xfc, !PT ;  /* 0x0000000300037212 */ /* 0x000fca00078efcff */
[----:B------:R0:W-:Y:S01]  /*9020*/  STG.E.U8 [R8.64], R3 ;  /* 0x0000000308007986 */ /* 0x0001e2000c101124 */
[----:B------:R-:W-:Y:S05]  /*9030*/  BRA `(.L_x_10434) ;  /* 0x000006e000007947 */ /* 0x000fea0003800000 */
.L_x_10444:
[----:B------:R-:W0:Y:S02]  /*9040*/  I2F.S16 R0, R19 ;  /* 0x0000001300007306 */ /* 0x000e240000101400 */
[----:B0-----:R-:W-:-:S05]  /*9050*/  F2FP.BF16.PACK_AB R0, RZ, R0 ;  /* 0x00000000ff00723e */ /* 0x001fca00000010ff */
[----:B------:R0:W-:Y:S01]  /*9060*/  STG.E.U16 [R8.64], R0 ;  /* 0x0000000008007986 */ /* 0x0001e2000c101524 */
[----:B------:R-:W-:Y:S05]  /*9070*/  BRA `(.L_x_10434) ;  /* 0x000006a000007947 */ /* 0x000fea0003800000 */
.L_x_10441:
        /* <DEDUP_REMOVED lines=10> */
.L_x_10453:
        /* <DEDUP_REMOVED lines=17> */
.L_x_10456:
[----:B------:R-:W-:-:S04]  /*9230*/  LOP3.LUT R3, R19, 0x80000000, RZ, 0xc0, !PT ;  /* 0x8000000013037812 */ /* 0x000fc800078ec0ff */
[----:B------:R-:W-:-:S04]  /*9240*/  SHF.R.U32.HI R3, RZ, 0x18, R3 ;  /* 0x00000018ff037819 */ /* 0x000fc80000011603 */
[----:B------:R-:W-:-:S04]  /*9250*/  LOP3.LUT R0, R0, R3, RZ, 0xfc, !PT ;  /* 0x0000000300007212 */ /* 0x000fc800078efcff */
[----:B------:R-:W-:Y:S02]  /*9260*/  PRMT R4, R0, 0x7610, R4 ;  /* 0x0000761000047816 */ /* 0x000fe40000000004 */
.L_x_10455:
[----:B------:R-:W-:Y:S05]  /*9270*/  BSYNC B0 ;  /* 0x0000000000007941 */ /* 0x000fea0003800000 */
.L_x_10454:
[----:B------:R0:W-:Y:S01]  /*9280*/  STG.E.U8 [R8.64], R4 ;  /* 0x0000000408007986 */ /* 0x0001e2000c101124 */
[----:B------:R-:W-:Y:S05]  /*9290*/  BRA `(.L_x_10434) ;  /* 0x0000048000007947 */ /* 0x000fea0003800000 */
.L_x_10452:
        /* <DEDUP_REMOVED lines=17> */
.L_x_10459:
[----:B------:R-:W-:-:S04]  /*93b0*/  LOP3.LUT R3, R19, 0x80000000, RZ, 0xc0, !PT ;  /* 0x8000000013037812 */ /* 0x000fc800078ec0ff */
[----:B------:R-:W-:-:S04]  /*93c0*/  SHF.R.U32.HI R3, RZ, 0x18, R3 ;  /* 0x00000018ff037819 */ /* 0x000fc80000011603 */
[----:B------:R-:W-:-:S04]  /*93d0*/  LOP3.LUT R0, R0, R3, RZ, 0xfc, !PT ;  /* 0x0000000300007212 */ /* 0x000fc800078efcff */
[----:B------:R-:W-:Y:S02]  /*93e0*/  PRMT R4, R0, 0x7610, R4 ;  /* 0x0000761000047816 */ /* 0x000fe40000000004 */
.L_x_10458:
[----:B------:R-:W-:Y:S05]  /*93f0*/  BSYNC B0 ;  /* 0x0000000000007941 */ /* 0x000fea0003800000 */
.L_x_10457:
[----:B------:R0:W-:Y:S01]  /*9400*/  STG.E.U8 [R8.64], R4 ;  /* 0x0000000408007986 */ /* 0x0001e2000c101124 */
[----:B------:R-:W-:Y:S05]  /*9410*/  BRA `(.L_x_10434) ;  /* 0x0000030000007947 */ /* 0x000fea0003800000 */
.L_x_10451:
        /* <DEDUP_REMOVED lines=22> */
.L_x_10433:
        /* <DEDUP_REMOVED lines=20> */
.L_x_10461:
[----:B------:R-:W-:-:S04]  /*96c0*/  PRMT R4, R19, 0x9910, RZ ;  /* 0x0000991013047816 */ /* 0x000fc800000000ff */
[----:B------:R-:W-:-:S05]  /*96d0*/  SHF.R.S32.HI R5, RZ, 0x1f, R4 ;  /* 0x0000001fff057819 */ /* 0x000fca0000011404 */
[----:B------:R0:W-:Y:S01]  /*96e0*/  STG.E.64 [R8.64], R4 ;  /* 0x0000000408007986 */ /* 0x0001e2000c101b24 */
[----:B------:R-:W-:Y:S05]  /*96f0*/  BRA `(.L_x_10434) ;  /* 0x0000002000007947 */ /* 0x000fea0003800000 */
.L_x_10460:
[----:B------:R-:W-:-:S05]  /*9700*/  PRMT R3, R19, 0x9910, RZ ;  /* 0x0000991013037816 */ /* 0x000fca00000000ff */
[----:B------:R0:W-:Y:S02]  /*9710*/  STG.E [R8.64], R3 ;  /* 0x0000000308007986 */ /* 0x0001e4000c101924 */
.L_x_10434:
        /* <DEDUP_REMOVED lines=21> */
.L_x_10465:
[----:B------:R0:W-:Y:S01]  /*9870*/  STG.E.U8 [R8.64], R18 ;  /* 0x0000001208007986 */ /* 0x0001e2000c101124 */
[----:B------:R-:W-:Y:S05]  /*9880*/  BRA `(.L_x_10467) ;  /* 0x00000dc000007947 */ /* 0x000fea0003800000 */
.L_x_10464:
        /* <DEDUP_REMOVED lines=10> */
.L_x_10469:
[----:B------:R-:W-:-:S05]  /*9930*/  PRMT R3, R18, 0x9910, RZ ;  /* 0x0000991012037816 */ /* 0x000fca00000000ff */
[----:B------:R0:W-:Y:S01]  /*9940*/  STG.E [R8.64], R3 ;  /* 0x0000000308007986 */ /* 0x0001e2000c101924 */
[----:B------:R-:W-:Y:S05]  /*9950*/  BRA `(.L_x_10467) ;  /* 0x00000cf000007947 */ /* 0x000fea0003800000 */
.L_x_10468:
[----:B------:R0:W-:Y:S01]  /*9960*/  STG.E.U16 [R8.64], R18 ;  /* 0x0000001208007986 */ /* 0x0001e2000c101524 */
[----:B------:R-:W-:Y:S05]  /*9970*/  BRA `(.L_x_10467) ;  /* 0x00000cd000007947 */ /* 0x000fea0003800000 */
.L_x_10463:
        /* <DEDUP_REMOVED lines=9> */
.L_x_10471:
[----:B------:R-:W0:Y:S02]  /*9a10*/  I2F.S16 R0, R18 ;  /* 0x0000001200007306 */ /* 0x000e240000101400 */
[----:B0-----:R-:W-:-:S05]  /*9a20*/  F2FP.PACK_AB R0, RZ, R0 ;  /* 0x00000000ff00723e */ /* 0x001fca00000000ff */
[----:B------:R0:W-:Y:S01]  /*9a30*/  STG.E.U16 [R8.64], R0 ;  /* 0x0000000008007986 */ /* 0x0001e2000c101524 */
[----:B------:R-:W-:Y:S05]  /*9a40*/  BRA `(.L_x_10467) ;  /* 0x00000c0000007947 */ /* 0x000fea0003800000 */
.L_x_10470:
        /* <DEDUP_REMOVED lines=10> */
.L_x_10473:
[----:B------:R-:W0:Y:S02]  /*9af0*/  I2F.S16 R18, R18 ;  /* 0x0000001200127306 */ /* 0x000e240000101400 */
[----:B0-----:R-:W-:-:S04]  /*9b00*/  F2FP.PACK_AB R3, RZ, R18 ;  /* 0x00000012ff03723e */ /* 0x001fc800000000ff */
[----:B------:R-:W-:-:S05]  /*9b10*/  PRMT R3, R3, 0x5410, RZ ;  /* 0x0000541003037816 */ /* 0x000fca00000000ff */
[----:B------:R0:W-:Y:S01]  /*9b20*/  STG.E [R8.64], R3 ;  /* 0x0000000308007986 */ /* 0x0001e2000c101924 */
[----:B------:R-:W-:Y:S05]  /*9b30*/  BRA `(.L_x_10467) ;  /* 0x00000b1000007947 */ /* 0x000fea0003800000 */
.L_x_10472:
[----:B------:R-:W0:Y:S02]  /*9b40*/  I2F.F64.S16 R18, R18 ;  /* 0x0000001200127312 */ /* 0x000e240000101c00 */
[----:B0-----:R0:W-:Y:S01]  /*9b50*/  STG.E.64 [R8.64], R18 ;  /* 0x0000001208007986 */ /* 0x0011e2000c101b24 */
[----:B------:R-:W-:Y:S05]  /*9b60*/  BRA `(.L_x_10467) ;  /* 0x00000ae000007947 */ /* 0x000fea0003800000 */
.L_x_10462:
        /* <DEDUP_REMOVED lines=13> */
.L_x_10476:
[----:B------:R-:W0:Y:S01]  /*9c40*/  I2F.F64.S16 R4, R18 ;  /* 0x0000001200047312 */ /* 0x000e220000101c00 */
[----:B------:R-:W-:-:S05]  /*9c50*/  CS2R R6, SRZ ;  /* 0x0000000000067805 */ /* 0x000fca000001ff00 */
[----:B0-----:R0:W-:Y:S01]  /*9c60*/  STG.E.128 [R8.64], R4 ;  /* 0x0000000408007986 */ /* 0x0011e2000c101d24 */
[----:B------:R-:W-:Y:S05]  /*9c70*/  BRA `(.L_x_10467) ;  /* 0x000009d000007947 */ /* 0x000fea0003800000 */
.L_x_10475:
        /* <DEDUP_REMOVED lines=21> */
.L_x_10480:
[----:B------:R-:W-:Y:S05]  /*9dd0*/  BSYNC B0 ;  /* 0x0000000000007941 */ /* 0x000fea0003800000 */
.L_x_10479:
[----:B------:R-:W-:-:S05]  /*9de0*/  LOP3.LUT R5, R0, R5, RZ, 0xfc, !PT ;  /* 0x0000000500057212 */ /* 0x000fca00078efcff */
[----:B------:R0:W-:Y:S01]  /*9df0*/  STG.E.U8 [R8.64], R5 ;  /* 0x0000000508007986 */ /* 0x0001e2000c101124 */
[----:B------:R-:W-:Y:S05]  /*9e00*/  BRA `(.L_x_10467) ;  /* 0x0000084000007947 */ /* 0x000fea0003800000 */
.L_x_10478:
        /* <DEDUP_REMOVED lines=13> */
.L_x_10482:
[----:B------:R-:W-:Y:S01]  /*9ee0*/  IMAD.MOV.U32 R0, RZ, RZ, 0x7f ;  /* 0x0000007fff007424 */ /* 0x000fe200078e00ff */
[----:B------:R-:W-:-:S04]  /*9ef0*/  ISETP.GT.U32.AND P0, PT, R3, 0x7f800000, PT ;  /* 0x7f8000000300780c */ /* 0x000fc80003f04070 */
[----:B------:R-:W-:-:S04]  /*9f00*/  SEL R0, R0, 0x7c, P0 ;  /* 0x0000007c00007807 */ /* 0x000fc80000000000 */
.L_x_10483:
[----:B------:R-:W-:Y:S05]  /*9f10*/  BSYNC B0 ;  /* 0x0000000000007941 */ /* 0x000fea0003800000 */
.L_x_10481:
[----:B------:R-:W-:-:S04]  /*9f20*/  LOP3.LUT R3, R5, 0x80000000, RZ, 0xc0, !PT ;  /* 0x8000000005037812 */ /* 0x000fc800078ec0ff */
[----:B------:R-:W-:-:S04]  /*9f30*/  SHF.R.U32.HI R3, RZ, 0x18, R3 ;  /* 0x00000018ff037819 */ /* 0x000fc80000011603 */
[----:B------:R-:W-:-:S05]  /*9f40*/  LOP3.LUT R3, R0, R3, RZ, 0xfc, !PT ;  /* 0x0000000300037212 */ /* 0x000fca00078efcff */
[----:B------:R0:W-:Y:S01]  /*9f50*/  STG.E.U8 [R8.64], R3 ;  /* 0x0000000308007986 */ /* 0x0001e2000c101124 */
[----:B------:R-:W-:Y:S05]  /*9f60*/  BRA `(.L_x_10467) ;  /* 0x000006e000007947 */ /* 0x000fea0003800000 */
.L_x_10477:
[----:B------:R-:W0:Y:S02]  /*9f70*/  I2F.S16 R0, R18 ;  /* 0x0000001200007306 */ /* 0x000e240000101400 */
[----:B0-----:R-:W-:-:S05]  /*9f80*/  F2FP.BF16.PACK_AB R0, RZ, R0 ;  /* 0x00000000ff00723e */ /* 0x001fca00000010ff */
[----:B------:R0:W-:Y:S01]  /*9f90*/  STG.E.U16 [R8.64], R0 ;  /* 0x0000000008007986 */ /* 0x0001e2000c101524 */
[----:B------:R-:W-:Y:S05]  /*9fa0*/  BRA `(.L_x_10467) ;  /* 0x000006a000007947 */ /* 0x000fea0003800000 */
.L_x_10474:
        /* <DEDUP_REMOVED lines=10> */
.L_x_10486:
        /* <DEDUP_REMOVED lines=17> */
.L_x_10489:
[----:B------:R-:W-:-:S04]  /*a160*/  LOP3.LUT R3, R5, 0x80000000, RZ, 0xc0, !PT ;  /* 0x8000000005037812 */ /* 0x000fc800078ec0ff */
[----:B------:R-:W-:-:S04]  /*a170*/  SHF.R.U32.HI R3, RZ, 0x18, R3 ;  /* 0x00000018ff037819 */ /* 0x000fc80000011603 */
[----:B------:R-:W-:-:S04]  /*a180*/  LOP3.LUT R0, R0, R3, RZ, 0xfc, !PT ;  /* 0x0000000300007212 */ /* 0x000fc800078efcff */
[----:B------:R-:W-:Y:S02]  /*a190*/  PRMT R4, R0, 0x7610, R4 ;  /* 0x0000761000047816 */ /* 0x000fe40000000004 */
.L_x_10488:
[----:B------:R-:W-:Y:S05]  /*a1a0*/  BSYNC B0 ;  /* 0x0000000000007941 */ /* 0x000fea0003800000 */
.L_x_10487:
[----:B------:R0:W-:Y:S01]  /*a1b0*/  STG.E.U8 [R8.64], R4 ;  /* 0x0000000408007986 */ /* 0x0001e2000c101124 */
[----:B------:R-:W-:Y:S05]  /*a1c0*/  BRA `(.L_x_10467) ;  /* 0x0000048000007947 */ /* 0x000fea0003800000 */
.L_x_10485:
        /* <DEDUP_REMOVED lines=17> */
.L_x_10492:
[----:B------:R-:W-:-:S04]  /*a2e0*/  LOP3.LUT R3, R5, 0x80000000, RZ, 0xc0, !PT ;  /* 0x8000000005037812 */ /* 0x000fc800078ec0ff */
[----:B------:R-:W-:-:S04]  /*a2f0*/  SHF.R.U32.HI R3, RZ, 0x18, R3 ;  /* 0x00000018ff037819 */ /* 0x000fc80000011603 */
[----:B------:R-:W-:-:S04]  /*a300*/  LOP3.LUT R0, R0, R3, RZ, 0xfc, !PT ;  /* 0x0000000300007212 */ /* 0x000fc800078efcff */
[----:B------:R-:W-:Y:S02]  /*a310*/  PRMT R4, R0, 0x7610, R4 ;  /* 0x0000761000047816 */ /* 0x000fe40000000004 */
.L_x_10491:
[----:B------:R-:W-:Y:S05]  /*a320*/  BSYNC B0 ;  /* 0x0000000000007941 */ /* 0x000fea0003800000 */
.L_x_10490:
[----:B------:R0:W-:Y:S01]  /*a330*/  STG.E.U8 [R8.64], R4 ;  /* 0x0000000408007986 */ /* 0x0001e2000c101124 */
[----:B------:R-:W-:Y:S05]  /*a340*/  BRA `(.L_x_10467) ;  /* 0x0000030000007947 */ /* 0x000fea0003800000 */
.L_x_10484:
        /* <DEDUP_REMOVED lines=22> */
.L_x_10466:
        /* <DEDUP_REMOVED lines=20> */
.L_x_10494:
[----:B------:R-:W-:-:S04]  /*a5f0*/  PRMT R4, R18, 0x9910, RZ ;  /* 0x0000991012047816 */ /* 0x000fc800000000ff */
[----:B------:R-:W-:-:S05]  /*a600*/  SHF.R.S32.HI R5, RZ, 0x1f, R4 ;  /* 0x0000001fff057819 */ /* 0x000fca0000011404 */
[----:B------:R0:W-:Y:S01]  /*a610*/  STG.E.64 [R8.64], R4 ;  /* 0x0000000408007986 */ /* 0x0001e2000c101b24 */
[----:B------:R-:W-:Y:S05]  /*a620*/  BRA `(.L_x_10467) ;  /* 0x0000002000007947 */ /* 0x000fea0003800000 */
.L_x_10493:
[----:B------:R-:W-:-:S05]  /*a630*/  PRMT R3, R18, 0x9910, RZ ;  /* 0x0000991012037816 */ /* 0x000fca00000000ff */
[----:B------:R0:W-:Y:S02]  /*a640*/  STG.E [R8.64], R3 ;  /* 0x0000000308007986 */ /* 0x0001e4000c101924 */
.L_x_10467:
[----:B------:R-:W-:Y:S02]  /*a650*/  IADD3 R23, R23, 0x80, RZ ;  /* 0x0000008017177810 */ /* 0x000fe40007ffe0ff */
.L_x_10428:
[----:B------:R-:W-:Y:S05]  /*a660*/  BSYNC B6 ;  /* 0x0000000000067941 */ /* 0x000fea0003800000 */
.L_x_10427:
        /* <DEDUP_REMOVED lines=19> */
.L_x_10498:
[----:B------:R-:W-:Y:S01]  /*a7a0*/  STG.E.U8 [R4.64], R22 ;  /* 0x0000001604007986 */ /* 0x000fe2000c101124 */
[----:B------:R-:W-:Y:S05]  /*a7b0*/  EXIT ;  /* 0x000000000000794d */ /* 0x000fea0003800000 */
.L_x_10497:
        /* <DEDUP_REMOVED lines=10> */
.L_x_10501:
[----:B------:R-:W-:-:S05]  /*a860*/  PRMT R3, R22, 0x9910, RZ ;  /* 0x0000991016037816 */ /* 0x000fca00000000ff */
[----:B------:R-:W-:Y:S01]  /*a870*/  STG.E [R4.64], R3 ;  /* 0x0000000304007986 */ /* 0x000fe2000c101924 */
[----:B------:R-:W-:Y:S05]  /*a880*/  EXIT ;  /* 0x000000000000794d */ /* 0x000fea0003800000 */
.L_x_10500:
[----:B------:R-:W-:Y:S01]  /*a890*/  STG.E.U16 [R4.64], R22 ;  /* 0x0000001604007986 */ /* 0x000fe2000c101524 */
[----:B------:R-:W-:Y:S05]  /*a8a0*/  EXIT ;  /* 0x000000000000794d */ /* 0x000fea0003800000 */
.L_x_10496:
        /* <DEDUP_REMOVED lines=9> */
.L_x_10503:
[----:B------:R-:W0:Y:S02]  /*a940*/  I2F.S16 R0, R22 ;  /* 0x0000001600007306 */ /* 0x000e240000101400 */
[----:B0-----:R-:W-:-:S05]  /*a950*/  F2FP.PACK_AB R0, RZ, R0 ;  /* 0x00000000ff00723e */ /* 0x001fca00000000ff */
[----:B------:R-:W-:Y:S01]  /*a960*/  STG.E.U16 [R4.64], R0 ;  /* 0x0000000004007986 */ /* 0x000fe2000c101524 */
[----:B------:R-:W-:Y:S05]  /*a970*/  EXIT ;  /* 0x000000000000794d */ /* 0x000fea0003800000 */
.L_x_10502:
        /* <DEDUP_REMOVED lines=10> */
.L_x_10505:
[----:B------:R-:W0:Y:S02]  /*aa20*/  I2F.S16 R22, R22 ;  /* 0x0000001600167306 */ /* 0x000e240000101400 */
[----:B0-----:R-:W-:-:S04]  /*aa30*/  F2FP.PACK_AB R3, RZ, R22 ;  /* 0x00000016ff03723e */ /* 0x001fc800000000ff */
[----:B------:R-:W-:-:S05]  /*aa40*/  PRMT R3, R3, 0x5410, RZ ;  /* 0x0000541003037816 */ /* 0x000fca00000000ff */
[----:B------:R-:W-:Y:S01]  /*aa50*/  STG.E [R4.64], R3 ;  /* 0x0000000304007986 */ /* 0x000fe2000c101924 */
[----:B------:R-:W-:Y:S05]  /*aa60*/  EXIT ;  /* 0x000000000000794d */ /* 0x000fea0003800000 */
.L_x_10504:
[----:B------:R-:W0:Y:S02]  /*aa70*/  I2F.F64.S16 R22, R22 ;  /* 0x0000001600167312 */ /* 0x000e240000101c00 */
[----:B0-----:R-:W-:Y:S01]  /*aa80*/  STG.E.64 [R4.64], R22 ;  /* 0x0000001604007986 */ /* 0x001fe2000c101b24 */
[----:B------:R-:W-:Y:S05]  /*aa90*/  EXIT ;  /* 0x000000000000794d */ /* 0x000fea0003800000 */
.L_x_10495:
        /* <DEDUP_REMOVED lines=13> */
.L_x_10508:
[----:B------:R-:W0:Y:S01]  /*ab70*/  I2F.F64.S16 R8, R22 ;  /* 0x0000001600087312 */ /* 0x000e220000101c00 */
[----:B------:R-:W-:-:S05]  /*ab80*/  CS2R R10, SRZ ;  /* 0x00000000000a7805 */ /* 0x000fca000001ff00 */
[----:B0-----:R-:W-:Y:S01]  /*ab90*/  STG.E.128 [R4.64], R8 ;  /* 0x0000000804007986 */ /* 0x001fe2000c101d24 */
[----:B------:R-:W-:Y:S05]  /*aba0*/  EXIT ;  /* 0x000000000000794d */ /* 0x000fea0003800000 */
.L_x_10507:
        /* <DEDUP_REMOVED lines=21> */
.L_x_10512:
[----:B------:R-:W-:Y:S05]  /*ad00*/  BSYNC B0 ;  /* 0x0000000000007941 */ /* 0x000fea0003800000 */
.L_x_10511:
[----:B------:R-:W-:-:S05]  /*ad10*/  LOP3.LUT R3, R0, R3, RZ, 0xfc, !PT ;  /* 0x0000000300037212 */ /* 0x000fca00078efcff */
[----:B------:R-:W-:Y:S01]  /*ad20*/  STG.E.U8 [R4.64], R3 ;  /* 0x0000000304007986 */ /* 0x000fe2000c101124 */
[----:B------:R-:W-:Y:S05]  /*ad30*/  EXIT ;  /* 0x000000000000794d */ /* 0x000fea0003800000 */
.L_x_10510:
        /* <DEDUP_REMOVED lines=13> */
.L_x_10514:
[----:B------:R-:W-:Y:S01]  /*ae10*/  IMAD.MOV.U32 R0, RZ, RZ, 0x7f ;  /* 0x0000007fff007424 */ /* 0x000fe200078e00ff */
[----:B------:R-:W-:-:S04]  /*ae20*/  ISETP.GT.U32.AND P0, PT, R2, 0x7f800000, PT ;  /* 0x7f8000000200780c */ /* 0x000fc80003f04070 */
[----:B------:R-:W-:-:S04]  /*ae30*/  SEL R0, R0, 0x7c, P0 ;  /* 0x0000007c00007807 */ /* 0x000fc80000000000 */
.L_x_10515:
[----:B------:R-:W-:Y:S05]  /*ae40*/  BSYNC B0 ;  /* 0x0000000000007941 */ /* 0x000fea0003800000 */
.L_x_10513:
[----:B------:R-:W-:-:S04]  /*ae50*/  LOP3.LUT R2, R3, 0x80000000, RZ, 0xc0, !PT ;  /* 0x8000000003027812 */ /* 0x000fc800078ec0ff */
[----:B------:R-:W-:-:S04]  /*ae60*/  SHF.R.U32.HI R3, RZ, 0x18, R2 ;  /* 0x00000018ff037819 */ /* 0x000fc80000011602 */
[----:B------:R-:W-:-:S05]  /*ae70*/  LOP3.LUT R3, R0, R3, RZ, 0xfc, !PT ;  /* 0x0000000300037212 */ /* 0x000fca00078efcff */
[----:B------:R-:W-:Y:S01]  /*ae80*/  STG.E.U8 [R4.64], R3 ;  /* 0x0000000304007986 */ /* 0x000fe2000c101124 */
[----:B------:R-:W-:Y:S05]  /*ae90*/  EXIT ;  /* 0x000000000000794d */ /* 0x000fea0003800000 */
.L_x_10509:
[----:B------:R-:W0:Y:S02]  /*aea0*/  I2F.S16 R0, R22 ;  /* 0x0000001600007306 */ /* 0x000e240000101400 */
[----:B0-----:R-:W-:-:S05]  /*aeb0*/  F2FP.BF16.PACK_AB R0, RZ, R0 ;  /* 0x00000000ff00723e */ /* 0x001fca00000010ff */
[----:B------:R-:W-:Y:S01]  /*aec0*/  STG.E.U16 [R4.64], R0 ;  /* 0x0000000004007986 */ /* 0x000fe2000c101524 */
[----:B------:R-:W-:Y:S05]  /*aed0*/  EXIT ;  /* 0x000000000000794d */ /* 0x000fea0003800000 */
.L_x_10506:
        /* <DEDUP_REMOVED lines=10> */
.L_x_10518:
        /* <DEDUP_REMOVED lines=17> */
.L_x_10521:
[----:B------:R-:W-:-:S04]  /*b090*/  LOP3.LUT R2, R7, 0x80000000, RZ, 0xc0, !PT ;  /* 0x8000000007027812 */ /* 0x000fc800078ec0ff */
[----:B------:R-:W-:-:S04]  /*b0a0*/  SHF.R.U32.HI R3, RZ, 0x18, R2 ;  /* 0x00000018ff037819 */ /* 0x000fc80000011602 */
[----:B------:R-:W-:-:S04]  /*b0b0*/  LOP3.LUT R0, R0, R3, RZ, 0xfc, !PT ;  /* 0x0000000300007212 */ /* 0x000fc800078efcff */
[----:B------:R-:W-:Y:S02]  /*b0c0*/  PRMT R2, R0, 0x7610, R2 ;  /* 0x0000761000027816 */ /* 0x000fe40000000002 */
.L_x_10520:
[----:B------:R-:W-:Y:S05]  /*b0d0*/  BSYNC B0 ;  /* 0x0000000000007941 */ /* 0x000fea0003800000 */
.L_x_10519:
[----:B------:R-:W-:Y:S01]  /*b0e0*/  STG.E.U8 [R4.64], R2 ;  /* 0x0000000204007986 */ /* 0x000fe2000c101124 */
[----:B------:R-:W-:Y:S05]  /*b0f0*/  EXIT ;  /* 0x000000000000794d */ /* 0x000fea0003800000 */
.L_x_10517:
        /* <DEDUP_REMOVED lines=17> */
.L_x_10524:
[----:B------:R-:W-:-:S04]  /*b210*/  LOP3.LUT R2, R7, 0x80000000, RZ, 0xc0, !PT ;  /* 0x8000000007027812 */ /* 0x000fc800078ec0ff */
[----:B------:R-:W-:-:S04]  /*b220*/  SHF.R.U32.HI R3, RZ, 0x18, R2 ;  /* 0x00000018ff037819 */ /* 0x000fc80000011602 */
[----:B------:R-:W-:-:S04]  /*b230*/  LOP3.LUT R0, R0, R3, RZ, 0xfc, !PT ;  /* 0x0000000300007212 */ /* 0x000fc800078efcff */
[----:B------:R-:W-:Y:S02]  /*b240*/  PRMT R2, R0, 0x7610, R2 ;  /* 0x0000761000027816 */ /* 0x000fe40000000002 */
.L_x_10523:
[----:B------:R-:W-:Y:S05]  /*b250*/  BSYNC B0 ;  /* 0x0000000000007941 */ /* 0x000fea0003800000 */
.L_x_10522:
[----:B------:R-:W-:Y:S01]  /*b260*/  STG.E.U8 [R4.64], R2 ;  /* 0x0000000204007986 */ /* 0x000fe2000c101124 */
[----:B------:R-:W-:Y:S05]  /*b270*/  EXIT ;  /* 0x000000000000794d */ /* 0x000fea0003800000 */
.L_x_10516:
        /* <DEDUP_REMOVED lines=22> */
.L_x_10499:
        /* <DEDUP_REMOVED lines=20> */
.L_x_10526:
[----:B------:R-:W-:-:S04]  /*b520*/  PRMT R2, R22, 0x9910, RZ ;  /* 0x0000991016027816 */ /* 0x000fc800000000ff */
[----:B------:R-:W-:-:S05]  /*b530*/  SHF.R.S32.HI R3, RZ, 0x1f, R2 ;  /* 0x0000001fff037819 */ /* 0x000fca0000011402 */
[----:B------:R-:W-:Y:S01]  /*b540*/  STG.E.64 [R4.64], R2 ;  /* 0x0000000204007986 */ /* 0x000fe2000c101b24 */
[----:B------:R-:W-:Y:S05]  /*b550*/  EXIT ;  /* 0x000000000000794d */ /* 0x000fea0003800000 */
.L_x_10525:
[----:B------:R-:W-:-:S05]  /*b560*/  PRMT R3, R22, 0x9910, RZ ;  /* 0x0000991016037816 */ /* 0x000fca00000000ff */
[----:B------:R-:W-:Y:S01]  /*b570*/  STG.E [R4.64], R3 ;  /* 0x0000000304007986 */ /* 0x000fe2000c101924 */
[----:B------:R-:W-:Y:S05]  /*b580*/  EXIT ;  /* 0x000000000000794d */ /* 0x000fea0003800000 */
.L_x_10527:
        /* <DEDUP_REMOVED lines=15> */
.L_x_29932:


//--------------------- .text._ZN2at6native18elementwise_kernelILi128ELi4EZNS0_22gpu_kernel_impl_nocastINS0_13BinaryFunctorIsssZZZNS0_21heaviside_kernel_cudaERNS_18TensorIteratorBaseEENKUlvE_clEvENKUlvE3_clEvEUlssE_EEEEvS5_RKT_EUliE_EEviT1_ --------------------------
	.section	.text._ZN2at6native18elementwise_kernelILi128ELi4EZNS0_22gpu_kernel_impl_nocastINS0_13BinaryFunctorIsssZZZNS0_21heaviside_kernel_cudaERNS_18TensorIteratorBaseEENKUlvE_clEvENKUlvE3_clEvEUlssE_EEEEvS5_RKT_EUliE_EEviT1_,"ax",@progbits
	.sectioninfo	@"SHI_REGISTERS=12"
	.align	128
        .global         _ZN2at6native18elementwise_kernelILi128ELi4EZNS0_22gpu_kernel_impl_nocastINS0_13BinaryFunctorIsssZZZNS0_21heaviside_kernel_cudaERNS_18TensorIteratorBaseEENKUlvE_clEvENKUlvE3_clEvEUlssE_EEEEvS5_RKT_EUliE_EEviT1_
        .type           _ZN2at6native18elementwise_kernelILi128ELi4EZNS0_22gpu_kernel_impl_nocastINS0_13BinaryFunctorIsssZZZNS0_21heaviside_kernel_cudaERNS_18TensorIteratorBaseEENKUlvE_clEvENKUlvE3_clEvEUlssE_EEEEvS5_RKT_EUliE_EEviT1_,@function
        .size           _ZN2at6native18elementwise_kernelILi128ELi4EZNS0_22gpu_kernel_impl_nocastINS0_13BinaryFunctorIsssZZZNS0_21heaviside_kernel_cudaERNS_18TensorIteratorBaseEENKUlvE_clEvENKUlvE3_clEvEUlssE_EEEEvS5_RKT_EUliE_EEviT1_,(.L_x_29933 - _ZN2at6native18elementwise_kernelILi128ELi4EZNS0_22gpu_kernel_impl_nocastINS0_13BinaryFunctorIsssZZZNS0_21heaviside_kernel_cudaERNS_18TensorIteratorBaseEENKUlvE_clEvENKUlvE3_clEvEUlssE_EEEEvS5_RKT_EUliE_EEviT1_)
        .other          _ZN2at6native18elementwise_kernelILi128ELi4EZNS0_22gpu_kernel_impl_nocastINS0_13BinaryFunctorIsssZZZNS0_21heaviside_kernel_cudaERNS_18TensorIteratorBaseEENKUlvE_clEvENKUlvE3_clEvEUlssE_EEEEvS5_RKT_EUliE_EEviT1_,@"STO_CUDA_ENTRY STV_DEFAULT"
_ZN2at6native18elementwise_kernelILi128ELi4EZNS0_22gpu_kernel_impl_nocastINS0_13BinaryFunctorIsssZZZNS0_21heaviside_kernel_cudaERNS_18TensorIteratorBaseEENKUlvE_clEvENKUlvE3_clEvEUlssE_EEEEvS5_RKT_EUliE_EEviT1_:
.text._ZN2at6native18elementwise_kernelILi128ELi4EZNS0_22gpu_kernel_impl_nocastINS0_13BinaryFunctorIsssZZZNS0_21heaviside_kernel_cudaERNS_18TensorIteratorBaseEENKUlvE_clEvENKUlvE3_clEvEUlssE_EEEEvS5_RKT_EUliE_EEviT1_:
        /* <DEDUP_REMOVED lines=261> */
.L_x_10530:
[----:B------:R-:W-:-:S04]  /*1050*/  IADD3 R4, P0, R4, c[0x0][0x3d0], RZ ;  /* 0x0000f40004047a10 */ /* 0x000fc80007f1e0ff */
[----:B------:R-:W-:-:S05]  /*1060*/  IADD3.X R5, RZ, c[0x0][0x3d4], RZ, P0, !PT ;  /* 0x0000f500ff057a10 */ /* 0x000fca00007fe4ff */
[----:B------:R-:W2:Y:S01]  /*1070*/  LDG.E.U16 R4, [R4.64] ;  /* 0x0000000404047981 */ /* 0x000ea2000c1e1500 */
[----:B------:R-:W-:Y:S02]  /*1080*/  IADD3 R6, P2, R3, c[0x0][0x3d8], RZ ;  /* 0x0000f60003067a10 */ /* 0x000fe40007f5e0ff */
[C---:B--2---:R-:W-:Y:S02]  /*1090*/  PRMT R7, R4.reuse, 0x9910, RZ ;  /* 0x0000991004077816 */ /* 0x044fe400000000ff */
[----:B------:R-:W-:Y:S02]  /*10a0*/  ISETP.NE.AND P1, PT, R4, RZ, PT ;  /* 0x000000ff0400720c */ /* 0x000fe40003f25270 */
[----:B------:R-:W-:Y:S02]  /*10b0*/  ISETP.GT.AND P0, PT, R7, RZ, PT ;  /* 0x000000ff0700720c */ /* 0x000fe40003f04270 */
[----:B------:R-:W-:Y:S02]  /*10c0*/  IADD3.X R7, RZ, c[0x0][0x3dc], RZ, P2, !PT ;  /* 0x0000f700ff077a10 */ /* 0x000fe400017fe4ff */
[----:B------:R-:W-:-:S07]  /*10d0*/  SEL R9, RZ, 0x1, !P0 ;  /* 0x00000001ff097807 */ /* 0x000fce0004000000 */
[----:B------:R-:W2:Y:S01]  /*10e0*/  @!P1 LDG.E.U16 R9, [R6.64] ;  /* 0x0000000406099981 */ /* 0x000ea2000c1e1500 */
[----:B------:R-:W-:Y:S02]  /*10f0*/  IADD3 R2, P0, R2, c[0x0][0x3c8], RZ ;  /* 0x0000f20002027a10 */ /* 0x000fe40007f1e0ff */
[----:B------:R-:W-:Y:S02]  /*1100*/  IADD3 R0, R0, 0x80, RZ ;  /* 0x0000008000007810 */ /* 0x000fe40007ffe0ff */
[----:B------:R-:W-:-:S05]  /*1110*/  IADD3.X R3, RZ, c[0x0][0x3cc], RZ, P0, !PT ;  /* 0x0000f300ff037a10 */ /* 0x000fca00007fe4ff */
[----:B--2---:R0:W-:Y:S04]  /*1120*/  STG.E.U16 [R2.64], R9 ;  /* 0x0000000902007986 */ /* 0x0041e8000c101504 */
.L_x_10529:
[----:B------:R-:W-:Y:S05]  /*1130*/  BSYNC B0 ;  /* 0x0000000000007941 */ /* 0x000fea0003800000 */
.L_x_10528:
        /* <DEDUP_REMOVED lines=256> */
.L_x_10533:
        /* <DEDUP_REMOVED lines=12> */
[----:B------:R-:W-:Y:S02]  /*2200*/  IADD3.X R3, RZ, c[0x0][0x3cc], RZ, P0, !PT ;  /* 0x0000f300ff037a10 */ /* 0x000fe400007fe4ff */
[----:B------:R-:W-:-:S03]  /*2210*/  ISETP.GE.AND P0, PT, R0, c[0x0][0x160], PT ;  /* 0x0000580000007a0c */ /* 0x000fc60003f06270 */
[----:B--2---:R0:W-:Y:S10]  /*2220*/  STG.E.U16 [R2.64], R9 ;  /* 0x0000000902007986 */ /* 0x0041f4000c101504 */
        /* <DEDUP_REMOVED lines=254> */
.L_x_10534:
        /* <DEDUP_REMOVED lines=14> */
.L_x_10532:
[----:B------:R-:W-:Y:S05]  /*32f0*/  BSYNC B0 ;  /* 0x0000000000007941 */ /* 0x000fea0003800000 */
.L_x_10531:
        /* <DEDUP_REMOVED lines=255> */
.L_x_10535:
[----:B------:R-:W-:-:S04]  /*42f0*/  IADD3 R4, P0, R4, c[0x0][0x3d0], RZ ;  /* 0x0000f40004047a10 */ /* 0x000fc80007f1e0ff */
[----:B------:R-:W-:-:S05]  /*4300*/  IADD3.X R5, RZ, c[0x0][0x3d4], RZ, P0, !PT ;  /* 0x0000f500ff057a10 */ /* 0x000fca00007fe4ff */
[----:B------:R-:W2:Y:S01]  /*4310*/  LDG.E.U16 R4, [R4.64] ;  /* 0x0000000404047981 */ /* 0x000ea2000c1e1500 */
[----:B------:R-:W-:-:S04]  /*4320*/  IADD3 R6, P2, R3, c[0x0][0x3d8], RZ ;  /* 0x0000f60003067a10 */ /* 0x000fc80007f5e0ff */
[----:B------:R-:W-:Y:S02]  /*4330*/  IADD3.X R7, RZ, c[0x0][0x3dc], RZ, P2, !PT ;  /* 0x0000f700ff077a10 */ /* 0x000fe400017fe4ff */
[C---:B--2---:R-:W-:Y:S02]  /*4340*/  PRMT R0, R4.reuse, 0x9910, RZ ;  /* 0x0000991004007816 */ /* 0x044fe400000000ff */
[----:B------:R-:W-:Y:S02]  /*4350*/  ISETP.NE.AND P1, PT, R4, RZ, PT ;  /* 0x000000ff0400720c */ /* 0x000fe40003f25270 */
[----:B------:R-:W-:-:S04]  /*4360*/  ISETP.GT.AND P0, PT, R0, RZ, PT ;  /* 0x000000ff0000720c */ /* 0x000fc80003f04270 */
[----:B------:R-:W-:-:S07]  /*4370*/  SEL R9, RZ, 0x1, !P0 ;  /* 0x00000001ff097807 */ /* 0x000fce0004000000 */
[----:B------:R-:W2:Y:S01]  /*4380*/  @!P1 LDG.E.U16 R9, [R6.64] ;  /* 0x0000000406099981 */ /* 0x000ea2000c1e1500 */
[----:B------:R-:W-:-:S04]  /*4390*/  IADD3 R2, P0, R2, c[0x0][0x3c8], RZ ;  /* 0x0000f20002027a10 */ /* 0x000fc80007f1e0ff */
[----:B------:R-:W-:-:S05]  /*43a0*/  IADD3.X R3, RZ, c[0x0][0x3cc], RZ, P0, !PT ;  /* 0x0000f300ff037a10 */ /* 0x000fca00007fe4ff */
[----:B--2---:R-:W-:Y:S01]  /*43b0*/  STG.E.U16 [R2.64], R9 ;  /* 0x0000000902007986 */ /* 0x004fe2000c101504 */
[----:B------:R-:W-:Y:S05]  /*43c0*/  EXIT ;  /* 0x000000000000794d */ /* 0x000fea0003800000 */
.L_x_10536:
        /* <DEDUP_REMOVED lines=11> */
.L_x_29933:


//--------------------- .text._ZN2at6native27unrolled_elementwise_kernelINS0_13BinaryFunctorIsssZZZNS0_21heaviside_kernel_cudaERNS_18TensorIteratorBaseEENKUlvE_clEvENKUlvE3_clEvEUlssE_EESt5arrayIPcLm3EELi4E23TrivialOffsetCalculatorILi2EjESC_ILi1EjENS0_6memory15LoadWithoutCastENSF_16StoreWithoutCastEEEviT_T0_T2_T3_T4_T5_ --------------------------
	.section	.text._ZN2at6native27unrolled_elementwise_kernelINS0_13BinaryFunctorIsssZZZNS0_21heaviside_kernel_cudaERNS_18TensorIteratorBaseEENKUlvE_clEvENKUlvE3_clEvEUlssE_EESt5arrayIPcLm3EELi4E23TrivialOffsetCalculatorILi2EjESC_ILi1EjENS0_6memory15LoadWithoutCastENSF_16StoreWithoutCastEEEviT_T0_T2_T3_T4_T5_,"ax",@progbits
	.sectioninfo	@"SHI_REGISTERS=26"
	.align	128
        .global         _ZN2at6native27unrolled_elementwise_kernelINS0_13BinaryFunctorIsssZZZNS0_21heaviside_kernel_cudaERNS_18TensorIteratorBaseEENKUlvE_clEvENKUlvE3_clEvEUlssE_EESt5arrayIPcLm3EELi4E23TrivialOffsetCalculatorILi2EjESC_ILi1EjENS0_6memory15LoadWithoutCastENSF_16StoreWithoutCastEEEviT_T0_T2_T3_T4_T5_
        .type           _ZN2at6native27unrolled_elementwise_kernelINS0_13BinaryFunctorIsssZZZNS0_21heaviside_kernel_cudaERNS_18TensorIteratorBaseEENKUlvE_clEvENKUlvE3_clEvEUlssE_EESt5arrayIPcLm3EELi4E23TrivialOffsetCalculatorILi2EjESC_ILi1EjENS0_6memory15LoadWithoutCastENSF_16StoreWithoutCastEEEviT_T0_T2_T3_T4_T5_,@function
        .size           _ZN2at6native27unrolled_elementwise_kernelINS0_13BinaryFunctorIsssZZZNS0_21heaviside_kernel_cudaERNS_18TensorIteratorBaseEENKUlvE_clEvENKUlvE3_clEvEUlssE_EESt5arrayIPcLm3EELi4E23TrivialOffsetCalculatorILi2EjESC_ILi1EjENS0_6memory15LoadWithoutCastENSF_16StoreWithoutCastEEEviT_T0_T2_T3_T4_T5_,(.L_x_29934 - _ZN2at6native27unrolled_elementwise_kernelINS0_13BinaryFunctorIsssZZZNS0_21heaviside_kernel_cudaERNS_18TensorIteratorBaseEENKUlvE_clEvENKUlvE3_clEvEUlssE_EESt5arrayIPcLm3EELi4E23TrivialOffsetCalculatorILi2EjESC_ILi1EjENS0_6memory15LoadWithoutCastENSF_16StoreWithoutCastEEEviT_T0_T2_T3_T4_T5_)
        .other          _ZN2at6native27unrolled_elementwise_kernelINS0_13BinaryFunctorIsssZZZNS0_21heaviside_kernel_cudaERNS_18TensorIteratorBaseEENKUlvE_clEvENKUlvE3_clEvEUlssE_EESt5arrayIPcLm3EELi4E23TrivialOffsetCalculatorILi2EjESC_ILi1EjENS0_6memory15LoadWithoutCastENSF_16StoreWithoutCastEEEviT_T0_T2_T3_T4_T5_,@"STO_CUDA_ENTRY STV_DEFAULT"
_ZN2at6native27unrolled_elementwise_kernelINS0_13BinaryFunctorIsssZZZNS0_21heaviside_kernel_cudaERNS_18TensorIteratorBaseEENKUlvE_clEvENKUlvE3_clEvEUlssE_EESt5arrayIPcLm3EELi4E23TrivialOffsetCalculatorILi2EjESC_ILi1EjENS0_6memory15LoadWithoutCastENSF_16StoreWithoutCastEEEviT_T0_T2_T3_T4_T5_:
.text._ZN2at6native27unrolled_elementwise_kernelINS0_13BinaryFunctorIsssZZZNS0_21heaviside_kernel_cudaERNS_18TensorIteratorBaseEENKUlvE_clEvENKUlvE3_clEvEUlssE_EESt5arrayIPcLm3EELi4E23TrivialOffsetCalculatorILi2EjESC_ILi1EjENS0_6memory15LoadWithoutCastENSF_16StoreWithoutCastEEEviT_T0_T2_T3_T4_T5_:
        /* <DEDUP_REMOVED lines=12> */
[C---:B------:R-:W-:Y:S01]  /*00c0*/  ISETP.GE.AND P0, PT, R5.reuse, R2, PT ;  /* 0x000000020500720c */ /* 0x040fe20003f06270 */
[----:B------:R-:W-:Y:S01]  /*00d0*/  @!P3 IMAD.WIDE.U32 R10, R18, R19, c[0x0][0x170] ;  /* 0x00005c00120ab625 */ /* 0x000fe200078e0013 */
[----:B------:R-:W-:Y:S02]  /*00e0*/  PRMT R9, RZ, 0x7610, R9 ;  /* 0x00007610ff097816 */ /* 0x000fe40000000009 */
[----:B------:R-:W-:Y:S02]  /*00f0*/  PRMT R7, RZ, 0x7610, R7 ;  /* 0x00007610ff077816 */ /* 0x000fe40000000007 */
[----:B------:R0:W2:Y:S07]  /*0100*/  @!P3 LDG.E.U16 R4, [R10.64] ;  /* 0x000000040a04b981 */ /* 0x0000ae000c1e1500 */
[----:B------:R-:W-:Y:S01]  /*0110*/  @!P0 IMAD R12, R0, 0x200, R5 ;  /* 0x00000200000c8824 */ /* 0x000fe200078e0205 */
[----:B------:R-:W-:-:S04]  /*0120*/  @!P0 IADD3 R5, R5, 0x80, RZ ;  /* 0x0000008005058810 */ /* 0x000fc80007ffe0ff */
[----:B------:R-:W-:Y:S01]  /*0130*/  ISETP.GE.AND P2, PT, R5, R2, PT ;  /* 0x000000020500720c */ /* 0x000fe20003f46270 */
[----:B------:R-:W-:-:S04]  /*0140*/  @!P0 IMAD.MOV.U32 R13, RZ, RZ, 0x2 ;  /* 0x00000002ff0d8424 */ /* 0x000fc800078e00ff */
[----:B------:R-:W-:-:S05]  /*0150*/  @!P0 IMAD.WIDE.U32 R14, R12, R13, c[0x0][0x170] ;  /* 0x00005c000c0e8625 */ /* 0x000fca00078e000d */
[----:B------:R1:W3:Y:S03]  /*0160*/  @!P0 LDG.E.U16 R9, [R14.64] ;  /* 0x000000040e098981 */ /* 0x0002e6000c1e1500 */
[----:B------:R-:W-:Y:S02]  /*0170*/  @!P2 IMAD R21, R0, 0x200, R5 ;  /* 0x000002000015a824 */ /* 0x000fe400078e0205 */
[----:B------:R-:W-:-:S04]  /*0180*/  @!P2 IMAD.MOV.U32 R22, RZ, RZ, 0x2 ;  /* 0x00000002ff16a424 */ /* 0x000fc800078e00ff */
[----:B------:R-:W-:Y:S01]  /*0190*/  @!P2 IMAD.WIDE.U32 R16, R21, R22, c[0x0][0x170] ;  /* 0x00005c001510a625 */ /* 0x000fe200078e0016 */
[----:B------:R-:W-:-:S04]  /*01a0*/  PRMT R8, RZ, 0x7610, R8 ;  /* 0x00007610ff087816 */ /* 0x000fc80000000008 */
[----:B------:R4:W3:Y:S01]  /*01b0*/  @!P2 LDG.E.U16 R7, [R16.64] ;  /* 0x000000041007a981 */ /* 0x0008e2000c1e1500 */
[----:B------:R-:W-:Y:S01]  /*01c0*/  @!P3 IMAD.WIDE.U32 R18, R18, R19, c[0x0][0x178] ;  /* 0x00005e001212b625 */ /* 0x000fe200078e0013 */
[----:B------:R-:W-:-:S04]  /*01d0*/  @!P2 IADD3 R5, R5, 0x80, RZ ;  /* 0x000000800505a810 */ /* 0x000fc80007ffe0ff */
[----:B------:R1:W3:Y:S01]  /*01e0*/  @!P3 LDG.E.U16 R8, [R18.64] ;  /* 0x000000041208b981 */ /* 0x0002e2000c1e1500 */
[----:B------:R-:W-:Y:S01]  /*01f0*/  ISETP.GE.AND P1, PT, R5, R2, PT ;  /* 0x000000020500720c */ /* 0x000fe20003f26270 */
[----:B------:R-:W-:Y:S01]  /*0200*/  @!P0 IMAD.WIDE.U32 R12, R12, R13, c[0x0][0x178] ;  /* 0x00005e000c0c8625 */ /* 0x000fe200078e000d */
[----:B------:R-:W-:Y:S02]  /*0210*/  PRMT R6, RZ, 0x7610, R6 ;  /* 0x00007610ff067816 */ /* 0x000fe40000000006 */
[----:B0-----:R-:W-:Y:S01]  /*0220*/  PRMT R11, RZ, 0x7610, R11 ;  /* 0x00007610ff0b7816 */ /* 0x001fe2000000000b */
[----:B----4-:R-:W-:-:S05]  /*0230*/  @!P2 IMAD.WIDE.U32 R16, R21, R22, c[0x0][0x178] ;  /* 0x00005e001510a625 */ /* 0x010fca00078e0016 */
[----:B------:R0:W4:Y:S03]  /*0240*/  @!P2 LDG.E.U16 R6, [R16.64] ;  /* 0x000000041006a981 */ /* 0x000126000c1e1500 */
[--C-:B------:R-:W-:Y:S02]  /*0250*/  @!P1 IMAD R20, R0, 0x200, R5.reuse ;  /* 0x0000020000149824 */ /* 0x100fe400078e0205 */
[----:B------:R-:W-:Y:S01]  /*0260*/  @!P1 IMAD.MOV.U32 R23, RZ, RZ, 0x2 ;  /* 0x00000002ff179424 */ /* 0x000fe200078e00ff */
[----:B------:R-:W-:-:S03]  /*0270*/  PRMT R5, RZ, 0x7610, R5 ;  /* 0x00007610ff057816 */ /* 0x000fc60000000005 */
[----:B-1----:R-:W-:-:S03]  /*0280*/  @!P1 IMAD.WIDE.U32 R14, R20, R23, c[0x0][0x170] ;  /* 0x00005c00140e9625 */ /* 0x002fc600078e0017 */
[----:B------:R1:W4:Y:S04]  /*0290*/  @!P0 LDG.E.U16 R5, [R12.64] ;  /* 0x000000040c058981 */ /* 0x000328000c1e1500 */
[----:B------:R-:W4:Y:S01]  /*02a0*/  @!P1 LDG.E.U16 R11, [R14.64] ;  /* 0x000000040e0b9981 */ /* 0x000f22000c1e1500 */
[----:B------:R-:W-:Y:S01]  /*02b0*/  @!P1 IMAD.WIDE.U32 R18, R20, R23, c[0x0][0x178] ;  /* 0x00005e0014129625 */ /* 0x000fe200078e0017 */
[----:B------:R-:W-:-:S03]  /*02c0*/  PRMT R10, RZ, 0x7610, R10 ;  /* 0x00007610ff0a7816 */ /* 0x000fc6000000000a */
[----:B-1----:R-:W-:-:S03]  /*02d0*/  @!P3 IMAD R12, R0, 0x200, R3 ;  /* 0x00000200000cb824 */ /* 0x002fc600078e0203 */
[----:B------:R0:W5:Y:S01]  /*02e0*/  @!P1 LDG.E.U16 R10, [R18.64] ;  /* 0x00000004120a9981 */ /* 0x000162000c1e1500 */
[----:B------:R-:W-:Y:S01]  /*02f0*/  BSSY B0, `(.L_x_10537) ;  /* 0x0000021000007945 */ /* 0x000fe20003800000 */
[----:B--2---:R-:W-:-:S04]  /*0300*/  PRMT R20, R4, 0x9910, RZ ;  /* 0x0000991004147816 */ /* 0x004fc800000000ff */
[C---:B------:R-:W-:Y:S02]  /*0310*/  ISETP.NE.AND P5, PT, R20.reuse, RZ, PT ;  /* 0x000000ff1400720c */ /* 0x040fe40003fa5270 */
[----:B------:R-:W-:Y:S02]  /*0320*/  ISETP.GT.AND P4, PT, R20, RZ, PT ;  /* 0x000000ff1400720c */ /* 0x000fe40003f84270 */
[----:B------:R-:W-:Y:S02]  /*0330*/  IADD3 R4, R3, 0x80, RZ ;  /* 0x0000008003047810 */ /* 0x000fe40007ffe0ff */
[----:B---3--:R-:W-:Y:S02]  /*0340*/  PRMT R9, R9, 0x9910, RZ ;  /* 0x0000991009097816 */ /* 0x008fe400000000ff */
[----:B------:R-:W-:-:S03]  /*0350*/  PRMT R13, R7, 0x9910, RZ ;  /* 0x00009910070d7816 */ /* 0x000fc600000000ff */
[----:B------:R-:W-:Y:S02]  /*0360*/  IMAD.MOV.U32 R7, RZ, RZ, R9 ;  /* 0x000000ffff077224 */ /* 0x000fe400078e0009 */
[----:B------:R-:W-:Y:S02]  /*0370*/  IMAD.MOV.U32 R9, RZ, RZ, R13 ;  /* 0x000000ffff097224 */ /* 0x000fe400078e000d */
[----:B------:R-:W-:Y:S01]  /*0380*/  @!P3 IMAD.MOV.U32 R13, RZ, RZ, 0x2 ;  /* 0x00000002ff0db424 */ /* 0x000fe200078e00ff */
[----:B------:R-:W-:-:S03]  /*0390*/  @P5 SEL R8, RZ, 0x1, !P4 ;  /* 0x00000001ff085807 */ /* 0x000fc60006000000 */
[----:B------:R-:W-:-:S04]  /*03a0*/  @!P3 IMAD.WIDE.U32 R12, R12, R13, c[0x0][0x168] ;  /* 0x00005a000c0cb625 */ /* 0x000fc800078e000d */
[----:B------:R-:W-:Y:S01]  /*03b0*/  @!P3 IMAD.MOV.U32 R3, RZ, RZ, R4 ;  /* 0x000000ffff03b224 */ /* 0x000fe200078e0004 */
[----:B------:R0:W-:Y:S01]  /*03c0*/  @!P3 STG.E.U16 [R12.64], R8 ;  /* 0x000000080c00b986 */ /* 0x0001e2000c101504 */
[----:B------:R-:W-:-:S03]  /*03d0*/  ISETP.NE.AND P2, PT, R7, RZ, PT ;  /* 0x000000ff0700720c */ /* 0x000fc60003f45270 */
[----:B------:R-:W-:Y:S02]  /*03e0*/  ISETP.GE.AND P0, PT, R3, R2, PT ;  /* 0x000000020300720c */ /* 0x000fe40003f06270 */
[----:B------:R-:W-:Y:S02]  /*03f0*/  ISETP.NE.AND P1, PT, R9, RZ, PT ;  /* 0x000000ff0900720c */ /* 0x000fe40003f25270 */
[----:B------:R-:W-:Y:S02]  /*0400*/  ISETP.GT.AND P4, PT, R7, RZ, PT ;  /* 0x000000ff0700720c */ /* 0x000fe40003f84270 */
[----:B------:R-:W-:-:S04]  /*0410*/  ISETP.GT.AND P5, PT, R9, RZ, PT ;  /* 0x000000ff0900720c */ /* 0x000fc80003fa4270 */
[----:B----4-:R-:W-:Y:S02]  /*0420*/  @P2 SEL R5, RZ, 0x1, !P4 ;  /* 0x00000001ff052807 */ /* 0x010fe40006000000 */
[----:B------:R-:W-:-:S03]  /*0430*/  PRMT R11, R11, 0x9910, RZ ;  /* 0x000099100b0b7816 */ /* 0x000fc600000000ff */
[----:B------:R-:W-:Y:S01]  /*0440*/  @P1 SEL R6, RZ, 0x1, !P5 ;  /* 0x00000001ff061807 */ /* 0x000fe20006800000 */
        /* <DEDUP_REMOVED lines=11> */
.L_x_10538:
[----:B0-----:R-:W-:Y:S05]  /*0500*/  BSYNC B0 ;  /* 0x0000000000007941 */ /* 0x001fea0003800000 */
.L_x_10537:
[----:B------:R-:W-:Y:S01]  /*0510*/  ISETP.GE.AND P2, PT, R3, R2, PT ;  /* 0x000000020300720c */ /* 0x000fe20003f46270 */
[----:B------:R-:W-:-:S05]  /*0520*/  IMAD.MOV.U32 R2, RZ, RZ, R11 ;  /* 0x000000ffff027224 */ /* 0x000fca00078e000b */
[C---:B------:R-:W-:Y:S02]  /*0530*/  ISETP.GT.AND P0, PT, R2.reuse, RZ, PT ;  /* 0x000000ff0200720c */ /* 0x040fe40003f04270 */
[----:B------:R-:W-:-:S05]  /*0540*/  ISETP.NE.AND P1, PT, R2, RZ, PT ;  /* 0x000000ff0200720c */ /* 0x000fca0003f25270 */
[----:B------:R-:W-:Y:S08]  /*0550*/  @P2 EXIT ;  /* 0x000000000000294d */ /* 0x000ff00003800000 */
[----:B------:R-:W-:Y:S01]  /*0560*/  IMAD R3, R0, 0x200, R3 ;  /* 0x0000020000037824 */ /* 0x000fe200078e0203 */
[----:B-----5:R-:W-:Y:S01]  /*0570*/  @P1 SEL R10, RZ, 0x1, !P0 ;  /* 0x00000001ff0a1807 */ /* 0x020fe20004000000 */
[----:B------:R-:W-:-:S04]  /*0580*/  IMAD.MOV.U32 R2, RZ, RZ, 0x2 ;  /* 0x00000002ff027424 */ /* 0x000fc800078e00ff */
[----:B------:R-:W-:-:S05]  /*0590*/  IMAD.WIDE.U32 R2, R3, R2, c[0x0][0x168] ;  /* 0x00005a0003027625 */ /* 0x000fca00078e0002 */
[----:B------:R-:W-:Y:S01]  /*05a0*/  STG.E.U16 [R2.64], R10 ;  /* 0x0000000a02007986 */ /* 0x000fe2000c101504 */
[----:B------:R-:W-:Y:S05]  /*05b0*/  EXIT ;  /* 0x000000000000794d */ /* 0x000fea0003800000 */
.L_x_10539:
        /* <DEDUP_REMOVED lines=12> */
.L_x_29934:


//--------------------- .text._ZN2at6native29vectorized_elementwise_kernelILi2ENS0_13BinaryFunctorIsssZZZNS0_21heaviside_kernel_cudaERNS_18TensorIteratorBaseEENKUlvE_clEvENKUlvE3_clEvEUlssE_EESt5arrayIPcLm3EEEEviT0_T1_ --------------------------
	.section	.text._ZN2at6native29vectorized_elementwise_kernelILi2ENS0_13BinaryFunctorIsssZZZNS0_21heaviside_kernel_cudaERNS_18TensorIteratorBaseEENKUlvE_clEvENKUlvE3_clEvEUlssE_EESt5arrayIPcLm3EEEEviT0_T1_,"ax",@progbits
	.sectioninfo	@"SHI_REGISTERS=32"
	.align	128
        .global         _ZN2at6native29vectorized_elementwise_kernelILi2ENS0_13BinaryFunctorIsssZZZNS0_21heaviside_kernel_cudaERNS_18TensorIteratorBaseEENKUlvE_clEvENKUlvE3_clEvEUlssE_EESt5arrayIPcLm3EEEEviT0_T1_
        .type           _ZN2at6native29vectorized_elementwise_kernelILi2ENS0_13BinaryFunctorIsssZZZNS0_21heaviside_kernel_cudaERNS_18TensorIteratorBaseEENKUlvE_clEvENKUlvE3_clEvEUlssE_EESt5arrayIPcLm3EEEEviT0_T1_,@function
        .size           _ZN2at6native29vectorized_elementwise_kernelILi2ENS0_13BinaryFunctorIsssZZZNS0_21heaviside_kernel_cudaERNS_18TensorIteratorBaseEENKUlvE_clEvENKUlvE3_clEvEUlssE_EESt5arrayIPcLm3EEEEviT0_T1_,(.L_x_29935 - _ZN2at6native29vectorized_elementwise_kernelILi2ENS0_13BinaryFunctorIsssZZZNS0_21heaviside_kernel_cudaERNS_18TensorIteratorBaseEENKUlvE_clEvENKUlvE3_clEvEUlssE_EESt5arrayIPcLm3EEEEviT0_T1_)
        .other          _ZN2at6native29vectorized_elementwise_kernelILi2ENS0_13BinaryFunctorIsssZZZNS0_21heaviside_kernel_cudaERNS_18TensorIteratorBaseEENKUlvE_clEvENKUlvE3_clEvEUlssE_EESt5arrayIPcLm3EEEEviT0_T1_,@"STO_CUDA_ENTRY STV_DEFAULT"
_ZN2at6native29vectorized_elementwise_kernelILi2ENS0_13BinaryFunctorIsssZZZNS0_21heaviside_kernel_cudaERNS_18TensorIteratorBaseEENKUlvE_clEvENKUlvE3_clEvEUlssE_EESt5arrayIPcLm3EEEEviT0_T1_:
.text._ZN2at6native29vectorized_elementwise_kernelILi2ENS0_13BinaryFunctorIsssZZZNS0_21heaviside_kernel_cudaERNS_18TensorIteratorBaseEENKUlvE_clEvENKUlvE3_clEvEUlssE_EESt5arrayIPcLm3EEEEviT0_T1_:
        /* <DEDUP_REMOVED lines=15> */
[----:B------:R0:W4:Y:S04]  /*00f0*/  LDG.E R13, [R8.64+0x400] ;  /* 0x00040004080d7981 */ /* 0x000128000c1e1900 */
[----:B------:R-:W5:Y:S04]  /*0100*/  LDG.E R16, [R10.64] ;  /* 0x000000040a107981 */ /* 0x000f68000c1e1900 */
[----:B------:R0:W5:Y:S04]  /*0110*/  LDG.E R14, [R8.64+0x600] ;  /* 0x00060004080e7981 */ /* 0x000168000c1e1900 */
[----:B------:R1:W5:Y:S04]  /*0120*/  LDG.E R6, [R10.64+0x200] ;  /* 0x000200040a067981 */ /* 0x000368000c1e1900 */
[----:B------:R1:W5:Y:S04]  /*0130*/  LDG.E R5, [R10.64+0x400] ;  /* 0x000400040a057981 */ /* 0x000368000c1e1900 */
[----:B------:R1:W5:Y:S01]  /*0140*/  LDG.E R4, [R10.64+0x600] ;  /* 0x000600040a047981 */ /* 0x000362000c1e1900 */
[----:B------:R-:W-:-:S06]  /*0150*/  IMAD.WIDE.U32 R2, R2, R3, c[0x0][0x168] ;  /* 0x00005a0002027625 */ /* 0x000fcc00078e0003 */
[----:B------:R-:W-:Y:S01]  /*0160*/  IMAD.WIDE R2, R0, 0x4, R2 ;  /* 0x0000000400027825 */ /* 0x000fe200078e0202 */
[C---:B--2---:R-:W-:Y:S02]  /*0170*/  PRMT R15, R7.reuse, 0x9910, RZ ;  /* 0x00009910070f7816 */ /* 0x044fe400000000ff */
[----:B------:R-:W-:Y:S02]  /*0180*/  PRMT R17, R7, 0xbb32, RZ ;  /* 0x0000bb3207117816 */ /* 0x000fe400000000ff */
[C---:B---3--:R-:W-:Y:S01]  /*0190*/  PRMT R18, R12.reuse, 0x9910, RZ ;  /* 0x000099100c127816 */ /* 0x048fe200000000ff */
[----:B------:R-:W-:Y:S01]  /*01a0*/  IMAD.MOV.U32 R7, RZ, RZ, R15 ;  /* 0x000000ffff077224 */ /* 0x000fe200078e000f */
[----:B0-----:R-:W-:Y:S01]  /*01b0*/  PRMT R8, R12, 0xbb32, RZ ;  /* 0x0000bb320c087816 */ /* 0x001fe200000000ff */
[----:B------:R-:W-:Y:S01]  /*01c0*/  IMAD.MOV.U32 R15, RZ, RZ, R17 ;  /* 0x000000ffff0f7224 */ /* 0x000fe200078e0011 */
[----:B----4-:R-:W-:Y:S02]  /*01d0*/  PRMT R9, R13, 0x9910, RZ ;  /* 0x000099100d097816 */ /* 0x010fe400000000ff */
[----:B------:R-:W-:-:S02]  /*01e0*/  ISETP.NE.AND P2, PT, R7, RZ, PT ;  /* 0x000000ff0700720c */ /* 0x000fc40003f45270 */
[----:B------:R-:W-:Y:S02]  /*01f0*/  ISETP.NE.AND P0, PT, R15, RZ, PT ;  /* 0x000000ff0f00720c */ /* 0x000fe40003f05270 */
[----:B------:R-:W-:Y:S01]  /*0200*/  ISETP.GT.AND P1, PT, R7, RZ, PT ;  /* 0x000000ff0700720c */ /* 0x000fe20003f24270 */
[----:B------:R-:W-:Y:S01]  /*0210*/  IMAD.MOV.U32 R7, RZ, RZ, R18 ;  /* 0x000000ffff077224 */ /* 0x000fe200078e0012 */
[----:B------:R-:W-:Y:S02]  /*0220*/  ISETP.GT.AND P6, PT, R15, RZ, PT ;  /* 0x000000ff0f00720c */ /* 0x000fe40003fc4270 */
[----:B------:R-:W-:Y:S02]  /*0230*/  ISETP.GT.AND P3, PT, R8, RZ, PT ;  /* 0x000000ff0800720c */ /* 0x000fe40003f64270 */
[C---:B------:R-:W-:Y:S02]  /*0240*/  ISETP.NE.AND P4, PT, R7.reuse, RZ, PT ;  /* 0x000000ff0700720c */ /* 0x040fe40003f85270 */
[----:B------:R-:W-:-:S02]  /*0250*/  ISETP.GT.AND P5, PT, R7, RZ, PT ;  /* 0x000000ff0700720c */ /* 0x000fc40003fa4270 */
[----:B------:R-:W-:Y:S02]  /*0260*/  SEL R7, RZ, 0x1, !P1 ;  /* 0x00000001ff077807 */ /* 0x000fe40004800000 */
[----:B------:R-:W-:Y:S02]  /*0270*/  ISETP.NE.AND P1, PT, R8, RZ, PT ;  /* 0x000000ff0800720c */ /* 0x000fe40003f25270 */
[----:B-----5:R-:W-:Y:S02]  /*0280*/  PRMT R8, R16, 0x7632, R8 ;  /* 0x0000763210087816 */ /* 0x020fe40000000008 */
[----:B------:R-:W-:Y:S02]  /*0290*/  PRMT R12, R13, 0xbb32, RZ ;  /* 0x0000bb320d0c7816 */ /* 0x000fe400000000ff */
[----:B------:R-:W-:Y:S02]  /*02a0*/  @P0 SEL R8, RZ, 0x1, !P6 ;  /* 0x00000001ff080807 */ /* 0x000fe40007000000 */
[----:B------:R-:W-:-:S02]  /*02b0*/  PRMT R13, R14, 0x9910, RZ ;  /* 0x000099100e0d7816 */ /* 0x000fc400000000ff */
[----:B------:R-:W-:Y:S02]  /*02c0*/  ISETP.GT.AND P0, PT, R9, RZ, PT ;  /* 0x000000ff0900720c */ /* 0x000fe40003f04270 */
[----:B------:R-:W-:Y:S02]  /*02d0*/  PRMT R14, R14, 0xbb32, RZ ;  /* 0x0000bb320e0e7816 */ /* 0x000fe400000000ff */
[----:B-1----:R-:W-:Y:S02]  /*02e0*/  SEL R10, RZ, 0x1, !P0 ;  /* 0x00000001ff0a7807 */ /* 0x002fe40004000000 */
[----:B------:R-:W-:Y:S02]  /*02f0*/  ISETP.NE.AND P6, PT, R12, RZ, PT ;  /* 0x000000ff0c00720c */ /* 0x000fe40003fc5270 */
[----:B------:R-:W-:Y:S02]  /*0300*/  ISETP.NE.AND P0, PT, R14, RZ, PT ;  /* 0x000000ff0e00720c */ /* 0x000fe40003f05270 */
[----:B------:R-:W-:-:S02]  /*0310*/  SEL R7, R16, R7, !P2 ;  /* 0x0000000710077207 */ /* 0x000fc40005000000 */
[----:B------:R-:W-:Y:S02]  /*0320*/  ISETP.NE.AND P2, PT, R9, RZ, PT ;  /* 0x000000ff0900720c */ /* 0x000fe40003f45270 */
[----:B------:R-:W-:Y:S02]  /*0330*/  SEL R9, RZ, 0x1, !P5 ;  /* 0x00000001ff097807 */ /* 0x000fe40006800000 */
[----:B------:R-:W-:Y:S02]  /*0340*/  ISETP.GT.AND P5, PT, R13, RZ, PT ;  /* 0x000000ff0d00720c */ /* 0x000fe40003fa4270 */
[----:B------:R-:W-:Y:S02]  /*0350*/  SEL R11, R6, R9, !P4 ;  /* 0x00000009060b7207 */ /* 0x000fe40006000000 */
[----:B------:R-:W-:Y:S02]  /*0360*/  SEL R10, R5, R10, !P2 ;  /* 0x0000000a050a7207 */ /* 0x000fe40005000000 */
[----:B------:R-:W-:-:S02]  /*0370*/  SEL R9, RZ, 0x1, !P5 ;  /* 0x00000001ff097807 */ /* 0x000fc40006800000 */
[----:B------:R-:W-:Y:S02]  /*0380*/  ISETP.GT.AND P4, PT, R12, RZ, PT ;  /* 0x000000ff0c00720c */ /* 0x000fe40003f84270 */
[----:B------:R-:W-:Y:S02]  /*0390*/  ISETP.NE.AND P2, PT, R13, RZ, PT ;  /* 0x000000ff0d00720c */ /* 0x000fe40003f45270 */
[----:B------:R-:W-:Y:S02]  /*03a0*/  ISETP.GT.AND P5, PT, R14, RZ, PT ;  /* 0x000000ff0e00720c */ /* 0x000fe40003fa4270 */
[----:B------:R-:W-:Y:S02]  /*03b0*/  PRMT R6, R6, 0x7632, R6 ;  /* 0x0000763206067816 */ /* 0x000fe40000000006 */
[----:B------:R-:W-:Y:S02]  /*03c0*/  PRMT R5, R5, 0x7632, R5 ;  /* 0x0000763205057816 */ /* 0x000fe40000000005 */
[----:B------:R-:W-:-:S02]  /*03d0*/  PRMT R12, R4, 0x7632, R12 ;  /* 0x00007632040c7816 */ /* 0x000fc4000000000c */
[----:B------:R-:W-:Y:S02]  /*03e0*/  SEL R9, R4, R9, !P2 ;  /* 0x0000000904097207 */ /* 0x000fe40005000000 */
[----:B------:R-:W-:Y:S02]  /*03f0*/  @P1 SEL R6, RZ, 0x1, !P3 ;  /* 0x00000001ff061807 */ /* 0x000fe40005800000 */
[----:B------:R-:W-:Y:S02]  /*0400*/  @P6 SEL R5, RZ, 0x1, !P4 ;  /* 0x00000001ff056807 */ /* 0x000fe40006000000 */
[----:B------:R-:W-:Y:S02]  /*0410*/  @P0 SEL R12, RZ, 0x1, !P5 ;  /* 0x00000001ff0c0807 */ /* 0x000fe40006800000 */
        /* <DEDUP_REMOVED lines=9> */
.L_x_10540:
        /* <DEDUP_REMOVED lines=9> */
[----:B------:R-:W-:-:S04]  /*0540*/  @!P0 IMAD.WIDE.U32 R8, R14, R15, c[0x0][0x170] ;  /* 0x00005c000e088625 */ /* 0x000fc800078e000f */
[----:B------:R-:W-:Y:S01]  /*0550*/  @!P0 IMAD.WIDE.U32 R14, R14, R15, c[0x0][0x178] ;  /* 0x00005e000e0e8625 */ /* 0x000fe200078e000f */
[----:B------:R-:W-:Y:S01]  /*0560*/  PRMT R10, RZ, 0x7610, R10 ;  /* 0x00007610ff0a7816 */ /* 0x000fe2000000000a */
[----:B------:R0:W2:Y:S01]  /*0570*/  @!P0 LDG.E.U16 R24, [R8.64] ;  /* 0x0000000408188981 */ /* 0x0000a2000c1e1500 */
[----:B------:R-:W-:-:S03]  /*0580*/  PRMT R11, RZ, 0x7610, R11 ;  /* 0x00007610ff0b7816 */ /* 0x000fc6000000000b */
[----:B------:R1:W3:Y:S02]  /*0590*/  @!P0 LDG.E.U16 R0, [R14.64] ;  /* 0x000000040e008981 */ /* 0x0002e4000c1e1500 */
        /* <DEDUP_REMOVED lines=13> */
[----:B------:R-:W-:-:S10]  /*0670*/  @!P6 IMAD.MOV.U32 R19, RZ, RZ, 0x2 ;  /* 0x00000002ff13e424 */ /* 0x000fd400078e00ff */
[----:B------:R-:W-:Y:S01]  /*0680*/  @!P3 IMAD.IADD R7, R2, 0x1, R29 ;  /* 0x000000010207b824 */ /* 0x000fe200078e021d */
[----:B------:R-:W-:-:S04]  /*0690*/  @!P3 IADD3 R29, R29, 0x80, RZ ;  /* 0x000000801d1db810 */ /* 0x000fc80007ffe0ff */
[----:B------:R-:W-:Y:S01]  /*06a0*/  ISETP.GE.AND P4, PT, R29, R3, PT ;  /* 0x000000031d00720c */ /* 0x000fe20003f86270 */
[----:B------:R-:W-:Y:S01]  /*06b0*/  @!P5 IMAD.WIDE.U32 R12, R6, R17, c[0x0][0x170] ;  /* 0x00005c00060cd625 */ /* 0x000fe200078e0011 */
[----:B------:R-:W-:-:S03]  /*06c0*/  PRMT R4, RZ, 0x7610, R4 ;  /* 0x00007610ff047816 */ /* 0x000fc60000000004 */
[----:B-1----:R-:W-:Y:S01]  /*06d0*/  @!P6 IMAD.WIDE.U32 R14, R16, R19, c[0x0][0x170] ;  /* 0x00005c00100ee625 */ /* 0x002fe200078e0013 */
[----:B------:R1:W4:Y:S03]  /*06e0*/  @!P5 LDG.E.U16 R10, [R12.64] ;  /* 0x000000040c0ad981 */ /* 0x000326000c1e1500 */
[----:B------:R-:W-:Y:S01]  /*06f0*/  @!P2 IMAD.MOV.U32 R25, RZ, RZ, 0x2 ;  /* 0x00000002ff19a424 */ /* 0x000fe200078e00ff */
[----:B------:R5:W4:Y:S01]  /*0700*/  @!P6 LDG.E.U16 R11, [R14.64] ;  /* 0x000000040e0be981 */ /* 0x000b22000c1e1500 */
[----:B0-----:R-:W-:Y:S01]  /*0710*/  @!P5 IMAD.WIDE.U32 R8, R6, R17, c[0x0][0x178] ;  /* 0x00005e000608d625 */ /* 0x001fe200078e0011 */
[----:B------:R-:W-:-:S03]  /*0720*/  PRMT R22, RZ, 0x7610, R22 ;  /* 0x00007610ff167816 */ /* 0x000fc60000000016 */
[----:B------:R-:W-:Y:S01]  /*0730*/  @!P4 IMAD.IADD R26, R2, 0x1, R29 ;  /* 0x00000001021ac824 */ /* 0x000fe200078e021d */
[----:B------:R-:W-:Y:S01]  /*0740*/  @!P4 IADD3 R29, R29, 0x80, RZ ;  /* 0x000000801d1dc810 */ /* 0x000fe20007ffe0ff */
[----:B------:R0:W4:Y:S01]  /*0750*/  @!P5 LDG.E.U16 R4, [R8.64] ;  /* 0x000000040804d981 */ /* 0x000122000c1e1500 */
[----:B-----5:R-:W-:Y:S01]  /*0760*/  @!P2 IMAD.WIDE.U32 R14, R28, R25, c[0x0][0x170] ;  /* 0x00005c001c0ea625 */ /* 0x020fe200078e0019 */
[----:B------:R-:W-:Y:S02]  /*0770*/  PRMT R5, RZ, 0x7610, R5 ;  /* 0x00007610ff057816 */ /* 0x000fe40000000005 */
[----:B------:R-:W-:Y:S01]  /*0780*/  ISETP.GE.AND P5, PT, R29, R3, PT ;  /* 0x000000031d00720c */ /* 0x000fe20003fa6270 */
[----:B------:R-:W-:Y:S01]  /*0790*/  @!P6 IMAD.WIDE.U32 R16, R16, R19, c[0x0][0x178] ;  /* 0x00005e001010e625 */ /* 0x000fe200078e0013 */
[----:B------:R5:W4:Y:S03]  /*07a0*/  @!P2 LDG.E.U16 R22, [R14.64] ;  /* 0x000000040e16a981 */ /* 0x000b26000c1e1500 */
[----:B------:R-:W-:Y:S01]  /*07b0*/  @!P1 IMAD.MOV.U32 R21, RZ, RZ, 0x2 ;  /* 0x00000002ff159424 */ /* 0x000fe200078e00ff */
[----:B-1----:R-:W-:Y:S01]  /*07c0*/  PRMT R13, RZ, 0x7610, R13 ;  /* 0x00007610ff0d7816 */ /* 0x002fe2000000000d */
[----:B0-----:R-:W-:Y:S01]  /*07d0*/  @!P3 IMAD.MOV.U32 R8, RZ, RZ, 0x2 ;  /* 0x00000002ff08b424 */ /* 0x001fe200078e00ff */
[----:B------:R0:W4:Y:S01]  /*07e0*/  @!P6 LDG.E.U16 R5, [R16.64] ;  /* 0x000000041005e981 */ /* 0x000122000c1e1500 */
[----:B------:R-:W-:Y:S01]  /*07f0*/  @!P1 IMAD.WIDE.U32 R18, R20, R21, c[0x0][0x170] ;  /* 0x00005c0014129625 */ /* 0x000fe200078e0015 */
[----:B------:R-:W-:-:S03]  /*0800*/  PRMT R12, RZ, 0x7610, R12 ;  /* 0x00007610ff0c7816 */ /* 0x000fc6000000000c */
[----:B------:R-:W-:Y:S01]  /*0810*/  @!P4 IMAD.MOV.U32 R9, RZ, RZ, 0x2 ;  /* 0x00000002ff09c424 */ /* 0x000fe200078e00ff */
[----:B------:R-:W-:Y:S01]  /*0820*/  PRMT R6, RZ, 0x7610, R6 ;  /* 0x00007610ff067816 */ /* 0x000fe20000000006 */
[----:B------:R1:W4:Y:S01]  /*0830*/  @!P1 LDG.E.U16 R13, [R18.64] ;  /* 0x00000004120d9981 */ /* 0x000322000c1e1500 */
[----:B0-----:R-:W-:Y:S01]  /*0840*/  @!P3 IMAD.WIDE.U32 R16, R7, R8, c[0x0][0x170] ;  /* 0x00005c000710b625 */ /* 0x001fe200078e0008 */
[----:B------:R-:W-:-:S03]  /*0850*/  PRMT R27, RZ, 0x7610, R27 ;  /* 0x00007610ff1b7816 */ /* 0x000fc6000000001b */
[----:B------:R-:W-:Y:S01]  /*0860*/  @!P1 IMAD.WIDE.U32 R20, R20, R21, c[0x0][0x178] ;  /* 0x00005e0014149625 */ /* 0x000fe200078e0015 */
[----:B------:R0:W4:Y:S03]  /*0870*/  @!P3 LDG.E.U16 R12, [R16.64] ;  /* 0x00000004100cb981 */ /* 0x000126000c1e1500 */
[----:B-1----:R-:W-:Y:S01]  /*0880*/  @!P4 IMAD.WIDE.U32 R18, R26, R9, c[0x0][0x170] ;  /* 0x00005c001a12c625 */ /* 0x002fe200078e0009 */
[----:B------:R1:W4:Y:S04]  /*0890*/  @!P1 LDG.E.U16 R6, [R20.64] ;  /* 0x0000000414069981 */ /* 0x000328000c1e1500 */
[----:B------:R1:W4:Y:S01]  /*08a0*/  @!P4 LDG.E.U16 R27, [R18.64] ;  /* 0x00000004121bc981 */ /* 0x000322000c1e1500 */
[----:B0-----:R-:W-:-:S02]  /*08b0*/  @!P5 IMAD.IADD R16, R2, 0x1, R29 ;  /* 0x000000010210d824 */ /* 0x001fc400078e021d */
[----:B------:R-:W-:Y:S01]  /*08c0*/  @!P5 IMAD.MOV.U32 R29, RZ, RZ, 0x2 ;  /* 0x00000002ff1dd424 */ /* 0x000fe200078e00ff */
[----:B------:R-:W-:Y:S01]  /*08d0*/  PRMT R17, RZ, 0x7610, R17 ;  /* 0x00007610ff117816 */ /* 0x000fe20000000011 */
[----:B-----5:R-:W-:-:S04]  /*08e0*/  @!P2 IMAD.WIDE.U32 R14, R28, R25, c[0x0][0x178] ;  /* 0x00005e001c0ea625 */ /* 0x020fc800078e0019 */
[----:B-1----:R-:W-:Y:S01]  /*08f0*/  @!P5 IMAD.WIDE.U32 R20, R16, R29, c[0x0][0x170] ;  /* 0x00005c001014d625 */ /* 0x002fe200078e001d */
[----:B------:R-:W-:-:S04]  /*0900*/  PRMT R18, RZ, 0x7610, R18 ;  /* 0x00007610ff127816 */ /* 0x000fc80000000012 */
[----:B------:R0:W5:Y:S04]  /*0910*/  @!P5 LDG.E.U16 R17, [R20.64] ;  /* 0x000000041411d981 */ /* 0x000168000c1e1500 */
[----:B------:R1:W5:Y:S01]  /*0920*/  @!P2 LDG.E.U16 R18, [R14.64] ;  /* 0x000000040e12a981 */ /* 0x000362000c1e1500 */
[----:B------:R-:W-:Y:S02]  /*0930*/  PRMT R28, RZ, 0x7610, R28 ;  /* 0x00007610ff1c7816 */ /* 0x000fe4000000001c */
[----:B------:R-:W-:Y:S01]  /*0940*/  PRMT R25, RZ, 0x7610, R25 ;  /* 0x00007610ff197816 */ /* 0x000fe20000000019 */
[----:B0-----:R-:W-:-:S04]  /*0950*/  @!P5 IMAD.WIDE.U32 R20, R16, R29, c[0x0][0x178] ;  /* 0x00005e001014d625 */ /* 0x001fc800078e001d */
[----:B-1----:R-:W-:Y:S01]  /*0960*/  @!P3 IMAD.WIDE.U32 R14, R7, R8, c[0x0][0x178] ;  /* 0x00005e00070eb625 */ /* 0x002fe200078e0008 */
[----:B------:R-:W-:-:S03]  /*0970*/  PRMT R7, RZ, 0x7610, R7 ;  /* 0x00007610ff077816 */ /* 0x000fc60000000007 */
[----:B------:R-:W-:Y:S01]  /*0980*/  @!P4 IMAD.WIDE.U32 R8, R26, R9, c[0x0][0x178] ;  /* 0x00005e001a08c625 */ /* 0x000fe200078e0009 */
[----:B------:R4:W5:Y:S04]  /*0990*/  @!P3 LDG.E.U16 R28, [R14.64] ;  /* 0x000000040e1cb981 */ /* 0x000968000c1e1500 */
[----:B------:R0:W5:Y:S04]  /*09a0*/  @!P4 LDG.E.U16 R25, [R8.64] ;  /* 0x000000040819c981 */ /* 0x000168000c1e1500 */
[----:B------:R1:W5:Y:S01]  /*09b0*/  @!P5 LDG.E.U16 R7, [R20.64] ;  /* 0x000000041407d981 */ /* 0x000362000c1e1500 */
[----:B0-----:R-:W-:Y:S01]  /*09c0*/  @!P0 IMAD.MOV.U32 R9, RZ, RZ, 0x2 ;  /* 0x00000002ff098424 */ /* 0x001fe200078e00ff */
[----:B------:R-:W-:Y:S01]  /*09d0*/  IADD3 R19, R23, 0x80, RZ ;  /* 0x0000008017137810 */ /* 0x000fe20007ffe0ff */
[----:B------:R-:W-:-:S04]  /*09e0*/  IMAD.MOV.U32 R16, RZ, RZ, R23 ;  /* 0x000000ffff107224 */ /* 0x000fc800078e0017 */
[----:B------:R-:W-:Y:S01]  /*09f0*/  @!P0 IMAD.MOV.U32 R16, RZ, RZ, R19 ;  /* 0x000000ffff108224 */ /* 0x000fe200078e0013 */
[----:B------:R-:W-:Y:S01]  /*0a00*/  BSSY B0, `(.L_x_10541) ;  /* 0x0000052000007945 */ /* 0x000fe20003800000 */
[----:B------:R-:W-:Y:S01]  /*0a10*/  BSSY B1, `(.L_x_10542) ;  /* 0x000004a000017945 */ /* 0x000fe20003800000 */
[----:B--2---:R-:W-:-:S04]  /*0a20*/  PRMT R24, R24, 0x9910, RZ ;  /* 0x0000991018187816 */ /* 0x004fc800000000ff */
[C---:B------:R-:W-:Y:S02]  /*0a30*/  ISETP.NE.AND P2, PT, R24.reuse, RZ, PT ;  /* 0x000000ff1800720c */ /* 0x040fe40003f45270 */
[----:B------:R-:W-:-:S11]  /*0a40*/  ISETP.GT.AND P1, PT, R24, RZ, PT ;  /* 0x000000ff1800720c */ /* 0x000fd60003f24270 */
[----:B---3--:R-:W-:Y:S02]  /*0a50*/  @P2 SEL R0, RZ, 0x1, !P1 ;  /* 0x00000001ff002807 */ /* 0x008fe40004800000 */
[----:B----4-:R-:W-:Y:S01]  /*0a60*/  PRMT R14, R10, 0x9910, RZ ;  /* 0x000099100a0e7816 */ /* 0x010fe200000000ff */
[----:B------:R-:W-:Y:S01]  /*0a70*/  @!P0 IMAD.IADD R10, R2, 0x1, R23 ;  /* 0x00000001020a8824 */ /* 0x000fe200078e0217 */
[----:B------:R-:W-:-:S03]  /*0a80*/  PRMT R11, R11, 0x9910, RZ ;  /* 0x000099100b0b7816 */ /* 0x000fc600000000ff */
[----:B------:R-:W-:-:S04]  /*0a90*/  @!P0 IMAD.WIDE.U32 R8, R10, R9, c[0x0][0x168] ;  /* 0x00005a000a088625 */ /* 0x000fc800078e0009 */
[----:B------:R-:W-:-:S05]  /*0aa0*/  IMAD.MOV.U32 R10, RZ, RZ, R11 ;  /* 0x000000ffff0a7224 */ /* 0x000fca00078e000b */
[----:B------:R-:W-:Y:S02]  /*0ab0*/  ISETP.GT.AND P5, PT, R10, RZ, PT ;  /* 0x000000ff0a00720c */ /* 0x000fe40003fa4270 */
[----:B------:R-:W-:Y:S02]  /*0ac0*/  PRMT R22, R22, 0x9910, RZ ;  /* 0x0000991016167816 */ /* 0x000fe400000000ff */
[----:B------:R-:W-:-:S03]  /*0ad0*/  ISETP.NE.AND P6, PT, R10, RZ, PT ;  /* 0x000000ff0a00720c */ /* 0x000fc60003fc5270 */
[----:B------:R-:W-:Y:S01]  /*0ae0*/  IMAD.MOV.U32 R10, RZ, RZ, R22 ;  /* 0x000000ffff0a7224 */ /* 0x000fe200078e0016 */
[----:B------:R-:W-:-:S04]  /*0af0*/  ISETP.NE.AND P4, PT, R14, RZ, PT ;  /* 0x000000ff0e00720c */ /* 0x000fc80003f85270 */
[C---:B------:R-:W-:Y:S02]  /*0b00*/  ISETP.NE.AND P2, PT, R10.reuse, RZ, PT ;  /* 0x000000ff0a00720c */ /* 0x040fe40003f45270 */
[----:B------:R-:W-:Y:S01]  /*0b10*/  PRMT R11, R13, 0x9910, RZ ;  /* 0x000099100d0b7816 */ /* 0x000fe200000000ff */
[----:B------:R1:W-:Y:S02]  /*0b20*/  @!P0 STG.E.U16 [R8.64], R0 ;  /* 0x0000000008008986 */ /* 0x0003e4000c101504 */
[----:B------:R-:W-:Y:S02]  /*0b30*/  @P6 SEL R5, RZ, 0x1, !P5 ;  /* 0x00000001ff056807 */ /* 0x000fe40006800000 */
[----:B------:R-:W-:Y:S02]  /*0b40*/  ISETP.GT.AND P6, PT, R10, RZ, PT ;  /* 0x000000ff0a00720c */ /* 0x000fe40003fc4270 */
[C---:B------:R-:W-:Y:S02]  /*0b50*/  ISETP.GT.AND P1, PT, R11.reuse, RZ, PT ;  /* 0x000000ff0b00720c */ /* 0x040fe40003f24270 */
[----:B------:R-:W-:-:S02]  /*0b60*/  ISETP.NE.AND P0, PT, R11, RZ, PT ;  /* 0x000000ff0b00720c */ /* 0x000fc40003f05270 */
[----:B------:R-:W-:Y:S02]  /*0b70*/  ISETP.GT.AND P3, PT, R14, RZ, PT ;  /* 0x000000ff0e00720c */ /* 0x000fe40003f64270 */
[----:B------:R-:W-:Y:S02]  /*0b80*/  PRMT R11, R12, 0x9910, RZ ;  /* 0x000099100c0b7816 */ /* 0x000fe400000000ff */
[----:B------:R-:W-:Y:S02]  /*0b90*/  PRMT R12, R27, 0x9910, RZ ;  /* 0x000099101b0c7816 */ /* 0x000fe400000000ff */
[----:B------:R-:W-:Y:S02]  /*0ba0*/  @P4 SEL R4, RZ, 0x1, !P3 ;  /* 0x00000001ff044807 */ /* 0x000fe40005800000 */
[----:B------:R-:W-:Y:S02]  /*0bb0*/  ISETP.NE.AND P3, PT, R11, RZ, PT ;  /* 0x000000ff0b00720c */ /* 0x000fe40003f65270 */
[----:B------:R-:W-:-:S02]  /*0bc0*/  ISETP.NE.AND P5, PT, R12, RZ, PT ;  /* 0x000000ff0c00720c */ /* 0x000fc40003fa5270 */
[----:B-----5:R-:W-:Y:S02]  /*0bd0*/  PRMT R13, R17, 0x9910, RZ ;  /* 0x00009910110d7816 */ /* 0x020fe400000000ff */
[----:B------:R-:W-:Y:S02]  /*0be0*/  @P2 SEL R18, RZ, 0x1, !P6 ;  /* 0x00000001ff122807 */ /* 0x000fe40007000000 */
[----:B------:R-:W-:Y:S02]  /*0bf0*/  ISETP.GE.AND P6, PT, R16, R3, PT ;  /* 0x000000031000720c */ /* 0x000fe40003fc6270 */
[----:B------:R-:W-:Y:S02]  /*0c00*/  ISETP.NE.AND P4, PT, R13, RZ, PT ;  /* 0x000000ff0d00720c */ /* 0x000fe40003f85270 */
[----:B------:R-:W-:Y:S02]  /*0c10*/  @P0 SEL R6, RZ, 0x1, !P1 ;  /* 0x00000001ff060807 */ /* 0x000fe40004800000 */
[----:B------:R-:W-:-:S02]  /*0c20*/  ISETP.GT.AND P1, PT, R11, RZ, PT ;  /* 0x000000ff0b00720c */ /* 0x000fc40003f24270 */
[----:B------:R-:W-:Y:S02]  /*0c30*/  ISETP.GT.AND P0, PT, R12, RZ, PT ;  /* 0x000000ff0c00720c */ /* 0x000fe40003f04270 */
[----:B------:R-:W-:Y:S02]  /*0c40*/  ISETP.GT.AND P2, PT, R13, RZ, PT ;  /* 0x000000ff0d00720c */ /* 0x000fe40003f44270 */
[----:B------:R-:W-:Y:S02]  /*0c50*/  @P3 SEL R28, RZ, 0x1, !P1 ;  /* 0x00000001ff1c3807 */ /* 0x000fe40004800000 */
[----:B------:R-:W-:Y:S02]  /*0c60*/  @P5 SEL R25, RZ, 0x1, !P0 ;  /* 0x00000001ff195807 */ /* 0x000fe40004000000 */
[----:B------:R-:W-:Y:S01]  /*0c70*/  @P4 SEL R7, RZ, 0x1, !P2 ;  /* 0x00000001ff074807 */ /* 0x000fe20005000000 */
[----:B------:R-:W-:Y:S05]  /*0c80*/  @P6 BRA `(.L_x_10543) ;  /* 0x000000c000006947 */ /* 0x000fea0003800000 */
[----:B-1----:R-:W-:Y:S01]  /*0c90*/  IMAD.IADD R8, R2, 0x1, R16 ;  /* 0x0000000102087824 */ /* 0x002fe200078e0210 */
        /* <DEDUP_REMOVED lines=11> */
.L_x_10543:
[----:B-1----:R-:W-:-:S13]  /*0d50*/  ISETP.GE.AND P0, PT, R16, R3, PT ;  /* 0x000000031000720c */ /* 0x002fda0003f06270 */
[----:B------:R-:W-:Y:S05]  /*0d60*/  @P0 BRA `(.L_x_10545) ;  /* 0x000000c000000947 */ /* 0x000fea0003800000 */
[----:B------:R-:W-:Y:S01]  /*0d70*/  IMAD.IADD R4, R2, 0x1, R16 ;  /* 0x0000000102047824 */ /* 0x000fe200078e0210 */
[----:B------:R-:W-:Y:S01]  /*0d80*/  IADD3 R16, R16, 0x80, RZ ;  /* 0x0000008010107810 */ /* 0x000fe20007ffe0ff */
[----:B0-----:R-:W-:-:S04]  /*0d90*/  IMAD.MOV.U32 R5, RZ, RZ, 0x2 ;  /* 0x00000002ff057424 */ /* 0x001fc800078e00ff */
[----:B------:R-:W-:-:S05]  /*0da0*/  IMAD.WIDE.U32 R4, R4, R5, c[0x0][0x168] ;  /* 0x00005a0004047625 */ /* 0x000fca00078e0005 */
[----:B------:R0:W-:Y:S02]  /*0db0*/  STG.E.U16 [R4.64], R6 ;  /* 0x0000000604007986 */ /* 0x0001e4000c101504 */
.L_x_10544:
[----:B------:R-:W-:-:S13]  /*0dc0*/  ISETP.GE.AND P0, PT, R16, R3, PT ;  /* 0x000000031000720c */ /* 0x000fda0003f06270 */
[----:B------:R-:W-:Y:S05]  /*0dd0*/  @P0 BRA `(.L_x_10546) ;  /* 0x000000d000000947 */ /* 0x000fea0003800000 */
[----:B0-----:R-:W-:Y:S01]  /*0de0*/  IMAD.IADD R4, R2, 0x1, R16 ;  /* 0x0000000102047824 */ /* 0x001fe200078e0210 */
[----:B------:R-:W-:Y:S01]  /*0df0*/  IADD3 R16, R16, 0x80, RZ ;  /* 0x0000008010107810 */ /* 0x000fe20007ffe0ff */
[----:B------:R-:W-:-:S04]  /*0e00*/  IMAD.MOV.U32 R5, RZ, RZ, 0x2 ;  /* 0x00000002ff057424 */ /* 0x000fc800078e00ff */
[----:B------:R-:W-:-:S05]  /*0e10*/  IMAD.WIDE.U32 R4, R4, R5, c[0x0][0x168] ;  /* 0x00005a0004047625 */ /* 0x000fca00078e0005 */
[----:B------:R0:W-:Y:S02]  /*0e20*/  STG.E.U16 [R4.64], R18 ;  /* 0x0000001204007986 */ /* 0x0001e4000c101504 */
.L_x_10545:
        /* <DEDUP_REMOVED lines=8> */
.L_x_10546:
[----:B------:R-:W-:Y:S05]  /*0eb0*/  BSYNC B1 ;  /* 0x0000000000017941 */ /* 0x000fea0003800000 */
.L_x_10542:
[----:B------:R-:W-:-:S13]  /*0ec0*/  ISETP.GE.AND P0, PT, R16, R3, PT ;  /* 0x000000031000720c */ /* 0x000fda0003f06270 */
[----:B0-----:R-:W-:Y:S01]  /*0ed0*/  @!P0 IMAD.IADD R4, R2, 0x1, R16 ;  /* 0x0000000102048824 */ /* 0x001fe200078e0210 */
[----:B------:R-:W-:Y:S01]  /*0ee0*/  @!P0 IADD3 R16, R16, 0x80, RZ ;  /* 0x0000008010108810 */ /* 0x000fe20007ffe0ff */
[----:B------:R-:W-:-:S04]  /*0ef0*/  @!P0 IMAD.MOV.U32 R5, RZ, RZ, 0x2 ;  /* 0x00000002ff058424 */ /* 0x000fc800078e00ff */
[----:B------:R-:W-:-:S05]  /*0f00*/  @!P0 IMAD.WIDE.U32 R4, R4, R5, c[0x0][0x168] ;  /* 0x00005a0004048625 */ /* 0x000fca00078e0005 */
[----:B------:R0:W-:Y:S02]  /*0f10*/  @!P0 STG.E.U16 [R4.64], R25 ;  /* 0x0000001904008986 */ /* 0x0001e4000c101504 */
.L_x_10547:
[----:B------:R-:W-:Y:S05]  /*0f20*/  BSYNC B0 ;  /* 0x0000000000007941 */ /* 0x000fea0003800000 */
.L_x_10541:
        /* <DEDUP_REMOVED lines=8> */
.L_x_10548:
        /* <DEDUP_REMOVED lines=13> */
.L_x_29935:


//--------------------- .text._ZN2at6native29vectorized_elementwise_kernelILi4ENS0_13BinaryFunctorIsssZZZNS0_21heaviside_kernel_cudaERNS_18TensorIteratorBaseEENKUlvE_clEvENKUlvE3_clEvEUlssE_EESt5arrayIPcLm3EEEEviT0_T1_ --------------------------
	.section	.text._ZN2at6native29vectorized_elementwise_kernelILi4ENS0_13BinaryFunctorIsssZZZNS0_21heaviside_kernel_cudaERNS_18TensorIteratorBaseEENKUlvE_clEvENKUlvE3_clEvEUlssE_EESt5arrayIPcLm3EEEEviT0_T1_,"ax",@progbits
	.sectioninfo	@"SHI_REGISTERS=32"
	.align	128
        .global         _ZN2at6native29vectorized_elementwise_kernelILi4ENS0_13BinaryFunctorIsssZZZNS0_21heaviside_kernel_cudaERNS_18TensorIteratorBaseEENKUlvE_clEvENKUlvE3_clEvEUlssE_EESt5arrayIPcLm3EEEEviT0_T1_
        .type           _ZN2at6native29vectorized_elementwise_kernelILi4ENS0_13BinaryFunctorIsssZZZNS0_21heaviside_kernel_cudaERNS_18TensorIteratorBaseEENKUlvE_clEvENKUlvE3_clEvEUlssE_EESt5arrayIPcLm3EEEEviT0_T1_,@function
        .size           _ZN2at6native29vectorized_elementwise_kernelILi4ENS0_13BinaryFunctorIsssZZZNS0_21heaviside_kernel_cudaERNS_18TensorIteratorBaseEENKUlvE_clEvENKUlvE3_clEvEUlssE_EESt5arrayIPcLm3EEEEviT0_T1_,(.L_x_29936 - _ZN2at6native29vectorized_elementwise_kernelILi4ENS0_13BinaryFunctorIsssZZZNS0_21heaviside_kernel_cudaERNS_18TensorIteratorBaseEENKUlvE_clEvENKUlvE3_clEvEUlssE_EESt5arrayIPcLm3EEEEviT0_T1_)
        .other          _ZN2at6native29vectorized_elementwise_kernelILi4ENS0_13BinaryFunctorIsssZZZNS0_21heaviside_kernel_cudaERNS_18TensorIteratorBaseEENKUlvE_clEvENKUlvE3_clEvEUlssE_EESt5arrayIPcLm3EEEEviT0_T1_,@"STO_CUDA_ENTRY STV_DEFAULT"
_ZN2at6native29vectorized_elementwise_kernelILi4ENS0_13BinaryFunctorIsssZZZNS0_21heaviside_kernel_cudaERNS_18TensorIteratorBaseEENKUlvE_clEvENKUlvE3_clEvEUlssE_EESt5arrayIPcLm3EEEEviT0_T1_:
.text._ZN2at6native29vectorized_elementwise_kernelILi4ENS0_13BinaryFunctorIsssZZZNS0_21heaviside_kernel_cudaERNS_18TensorIteratorBaseEENKUlvE_clEvENKUlvE3_clEvEUlssE_EESt5arrayIPcLm3EEEEviT0_T1_:
        /* <DEDUP_REMOVED lines=13> */
[----:B------:R0:W3:Y:S03]  /*00d0*/  LDG.E.64 R8, [R12.64+0x400] ;  /* 0x000400040c087981 */ /* 0x0000e6000c1e1b00 */
[----:B------:R-:W-:-:S05]  /*00e0*/  IMAD.WIDE.U32 R14, R0, 0x8, R4 ;  /* 0x00000008000e7825 */ /* 0x000fca00078e0004 */
[----:B------:R-:W4:Y:S04]  /*00f0*/  LDG.E.64 R6, [R14.64] ;  /* 0x000000040e067981 */ /* 0x000f28000c1e1b00 */
[----:B------:R-:W5:Y:S01]  /*0100*/  LDG.E.64 R4, [R14.64+0x400] ;  /* 0x000400040e047981 */ /* 0x000f62000c1e1b00 */
[----:B------:R-:W-:-:S06]  /*0110*/  IMAD.WIDE.U32 R2, R2, R3, c[0x0][0x168] ;  /* 0x00005a0002027625 */ /* 0x000fcc00078e0003 */
[----:B------:R-:W-:Y:S01]  /*0120*/  IMAD.WIDE R2, R0, 0x8, R2 ;  /* 0x0000000800027825 */ /* 0x000fe200078e0202 */
[C---:B--2---:R-:W-:Y:S02]  /*0130*/  PRMT R16, R10.reuse, 0x9910, RZ ;  /* 0x000099100a107816 */ /* 0x044fe400000000ff */
[----:B------:R-:W-:Y:S02]  /*0140*/  PRMT R17, R10, 0xbb32, RZ ;  /* 0x0000bb320a117816 */ /* 0x000fe400000000ff */
[C---:B------:R-:W-:Y:S01]  /*0150*/  PRMT R18, R11.reuse, 0x9910, RZ ;  /* 0x000099100b127816 */ /* 0x040fe200000000ff */
[----:B------:R-:W-:Y:S01]  /*0160*/  IMAD.MOV.U32 R10, RZ, RZ, R16 ;  /* 0x000000ffff0a7224 */ /* 0x000fe200078e0010 */
[----:B0-----:R-:W-:Y:S01]  /*0170*/  PRMT R12, R11, 0xbb32, RZ ;  /* 0x0000bb320b0c7816 */ /* 0x001fe200000000ff */
[----:B------:R-:W-:Y:S01]  /*0180*/  IMAD.MOV.U32 R16, RZ, RZ, R17 ;  /* 0x000000ffff107224 */ /* 0x000fe200078e0011 */
[----:B---3--:R-:W-:Y:S02]  /*0190*/  PRMT R13, R8, 0x9910, RZ ;  /* 0x00009910080d7816 */ /* 0x008fe400000000ff */
[----:B------:R-:W-:-:S02]  /*01a0*/  ISETP.NE.AND P1, PT, R10, RZ, PT ;  /* 0x000000ff0a00720c */ /* 0x000fc40003f25270 */
[----:B------:R-:W-:Y:S01]  /*01b0*/  ISETP.GT.AND P0, PT, R10, RZ, PT ;  /* 0x000000ff0a00720c */ /* 0x000fe20003f04270 */
[----:B------:R-:W-:Y:S01]  /*01c0*/  IMAD.MOV.U32 R10, RZ, RZ, R18 ;  /* 0x000000ffff0a7224 */ /* 0x000fe200078e0012 */
[----:B------:R-:W-:Y:S02]  /*01d0*/  ISETP.NE.AND P5, PT, R16, RZ, PT ;  /* 0x000000ff1000720c */ /* 0x000fe40003fa5270 */
[----:B------:R-:W-:Y:S02]  /*01e0*/  SEL R11, RZ, 0x1, !P0 ;  /* 0x00000001ff0b7807 */ /* 0x000fe40004000000 */
[C---:B------:R-:W-:Y:S02]  /*01f0*/  ISETP.GT.AND P4, PT, R10.reuse, RZ, PT ;  /* 0x000000ff0a00720c */ /* 0x040fe40003f84270 */
[----:B------:R-:W-:Y:S02]  /*0200*/  ISETP.NE.AND P3, PT, R10, RZ, PT ;  /* 0x000000ff0a00720c */ /* 0x000fe40003f65270 */
[----:B------:R-:W-:-:S02]  /*0210*/  ISETP.NE.AND P0, PT, R12, RZ, PT ;  /* 0x000000ff0c00720c */ /* 0x000fc40003f05270 */
[----:B------:R-:W-:Y:S02]  /*0220*/  ISETP.GT.AND P2, PT, R12, RZ, PT ;  /* 0x000000ff0c00720c */ /* 0x000fe40003f44270 */
[----:B----4-:R-:W-:Y:S02]  /*0230*/  SEL R10, R6, R11, !P1 ;  /* 0x0000000b060a7207 */ /* 0x010fe40004800000 */
[----:B------:R-:W-:Y:S02]  /*0240*/  SEL R12, RZ, 0x1, !P4 ;  /* 0x00000001ff0c7807 */ /* 0x000fe40006000000 */
[C---:B------:R-:W-:Y:S02]  /*0250*/  ISETP.NE.AND P1, PT, R13.reuse, RZ, PT ;  /* 0x000000ff0d00720c */ /* 0x040fe40003f25270 */
[----:B------:R-:W-:Y:S02]  /*0260*/  ISETP.GT.AND P4, PT, R13, RZ, PT ;  /* 0x000000ff0d00720c */ /* 0x000fe40003f84270 */
[----:B------:R-:W-:-:S02]  /*0270*/  PRMT R8, R8, 0xbb32, RZ ;  /* 0x0000bb3208087816 */ /* 0x000fc400000000ff */
[C---:B------:R-:W-:Y:S02]  /*0280*/  PRMT R13, R9.reuse, 0x9910, RZ ;  /* 0x00009910090d7816 */ /* 0x040fe400000000ff */
[----:B------:R-:W-:Y:S02]  /*0290*/  PRMT R9, R9, 0xbb32, RZ ;  /* 0x0000bb3209097816 */ /* 0x000fe400000000ff */
[----:B------:R-:W-:Y:S01]  /*02a0*/  PRMT R11, R6, 0x7632, R11 ;  /* 0x00007632060b7816 */ /* 0x000fe2000000000b */
[----:B------:R-:W-:Y:S01]  /*02b0*/  IMAD.MOV.U32 R6, RZ, RZ, R8 ;  /* 0x000000ffff067224 */ /* 0x000fe200078e0008 */
[----:B------:R-:W-:Y:S01]  /*02c0*/  ISETP.GT.AND P6, PT, R16, RZ, PT ;  /* 0x000000ff1000720c */ /* 0x000fe20003fc4270 */
[----:B------:R-:W-:Y:S01]  /*02d0*/  IMAD.MOV.U32 R8, RZ, RZ, R13 ;  /* 0x000000ffff087224 */ /* 0x000fe200078e000d */
[----:B------:R-:W-:Y:S01]  /*02e0*/  SEL R12, R7, R12, !P3 ;  /* 0x0000000c070c7207 */ /* 0x000fe20005800000 */
[----:B------:R-:W-:Y:S01]  /*02f0*/  IMAD.MOV.U32 R13, RZ, RZ, R9 ;  /* 0x000000ffff0d7224 */ /* 0x000fe200078e0009 */
[----:B------:R-:W-:-:S02]  /*0300*/  @P5 SEL R11, RZ, 0x1, !P6 ;  /* 0x00000001ff0b5807 */ /* 0x000fc40007000000 */
[----:B------:R-:W-:Y:S02]  /*0310*/  ISETP.NE.AND P6, PT, R6, RZ, PT ;  /* 0x000000ff0600720c */ /* 0x000fe40003fc5270 */
[----:B------:R-:W-:Y:S02]  /*0320*/  ISETP.NE.AND P3, PT, R13, RZ, PT ;  /* 0x000000ff0d00720c */ /* 0x000fe40003f65270 */
[----:B------:R-:W-:Y:S02]  /*0330*/  ISETP.GT.AND P5, PT, R8, RZ, PT ;  /* 0x000000ff0800720c */ /* 0x000fe40003fa4270 */
[----:B------:R-:W-:Y:S02]  /*0340*/  SEL R9, RZ, 0x1, !P4 ;  /* 0x00000001ff097807 */ /* 0x000fe40006000000 */
[----:B------:R-:W-:Y:S02]  /*0350*/  ISETP.GT.AND P4, PT, R6, RZ, PT ;  /* 0x000000ff0600720c */ /* 0x000fe40003f84270 */
[----:B-----5:R-:W-:-:S02]  /*0360*/  SEL R9, R4, R9, !P1 ;  /* 0x0000000904097207 */ /* 0x020fc40004800000 */
[----:B------:R-:W-:Y:S02]  /*0370*/  SEL R6, RZ, 0x1, !P5 ;  /* 0x00000001ff067807 */ /* 0x000fe40006800000 */
[----:B------:R-:W-:Y:S02]  /*0380*/  ISETP.NE.AND P1, PT, R8, RZ, PT ;  /* 0x000000ff0800720c */ /* 0x000fe40003f25270 */
[----:B------:R-:W-:Y:S02]  /*0390*/  ISETP.GT.AND P5, PT, R13, RZ, PT ;  /* 0x000000ff0d00720c */ /* 0x000fe40003fa4270 */
[----:B------:R-:W-:Y:S02]  /*03a0*/  PRMT R8, R4, 0x7632, R8 ;  /* 0x0000763204087816 */ /* 0x000fe40000000008 */
[----:B------:R-:W-:Y:S02]  /*03b0*/  PRMT R7, R7, 0x7632, R7 ;  /* 0x0000763207077816 */ /* 0x000fe40000000007 */
[----:B------:R-:W-:-:S02]  /*03c0*/  PRMT R4, R5, 0x7632, R4 ;  /* 0x0000763205047816 */ /* 0x000fc40000000004 */
[----:B------:R-:W-:Y:S02]  /*03d0*/  @P6 SEL R8, RZ, 0x1, !P4 ;  /* 0x00000001ff086807 */ /* 0x000fe40006000000 */
[----:B------:R-:W-:Y:S02]  /*03e0*/  SEL R5, R5, R6, !P1 ;  /* 0x0000000605057207 */ /* 0x000fe40004800000 */
[----:B------:R-:W-:Y:S02]  /*03f0*/  @P0 SEL R7, RZ, 0x1, !P2 ;  /* 0x00000001ff070807 */ /* 0x000fe40005000000 */
[----:B------:R-:W-:Y:S02]  /*0400*/  @P3 SEL R4, RZ, 0x1, !P5 ;  /* 0x00000001ff043807 */ /* 0x000fe40006800000 */
[----:B------:R-:W-:Y:S02]  /*0410*/  PRMT R8, R9, 0x5410, R8 ;  /* 0x0000541009087816 */ /* 0x000fe40000000008 */
[----:B------:R-:W-:-:S02]  /*0420*/  PRMT R6, R10, 0x5410, R11 ;  /* 0x000054100a067816 */ /* 0x000fc4000000000b */
[----:B------:R-:W-:Y:S02]  /*0430*/  PRMT R7, R12, 0x5410, R7 ;  /* 0x000054100c077816 */ /* 0x000fe40000000007 */
[----:B------:R-:W-:-:S03]  /*0440*/  PRMT R9, R5, 0x5410, R4 ;  /* 0x0000541005097816 */ /* 0x000fc60000000004 */
[----:B------:R-:W-:Y:S04]  /*0450*/  STG.E.64 [R2.64], R6 ;  /* 0x0000000602007986 */ /* 0x000fe8000c101b04 */
[----:B------:R-:W-:Y:S01]  /*0460*/  STG.E.64 [R2.64+0x400], R8 ;  /* 0x0004000802007986 */ /* 0x000fe2000c101b04 */
[----:B------:R-:W-:Y:S05]  /*0470*/  EXIT ;  /* 0x000000000000794d */ /* 0x000fea0003800000 */
.L_x_10549:
[----:B------:R-:W0:Y:S01]  /*0480*/  S2R R23, SR_TID.X ;  /* 0x0000000000177919 */ /* 0x000e220000002100 */
[----:B------:R-:W-:Y:S02]  /*0490*/  PRMT R0, RZ, 0x7610, R0 ;  /* 0x00007610ff007816 */ /* 0x000fe40000000000 */
        /* <DEDUP_REMOVED lines=136> */
.L_x_10552:
[----:B-1----:R-:W-:-:S13]  /*0d20*/  ISETP.GE.AND P0, PT, R16, R3, PT ;  /* 0x000000031000720c */ /* 0x002fda0003f06270 */
[----:B------:R-:W-:Y:S05]  /*0d30*/  @P0 BRA `(.L_x_10554) ;  /* 0x000000c000000947 */ /* 0x000fea0003800000 */
[----:B------:R-:W-:Y:S01]  /*0d40*/  IMAD.IADD R4, R2, 0x1, R16 ;  /* 0x0000000102047824 */ /* 0x000fe200078e0210 */
[----:B------:R-:W-:Y:S01]  /*0d50*/  IADD3 R16, R16, 0x80, RZ ;  /* 0x0000008010107810 */ /* 0x000fe20007ffe0ff */
[----:B0-----:R-:W-:-:S04]  /*0d60*/  IMAD.MOV.U32 R5, RZ, RZ, 0x2 ;  /* 0x00000002ff057424 */ /* 0x001fc800078e00ff */
[----:B------:R-:W-:-:S05]  /*0d70*/  IMAD.WIDE.U32 R4, R4, R5, c[0x0][0x168] ;  /* 0x00005a0004047625 */ /* 0x000fca00078e0005 */
[----:B------:R0:W-:Y:S02]  /*0d80*/  STG.E.U16 [R4.64], R6 ;  /* 0x0000000604007986 */ /* 0x0001e4000c101504 */
.L_x_10553:
[----:B------:R-:W-:-:S13]  /*0d90*/  ISETP.GE.AND P0, PT, R16, R3, PT ;  /* 0x000000031000720c */ /* 0x000fda0003f06270 */
[----:B------:R-:W-:Y:S05]  /*0da0*/  @P0 BRA `(.L_x_10555) ;  /* 0x000000d000000947 */ /* 0x000fea0003800000 */
[----:B0-----:R-:W-:Y:S01]  /*0db0*/  IMAD.IADD R4, R2, 0x1, R16 ;  /* 0x0000000102047824 */ /* 0x001fe200078e0210 */
[----:B------:R-:W-:Y:S01]  /*0dc0*/  IADD3 R16, R16, 0x80, RZ ;  /* 0x0000008010107810 */ /* 0x000fe20007ffe0ff */
[----:B------:R-:W-:-:S04]  /*0dd0*/  IMAD.MOV.U32 R5, RZ, RZ, 0x2 ;  /* 0x00000002ff057424 */ /* 0x000fc800078e00ff */
[----:B------:R-:W-:-:S05]  /*0de0*/  IMAD.WIDE.U32 R4, R4, R5, c[0x0][0x168] ;  /* 0x00005a0004047625 */ /* 0x000fca00078e0005 */
[----:B------:R0:W-:Y:S02]  /*0df0*/  STG.E.U16 [R4.64], R18 ;  /* 0x0000001204007986 */ /* 0x0001e4000c101504 */
.L_x_10554:
        /* <DEDUP_REMOVED lines=8> */
.L_x_10555:
[----:B------:R-:W-:Y:S05]  /*0e80*/  BSYNC B1 ;  /* 0x0000000000017941 */ /* 0x000fea0003800000 */
.L_x_10551:
[----:B------:R-:W-:-:S13]  /*0e90*/  ISETP.GE.AND P0, PT, R16, R3, PT ;  /* 0x000000031000720c */ /* 0x000fda0003f06270 */
[----:B0-----:R-:W-:Y:S01]  /*0ea0*/  @!P0 IMAD.IADD R4, R2, 0x1, R16 ;  /* 0x0000000102048824 */ /* 0x001fe200078e0210 */
[----:B------:R-:W-:Y:S01]  /*0eb0*/  @!P0 IADD3 R16, R16, 0x80, RZ ;  /* 0x0000008010108810 */ /* 0x000fe20007ffe0ff */
[----:B------:R-:W-:-:S04]  /*0ec0*/  @!P0 IMAD.MOV.U32 R5, RZ, RZ, 0x2 ;  /* 0x00000002ff058424 */ /* 0x000fc800078e00ff */
[----:B------:R-:W-:-:S05]  /*0ed0*/  @!P0 IMAD.WIDE.U32 R4, R4, R5, c[0x0][0x168] ;  /* 0x00005a0004048625 */ /* 0x000fca00078e0005 */
[----:B------:R0:W-:Y:S02]  /*0ee0*/  @!P0 STG.E.U16 [R4.64], R25 ;  /* 0x0000001904008986 */ /* 0x0001e4000c101504 */
.L_x_10556:
[----:B------:R-:W-:Y:S05]  /*0ef0*/  BSYNC B0 ;  /* 0x0000000000007941 */ /* 0x000fea0003800000 */
.L_x_10550:
        /* <DEDUP_REMOVED lines=8> */
.L_x_10557:
        /* <DEDUP_REMOVED lines=16> */
.L_x_29936:


//--------------------- .text._ZN2at6native29vectorized_elementwise_kernelILi8ENS0_13BinaryFunctorIsssZZZNS0_21heaviside_kernel_cudaERNS_18TensorIteratorBaseEENKUlvE_clEvENKUlvE3_clEvEUlssE_EESt5arrayIPcLm3EEEEviT0_T1_ --------------------------
	.section	.text._ZN2at6native29vectorized_elementwise_kernelILi8ENS0_13BinaryFunctorIsssZZZNS0_21heaviside_kernel_cudaERNS_18TensorIteratorBaseEENKUlvE_clEvENKUlvE3_clEvEUlssE_EESt5arrayIPcLm3EEEEviT0_T1_,"ax",@progbits
	.sectioninfo	@"SHI_REGISTERS=4"
	.align	128
        .global         _ZN2at6native29vectorized_elementwise_kernelILi8ENS0_13BinaryFunctorIsssZZZNS0_21heaviside_kernel_cudaERNS_18TensorIteratorBaseEENKUlvE_clEvENKUlvE3_clEvEUlssE_EESt5arrayIPcLm3EEEEviT0_T1_
        .type           _ZN2at6native29vectorized_elementwise_kernelILi8ENS0_13BinaryFunctorIsssZZZNS0_21heaviside_kernel_cudaERNS_18TensorIteratorBaseEENKUlvE_clEvENKUlvE3_clEvEUlssE_EESt5arrayIPcLm3EEEEviT0_T1_,@function
        .size           _ZN2at6native29vectorized_elementwise_kernelILi8ENS0_13BinaryFunctorIsssZZZNS0_21heaviside_kernel_cudaERNS_18TensorIteratorBaseEENKUlvE_clEvENKUlvE3_clEvEUlssE_EESt5arrayIPcLm3EEEEviT0_T1_,(.L_x_29937 - _ZN2at6native29vectorized_elementwise_kernelILi8ENS0_13BinaryFunctorIsssZZZNS0_21heaviside_kernel_cudaERNS_18TensorIteratorBaseEENKUlvE_clEvENKUlvE3_clEvEUlssE_EESt5arrayIPcLm3EEEEviT0_T1_)
        .other          _ZN2at6native29vectorized_elementwise_kernelILi8ENS0_13BinaryFunctorIsssZZZNS0_21heaviside_kernel_cudaERNS_18TensorIteratorBaseEENKUlvE_clEvENKUlvE3_clEvEUlssE_EESt5arrayIPcLm3EEEEviT0_T1_,@"STO_CUDA_ENTRY STV_DEFAULT"
_ZN2at6native29vectorized_elementwise_kernelILi8ENS0_13BinaryFunctorIsssZZZNS0_21heaviside_kernel_cudaERNS_18TensorIteratorBaseEENKUlvE_clEvENKUlvE3_clEvEUlssE_EESt5arrayIPcLm3EEEEviT0_T1_:
.text._ZN2at6native29vectorized_elementwise_kernelILi8ENS0_13BinaryFunctorIsssZZZNS0_21heaviside_kernel_cudaERNS_18TensorIteratorBaseEENKUlvE_clEvENKUlvE3_clEvEUlssE_EESt5arrayIPcLm3EEEEviT0_T1_:
[----:B------:R-:W-:Y:S02]  /*0000*/  MOV R1, c[0x0][0x28] ;  /* 0x00000a0000017a02 */ /* 0x000fe40000000f00 */
[----:B------:R-:W-:Y:S05]  /*0010*/  EXIT ;  /* 0x000000000000794d */ /* 0x000fea0003800000 */
.L_x_10558:
        /* <DEDUP_REMOVED lines=14> */
.L_x_29937:


//--------------------- .text._ZN2at6native18elementwise_kernelILi128ELi4EZNS0_15gpu_kernel_implINS0_13BUnaryFunctorIsssZZZNS0_21heaviside_kernel_cudaERNS_18TensorIteratorBaseEENKUlvE_clEvENKUlvE3_clEvEUlssE_EEEEvS5_RKT_EUliE_EEviT1_ --------------------------
	.section	.text._ZN2at6native18elementwise_kernelILi128ELi4EZNS0_15gpu_kernel_implINS0_13BUnaryFunctorIsssZZZNS0_21heaviside_kernel_cudaERNS_18TensorIteratorBaseEENKUlvE_clEvENKUlvE3_clEvEUlssE_EEEEvS5_RKT_EUliE_EEviT1_,"ax",@progbits
	.sectioninfo	@"SHI_REGISTERS=26"
	.align	128
        .global         _ZN2at6native18elementwise_kernelILi128ELi4EZNS0_15gpu_kernel_implINS0_13BUnaryFunctorIsssZZZNS0_21heaviside_kernel_cudaERNS_18TensorIteratorBaseEENKUlvE_clEvENKUlvE3_clEvEUlssE_EEEEvS5_RKT_EUliE_EEviT1_
        .type           _ZN2at6native18elementwise_kernelILi128ELi4EZNS0_15gpu_kernel_implINS0_13BUnaryFunctorIsssZZZNS0_21heaviside_kernel_cudaERNS_18TensorIteratorBaseEENKUlvE_clEvENKUlvE3_clEvEUlssE_EEEEvS5_RKT_EUliE_EEviT1_,@function
        .size           _ZN2at6native18elementwise_kernelILi128ELi4EZNS0_15gpu_kernel_implINS0_13BUnaryFunctorIsssZZZNS0_21heaviside_kernel_cudaERNS_18TensorIteratorBaseEENKUlvE_clEvENKUlvE3_clEvEUlssE_EEEEvS5_RKT_EUliE_EEviT1_,(.L_x_29938 - _ZN2at6native18elementwise_kernelILi128ELi4EZNS0_15gpu_kernel_implINS0_13BUnaryFunctorIsssZZZNS0_21heaviside_kernel_cudaERNS_18TensorIteratorBaseEENKUlvE_clEvENKUlvE3_clEvEUlssE_EEEEvS5_RKT_EUliE_EEviT1_)
        .other          _ZN2at6native18elementwise_kernelILi128ELi4EZNS0_15gpu_kernel_implINS0_13BUnaryFunctorIsssZZZNS0_21heaviside_kernel_cudaERNS_18TensorIteratorBaseEENKUlvE_clEvENKUlvE3_clEvEUlssE_EEEEvS5_RKT_EUliE_EEviT1_,@"STO_CUDA_ENTRY STV_DEFAULT"
_ZN2at6native18elementwise_kernelILi128ELi4EZNS0_15gpu_kernel_implINS0_13BUnaryFunctorIsssZZZNS0_21heaviside_kernel_cudaERNS_18TensorIteratorBaseEENKUlvE_clEvENKUlvE3_clEvEUlssE_EEEEvS5_RKT_EUliE_EEviT1_:
.text._ZN2at6native18elementwise_kernelILi128ELi4EZNS0_15gpu_kernel_implINS0_13BUnaryFunctorIsssZZZNS0_21heaviside_kernel_cudaERNS_18TensorIteratorBaseEENKUlvE_clEvENKUlvE3_clEvEUlssE_EEEEvS5_RKT_EUliE_EEviT1_:
        /* <DEDUP_REMOVED lines=237> */
.L_x_10561:
        /* <DEDUP_REMOVED lines=18> */
.L_x_10565:
[----:B------:R0:W5:Y:S01]  /*0ff0*/  LDG.E.U8 R0, [R2.64] ;  /* 0x0000002402007981 */ /* 0x000162000c1e1100 */
[----:B------:R-:W-:Y:S05]  /*1000*/  BRA `(.L_x_10567) ;  /* 0x00000d7000007947 */ /* 0x000fea0003800000 */
.L_x_10564:
        /* <DEDUP_REMOVED lines=8> */
.L_x_10569:
[----:B------:R0:W5:Y:S01]  /*1090*/  LDG.E.U16 R0, [R2.64] ;  /* 0x0000002402007981 */ /* 0x000162000c1e1500 */
[----:B------:R-:W-:Y:S05]  /*10a0*/  BRA `(.L_x_10567) ;  /* 0x00000cd000007947 */ /* 0x000fea0003800000 */
.L_x_10568:
[----:B------:R0:W5:Y:S01]  /*10b0*/  LDG.E.U16 R0, [R2.64] ;  /* 0x0000002402007981 */ /* 0x000162000c1e1500 */
[----:B------:R-:W-:Y:S05]  /*10c0*/  BRA `(.L_x_10567) ;  /* 0x00000cb000007947 */ /* 0x000fea0003800000 */
.L_x_10563:
        /* <DEDUP_REMOVED lines=9> */
.L_x_10571:
[----:B------:R-:W2:Y:S02]  /*1160*/  LDG.E.U16 R4, [R2.64] ;  /* 0x0000002402047981 */ /* 0x000ea4000c1e1500 */
[----:B--2---:R-:W-:-:S06]  /*1170*/  HADD2.F32 R4, -RZ, R4.H0_H0 ;  /* 0x20000004ff047230 */ /* 0x004fcc0000004100 */
[----:B------:R-:W0:Y:S02]  /*1180*/  F2I.FTZ.TRUNC.NTZ R4, R4 ;  /* 0x0000000400047305 */ /* 0x000e24000021f100 */
[----:B0-----:R-:W-:Y:S01]  /*1190*/  PRMT R0, R4, 0x7610, R0 ;  /* 0x0000761004007816 */ /* 0x001fe20000000000 */
[----:B------:R-:W-:Y:S05]  /*11a0*/  BRA `(.L_x_10567) ;  /* 0x00000bd000007947 */ /* 0x000fea0003800000 */
.L_x_10570:
        /* <DEDUP_REMOVED lines=9> */
.L_x_10573:
[----:B------:R-:W2:Y:S02]  /*1240*/  LDG.E.U16 R2, [R2.64] ;  /* 0x0000002402027981 */ /* 0x000ea4000c1e1500 */
[----:B--2---:R-:W-:-:S06]  /*1250*/  HADD2.F32 R4, -RZ, R2.H0_H0 ;  /* 0x20000002ff047230 */ /* 0x004fcc0000004100 */
[----:B------:R-:W0:Y:S02]  /*1260*/  F2I.FTZ.TRUNC.NTZ R4, R4 ;  /* 0x0000000400047305 */ /* 0x000e24000021f100 */
[----:B0-----:R-:W-:Y:S01]  /*1270*/  PRMT R0, R4, 0x7610, R0 ;  /* 0x0000761004007816 */ /* 0x001fe20000000000 */
[----:B------:R-:W-:Y:S05]  /*1280*/  BRA `(.L_x_10567) ;  /* 0x00000af000007947 */ /* 0x000fea0003800000 */
.L_x_10572:
[----:B------:R-:W2:Y:S02]  /*1290*/  LDG.E.64 R2, [R2.64] ;  /* 0x0000002402027981 */ /* 0x000ea4000c1e1b00 */
[----:B--2---:R0:W1:Y:S01]  /*12a0*/  F2I.F64.TRUNC R0, R2 ;  /* 0x0000000200007311 */ /* 0x004062000030d100 */
[----:B------:R-:W-:Y:S05]  /*12b0*/  BRA `(.L_x_10567) ;  /* 0x00000ac000007947 */ /* 0x000fea0003800000 */
.L_x_10562:
        /* <DEDUP_REMOVED lines=12> */
.L_x_10576:
[----:B------:R-:W2:Y:S02]  /*1380*/  LDG.E.64 R2, [R2.64] ;  /* 0x0000002402027981 */ /* 0x000ea4000c1e1b00 */
[----:B--2---:R0:W1:Y:S01]  /*1390*/  F2I.F64.TRUNC R0, R2 ;  /* 0x0000000200007311 */ /* 0x004062000030d100 */
[----:B------:R-:W-:Y:S05]  /*13a0*/  BRA `(.L_x_10567) ;  /* 0x000009d000007947 */ /* 0x000fea0003800000 */
.L_x_10575:
        /* <DEDUP_REMOVED lines=28> */
.L_x_10578:
        /* <DEDUP_REMOVED lines=15> */
.L_x_10577:
[----:B------:R-:W2:Y:S02]  /*1660*/  LDG.E.U16 R2, [R2.64] ;  /* 0x0000002402027981 */ /* 0x000ea4000c1e1500 */
[----:B--2---:R-:W-:-:S04]  /*1670*/  PRMT R2, RZ, 0x5410, R2 ;  /* 0x00005410ff027816 */ /* 0x004fc80000000002 */
[----:B------:R0:W1:Y:S01]  /*1680*/  F2I.FTZ.TRUNC.NTZ R0, R2 ;  /* 0x0000000200007305 */ /* 0x000062000021f100 */
[----:B------:R-:W-:Y:S05]  /*1690*/  BRA `(.L_x_10567) ;  /* 0x000006e000007947 */ /* 0x000fea0003800000 */
.L_x_10574:
        /* <DEDUP_REMOVED lines=10> */
.L_x_10581:
        /* <DEDUP_REMOVED lines=21> */
.L_x_10585:
[----:B------:R-:W-:Y:S05]  /*1890*/  BSYNC B1 ;  /* 0x0000000000017941 */ /* 0x000fea0003800000 */
.L_x_10584:
[----:B------:R-:W-:Y:S01]  /*18a0*/  IMAD.SHL.U32 R2, R2, 0x100000, RZ ;  /* 0x0010000002027824 */ /* 0x000fe200078e00ff */
[----:B------:R-:W-:-:S04]  /*18b0*/  LEA R3, R0, 0x3b800000, 0x17 ;  /* 0x3b80000000037811 */ /* 0x000fc800078eb8ff */
[----:B------:R-:W-:Y:S02]  /*18c0*/  LOP3.LUT R4, R3, R2, R4, 0xfe, !PT ;  /* 0x0000000203047212 */ /* 0x000fe400078efe04 */
.L_x_10583:
[----:B------:R-:W-:Y:S05]  /*18d0*/  BSYNC B0 ;  /* 0x0000000000007941 */ /* 0x000fea0003800000 */
.L_x_10582:
[----:B------:R-:W0:Y:S02]  /*18e0*/  F2I.FTZ.TRUNC.NTZ R4, R4 ;  /* 0x0000000400047305 */ /* 0x000e24000021f100 */
[----:B0-----:R-:W-:Y:S01]  /*18f0*/  PRMT R0, R4, 0x7610, R0 ;  /* 0x0000761004007816 */ /* 0x001fe20000000000 */
[----:B------:R-:W-:Y:S05]  /*1900*/  BRA `(.L_x_10567) ;  /* 0x0000047000007947 */ /* 0x000fea0003800000 */
.L_x_10580:
        /* <DEDUP_REMOVED lines=21> */
.L_x_10589:
[----:B------:R-:W-:Y:S05]  /*1a60*/  BSYNC B1 ;  /* 0x0000000000017941 */ /* 0x000fea0003800000 */
.L_x_10588:
[----:B------:R-:W-:Y:S01]  /*1a70*/  IMAD.SHL.U32 R2, R2, 0x200000, RZ ;  /* 0x0020000002027824 */ /* 0x000fe200078e00ff */
[----:B------:R-:W-:-:S04]  /*1a80*/  LEA R3, R0, 0x37800000, 0x17 ;  /* 0x3780000000037811 */ /* 0x000fc800078eb8ff */
[----:B------:R-:W-:Y:S02]  /*1a90*/  LOP3.LUT R4, R3, R2, R4, 0xfe, !PT ;  /* 0x0000000203047212 */ /* 0x000fe400078efe04 */
.L_x_10587:
[----:B------:R-:W-:Y:S05]  /*1aa0*/  BSYNC B0 ;  /* 0x0000000000007941 */ /* 0x000fea0003800000 */
.L_x_10586:
[----:B------:R-:W0:Y:S02]  /*1ab0*/  F2I.FTZ.TRUNC.NTZ R4, R4 ;  /* 0x0000000400047305 */ /* 0x000e24000021f100 */
[----:B0-----:R-:W-:Y:S01]  /*1ac0*/  PRMT R0, R4, 0x7610, R0 ;  /* 0x0000761004007816 */ /* 0x001fe20000000000 */
[----:B------:R-:W-:Y:S05]  /*1ad0*/  BRA `(.L_x_10567) ;  /* 0x000002a000007947 */ /* 0x000fea0003800000 */
.L_x_10579:
        /* <DEDUP_REMOVED lines=14> */
.L_x_10593:
[----:B------:R-:W-:Y:S05]  /*1bc0*/  BSYNC B0 ;  /* 0x0000000000007941 */ /* 0x000fea0003800000 */
.L_x_10592:
[----:B------:R-:W0:Y:S02]  /*1bd0*/  F2I.FTZ.TRUNC.NTZ R4, R4 ;  /* 0x0000000400047305 */ /* 0x000e24000021f100 */
[----:B0-----:R-:W-:Y:S01]  /*1be0*/  PRMT R0, R4, 0x7610, R0 ;  /* 0x0000761004007816 */ /* 0x001fe20000000000 */
[----:B------:R-:W-:Y:S05]  /*1bf0*/  BRA `(.L_x_10567) ;  /* 0x0000018000007947 */ /* 0x000fea0003800000 */
.L_x_10566:
        /* <DEDUP_REMOVED lines=21> */
.L_x_10591:
[----:B------:R0:W5:Y:S01]  /*1d50*/  LDG.E.U16 R0, [R2.64] ;  /* 0x0000002402007981 */ /* 0x000162000c1e1500 */
[----:B------:R-:W-:Y:S05]  /*1d60*/  BRA `(.L_x_10567) ;  /* 0x0000001000007947 */ /* 0x000fea0003800000 */
.L_x_10590:
[----:B------:R0:W5:Y:S02]  /*1d70*/  LDG.E.U16 R0, [R2.64] ;  /* 0x0000002402007981 */ /* 0x000164000c1e1500 */
.L_x_10567:
[----:B0-----:R-:W0:Y:S01]  /*1d80*/  LDC.U8 R2, c[0x0][0x374] ;  /* 0x0000dd00ff027b82 */ /* 0x001e220000000000 */
[----:B-1---5:R-:W-:-:S04]  /*1d90*/  PRMT R0, R0, 0x9910, RZ ;  /* 0x0000991000007816 */ /* 0x022fc800000000ff */
[C---:B------:R-:W-:Y:S02]  /*1da0*/  ISETP.NE.AND P1, PT, R0.reuse, RZ, PT ;  /* 0x000000ff0000720c */ /* 0x040fe40003f25270 */
[----:B------:R-:W-:-:S04]  /*1db0*/  ISETP.GT.AND P0, PT, R0, RZ, PT ;  /* 0x000000ff0000720c */ /* 0x000fc80003f04270 */
[----:B------:R-:W-:-:S07]  /*1dc0*/  SEL R5, RZ, 0x1, !P0 ;  /* 0x00000001ff057807 */ /* 0x000fce0004000000 */
[----:B------:R-:W1:Y:S01]  /*1dd0*/  @!P1 LDC.U16 R5, c[0x0][0x372] ;  /* 0x0000dc80ff059b82 */ /* 0x000e620000000400 */
        /* <DEDUP_REMOVED lines=11> */
[----:B-1----:R0:W-:Y:S01]  /*1e90*/  STG.E.U8 [R16.64], R5 ;  /* 0x0000000510007986 */ /* 0x0021e2000c101124 */
[----:B------:R-:W-:Y:S05]  /*1ea0*/  BRA `(.L_x_10599) ;  /* 0x00000de000007947 */ /* 0x000fea0003800000 */
.L_x_10597:
[----:B-1----:R0:W-:Y:S01]  /*1eb0*/  STG.E.U8 [R16.64], R5 ;  /* 0x0000000510007986 */ /* 0x0021e2000c101124 */
[----:B------:R-:W-:Y:S05]  /*1ec0*/  BRA `(.L_x_10599) ;  /* 0x00000dc000007947 */ /* 0x000fea0003800000 */
.L_x_10596:
[----:B------:R-:W-:-:S13]  /*1ed0*/  ISETP.NE.AND P0, PT, R0, 0x2, PT ;  /* 0x000000020000780c */ /* 0x000fda0003f05270 */
[----:B------:R-:W-:Y:S05]  /*1ee0*/  @!P0 BRA `(.L_x_10600) ;  /* 0x000000b000008947 */ /* 0x000fea0003800000 */
[----:B------:R-:W-:-:S13]  /*1ef0*/  ISETP.NE.AND P0, PT, R0, 0x3, PT ;  /* 0x000000030000780c */ /* 0x000fda0003f05270 */
[----:B------:R-:W-:Y:S05]  /*1f00*/  @!P0 BRA `(.L_x_10601) ;  /* 0x0000006000008947 */ /* 0x000fea0003800000 */
[----:B------:R-:W-:-:S13]  /*1f10*/  ISETP.NE.AND P0, PT, R0, 0x4, PT ;  /* 0x000000040000780c */ /* 0x000fda0003f05270 */
[----:B------:R-:W-:Y:S05]  /*1f20*/  @P0 BRA `(.L_x_10598) ;  /* 0x00000bc000000947 */ /* 0x000fea0003800000 */
[----:B-1----:R-:W-:-:S04]  /*1f30*/  PRMT R2, R5, 0x9910, RZ ;  /* 0x0000991005027816 */ /* 0x002fc800000000ff */
[----:B------:R-:W-:-:S05]  /*1f40*/  SHF.R.S32.HI R3, RZ, 0x1f, R2 ;  /* 0x0000001fff037819 */ /* 0x000fca0000011402 */
[----:B------:R0:W-:Y:S01]  /*1f50*/  STG.E.64 [R16.64], R2 ;  /* 0x0000000210007986 */ /* 0x0001e2000c101b24 */
[----:B------:R-:W-:Y:S05]  /*1f60*/  BRA `(.L_x_10599) ;  /* 0x00000d2000007947 */ /* 0x000fea0003800000 */
.L_x_10601:
[----:B-1----:R-:W-:-:S05]  /*1f70*/  PRMT R3, R5, 0x9910, RZ ;  /* 0x0000991005037816 */ /* 0x002fca00000000ff */
[----:B------:R0:W-:Y:S01]  /*1f80*/  STG.E [R16.64], R3 ;  /* 0x0000000310007986 */ /* 0x0001e2000c101924 */
[----:B------:R-:W-:Y:S05]  /*1f90*/  BRA `(.L_x_10599) ;  /* 0x00000cf000007947 */ /* 0x000fea0003800000 */
.L_x_10600:
[----:B-1----:R0:W-:Y:S01]  /*1fa0*/  STG.E.U16 [R16.64], R5 ;  /* 0x0000000510007986 */ /* 0x0021e2000c101524 */
[----:B------:R-:W-:Y:S05]  /*1fb0*/  BRA `(.L_x_10599) ;  /* 0x00000cd000007947 */ /* 0x000fea0003800000 */
.L_x_10595:
[----:B------:R-:W-:-:S13]  /*1fc0*/  ISETP.GT.AND P0, PT, R0, 0x6, PT ;  /* 0x000000060000780c */ /* 0x000fda0003f04270 */
[----:B------:R-:W-:Y:S05]  /*1fd0*/  @P0 BRA `(.L_x_10602) ;  /* 0x000000b000000947 */ /* 0x000fea0003800000 */
[----:B------:R-:W-:-:S13]  /*1fe0*/  ISETP.NE.AND P0, PT, R0, 0x5, PT ;  /* 0x000000050000780c */ /* 0x000fda0003f05270 */
[----:B------:R-:W-:Y:S05]  /*1ff0*/  @!P0 BRA `(.L_x_10603) ;  /* 0x0000005000008947 */ /* 0x000fea0003800000 */
[----:B------:R-:W-:-:S13]  /*2000*/  ISETP.NE.AND P0, PT, R0, 0x6, PT ;  /* 0x000000060000780c */ /* 0x000fda0003f05270 */
[----:B------:R-:W-:Y:S05]  /*2010*/  @P0 BRA `(.L_x_10598) ;  /* 0x00000ad000000947 */ /* 0x000fea0003800000 */
[----:B-1----:R-:W0:Y:S02]  /*2020*/  I2F.S16 R3, R5 ;  /* 0x0000000500037306 */ /* 0x002e240000101400 */
[----:B0-----:R0:W-:Y:S01]  /*2030*/  STG.E [R16.64], R3 ;  /* 0x0000000310007986 */ /* 0x0011e2000c101924 */
[----:B------:R-:W-:Y:S05]  /*2040*/  BRA `(.L_x_10599) ;  /* 0x00000c4000007947 */ /* 0x000fea0003800000 */
.L_x_10603:
[----:B-1----:R-:W0:Y:S02]  /*2050*/  I2F.S16 R0, R5 ;  /* 0x0000000500007306 */ /* 0x002e240000101400 */
[----:B0-----:R-:W-:-:S05]  /*2060*/  F2FP.PACK_AB R0, RZ, R0 ;  /* 0x00000000ff00723e */ /* 0x001fca00000000ff */
[----:B------:R0:W-:Y:S01]  /*2070*/  STG.E.U16 [R16.64], R0 ;  /* 0x0000000010007986 */ /* 0x0001e2000c101524 */
[----:B------:R-:W-:Y:S05]  /*2080*/  BRA `(.L_x_10599) ;  /* 0x00000c0000007947 */ /* 0x000fea0003800000 */
.L_x_10602:
[----:B------:R-:W-:-:S13]  /*2090*/  ISETP.NE.AND P0, PT, R0, 0x7, PT ;  /* 0x000000070000780c */ /* 0x000fda0003f05270 */
[----:B------:R-:W-:Y:S05]  /*20a0*/  @!P0 BRA `(.L_x_10604) ;  /* 0x000000d000008947 */ /* 0x000fea0003800000 */
[----:B------:R-:W-:-:S13]  /*20b0*/  ISETP.NE.AND P0, PT, R0, 0x8, PT ;  /* 0x000000080000780c */ /* 0x000fda0003f05270 */
[----:B------:R-:W-:Y:S05]  /*20c0*/  @!P0 BRA `(.L_x_10605) ;  /* 0x0000006000008947 */ /* 0x000fea0003800000 */
[----:B------:R-:W-:-:S13]  /*20d0*/  ISETP.NE.AND P0, PT, R0, 0x9, PT ;  /* 0x000000090000780c */ /* 0x000fda0003f05270 */
[----:B------:R-:W-:Y:S05]  /*20e0*/  @P0 BRA `(.L_x_10598) ;  /* 0x00000a0000000947 */ /* 0x000fea0003800000 */
[----:B-1----:R-:W0:Y:S01]  /*20f0*/  I2F.S16 R2, R5 ;  /* 0x0000000500027306 */ /* 0x002e220000101400 */
[----:B------:R-:W-:-:S05]  /*2100*/  IMAD.MOV.U32 R3, RZ, RZ, RZ ;  /* 0x000000ffff037224 */ /* 0x000fca00078e00ff */
[----:B0-----:R0:W-:Y:S01]  /*2110*/  STG.E.64 [R16.64], R2 ;  /* 0x0000000210007986 */ /* 0x0011e2000c101b24 */
[----:B------:R-:W-:Y:S05]  /*2120*/  BRA `(.L_x_10599) ;  /* 0x00000b6000007947 */ /* 0x000fea0003800000 */
.L_x_10605:
[----:B-1----:R-:W0:Y:S02]  /*2130*/  I2F.S16 R5, R5 ;  /* 0x0000000500057306 */ /* 0x002e240000101400 */
[----:B0-----:R-:W-:-:S04]  /*2140*/  F2FP.PACK_AB R3, RZ, R5 ;  /* 0x00000005ff03723e */ /* 0x001fc800000000ff */
[----:B------:R-:W-:-:S05]  /*2150*/  PRMT R3, R3, 0x5410, RZ ;  /* 0x0000541003037816 */ /* 0x000fca00000000ff */
[----:B------:R0:W-:Y:S01]  /*2160*/  STG.E [R16.64], R3 ;  /* 0x0000000310007986 */ /* 0x0001e2000c101924 */
[----:B------:R-:W-:Y:S05]  /*2170*/  BRA `(.L_x_10599) ;  /* 0x00000b1000007947 */ /* 0x000fea0003800000 */
.L_x_10604:
[----:B-1----:R-:W0:Y:S02]  /*2180*/  I2F.F64.S16 R2, R5 ;  /* 0x0000000500027312 */ /* 0x002e240000101c00 */
[----:B0-----:R0:W-:Y:S01]  /*2190*/  STG.E.64 [R16.64], R2 ;  /* 0x0000000210007986 */ /* 0x0011e2000c101b24 */
[----:B------:R-:W-:Y:S05]  /*21a0*/  BRA `(.L_x_10599) ;  /* 0x00000ae000007947 */ /* 0x000fea0003800000 */
.L_x_10594:
        /* <DEDUP_REMOVED lines=8> */
[----:B-1----:R-:W-:-:S04]  /*2230*/  PRMT R0, R5, 0x9910, RZ ;  /* 0x0000991005007816 */ /* 0x002fc800000000ff */
[----:B------:R-:W-:-:S04]  /*2240*/  ISETP.NE.AND P0, PT, R0, RZ, PT ;  /* 0x000000ff0000720c */ /* 0x000fc80003f05270 */
[----:B------:R-:W-:-:S05]  /*2250*/  SEL R3, RZ, 0x1, !P0 ;  /* 0x00000001ff037807 */ /* 0x000fca0004000000 */
[----:B------:R0:W-:Y:S01]  /*2260*/  STG.E.U8 [R16.64], R3 ;  /* 0x0000000310007986 */ /* 0x0001e2000c101124 */
[----:B------:R-:W-:Y:S05]  /*2270*/  BRA `(.L_x_10599) ;  /* 0x00000a1000007947 */ /* 0x000fea0003800000 */
.L_x_10608:
[----:B-1----:R-:W0:Y:S01]  /*2280*/  I2F.F64.S16 R4, R5 ;  /* 0x0000000500047312 */ /* 0x002e220000101c00 */
[----:B------:R-:W-:-:S05]  /*2290*/  CS2R R6, SRZ ;  /* 0x0000000000067805 */ /* 0x000fca000001ff00 */
[----:B0-----:R0:W-:Y:S01]  /*22a0*/  STG.E.128 [R16.64], R4 ;  /* 0x0000000410007986 */ /* 0x0011e2000c101d24 */
[----:B------:R-:W-:Y:S05]  /*22b0*/  BRA `(.L_x_10599) ;  /* 0x000009d000007947 */ /* 0x000fea0003800000 */
.L_x_10607:
[----:B------:R-:W-:-:S13]  /*22c0*/  ISETP.NE.AND P0, PT, R0, 0xf, PT ;  /* 0x0000000f0000780c */ /* 0x000fda0003f05270 */
[----:B------:R-:W-:Y:S05]  /*22d0*/  @!P0 BRA `(.L_x_10609) ;  /* 0x000002d000008947 */ /* 0x000fea0003800000 */
[----:B------:R-:W-:-:S13]  /*22e0*/  ISETP.NE.AND P0, PT, R0, 0x17, PT ;  /* 0x000000170000780c */ /* 0x000fda0003f05270 */
[----:B------:R-:W-:Y:S05]  /*22f0*/  @!P0 BRA `(.L_x_10610) ;  /* 0x0000015000008947 */ /* 0x000fea0003800000 */
[----:B------:R-:W-:-:S13]  /*2300*/  ISETP.NE.AND P0, PT, R0, 0x18, PT ;  /* 0x000000180000780c */ /* 0x000fda0003f05270 */
[----:B------:R-:W-:Y:S05]  /*2310*/  @P0 BRA `(.L_x_10598) ;  /* 0x000007d000000947 */ /* 0x000fea0003800000 */
[----:B-1----:R-:W0:Y:S01]  /*2320*/  I2F.S16 R5, R5 ;  /* 0x0000000500057306 */ /* 0x002e220000101400 */
        /* <DEDUP_REMOVED lines=14> */
.L_x_10612:
[----:B------:R-:W-:Y:S05]  /*2410*/  BSYNC B0 ;  /* 0x0000000000007941 */ /* 0x000fea0003800000 */
.L_x_10611:
[----:B------:R-:W-:-:S05]  /*2420*/  LOP3.LUT R3, R0, R3, RZ, 0xfc, !PT ;  /* 0x0000000300037212 */ /* 0x000fca00078efcff */
[----:B------:R0:W-:Y:S01]  /*2430*/  STG.E.U8 [R16.64], R3 ;  /* 0x0000000310007986 */ /* 0x0001e2000c101124 */
[----:B------:R-:W-:Y:S05]  /*2440*/  BRA `(.L_x_10599) ;  /* 0x0000084000007947 */ /* 0x000fea0003800000 */
.L_x_10610:
[----:B-1----:R-:W0:Y:S01]  /*2450*/  I2F.S16 R5, R5 ;  /* 0x0000000500057306 */ /* 0x002e220000101400 */
        /* <DEDUP_REMOVED lines=12> */
.L_x_10614:
[----:B------:R-:W-:Y:S01]  /*2520*/  IMAD.MOV.U32 R0, RZ, RZ, 0x7f ;  /* 0x0000007fff007424 */ /* 0x000fe200078e00ff */
[----:B------:R-:W-:-:S04]  /*2530*/  ISETP.GT.U32.AND P0, PT, R2, 0x7f800000, PT ;  /* 0x7f8000000200780c */ /* 0x000fc80003f04070 */
[----:B------:R-:W-:-:S04]  /*2540*/  SEL R0, R0, 0x7c, P0 ;  /* 0x0000007c00007807 */ /* 0x000fc80000000000 */
.L_x_10615:
[----:B------:R-:W-:Y:S05]  /*2550*/  BSYNC B0 ;  /* 0x0000000000007941 */ /* 0x000fea0003800000 */
.L_x_10613:
[----:B------:R-:W-:-:S04]  /*2560*/  LOP3.LUT R2, R5, 0x80000000, RZ, 0xc0, !PT ;  /* 0x8000000005027812 */ /* 0x000fc800078ec0ff */
[----:B------:R-:W-:-:S04]  /*2570*/  SHF.R.U32.HI R3, RZ, 0x18, R2 ;  /* 0x00000018ff037819 */ /* 0x000fc80000011602 */
[----:B------:R-:W-:-:S05]  /*2580*/  LOP3.LUT R3, R0, R3, RZ, 0xfc, !PT ;  /* 0x0000000300037212 */ /* 0x000fca00078efcff */
[----:B------:R0:W-:Y:S01]  /*2590*/  STG.E.U8 [R16.64], R3 ;  /* 0x0000000310007986 */ /* 0x0001e2000c101124 */
[----:B------:R-:W-:Y:S05]  /*25a0*/  BRA `(.L_x_10599) ;  /* 0x000006e000007947 */ /* 0x000fea0003800000 */
.L_x_10609:
[----:B-1----:R-:W0:Y:S02]  /*25b0*/  I2F.S16 R0, R5 ;  /* 0x0000000500007306 */ /* 0x002e240000101400 */
[----:B0-----:R-:W-:-:S05]  /*25c0*/  F2FP.BF16.PACK_AB R0, RZ, R0 ;  /* 0x00000000ff00723e */ /* 0x001fca00000010ff */
[----:B------:R0:W-:Y:S01]  /*25d0*/  STG.E.U16 [R16.64], R0 ;  /* 0x0000000010007986 */ /* 0x0001e2000c101524 */
[----:B------:R-:W-:Y:S05]  /*25e0*/  BRA `(.L_x_10599) ;  /* 0x000006a000007947 */ /* 0x000fea0003800000 */
.L_x_10606:
        /* <DEDUP_REMOVED lines=8> */
[----:B-1----:R0:W-:Y:S01]  /*2670*/  STG.E.U16 [R16.64], R5 ;  /* 0x0000000510007986 */ /* 0x0021e2000c101524 */
[----:B------:R-:W-:Y:S05]  /*2680*/  BRA `(.L_x_10599) ;  /* 0x0000060000007947 */ /* 0x000fea0003800000 */
.L_x_10618:
[----:B-1----:R-:W0:Y:S01]  /*2690*/  I2F.S16 R5, R5 ;  /* 0x0000000500057306 */ /* 0x002e220000101400 */
        /* <DEDUP_REMOVED lines=16> */
.L_x_10621:
[----:B------:R-:W-:-:S04]  /*27a0*/  LOP3.LUT R2, R5, 0x80000000, RZ, 0xc0, !PT ;  /* 0x8000000005027812 */ /* 0x000fc800078ec0ff */
[----:B------:R-:W-:-:S04]  /*27b0*/  SHF.R.U32.HI R3, RZ, 0x18, R2 ;  /* 0x00000018ff037819 */ /* 0x000fc80000011602 */
[----:B------:R-:W-:-:S04]  /*27c0*/  LOP3.LUT R0, R0, R3, RZ, 0xfc, !PT ;  /* 0x0000000300007212 */ /* 0x000fc800078efcff */
[----:B------:R-:W-:Y:S02]  /*27d0*/  PRMT R8, R0, 0x7610, R8 ;  /* 0x0000761000087816 */ /* 0x000fe40000000008 */
.L_x_10620:
[----:B------:R-:W-:Y:S05]  /*27e0*/  BSYNC B0 ;  /* 0x0000000000007941 */ /* 0x000fea0003800000 */
.L_x_10619:
[----:B------:R0:W-:Y:S01]  /*27f0*/  STG.E.U8 [R16.64], R8 ;  /* 0x0000000810007986 */ /* 0x0001e2000c101124 */
[----:B------:R-:W-:Y:S05]  /*2800*/  BRA `(.L_x_10599) ;  /* 0x0000048000007947 */ /* 0x000fea0003800000 */
.L_x_10617:
        /* <DEDUP_REMOVED lines=17> */
.L_x_10624:
[----:B------:R-:W-:-:S04]  /*2920*/  LOP3.LUT R2, R5, 0x80000000, RZ, 0xc0, !PT ;  /* 0x8000000005027812 */ /* 0x000fc800078ec0ff */
[----:B------:R-:W-:-:S04]  /*2930*/  SHF.R.U32.HI R3, RZ, 0x18, R2 ;  /* 0x00000018ff037819 */ /* 0x000fc80000011602 */
[----:B------:R-:W-:-:S04]  /*2940*/  LOP3.LUT R0, R0, R3, RZ, 0xfc, !PT ;  /* 0x0000000300007212 */ /* 0x000fc800078efcff */
[----:B------:R-:W-:Y:S02]  /*2950*/  PRMT R8, R0, 0x7610, R8 ;  /* 0x0000761000087816 */ /* 0x000fe40000000008 */
.L_x_10623:
[----:B------:R-:W-:Y:S05]  /*2960*/  BSYNC B0 ;  /* 0x0000000000007941 */ /* 0x000fea0003800000 */
.L_x_10622:
[----:B------:R0:W-:Y:S01]  /*2970*/  STG.E.U8 [R16.64], R8 ;  /* 0x0000000810007986 */ /* 0x0001e2000c101124 */
[----:B------:R-:W-:Y:S05]  /*2980*/  BRA `(.L_x_10599) ;  /* 0x0000030000007947 */ /* 0x000fea0003800000 */
.L_x_10616:
[----:B------:R-:W-:-:S13]  /*2990*/  ISETP.NE.AND P0, PT, R0, 0x1c, PT ;  /* 0x0000001c0000780c */ /* 0x000fda0003f05270 */
[----:B------:R-:W-:Y:S05]  /*29a0*/  @!P0 BRA `(.L_x_10625) ;  /* 0x000002c000008947 */ /* 0x000fea0003800000 */
[----:B------:R-:W-:-:S13]  /*29b0*/  ISETP.NE.AND P0, PT, R0, 0x1d, PT ;  /* 0x0000001d0000780c */ /* 0x000fda0003f05270 */
[----:B------:R-:W-:Y:S05]  /*29c0*/  @!P0 BRA `(.L_x_10626) ;  /* 0x0000026000008947 */ /* 0x000fea0003800000 */
[----:B------:R-:W-:-:S13]  /*29d0*/  ISETP.NE.AND P0, PT, R0, 0x2c, PT ;  /* 0x0000002c0000780c */ /* 0x000fda0003f05270 */
[----:B------:R-:W-:Y:S05]  /*29e0*/  @P0 BRA `(.L_x_10598) ;  /* 0x0000010000000947 */ /* 0x000fea0003800000 */
[----:B-1----:R-:W0:Y:S01]  /*29f0*/  I2F.S16 R4, R5 ;  /* 0x0000000500047306 */ /* 0x002e220000101400 */
        /* <DEDUP_REMOVED lines=15> */
.L_x_10598:
[----:B------:R-:W-:Y:S01]  /*2af0*/  MOV R2, 0x0 ;  /* 0x0000000000027802 */ /* 0x000fe20000000f00 */
[----:B------:R-:W-:Y:S02]  /*2b00*/  IMAD.MOV.U32 R4, RZ, RZ, c[0x4][0x188] ;  /* 0x01006200ff047624 */ /* 0x000fe400078e00ff */
[----:B-1----:R-:W-:Y:S02]  /*2b10*/  IMAD.MOV.U32 R5, RZ, RZ, c[0x4][0x18c] ;  /* 0x01006300ff057624 */ /* 0x002fe400078e00ff */
        /* <DEDUP_REMOVED lines=17> */
.L_x_10626:
[----:B-1----:R-:W-:-:S04]  /*2c30*/  PRMT R2, R5, 0x9910, RZ ;  /* 0x0000991005027816 */ /* 0x002fc800000000ff */
[----:B------:R-:W-:-:S05]  /*2c40*/  SHF.R.S32.HI R3, RZ, 0x1f, R2 ;  /* 0x0000001fff037819 */ /* 0x000fca0000011402 */
[----:B------:R0:W-:Y:S01]  /*2c50*/  STG.E.64 [R16.64], R2 ;  /* 0x0000000210007986 */ /* 0x0001e2000c101b24 */
[----:B------:R-:W-:Y:S05]  /*2c60*/  BRA `(.L_x_10599) ;  /* 0x0000002000007947 */ /* 0x000fea0003800000 */
.L_x_10625:
[----:B-1----:R-:W-:-:S05]  /*2c70*/  PRMT R3, R5, 0x9910, RZ ;  /* 0x0000991005037816 */ /* 0x002fca00000000ff */
[----:B------:R0:W-:Y:S02]  /*2c80*/  STG.E [R16.64], R3 ;  /* 0x0000000310007986 */ /* 0x0001e4000c101924 */
.L_x_10599:
[----:B------:R-:W-:-:S05]  /*2c90*/  IMAD R18, R18, 0x200, R23 ;  /* 0x0000020012127824 */ /* 0x000fca00078e0217 */
[----:B------:R-:W-:Y:S02]  /*2ca0*/  IADD3 R19, R18, 0x80, RZ ;  /* 0x0000008012137810 */ /* 0x000fe40007ffe0ff */
.L_x_10560:
[----:B------:R-:W-:Y:S05]  /*2cb0*/  BSYNC B6 ;  /* 0x0000000000067941 */ /* 0x000fea0003800000 */
.L_x_10559:
        /* <DEDUP_REMOVED lines=231> */
.L_x_10629:
        /* <DEDUP_REMOVED lines=18> */
.L_x_10633:
[----:B------:R0:W5:Y:S01]  /*3c50*/  LDG.E.U8 R0, [R2.64] ;  /* 0x0000002402007981 */ /* 0x000162000c1e1100 */
[----:B------:R-:W-:Y:S05]  /*3c60*/  BRA `(.L_x_10635) ;  /* 0x00000d7000007947 */ /* 0x000fea0003800000 */
.L_x_10632:
        /* <DEDUP_REMOVED lines=8> */
.L_x_10637:
[----:B------:R0:W5:Y:S01]  /*3cf0*/  LDG.E.U16 R0, [R2.64] ;  /* 0x0000002402007981 */ /* 0x000162000c1e1500 */
[----:B------:R-:W-:Y:S05]  /*3d00*/  BRA `(.L_x_10635) ;  /* 0x00000cd000007947 */ /* 0x000fea0003800000 */
.L_x_10636:
[----:B------:R0:W5:Y:S01]  /*3d10*/  LDG.E.U16 R0, [R2.64] ;  /* 0x0000002402007981 */ /* 0x000162000c1e1500 */
[----:B------:R-:W-:Y:S05]  /*3d20*/  BRA `(.L_x_10635) ;  /* 0x00000cb000007947 */ /* 0x000fea0003800000 */
.L_x_10631:
        /* <DEDUP_REMOVED lines=9> */
.L_x_10639:
[----:B------:R-:W2:Y:S02]  /*3dc0*/  LDG.E.U16 R4, [R2.64] ;  /* 0x0000002402047981 */ /* 0x000ea4000c1e1500 */
[----:B--2---:R-:W-:-:S06]  /*3dd0*/  HADD2.F32 R4, -RZ, R4.H0_H0 ;  /* 0x20000004ff047230 */ /* 0x004fcc0000004100 */
[----:B------:R-:W0:Y:S02]  /*3de0*/  F2I.FTZ.TRUNC.NTZ R4, R4 ;  /* 0x0000000400047305 */ /* 0x000e24000021f100 */
[----:B0-----:R-:W-:Y:S01]  /*3df0*/  PRMT R0, R4, 0x7610, R0 ;  /* 0x0000761004007816 */ /* 0x001fe20000000000 */
[----:B------:R-:W-:Y:S05]  /*3e00*/  BRA `(.L_x_10635) ;  /* 0x00000bd000007947 */ /* 0x000fea0003800000 */
.L_x_10638:
        /* <DEDUP_REMOVED lines=9> */
.L_x_10641:
[----:B------:R-:W2:Y:S02]  /*3ea0*/  LDG.E.U16 R2, [R2.64] ;  /* 0x0000002402027981 */ /* 0x000ea4000c1e1500 */
[----:B--2---:R-:W-:-:S06]  /*3eb0*/  HADD2.F32 R4, -RZ, R2.H0_H0 ;  /* 0x20000002ff047230 */ /* 0x004fcc0000004100 */
[----:B------:R-:W0:Y:S02]  /*3ec0*/  F2I.FTZ.TRUNC.NTZ R4, R4 ;  /* 0x0000000400047305 */ /* 0x000e24000021f100 */
[----:B0-----:R-:W-:Y:S01]  /*3ed0*/  PRMT R0, R4, 0x7610, R0 ;  /* 0x0000761004007816 */ /* 0x001fe20000000000 */
[----:B------:R-:W-:Y:S05]  /*3ee0*/  BRA `(.L_x_10635) ;  /* 0x00000af000007947 */ /* 0x000fea0003800000 */
.L_x_10640:
[----:B------:R-:W2:Y:S02]  /*3ef0*/  LDG.E.64 R2, [R2.64] ;  /* 0x0000002402027981 */ /* 0x000ea4000c1e1b00 */
[----:B--2---:R0:W1:Y:S01]  /*3f00*/  F2I.F64.TRUNC R0, R2 ;  /* 0x0000000200007311 */ /* 0x004062000030d100 */
[----:B------:R-:W-:Y:S05]  /*3f10*/  BRA `(.L_x_10635) ;  /* 0x00000ac000007947 */ /* 0x000fea0003800000 */
.L_x_10630:
        /* <DEDUP_REMOVED lines=12> */
.L_x_10644:
[----:B------:R-:W2:Y:S02]  /*3fe0*/  LDG.E.64 R2, [R2.64] ;  /* 0x0000002402027981 */ /* 0x000ea4000c1e1b00 */
[----:B--2---:R0:W1:Y:S01]  /*3ff0*/  F2I.F64.TRUNC R0, R2 ;  /* 0x0000000200007311 */ /* 0x004062000030d100 */
[----:B------:R-:W-:Y:S05]  /*4000*/  BRA `(.L_x_10635) ;  /* 0x000009d000007947 */ /* 0x000fea0003800000 */
.L_x_10643:
        /* <DEDUP_REMOVED lines=28> */
.L_x_10646:
        /* <DEDUP_REMOVED lines=15> */
.L_x_10645:
[----:B------:R-:W2:Y:S02]  /*42c0*/  LDG.E.U16 R2, [R2.64] ;  /* 0x0000002402027981 */ /* 0x000ea4000c1e1500 */
[----:B--2---:R-:W-:-:S04]  /*42d0*/  PRMT R2, RZ, 0x5410, R2 ;  /* 0x00005410ff027816 */ /* 0x004fc80000000002 */
[----:B------:R0:W1:Y:S01]  /*42e0*/  F2I.FTZ.TRUNC.NTZ R0, R2 ;  /* 0x0000000200007305 */ /* 0x000062000021f100 */
[----:B------:R-:W-:Y:S05]  /*42f0*/  BRA `(.L_x_10635) ;  /* 0x000006e000007947 */ /* 0x000fea0003800000 */
.L_x_10642:
        /* <DEDUP_REMOVED lines=10> */
.L_x_10649:
        /* <DEDUP_REMOVED lines=21> */
.L_x_10653:
[----:B------:R-:W-:Y:S05]  /*44f0*/  BSYNC B1 ;  /* 0x0000000000017941 */ /* 0x000fea0003800000 */
.L_x_10652:
[----:B------:R-:W-:Y:S01]  /*4500*/  IMAD.SHL.U32 R2, R2, 0x100000, RZ ;  /* 0x0010000002027824 */ /* 0x000fe200078e00ff */
[----:B------:R-:W-:-:S04]  /*4510*/  LEA R3, R0, 0x3b800000, 0x17 ;  /* 0x3b80000000037811 */ /* 0x000fc800078eb8ff */
[----:B------:R-:W-:Y:S02]  /*4520*/  LOP3.LUT R4, R3, R2, R4, 0xfe, !PT ;  /* 0x0000000203047212 */ /* 0x000fe400078efe04 */
.L_x_10651:
[----:B------:R-:W-:Y:S05]  /*4530*/  BSYNC B0 ;  /* 0x0000000000007941 */ /* 0x000fea0003800000 */
.L_x_10650:
[----:B------:R-:W0:Y:S02]  /*4540*/  F2I.FTZ.TRUNC.NTZ R4, R4 ;  /* 0x0000000400047305 */ /* 0x000e24000021f100 */
[----:B0-----:R-:W-:Y:S01]  /*4550*/  PRMT R0, R4, 0x7610, R0 ;  /* 0x0000761004007816 */ /* 0x001fe20000000000 */
[----:B------:R-:W-:Y:S05]  /*4560*/  BRA `(.L_x_10635) ;  /* 0x0000047000007947 */ /* 0x000fea0003800000 */
.L_x_10648:
        /* <DEDUP_REMOVED lines=21> */
.L_x_10657:
[----:B------:R-:W-:Y:S05]  /*46c0*/  BSYNC B1 ;  /* 0x0000000000017941 */ /* 0x000fea0003800000 */
.L_x_10656:
[----:B------:R-:W-:Y:S01]  /*46d0*/  IMAD.SHL.U32 R2, R2, 0x200000, RZ ;  /* 0x0020000002027824 */ /* 0x000fe200078e00ff */
[----:B------:R-:W-:-:S04]  /*46e0*/  LEA R3, R0, 0x37800000, 0x17 ;  /* 0x3780000000037811 */ /* 0x000fc800078eb8ff */
[----:B------:R-:W-:Y:S02]  /*46f0*/  LOP3.LUT R4, R3, R2, R4, 0xfe, !PT ;  /* 0x0000000203047212 */ /* 0x000fe400078efe04 */
.L_x_10655:
[----:B------:R-:W-:Y:S05]  /*4700*/  BSYNC B0 ;  /* 0x0000000000007941 */ /* 0x000fea0003800000 */
.L_x_10654:
[----:B------:R-:W0:Y:S02]  /*4710*/  F2I.FTZ.TRUNC.NTZ R4, R4 ;  /* 0x0000000400047305 */ /* 0x000e24000021f100 */
[----:B0-----:R-:W-:Y:S01]  /*4720*/  PRMT R0, R4, 0x7610, R0 ;  /* 0x0000761004007816 */ /* 0x001fe20000000000 */
[----:B------:R-:W-:Y:S05]  /*4730*/  BRA `(.L_x_10635) ;  /* 0x000002a000007947 */ /* 0x000fea0003800000 */
.L_x_10647:
        /* <DEDUP_REMOVED lines=14> */
.L_x_10661:
[----:B------:R-:W-:Y:S05]  /*4820*/  BSYNC B0 ;  /* 0x0000000000007941 */ /* 0x000fea0003800000 */
.L_x_10660:
[----:B------:R-:W0:Y:S02]  /*4830*/  F2I.FTZ.TRUNC.NTZ R4, R4 ;  /* 0x0000000400047305 */ /* 0x000e24000021f100 */
[----:B0-----:R-:W-:Y:S01]  /*4840*/  PRMT R0, R4, 0x7610, R0 ;  /* 0x0000761004007816 */ /* 0x001fe20000000000 */
[----:B------:R-:W-:Y:S05]  /*4850*/  BRA `(.L_x_10635) ;  /* 0x0000018000007947 */ /* 0x000fea0003800000 */
.L_x_10634:
        /* <DEDUP_REMOVED lines=21> */
.L_x_10659:
[----:B------:R0:W5:Y:S01]  /*49b0*/  LDG.E.U16 R0, [R2.64] ;  /* 0x0000002402007981 */ /* 0x000162000c1e1500 */
[----:B------:R-:W-:Y:S05]  /*49c0*/  BRA `(.L_x_10635) ;  /* 0x0000001000007947 */ /* 0x000fea0003800000 */
.L_x_10658:
[----:B------:R0:W5:Y:S02]  /*49d0*/  LDG.E.U16 R0, [R2.64] ;  /* 0x0000002402007981 */ /* 0x000164000c1e1500 */
.L_x_10635:
        /* <DEDUP_REMOVED lines=19> */
.L_x_10665:
[----:B-1----:R0:W-:Y:S01]  /*4b10*/  STG.E.U8 [R16.64], R5 ;  /* 0x0000000510007986 */ /* 0x0021e2000c101124 */
[----:B------:R-:W-:Y:S05]  /*4b20*/  BRA `(.L_x_10667) ;  /* 0x00000dc000007947 */ /* 0x000fea0003800000 */
.L_x_10664:
        /* <DEDUP_REMOVED lines=10> */
.L_x_10669:
[----:B-1----:R-:W-:-:S05]  /*4bd0*/  PRMT R3, R5, 0x9910, RZ ;  /* 0x0000991005037816 */ /* 0x002fca00000000ff */
[----:B------:R0:W-:Y:S01]  /*4be0*/  STG.E [R16.64], R3 ;  /* 0x0000000310007986 */ /* 0x0001e2000c101924 */
[----:B------:R-:W-:Y:S05]  /*4bf0*/  BRA `(.L_x_10667) ;  /* 0x00000cf000007947 */ /* 0x000fea0003800000 */
.L_x_10668:
[----:B-1----:R0:W-:Y:S01]  /*4c00*/  STG.E.U16 [R16.64], R5 ;  /* 0x0000000510007986 */ /* 0x0021e2000c101524 */
[----:B------:R-:W-:Y:S05]  /*4c10*/  BRA `(.L_x_10667) ;  /* 0x00000cd000007947 */ /* 0x000fea0003800000 */
.L_x_10663:
        /* <DEDUP_REMOVED lines=9> */
.L_x_10671:
[----:B-1----:R-:W0:Y:S02]  /*4cb0*/  I2F.S16 R0, R5 ;  /* 0x0000000500007306 */ /* 0x002e240000101400 */
[----:B0-----:R-:W-:-:S05]  /*4cc0*/  F2FP.PACK_AB R0, RZ, R0 ;  /* 0x00000000ff00723e */ /* 0x001fca00000000ff */
[----:B------:R0:W-:Y:S01]  /*4cd0*/  STG.E.U16 [R16.64], R0 ;  /* 0x0000000010007986 */ /* 0x0001e2000c101524 */
[----:B------:R-:W-:Y:S05]  /*4ce0*/  BRA `(.L_x_10667) ;  /* 0x00000c0000007947 */ /* 0x000fea0003800000 */
.L_x_10670:
        /* <DEDUP_REMOVED lines=10> */
.L_x_10673:
[----:B-1----:R-:W0:Y:S02]  /*4d90*/  I2F.S16 R5, R5 ;  /* 0x0000000500057306 */ /* 0x002e240000101400 */
[----:B0-----:R-:W-:-:S04]  /*4da0*/  F2FP.PACK_AB R3, RZ, R5 ;  /* 0x00000005ff03723e */ /* 0x001fc800000000ff */
[----:B------:R-:W-:-:S05]  /*4db0*/  PRMT R3, R3, 0x5410, RZ ;  /* 0x0000541003037816 */ /* 0x000fca00000000ff */
[----:B------:R0:W-:Y:S01]  /*4dc0*/  STG.E [R16.64], R3 ;  /* 0x0000000310007986 */ /* 0x0001e2000c101924 */
[----:B------:R-:W-:Y:S05]  /*4dd0*/  BRA `(.L_x_10667) ;  /* 0x00000b1000007947 */ /* 0x000fea0003800000 */
.L_x_10672:
[----:B-1----:R-:W0:Y:S02]  /*4de0*/  I2F.F64.S16 R2, R5 ;  /* 0x0000000500027312 */ /* 0x002e240000101c00 */
[----:B0-----:R0:W-:Y:S01]  /*4df0*/  STG.E.64 [R16.64], R2 ;  /* 0x0000000210007986 */ /* 0x0011e2000c101b24 */
[----:B------:R-:W-:Y:S05]  /*4e00*/  BRA `(.L_x_10667) ;  /* 0x00000ae000007947 */ /* 0x000fea0003800000 */
.L_x_10662:
        /* <DEDUP_REMOVED lines=13> */
.L_x_10676:
[----:B-1----:R-:W0:Y:S01]  /*4ee0*/  I2F.F64.S16 R4, R5 ;  /* 0x0000000500047312 */ /* 0x002e220000101c00 */
[----:B------:R-:W-:-:S05]  /*4ef0*/  CS2R R6, SRZ ;  /* 0x0000000000067805 */ /* 0x000fca000001ff00 */
[----:B0-----:R0:W-:Y:S01]  /*4f00*/  STG.E.128 [R16.64], R4 ;  /* 0x0000000410007986 */ /* 0x0011e2000c101d24 */
[----:B------:R-:W-:Y:S05]  /*4f10*/  BRA `(.L_x_10667) ;  /* 0x000009d000007947 */ /* 0x000fea0003800000 */
.L_x_10675:
        /* <DEDUP_REMOVED lines=21> */
.L_x_10680:
[----:B------:R-:W-:Y:S05]  /*5070*/  BSYNC B0 ;  /* 0x0000000000007941 */ /* 0x000fea0003800000 */
.L_x_10679:
[----:B------:R-:W-:-:S05]  /*5080*/  LOP3.LUT R3, R0, R3, RZ, 0xfc, !PT ;  /* 0x0000000300037212 */ /* 0x000fca00078efcff */
[----:B------:R0:W-:Y:S01]  /*5090*/  STG.E.U8 [R16.64], R3 ;  /* 0x0000000310007986 */ /* 0x0001e2000c101124 */
[----:B------:R-:W-:Y:S05]  /*50a0*/  BRA `(.L_x_10667) ;  /* 0x0000084000007947 */ /* 0x000fea0003800000 */
.L_x_10678:
        /* <DEDUP_REMOVED lines=13> */
.L_x_10682:
[----:B------:R-:W-:Y:S01]  /*5180*/  IMAD.MOV.U32 R0, RZ, RZ, 0x7f ;  /* 0x0000007fff007424 */ /* 0x000fe200078e00ff */
[----:B------:R-:W-:-:S04]  /*5190*/  ISETP.GT.U32.AND P0, PT, R2, 0x7f800000, PT ;  /* 0x7f8000000200780c */ /* 0x000fc80003f04070 */
[----:B------:R-:W-:-:S04]  /*51a0*/  SEL R0, R0, 0x7c, P0 ;  /* 0x0000007c00007807 */ /* 0x000fc80000000000 */
.L_x_10683:
[----:B------:R-:W-:Y:S05]  /*51b0*/  BSYNC B0 ;  /* 0x0000000000007941 */ /* 0x000fea0003800000 */
.L_x_10681:
[----:B------:R-:W-:-:S04]  /*51c0*/  LOP3.LUT R2, R5, 0x80000000, RZ, 0xc0, !PT ;  /* 0x8000000005027812 */ /* 0x000fc800078ec0ff */
[----:B------:R-:W-:-:S04]  /*51d0*/  SHF.R.U32.HI R3, RZ, 0x18, R2 ;  /* 0x00000018ff037819 */ /* 0x000fc80000011602 */
[----:B------:R-:W-:-:S05]  /*51e0*/  LOP3.LUT R3, R0, R3, RZ, 0xfc, !PT ;  /* 0x0000000300037212 */ /* 0x000fca00078efcff */
[----:B------:R0:W-:Y:S01]  /*51f0*/  STG.E.U8 [R16.64], R3 ;  /* 0x0000000310007986 */ /* 0x0001e2000c101124 */
[----:B------:R-:W-:Y:S05]  /*5200*/  BRA `(.L_x_10667) ;  /* 0x000006e000007947 */ /* 0x000fea0003800000 */
.L_x_10677:
[----:B-1----:R-:W0:Y:S02]  /*5210*/  I2F.S16 R0, R5 ;  /* 0x0000000500007306 */ /* 0x002e240000101400 */
[----:B0-----:R-:W-:-:S05]  /*5220*/  F2FP.BF16.PACK_AB R0, RZ, R0 ;  /* 0x00000000ff00723e */ /* 0x001fca00000010ff */
[----:B------:R0:W-:Y:S01]  /*5230*/  STG.E.U16 [R16.64], R0 ;  /* 0x0000000010007986 */ /* 0x0001e2000c101524 */
[----:B------:R-:W-:Y:S05]  /*5240*/  BRA `(.L_x_10667) ;  /* 0x000006a000007947 */ /* 0x000fea0003800000 */
.L_x_10674:
        /* <DEDUP_REMOVED lines=10> */
.L_x_10686:
        /* <DEDUP_REMOVED lines=17> */
.L_x_10689:
[----:B------:R-:W-:-:S04]  /*5400*/  LOP3.LUT R2, R5, 0x80000000, RZ, 0xc0, !PT ;  /* 0x8000000005027812 */ /* 0x000fc800078ec0ff */
[----:B------:R-:W-:-:S04]  /*5410*/  SHF.R.U32.HI R3, RZ, 0x18, R2 ;  /* 0x00000018ff037819 */ /* 0x000fc80000011602 */
[----:B------:R-:W-:-:S04]  /*5420*/  LOP3.LUT R0, R0, R3, RZ, 0xfc, !PT ;  /* 0x0000000300007212 */ /* 0x000fc800078efcff */
[----:B------:R-:W-:Y:S02]  /*5430*/  PRMT R8, R0, 0x7610, R8 ;  /* 0x0000761000087816 */ /* 0x000fe40000000008 */
.L_x_10688:
[----:B------:R-:W-:Y:S05]  /*5440*/  BSYNC B0 ;  /* 0x0000000000007941 */ /* 0x000fea0003800000 */
.L_x_10687:
[----:B------:R0:W-:Y:S01]  /*5450*/  STG.E.U8 [R16.64], R8 ;  /* 0x0000000810007986 */ /* 0x0001e2000c101124 */
[----:B------:R-:W-:Y:S05]  /*5460*/  BRA `(.L_x_10667) ;  /* 0x0000048000007947 */ /* 0x000fea0003800000 */
.L_x_10685:
        /* <DEDUP_REMOVED lines=17> */
.L_x_10692:
[----:B------:R-:W-:-:S04]  /*5580*/  LOP3.LUT R2, R5, 0x80000000, RZ, 0xc0, !PT ;  /* 0x8000000005027812 */ /* 0x000fc800078ec0ff */
[----:B------:R-:W-:-:S04]  /*5590*/  SHF.R.U32.HI R3, RZ, 0x18, R2 ;  /* 0x00000018ff037819 */ /* 0x000fc80000011602 */
[----:B------:R-:W-:-:S04]  /*55a0*/  LOP3.LUT R0, R0, R3, RZ, 0xfc, !PT ;  /* 0x0000000300007212 */ /* 0x000fc800078efcff */
[----:B------:R-:W-:Y:S02]  /*55b0*/  PRMT R8, R0, 0x7610, R8 ;  /* 0x0000761000087816 */ /* 0x000fe40000000008 */
.L_x_10691:
[----:B------:R-:W-:Y:S05]  /*55c0*/  BSYNC B0 ;  /* 0x0000000000007941 */ /* 0x000fea0003800000 */
.L_x_10690:
[----:B------:R0:W-:Y:S01]  /*55d0*/  STG.E.U8 [R16.64], R8 ;  /* 0x0000000810007986 */ /* 0x0001e2000c101124 */
[----:B------:R-:W-:Y:S05]  /*55e0*/  BRA `(.L_x_10667) ;  /* 0x0000030000007947 */ /* 0x000fea0003800000 */
.L_x_10684:
        /* <DEDUP_REMOVED lines=22> */
.L_x_10666:
        /* <DEDUP_REMOVED lines=20> */
.L_x_10694:
[----:B-1----:R-:W-:-:S04]  /*5890*/  PRMT R2, R5, 0x9910, RZ ;  /* 0x0000991005027816 */ /* 0x002fc800000000ff */
[----:B------:R-:W-:-:S05]  /*58a0*/  SHF.R.S32.HI R3, RZ, 0x1f, R2 ;  /* 0x0000001fff037819 */ /* 0x000fca0000011402 */
[----:B------:R0:W-:Y:S01]  /*58b0*/  STG.E.64 [R16.64], R2 ;  /* 0x0000000210007986 */ /* 0x0001e2000c101b24 */
[----:B------:R-:W-:Y:S05]  /*58c0*/  BRA `(.L_x_10667) ;  /* 0x0000002000007947 */ /* 0x000fea0003800000 */
.L_x_10693:
[----:B-1----:R-:W-:-:S05]  /*58d0*/  PRMT R3, R5, 0x9910, RZ ;  /* 0x0000991005037816 */ /* 0x002fca00000000ff */
[----:B------:R0:W-:Y:S02]  /*58e0*/  STG.E [R16.64], R3 ;  /* 0x0000000310007986 */ /* 0x0001e4000c101924 */
.L_x_10667:
        /* <DEDUP_REMOVED lines=231> */
.L_x_10695:
        /* <DEDUP_REMOVED lines=18> */
.L_x_10699:
[----:B------:R0:W5:Y:S01]  /*6880*/  LDG.E.U8 R0, [R2.64] ;  /* 0x0000002402007981 */ /* 0x000162000c1e1100 */
[----:B------:R-:W-:Y:S05]  /*6890*/  BRA `(.L_x_10701) ;  /* 0x00000d7000007947 */ /* 0x000fea0003800000 */
.L_x_10698:
        /* <DEDUP_REMOVED lines=8> */
.L_x_10703:
[----:B------:R0:W5:Y:S01]  /*6920*/  LDG.E.U16 R0, [R2.64] ;  /* 0x0000002402007981 */ /* 0x000162000c1e1500 */
[----:B------:R-:W-:Y:S05]  /*6930*/  BRA `(.L_x_10701) ;  /* 0x00000cd000007947 */ /* 0x000fea0003800000 */
.L_x_10702:
[----:B------:R0:W5:Y:S01]  /*6940*/  LDG.E.U16 R0, [R2.64] ;  /* 0x0000002402007981 */ /* 0x000162000c1e1500 */
[----:B------:R-:W-:Y:S05]  /*6950*/  BRA `(.L_x_10701) ;  /* 0x00000cb000007947 */ /* 0x000fea0003800000 */
.L_x_10697:
        /* <DEDUP_REMOVED lines=9> */
.L_x_10705:
[----:B------:R-:W2:Y:S02]  /*69f0*/  LDG.E.U16 R4, [R2.64] ;  /* 0x0000002402047981 */ /* 0x000ea4000c1e1500 */
[----:B--2---:R-:W-:-:S06]  /*6a00*/  HADD2.F32 R4, -RZ, R4.H0_H0 ;  /* 0x20000004ff047230 */ /* 0x004fcc0000004100 */
[----:B------:R-:W0:Y:S02]  /*6a10*/  F2I.FTZ.TRUNC.NTZ R4, R4 ;  /* 0x0000000400047305 */ /* 0x000e24000021f100 */
[----:B0-----:R-:W-:Y:S01]  /*6a20*/  PRMT R0, R4, 0x7610, R0 ;  /* 0x0000761004007816 */ /* 0x001fe20000000000 */
[----:B------:R-:W-:Y:S05]  /*6a30*/  BRA `(.L_x_10701) ;  /* 0x00000bd000007947 */ /* 0x000fea0003800000 */
.L_x_10704:
        /* <DEDUP_REMOVED lines=9> */
.L_x_10707:
[----:B------:R-:W2:Y:S02]  /*6ad0*/  LDG.E.U16 R2, [R2.64] ;  /* 0x0000002402027981 */ /* 0x000ea4000c1e1500 */
[----:B--2---:R-:W-:-:S06]  /*6ae0*/  HADD2.F32 R4, -RZ, R2.H0_H0 ;  /* 0x20000002ff047230 */ /* 0x004fcc0000004100 */
[----:B------:R-:W0:Y:S02]  /*6af0*/  F2I.FTZ.TRUNC.NTZ R4, R4 ;  /* 0x0000000400047305 */ /* 0x000e24000021f100 */
[----:B0-----:R-:W-:Y:S01]  /*6b00*/  PRMT R0, R4, 0x7610, R0 ;  /* 0x0000761004007816 */ /* 0x001fe20000000000 */
[----:B------:R-:W-:Y:S05]  /*6b10*/  BRA `(.L_x_10701) ;  /* 0x00000af000007947 */ /* 0x000fea0003800000 */
.L_x_10706:
[----:B------:R-:W2:Y:S02]  /*6b20*/  LDG.E.64 R2, [R2.64] ;  /* 0x0000002402027981 */ /* 0x000ea4000c1e1b00 */
[----:B--2---:R0:W1:Y:S01]  /*6b30*/  F2I.F64.TRUNC R0, R2 ;  /* 0x0000000200007311 */ /* 0x004062000030d100 */
[----:B------:R-:W-:Y:S05]  /*6b40*/  BRA `(.L_x_10701) ;  /* 0x00000ac000007947 */ /* 0x000fea0003800000 */
.L_x_10696:
        /* <DEDUP_REMOVED lines=12> */
.L_x_10710:
[----:B------:R-:W2:Y:S02]  /*6c10*/  LDG.E.64 R2, [R2.64] ;  /* 0x0000002402027981 */ /* 0x000ea4000c1e1b00 */
[----:B--2---:R0:W1:Y:S01]  /*6c20*/  F2I.F64.TRUNC R0, R2 ;  /* 0x0000000200007311 */ /* 0x004062000030d100 */
[----:B------:R-:W-:Y:S05]  /*6c30*/  BRA `(.L_x_10701) ;  /* 0x000009d000007947 */ /* 0x000fea0003800000 */
.L_x_10709:
        /* <DEDUP_REMOVED lines=28> */
.L_x_10712:
        /* <DEDUP_REMOVED lines=15> */
.L_x_10711:
[----:B------:R-:W2:Y:S02]  /*6ef0*/  LDG.E.U16 R2, [R2.64] ;  /* 0x0000002402027981 */ /* 0x000ea4000c1e1500 */
[----:B--2---:R-:W-:-:S04]  /*6f00*/  PRMT R2, RZ, 0x5410, R2 ;  /* 0x00005410ff027816 */ /* 0x004fc80000000002 */
[----:B------:R0:W1:Y:S01]  /*6f10*/  F2I.FTZ.TRUNC.NTZ R0, R2 ;  /* 0x0000000200007305 */ /* 0x000062000021f100 */
[----:B------:R-:W-:Y:S05]  /*6f20*/  BRA `(.L_x_10701) ;  /* 0x000006e000007947 */ /* 0x000fea0003800000 */
.L_x_10708:
        /* <DEDUP_REMOVED lines=10> */
.L_x_10715:
        /* <DEDUP_REMOVED lines=21> */
.L_x_10719:
[----:B------:R-:W-:Y:S05]  /*7120*/  BSYNC B1 ;  /* 0x0000000000017941 */ /* 0x000fea0003800000 */
.L_x_10718:
[----:B------:R-:W-:Y:S01]  /*7130*/  IMAD.SHL.U32 R2, R2, 0x100000, RZ ;  /* 0x0010000002027824 */ /* 0x000fe200078e00ff */
[----:B------:R-:W-:-:S04]  /*7140*/  LEA R3, R0, 0x3b800000, 0x17 ;  /* 0x3b80000000037811 */ /* 0x000fc800078eb8ff */
[----:B------:R-:W-:Y:S02]  /*7150*/  LOP3.LUT R4, R3, R2, R4, 0xfe, !PT ;  /* 0x0000000203047212 */ /* 0x000fe400078efe04 */
.L_x_10717:
[----:B------:R-:W-:Y:S05]  /*7160*/  BSYNC B0 ;  /* 0x0000000000007941 */ /* 0x000fea0003800000 */
.L_x_10716:
[----:B------:R-:W0:Y:S02]  /*7170*/  F2I.FTZ.TRUNC.NTZ R4, R4 ;  /* 0x0000000400047305 */ /* 0x000e24000021f100 */
[----:B0-----:R-:W-:Y:S01]  /*7180*/  PRMT R0, R4, 0x7610, R0 ;  /* 0x0000761004007816 */ /* 0x001fe20000000000 */
[----:B------:R-:W-:Y:S05]  /*7190*/  BRA `(.L_x_10701) ;  /* 0x0000047000007947 */ /* 0x000fea0003800000 */
.L_x_10714:
        /* <DEDUP_REMOVED lines=21> */
.L_x_10723:
[----:B------:R-:W-:Y:S05]  /*72f0*/  BSYNC B1 ;  /* 0x0000000000017941 */ /* 0x000fea0003800000 */
.L_x_10722:
[----:B------:R-:W-:Y:S01]  /*7300*/  IMAD.SHL.U32 R2, R2, 0x200000, RZ ;  /* 0x0020000002027824 */ /* 0x000fe200078e00ff */
[----:B------:R-:W-:-:S04]  /*7310*/  LEA R3, R0, 0x37800000, 0x17 ;  /* 0x3780000000037811 */ /* 0x000fc800078eb8ff */
[----:B------:R-:W-:Y:S02]  /*7320*/  LOP3.LUT R4, R3, R2, R4, 0xfe, !PT ;  /* 0x0000000203047212 */ /* 0x000fe400078efe04 */
.L_x_10721:
[----:B------:R-:W-:Y:S05]  /*7330*/  BSYNC B0 ;  /* 0x0000000000007941 */ /* 0x000fea0003800000 */
.L_x_10720:
[----:B------:R-:W0:Y:S02]  /*7340*/  F2I.FTZ.TRUNC.NTZ R4, R4 ;  /* 0x0000000400047305 */ /* 0x000e24000021f100 */
[----:B0-----:R-:W-:Y:S01]  /*7350*/  PRMT R0, R4, 0x7610, R0 ;  /* 0x0000761004007816 */ /* 0x001fe20000000000 */
[----:B------:R-:W-:Y:S05]  /*7360*/  BRA `(.L_x_10701) ;  /* 0x000002a000007947 */ /* 0x000fea0003800000 */
.L_x_10713:
        /* <DEDUP_REMOVED lines=14> */
.L_x_10727:
[----:B------:R-:W-:Y:S05]  /*7450*/  BSYNC B0 ;  /* 0x0000000000007941 */ /* 0x000fea0003800000 */
.L_x_10726:
[----:B------:R-:W0:Y:S02]  /*7460*/  F2I.FTZ.TRUNC.NTZ R4, R4 ;  /* 0x0000000400047305 */ /* 0x000e24000021f100 */
[----:B0-----:R-:W-:Y:S01]  /*7470*/  PRMT R0, R4, 0x7610, R0 ;  /* 0x0000761004007816 */ /* 0x001fe20000000000 */
[----:B------:R-:W-:Y:S05]  /*7480*/  BRA `(.L_x_10701) ;  /* 0x0000018000007947 */ /* 0x000fea0003800000 */
.L_x_10700:
        /* <DEDUP_REMOVED lines=21> */
.L_x_10725:
[----:B------:R0:W5:Y:S01]  /*75e0*/  LDG.E.U16 R0, [R2.64] ;  /* 0x0000002402007981 */ /* 0x000162000c1e1500 */
[----:B------:R-:W-:Y:S05]  /*75f0*/  BRA `(.L_x_10701) ;  /* 0x0000001000007947 */ /* 0x000fea0003800000 */
.L_x_10724:
[----:B------:R0:W5:Y:S02]  /*7600*/  LDG.E.U16 R0, [R2.64] ;  /* 0x0000002402007981 */ /* 0x000164000c1e1500 */
.L_x_10701:
        /* <DEDUP_REMOVED lines=19> */
.L_x_10731:
[----:B-1----:R0:W-:Y:S01]  /*7740*/  STG.E.U8 [R16.64], R5 ;  /* 0x0000000510007986 */ /* 0x0021e2000c101124 */
[----:B------:R-:W-:Y:S05]  /*7750*/  BRA `(.L_x_10733) ;  /* 0x00000dc000007947 */ /* 0x000fea0003800000 */
.L_x_10730:
        /* <DEDUP_REMOVED lines=10> */
.L_x_10735:
[----:B-1----:R-:W-:-:S05]  /*7800*/  PRMT R3, R5, 0x9910, RZ ;  /* 0x0000991005037816 */ /* 0x002fca00000000ff */
[----:B------:R0:W-:Y:S01]  /*7810*/  STG.E [R16.64], R3 ;  /* 0x0000000310007986 */ /* 0x0001e2000c101924 */
[----:B------:R-:W-:Y:S05]  /*7820*/  BRA `(.L_x_10733) ;  /* 0x00000cf000007947 */ /* 0x000fea0003800000 */
.L_x_10734:
[----:B-1----:R0:W-:Y:S01]  /*7830*/  STG.E.U16 [R16.64], R5 ;  /* 0x0000000510007986 */ /* 0x0021e2000c101524 */
[----:B------:R-:W-:Y:S05]  /*7840*/  BRA `(.L_x_10733) ;  /* 0x00000cd000007947 */ /* 0x000fea0003800000 */
.L_x_10729:
        /* <DEDUP_REMOVED lines=9> */
.L_x_10737:
[----:B-1----:R-:W0:Y:S02]  /*78e0*/  I2F.S16 R0, R5 ;  /* 0x0000000500007306 */ /* 0x002e240000101400 */
[----:B0-----:R-:W-:-:S05]  /*78f0*/  F2FP.PACK_AB R0, RZ, R0 ;  /* 0x00000000ff00723e */ /* 0x001fca00000000ff */
[----:B------:R0:W-:Y:S01]  /*7900*/  STG.E.U16 [R16.64], R0 ;  /* 0x0000000010007986 */ /* 0x0001e2000c101524 */
[----:B------:R-:W-:Y:S05]  /*7910*/  BRA `(.L_x_10733) ;  /* 0x00000c0000007947 */ /* 0x000fea0003800000 */
.L_x_10736:
        /* <DEDUP_REMOVED lines=10> */
.L_x_10739:
[----:B-1----:R-:W0:Y:S02]  /*79c0*/  I2F.S16 R5, R5 ;  /* 0x0000000500057306 */ /* 0x002e240000101400 */
[----:B0-----:R-:W-:-:S04]  /*79d0*/  F2FP.PACK_AB R3, RZ, R5 ;  /* 0x00000005ff03723e */ /* 0x001fc800000000ff */
[----:B------:R-:W-:-:S05]  /*79e0*/  PRMT R3, R3, 0x5410, RZ ;  /* 0x0000541003037816 */ /* 0x000fca00000000ff */
[----:B------:R0:W-:Y:S01]  /*79f0*/  STG.E [R16.64], R3 ;  /* 0x0000000310007986 */ /* 0x0001e2000c101924 */
[----:B------:R-:W-:Y:S05]  /*7a00*/  BRA `(.L_x_10733) ;  /* 0x00000b1000007947 */ /* 0x000fea0003800000 */
.L_x_10738:
[----:B-1----:R-:W0:Y:S02]  /*7a10*/  I2F.F64.S16 R2, R5 ;  /* 0x0000000500027312 */ /* 0x002e240000101c00 */
[----:B0-----:R0:W-:Y:S01]  /*7a20*/  STG.E.64 [R16.64], R2 ;  /* 0x0000000210007986 */ /* 0x0011e2000c101b24 */
[----:B------:R-:W-:Y:S05]  /*7a30*/  BRA `(.L_x_10733) ;  /* 0x00000ae000007947 */ /* 0x000fea0003800000 */
.L_x_10728:
        /* <DEDUP_REMOVED lines=13> */
.L_x_10742:
[----:B-1----:R-:W0:Y:S01]  /*7b10*/  I2F.F64.S16 R4, R5 ;  /* 0x0000000500047312 */ /* 0x002e220000101c00 */
[----:B------:R-:W-:-:S05]  /*7b20*/  CS2R R6, SRZ ;  /* 0x0000000000067805 */ /* 0x000fca000001ff00 */
[----:B0-----:R0:W-:Y:S01]  /*7b30*/  STG.E.128 [R16.64], R4 ;  /* 0x0000000410007986 */ /* 0x0011e2000c101d24 */
[----:B------:R-:W-:Y:S05]  /*7b40*/  BRA `(.L_x_10733) ;  /* 0x000009d000007947 */ /* 0x000fea0003800000 */
.L_x_10741:
        /* <DEDUP_REMOVED lines=21> */
.L_x_10746:
[----:B------:R-:W-:Y:S05]  /*7ca0*/  BSYNC B0 ;  /* 0x0000000000007941 */ /* 0x000fea0003800000 */
.L_x_10745:
[----:B------:R-:W-:-:S05]  /*7cb0*/  LOP3.LUT R3, R0, R3, RZ, 0xfc, !PT ;  /* 0x0000000300037212 */ /* 0x000fca00078efcff */
[----:B------:R0:W-:Y:S01]  /*7cc0*/  STG.E.U8 [R16.64], R3 ;  /* 0x0000000310007986 */ /* 0x0001e2000c101124 */
[----:B------:R-:W-:Y:S05]  /*7cd0*/  BRA `(.L_x_10733) ;  /* 0x0000084000007947 */ /* 0x000fea0003800000 */
.L_x_10744:
        /* <DEDUP_REMOVED lines=13> */
.L_x_10748:
[----:B------:R-:W-:Y:S01]  /*7db0*/  IMAD.MOV.U32 R0, RZ, RZ, 0x7f ;  /* 0x0000007fff007424 */ /* 0x000fe200078e00ff */
[----:B------:R-:W-:-:S04]  /*7dc0*/  ISETP.GT.U32.AND P0, PT, R2, 0x7f800000, PT ;  /* 0x7f8000000200780c */ /* 0x000fc80003f04070 */
[----:B------:R-:W-:-:S04]  /*7dd0*/  SEL R0, R0, 0x7c, P0 ;  /* 0x0000007c00007807 */ /* 0x000fc80000000000 */
.L_x_10749:
[----:B------:R-:W-:Y:S05]  /*7de0*/  BSYNC B0 ;  /* 0x0000000000007941 */ /* 0x000fea0003800000 */
.L_x_10747:
[----:B------:R-:W-:-:S04]  /*7df0*/  LOP3.LUT R2, R5, 0x80000000, RZ, 0xc0, !PT ;  /* 0x8000000005027812 */ /* 0x000fc800078ec0ff */
[----:B------:R-:W-:-:S04]  /*7e00*/  SHF.R.U32.HI R3, RZ, 0x18, R2 ;  /* 0x00000018ff037819 */ /* 0x000fc80000011602 */
[----:B------:R-:W-:-:S05]  /*7e10*/  LOP3.LUT R3, R0, R3, RZ, 0xfc, !PT ;  /* 0x0000000300037212 */ /* 0x000fca00078efcff */
[----:B------:R0:W-:Y:S01]  /*7e20*/  STG.E.U8 [R16.64], R3 ;  /* 0x0000000310007986 */ /* 0x0001e2000c101124 */
[----:B------:R-:W-:Y:S05]  /*7e30*/  BRA `(.L_x_10733) ;  /* 0x000006e000007947 */ /* 0x000fea0003800000 */
.L_x_10743:
[----:B-1----:R-:W0:Y:S02]  /*7e40*/  I2F.S16 R0, R5 ;  /* 0x0000000500007306 */ /* 0x002e240000101400 */
[----:B0-----:R-:W-:-:S05]  /*7e50*/  F2FP.BF16.PACK_AB R0, RZ, R0 ;  /* 0x00000000ff00723e */ /* 0x001fca00000010ff */
[----:B------:R0:W-:Y:S01]  /*7e60*/  STG.E.U16 [R16.64], R0 ;  /* 0x0000000010007986 */ /* 0x0001e2000c101524 */
[----:B------:R-:W-:Y:S05]  /*7e70*/  BRA `(.L_x_10733) ;  /* 0x000006a000007947 */ /* 0x000fea0003800000 */
.L_x_10740:
        /* <DEDUP_REMOVED lines=10> */
.L_x_10752:
        /* <DEDUP_REMOVED lines=17> */
.L_x_10755:
[----:B------:R-:W-:-:S04]  /*8030*/  LOP3.LUT R2, R5, 0x80000000, RZ, 0xc0, !PT ;  /* 0x8000000005027812 */ /* 0x000fc800078ec0ff */
[----:B------:R-:W-:-:S04]  /*8040*/  SHF.R.U32.HI R3, RZ, 0x18, R2 ;  /* 0x00000018ff037819 */ /* 0x000fc80000011602 */
[----:B------:R-:W-:-:S04]  /*8050*/  LOP3.LUT R0, R0, R3, RZ, 0xfc, !PT ;  /* 0x0000000300007212 */ /* 0x000fc800078efcff */
[----:B------:R-:W-:Y:S02]  /*8060*/  PRMT R8, R0, 0x7610, R8 ;  /* 0x0000761000087816 */ /* 0x000fe40000000008 */
.L_x_10754:
[----:B------:R-:W-:Y:S05]  /*8070*/  BSYNC B0 ;  /* 0x0000000000007941 */ /* 0x000fea0003800000 */
.L_x_10753:
[----:B------:R0:W-:Y:S01]  /*8080*/  STG.E.U8 [R16.64], R8 ;  /* 0x0000000810007986 */ /* 0x0001e2000c101124 */
[----:B------:R-:W-:Y:S05]  /*8090*/  BRA `(.L_x_10733) ;  /* 0x0000048000007947 */ /* 0x000fea0003800000 */
.L_x_10751:
        /* <DEDUP_REMOVED lines=17> */
.L_x_10758:
[----:B------:R-:W-:-:S04]  /*81b0*/  LOP3.LUT R2, R5, 0x80000000, RZ, 0xc0, !PT ;  /* 0x8000000005027812 */ /* 0x000fc800078ec0ff */
[----:B------:R-:W-:-:S04]  /*81c0*/  SHF.R.U32.HI R3, RZ, 0x18, R2 ;  /* 0x00000018ff037819 */ /* 0x000fc80000011602 */
[----:B------:R-:W-:-:S04]  /*81d0*/  LOP3.LUT R0, R0, R3, RZ, 0xfc, !PT ;  /* 0x0000000300007212 */ /* 0x000fc800078efcff */
[----:B------:R-:W-:Y:S02]  /*81e0*/  PRMT R8, R0, 0x7610, R8 ;  /* 0x0000761000087816 */ /* 0x000fe40000000008 */
.L_x_10757:
[----:B------:R-:W-:Y:S05]  /*81f0*/  BSYNC B0 ;  /* 0x0000000000007941 */ /* 0x000fea0003800000 */
.L_x_10756:
[----:B------:R0:W-:Y:S01]  /*8200*/  STG.E.U8 [R16.64], R8 ;  /* 0x0000000810007986 */ /* 0x0001e2000c101124 */
[----:B------:R-:W-:Y:S05]  /*8210*/  BRA `(.L_x_10733) ;  /* 0x0000030000007947 */ /* 0x000fea0003800000 */
.L_x_10750:
        /* <DEDUP_REMOVED lines=22> */
.L_x_10732:
        /* <DEDUP_REMOVED lines=20> */
.L_x_10760:
[----:B-1----:R-:W-:-:S04]  /*84c0*/  PRMT R2, R5, 0x9910, RZ ;  /* 0x0000991005027816 */ /* 0x002fc800000000ff */
[----:B------:R-:W-:-:S05]  /*84d0*/  SHF.R.S32.HI R3, RZ, 0x1f, R2 ;  /* 0x0000001fff037819 */ /* 0x000fca0000011402 */
[----:B------:R0:W-:Y:S01]  /*84e0*/  STG.E.64 [R16.64], R2 ;  /* 0x0000000210007986 */ /* 0x0001e2000c101b24 */
[----:B------:R-:W-:Y:S05]  /*84f0*/  BRA `(.L_x_10733) ;  /* 0x0000002000007947 */ /* 0x000fea0003800000 */
.L_x_10759:
[----:B-1----:R-:W-:-:S05]  /*8500*/  PRMT R3, R5, 0x9910, RZ ;  /* 0x0000991005037816 */ /* 0x002fca00000000ff */
[----:B------:R0:W-:Y:S02]  /*8510*/  STG.E [R16.64], R3 ;  /* 0x0000000310007986 */ /* 0x0001e4000c101924 */
.L_x_10733:
[----:B------:R-:W-:Y:S02]  /*8520*/  IADD3 R19, R19, 0x80, RZ ;  /* 0x0000008013137810 */ /* 0x000fe40007ffe0ff */
.L_x_10628:
[----:B------:R-:W-:Y:S05]  /*8530*/  BSYNC B6 ;  /* 0x0000000000067941 */ /* 0x000fea0003800000 */
.L_x_10627:
        /* <DEDUP_REMOVED lines=230> */
.L_x_10761:
        /* <DEDUP_REMOVED lines=18> */
.L_x_10765:
[----:B------:R0:W5:Y:S01]  /*94c0*/  LDG.E.U8 R0, [R2.64] ;  /* 0x0000002402007981 */ /* 0x000162000c1e1100 */
[----:B------:R-:W-:Y:S05]  /*94d0*/  BRA `(.L_x_10767) ;  /* 0x00000d7000007947 */ /* 0x000fea0003800000 */
.L_x_10764:
        /* <DEDUP_REMOVED lines=8> */
.L_x_10769:
[----:B------:R0:W5:Y:S01]  /*9560*/  LDG.E.U16 R0, [R2.64] ;  /* 0x0000002402007981 */ /* 0x000162000c1e1500 */
[----:B------:R-:W-:Y:S05]  /*9570*/  BRA `(.L_x_10767) ;  /* 0x00000cd000007947 */ /* 0x000fea0003800000 */
.L_x_10768:
[----:B------:R0:W5:Y:S01]  /*9580*/  LDG.E.U16 R0, [R2.64] ;  /* 0x0000002402007981 */ /* 0x000162000c1e1500 */
[----:B------:R-:W-:Y:S05]  /*9590*/  BRA `(.L_x_10767) ;  /* 0x00000cb000007947 */ /* 0x000fea0003800000 */
.L_x_10763:
        /* <DEDUP_REMOVED lines=9> */
.L_x_10771:
[----:B------:R-:W2:Y:S02]  /*9630*/  LDG.E.U16 R4, [R2.64] ;  /* 0x0000002402047981 */ /* 0x000ea4000c1e1500 */
[----:B--2---:R-:W-:-:S06]  /*9640*/  HADD2.F32 R4, -RZ, R4.H0_H0 ;  /* 0x20000004ff047230 */ /* 0x004fcc0000004100 */
[----:B------:R-:W0:Y:S02]  /*9650*/  F2I.FTZ.TRUNC.NTZ R4, R4 ;  /* 0x0000000400047305 */ /* 0x000e24000021f100 */
[----:B0-----:R-:W-:Y:S01]  /*9660*/  PRMT R0, R4, 0x7610, R0 ;  /* 0x0000761004007816 */ /* 0x001fe20000000000 */
[----:B------:R-:W-:Y:S05]  /*9670*/  BRA `(.L_x_10767) ;  /* 0x00000bd000007947 */ /* 0x000fea0003800000 */
.L_x_10770:
        /* <DEDUP_REMOVED lines=9> */
.L_x_10773:
[----:B------:R-:W2:Y:S02]  /*9710*/  LDG.E.U16 R2, [R2.64] ;  /* 0x0000002402027981 */ /* 0x000ea4000c1e1500 */
[----:B--2---:R-:W-:-:S06]  /*9720*/  HADD2.F32 R4, -RZ, R2.H0_H0 ;  /* 0x20000002ff047230 */ /* 0x004fcc0000004100 */
[----:B------:R-:W0:Y:S02]  /*9730*/  F2I.FTZ.TRUNC.NTZ R4, R4 ;  /* 0x0000000400047305 */ /* 0x000e24000021f100 */
[----:B0-----:R-:W-:Y:S01]  /*9740*/  PRMT R0, R4, 0x7610, R0 ;  /* 0x0000761004007816 */ /* 0x001fe20000000000 */
[----:B------:R-:W-:Y:S05]  /*9750*/  BRA `(.L_x_10767) ;  /* 0x00000af000007947 */ /* 0x000fea0003800000 */
.L_x_10772:
[----:B------:R-:W2:Y:S02]  /*9760*/  LDG.E.64 R2, [R2.64] ;  /* 0x0000002402027981 */ /* 0x000ea4000c1e1b00 */
[----:B--2---:R0:W1:Y:S01]  /*9770*/  F2I.F64.TRUNC R0, R2 ;  /* 0x0000000200007311 */ /* 0x004062000030d100 */
[----:B------:R-:W-:Y:S05]  /*9780*/  BRA `(.L_x_10767) ;  /* 0x00000ac000007947 */ /* 0x000fea0003800000 */
.L_x_10762:
        /* <DEDUP_REMOVED lines=12> */
.L_x_10776:
[----:B------:R-:W2:Y:S02]  /*9850*/  LDG.E.64 R2, [R2.64] ;  /* 0x0000002402027981 */ /* 0x000ea4000c1e1b00 */
[----:B--2---:R0:W1:Y:S01]  /*9860*/  F2I.F64.TRUNC R0, R2 ;  /* 0x0000000200007311 */ /* 0x004062000030d100 */
[----:B------:R-:W-:Y:S05]  /*9870*/  BRA `(.L_x_10767) ;  /* 0x000009d000007947 */ /* 0x000fea0003800000 */
.L_x_10775:
        /* <DEDUP_REMOVED lines=28> */
.L_x_10778:
        /* <DEDUP_REMOVED lines=15> */
.L_x_10777:
[----:B------:R-:W2:Y:S02]  /*9b30*/  LDG.E.U16 R2, [R2.64] ;  /* 0x0000002402027981 */ /* 0x000ea4000c1e1500 */
[----:B--2---:R-:W-:-:S04]  /*9b40*/  PRMT R2, RZ, 0x5410, R2 ;  /* 0x00005410ff027816 */ /* 0x004fc80000000002 */
[----:B------:R0:W1:Y:S01]  /*9b50*/  F2I.FTZ.TRUNC.NTZ R0, R2 ;  /* 0x0000000200007305 */ /* 0x000062000021f100 */
[----:B------:R-:W-:Y:S05]  /*9b60*/  BRA `(.L_x_10767) ;  /* 0x000006e000007947 */ /* 0x000fea0003800000 */
.L_x_10774:
        /* <DEDUP_REMOVED lines=10> */
.L_x_10781:
        /* <DEDUP_REMOVED lines=21> */
.L_x_10785:
[----:B------:R-:W-:Y:S05]  /*9d60*/  BSYNC B1 ;  /* 0x0000000000017941 */ /* 0x000fea0003800000 */
.L_x_10784:
[----:B------:R-:W-:Y:S01]  /*9d70*/  IMAD.SHL.U32 R2, R2, 0x100000, RZ ;  /* 0x0010000002027824 */ /* 0x000fe200078e00ff */
[----:B------:R-:W-:-:S04]  /*9d80*/  LEA R3, R0, 0x3b800000, 0x17 ;  /* 0x3b80000000037811 */ /* 0x000fc800078eb8ff */
[----:B------:R-:W-:Y:S02]  /*9d90*/  LOP3.LUT R4, R3, R2, R4, 0xfe, !PT ;  /* 0x0000000203047212 */ /* 0x000fe400078efe04 */
.L_x_10783:
[----:B------:R-:W-:Y:S05]  /*9da0*/  BSYNC B0 ;  /* 0x0000000000007941 */ /* 0x000fea0003800000 */
.L_x_10782:
[----:B------:R-:W0:Y:S02]  /*9db0*/  F2I.FTZ.TRUNC.NTZ R4, R4 ;  /* 0x0000000400047305 */ /* 0x000e24000021f100 */
[----:B0-----:R-:W-:Y:S01]  /*9dc0*/  PRMT R0, R4, 0x7610, R0 ;  /* 0x0000761004007816 */ /* 0x001fe20000000000 */
[----:B------:R-:W-:Y:S05]  /*9dd0*/  BRA `(.L_x_10767) ;  /* 0x0000047000007947 */ /* 0x000fea0003800000 */
.L_x_10780:
        /* <DEDUP_REMOVED lines=21> */
.L_x_10789:
[----:B------:R-:W-:Y:S05]  /*9f30*/  BSYNC B1 ;  /* 0x0000000000017941 */ /* 0x000fea0003800000 */
.L_x_10788:
[----:B------:R-:W-:Y:S01]  /*9f40*/  IMAD.SHL.U32 R2, R2, 0x200000, RZ ;  /* 0x0020000002027824 */ /* 0x000fe200078e00ff */
[----:B------:R-:W-:-:S04]  /*9f50*/  LEA R3, R0, 0x37800000, 0x17 ;  /* 0x3780000000037811 */ /* 0x000fc800078eb8ff */
[----:B------:R-:W-:Y:S02]  /*9f60*/  LOP3.LUT R4, R3, R2, R4, 0xfe, !PT ;  /* 0x0000000203047212 */ /* 0x000fe400078efe04 */
.L_x_10787:
[----:B------:R-:W-:Y:S05]  /*9f70*/  BSYNC B0 ;  /* 0x0000000000007941 */ /* 0x000fea0003800000 */
.L_x_10786:
[----:B------:R-:W0:Y:S02]  /*9f80*/  F2I.FTZ.TRUNC.NTZ R4, R4 ;  /* 0x0000000400047305 */ /* 0x000e24000021f100 */
[----:B0-----:R-:W-:Y:S01]  /*9f90*/  PRMT R0, R4, 0x7610, R0 ;  /* 0x0000761004007816 */ /* 0x001fe20000000000 */
[----:B------:R-:W-:Y:S05]  /*9fa0*/  BRA `(.L_x_10767) ;  /* 0x000002a000007947 */ /* 0x000fea0003800000 */
.L_x_10779:
        /* <DEDUP_REMOVED lines=14> */
.L_x_10793:
[----:B------:R-:W-:Y:S05]  /*a090*/  BSYNC B0 ;  /* 0x0000000000007941 */ /* 0x000fea0003800000 */
.L_x_10792:
[----:B------:R-:W0:Y:S02]  /*a0a0*/  F2I.FTZ.TRUNC.NTZ R4, R4 ;  /* 0x0000000400047305 */ /* 0x000e24000021f100 */
[----:B0-----:R-:W-:Y:S01]  /*a0b0*/  PRMT R0, R4, 0x7610, R0 ;  /* 0x0000761004007816 */ /* 0x001fe20000000000 */
[----:B------:R-:W-:Y:S05]  /*a0c0*/  BRA `(.L_x_10767) ;  /* 0x0000018000007947 */ /* 0x000fea0003800000 */
.L_x_10766:
        /* <DEDUP_REMOVED lines=21> */
.L_x_10791:
[----:B------:R0:W5:Y:S01]  /*a220*/  LDG.E.U16 R0, [R2.64] ;  /* 0x0000002402007981 */ /* 0x000162000c1e1500 */
[----:B------:R-:W-:Y:S05]  /*a230*/  BRA `(.L_x_10767) ;  /* 0x0000001000007947 */ /* 0x000fea0003800000 */
.L_x_10790:
[----:B------:R0:W5:Y:S02]  /*a240*/  LDG.E.U16 R0, [R2.64] ;  /* 0x0000002402007981 */ /* 0x000164000c1e1500 */
.L_x_10767:
        /* <DEDUP_REMOVED lines=17> */
[----:B-1----:R-:W-:Y:S01]  /*a360*/  STG.E.U8 [R16.64], R5 ;  /* 0x0000000510007986 */ /* 0x002fe2000c101124 */
[----:B------:R-:W-:Y:S05]  /*a370*/  EXIT ;  /* 0x000000000000794d */ /* 0x000fea0003800000 */
.L_x_10797:
[----:B-1----:R-:W-:Y:S01]  /*a380*/  STG.E.U8 [R16.64], R5 ;  /* 0x0000000510007986 */ /* 0x002fe2000c101124 */
[----:B------:R-:W-:Y:S05]  /*a390*/  EXIT ;  /* 0x000000000000794d */ /* 0x000fea0003800000 */
.L_x_10796:
        /* <DEDUP_REMOVED lines=8> */
[----:B------:R-:W-:Y:S01]  /*a420*/  STG.E.64 [R16.64], R2 ;  /* 0x0000000210007986 */ /* 0x000fe2000c101b24 */
[----:B------:R-:W-:Y:S05]  /*a430*/  EXIT ;  /* 0x000000000000794d */ /* 0x000fea0003800000 */
.L_x_10800:
[----:B-1----:R-:W-:-:S05]  /*a440*/  PRMT R3, R5, 0x9910, RZ ;  /* 0x0000991005037816 */ /* 0x002fca00000000ff */
[----:B------:R-:W-:Y:S01]  /*a450*/  STG.E [R16.64], R3 ;  /* 0x0000000310007986 */ /* 0x000fe2000c101924 */
[----:B------:R-:W-:Y:S05]  /*a460*/  EXIT ;  /* 0x000000000000794d */ /* 0x000fea0003800000 */
.L_x_10799:
[----:B-1----:R-:W-:Y:S01]  /*a470*/  STG.E.U16 [R16.64], R5 ;  /* 0x0000000510007986 */ /* 0x002fe2000c101524 */
[----:B------:R-:W-:Y:S05]  /*a480*/  EXIT ;  /* 0x000000000000794d */ /* 0x000fea0003800000 */
.L_x_10795:
[----:B------:R-:W-:-:S13]  /*a490*/  ISETP.GT.AND P0, PT, R0, 0x6, PT ;  /* 0x000000060000780c */ /* 0x000fda0003f04270 */
[----:B------:R-:W-:Y:S05]  /*a4a0*/  @P0 BRA `(.L_x_10801) ;  /* 0x000000b000000947 */ /* 0x000fea0003800000 */
[----:B------:R-:W-:-:S13]  /*a4b0*/  ISETP.NE.AND P0, PT, R0, 0x5, PT ;  /* 0x000000050000780c */ /* 0x000fda0003f05270 */
[----:B------:R-:W-:Y:S05]  /*a4c0*/  @!P0 BRA `(.L_x_10802) ;  /* 0x0000005000008947 */ /* 0x000fea0003800000 */
[----:B------:R-:W-:-:S13]  /*a4d0*/  ISETP.NE.AND P0, PT, R0, 0x6, PT ;  /* 0x000000060000780c */ /* 0x000fda0003f05270 */
[----:B------:R-:W-:Y:S05]  /*a4e0*/  @P0 BRA `(.L_x_10798) ;  /* 0x00000ad000000947 */ /* 0x000fea0003800000 */
[----:B-1----:R-:W0:Y:S02]  /*a4f0*/  I2F.S16 R3, R5 ;  /* 0x0000000500037306 */ /* 0x002e240000101400 */
[----:B0-----:R-:W-:Y:S01]  /*a500*/  STG.E [R16.64], R3 ;  /* 0x0000000310007986 */ /* 0x001fe2000c101924 */
[----:B------:R-:W-:Y:S05]  /*a510*/  EXIT ;  /* 0x000000000000794d */ /* 0x000fea0003800000 */
.L_x_10802:
[----:B-1----:R-:W0:Y:S02]  /*a520*/  I2F.S16 R0, R5 ;  /* 0x0000000500007306 */ /* 0x002e240000101400 */
[----:B0-----:R-:W-:-:S05]  /*a530*/  F2FP.PACK_AB R0, RZ, R0 ;  /* 0x00000000ff00723e */ /* 0x001fca00000000ff */
[----:B------:R-:W-:Y:S01]  /*a540*/  STG.E.U16 [R16.64], R0 ;  /* 0x0000000010007986 */ /* 0x000fe2000c101524 */
[----:B------:R-:W-:Y:S05]  /*a550*/  EXIT ;  /* 0x000000000000794d */ /* 0x000fea0003800000 */
.L_x_10801:
        /* <DEDUP_REMOVED lines=8> */
[----:B0-----:R-:W-:Y:S01]  /*a5e0*/  STG.E.64 [R16.64], R2 ;  /* 0x0000000210007986 */ /* 0x001fe2000c101b24 */
[----:B------:R-:W-:Y:S05]  /*a5f0*/  EXIT ;  /* 0x000000000000794d */ /* 0x000fea0003800000 */
.L_x_10804:
[----:B-1----:R-:W0:Y:S02]  /*a600*/  I2F.S16 R5, R5 ;  /* 0x0000000500057306 */ /* 0x002e240000101400 */
[----:B0-----:R-:W-:-:S04]  /*a610*/  F2FP.PACK_AB R3, RZ, R5 ;  /* 0x00000005ff03723e */ /* 0x001fc800000000ff */
[----:B------:R-:W-:-:S05]  /*a620*/  PRMT R3, R3, 0x5410, RZ ;  /* 0x0000541003037816 */ /* 0x000fca00000000ff */
[----:B------:R-:W-:Y:S01]  /*a630*/  STG.E [R16.64], R3 ;  /* 0x0000000310007986 */ /* 0x000fe2000c101924 */
[----:B------:R-:W-:Y:S05]  /*a640*/  EXIT ;  /* 0x000000000000794d */ /* 0x000fea0003800000 */
.L_x_10803:
[----:B-1----:R-:W0:Y:S02]  /*a650*/  I2F.F64.S16 R2, R5 ;  /* 0x0000000500027312 */ /* 0x002e240000101c00 */
[----:B0-----:R-:W-:Y:S01]  /*a660*/  STG.E.64 [R16.64], R2 ;  /* 0x0000000210007986 */ /* 0x001fe2000c101b24 */
[----:B------:R-:W-:Y:S05]  /*a670*/  EXIT ;  /* 0x000000000000794d */ /* 0x000fea0003800000 */
.L_x_10794:
        /* <DEDUP_REMOVED lines=11> */
[----:B------:R-:W-:Y:S01]  /*a730*/  STG.E.U8 [R16.64], R3 ;  /* 0x0000000310007986 */ /* 0x000fe2000c101124 */
[----:B------:R-:W-:Y:S05]  /*a740*/  EXIT ;  /* 0x000000000000794d */ /* 0x000fea0003800000 */
.L_x_10807:
[----:B-1----:R-:W0:Y:S01]  /*a750*/  I2F.F64.S16 R4, R5 ;  /* 0x0000000500047312 */ /* 0x002e220000101c00 */
[----:B------:R-:W-:-:S05]  /*a760*/  CS2R R6, SRZ ;  /* 0x0000000000067805 */ /* 0x000fca000001ff00 */
[----:B0-----:R-:W-:Y:S01]  /*a770*/  STG.E.128 [R16.64], R4 ;  /* 0x0000000410007986 */ /* 0x001fe2000c101d24 */
[----:B------:R-:W-:Y:S05]  /*a780*/  EXIT ;  /* 0x000000000000794d */ /* 0x000fea0003800000 */
.L_x_10806:
        /* <DEDUP_REMOVED lines=21> */
.L_x_10811:
[----:B------:R-:W-:Y:S05]  /*a8e0*/  BSYNC B0 ;  /* 0x0000000000007941 */ /* 0x000fea0003800000 */
.L_x_10810:
[----:B------:R-:W-:-:S05]  /*a8f0*/  LOP3.LUT R3, R0, R3, RZ, 0xfc, !PT ;  /* 0x0000000300037212 */ /* 0x000fca00078efcff */
[----:B------:R-:W-:Y:S01]  /*a900*/  STG.E.U8 [R16.64], R3 ;  /* 0x0000000310007986 */ /* 0x000fe2000c101124 */
[----:B------:R-:W-:Y:S05]  /*a910*/  EXIT ;  /* 0x000000000000794d */ /* 0x000fea0003800000 */
.L_x_10809:
        /* <DEDUP_REMOVED lines=13> */
.L_x_10813:
[----:B------:R-:W-:Y:S01]  /*a9f0*/  IMAD.MOV.U32 R0, RZ, RZ, 0x7f ;  /* 0x0000007fff007424 */ /* 0x000fe200078e00ff */
[----:B------:R-:W-:-:S04]  /*aa00*/  ISETP.GT.U32.AND P0, PT, R2, 0x7f800000, PT ;  /* 0x7f8000000200780c */ /* 0x000fc80003f04070 */
[----:B------:R-:W-:-:S04]  /*aa10*/  SEL R0, R0, 0x7c, P0 ;  /* 0x0000007c00007807 */ /* 0x000fc80000000000 */
.L_x_10814:
[----:B------:R-:W-:Y:S05]  /*aa20*/  BSYNC B0 ;  /* 0x0000000000007941 */ /* 0x000fea0003800000 */
.L_x_10812:
[----:B------:R-:W-:-:S04]  /*aa30*/  LOP3.LUT R2, R5, 0x80000000, RZ, 0xc0, !PT ;  /* 0x8000000005027812 */ /* 0x000fc800078ec0ff */
[----:B------:R-:W-:-:S04]  /*aa40*/  SHF.R.U32.HI R3, RZ, 0x18, R2 ;  /* 0x00000018ff037819 */ /* 0x000fc80000011602 */
[----:B------:R-:W-:-:S05]  /*aa50*/  LOP3.LUT R3, R0, R3, RZ, 0xfc, !PT ;  /* 0x0000000300037212 */ /* 0x000fca00078efcff */
[----:B------:R-:W-:Y:S01]  /*aa60*/  STG.E.U8 [R16.64], R3 ;  /* 0x0000000310007986 */ /* 0x000fe2000c101124 */
[----:B------:R-:W-:Y:S05]  /*aa70*/  EXIT ;  /* 0x000000000000794d */ /* 0x000fea0003800000 */
.L_x_10808:
[----:B-1----:R-:W0:Y:S02]  /*aa80*/  I2F.S16 R0, R5 ;  /* 0x0000000500007306 */ /* 0x002e240000101400 */
[----:B0-----:R-:W-:-:S05]  /*aa90*/  F2FP.BF16.PACK_AB R0, RZ, R0 ;  /* 0x00000000ff00723e */ /* 0x001fca00000010ff */
[----:B------:R-:W-:Y:S01]  /*aaa0*/  STG.E.U16 [R16.64], R0 ;  /* 0x0000000010007986 */ /* 0x000fe2000c101524 */
[----:B------:R-:W-:Y:S05]  /*aab0*/  EXIT ;  /* 0x000000000000794d */ /* 0x000fea0003800000 */
.L_x_10805:
        /* <DEDUP_REMOVED lines=8> */
[----:B-1----:R-:W-:Y:S01]  /*ab40*/  STG.E.U16 [R16.64], R5 ;  /* 0x0000000510007986 */ /* 0x002fe2000c101524 */
[----:B------:R-:W-:Y:S05]  /*ab50*/  EXIT ;  /* 0x000000000000794d */ /* 0x000fea0003800000 */
.L_x_10817:
        /* <DEDUP_REMOVED lines=17> */
.L_x_10820:
[----:B------:R-:W-:-:S04]  /*ac70*/  LOP3.LUT R2, R5, 0x80000000, RZ, 0xc0, !PT ;  /* 0x8000000005027812 */ /* 0x000fc800078ec0ff */
[----:B------:R-:W-:-:S04]  /*ac80*/  SHF.R.U32.HI R3, RZ, 0x18, R2 ;  /* 0x00000018ff037819 */ /* 0x000fc80000011602 */
[----:B------:R-:W-:-:S04]  /*ac90*/  LOP3.LUT R0, R0, R3, RZ, 0xfc, !PT ;  /* 0x0000000300007212 */ /* 0x000fc800078efcff */
[----:B------:R-:W-:Y:S02]  /*aca0*/  PRMT R8, R0, 0x7610, R8 ;  /* 0x0000761000087816 */ /* 0x000fe40000000008 */
.L_x_10819:
[----:B------:R-:W-:Y:S05]  /*acb0*/  BSYNC B0 ;  /* 0x0000000000007941 */ /* 0x000fea0003800000 */
.L_x_10818:
[----:B------:R-:W-:Y:S01]  /*acc0*/  STG.E.U8 [R16.64], R8 ;  /* 0x0000000810007986 */ /* 0x000fe2000c101124 */
[----:B------:R-:W-:Y:S05]  /*acd0*/  EXIT ;  /* 0x000000000000794d */ /* 0x000fea0003800000 */
.L_x_10816:
        /* <DEDUP_REMOVED lines=17> */
.L_x_10823:
[----:B------:R-:W-:-:S04]  /*adf0*/  LOP3.LUT R2, R5, 0x80000000, RZ, 0xc0, !PT ;  /* 0x8000000005027812 */ /* 0x000fc800078ec0ff */
[----:B------:R-:W-:-:S04]  /*ae00*/  SHF.R.U32.HI R3, RZ, 0x18, R2 ;  /* 0x00000018ff037819 */ /* 0x000fc80000011602 */
[----:B------:R-:W-:-:S04]  /*ae10*/  LOP3.LUT R0, R0, R3, RZ, 0xfc, !PT ;  /* 0x0000000300007212 */ /* 0x000fc800078efcff */
[----:B------:R-:W-:Y:S02]  /*ae20*/  PRMT R8, R0, 0x7610, R8 ;  /* 0x0000761000087816 */ /* 0x000fe40000000008 */
.L_x_10822:
[----:B------:R-:W-:Y:S05]  /*ae30*/  BSYNC B0 ;  /* 0x0000000000007941 */ /* 0x000fea0003800000 */
.L_x_10821:
[----:B------:R-:W-:Y:S01]  /*ae40*/  STG.E.U8 [R16.64], R8 ;  /* 0x0000000810007986 */ /* 0x000fe2000c101124 */
[----:B------:R-:W-:Y:S05]  /*ae50*/  EXIT ;  /* 0x000000000000794d */ /* 0x000fea0003800000 */
.L_x_10815:
        /* <DEDUP_REMOVED lines=22> */
.L_x_10798:
        /* <DEDUP_REMOVED lines=20> */
.L_x_10825:
[----:B-1----:R-:W-:-:S04]  /*b100*/  PRMT R2, R5, 0x9910, RZ ;  /* 0x0000991005027816 */ /* 0x002fc800000000ff */
[----:B------:R-:W-:-:S05]  /*b110*/  SHF.R.S32.HI R3, RZ, 0x1f, R2 ;  /* 0x0000001fff037819 */ /* 0x000fca0000011402 */
[----:B------:R-:W-:Y:S01]  /*b120*/  STG.E.64 [R16.64], R2 ;  /* 0x0000000210007986 */ /* 0x000fe2000c101b24 */
[----:B------:R-:W-:Y:S05]  /*b130*/  EXIT ;  /* 0x000000000000794d */ /* 0x000fea0003800000 */
.L_x_10824:
[----:B-1----:R-:W-:-:S05]  /*b140*/  PRMT R3, R5, 0x9910, RZ ;  /* 0x0000991005037816 */ /* 0x002fca00000000ff */
[----:B------:R-:W-:Y:S01]  /*b150*/  STG.E [R16.64], R3 ;  /* 0x0000000310007986 */ /* 0x000fe2000c101924 */
[----:B------:R-:W-:Y:S05]  /*b160*/  EXIT ;  /* 0x000000000000794d */ /* 0x000fea0003800000 */
.L_x_10826:
        /* <DEDUP_REMOVED lines=9> */
.L_x_29938:


//--------------------- .text._ZN2at6native27unrolled_elementwise_kernelINS0_13BUnaryFunctorIsssZZZNS0_21heaviside_kernel_cudaERNS_18TensorIteratorBaseEENKUlvE_clEvENKUlvE3_clEvEUlssE_EESt5arrayIPcLm2EELi4E23TrivialOffsetCalculatorILi1EjESD_NS0_6memory12LoadWithCastILi1EEENSE_13StoreWithCastILi1EEEEEviT_T0_T2_T3_T4_T5_ --------------------------
	.section	.text._ZN2at6native27unrolled_elementwise_kernelINS0_13BUnaryFunctorIsssZZZNS0_21heaviside_kernel_cudaERNS_18TensorIteratorBaseEENKUlvE_clEvENKUlvE3_clEvEUlssE_EESt5arrayIPcLm2EELi4E23TrivialOffsetCalculatorILi1EjESD_NS0_6memory12LoadWithCastILi1EEENSE_13StoreWithCastILi1EEEEEviT_T0_T2_T3_T4_T5_,"ax",@progbits
	.sectioninfo	@"SHI_REGISTERS=29"
	.align	128
        .global         _ZN2at6native27unrolled_elementwise_kernelINS0_13BUnaryFunctorIsssZZZNS0_21heaviside_kernel_cudaERNS_18TensorIteratorBaseEENKUlvE_clEvENKUlvE3_clEvEUlssE_EESt5arrayIPcLm2EELi4E23TrivialOffsetCalculatorILi1EjESD_NS0_6memory12LoadWithCastILi1EEENSE_13StoreWithCastILi1EEEEEviT_T0_T2_T3_T4_T5_
        .type           _ZN2at6native27unrolled_elementwise_kernelINS0_13BUnaryFunctorIsssZZZNS0_21heaviside_kernel_cudaERNS_18TensorIteratorBaseEENKUlvE_clEvENKUlvE3_clEvEUlssE_EESt5arrayIPcLm2EELi4E23TrivialOffsetCalculatorILi1EjESD_NS0_6memory12LoadWithCastILi1EEENSE_13StoreWithCastILi1EEEEEviT_T0_T2_T3_T4_T5_,@function
        .size           _ZN2at6native27unrolled_elementwise_kernelINS0_13BUnaryFunctorIsssZZZNS0_21heaviside_kernel_cudaERNS_18TensorIteratorBaseEENKUlvE_clEvENKUlvE3_clEvEUlssE_EESt5arrayIPcLm2EELi4E23TrivialOffsetCalculatorILi1EjESD_NS0_6memory12LoadWithCastILi1EEENSE_13StoreWithCastILi1EEEEEviT_T0_T2_T3_T4_T5_,(.L_x_29939 - _ZN2at6native27unrolled_elementwise_kernelINS0_13BUnaryFunctorIsssZZZNS0_21heaviside_kernel_cudaERNS_18TensorIteratorBaseEENKUlvE_clEvENKUlvE3_clEvEUlssE_EESt5arrayIPcLm2EELi4E23TrivialOffsetCalculatorILi1EjESD_NS0_6memory12LoadWithCastILi1EEENSE_13StoreWithCastILi1EEEEEviT_T0_T2_T3_T4_T5_)
        .other          _ZN2at6native27unrolled_elementwise_kernelINS0_13BUnaryFunctorIsssZZZNS0_21heaviside_kernel_cudaERNS_18TensorIteratorBaseEENKUlvE_clEvENKUlvE3_clEvEUlssE_EESt5arrayIPcLm2EELi4E23TrivialOffsetCalculatorILi1EjESD_NS0_6memory12LoadWithCastILi1EEENSE_13StoreWithCastILi1EEEEEviT_T0_T2_T3_T4_T5_,@"STO_CUDA_ENTRY STV_DEFAULT"
_ZN2at6native27unrolled_elementwise_kernelINS0_13BUnaryFunctorIsssZZZNS0_21heaviside_kernel_cudaERNS_18TensorIteratorBaseEENKUlvE_clEvENKUlvE3_clEvEUlssE_EESt5arrayIPcLm2EELi4E23TrivialOffsetCalculatorILi1EjESD_NS0_6memory12LoadWithCastILi1EEENSE_13StoreWithCastILi1EEEEEviT_T0_T2_T3_T4_T5_:
.text._ZN2at6native27unrolled_elementwise_kernelINS0_13BUnaryFunctorIsssZZZNS0_21heaviside_kernel_cudaERNS_18TensorIteratorBaseEENKUlvE_clEvENKUlvE3_clEvEUlssE_EESt5arrayIPcLm2EELi4E23TrivialOffsetCalculatorILi1EjESD_NS0_6memory12LoadWithCastILi1EEENSE_13StoreWithCastILi1EEEEEviT_T0_T2_T3_T4_T5_:
        /* <DEDUP_REMOVED lines=29> */
.L_x_10832:
[----:B------:R0:W5:Y:S01]  /*01d0*/  LDG.E.U8 R22, [R2.64] ;  /* 0x0000002402167981 */ /* 0x000162000c1e1100 */
[----:B------:R-:W-:Y:S05]  /*01e0*/  BRA `(.L_x_10834) ;  /* 0x00000d9000007947 */ /* 0x000fea0003800000 */
.L_x_10831:
        /* <DEDUP_REMOVED lines=8> */
.L_x_10836:
[----:B------:R0:W5:Y:S01]  /*0270*/  LDG.E.U16 R22, [R2.64] ;  /* 0x0000002402167981 */ /* 0x000162000c1e1500 */
[----:B------:R-:W-:Y:S05]  /*0280*/  BRA `(.L_x_10834) ;  /* 0x00000cf000007947 */ /* 0x000fea0003800000 */
.L_x_10835:
[----:B------:R0:W5:Y:S01]  /*0290*/  LDG.E.U16 R22, [R2.64] ;  /* 0x0000002402167981 */ /* 0x000162000c1e1500 */
[----:B------:R-:W-:Y:S05]  /*02a0*/  BRA `(.L_x_10834) ;  /* 0x00000cd000007947 */ /* 0x000fea0003800000 */
.L_x_10830:
        /* <DEDUP_REMOVED lines=9> */
.L_x_10838:
[----:B------:R-:W2:Y:S02]  /*0340*/  LDG.E.U16 R0, [R2.64] ;  /* 0x0000002402007981 */ /* 0x000ea4000c1e1500 */
[----:B--2---:R-:W-:-:S06]  /*0350*/  HADD2.F32 R0, -RZ, R0.H0_H0 ;  /* 0x20000000ff007230 */ /* 0x004fcc0000004100 */
[----:B------:R-:W0:Y:S02]  /*0360*/  F2I.FTZ.TRUNC.NTZ R0, R0 ;  /* 0x0000000000007305 */ /* 0x000e24000021f100 */
[----:B0-----:R-:W-:Y:S01]  /*0370*/  PRMT R22, R0, 0x7610, R22 ;  /* 0x0000761000167816 */ /* 0x001fe20000000016 */
[----:B------:R-:W-:Y:S05]  /*0380*/  BRA `(.L_x_10834) ;  /* 0x00000bf000007947 */ /* 0x000fea0003800000 */
.L_x_10837:
        /* <DEDUP_REMOVED lines=9> */
.L_x_10840:
[----:B------:R-:W2:Y:S02]  /*0420*/  LDG.E.U16 R2, [R2.64] ;  /* 0x0000002402027981 */ /* 0x000ea4000c1e1500 */
[----:B--2---:R-:W-:-:S06]  /*0430*/  HADD2.F32 R0, -RZ, R2.H0_H0 ;  /* 0x20000002ff007230 */ /* 0x004fcc0000004100 */
[----:B------:R-:W0:Y:S02]  /*0440*/  F2I.FTZ.TRUNC.NTZ R0, R0 ;  /* 0x0000000000007305 */ /* 0x000e24000021f100 */
[----:B0-----:R-:W-:Y:S01]  /*0450*/  PRMT R22, R0, 0x7610, R22 ;  /* 0x0000761000167816 */ /* 0x001fe20000000016 */
[----:B------:R-:W-:Y:S05]  /*0460*/  BRA `(.L_x_10834) ;  /* 0x00000b1000007947 */ /* 0x000fea0003800000 */
.L_x_10839:
[----:B------:R-:W2:Y:S02]  /*0470*/  LDG.E.64 R2, [R2.64] ;  /* 0x0000002402027981 */ /* 0x000ea4000c1e1b00 */
[----:B--2---:R0:W1:Y:S01]  /*0480*/  F2I.F64.TRUNC R22, R2 ;  /* 0x0000000200167311 */ /* 0x004062000030d100 */
[----:B------:R-:W-:Y:S05]  /*0490*/  BRA `(.L_x_10834) ;  /* 0x00000ae000007947 */ /* 0x000fea0003800000 */
.L_x_10829:
        /* <DEDUP_REMOVED lines=12> */
.L_x_10843:
[----:B------:R-:W2:Y:S02]  /*0560*/  LDG.E.64 R2, [R2.64] ;  /* 0x0000002402027981 */ /* 0x000ea4000c1e1b00 */
[----:B--2---:R0:W1:Y:S01]  /*0570*/  F2I.F64.TRUNC R22, R2 ;  /* 0x0000000200167311 */ /* 0x004062000030d100 */
[----:B------:R-:W-:Y:S05]  /*0580*/  BRA `(.L_x_10834) ;  /* 0x000009f000007947 */ /* 0x000fea0003800000 */
.L_x_10842:
        /* <DEDUP_REMOVED lines=28> */
.L_x_10845:
        /* <DEDUP_REMOVED lines=16> */
.L_x_10844:
[----:B------:R-:W2:Y:S02]  /*0850*/  LDG.E.U16 R0, [R2.64] ;  /* 0x0000002402007981 */ /* 0x000ea4000c1e1500 */
[----:B--2---:R-:W-:-:S06]  /*0860*/  PRMT R0, RZ, 0x5410, R0 ;  /* 0x00005410ff007816 */ /* 0x004fcc0000000000 */
[----:B------:R-:W0:Y:S02]  /*0870*/  F2I.FTZ.TRUNC.NTZ R0, R0 ;  /* 0x0000000000007305 */ /* 0x000e24000021f100 */
[----:B0-----:R-:W-:Y:S01]  /*0880*/  PRMT R22, R0, 0x7610, R22 ;  /* 0x0000761000167816 */ /* 0x001fe20000000016 */
[----:B------:R-:W-:Y:S05]  /*0890*/  BRA `(.L_x_10834) ;  /* 0x000006e000007947 */ /* 0x000fea0003800000 */
.L_x_10841:
        /* <DEDUP_REMOVED lines=10> */
.L_x_10848:
        /* <DEDUP_REMOVED lines=21> */
.L_x_10852:
[----:B------:R-:W-:Y:S05]  /*0a90*/  BSYNC B1 ;  /* 0x0000000000017941 */ /* 0x000fea0003800000 */
.L_x_10851:
[----:B------:R-:W-:Y:S01]  /*0aa0*/  LEA R3, R0, 0x3b800000, 0x17 ;  /* 0x3b80000000037811 */ /* 0x000fe200078eb8ff */
[----:B------:R-:W-:-:S05]  /*0ab0*/  IMAD.SHL.U32 R0, R2, 0x100000, RZ ;  /* 0x0010000002007824 */ /* 0x000fca00078e00ff */
[----:B------:R-:W-:Y:S02]  /*0ac0*/  LOP3.LUT R0, R3, R0, R4, 0xfe, !PT ;  /* 0x0000000003007212 */ /* 0x000fe400078efe04 */
.L_x_10850:
[----:B------:R-:W-:Y:S05]  /*0ad0*/  BSYNC B0 ;  /* 0x0000000000007941 */ /* 0x000fea0003800000 */
.L_x_10849:
[----:B------:R-:W0:Y:S02]  /*0ae0*/  F2I.FTZ.TRUNC.NTZ R0, R0 ;  /* 0x0000000000007305 */ /* 0x000e24000021f100 */
[----:B0-----:R-:W-:Y:S01]  /*0af0*/  PRMT R22, R0, 0x7610, R22 ;  /* 0x0000761000167816 */ /* 0x001fe20000000016 */
[----:B------:R-:W-:Y:S05]  /*0b00*/  BRA `(.L_x_10834) ;  /* 0x0000047000007947 */ /* 0x000fea0003800000 */
.L_x_10847:
        /* <DEDUP_REMOVED lines=21> */
.L_x_10856:
[----:B------:R-:W-:Y:S05]  /*0c60*/  BSYNC B1 ;  /* 0x0000000000017941 */ /* 0x000fea0003800000 */
.L_x_10855:
[----:B------:R-:W-:Y:S01]  /*0c70*/  LEA R3, R0, 0x37800000, 0x17 ;  /* 0x3780000000037811 */ /* 0x000fe200078eb8ff */
[----:B------:R-:W-:-:S05]  /*0c80*/  IMAD.SHL.U32 R0, R2, 0x200000, RZ ;  /* 0x0020000002007824 */ /* 0x000fca00078e00ff */
[----:B------:R-:W-:Y:S02]  /*0c90*/  LOP3.LUT R0, R3, R0, R4, 0xfe, !PT ;  /* 0x0000000003007212 */ /* 0x000fe400078efe04 */
.L_x_10854:
[----:B------:R-:W-:Y:S05]  /*0ca0*/  BSYNC B0 ;  /* 0x0000000000007941 */ /* 0x000fea0003800000 */
.L_x_10853:
[----:B------:R-:W0:Y:S02]  /*0cb0*/  F2I.FTZ.TRUNC.NTZ R0, R0 ;  /* 0x0000000000007305 */ /* 0x000e24000021f100 */
[----:B0-----:R-:W-:Y:S01]  /*0cc0*/  PRMT R22, R0, 0x7610, R22 ;  /* 0x0000761000167816 */ /* 0x001fe20000000016 */
[----:B------:R-:W-:Y:S05]  /*0cd0*/  BRA `(.L_x_10834) ;  /* 0x000002a000007947 */ /* 0x000fea0003800000 */
.L_x_10846:
        /* <DEDUP_REMOVED lines=14> */
.L_x_10860:
[----:B------:R-:W-:Y:S05]  /*0dc0*/  BSYNC B0 ;  /* 0x0000000000007941 */ /* 0x000fea0003800000 */
.L_x_10859:
[----:B------:R-:W0:Y:S02]  /*0dd0*/  F2I.FTZ.TRUNC.NTZ R0, R0 ;  /* 0x0000000000007305 */ /* 0x000e24000021f100 */
[----:B0-----:R-:W-:Y:S01]  /*0de0*/  PRMT R22, R0, 0x7610, R22 ;  /* 0x0000761000167816 */ /* 0x001fe20000000016 */
[----:B------:R-:W-:Y:S05]  /*0df0*/  BRA `(.L_x_10834) ;  /* 0x0000018000007947 */ /* 0x000fea0003800000 */
.L_x_10833:
        /* <DEDUP_REMOVED lines=21> */
.L_x_10858:
[----:B------:R0:W5:Y:S01]  /*0f50*/  LDG.E.U16 R22, [R2.64] ;  /* 0x0000002402167981 */ /* 0x000162000c1e1500 */
[----:B------:R-:W-:Y:S05]  /*0f60*/  BRA `(.L_x_10834) ;  /* 0x0000001000007947 */ /* 0x000fea0003800000 */
.L_x_10857:
[----:B------:R0:W5:Y:S02]  /*0f70*/  LDG.E.U16 R22, [R2.64] ;  /* 0x0000002402167981 */ /* 0x000164000c1e1500 */
.L_x_10834:
[----:B------:R-:W2:Y:S02]  /*0f80*/  S2R R24, SR_TID.X ;  /* 0x0000000000187919 */ /* 0x000ea40000002100 */
[----:B--2---:R-:W-:Y:S02]  /*0f90*/  IADD3 R24, R24, 0x80, RZ ;  /* 0x0000008018187810 */ /* 0x004fe40007ffe0ff */
.L_x_10828:
[----:B-1----:R-:W-:Y:S05]  /*0fa0*/  BSYNC B6 ;  /* 0x0000000000067941 */ /* 0x002fea0003800000 */
.L_x_10827:
        /* <DEDUP_REMOVED lines=21> */
.L_x_10866:
[----:B------:R0:W5:Y:S01]  /*1100*/  LDG.E.U8 R19, [R2.64] ;  /* 0x0000002402137981 */ /* 0x000162000c1e1100 */
[----:B------:R-:W-:Y:S05]  /*1110*/  BRA `(.L_x_10868) ;  /* 0x00000d8000007947 */ /* 0x000fea0003800000 */
.L_x_10865:
        /* <DEDUP_REMOVED lines=8> */
.L_x_10870:
[----:B------:R0:W5:Y:S01]  /*11a0*/  LDG.E.U16 R19, [R2.64] ;  /* 0x0000002402137981 */ /* 0x000162000c1e1500 */
[----:B------:R-:W-:Y:S05]  /*11b0*/  BRA `(.L_x_10868) ;  /* 0x00000ce000007947 */ /* 0x000fea0003800000 */
.L_x_10869:
[----:B------:R0:W5:Y:S01]  /*11c0*/  LDG.E.U16 R19, [R2.64] ;  /* 0x0000002402137981 */ /* 0x000162000c1e1500 */
[----:B------:R-:W-:Y:S05]  /*11d0*/  BRA `(.L_x_10868) ;  /* 0x00000cc000007947 */ /* 0x000fea0003800000 */
.L_x_10864:
        /* <DEDUP_REMOVED lines=9> */
.L_x_10872:
[----:B------:R-:W2:Y:S02]  /*1270*/  LDG.E.U16 R0, [R2.64] ;  /* 0x0000002402007981 */ /* 0x000ea4000c1e1500 */
[----:B--2---:R-:W-:-:S06]  /*1280*/  HADD2.F32 R0, -RZ, R0.H0_H0 ;  /* 0x20000000ff007230 */ /* 0x004fcc0000004100 */
[----:B------:R-:W0:Y:S02]  /*1290*/  F2I.FTZ.TRUNC.NTZ R0, R0 ;  /* 0x0000000000007305 */ /* 0x000e24000021f100 */
[----:B0-----:R-:W-:Y:S01]  /*12a0*/  PRMT R19, R0, 0x7610, R19 ;  /* 0x0000761000137816 */ /* 0x001fe20000000013 */
[----:B------:R-:W-:Y:S05]  /*12b0*/  BRA `(.L_x_10868) ;  /* 0x00000be000007947 */ /* 0x000fea0003800000 */
.L_x_10871:
        /* <DEDUP_REMOVED lines=9> */
.L_x_10874:
[----:B------:R-:W2:Y:S02]  /*1350*/  LDG.E.U16 R2, [R2.64] ;  /* 0x0000002402027981 */ /* 0x000ea4000c1e1500 */
[----:B--2---:R-:W-:-:S06]  /*1360*/  HADD2.F32 R0, -RZ, R2.H0_H0 ;  /* 0x20000002ff007230 */ /* 0x004fcc0000004100 */
[----:B------:R-:W0:Y:S02]  /*1370*/  F2I.FTZ.TRUNC.NTZ R0, R0 ;  /* 0x0000000000007305 */ /* 0x000e24000021f100 */
[----:B0-----:R-:W-:Y:S01]  /*1380*/  PRMT R19, R0, 0x7610, R19 ;  /* 0x0000761000137816 */ /* 0x001fe20000000013 */
[----:B------:R-:W-:Y:S05]  /*1390*/  BRA `(.L_x_10868) ;  /* 0x00000b0000007947 */ /* 0x000fea0003800000 */
.L_x_10873:
[----:B------:R-:W2:Y:S02]  /*13a0*/  LDG.E.64 R2, [R2.64] ;  /* 0x0000002402027981 */ /* 0x000ea4000c1e1b00 */
[----:B--2---:R0:W1:Y:S01]  /*13b0*/  F2I.F64.TRUNC R19, R2 ;  /* 0x0000000200137311 */ /* 0x004062000030d100 */
[----:B------:R-:W-:Y:S05]  /*13c0*/  BRA `(.L_x_10868) ;  /* 0x00000ad000007947 */ /* 0x000fea0003800000 */
.L_x_10863:
        /* <DEDUP_REMOVED lines=12> */
.L_x_10877:
[----:B------:R-:W2:Y:S02]  /*1490*/  LDG.E.64 R2, [R2.64] ;  /* 0x0000002402027981 */ /* 0x000ea4000c1e1b00 */
[----:B--2---:R0:W1:Y:S01]  /*14a0*/  F2I.F64.TRUNC R19, R2 ;  /* 0x0000000200137311 */ /* 0x004062000030d100 */
[----:B------:R-:W-:Y:S05]  /*14b0*/  BRA `(.L_x_10868) ;  /* 0x000009e000007947 */ /* 0x000fea0003800000 */
.L_x_10876:
        /* <DEDUP_REMOVED lines=28> */
.L_x_10879:
        /* <DEDUP_REMOVED lines=15> */
.L_x_10878:
[----:B------:R-:W2:Y:S02]  /*1770*/  LDG.E.U16 R0, [R2.64] ;  /* 0x0000002402007981 */ /* 0x000ea4000c1e1500 */
[----:B--2---:R-:W-:-:S06]  /*1780*/  PRMT R0, RZ, 0x5410, R0 ;  /* 0x00005410ff007816 */ /* 0x004fcc0000000000 */
[----:B------:R-:W0:Y:S02]  /*1790*/  F2I.FTZ.TRUNC.NTZ R0, R0 ;  /* 0x0000000000007305 */ /* 0x000e24000021f100 */
[----:B0-----:R-:W-:Y:S01]  /*17a0*/  PRMT R19, R0, 0x7610, R19 ;  /* 0x0000761000137816 */ /* 0x001fe20000000013 */
[----:B------:R-:W-:Y:S05]  /*17b0*/  BRA `(.L_x_10868) ;  /* 0x000006e000007947 */ /* 0x000fea0003800000 */
.L_x_10875:
        /* <DEDUP_REMOVED lines=10> */
.L_x_10882:
        /* <DEDUP_REMOVED lines=21> */
.L_x_10886:
[----:B------:R-:W-:Y:S05]  /*19b0*/  BSYNC B1 ;  /* 0x0000000000017941 */ /* 0x000fea0003800000 */
.L_x_10885:
[----:B------:R-:W-:Y:S01]  /*19c0*/  LEA R3, R0, 0x3b800000, 0x17 ;  /* 0x3b80000000037811 */ /* 0x000fe200078eb8ff */
[----:B------:R-:W-:-:S05]  /*19d0*/  IMAD.SHL.U32 R0, R2, 0x100000, RZ ;  /* 0x0010000002007824 */ /* 0x000fca00078e00ff */
[----:B------:R-:W-:Y:S02]  /*19e0*/  LOP3.LUT R0, R3, R0, R4, 0xfe, !PT ;  /* 0x0000000003007212 */ /* 0x000fe400078efe04 */
.L_x_10884:
[----:B------:R-:W-:Y:S05]  /*19f0*/  BSYNC B0 ;  /* 0x0000000000007941 */ /* 0x000fea0003800000 */
.L_x_10883:
[----:B------:R-:W0:Y:S02]  /*1a00*/  F2I.FTZ.TRUNC.NTZ R0, R0 ;  /* 0x0000000000007305 */ /* 0x000e24000021f100 */
[----:B0-----:R-:W-:Y:S01]  /*1a10*/  PRMT R19, R0, 0x7610, R19 ;  /* 0x0000761000137816 */ /* 0x001fe20000000013 */
[----:B------:R-:W-:Y:S05]  /*1a20*/  BRA `(.L_x_10868) ;  /* 0x0000047000007947 */ /* 0x000fea0003800000 */
.L_x_10881:
        /* <DEDUP_REMOVED lines=21> */
.L_x_10890:
[----:B------:R-:W-:Y:S05]  /*1b80*/  BSYNC B1 ;  /* 0x0000000000017941 */ /* 0x000fea0003800000 */
.L_x_10889:
[----:B------:R-:W-:Y:S01]  /*1b90*/  LEA R3, R0, 0x37800000, 0x17 ;  /* 0x3780000000037811 */ /* 0x000fe200078eb8ff */
[----:B------:R-:W-:-:S05]  /*1ba0*/  IMAD.SHL.U32 R0, R2, 0x200000, RZ ;  /* 0x0020000002007824 */ /* 0x000fca00078e00ff */
[----:B------:R-:W-:Y:S02]  /*1bb0*/  LOP3.LUT R0, R3, R0, R4, 0xfe, !PT ;  /* 0x0000000003007212 */ /* 0x000fe400078efe04 */
.L_x_10888:
[----:B------:R-:W-:Y:S05]  /*1bc0*/  BSYNC B0 ;  /* 0x0000000000007941 */ /* 0x000fea0003800000 */
.L_x_10887:
[----:B------:R-:W0:Y:S02]  /*1bd0*/  F2I.FTZ.TRUNC.NTZ R0, R0 ;  /* 0x0000000000007305 */ /* 0x000e24000021f100 */
[----:B0-----:R-:W-:Y:S01]  /*1be0*/  PRMT R19, R0, 0x7610, R19 ;  /* 0x0000761000137816 */ /* 0x001fe20000000013 */
[----:B------:R-:W-:Y:S05]  /*1bf0*/  BRA `(.L_x_10868) ;  /* 0x000002a000007947 */ /* 0x000fea0003800000 */
.L_x_10880:
        /* <DEDUP_REMOVED lines=14> */
.L_x_10894:
[----:B------:R-:W-:Y:S05]  /*1ce0*/  BSYNC B0 ;  /* 0x0000000000007941 */ /* 0x000fea0003800000 */
.L_x_10893:
[----:B------:R-:W0:Y:S02]  /*1cf0*/  F2I.FTZ.TRUNC.NTZ R0, R0 ;  /* 0x0000000000007305 */ /* 0x000e24000021f100 */
[----:B0-----:R-:W-:Y:S01]  /*1d00*/  PRMT R19, R0, 0x7610, R19 ;  /* 0x0000761000137816 */ /* 0x001fe20000000013 */
[----:B------:R-:W-:Y:S05]  /*1d10*/  BRA `(.L_x_10868) ;  /* 0x0000018000007947 */ /* 0x000fea0003800000 */
.L_x_10867:
        /* <DEDUP_REMOVED lines=19> */
[----:B------:R-:W-:Y:S01]  /*1e50*/  PRMT R19, RZ, 0x7610, R19 ;  /* 0x00007610ff137816 */ /* 0x000fe20000000013 */
[----:B------:R-:W-:Y:S05]  /*1e60*/  BRA `(.L_x_10868) ;  /* 0x0000003000007947 */ /* 0x000fea0003800000 */
.L_x_10892:
[----:B------:R0:W5:Y:S01]  /*1e70*/  LDG.E.U16 R19, [R2.64] ;  /* 0x0000002402137981 */ /* 0x000162000c1e1500 */
[----:B------:R-:W-:Y:S05]  /*1e80*/  BRA `(.L_x_10868) ;  /* 0x0000001000007947 */ /* 0x000fea0003800000 */
.L_x_10891:
[----:B------:R0:W5:Y:S02]  /*1e90*/  LDG.E.U16 R19, [R2.64] ;  /* 0x0000002402137981 */ /* 0x000164000c1e1500 */
.L_x_10868:
[----:B------:R-:W-:-:S03]  /*1ea0*/  IADD3 R24, R24, 0x80, RZ ;  /* 0x0000008018187810 */ /* 0x000fc60007ffe0ff */
.L_x_10862:
[----:B------:R-:W-:Y:S05]  /*1eb0*/  BSYNC B6 ;  /* 0x0000000000067941 */ /* 0x000fea0003800000 */
.L_x_10861:
        /* <DEDUP_REMOVED lines=23> */
.L_x_10900:
[----:B------:R0:W5:Y:S01]  /*2030*/  LDG.E.U8 R25, [R2.64] ;  /* 0x0000002402197981 */ /* 0x000162000c1e1100 */
[----:B------:R-:W-:Y:S05]  /*2040*/  BRA `(.L_x_10902) ;  /* 0x00000d8000007947 */ /* 0x000fea0003800000 */
.L_x_10899:
        /* <DEDUP_REMOVED lines=8> */
.L_x_10904:
[----:B------:R0:W5:Y:S01]  /*20d0*/  LDG.E.U16 R25, [R2.64] ;  /* 0x0000002402197981 */ /* 0x000162000c1e1500 */
[----:B------:R-:W-:Y:S05]  /*20e0*/  BRA `(.L_x_10902) ;  /* 0x00000ce000007947 */ /* 0x000fea0003800000 */
.L_x_10903:
[----:B------:R0:W5:Y:S01]  /*20f0*/  LDG.E.U16 R25, [R2.64] ;  /* 0x0000002402197981 */ /* 0x000162000c1e1500 */
[----:B------:R-:W-:Y:S05]  /*2100*/  BRA `(.L_x_10902) ;  /* 0x00000cc000007947 */ /* 0x000fea0003800000 */
.L_x_10898:
        /* <DEDUP_REMOVED lines=9> */
.L_x_10906:
[----:B------:R-:W2:Y:S02]  /*21a0*/  LDG.E.U16 R0, [R2.64] ;  /* 0x0000002402007981 */ /* 0x000ea4000c1e1500 */
[----:B--2---:R-:W-:-:S06]  /*21b0*/  HADD2.F32 R0, -RZ, R0.H0_H0 ;  /* 0x20000000ff007230 */ /* 0x004fcc0000004100 */
[----:B------:R-:W0:Y:S02]  /*21c0*/  F2I.FTZ.TRUNC.NTZ R0, R0 ;  /* 0x0000000000007305 */ /* 0x000e24000021f100 */
[----:B0-----:R-:W-:Y:S01]  /*21d0*/  PRMT R25, R0, 0x7610, R25 ;  /* 0x0000761000197816 */ /* 0x001fe20000000019 */
[----:B------:R-:W-:Y:S05]  /*21e0*/  BRA `(.L_x_10902) ;  /* 0x00000be000007947 */ /* 0x000fea0003800000 */
.L_x_10905:
        /* <DEDUP_REMOVED lines=9> */
.L_x_10908:
[----:B------:R-:W2:Y:S02]  /*2280*/  LDG.E.U16 R2, [R2.64] ;  /* 0x0000002402027981 */ /* 0x000ea4000c1e1500 */
[----:B--2---:R-:W-:-:S06]  /*2290*/  HADD2.F32 R0, -RZ, R2.H0_H0 ;  /* 0x20000002ff007230 */ /* 0x004fcc0000004100 */
[----:B------:R-:W0:Y:S02]  /*22a0*/  F2I.FTZ.TRUNC.NTZ R0, R0 ;  /* 0x0000000000007305 */ /* 0x000e24000021f100 */
[----:B0-----:R-:W-:Y:S01]  /*22b0*/  PRMT R25, R0, 0x7610, R25 ;  /* 0x0000761000197816 */ /* 0x001fe20000000019 */
[----:B------:R-:W-:Y:S05]  /*22c0*/  BRA `(.L_x_10902) ;  /* 0x00000b0000007947 */ /* 0x000fea0003800000 */
.L_x_10907:
[----:B------:R-:W2:Y:S02]  /*22d0*/  LDG.E.64 R2, [R2.64] ;  /* 0x0000002402027981 */ /* 0x000ea4000c1e1b00 */
[----:B--2---:R0:W2:Y:S01]  /*22e0*/  F2I.F64.TRUNC R25, R2 ;  /* 0x0000000200197311 */ /* 0x0040a2000030d100 */
[----:B------:R-:W-:Y:S05]  /*22f0*/  BRA `(.L_x_10902) ;  /* 0x00000ad000007947 */ /* 0x000fea0003800000 */
.L_x_10897:
        /* <DEDUP_REMOVED lines=12> */
.L_x_10911:
[----:B------:R-:W2:Y:S02]  /*23c0*/  LDG.E.64 R2, [R2.64] ;  /* 0x0000002402027981 */ /* 0x000ea4000c1e1b00 */
[----:B--2---:R0:W2:Y:S01]  /*23d0*/  F2I.F64.TRUNC R25, R2 ;  /* 0x0000000200197311 */ /* 0x0040a2000030d100 */
[----:B------:R-:W-:Y:S05]  /*23e0*/  BRA `(.L_x_10902) ;  /* 0x000009e000007947 */ /* 0x000fea0003800000 */
.L_x_10910:
        /* <DEDUP_REMOVED lines=28> */
.L_x_10913:
        /* <DEDUP_REMOVED lines=15> */
.L_x_10912:
[----:B------:R-:W2:Y:S02]  /*26a0*/  LDG.E.U16 R0, [R2.64] ;  /* 0x0000002402007981 */ /* 0x000ea4000c1e1500 */
[----:B--2---:R-:W-:-:S06]  /*26b0*/  PRMT R0, RZ, 0x5410, R0 ;  /* 0x00005410ff007816 */ /* 0x004fcc0000000000 */
[----:B------:R-:W0:Y:S02]  /*26c0*/  F2I.FTZ.TRUNC.NTZ R0, R0 ;  /* 0x0000000000007305 */ /* 0x000e24000021f100 */
[----:B0-----:R-:W-:Y:S01]  /*26d0*/  PRMT R25, R0, 0x7610, R25 ;  /* 0x0000761000197816 */ /* 0x001fe20000000019 */
[----:B------:R-:W-:Y:S05]  /*26e0*/  BRA `(.L_x_10902) ;  /* 0x000006e000007947 */ /* 0x000fea0003800000 */
.L_x_10909:
        /* <DEDUP_REMOVED lines=10> */
.L_x_10916:
        /* <DEDUP_REMOVED lines=21> */
.L_x_10920:
[----:B------:R-:W-:Y:S05]  /*28e0*/  BSYNC B1 ;  /* 0x0000000000017941 */ /* 0x000fea0003800000 */
.L_x_10919:
[----:B------:R-:W-:Y:S01]  /*28f0*/  LEA R3, R0, 0x3b800000, 0x17 ;  /* 0x3b80000000037811 */ /* 0x000fe200078eb8ff */
[----:B------:R-:W-:-:S05]  /*2900*/  IMAD.SHL.U32 R0, R2, 0x100000, RZ ;  /* 0x0010000002007824 */ /* 0x000fca00078e00ff */
[----:B------:R-:W-:Y:S02]  /*2910*/  LOP3.LUT R0, R3, R0, R4, 0xfe, !PT ;  /* 0x0000000003007212 */ /* 0x000fe400078efe04 */
.L_x_10918:
[----:B------:R-:W-:Y:S05]  /*2920*/  BSYNC B0 ;  /* 0x0000000000007941 */ /* 0x000fea0003800000 */
.L_x_10917:
[----:B------:R-:W0:Y:S02]  /*2930*/  F2I.FTZ.TRUNC.NTZ R0, R0 ;  /* 0x0000000000007305 */ /* 0x000e24000021f100 */
[----:B0-----:R-:W-:Y:S01]  /*2940*/  PRMT R25, R0, 0x7610, R25 ;  /* 0x0000761000197816 */ /* 0x001fe20000000019 */
[----:B------:R-:W-:Y:S05]  /*2950*/  BRA `(.L_x_10902) ;  /* 0x0000047000007947 */ /* 0x000fea0003800000 */
.L_x_10915:
        /* <DEDUP_REMOVED lines=21> */
.L_x_10924:
[----:B------:R-:W-:Y:S05]  /*2ab0*/  BSYNC B1 ;  /* 0x0000000000017941 */ /* 0x000fea0003800000 */
.L_x_10923:
[----:B------:R-:W-:Y:S01]  /*2ac0*/  LEA R3, R0, 0x37800000, 0x17 ;  /* 0x3780000000037811 */ /* 0x000fe200078eb8ff */
[----:B------:R-:W-:-:S05]  /*2ad0*/  IMAD.SHL.U32 R0, R2, 0x200000, RZ ;  /* 0x0020000002007824 */ /* 0x000fca00078e00ff */
[----:B------:R-:W-:Y:S02]  /*2ae0*/  LOP3.LUT R0, R3, R0, R4, 0xfe, !PT ;  /* 0x0000000003007212 */ /* 0x000fe400078efe04 */
.L_x_10922:
[----:B------:R-:W-:Y:S05]  /*2af0*/  BSYNC B0 ;  /* 0x0000000000007941 */ /* 0x000fea0003800000 */
.L_x_10921:
[----:B------:R-:W0:Y:S02]  /*2b00*/  F2I.FTZ.TRUNC.NTZ R0, R0 ;  /* 0x0000000000007305 */ /* 0x000e24000021f100 */
[----:B0-----:R-:W-:Y:S01]  /*2b10*/  PRMT R25, R0, 0x7610, R25 ;  /* 0x0000761000197816 */ /* 0x001fe20000000019 */
[----:B------:R-:W-:Y:S05]  /*2b20*/  BRA `(.L_x_10902) ;  /* 0x000002a000007947 */ /* 0x000fea0003800000 */
.L_x_10914:
        /* <DEDUP_REMOVED lines=14> */
.L_x_10928:
[----:B------:R-:W-:Y:S05]  /*2c10*/  BSYNC B0 ;  /* 0x0000000000007941 */ /* 0x000fea0003800000 */
.L_x_10927:
[----:B------:R-:W0:Y:S02]  /*2c20*/  F2I.FTZ.TRUNC.NTZ R0, R0 ;  /* 0x0000000000007305 */ /* 0x000e24000021f100 */
[----:B0-----:R-:W-:Y:S01]  /*2c30*/  PRMT R25, R0, 0x7610, R25 ;  /* 0x0000761000197816 */ /* 0x001fe20000000019 */
[----:B------:R-:W-:Y:S05]  /*2c40*/  BRA `(.L_x_10902) ;  /* 0x0000018000007947 */ /* 0x000fea0003800000 */
.L_x_10901:
        /* <DEDUP_REMOVED lines=21> */
.L_x_10926:
[----:B------:R0:W5:Y:S01]  /*2da0*/  LDG.E.U16 R25, [R2.64] ;  /* 0x0000002402197981 */ /* 0x000162000c1e1500 */
[----:B------:R-:W-:Y:S05]  /*2db0*/  BRA `(.L_x_10902) ;  /* 0x0000001000007947 */ /* 0x000fea0003800000 */
.L_x_10925:
[----:B------:R0:W5:Y:S02]  /*2dc0*/  LDG.E.U16 R25, [R2.64] ;  /* 0x0000002402197981 */ /* 0x000164000c1e1500 */
.L_x_10902:
[----:B------:R-:W-:-:S03]  /*2dd0*/  IADD3 R24, R24, 0x80, RZ ;  /* 0x0000008018187810 */ /* 0x000fc60007ffe0ff */
.L_x_10896:
[----:B------:R-:W-:Y:S05]  /*2de0*/  BSYNC B6 ;  /* 0x0000000000067941 */ /* 0x000fea0003800000 */
.L_x_10895:
[----:B------:R-:W3:Y:S01]  /*2df0*/  LDC.U16 R18, c[0x0][0x166] ;  /* 0x00005980ff127b82 */ /* 0x000ee20000000400 */
        /* <DEDUP_REMOVED lines=20> */
.L_x_10934:
[----:B------:R0:W5:Y:S01]  /*2f40*/  LDG.E.U8 R23, [R2.64] ;  /* 0x0000002402177981 */ /* 0x000162000c1e1100 */
[----:B------:R-:W-:Y:S05]  /*2f50*/  BRA `(.L_x_10930) ;  /* 0x00000d7000007947 */ /* 0x000fea0003800000 */
.L_x_10933:
        /* <DEDUP_REMOVED lines=8> */
.L_x_10937:
[----:B------:R0:W5:Y:S01]  /*2fe0*/  LDG.E.U16 R23, [R2.64] ;  /* 0x0000002402177981 */ /* 0x000162000c1e1500 */
[----:B------:R-:W-:Y:S05]  /*2ff0*/  BRA `(.L_x_10930) ;  /* 0x00000cd000007947 */ /* 0x000fea0003800000 */
.L_x_10936:
[----:B------:R0:W5:Y:S01]  /*3000*/  LDG.E.U16 R23, [R2.64] ;  /* 0x0000002402177981 */ /* 0x000162000c1e1500 */
[----:B------:R-:W-:Y:S05]  /*3010*/  BRA `(.L_x_10930) ;  /* 0x00000cb000007947 */ /* 0x000fea0003800000 */
.L_x_10932:
        /* <DEDUP_REMOVED lines=9> */
.L_x_10939:
[----:B------:R-:W4:Y:S02]  /*30b0*/  LDG.E.U16 R0, [R2.64] ;  /* 0x0000002402007981 */ /* 0x000f24000c1e1500 */
[----:B----4-:R-:W-:-:S06]  /*30c0*/  HADD2.F32 R0, -RZ, R0.H0_H0 ;  /* 0x20000000ff007230 */ /* 0x010fcc0000004100 */
[----:B------:R-:W0:Y:S02]  /*30d0*/  F2I.FTZ.TRUNC.NTZ R0, R0 ;  /* 0x0000000000007305 */ /* 0x000e24000021f100 */
[----:B0-----:R-:W-:Y:S01]  /*30e0*/  PRMT R23, R0, 0x7610, R23 ;  /* 0x0000761000177816 */ /* 0x001fe20000000017 */
[----:B------:R-:W-:Y:S05]  /*30f0*/  BRA `(.L_x_10930) ;  /* 0x00000bd000007947 */ /* 0x000fea0003800000 */
.L_x_10938:
        /* <DEDUP_REMOVED lines=9> */
.L_x_10941:
[----:B------:R-:W4:Y:S02]  /*3190*/  LDG.E.U16 R2, [R2.64] ;  /* 0x0000002402027981 */ /* 0x000f24000c1e1500 */
[----:B----4-:R-:W-:-:S06]  /*31a0*/  HADD2.F32 R0, -RZ, R2.H0_H0 ;  /* 0x20000002ff007230 */ /* 0x010fcc0000004100 */
[----:B------:R-:W0:Y:S02]  /*31b0*/  F2I.FTZ.TRUNC.NTZ R0, R0 ;  /* 0x0000000000007305 */ /* 0x000e24000021f100 */
[----:B0-----:R-:W-:Y:S01]  /*31c0*/  PRMT R23, R0, 0x7610, R23 ;  /* 0x0000761000177816 */ /* 0x001fe20000000017 */
[----:B------:R-:W-:Y:S05]  /*31d0*/  BRA `(.L_x_10930) ;  /* 0x00000af000007947 */ /* 0x000fea0003800000 */
.L_x_10940:
[----:B------:R-:W4:Y:S02]  /*31e0*/  LDG.E.64 R2, [R2.64] ;  /* 0x0000002402027981 */ /* 0x000f24000c1e1b00 */
[----:B----4-:R0:W4:Y:S01]  /*31f0*/  F2I.F64.TRUNC R23, R2 ;  /* 0x0000000200177311 */ /* 0x010122000030d100 */
[----:B------:R-:W-:Y:S05]  /*3200*/  BRA `(.L_x_10930) ;  /* 0x00000ac000007947 */ /* 0x000fea0003800000 */
.L_x_10931:
        /* <DEDUP_REMOVED lines=12> */
.L_x_10944:
[----:B------:R-:W4:Y:S02]  /*32d0*/  LDG.E.64 R2, [R2.64] ;  /* 0x0000002402027981 */ /* 0x000f24000c1e1b00 */
[----:B----4-:R0:W4:Y:S01]  /*32e0*/  F2I.F64.TRUNC R23, R2 ;  /* 0x0000000200177311 */ /* 0x010122000030d100 */
[----:B------:R-:W-:Y:S05]  /*32f0*/  BRA `(.L_x_10930) ;  /* 0x000009d000007947 */ /* 0x000fea0003800000 */
.L_x_10943:
        /* <DEDUP_REMOVED lines=28> */
.L_x_10946:
[----:B------:R-:W4:Y:S02]  /*34c0*/  LDG.E.U8 R2, [R2.64] ;  /* 0x0000002402027981 */ /* 0x000f24000c1e1100 */
[C---:B----4-:R-:W-:Y:S02]  /*34d0*/  IMAD.SHL.U32 R0, R2.reuse, 0x2000000, RZ ;  /* 0x0200000002007824 */ /* 0x050fe400078e00ff */
        /* <DEDUP_REMOVED lines=13> */
.L_x_10945:
[----:B------:R-:W4:Y:S02]  /*35b0*/  LDG.E.U16 R0, [R2.64] ;  /* 0x0000002402007981 */ /* 0x000f24000c1e1500 */
[----:B----4-:R-:W-:-:S06]  /*35c0*/  PRMT R0, RZ, 0x5410, R0 ;  /* 0x00005410ff007816 */ /* 0x010fcc0000000000 */
[----:B------:R-:W0:Y:S02]  /*35d0*/  F2I.FTZ.TRUNC.NTZ R0, R0 ;  /* 0x0000000000007305 */ /* 0x000e24000021f100 */
[----:B0-----:R-:W-:Y:S01]  /*35e0*/  PRMT R23, R0, 0x7610, R23 ;  /* 0x0000761000177816 */ /* 0x001fe20000000017 */
[----:B------:R-:W-:Y:S05]  /*35f0*/  BRA `(.L_x_10930) ;  /* 0x000006d000007947 */ /* 0x000fea0003800000 */
.L_x_10942:
        /* <DEDUP_REMOVED lines=10> */
.L_x_10949:
        /* <DEDUP_REMOVED lines=21> */
.L_x_10953:
[----:B------:R-:W-:Y:S05]  /*37f0*/  BSYNC B1 ;  /* 0x0000000000017941 */ /* 0x000fea0003800000 */
.L_x_10952:
[----:B------:R-:W-:Y:S01]  /*3800*/  LEA R3, R0, 0x3b800000, 0x17 ;  /* 0x3b80000000037811 */ /* 0x000fe200078eb8ff */
[----:B------:R-:W-:-:S05]  /*3810*/  IMAD.SHL.U32 R0, R2, 0x100000, RZ ;  /* 0x0010000002007824 */ /* 0x000fca00078e00ff */
[----:B------:R-:W-:Y:S02]  /*3820*/  LOP3.LUT R0, R3, R0, R4, 0xfe, !PT ;  /* 0x0000000003007212 */ /* 0x000fe400078efe04 */
.L_x_10951:
[----:B------:R-:W-:Y:S05]  /*3830*/  BSYNC B0 ;  /* 0x0000000000007941 */ /* 0x000fea0003800000 */
.L_x_10950:
[----:B------:R-:W0:Y:S02]  /*3840*/  F2I.FTZ.TRUNC.NTZ R0, R0 ;  /* 0x0000000000007305 */ /* 0x000e24000021f100 */
[----:B0-----:R-:W-:Y:S01]  /*3850*/  PRMT R23, R0, 0x7610, R23 ;  /* 0x0000761000177816 */ /* 0x001fe20000000017 */
[----:B------:R-:W-:Y:S05]  /*3860*/  BRA `(.L_x_10930) ;  /* 0x0000046000007947 */ /* 0x000fea0003800000 */
.L_x_10948:
        /* <DEDUP_REMOVED lines=21> */
.L_x_10957:
[----:B------:R-:W-:Y:S05]  /*39c0*/  BSYNC B1 ;  /* 0x0000000000017941 */ /* 0x000fea0003800000 */
.L_x_10956:
[----:B------:R-:W-:Y:S01]  /*39d0*/  LEA R3, R0, 0x37800000, 0x17 ;  /* 0x3780000000037811 */ /* 0x000fe200078eb8ff */
[----:B------:R-:W-:-:S05]  /*39e0*/  IMAD.SHL.U32 R0, R2, 0x200000, RZ ;  /* 0x0020000002007824 */ /* 0x000fca00078e00ff */
[----:B------:R-:W-:Y:S02]  /*39f0*/  LOP3.LUT R0, R3, R0, R4, 0xfe, !PT ;  /* 0x0000000003007212 */ /* 0x000fe400078efe04 */
.L_x_10955:
[----:B------:R-:W-:Y:S05]  /*3a00*/  BSYNC B0 ;  /* 0x0000000000007941 */ /* 0x000fea0003800000 */
.L_x_10954:
[----:B------:R-:W0:Y:S02]  /*3a10*/  F2I.FTZ.TRUNC.NTZ R0, R0 ;  /* 0x0000000000007305 */ /* 0x000e24000021f100 */
[----:B0-----:R-:W-:Y:S01]  /*3a20*/  PRMT R23, R0, 0x7610, R23 ;  /* 0x0000761000177816 */ /* 0x001fe20000000017 */
[----:B------:R-:W-:Y:S05]  /*3a30*/  BRA `(.L_x_10930) ;  /* 0x0000029000007947 */ /* 0x000fea0003800000 */
.L_x_10947:
        /* <DEDUP_REMOVED lines=14> */
.L_x_10961:
[----:B------:R-:W-:Y:S05]  /*3b20*/  BSYNC B0 ;  /* 0x0000000000007941 */ /* 0x000fea0003800000 */
.L_x_10960:
[----:B------:R-:W0:Y:S02]  /*3b30*/  F2I.FTZ.TRUNC.NTZ R0, R0 ;  /* 0x0000000000007305 */ /* 0x000e24000021f100 */
[----:B0-----:R-:W-:Y:S01]  /*3b40*/  PRMT R23, R0, 0x7610, R23 ;  /* 0x0000761000177816 */ /* 0x001fe20000000017 */
[----:B------:R-:W-:Y:S05]  /*3b50*/  BRA `(.L_x_10930) ;  /* 0x0000017000007947 */ /* 0x000fea0003800000 */
.L_x_10935:
        /* <DEDUP_REMOVED lines=19> */
[----:B------:R-:W-:Y:S05]  /*3c90*/  BRA `(.L_x_10930) ;  /* 0x0000003000007947 */ /* 0x000fea0003800000 */
.L_x_10959:
[----:B------:R0:W5:Y:S01]  /*3ca0*/  LDG.E.U16 R23, [R2.64] ;  /* 0x0000002402177981 */ /* 0x000162000c1e1500 */
[----:B------:R-:W-:Y:S05]  /*3cb0*/  BRA `(.L_x_10930) ;  /* 0x0000001000007947 */ /* 0x000fea0003800000 */
.L_x_10958:
[----:B------:R0:W5:Y:S02]  /*3cc0*/  LDG.E.U16 R23, [R2.64] ;  /* 0x0000002402177981 */ /* 0x000164000c1e1500 */
.L_x_10930:
[----:B------:R-:W-:Y:S05]  /*3cd0*/  BSYNC B6 ;  /* 0x0000000000067941 */ /* 0x000fea0003800000 */
.L_x_10929:
[----:B------:R-:W0:Y:S02]  /*3ce0*/  S2R R24, SR_TID.X ;  /* 0x0000000000187919 */ /* 0x000e240000002100 */
[----:B01---5:R-:W-:Y:S01]  /*3cf0*/  PRMT R2, R19, 0x9910, RZ ;  /* 0x0000991013027816 */ /* 0x023fe200000000ff */
[----:B------:R-:W-:Y:S01]  /*3d00*/  BSSY B6, `(.L_x_10962) ;  /* 0x0000108000067945 */ /* 0x000fe20003800000 */
[----:B------:R-:W0:Y:S01]  /*3d10*/  LDC.U8 R19, c[0x0][0x184] ;  /* 0x00006100ff137b82 */ /* 0x000e220000000000 */
[----:B------:R-:W-:Y:S02]  /*3d20*/  PRMT R0, R22, 0x9910, RZ ;  /* 0x0000991016007816 */ /* 0x000fe400000000ff */
[----:B------:R-:W-:Y:S02]  /*3d30*/  ISETP.GT.AND P1, PT, R2, RZ, PT ;  /* 0x000000ff0200720c */ /* 0x000fe40003f24270 */
[----:B--2---:R-:W-:-:S02]  /*3d40*/  PRMT R25, R25, 0x9910, RZ ;  /* 0x0000991019197816 */ /* 0x004fc400000000ff */
[----:B----4-:R-:W-:Y:S02]  /*3d50*/  PRMT R4, R23, 0x9910, RZ ;  /* 0x0000991017047816 */ /* 0x010fe400000000ff */
[----:B------:R-:W-:Y:S02]  /*3d60*/  SEL R5, RZ, 0x1, !P1 ;  /* 0x00000001ff057807 */ /* 0x000fe40004800000 */
[C---:B------:R-:W-:Y:S02]  /*3d70*/  ISETP.GT.AND P6, PT, R0.reuse, RZ, PT ;  /* 0x000000ff0000720c */ /* 0x040fe40003fc4270 */
[----:B------:R-:W-:Y:S01]  /*3d80*/  ISETP.NE.AND P0, PT, R0, RZ, PT ;  /* 0x000000ff0000720c */ /* 0x000fe20003f05270 */
[----:B------:R-:W-:Y:S01]  /*3d90*/  IMAD.MOV.U32 R0, RZ, RZ, R25 ;  /* 0x000000ffff007224 */ /* 0x000fe200078e0019 */
[----:B------:R-:W-:Y:S02]  /*3da0*/  ISETP.NE.AND P2, PT, R4, RZ, PT ;  /* 0x000000ff0400720c */ /* 0x000fe40003f45270 */
[----:B------:R-:W-:-:S02]  /*3db0*/  ISETP.NE.AND P3, PT, R2, RZ, PT ;  /* 0x000000ff0200720c */ /* 0x000fc40003f65270 */
[----:B------:R-:W-:Y:S02]  /*3dc0*/  ISETP.GT.AND P4, PT, R0, RZ, PT ;  /* 0x000000ff0000720c */ /* 0x000fe40003f84270 */
[----:B------:R-:W-:Y:S02]  /*3dd0*/  ISETP.GE.AND P1, PT, R24, R17, PT ;  /* 0x000000111800720c */ /* 0x000fe40003f26270 */
[----:B------:R-:W-:Y:S02]  /*3de0*/  ISETP.NE.AND P5, PT, R0, RZ, PT ;  /* 0x000000ff0000720c */ /* 0x000fe40003fa5270 */
[----:B------:R-:W-:Y:S02]  /*3df0*/  SEL R3, RZ, 0x1, !P6 ;  /* 0x00000001ff037807 */ /* 0x000fe40007000000 */
[----:B------:R-:W-:Y:S02]  /*3e00*/  SEL R23, RZ, 0x1, !P4 ;  /* 0x00000001ff177807 */ /* 0x000fe40006000000 */
[----:B------:R-:W-:-:S02]  /*3e10*/  ISETP.GT.AND P6, PT, R4, RZ, PT ;  /* 0x000000ff0400720c */ /* 0x000fc40003fc4270 */
[C---:B---3--:R-:W-:Y:S02]  /*3e20*/  SEL R9, R18.reuse, R3, !P0 ;  /* 0x0000000312097207 */ /* 0x048fe40004000000 */
[C---:B------:R-:W-:Y:S02]  /*3e30*/  SEL R22, R18.reuse, R5, !P3 ;  /* 0x0000000512167207 */ /* 0x040fe40005800000 */
[----:B------:R-:W-:Y:S02]  /*3e40*/  SEL R23, R18, R23, !P5 ;  /* 0x0000001712177207 */ /* 0x000fe40006800000 */
[----:B------:R-:W-:Y:S01]  /*3e50*/  @P2 SEL R18, RZ, 0x1, !P6 ;  /* 0x00000001ff122807 */ /* 0x000fe20007000000 */
[----:B------:R-:W-:Y:S05]  /*3e60*/  @P1 BRA `(.L_x_10963) ;  /* 0x00000f1000001947 */ /* 0x000fea0003800000 */
[----:B0-----:R-:W-:Y:S01]  /*3e70*/  IMAD R0, R16, 0x200, R24 ;  /* 0x0000020010007824 */ /* 0x001fe200078e0218 */
        /* <DEDUP_REMOVED lines=18> */
.L_x_10967:
[----:B------:R0:W-:Y:S01]  /*3fa0*/  STG.E.U8 [R2.64], R9 ;  /* 0x0000000902007986 */ /* 0x0001e2000c101124 */
[----:B------:R-:W-:Y:S05]  /*3fb0*/  BRA `(.L_x_10963) ;  /* 0x00000dc000007947 */ /* 0x000fea0003800000 */
.L_x_10966:
        /* <DEDUP_REMOVED lines=10> */
.L_x_10970:
[----:B------:R-:W-:-:S05]  /*4060*/  PRMT R5, R9, 0x9910, RZ ;  /* 0x0000991009057816 */ /* 0x000fca00000000ff */
[----:B------:R0:W-:Y:S01]  /*4070*/  STG.E [R2.64], R5 ;  /* 0x0000000502007986 */ /* 0x0001e2000c101924 */
[----:B------:R-:W-:Y:S05]  /*4080*/  BRA `(.L_x_10963) ;  /* 0x00000cf000007947 */ /* 0x000fea0003800000 */
.L_x_10969:
[----:B------:R0:W-:Y:S01]  /*4090*/  STG.E.U16 [R2.64], R9 ;  /* 0x0000000902007986 */ /* 0x0001e2000c101524 */
[----:B------:R-:W-:Y:S05]  /*40a0*/  BRA `(.L_x_10963) ;  /* 0x00000cd000007947 */ /* 0x000fea0003800000 */
.L_x_10965:
        /* <DEDUP_REMOVED lines=9> */
.L_x_10972:
[----:B------:R-:W0:Y:S02]  /*4140*/  I2F.S16 R0, R9 ;  /* 0x0000000900007306 */ /* 0x000e240000101400 */
[----:B0-----:R-:W-:-:S05]  /*4150*/  F2FP.PACK_AB R0, RZ, R0 ;  /* 0x00000000ff00723e */ /* 0x001fca00000000ff */
[----:B------:R0:W-:Y:S01]  /*4160*/  STG.E.U16 [R2.64], R0 ;  /* 0x0000000002007986 */ /* 0x0001e2000c101524 */
[----:B------:R-:W-:Y:S05]  /*4170*/  BRA `(.L_x_10963) ;  /* 0x00000c0000007947 */ /* 0x000fea0003800000 */
.L_x_10971:
        /* <DEDUP_REMOVED lines=10> */
.L_x_10974:
[----:B------:R-:W0:Y:S02]  /*4220*/  I2F.S16 R9, R9 ;  /* 0x0000000900097306 */ /* 0x000e240000101400 */
[----:B0-----:R-:W-:-:S04]  /*4230*/  F2FP.PACK_AB R5, RZ, R9 ;  /* 0x00000009ff05723e */ /* 0x001fc800000000ff */
[----:B------:R-:W-:-:S05]  /*4240*/  PRMT R5, R5, 0x5410, RZ ;  /* 0x0000541005057816 */ /* 0x000fca00000000ff */
[----:B------:R0:W-:Y:S01]  /*4250*/  STG.E [R2.64], R5 ;  /* 0x0000000502007986 */ /* 0x0001e2000c101924 */
[----:B------:R-:W-:Y:S05]  /*4260*/  BRA `(.L_x_10963) ;  /* 0x00000b1000007947 */ /* 0x000fea0003800000 */
.L_x_10973:
[----:B------:R-:W0:Y:S02]  /*4270*/  I2F.F64.S16 R4, R9 ;  /* 0x0000000900047312 */ /* 0x000e240000101c00 */
[----:B0-----:R0:W-:Y:S01]  /*4280*/  STG.E.64 [R2.64], R4 ;  /* 0x0000000402007986 */ /* 0x0011e2000c101b24 */
[----:B------:R-:W-:Y:S05]  /*4290*/  BRA `(.L_x_10963) ;  /* 0x00000ae000007947 */ /* 0x000fea0003800000 */
.L_x_10964:
        /* <DEDUP_REMOVED lines=13> */
.L_x_10977:
[----:B------:R-:W0:Y:S01]  /*4370*/  I2F.F64.S16 R4, R9 ;  /* 0x0000000900047312 */ /* 0x000e220000101c00 */
[----:B------:R-:W-:-:S05]  /*4380*/  CS2R R6, SRZ ;  /* 0x0000000000067805 */ /* 0x000fca000001ff00 */
[----:B0-----:R0:W-:Y:S01]  /*4390*/  STG.E.128 [R2.64], R4 ;  /* 0x0000000402007986 */ /* 0x0011e2000c101d24 */
[----:B------:R-:W-:Y:S05]  /*43a0*/  BRA `(.L_x_10963) ;  /* 0x000009d000007947 */ /* 0x000fea0003800000 */
.L_x_10976:
        /* <DEDUP_REMOVED lines=21> */
.L_x_10981:
[----:B------:R-:W-:Y:S05]  /*4500*/  BSYNC B0 ;  /* 0x0000000000007941 */ /* 0x000fea0003800000 */
.L_x_10980:
[----:B------:R-:W-:-:S05]  /*4510*/  LOP3.LUT R5, R0, R5, RZ, 0xfc, !PT ;  /* 0x0000000500057212 */ /* 0x000fca00078efcff */
[----:B------:R0:W-:Y:S01]  /*4520*/  STG.E.U8 [R2.64], R5 ;  /* 0x0000000502007986 */ /* 0x0001e2000c101124 */
[----:B------:R-:W-:Y:S05]  /*4530*/  BRA `(.L_x_10963) ;  /* 0x0000084000007947 */ /* 0x000fea0003800000 */
.L_x_10979:
        /* <DEDUP_REMOVED lines=13> */
.L_x_10983:
[----:B------:R-:W-:Y:S01]  /*4610*/  IMAD.MOV.U32 R0, RZ, RZ, 0x7f ;  /* 0x0000007fff007424 */ /* 0x000fe200078e00ff */
[----:B------:R-:W-:-:S04]  /*4620*/  ISETP.GT.U32.AND P0, PT, R4, 0x7f800000, PT ;  /* 0x7f8000000400780c */ /* 0x000fc80003f04070 */
[----:B------:R-:W-:-:S04]  /*4630*/  SEL R0, R0, 0x7c, P0 ;  /* 0x0000007c00007807 */ /* 0x000fc80000000000 */
.L_x_10984:
[----:B------:R-:W-:Y:S05]  /*4640*/  BSYNC B0 ;  /* 0x0000000000007941 */ /* 0x000fea0003800000 */
.L_x_10982:
[----:B------:R-:W-:-:S04]  /*4650*/  LOP3.LUT R4, R9, 0x80000000, RZ, 0xc0, !PT ;  /* 0x8000000009047812 */ /* 0x000fc800078ec0ff */
[----:B------:R-:W-:-:S04]  /*4660*/  SHF.R.U32.HI R5, RZ, 0x18, R4 ;  /* 0x00000018ff057819 */ /* 0x000fc80000011604 */
[----:B------:R-:W-:-:S05]  /*4670*/  LOP3.LUT R5, R0, R5, RZ, 0xfc, !PT ;  /* 0x0000000500057212 */ /* 0x000fca00078efcff */
[----:B------:R0:W-:Y:S01]  /*4680*/  STG.E.U8 [R2.64], R5 ;  /* 0x0000000502007986 */ /* 0x0001e2000c101124 */
[----:B------:R-:W-:Y:S05]  /*4690*/  BRA `(.L_x_10963) ;  /* 0x000006e000007947 */ /* 0x000fea0003800000 */
.L_x_10978:
[----:B------:R-:W0:Y:S02]  /*46a0*/  I2F.S16 R0, R9 ;  /* 0x0000000900007306 */ /* 0x000e240000101400 */
[----:B0-----:R-:W-:-:S05]  /*46b0*/  F2FP.BF16.PACK_AB R0, RZ, R0 ;  /* 0x00000000ff00723e */ /* 0x001fca00000010ff */
[----:B------:R0:W-:Y:S01]  /*46c0*/  STG.E.U16 [R2.64], R0 ;  /* 0x0000000002007986 */ /* 0x0001e2000c101524 */
[----:B------:R-:W-:Y:S05]  /*46d0*/  BRA `(.L_x_10963) ;  /* 0x000006a000007947 */ /* 0x000fea0003800000 */
.L_x_10975:
        /* <DEDUP_REMOVED lines=10> */
.L_x_10987:
        /* <DEDUP_REMOVED lines=17> */
.L_x_10990:
[----:B------:R-:W-:-:S04]  /*4890*/  LOP3.LUT R0, R9, 0x80000000, RZ, 0xc0, !PT ;  /* 0x8000000009007812 */ /* 0x000fc800078ec0ff */
[----:B------:R-:W-:-:S04]  /*48a0*/  SHF.R.U32.HI R5, RZ, 0x18, R0 ;  /* 0x00000018ff057819 */ /* 0x000fc80000011600 */
[----:B------:R-:W-:-:S04]  /*48b0*/  LOP3.LUT R4, R4, R5, RZ, 0xfc, !PT ;  /* 0x0000000504047212 */ /* 0x000fc800078efcff */
[----:B------:R-:W-:Y:S02]  /*48c0*/  PRMT R0, R4, 0x7610, R0 ;  /* 0x0000761004007816 */ /* 0x000fe40000000000 */
.L_x_10989:
[----:B------:R-:W-:Y:S05]  /*48d0*/  BSYNC B0 ;  /* 0x0000000000007941 */ /* 0x000fea0003800000 */
.L_x_10988:
[----:B------:R0:W-:Y:S01]  /*48e0*/  STG.E.U8 [R2.64], R0 ;  /* 0x0000000002007986 */ /* 0x0001e2000c101124 */
[----:B------:R-:W-:Y:S05]  /*48f0*/  BRA `(.L_x_10963) ;  /* 0x0000048000007947 */ /* 0x000fea0003800000 */
.L_x_10986:
        /* <DEDUP_REMOVED lines=17> */
.L_x_10993:
[----:B------:R-:W-:-:S04]  /*4a10*/  LOP3.LUT R0, R9, 0x80000000, RZ, 0xc0, !PT ;  /* 0x8000000009007812 */ /* 0x000fc800078ec0ff */
[----:B------:R-:W-:-:S04]  /*4a20*/  SHF.R.U32.HI R5, RZ, 0x18, R0 ;  /* 0x00000018ff057819 */ /* 0x000fc80000011600 */
[----:B------:R-:W-:-:S04]  /*4a30*/  LOP3.LUT R4, R4, R5, RZ, 0xfc, !PT ;  /* 0x0000000504047212 */ /* 0x000fc800078efcff */
[----:B------:R-:W-:Y:S02]  /*4a40*/  PRMT R0, R4, 0x7610, R0 ;  /* 0x0000761004007816 */ /* 0x000fe40000000000 */
.L_x_10992:
[----:B------:R-:W-:Y:S05]  /*4a50*/  BSYNC B0 ;  /* 0x0000000000007941 */ /* 0x000fea0003800000 */
.L_x_10991:
[----:B------:R0:W-:Y:S01]  /*4a60*/  STG.E.U8 [R2.64], R0 ;  /* 0x0000000002007986 */ /* 0x0001e2000c101124 */
[----:B------:R-:W-:Y:S05]  /*4a70*/  BRA `(.L_x_10963) ;  /* 0x0000030000007947 */ /* 0x000fea0003800000 */
.L_x_10985:
        /* <DEDUP_REMOVED lines=22> */
.L_x_10968:
        /* <DEDUP_REMOVED lines=20> */
.L_x_10995:
[----:B------:R-:W-:-:S04]  /*4d20*/  PRMT R4, R9, 0x9910, RZ ;  /* 0x0000991009047816 */ /* 0x000fc800000000ff */
[----:B------:R-:W-:-:S05]  /*4d30*/  SHF.R.S32.HI R5, RZ, 0x1f, R4 ;  /* 0x0000001fff057819 */ /* 0x000fca0000011404 */
[----:B------:R0:W-:Y:S01]  /*4d40*/  STG.E.64 [R2.64], R4 ;  /* 0x0000000402007986 */ /* 0x0001e2000c101b24 */
[----:B------:R-:W-:Y:S05]  /*4d50*/  BRA `(.L_x_10963) ;  /* 0x0000002000007947 */ /* 0x000fea0003800000 */
.L_x_10994:
[----:B------:R-:W-:-:S05]  /*4d60*/  PRMT R5, R9, 0x9910, RZ ;  /* 0x0000991009057816 */ /* 0x000fca00000000ff */
[----:B------:R0:W-:Y:S02]  /*4d70*/  STG.E [R2.64], R5 ;  /* 0x0000000502007986 */ /* 0x0001e4000c101924 */
.L_x_10963:
[----:B0-----:R-:W-:Y:S05]  /*4d80*/  BSYNC B6 ;  /* 0x0000000000067941 */ /* 0x001fea0003800000 */
.L_x_10962:
        /* <DEDUP_REMOVED lines=21> */
.L_x_11001:
[----:B------:R0:W-:Y:S01]  /*4ee0*/  STG.E.U8 [R2.64], R22 ;  /* 0x0000001602007986 */ /* 0x0001e2000c101124 */
[----:B------:R-:W-:Y:S05]  /*4ef0*/  BRA `(.L_x_11003) ;  /* 0x00000dc000007947 */ /* 0x000fea0003800000 */
.L_x_11000:
        /* <DEDUP_REMOVED lines=10> */
.L_x_11005:
[----:B------:R-:W-:-:S05]  /*4fa0*/  PRMT R5, R22, 0x9910, RZ ;  /* 0x0000991016057816 */ /* 0x000fca00000000ff */
[----:B------:R0:W-:Y:S01]  /*4fb0*/  STG.E [R2.64], R5 ;  /* 0x0000000502007986 */ /* 0x0001e2000c101924 */
[----:B------:R-:W-:Y:S05]  /*4fc0*/  BRA `(.L_x_11003) ;  /* 0x00000cf000007947 */ /* 0x000fea0003800000 */
.L_x_11004:
[----:B------:R0:W-:Y:S01]  /*4fd0*/  STG.E.U16 [R2.64], R22 ;  /* 0x0000001602007986 */ /* 0x0001e2000c101524 */
[----:B------:R-:W-:Y:S05]  /*4fe0*/  BRA `(.L_x_11003) ;  /* 0x00000cd000007947 */ /* 0x000fea0003800000 */
.L_x_10999:
        /* <DEDUP_REMOVED lines=9> */
.L_x_11007:
[----:B------:R-:W0:Y:S02]  /*5080*/  I2F.S16 R0, R22 ;  /* 0x0000001600007306 */ /* 0x000e240000101400 */
[----:B0-----:R-:W-:-:S05]  /*5090*/  F2FP.PACK_AB R0, RZ, R0 ;  /* 0x00000000ff00723e */ /* 0x001fca00000000ff */
[----:B------:R0:W-:Y:S01]  /*50a0*/  STG.E.U16 [R2.64], R0 ;  /* 0x0000000002007986 */ /* 0x0001e2000c101524 */
[----:B------:R-:W-:Y:S05]  /*50b0*/  BRA `(.L_x_11003) ;  /* 0x00000c0000007947 */ /* 0x000fea0003800000 */
.L_x_11006:
        /* <DEDUP_REMOVED lines=10> */
.L_x_11009:
[----:B------:R-:W0:Y:S02]  /*5160*/  I2F.S16 R22, R22 ;  /* 0x0000001600167306 */ /* 0x000e240000101400 */
[----:B0-----:R-:W-:-:S04]  /*5170*/  F2FP.PACK_AB R5, RZ, R22 ;  /* 0x00000016ff05723e */ /* 0x001fc800000000ff */
[----:B------:R-:W-:-:S05]  /*5180*/  PRMT R5, R5, 0x5410, RZ ;  /* 0x0000541005057816 */ /* 0x000fca00000000ff */
[----:B------:R0:W-:Y:S01]  /*5190*/  STG.E [R2.64], R5 ;  /* 0x0000000502007986 */ /* 0x0001e2000c101924 */
[----:B------:R-:W-:Y:S05]  /*51a0*/  BRA `(.L_x_11003) ;  /* 0x00000b1000007947 */ /* 0x000fea0003800000 */
.L_x_11008:
[----:B------:R-:W0:Y:S02]  /*51b0*/  I2F.F64.S16 R4, R22 ;  /* 0x0000001600047312 */ /* 0x000e240000101c00 */
[----:B0-----:R0:W-:Y:S01]  /*51c0*/  STG.E.64 [R2.64], R4 ;  /* 0x0000000402007986 */ /* 0x0011e2000c101b24 */
[----:B------:R-:W-:Y:S05]  /*51d0*/  BRA `(.L_x_11003) ;  /* 0x00000ae000007947 */ /* 0x000fea0003800000 */
.L_x_10998:
        /* <DEDUP_REMOVED lines=13> */
.L_x_11012:
[----:B------:R-:W0:Y:S01]  /*52b0*/  I2F.F64.S16 R4, R22 ;  /* 0x0000001600047312 */ /* 0x000e220000101c00 */
[----:B------:R-:W-:-:S05]  /*52c0*/  CS2R R6, SRZ ;  /* 0x0000000000067805 */ /* 0x000fca000001ff00 */
[----:B0-----:R0:W-:Y:S01]  /*52d0*/  STG.E.128 [R2.64], R4 ;  /* 0x0000000402007986 */ /* 0x0011e2000c101d24 */
[----:B------:R-:W-:Y:S05]  /*52e0*/  BRA `(.L_x_11003) ;  /* 0x000009d000007947 */ /* 0x000fea0003800000 */
.L_x_11011:
        /* <DEDUP_REMOVED lines=21> */
.L_x_11016:
[----:B------:R-:W-:Y:S05]  /*5440*/  BSYNC B0 ;  /* 0x0000000000007941 */ /* 0x000fea0003800000 */
.L_x_11015:
[----:B------:R-:W-:-:S05]  /*5450*/  LOP3.LUT R5, R0, R5, RZ, 0xfc, !PT ;  /* 0x0000000500057212 */ /* 0x000fca00078efcff */
[----:B------:R0:W-:Y:S01]  /*5460*/  STG.E.U8 [R2.64], R5 ;  /* 0x0000000502007986 */ /* 0x0001e2000c101124 */
[----:B------:R-:W-:Y:S05]  /*5470*/  BRA `(.L_x_11003) ;  /* 0x0000084000007947 */ /* 0x000fea0003800000 */
.L_x_11014:
        /* <DEDUP_REMOVED lines=13> */
.L_x_11018:
[----:B------:R-:W-:Y:S01]  /*5550*/  IMAD.MOV.U32 R0, RZ, RZ, 0x7f ;  /* 0x0000007fff007424 */ /* 0x000fe200078e00ff */
[----:B------:R-:W-:-:S04]  /*5560*/  ISETP.GT.U32.AND P0, PT, R4, 0x7f800000, PT ;  /* 0x7f8000000400780c */ /* 0x000fc80003f04070 */
[----:B------:R-:W-:-:S04]  /*5570*/  SEL R0, R0, 0x7c, P0 ;  /* 0x0000007c00007807 */ /* 0x000fc80000000000 */
.L_x_11019:
[----:B------:R-:W-:Y:S05]  /*5580*/  BSYNC B0 ;  /* 0x0000000000007941 */ /* 0x000fea0003800000 */
.L_x_11017:
[----:B------:R-:W-:-:S04]  /*5590*/  LOP3.LUT R4, R5, 0x80000000, RZ, 0xc0, !PT ;  /* 0x8000000005047812 */ /* 0x000fc800078ec0ff */
[----:B------:R-:W-:-:S04]  /*55a0*/  SHF.R.U32.HI R5, RZ, 0x18, R4 ;  /* 0x00000018ff057819 */ /* 0x000fc80000011604 */
[----:B------:R-:W-:-:S05]  /*55b0*/  LOP3.LUT R5, R0, R5, RZ, 0xfc, !PT ;  /* 0x0000000500057212 */ /* 0x000fca00078efcff */
[----:B------:R0:W-:Y:S01]  /*55c0*/  STG.E.U8 [R2.64], R5 ;  /* 0x0000000502007986 */ /* 0x0001e2000c101124 */
[----:B------:R-:W-:Y:S05]  /*55d0*/  BRA `(.L_x_11003) ;  /* 0x000006e000007947 */ /* 0x000fea0003800000 */
.L_x_11013:
[----:B------:R-:W0:Y:S02]  /*55e0*/  I2F.S16 R0, R22 ;  /* 0x0000001600007306 */ /* 0x000e240000101400 */
[----:B0-----:R-:W-:-:S05]  /*55f0*/  F2FP.BF16.PACK_AB R0, RZ, R0 ;  /* 0x00000000ff00723e */ /* 0x001fca00000010ff */
[----:B------:R0:W-:Y:S01]  /*5600*/  STG.E.U16 [R2.64], R0 ;  /* 0x0000000002007986 */ /* 0x0001e2000c101524 */
[----:B------:R-:W-:Y:S05]  /*5610*/  BRA `(.L_x_11003) ;  /* 0x000006a000007947 */ /* 0x000fea0003800000 */
.L_x_11010:
        /* <DEDUP_REMOVED lines=10> */
.L_x_11022:
        /* <DEDUP_REMOVED lines=17> */
.L_x_11025:
[----:B------:R-:W-:-:S04]  /*57d0*/  LOP3.LUT R0, R7, 0x80000000, RZ, 0xc0, !PT ;  /* 0x8000000007007812 */ /* 0x000fc800078ec0ff */
[----:B------:R-:W-:-:S04]  /*57e0*/  SHF.R.U32.HI R5, RZ, 0x18, R0 ;  /* 0x00000018ff057819 */ /* 0x000fc80000011600 */
[----:B------:R-:W-:-:S04]  /*57f0*/  LOP3.LUT R4, R4, R5, RZ, 0xfc, !PT ;  /* 0x0000000504047212 */ /* 0x000fc800078efcff */
[----:B------:R-:W-:Y:S02]  /*5800*/  PRMT R0, R4, 0x7610, R0 ;  /* 0x0000761004007816 */ /* 0x000fe40000000000 */
.L_x_11024:
[----:B------:R-:W-:Y:S05]  /*5810*/  BSYNC B0 ;  /* 0x0000000000007941 */ /* 0x000fea0003800000 */
.L_x_11023:
[----:B------:R0:W-:Y:S01]  /*5820*/  STG.E.U8 [R2.64], R0 ;  /* 0x0000000002007986 */ /* 0x0001e2000c101124 */
[----:B------:R-:W-:Y:S05]  /*5830*/  BRA `(.L_x_11003) ;  /* 0x0000048000007947 */ /* 0x000fea0003800000 */
.L_x_11021:
        /* <DEDUP_REMOVED lines=17> */
.L_x_11028:
[----:B------:R-:W-:-:S04]  /*5950*/  LOP3.LUT R0, R7, 0x80000000, RZ, 0xc0, !PT ;  /* 0x8000000007007812 */ /* 0x000fc800078ec0ff */
[----:B------:R-:W-:-:S04]  /*5960*/  SHF.R.U32.HI R5, RZ, 0x18, R0 ;  /* 0x00000018ff057819 */ /* 0x000fc80000011600 */
[----:B------:R-:W-:-:S04]  /*5970*/  LOP3.LUT R4, R4, R5, RZ, 0xfc, !PT ;  /* 0x0000000504047212 */ /* 0x000fc800078efcff */
[----:B------:R-:W-:Y:S02]  /*5980*/  PRMT R0, R4, 0x7610, R0 ;  /* 0x0000761004007816 */ /* 0x000fe40000000000 */
.L_x_11027:
[----:B------:R-:W-:Y:S05]  /*5990*/  BSYNC B0 ;  /* 0x0000000000007941 */ /* 0x000fea0003800000 */
.L_x_11026:
[----:B------:R0:W-:Y:S01]  /*59a0*/  STG.E.U8 [R2.64], R0 ;  /* 0x0000000002007986 */ /* 0x0001e2000c101124 */
[----:B------:R-:W-:Y:S05]  /*59b0*/  BRA `(.L_x_11003) ;  /* 0x0000030000007947 */ /* 0x000fea0003800000 */
.L_x_11020:
        /* <DEDUP_REMOVED lines=22> */
.L_x_11002:
        /* <DEDUP_REMOVED lines=20> */
.L_x_11030:
[----:B------:R-:W-:-:S04]  /*5c60*/  PRMT R4, R22, 0x9910, RZ ;  /* 0x0000991016047816 */ /* 0x000fc800000000ff */
[----:B------:R-:W-:-:S05]  /*5c70*/  SHF.R.S32.HI R5, RZ, 0x1f, R4 ;  /* 0x0000001fff057819 */ /* 0x000fca0000011404 */
[----:B------:R0:W-:Y:S01]  /*5c80*/  STG.E.64 [R2.64], R4 ;  /* 0x0000000402007986 */ /* 0x0001e2000c101b24 */
[----:B------:R-:W-:Y:S05]  /*5c90*/  BRA `(.L_x_11003) ;  /* 0x0000002000007947 */ /* 0x000fea0003800000 */
.L_x_11029:
[----:B------:R-:W-:-:S05]  /*5ca0*/  PRMT R5, R22, 0x9910, RZ ;  /* 0x0000991016057816 */ /* 0x000fca00000000ff */
[----:B------:R0:W-:Y:S02]  /*5cb0*/  STG.E [R2.64], R5 ;  /* 0x0000000502007986 */ /* 0x0001e4000c101924 */
.L_x_11003:
        /* <DEDUP_REMOVED lines=21> */
.L_x_11034:
[----:B------:R0:W-:Y:S01]  /*5e10*/  STG.E.U8 [R2.64], R23 ;  /* 0x0000001702007986 */ /* 0x0001e2000c101124 */
[----:B------:R-:W-:Y:S05]  /*5e20*/  BRA `(.L_x_11036) ;  /* 0x00000dc000007947 */ /* 0x000fea0003800000 */
.L_x_11033:
        /* <DEDUP_REMOVED lines=10> */
.L_x_11038:
[----:B------:R-:W-:-:S05]  /*5ed0*/  PRMT R5, R23, 0x9910, RZ ;  /* 0x0000991017057816 */ /* 0x000fca00000000ff */
[----:B------:R0:W-:Y:S01]  /*5ee0*/  STG.E [R2.64], R5 ;  /* 0x0000000502007986 */ /* 0x0001e2000c101924 */
[----:B------:R-:W-:Y:S05]  /*5ef0*/  BRA `(.L_x_11036) ;  /* 0x00000cf000007947 */ /* 0x000fea0003800000 */
.L_x_11037:
[----:B------:R0:W-:Y:S01]  /*5f00*/  STG.E.U16 [R2.64], R23 ;  /* 0x0000001702007986 */ /* 0x0001e2000c101524 */
[----:B------:R-:W-:Y:S05]  /*5f10*/  BRA `(.L_x_11036) ;  /* 0x00000cd000007947 */ /* 0x000fea0003800000 */
.L_x_11032:
        /* <DEDUP_REMOVED lines=9> */
.L_x_11040:
[----:B------:R-:W0:Y:S02]  /*5fb0*/  I2F.S16 R0, R23 ;  /* 0x0000001700007306 */ /* 0x000e240000101400 */
[----:B0-----:R-:W-:-:S05]  /*5fc0*/  F2FP.PACK_AB R0, RZ, R0 ;  /* 0x00000000ff00723e */ /* 0x001fca00000000ff */
[----:B------:R0:W-:Y:S01]  /*5fd0*/  STG.E.U16 [R2.64], R0 ;  /* 0x0000000002007986 */ /* 0x0001e2000c101524 */
[----:B------:R-:W-:Y:S05]  /*5fe0*/  BRA `(.L_x_11036) ;  /* 0x00000c0000007947 */ /* 0x000fea0003800000 */
.L_x_11039:
        /* <DEDUP_REMOVED lines=10> */
.L_x_11042:
[----:B------:R-:W0:Y:S02]  /*6090*/  I2F.S16 R23, R23 ;  /* 0x0000001700177306 */ /* 0x000e240000101400 */
[----:B0-----:R-:W-:-:S04]  /*60a0*/  F2FP.PACK_AB R5, RZ, R23 ;  /* 0x00000017ff05723e */ /* 0x001fc800000000ff */
[----:B------:R-:W-:-:S05]  /*60b0*/  PRMT R5, R5, 0x5410, RZ ;  /* 0x0000541005057816 */ /* 0x000fca00000000ff */
[----:B------:R0:W-:Y:S01]  /*60c0*/  STG.E [R2.64], R5 ;  /* 0x0000000502007986 */ /* 0x0001e2000c101924 */
[----:B------:R-:W-:Y:S05]  /*60d0*/  BRA `(.L_x_11036) ;  /* 0x00000b1000007947 */ /* 0x000fea0003800000 */
.L_x_11041:
[----:B------:R-:W0:Y:S02]  /*60e0*/  I2F.F64.S16 R4, R23 ;  /* 0x0000001700047312 */ /* 0x000e240000101c00 */
[----:B0-----:R0:W-:Y:S01]  /*60f0*/  STG.E.64 [R2.64], R4 ;  /* 0x0000000402007986 */ /* 0x0011e2000c101b24 */
[----:B------:R-:W-:Y:S05]  /*6100*/  BRA `(.L_x_11036) ;  /* 0x00000ae000007947 */ /* 0x000fea0003800000 */
.L_x_11031:
        /* <DEDUP_REMOVED lines=13> */
.L_x_11045:
[----:B------:R-:W0:Y:S01]  /*61e0*/  I2F.F64.S16 R4, R23 ;  /* 0x0000001700047312 */ /* 0x000e220000101c00 */
[----:B------:R-:W-:-:S05]  /*61f0*/  CS2R R6, SRZ ;  /* 0x0000000000067805 */ /* 0x000fca000001ff00 */
[----:B0-----:R0:W-:Y:S01]  /*6200*/  STG.E.128 [R2.64], R4 ;  /* 0x0000000402007986 */ /* 0x0011e2000c101d24 */
[----:B------:R-:W-:Y:S05]  /*6210*/  BRA `(.L_x_11036) ;  /* 0x000009d000007947 */ /* 0x000fea0003800000 */
.L_x_11044:
        /* <DEDUP_REMOVED lines=21> */
.L_x_11049:
[----:B------:R-:W-:Y:S05]  /*6370*/  BSYNC B0 ;  /* 0x0000000000007941 */ /* 0x000fea0003800000 */
.L_x_11048:
[----:B------:R-:W-:-:S05]  /*6380*/  LOP3.LUT R5, R0, R5, RZ, 0xfc, !PT ;  /* 0x0000000500057212 */ /* 0x000fca00078efcff */
[----:B------:R0:W-:Y:S01]  /*6390*/  STG.E.U8 [R2.64], R5 ;  /* 0x0000000502007986 */ /* 0x0001e2000c101124 */
[----:B------:R-:W-:Y:S05]  /*63a0*/  BRA `(.L_x_11036) ;  /* 0x0000084000007947 */ /* 0x000fea0003800000 */
.L_x_11047:
        /* <DEDUP_REMOVED lines=13> */
.L_x_11051:
[----:B------:R-:W-:Y:S01]  /*6480*/  IMAD.MOV.U32 R0, RZ, RZ, 0x7f ;  /* 0x0000007fff007424 */ /* 0x000fe200078e00ff */
[----:B------:R-:W-:-:S04]  /*6490*/  ISETP.GT.U32.AND P0, PT, R4, 0x7f800000, PT ;  /* 0x7f8000000400780c */ /* 0x000fc80003f04070 */
[----:B------:R-:W-:-:S04]  /*64a0*/  SEL R0, R0, 0x7c, P0 ;  /* 0x0000007c00007807 */ /* 0x000fc80000000000 */
.L_x_11052:
[----:B------:R-:W-:Y:S05]  /*64b0*/  BSYNC B0 ;  /* 0x0000000000007941 */ /* 0x000fea0003800000 */
.L_x_11050:
[----:B------:R-:W-:-:S04]  /*64c0*/  LOP3.LUT R4, R23, 0x80000000, RZ, 0xc0, !PT ;  /* 0x8000000017047812 */ /* 0x000fc800078ec0ff */
[----:B------:R-:W-:-:S04]  /*64d0*/  SHF.R.U32.HI R5, RZ, 0x18, R4 ;  /* 0x00000018ff057819 */ /* 0x000fc80000011604 */
[----:B------:R-:W-:-:S05]  /*64e0*/  LOP3.LUT R5, R0, R5, RZ, 0xfc, !PT ;  /* 0x0000000500057212 */ /* 0x000fca00078efcff */
[----:B------:R0:W-:Y:S01]  /*64f0*/  STG.E.U8 [R2.64], R5 ;  /* 0x0000000502007986 */ /* 0x0001e2000c101124 */
[----:B------:R-:W-:Y:S05]  /*6500*/  BRA `(.L_x_11036) ;  /* 0x000006e000007947 */ /* 0x000fea0003800000 */
.L_x_11046:
[----:B------:R-:W0:Y:S02]  /*6510*/  I2F.S16 R0, R23 ;  /* 0x0000001700007306 */ /* 0x000e240000101400 */
[----:B0-----:R-:W-:-:S05]  /*6520*/  F2FP.BF16.PACK_AB R0, RZ, R0 ;  /* 0x00000000ff00723e */ /* 0x001fca00000010ff */
[----:B------:R0:W-:Y:S01]  /*6530*/  STG.E.U16 [R2.64], R0 ;  /* 0x0000000002007986 */ /* 0x0001e2000c101524 */
[----:B------:R-:W-:Y:S05]  /*6540*/  BRA `(.L_x_11036) ;  /* 0x000006a000007947 */ /* 0x000fea0003800000 */
.L_x_11043:
        /* <DEDUP_REMOVED lines=10> */
.L_x_11055:
        /* <DEDUP_REMOVED lines=17> */
.L_x_11058:
[----:B------:R-:W-:-:S04]  /*6700*/  LOP3.LUT R0, R23, 0x80000000, RZ, 0xc0, !PT ;  /* 0x8000000017007812 */ /* 0x000fc800078ec0ff */
[----:B------:R-:W-:-:S04]  /*6710*/  SHF.R.U32.HI R5, RZ, 0x18, R0 ;  /* 0x00000018ff057819 */ /* 0x000fc80000011600 */
[----:B------:R-:W-:-:S04]  /*6720*/  LOP3.LUT R4, R4, R5, RZ, 0xfc, !PT ;  /* 0x0000000504047212 */ /* 0x000fc800078efcff */
[----:B------:R-:W-:Y:S02]  /*6730*/  PRMT R0, R4, 0x7610, R0 ;  /* 0x0000761004007816 */ /* 0x000fe40000000000 */
.L_x_11057:
[----:B------:R-:W-:Y:S05]  /*6740*/  BSYNC B0 ;  /* 0x0000000000007941 */ /* 0x000fea0003800000 */
.L_x_11056:
[----:B------:R0:W-:Y:S01]  /*6750*/  STG.E.U8 [R2.64], R0 ;  /* 0x0000000002007986 */ /* 0x0001e2000c101124 */
[----:B------:R-:W-:Y:S05]  /*6760*/  BRA `(.L_x_11036) ;  /* 0x0000048000007947 */ /* 0x000fea0003800000 */
.L_x_11054:
        /* <DEDUP_REMOVED lines=17> */
.L_x_11061:
[----:B------:R-:W-:-:S04]  /*6880*/  LOP3.LUT R0, R23, 0x80000000, RZ, 0xc0, !PT ;  /* 0x8000000017007812 */ /* 0x000fc800078ec0ff */
[----:B------:R-:W-:-:S04]  /*6890*/  SHF.R.U32.HI R5, RZ, 0x18, R0 ;  /* 0x00000018ff057819 */ /* 0x000fc80000011600 */
[----:B------:R-:W-:-:S04]  /*68a0*/  LOP3.LUT R4, R4, R5, RZ, 0xfc, !PT ;  /* 0x0000000504047212 */ /* 0x000fc800078efcff */
[----:B------:R-:W-:Y:S02]  /*68b0*/  PRMT R0, R4, 0x7610, R0 ;  /* 0x0000761004007816 */ /* 0x000fe40000000000 */
.L_x_11060:
[----:B------:R-:W-:Y:S05]  /*68c0*/  BSYNC B0 ;  /* 0x0000000000007941 */ /* 0x000fea0003800000 */
.L_x_11059:
[----:B------:R0:W-:Y:S01]  /*68d0*/  STG.E.U8 [R2.64], R0 ;  /* 0x0000000002007986 */ /* 0x0001e2000c101124 */
[----:B------:R-:W-:Y:S05]  /*68e0*/  BRA `(.L_x_11036) ;  /* 0x0000030000007947 */ /* 0x000fea0003800000 */
.L_x_11053:
        /* <DEDUP_REMOVED lines=22> */
.L_x_11035:
        /* <DEDUP_REMOVED lines=20> */
.L_x_11063:
[----:B------:R-:W-:-:S04]  /*6b90*/  PRMT R4, R23, 0x9910, RZ ;  /* 0x0000991017047816 */ /* 0x000fc800000000ff */
[----:B------:R-:W-:-:S05]  /*6ba0*/  SHF.R.S32.HI R5, RZ, 0x1f, R4 ;  /* 0x0000001fff057819 */ /* 0x000fca0000011404 */
[----:B------:R0:W-:Y:S01]  /*6bb0*/  STG.E.64 [R2.64], R4 ;  /* 0x0000000402007986 */ /* 0x0001e2000c101b24 */
[----:B------:R-:W-:Y:S05]  /*6bc0*/  BRA `(.L_x_11036) ;  /* 0x0000002000007947 */ /* 0x000fea0003800000 */
.L_x_11062:
[----:B------:R-:W-:-:S05]  /*6bd0*/  PRMT R5, R23, 0x9910, RZ ;  /* 0x0000991017057816 */ /* 0x000fca00000000ff */
[----:B------:R0:W-:Y:S02]  /*6be0*/  STG.E [R2.64], R5 ;  /* 0x0000000502007986 */ /* 0x0001e4000c101924 */
.L_x_11036:
[----:B------:R-:W-:Y:S02]  /*6bf0*/  IADD3 R24, R24, 0x80, RZ ;  /* 0x0000008018187810 */ /* 0x000fe40007ffe0ff */
.L_x_10997:
[----:B------:R-:W-:Y:S05]  /*6c00*/  BSYNC B6 ;  /* 0x0000000000067941 */ /* 0x000fea0003800000 */
.L_x_10996:
        /* <DEDUP_REMOVED lines=19> */
.L_x_11067:
[----:B------:R-:W-:Y:S01]  /*6d40*/  STG.E.U8 [R2.64], R18 ;  /* 0x0000001202007986 */ /* 0x000fe2000c101124 */
[----:B------:R-:W-:Y:S05]  /*6d50*/  EXIT ;  /* 0x000000000000794d */ /* 0x000fea0003800000 */
.L_x_11066:
        /* <DEDUP_REMOVED lines=10> */
.L_x_11070:
[----:B------:R-:W-:-:S05]  /*6e00*/  PRMT R5, R18, 0x9910, RZ ;  /* 0x0000991012057816 */ /* 0x000fca00000000ff */
[----:B------:R-:W-:Y:S01]  /*6e10*/  STG.E [R2.64], R5 ;  /* 0x0000000502007986 */ /* 0x000fe2000c101924 */
[----:B------:R-:W-:Y:S05]  /*6e20*/  EXIT ;  /* 0x000000000000794d */ /* 0x000fea0003800000 */
.L_x_11069:
[----:B------:R-:W-:Y:S01]  /*6e30*/  STG.E.U16 [R2.64], R18 ;  /* 0x0000001202007986 */ /* 0x000fe2000c101524 */
[----:B------:R-:W-:Y:S05]  /*6e40*/  EXIT ;  /* 0x000000000000794d */ /* 0x000fea0003800000 */
.L_x_11065:
        /* <DEDUP_REMOVED lines=9> */
.L_x_11072:
[----:B------:R-:W0:Y:S02]  /*6ee0*/  I2F.S16 R0, R18 ;  /* 0x0000001200007306 */ /* 0x000e240000101400 */
[----:B0-----:R-:W-:-:S05]  /*6ef0*/  F2FP.PACK_AB R0, RZ, R0 ;  /* 0x00000000ff00723e */ /* 0x001fca00000000ff */
[----:B------:R-:W-:Y:S01]  /*6f00*/  STG.E.U16 [R2.64], R0 ;  /* 0x0000000002007986 */ /* 0x000fe2000c101524 */
[----:B------:R-:W-:Y:S05]  /*6f10*/  EXIT ;  /* 0x000000000000794d */ /* 0x000fea0003800000 */
.L_x_11071:
        /* <DEDUP_REMOVED lines=10> */
.L_x_11074:
[----:B------:R-:W0:Y:S02]  /*6fc0*/  I2F.S16 R18, R18 ;  /* 0x0000001200127306 */ /* 0x000e240000101400 */
[----:B0-----:R-:W-:-:S04]  /*6fd0*/  F2FP.PACK_AB R5, RZ, R18 ;  /* 0x00000012ff05723e */ /* 0x001fc800000000ff */
[----:B------:R-:W-:-:S05]  /*6fe0*/  PRMT R5, R5, 0x5410, RZ ;  /* 0x0000541005057816 */ /* 0x000fca00000000ff */
[----:B------:R-:W-:Y:S01]  /*6ff0*/  STG.E [R2.64], R5 ;  /* 0x0000000502007986 */ /* 0x000fe2000c101924 */
[----:B------:R-:W-:Y:S05]  /*7000*/  EXIT ;  /* 0x000000000000794d */ /* 0x000fea0003800000 */
.L_x_11073:
[----:B------:R-:W0:Y:S02]  /*7010*/  I2F.F64.S16 R18, R18 ;  /* 0x0000001200127312 */ /* 0x000e240000101c00 */
[----:B0-----:R-:W-:Y:S01]  /*7020*/  STG.E.64 [R2.64], R18 ;  /* 0x0000001202007986 */ /* 0x001fe2000c101b24 */
[----:B------:R-:W-:Y:S05]  /*7030*/  EXIT ;  /* 0x000000000000794d */ /* 0x000fea0003800000 */
.L_x_11064:
        /* <DEDUP_REMOVED lines=13> */
.L_x_11077:
[----:B------:R-:W0:Y:S01]  /*7110*/  I2F.F64.S16 R4, R18 ;  /* 0x0000001200047312 */ /* 0x000e220000101c00 */
[----:B------:R-:W-:-:S05]  /*7120*/  CS2R R6, SRZ ;  /* 0x0000000000067805 */ /* 0x000fca000001ff00 */
[----:B0-----:R-:W-:Y:S01]  /*7130*/  STG.E.128 [R2.64], R4 ;  /* 0x0000000402007986 */ /* 0x001fe2000c101d24 */
[----:B------:R-:W-:Y:S05]  /*7140*/  EXIT ;  /* 0x000000000000794d */ /* 0x000fea0003800000 */
.L_x_11076:
        /* <DEDUP_REMOVED lines=21> */
.L_x_11081:
[----:B------:R-:W-:Y:S05]  /*72a0*/  BSYNC B0 ;  /* 0x0000000000007941 */ /* 0x000fea0003800000 */
.L_x_11080:
[----:B------:R-:W-:-:S05]  /*72b0*/  LOP3.LUT R5, R0, R5, RZ, 0xfc, !PT ;  /* 0x0000000500057212 */ /* 0x000fca00078efcff */
[----:B------:R-:W-:Y:S01]  /*72c0*/  STG.E.U8 [R2.64], R5 ;  /* 0x0000000502007986 */ /* 0x000fe2000c101124 */
[----:B------:R-:W-:Y:S05]  /*72d0*/  EXIT ;  /* 0x000000000000794d */ /* 0x000fea0003800000 */
.L_x_11079:
        /* <DEDUP_REMOVED lines=13> */
.L_x_11083:
[----:B------:R-:W-:Y:S01]  /*73b0*/  IMAD.MOV.U32 R0, RZ, RZ, 0x7f ;  /* 0x0000007fff007424 */ /* 0x000fe200078e00ff */
[----:B------:R-:W-:-:S04]  /*73c0*/  ISETP.GT.U32.AND P0, PT, R4, 0x7f800000, PT ;  /* 0x7f8000000400780c */ /* 0x000fc80003f04070 */
[----:B------:R-:W-:-:S04]  /*73d0*/  SEL R0, R0, 0x7c, P0 ;  /* 0x0000007c00007807 */ /* 0x000fc80000000000 */
.L_x_11084:
[----:B------:R-:W-:Y:S05]  /*73e0*/  BSYNC B0 ;  /* 0x0000000000007941 */ /* 0x000fea0003800000 */
.L_x_11082:
[----:B------:R-:W-:-:S04]  /*73f0*/  LOP3.LUT R4, R5, 0x80000000, RZ, 0xc0, !PT ;  /* 0x8000000005047812 */ /* 0x000fc800078ec0ff */
[----:B------:R-:W-:-:S04]  /*7400*/  SHF.R.U32.HI R5, RZ, 0x18, R4 ;  /* 0x00000018ff057819 */ /* 0x000fc80000011604 */
[----:B------:R-:W-:-:S05]  /*7410*/  LOP3.LUT R5, R0, R5, RZ, 0xfc, !PT ;  /* 0x0000000500057212 */ /* 0x000fca00078efcff */
[----:B------:R-:W-:Y:S01]  /*7420*/  STG.E.U8 [R2.64], R5 ;  /* 0x0000000502007986 */ /* 0x000fe2000c101124 */
[----:B------:R-:W-:Y:S05]  /*7430*/  EXIT ;  /* 0x000000000000794d */ /* 0x000fea0003800000 */
.L_x_11078:
[----:B------:R-:W0:Y:S02]  /*7440*/  I2F.S16 R0, R18 ;  /* 0x0000001200007306 */ /* 0x000e240000101400 */
[----:B0-----:R-:W-:-:S05]  /*7450*/  F2FP.BF16.PACK_AB R0, RZ, R0 ;  /* 0x00000000ff00723e */ /* 0x001fca00000010ff */
[----:B------:R-:W-:Y:S01]  /*7460*/  STG.E.U16 [R2.64], R0 ;  /* 0x0000000002007986 */ /* 0x000fe2000c101524 */
[----:B------:R-:W-:Y:S05]  /*7470*/  EXIT ;  /* 0x000000000000794d */ /* 0x000fea0003800000 */
.L_x_11075:
        /* <DEDUP_REMOVED lines=10> */
.L_x_11087:
        /* <DEDUP_REMOVED lines=17> */
.L_x_11090:
[----:B------:R-:W-:-:S04]  /*7630*/  LOP3.LUT R0, R7, 0x80000000, RZ, 0xc0, !PT ;  /* 0x8000000007007812 */ /* 0x000fc800078ec0ff */
[----:B------:R-:W-:-:S04]  /*7640*/  SHF.R.U32.HI R5, RZ, 0x18, R0 ;  /* 0x00000018ff057819 */ /* 0x000fc80000011600 */
[----:B------:R-:W-:-:S04]  /*7650*/  LOP3.LUT R4, R4, R5, RZ, 0xfc, !PT ;  /* 0x0000000504047212 */ /* 0x000fc800078efcff */
[----:B------:R-:W-:Y:S02]  /*7660*/  PRMT R0, R4, 0x7610, R0 ;  /* 0x0000761004007816 */ /* 0x000fe40000000000 */
.L_x_11089:
[----:B------:R-:W-:Y:S05]  /*7670*/  BSYNC B0 ;  /* 0x0000000000007941 */ /* 0x000fea0003800000 */
.L_x_11088:
[----:B------:R-:W-:Y:S01]  /*7680*/  STG.E.U8 [R2.64], R0 ;  /* 0x0000000002007986 */ /* 0x000fe2000c101124 */
[----:B------:R-:W-:Y:S05]  /*7690*/  EXIT ;  /* 0x000000000000794d */ /* 0x000fea0003800000 */
.L_x_11086:
        /* <DEDUP_REMOVED lines=17> */
.L_x_11093:
[----:B------:R-:W-:-:S04]  /*77b0*/  LOP3.LUT R0, R7, 0x80000000, RZ, 0xc0, !PT ;  /* 0x8000000007007812 */ /* 0x000fc800078ec0ff */
[----:B------:R-:W-:-:S04]  /*77c0*/  SHF.R.U32.HI R5, RZ, 0x18, R0 ;  /* 0x00000018ff057819 */ /* 0x000fc80000011600 */
[----:B------:R-:W-:-:S04]  /*77d0*/  LOP3.LUT R4, R4, R5, RZ, 0xfc, !PT ;  /* 0x0000000504047212 */ /* 0x000fc800078efcff */
[----:B------:R-:W-:Y:S02]  /*77e0*/  PRMT R0, R4, 0x7610, R0 ;  /* 0x0000761004007816 */ /* 0x000fe40000000000 */
.L_x_11092:
[----:B------:R-:W-:Y:S05]  /*77f0*/  BSYNC B0 ;  /* 0x0000000000007941 */ /* 0x000fea0003800000 */
.L_x_11091:
[----:B------:R-:W-:Y:S01]  /*7800*/  STG.E.U8 [R2.64], R0 ;  /* 0x0000000002007986 */ /* 0x000fe2000c101124 */
[----:B------:R-:W-:Y:S05]  /*7810*/  EXIT ;  /* 0x000000000000794d */ /* 0x000fea0003800000 */
.L_x_11085:
        /* <DEDUP_REMOVED lines=22> */
.L_x_11068:
        /* <DEDUP_REMOVED lines=20> */
.L_x_11095:
[----:B------:R-:W-:-:S04]  /*7ac0*/  PRMT R4, R18, 0x9910, RZ ;  /* 0x0000991012047816 */ /* 0x000fc800000000ff */
[----:B------:R-:W-:-:S05]  /*7ad0*/  SHF.R.S32.HI R5, RZ, 0x1f, R4 ;  /* 0x0000001fff057819 */ /* 0x000fca0000011404 */
[----:B------:R-:W-:Y:S01]  /*7ae0*/  STG.E.64 [R2.64], R4 ;  /* 0x0000000402007986 */ /* 0x000fe2000c101b24 */
[----:B------:R-:W-:Y:S05]  /*7af0*/  EXIT ;  /* 0x000000000000794d */ /* 0x000fea0003800000 */
.L_x_11094:
[----:B------:R-:W-:-:S05]  /*7b00*/  PRMT R5, R18, 0x9910, RZ ;  /* 0x0000991012057816 */ /* 0x000fca00000000ff */
[----:B------:R-:W-:Y:S01]  /*7b10*/  STG.E [R2.64], R5 ;  /* 0x0000000502007986 */ /* 0x000fe2000c101924 */
[----:B------:R-:W-:Y:S05]  /*7b20*/  EXIT ;  /* 0x000000000000794d */ /* 0x000fea0003800000 */
.L_x_11096:
        /* <DEDUP_REMOVED lines=13> */
.L_x_29939:


//--------------------- .text._ZN2at6native18elementwise_kernelILi128ELi4EZNS0_22gpu_kernel_impl_nocastINS0_13BUnaryFunctorIsssZZZNS0_21heaviside_kernel_cudaERNS_18TensorIteratorBaseEENKUlvE_clEvENKUlvE3_clEvEUlssE_EEEEvS5_RKT_EUliE_EEviT1_ --------------------------
	.section	.text._ZN2at6native18elementwise_kernelILi128ELi4EZNS0_22gpu_kernel_impl_nocastINS0_13BUnaryFunctorIsssZZZNS0_21heaviside_kernel_cudaERNS_18TensorIteratorBaseEENKUlvE_clEvENKUlvE3_clEvEUlssE_EEEEvS5_RKT_EUliE_EEviT1_,"ax",@progbits
	.sectioninfo	@"SHI_REGISTERS=12"
	.align	128
        .global         _ZN2at6native18elementwise_kernelILi128ELi4EZNS0_22gpu_kernel_impl_nocastINS0_13BUnaryFunctorIsssZZZNS0_21heaviside_kernel_cudaERNS_18TensorIteratorBaseEENKUlvE_clEvENKUlvE3_clEvEUlssE_EEEEvS5_RKT_EUliE_EEviT1_
        .type           _ZN2at6native18elementwise_kernelILi128ELi4EZNS0_22gpu_kernel_impl_nocastINS0_13BUnaryFunctorIsssZZZNS0_21heaviside_kernel_cudaERNS_18TensorIteratorBaseEENKUlvE_clEvENKUlvE3_clEvEUlssE_EEEEvS5_RKT_EUliE_EEviT1_,@function
        .size           _ZN2at6native18elementwise_kernelILi128ELi4EZNS0_22gpu_kernel_impl_nocastINS0_13BUnaryFunctorIsssZZZNS0_21heaviside_kernel_cudaERNS_18TensorIteratorBaseEENKUlvE_clEvENKUlvE3_clEvEUlssE_EEEEvS5_RKT_EUliE_EEviT1_,(.L_x_29940 - _ZN2at6native18elementwise_kernelILi128ELi4EZNS0_22gpu_kernel_impl_nocastINS0_13BUnaryFunctorIsssZZZNS0_21heaviside_kernel_cudaERNS_18TensorIteratorBaseEENKUlvE_clEvENKUlvE3_clEvEUlssE_EEEEvS5_RKT_EUliE_EEviT1_)
        .other          _ZN2at6native18elementwise_kernelILi128ELi4EZNS0_22gpu_kernel_impl_nocastINS0_13BUnaryFunctorIsssZZZNS0_21heaviside_kernel_cudaERNS_18TensorIteratorBaseEENKUlvE_clEvENKUlvE3_clEvEUlssE_EEEEvS5_RKT_EUliE_EEviT1_,@"STO_CUDA_ENTRY STV_DEFAULT"
_ZN2at6native18elementwise_kernelILi128ELi4EZNS0_22gpu_kernel_impl_nocastINS0_13BUnaryFunctorIsssZZZNS0_21heaviside_kernel_cudaERNS_18TensorIteratorBaseEENKUlvE_clEvENKUlvE3_clEvEUlssE_EEEEvS5_RKT_EUliE_EEviT1_:
.text._ZN2at6native18elementwise_kernelILi128ELi4EZNS0_22gpu_kernel_impl_nocastINS0_13BUnaryFunctorIsssZZZNS0_21heaviside_kernel_cudaERNS_18TensorIteratorBaseEENKUlvE_clEvENKUlvE3_clEvEUlssE_EEEEvS5_RKT_EUliE_EEviT1_:
[----:B------:R-:W-:Y:S02]  /*0000*/  MOV R1, c[0x0][0x28] ;  /* 0x00000a0000017a02 */ /* 0x000fe40000000f00 */
[----:B------:R-:W0:Y:S01]  /*0010*/  S2R R2, SR_CTAID.X ;  /* 0x0000000000027919 */ /* 0x000e220000002500 */
[----:B------:R-:W1:Y:S01]  /*0020*/  LDC.U16 R0, c[0x0][0x372] ;  /* 0x0000dc80ff007b82 */ /* 0x000e620000000400 */
[----:B------:R-:W-:Y:S01]  /*0030*/  ULDC.64 UR4, c[0x0][0x118] ;  /* 0x0000460000047ab9 */ /* 0x000fe20000000a00 */
[----:B------:R-:W-:Y:S01]  /*0040*/  BSSY B0, `(.L_x_11097) ;  /* 0x00000f5000007945 */ /* 0x000fe20003800000 */
[----:B------:R-:W0:Y:S02]  /*0050*/  S2R R3, SR_TID.X ;  /* 0x0000000000037919 */ /* 0x000e240000002100 */
[----:B0-----:R-:W-:-:S04]  /*0060*/  LEA R2, R2, R3, 0x9 ;  /* 0x0000000302027211 */ /* 0x001fc800078e48ff */
[----:B------:R-:W-:-:S13]  /*0070*/  ISETP.GE.AND P0, PT, R2, c[0x0][0x160], PT ;  /* 0x0000580002007a0c */ /* 0x000fda0003f06270 */
[----:B------:R-:W-:Y:S05]  /*0080*/  @P0 BRA `(.L_x_11098) ;  /* 0x00000f0000000947 */ /* 0x000fea0003800000 */
[----:B-1----:R-:W-:Y:S01]  /*0090*/  ISETP.NE.AND P0, PT, RZ, c[0x0][0x168], PT ;  /* 0x00005a00ff007a0c */ /* 0x002fe20003f05270 */
        /* <DEDUP_REMOVED lines=226> */
[----:B------:R-:W-:-:S05]  /*0ec0*/  @P0 IMAD R4, R8, c[0x0][0x35c], R4 ;  /* 0x0000d70008040a24 */ /* 0x000fca00078e0204 */
.L_x_11099:
[----:B------:R-:W-:-:S04]  /*0ed0*/  IADD3 R4, P0, R4, c[0x0][0x368], RZ ;  /* 0x0000da0004047a10 */ /* 0x000fc80007f1e0ff */
[----:B------:R-:W-:-:S05]  /*0ee0*/  IADD3.X R5, RZ, c[0x0][0x36c], RZ, P0, !PT ;  /* 0x0000db00ff057a10 */ /* 0x000fca00007fe4ff */
[----:B------:R-:W2:Y:S01]  /*0ef0*/  LDG.E.U16 R4, [R4.64] ;  /* 0x0000000404047981 */ /* 0x000ea2000c1e1500 */
[----:B------:R-:W-:Y:S02]  /*0f00*/  IADD3 R2, R2, 0x80, RZ ;  /* 0x0000008002027810 */ /* 0x000fe40007ffe0ff */
[C---:B--2---:R-:W-:Y:S02]  /*0f10*/  PRMT R6, R4.reuse, 0x9910, RZ ;  /* 0x0000991004067816 */ /* 0x044fe400000000ff */
[----:B------:R-:W-:Y:S02]  /*0f20*/  ISETP.NE.AND P1, PT, R4, RZ, PT ;  /* 0x000000ff0400720c */ /* 0x000fe40003f25270 */
[----:B------:R-:W-:Y:S02]  /*0f30*/  ISETP.GT.AND P0, PT, R6, RZ, PT ;  /* 0x000000ff0600720c */ /* 0x000fe40003f04270 */
[----:B------:R-:W-:Y:S02]  /*0f40*/  IADD3 R6, P2, R3, c[0x0][0x360], RZ ;  /* 0x0000d80003067a10 */ /* 0x000fe40007f5e0ff */
[----:B------:R-:W-:-:S02]  /*0f50*/  SEL R3, RZ, 0x1, !P0 ;  /* 0x00000001ff037807 */ /* 0x000fc40004000000 */
[----:B------:R-:W-:Y:S02]  /*0f60*/  IADD3.X R7, RZ, c[0x0][0x364], RZ, P2, !PT ;  /* 0x0000d900ff077a10 */ /* 0x000fe400017fe4ff */
[----:B------:R-:W-:-:S05]  /*0f70*/  SEL R3, R0, R3, !P1 ;  /* 0x0000000300037207 */ /* 0x000fca0004800000 */
[----:B------:R0:W-:Y:S02]  /*0f80*/  STG.E.U16 [R6.64], R3 ;  /* 0x0000000306007986 */ /* 0x0001e4000c101504 */
.L_x_11098:
[----:B-1----:R-:W-:Y:S05]  /*0f90*/  BSYNC B0 ;  /* 0x0000000000007941 */ /* 0x002fea0003800000 */
.L_x_11097:
[----:B------:R-:W-:Y:S01]  /*0fa0*/  ISETP.GE.AND P0, PT, R2, c[0x0][0x160], PT ;  /* 0x0000580002007a0c */ /* 0x000fe20003f06270 */
[----:B------:R-:W-:-:S12]  /*0fb0*/  BSSY B0, `(.L_x_11100) ;  /* 0x00001e4000007945 */ /* 0x000fd80003800000 */
[----:B------:R-:W-:Y:S05]  /*0fc0*/  @P0 BRA `(.L_x_11101) ;  /* 0x00001e2000000947 */ /* 0x000fea0003800000 */
[----:B------:R-:W-:Y:S01]  /*0fd0*/  ISETP.NE.AND P0, PT, RZ, c[0x0][0x168], PT ;  /* 0x00005a00ff007a0c */ /* 0x000fe20003f05270 */
[----:B0-----:R-:W-:Y:S01]  /*0fe0*/  HFMA2.MMA R3, -RZ, RZ, 0, 0 ;  /* 0x00000000ff037435 */ /* 0x001fe200000001ff */
        /* <DEDUP_REMOVED lines=226> */
.L_x_11102:
        /* <DEDUP_REMOVED lines=10> */
[----:B------:R-:W-:Y:S02]  /*1eb0*/  SEL R3, R0, R3, !P1 ;  /* 0x0000000300037207 */ /* 0x000fe40004800000 */
[----:B------:R-:W-:-:S03]  /*1ec0*/  ISETP.GE.AND P0, PT, R2, c[0x0][0x160], PT ;  /* 0x0000580002007a0c */ /* 0x000fc60003f06270 */
[----:B------:R0:W-:Y:S10]  /*1ed0*/  STG.E.U16 [R6.64], R3 ;  /* 0x0000000306007986 */ /* 0x0001f4000c101504 */
        /* <DEDUP_REMOVED lines=229> */
.L_x_11103:
        /* <DEDUP_REMOVED lines=12> */
.L_x_11101:
[----:B------:R-:W-:Y:S05]  /*2df0*/  BSYNC B0 ;  /* 0x0000000000007941 */ /* 0x000fea0003800000 */
.L_x_11100:
        /* <DEDUP_REMOVED lines=230> */
.L_x_11104:
[----:B------:R-:W-:-:S04]  /*3c60*/  IADD3 R4, P0, R4, c[0x0][0x368], RZ ;  /* 0x0000da0004047a10 */ /* 0x000fc80007f1e0ff */
[----:B------:R-:W-:-:S05]  /*3c70*/  IADD3.X R5, RZ, c[0x0][0x36c], RZ, P0, !PT ;  /* 0x0000db00ff057a10 */ /* 0x000fca00007fe4ff */
[----:B------:R-:W2:Y:S01]  /*3c80*/  LDG.E.U16 R4, [R4.64] ;  /* 0x0000000404047981 */ /* 0x000ea2000c1e1500 */
[----:B------:R-:W-:-:S04]  /*3c90*/  IADD3 R2, P2, R3, c[0x0][0x360], RZ ;  /* 0x0000d80003027a10 */ /* 0x000fc80007f5e0ff */
[----:B------:R-:W-:Y:S02]  /*3ca0*/  IADD3.X R3, RZ, c[0x0][0x364], RZ, P2, !PT ;  /* 0x0000d900ff037a10 */ /* 0x000fe400017fe4ff */
[C---:B--2---:R-:W-:Y:S02]  /*3cb0*/  ISETP.NE.AND P1, PT, R4.reuse, RZ, PT ;  /* 0x000000ff0400720c */ /* 0x044fe40003f25270 */
[----:B------:R-:W-:-:S04]  /*3cc0*/  PRMT R6, R4, 0x9910, RZ ;  /* 0x0000991004067816 */ /* 0x000fc800000000ff */
[----:B------:R-:W-:-:S07]  /*3cd0*/  ISETP.GT.AND P0, PT, R6, RZ, PT ;  /* 0x000000ff0600720c */ /* 0x000fce0003f04270 */
[----:B------:R-:W-:-:S05]  /*3ce0*/  @P1 SEL R0, RZ, 0x1, !P0 ;  /* 0x00000001ff001807 */ /* 0x000fca0004000000 */
[----:B------:R-:W-:Y:S01]  /*3cf0*/  STG.E.U16 [R2.64], R0 ;  /* 0x0000000002007986 */ /* 0x000fe2000c101504 */
[----:B------:R-:W-:Y:S05]  /*3d00*/  EXIT ;  /* 0x000000000000794d */ /* 0x000fea0003800000 */
.L_x_11105:
        /* <DEDUP_REMOVED lines=15> */
.L_x_29940:


//--------------------- .text._ZN2at6native27unrolled_elementwise_kernelINS0_13BUnaryFunctorIsssZZZNS0_21heaviside_kernel_cudaERNS_18TensorIteratorBaseEENKUlvE_clEvENKUlvE3_clEvEUlssE_EESt5arrayIPcLm2EELi4E23TrivialOffsetCalculatorILi1EjESD_NS0_6memory15LoadWithoutCastENSE_16StoreWithoutCastEEEviT_T0_T2_T3_T4_T5_ --------------------------
	.section	.text._ZN2at6native27unrolled_elementwise_kernelINS0_13BUnaryFunctorIsssZZZNS0_21heaviside_kernel_cudaERNS_18TensorIteratorBaseEENKUlvE_clEvENKUlvE3_clEvEUlssE_EESt5arrayIPcLm2EELi4E23TrivialOffsetCalculatorILi1EjESD_NS0_6memory15LoadWithoutCastENSE_16StoreWithoutCastEEEviT_T0_T2_T3_T4_T5_,"ax",@progbits
	.sectioninfo	@"SHI_REGISTERS=19"
	.align	128
        .global         _ZN2at6native27unrolled_elementwise_kernelINS0_13BUnaryFunctorIsssZZZNS0_21heaviside_kernel_cudaERNS_18TensorIteratorBaseEENKUlvE_clEvENKUlvE3_clEvEUlssE_EESt5arrayIPcLm2EELi4E23TrivialOffsetCalculatorILi1EjESD_NS0_6memory15LoadWithoutCastENSE_16StoreWithoutCastEEEviT_T0_T2_T3_T4_T5_
        .type           _ZN2at6native27unrolled_elementwise_kernelINS0_13BUnaryFunctorIsssZZZNS0_21heaviside_kernel_cudaERNS_18TensorIteratorBaseEENKUlvE_clEvENKUlvE3_clEvEUlssE_EESt5arrayIPcLm2EELi4E23TrivialOffsetCalculatorILi1EjESD_NS0_6memory15LoadWithoutCastENSE_16StoreWithoutCastEEEviT_T0_T2_T3_T4_T5_,@function
        .size           _ZN2at6native27unrolled_elementwise_kernelINS0_13BUnaryFunctorIsssZZZNS0_21heaviside_kernel_cudaERNS_18TensorIteratorBaseEENKUlvE_clEvENKUlvE3_clEvEUlssE_EESt5arrayIPcLm2EELi4E23TrivialOffsetCalculatorILi1EjESD_NS0_6memory15LoadWithoutCastENSE_16StoreWithoutCastEEEviT_T0_T2_T3_T4_T5_,(.L_x_29941 - _ZN2at6native27unrolled_elementwise_kernelINS0_13BUnaryFunctorIsssZZZNS0_21heaviside_kernel_cudaERNS_18TensorIteratorBaseEENKUlvE_clEvENKUlvE3_clEvEUlssE_EESt5arrayIPcLm2EELi4E23TrivialOffsetCalculatorILi1EjESD_NS0_6memory15LoadWithoutCastENSE_16StoreWithoutCastEEEviT_T0_T2_T3_T4_T5_)
        .other          _ZN2at6native27unrolled_elementwise_kernelINS0_13BUnaryFunctorIsssZZZNS0_21heaviside_kernel_cudaERNS_18TensorIteratorBaseEENKUlvE_clEvENKUlvE3_clEvEUlssE_EESt5arrayIPcLm2EELi4E23TrivialOffsetCalculatorILi1EjESD_NS0_6memory15LoadWithoutCastENSE_16StoreWithoutCastEEEviT_T0_T2_T3_T4_T5_,@"STO_CUDA_ENTRY STV_DEFAULT"
_ZN2at6native27unrolled_elementwise_kernelINS0_13BUnaryFunctorIsssZZZNS0_21heaviside_kernel_cudaERNS_18TensorIteratorBaseEENKUlvE_clEvENKUlvE3_clEvEUlssE_EESt5arrayIPcLm2EELi4E23TrivialOffsetCalculatorILi1EjESD_NS0_6memory15LoadWithoutCastENSE_16StoreWithoutCastEEEviT_T0_T2_T3_T4_T5_:
.text._ZN2at6native27unrolled_elementwise_kernelINS0_13BUnaryFunctorIsssZZZNS0_21heaviside_kernel_cudaERNS_18TensorIteratorBaseEENKUlvE_clEvENKUlvE3_clEvEUlssE_EESt5arrayIPcLm2EELi4E23TrivialOffsetCalculatorILi1EjESD_NS0_6memory15LoadWithoutCastENSE_16StoreWithoutCastEEEviT_T0_T2_T3_T4_T5_:
        /* <DEDUP_REMOVED lines=20> */
[----:B------:R-:W-:-:S06]  /*0140*/  PRMT R6, RZ, 0x7610, R6 ;  /* 0x00007610ff067816 */ /* 0x000fcc0000000006 */
[----:B------:R2:W3:Y:S05]  /*0150*/  @!P1 LDG.E.U16 R6, [R10.64] ;  /* 0x000000040a069981 */ /* 0x0004ea000c1e1500 */
[----:B------:R-:W-:Y:S01]  /*0160*/  @!P3 IMAD R12, R0, 0x200, R3 ;  /* 0x00000200000cb824 */ /* 0x000fe200078e0203 */
[----:B------:R-:W-:Y:S01]  /*0170*/  @!P3 IADD3 R3, R3, 0x80, RZ ;  /* 0x000000800303b810 */ /* 0x000fe20007ffe0ff */
[----:B------:R-:W-:-:S03]  /*0180*/  @!P3 IMAD.MOV.U32 R13, RZ, RZ, 0x2 ;  /* 0x00000002ff0db424 */ /* 0x000fc600078e00ff */
[----:B------:R-:W-:Y:S01]  /*0190*/  ISETP.GE.AND P2, PT, R3, R2, PT ;  /* 0x000000020300720c */ /* 0x000fe20003f46270 */
[----:B------:R-:W-:Y:S01]  /*01a0*/  @!P3 IMAD.WIDE.U32 R12, R12, R13, c[0x0][0x170] ;  /* 0x00005c000c0cb625 */ /* 0x000fe200078e000d */
[----:B------:R-:W-:-:S06]  /*01b0*/  PRMT R15, RZ, 0x7610, R15 ;  /* 0x00007610ff0f7816 */ /* 0x000fcc000000000f */
[----:B------:R1:W4:Y:S01]  /*01c0*/  @!P3 LDG.E.U16 R15, [R12.64] ;  /* 0x000000040c0fb981 */ /* 0x000322000c1e1500 */
[----:B0-----:R-:W-:-:S04]  /*01d0*/  PRMT R4, RZ, 0x7610, R4 ;  /* 0x00007610ff047816 */ /* 0x001fc80000000004 */
[----:B------:R-:W-:Y:S02]  /*01e0*/  @!P2 IMAD R8, R0, 0x200, R3 ;  /* 0x000002000008a824 */ /* 0x000fe400078e0203 */
[----:B------:R-:W-:-:S04]  /*01f0*/  @!P2 IMAD.MOV.U32 R9, RZ, RZ, 0x2 ;  /* 0x00000002ff09a424 */ /* 0x000fc800078e00ff */
[----:B------:R-:W-:-:S05]  /*0200*/  @!P2 IMAD.WIDE.U32 R8, R8, R9, c[0x0][0x170] ;  /* 0x00005c000808a625 */ /* 0x000fca00078e0009 */
[----:B------:R0:W5:Y:S01]  /*0210*/  @!P2 LDG.E.U16 R4, [R8.64] ;  /* 0x000000040804a981 */ /* 0x000162000c1e1500 */
[----:B------:R-:W0:Y:S01]  /*0220*/  LDC.U16 R3, c[0x0][0x166] ;  /* 0x00005980ff037b82 */ /* 0x000e220000000400 */
[----:B------:R-:W-:Y:S01]  /*0230*/  IADD3 R16, R7, 0x80, RZ ;  /* 0x0000008007107810 */ /* 0x000fe20007ffe0ff */
[--C-:B------:R-:W-:Y:S02]  /*0240*/  IMAD.MOV.U32 R5, RZ, RZ, R7.reuse ;  /* 0x000000ffff057224 */ /* 0x100fe400078e0007 */
[----:B------:R-:W-:Y:S02]  /*0250*/  @!P0 IMAD R7, R0, 0x200, R7 ;  /* 0x0000020000078824 */ /* 0x000fe400078e0207 */
[----:B-1----:R-:W-:Y:S02]  /*0260*/  @!P0 IMAD.MOV.U32 R12, RZ, RZ, 0x2 ;  /* 0x00000002ff0c8424 */ /* 0x002fe400078e00ff */
[----:B------:R-:W-:Y:S01]  /*0270*/  @!P0 IMAD.MOV.U32 R5, RZ, RZ, R16 ;  /* 0x000000ffff058224 */ /* 0x000fe200078e0010 */
[----:B------:R-:W-:Y:S01]  /*0280*/  BSSY B0, `(.L_x_11106) ;  /* 0x000001f000007945 */ /* 0x000fe20003800000 */
[----:B--2---:R-:W-:-:S04]  /*0290*/  PRMT R10, R14, 0x9910, RZ ;  /* 0x000099100e0a7816 */ /* 0x004fc800000000ff */
[C---:B------:R-:W-:Y:S02]  /*02a0*/  ISETP.GT.AND P1, PT, R10.reuse, RZ, PT ;  /* 0x000000ff0a00720c */ /* 0x040fe40003f24270 */
[----:B------:R-:W-:Y:S02]  /*02b0*/  ISETP.NE.AND P3, PT, R10, RZ, PT ;  /* 0x000000ff0a00720c */ /* 0x000fe40003f65270 */
[----:B0-----:R-:W-:-:S04]  /*02c0*/  SEL R8, RZ, 0x1, !P1 ;  /* 0x00000001ff087807 */ /* 0x001fc80004800000 */
[----:B------:R-:W-:Y:S02]  /*02d0*/  SEL R11, R3, R8, !P3 ;  /* 0x00000008030b7207 */ /* 0x000fe40005800000 */
[----:B---3--:R-:W-:Y:S01]  /*02e0*/  PRMT R9, R6, 0x9910, RZ ;  /* 0x0000991006097816 */ /* 0x008fe200000000ff */
[----:B------:R-:W-:-:S05]  /*02f0*/  @!P0 IMAD.WIDE.U32 R6, R7, R12, c[0x0][0x168] ;  /* 0x00005a0007068625 */ /* 0x000fca00078e000c */
[----:B------:R0:W-:Y:S01]  /*0300*/  @!P0 STG.E.U16 [R6.64], R11 ;  /* 0x0000000b06008986 */ /* 0x0001e2000c101504 */
[----:B------:R-:W-:Y:S02]  /*0310*/  ISETP.GE.AND P1, PT, R5, R2, PT ;  /* 0x000000020500720c */ /* 0x000fe40003f26270 */
[----:B------:R-:W-:Y:S02]  /*0320*/  ISETP.GT.AND P2, PT, R9, RZ, PT ;  /* 0x000000ff0900720c */ /* 0x000fe40003f44270 */
[----:B----4-:R-:W-:Y:S02]  /*0330*/  PRMT R10, R15, 0x9910, RZ ;  /* 0x000099100f0a7816 */ /* 0x010fe400000000ff */
[----:B------:R-:W-:Y:S02]  /*0340*/  SEL R8, RZ, 0x1, !P2 ;  /* 0x00000001ff087807 */ /* 0x000fe40005000000 */
[C---:B------:R-:W-:Y:S02]  /*0350*/  ISETP.GT.AND P4, PT, R10.reuse, RZ, PT ;  /* 0x000000ff0a00720c */ /* 0x040fe40003f84270 */
[----:B------:R-:W-:-:S02]  /*0360*/  ISETP.NE.AND P2, PT, R10, RZ, PT ;  /* 0x000000ff0a00720c */ /* 0x000fc40003f45270 */
[----:B------:R-:W-:Y:S02]  /*0370*/  ISETP.NE.AND P3, PT, R9, RZ, PT ;  /* 0x000000ff0900720c */ /* 0x000fe40003f65270 */
[----:B------:R-:W-:Y:S02]  /*0380*/  SEL R10, RZ, 0x1, !P4 ;  /* 0x00000001ff0a7807 */ /* 0x000fe40006000000 */
[C---:B------:R-:W-:Y:S02]  /*0390*/  SEL R13, R3.reuse, R8, !P3 ;  /* 0x00000008030d7207 */ /* 0x040fe40005800000 */
[----:B------:R-:W-:Y:S02]  /*03a0*/  SEL R15, R3, R10, !P2 ;  /* 0x0000000a030f7207 */ /* 0x000fe40005000000 */
[----:B-----5:R-:W-:Y:S01]  /*03b0*/  PRMT R4, R4, 0x9910, RZ ;  /* 0x0000991004047816 */ /* 0x020fe200000000ff */
        /* <DEDUP_REMOVED lines=11> */
.L_x_11107:
[----:B0-----:R-:W-:Y:S05]  /*0470*/  BSYNC B0 ;  /* 0x0000000000007941 */ /* 0x001fea0003800000 */
.L_x_11106:
[----:B------:R-:W-:Y:S01]  /*0480*/  ISETP.GE.AND P2, PT, R5, R2, PT ;  /* 0x000000020500720c */ /* 0x000fe20003f46270 */
[----:B------:R-:W-:-:S05]  /*0490*/  IMAD.MOV.U32 R2, RZ, RZ, R4 ;  /* 0x000000ffff027224 */ /* 0x000fca00078e0004 */
[C---:B------:R-:W-:Y:S02]  /*04a0*/  ISETP.GT.AND P0, PT, R2.reuse, RZ, PT ;  /* 0x000000ff0200720c */ /* 0x040fe40003f04270 */
[----:B------:R-:W-:-:S05]  /*04b0*/  ISETP.NE.AND P1, PT, R2, RZ, PT ;  /* 0x000000ff0200720c */ /* 0x000fca0003f25270 */
[----:B------:R-:W-:Y:S08]  /*04c0*/  @P2 EXIT ;  /* 0x000000000000294d */ /* 0x000ff00003800000 */
[----:B------:R-:W-:Y:S01]  /*04d0*/  IMAD R5, R0, 0x200, R5 ;  /* 0x0000020000057824 */ /* 0x000fe200078e0205 */
[----:B------:R-:W-:Y:S01]  /*04e0*/  @P1 SEL R3, RZ, 0x1, !P0 ;  /* 0x00000001ff031807 */ /* 0x000fe20004000000 */
[----:B------:R-:W-:-:S04]  /*04f0*/  IMAD.MOV.U32 R4, RZ, RZ, 0x2 ;  /* 0x00000002ff047424 */ /* 0x000fc800078e00ff */
[----:B------:R-:W-:-:S05]  /*0500*/  IMAD.WIDE.U32 R4, R5, R4, c[0x0][0x168] ;  /* 0x00005a0005047625 */ /* 0x000fca00078e0004 */
[----:B------:R-:W-:Y:S01]  /*0510*/  STG.E.U16 [R4.64], R3 ;  /* 0x0000000304007986 */ /* 0x000fe2000c101504 */
[----:B------:R-:W-:Y:S05]  /*0520*/  EXIT ;  /* 0x000000000000794d */ /* 0x000fea0003800000 */
.L_x_11108:
        /* <DEDUP_REMOVED lines=13> */
.L_x_29941:


//--------------------- .text._ZN2at6native29vectorized_elementwise_kernelILi2ENS0_13BUnaryFunctorIsssZZZNS0_21heaviside_kernel_cudaERNS_18TensorIteratorBaseEENKUlvE_clEvENKUlvE3_clEvEUlssE_EESt5arrayIPcLm2EEEEviT0_T1_ --------------------------
	.section	.text._ZN2at6native29vectorized_elementwise_kernelILi2ENS0_13BUnaryFunctorIsssZZZNS0_21heaviside_kernel_cudaERNS_18TensorIteratorBaseEENKUlvE_clEvENKUlvE3_clEvEUlssE_EESt5arrayIPcLm2EEEEviT0_T1_,"ax",@progbits
	.sectioninfo	@"SHI_REGISTERS=27"
	.align	128
        .global         _ZN2at6native29vectorized_elementwise_kernelILi2ENS0_13BUnaryFunctorIsssZZZNS0_21heaviside_kernel_cudaERNS_18TensorIteratorBaseEENKUlvE_clEvENKUlvE3_clEvEUlssE_EESt5arrayIPcLm2EEEEviT0_T1_
        .type           _ZN2at6native29vectorized_elementwise_kernelILi2ENS0_13BUnaryFunctorIsssZZZNS0_21heaviside_kernel_cudaERNS_18TensorIteratorBaseEENKUlvE_clEvENKUlvE3_clEvEUlssE_EESt5arrayIPcLm2EEEEviT0_T1_,@function
        .size           _ZN2at6native29vectorized_elementwise_kernelILi2ENS0_13BUnaryFunctorIsssZZZNS0_21heaviside_kernel_cudaERNS_18TensorIteratorBaseEENKUlvE_clEvENKUlvE3_clEvEUlssE_EESt5arrayIPcLm2EEEEviT0_T1_,(.L_x_29942 - _ZN2at6native29vectorized_elementwise_kernelILi2ENS0_13BUnaryFunctorIsssZZZNS0_21heaviside_kernel_cudaERNS_18TensorIteratorBaseEENKUlvE_clEvENKUlvE3_clEvEUlssE_EESt5arrayIPcLm2EEEEviT0_T1_)
        .other          _ZN2at6native29vectorized_elementwise_kernelILi2ENS0_13BUnaryFunctorIsssZZZNS0_21heaviside_kernel_cudaERNS_18TensorIteratorBaseEENKUlvE_clEvENKUlvE3_clEvEUlssE_EESt5arrayIPcLm2EEEEviT0_T1_,@"STO_CUDA_ENTRY STV_DEFAULT"
_ZN2at6native29vectorized_elementwise_kernelILi2ENS0_13BUnaryFunctorIsssZZZNS0_21heaviside_kernel_cudaERNS_18TensorIteratorBaseEENKUlvE_clEvENKUlvE3_clEvEUlssE_EESt5arrayIPcLm2EEEEviT0_T1_:
.text._ZN2at6native29vectorized_elementwise_kernelILi2ENS0_13BUnaryFunctorIsssZZZNS0_21heaviside_kernel_cudaERNS_18TensorIteratorBaseEENKUlvE_clEvENKUlvE3_clEvEUlssE_EESt5arrayIPcLm2EEEEviT0_T1_:
[----:B------:R-:W-:Y:S02]  /*0000*/  IMAD.MOV.U32 R1, RZ, RZ, c[0x0][0x28] ;  /* 0x00000a00ff017624 */ /* 0x000fe400078e00ff */
[----:B------:R-:W0:Y:S01]  /*0010*/  S2R R6, SR_CTAID.X ;  /* 0x0000000000067919 */ /* 0x000e220000002500 */
[----:B------:R-:W1:Y:S01]  /*0020*/  LDC.U16 R0, c[0x0][0x166] ;  /* 0x00005980ff007b82 */ /* 0x000e620000000400 */
[----:B------:R-:W-:Y:S01]  /*0030*/  ULDC.64 UR4, c[0x0][0x118] ;  /* 0x0000460000047ab9 */ /* 0x000fe20000000a00 */
[----:B0-----:R-:W-:-:S05]  /*0040*/  IMAD.SHL.U32 R6, R6, 0x400, RZ ;  /* 0x0000040006067824 */ /* 0x001fca00078e00ff */
[----:B------:R-:W-:-:S04]  /*0050*/  IADD3 R7, -R6, c[0x0][0x160], RZ ;  /* 0x0000580006077a10 */ /* 0x000fc80007ffe1ff */
[----:B------:R-:W-:-:S13]  /*0060*/  ISETP.GE.U32.AND P0, PT, R7, 0x400, PT ;  /* 0x000004000700780c */ /* 0x000fda0003f06070 */
[----:B------:R-:W-:Y:S05]  /*0070*/  @!P0 BRA `(.L_x_11109) ;  /* 0x0000042000008947 */ /* 0x000fea0003800000 */
[----:B-1----:R-:W0:Y:S01]  /*0080*/  S2R R3, SR_TID.X ;  /* 0x0000000000037919 */ /* 0x002e220000002100 */
[----:B------:R-:W-:-:S04]  /*0090*/  IMAD.MOV.U32 R7, RZ, RZ, 0x2 ;  /* 0x00000002ff077424 */ /* 0x000fc800078e00ff */
[----:B------:R-:W-:-:S06]  /*00a0*/  IMAD.WIDE R4, R6, R7, c[0x0][0x170] ;  /* 0x00005c0006047625 */ /* 0x000fcc00078e0207 */
[----:B0-----:R-:W-:-:S05]  /*00b0*/  IMAD.WIDE.U32 R4, R3, 0x4, R4 ;  /* 0x0000000403047825 */ /* 0x001fca00078e0004 */
[----:B------:R-:W2:Y:S04]  /*00c0*/  LDG.E R2, [R4.64] ;  /* 0x0000000404027981 */ /* 0x000ea8000c1e1900 */
[----:B------:R-:W3:Y:S04]  /*00d0*/  LDG.E R8, [R4.64+0x200] ;  /* 0x0002000404087981 */ /* 0x000ee8000c1e1900 */
[----:B------:R0:W4:Y:S04]  /*00e0*/  LDG.E R9, [R4.64+0x400] ;  /* 0x0004000404097981 */ /* 0x000128000c1e1900 */
[----:B------:R0:W5:Y:S01]  /*00f0*/  LDG.E R10, [R4.64+0x600] ;  /* 0x00060004040a7981 */ /* 0x000162000c1e1900 */
[----:B------:R-:W-:-:S06]  /*0100*/  IMAD.WIDE.U32 R6, R6, R7, c[0x0][0x168] ;  /* 0x00005a0006067625 */ /* 0x000fcc00078e0007 */
[----:B------:R-:W-:Y:S01]  /*0110*/  IMAD.WIDE R6, R3, 0x4, R6 ;  /* 0x0000000403067825 */ /* 0x000fe200078e0206 */
[C---:B--2---:R-:W-:Y:S02]  /*0120*/  PRMT R11, R2.reuse, 0x9910, RZ ;  /* 0x00009910020b7816 */ /* 0x044fe400000000ff */
[----:B------:R-:W-:Y:S02]  /*0130*/  PRMT R12, R2, 0xbb32, RZ ;  /* 0x0000bb32020c7816 */ /* 0x000fe400000000ff */
[C---:B---3--:R-:W-:Y:S01]  /*0140*/  PRMT R13, R8.reuse, 0x9910, RZ ;  /* 0x00009910080d7816 */ /* 0x048fe200000000ff */
[----:B------:R-:W-:Y:S01]  /*0150*/  IMAD.MOV.U32 R2, RZ, RZ, R11 ;  /* 0x000000ffff027224 */ /* 0x000fe200078e000b */
[----:B------:R-:W-:Y:S01]  /*0160*/  PRMT R8, R8, 0xbb32, RZ ;  /* 0x0000bb3208087816 */ /* 0x000fe200000000ff */
[----:B------:R-:W-:-:S03]  /*0170*/  IMAD.MOV.U32 R11, RZ, RZ, R12 ;  /* 0x000000ffff0b7224 */ /* 0x000fc600078e000c */
[C---:B------:R-:W-:Y:S01]  /*0180*/  ISETP.NE.AND P2, PT, R2.reuse, RZ, PT ;  /* 0x000000ff0200720c */ /* 0x040fe20003f45270 */
[----:B0-----:R-:W-:Y:S01]  /*0190*/  IMAD.MOV.U32 R4, RZ, RZ, R8 ;  /* 0x000000ffff047224 */ /* 0x001fe200078e0008 */
[----:B------:R-:W-:Y:S01]  /*01a0*/  ISETP.GT.AND P5, PT, R2, RZ, PT ;  /* 0x000000ff0200720c */ /* 0x000fe20003fa4270 */
[----:B------:R-:W-:Y:S01]  /*01b0*/  IMAD.MOV.U32 R2, RZ, RZ, R13 ;  /* 0x000000ffff027224 */ /* 0x000fe200078e000d */
[----:B------:R-:W-:Y:S02]  /*01c0*/  ISETP.GT.AND P0, PT, R11, RZ, PT ;  /* 0x000000ff0b00720c */ /* 0x000fe40003f04270 */
[----:B------:R-:W-:Y:S02]  /*01d0*/  SEL R5, RZ, 0x1, !P5 ;  /* 0x00000001ff057807 */ /* 0x000fe40006800000 */
[C---:B------:R-:W-:Y:S02]  /*01e0*/  ISETP.NE.AND P4, PT, R2.reuse, RZ, PT ;  /* 0x000000ff0200720c */ /* 0x040fe40003f85270 */
[----:B------:R-:W-:-:S02]  /*01f0*/  ISETP.GT.AND P6, PT, R2, RZ, PT ;  /* 0x000000ff0200720c */ /* 0x000fc40003fc4270 */
[C---:B----4-:R-:W-:Y:S02]  /*0200*/  PRMT R2, R9.reuse, 0x9910, RZ ;  /* 0x0000991009027816 */ /* 0x050fe400000000ff */
[C---:B------:R-:W-:Y:S02]  /*0210*/  ISETP.NE.AND P3, PT, R4.reuse, RZ, PT ;  /* 0x000000ff0400720c */ /* 0x040fe40003f65270 */
[----:B------:R-:W-:Y:S01]  /*0220*/  ISETP.GT.AND P5, PT, R4, RZ, PT ;  /* 0x000000ff0400720c */ /* 0x000fe20003fa4270 */
[----:B------:R-:W-:Y:S01]  /*0230*/  IMAD.MOV.U32 R4, RZ, RZ, R2 ;  /* 0x000000ffff047224 */ /* 0x000fe200078e0002 */
[----:B------:R-:W-:Y:S02]  /*0240*/  PRMT R9, R9, 0xbb32, RZ ;  /* 0x0000bb3209097816 */ /* 0x000fe400000000ff */
[----:B------:R-:W-:Y:S02]  /*0250*/  SEL R2, R0, R5, !P2 ;  /* 0x0000000500027207 */ /* 0x000fe40005000000 */
[----:B------:R-:W-:-:S02]  /*0260*/  SEL R5, RZ, 0x1, !P0 ;  /* 0x00000001ff057807 */ /* 0x000fc40004000000 */
[----:B------:R-:W-:Y:S02]  /*0270*/  ISETP.NE.AND P1, PT, R11, RZ, PT ;  /* 0x000000ff0b00720c */ /* 0x000fe40003f25270 */
[C---:B------:R-:W-:Y:S02]  /*0280*/  ISETP.NE.AND P2, PT, R4.reuse, RZ, PT ;  /* 0x000000ff0400720c */ /* 0x040fe40003f45270 */
[----:B------:R-:W-:Y:S01]  /*0290*/  ISETP.GT.AND P0, PT, R4, RZ, PT ;  /* 0x000000ff0400720c */ /* 0x000fe20003f04270 */
[----:B------:R-:W-:Y:S01]  /*02a0*/  IMAD.MOV.U32 R4, RZ, RZ, R9 ;  /* 0x000000ffff047224 */ /* 0x000fe200078e0009 */
[C---:B-----5:R-:W-:Y:S02]  /*02b0*/  PRMT R8, R10.reuse, 0xbb32, RZ ;  /* 0x0000bb320a087816 */ /* 0x060fe400000000ff */
[----:B------:R-:W-:Y:S02]  /*02c0*/  PRMT R10, R10, 0x9910, RZ ;  /* 0x000099100a0a7816 */ /* 0x000fe400000000ff */
[----:B------:R-:W-:-:S02]  /*02d0*/  SEL R19, R0, R5, !P1 ;  /* 0x0000000500137207 */ /* 0x000fc40004800000 */
[----:B------:R-:W-:Y:S02]  /*02e0*/  SEL R5, RZ, 0x1, !P6 ;  /* 0x00000001ff057807 */ /* 0x000fe40007000000 */
[C---:B------:R-:W-:Y:S02]  /*02f0*/  ISETP.NE.AND P1, PT, R4.reuse, RZ, PT ;  /* 0x000000ff0400720c */ /* 0x040fe40003f25270 */
[----:B------:R-:W-:Y:S01]  /*0300*/  ISETP.GT.AND P6, PT, R4, RZ, PT ;  /* 0x000000ff0400720c */ /* 0x000fe20003fc4270 */
[----:B------:R-:W-:Y:S01]  /*0310*/  IMAD.MOV.U32 R4, RZ, RZ, R10 ;  /* 0x000000ffff047224 */ /* 0x000fe200078e000a */
[----:B------:R-:W-:Y:S02]  /*0320*/  SEL R9, RZ, 0x1, !P5 ;  /* 0x00000001ff097807 */ /* 0x000fe40006800000 */
[----:B------:R-:W-:Y:S02]  /*0330*/  ISETP.GT.AND P5, PT, R8, RZ, PT ;  /* 0x000000ff0800720c */ /* 0x000fe40003fa4270 */
[----:B------:R-:W-:-:S02]  /*0340*/  SEL R13, RZ, 0x1, !P6 ;  /* 0x00000001ff0d7807 */ /* 0x000fc40007000000 */
[----:B------:R-:W-:Y:S02]  /*0350*/  ISETP.GT.AND P6, PT, R4, RZ, PT ;  /* 0x000000ff0400720c */ /* 0x000fe40003fc4270 */
[----:B------:R-:W-:Y:S02]  /*0360*/  SEL R11, RZ, 0x1, !P0 ;  /* 0x00000001ff0b7807 */ /* 0x000fe40004000000 */
[----:B------:R-:W-:Y:S02]  /*0370*/  ISETP.NE.AND P0, PT, R8, RZ, PT ;  /* 0x000000ff0800720c */ /* 0x000fe40003f05270 */
[----:B------:R-:W-:Y:S02]  /*0380*/  SEL R17, RZ, 0x1, !P5 ;  /* 0x00000001ff117807 */ /* 0x000fe40006800000 */
[----:B------:R-:W-:Y:S02]  /*0390*/  ISETP.NE.AND P5, PT, R4, RZ, PT ;  /* 0x000000ff0400720c */ /* 0x000fe40003fa5270 */
[----:B------:R-:W-:-:S02]  /*03a0*/  SEL R15, RZ, 0x1, !P6 ;  /* 0x00000001ff0f7807 */ /* 0x000fc40007000000 */
[C---:B------:R-:W-:Y:S02]  /*03b0*/  SEL R4, R0.reuse, R5, !P4 ;  /* 0x0000000500047207 */ /* 0x040fe40006000000 */
[C---:B------:R-:W-:Y:S02]  /*03c0*/  SEL R9, R0.reuse, R9, !P3 ;  /* 0x0000000900097207 */ /* 0x040fe40005800000 */
[C---:B------:R-:W-:Y:S02]  /*03d0*/  SEL R8, R0.reuse, R11, !P2 ;  /* 0x0000000b00087207 */ /* 0x040fe40005000000 */
[C---:B------:R-:W-:Y:S02]  /*03e0*/  SEL R13, R0.reuse, R13, !P1 ;  /* 0x0000000d000d7207 */ /* 0x040fe40004800000 */
[C---:B------:R-:W-:Y:S02]  /*03f0*/  SEL R17, R0.reuse, R17, !P0 ;  /* 0x0000001100117207 */ /* 0x040fe40004000000 */
[----:B------:R-:W-:-:S02]  /*0400*/  SEL R0, R0, R15, !P5 ;  /* 0x0000000f00007207 */ /* 0x000fc40006800000 */
        /* <DEDUP_REMOVED lines=9> */
.L_x_11109:
[----:B-1----:R-:W0:Y:S01]  /*04a0*/  S2R R9, SR_TID.X ;  /* 0x0000000000097919 */ /* 0x002e220000002100 */
[----:B------:R-:W-:-:S02]  /*04b0*/  PRMT R10, RZ, 0x7610, R10 ;  /* 0x00007610ff0a7816 */ /* 0x000fc4000000000a */
[----:B------:R-:W-:Y:S02]  /*04c0*/  PRMT R8, RZ, 0x7610, R8 ;  /* 0x00007610ff087816 */ /* 0x000fe40000000008 */
[C---:B0-----:R-:W-:Y:S01]  /*04d0*/  ISETP.GE.AND P0, PT, R9.reuse, R7, PT ;  /* 0x000000070900720c */ /* 0x041fe20003f06270 */
[----:B------:R-:W-:Y:S01]  /*04e0*/  IMAD.MOV.U32 R2, RZ, RZ, R9 ;  /* 0x000000ffff027224 */ /* 0x000fe200078e0009 */
[----:B------:R-:W-:-:S11]  /*04f0*/  IADD3 R21, R9, 0x80, RZ ;  /* 0x0000008009157810 */ /* 0x000fd60007ffe0ff */
[----:B------:R-:W-:Y:S02]  /*0500*/  @!P0 IMAD.MOV.U32 R2, RZ, RZ, R21 ;  /* 0x000000ffff028224 */ /* 0x000fe400078e0015 */
[----:B------:R-:W-:Y:S02]  /*0510*/  @!P0 IMAD.IADD R12, R6, 0x1, R9 ;  /* 0x00000001060c8824 */ /* 0x000fe400078e0209 */
[----:B------:R-:W-:Y:S01]  /*0520*/  @!P0 IMAD.MOV.U32 R13, RZ, RZ, 0x2 ;  /* 0x00000002ff0d8424 */ /* 0x000fe200078e00ff */
[----:B------:R-:W-:-:S03]  /*0530*/  ISETP.GE.AND P5, PT, R2, R7, PT ;  /* 0x000000070200720c */ /* 0x000fc60003fa6270 */
[----:B------:R-:W-:Y:S01]  /*0540*/  @!P0 IMAD.WIDE.U32 R12, R12, R13, c[0x0][0x170] ;  /* 0x00005c000c0c8625 */ /* 0x000fe200078e000d */
[----:B------:R-:W-:-:S04]  /*0550*/  PRMT R15, RZ, 0x7610, R15 ;  /* 0x00007610ff0f7816 */ /* 0x000fc8000000000f */
[----:B------:R0:W2:Y:S05]  /*0560*/  @!P0 LDG.E.U16 R8, [R12.64] ;  /* 0x000000040c088981 */ /* 0x0000aa000c1e1500 */
[----:B------:R-:W-:Y:S01]  /*0570*/  @!P5 IMAD.IADD R4, R6, 0x1, R2 ;  /* 0x000000010604d824 */ /* 0x000fe200078e0202 */
[----:B------:R-:W-:Y:S01]  /*0580*/  @!P5 IADD3 R2, R2, 0x80, RZ ;  /* 0x000000800202d810 */ /* 0x000fe20007ffe0ff */
[----:B------:R-:W-:-:S03]  /*0590*/  @!P5 IMAD.MOV.U32 R5, RZ, RZ, 0x2 ;  /* 0x00000002ff05d424 */ /* 0x000fc600078e00ff */
[----:B------:R-:W-:Y:S01]  /*05a0*/  ISETP.GE.AND P6, PT, R2, R7, PT ;  /* 0x000000070200720c */ /* 0x000fe20003fc6270 */
[----:B------:R-:W-:Y:S01]  /*05b0*/  @!P5 IMAD.WIDE.U32 R4, R4, R5, c[0x0][0x170] ;  /* 0x00005c000404d625 */ /* 0x000fe200078e0005 */
[----:B------:R-:W-:-:S04]  /*05c0*/  PRMT R11, RZ, 0x7610, R11 ;  /* 0x00007610ff0b7816 */ /* 0x000fc8000000000b */
[----:B------:R1:W3:Y:S07]  /*05d0*/  @!P5 LDG.E.U16 R10, [R4.64] ;  /* 0x00000004040ad981 */ /* 0x0002ee000c1e1500 */
        /* <DEDUP_REMOVED lines=15> */
[----:B-1----:R-:W-:-:S08]  /*06d0*/  @!P1 IMAD.WIDE.U32 R4, R14, R17, c[0x0][0x170] ;  /* 0x00005c000e049625 */ /* 0x002fd000078e0011 */
[----:B------:R-:W-:Y:S01]  /*06e0*/  @!P4 IMAD.IADD R24, R6, 0x1, R2 ;  /* 0x000000010618c824 */ /* 0x000fe200078e0202 */
[----:B------:R-:W-:Y:S01]  /*06f0*/  @!P4 IADD3 R2, R2, 0x80, RZ ;  /* 0x000000800202c810 */ /* 0x000fe20007ffe0ff */
[----:B------:R-:W-:Y:S01]  /*0700*/  @!P6 IMAD.WIDE.U32 R22, R22, R23, c[0x0][0x170] ;  /* 0x00005c001616e625 */ /* 0x000fe200078e0017 */
[----:B------:R-:W-:Y:S01]  /*0710*/  PRMT R14, RZ, 0x7610, R14 ;  /* 0x00007610ff0e7816 */ /* 0x000fe2000000000e */
[----:B------:R1:W4:Y:S01]  /*0720*/  @!P1 LDG.E.U16 R15, [R4.64] ;  /* 0x00000004040f9981 */ /* 0x000322000c1e1500 */
[----:B------:R-:W-:Y:S01]  /*0730*/  ISETP.GE.AND P5, PT, R2, R7, PT ;  /* 0x000000070200720c */ /* 0x000fe20003fa6270 */
[----:B0-----:R-:W-:Y:S01]  /*0740*/  @!P2 IMAD.WIDE.U32 R12, R3, R18, c[0x0][0x170] ;  /* 0x00005c00030ca625 */ /* 0x001fe200078e0012 */
[----:B------:R-:W-:Y:S01]  /*0750*/  PRMT R18, RZ, 0x7610, R18 ;  /* 0x00007610ff127816 */ /* 0x000fe20000000012 */
[----:B------:R0:W5:Y:S02]  /*0760*/  @!P6 LDG.E.U16 R11, [R22.64] ;  /* 0x00000004160be981 */ /* 0x000164000c1e1500 */
[----:B------:R-:W-:-:S02]  /*0770*/  @!P3 IMAD.MOV.U32 R17, RZ, RZ, 0x2 ;  /* 0x00000002ff11b424 */ /* 0x000fc400078e00ff */
[----:B------:R3:W5:Y:S02]  /*0780*/  @!P2 LDG.E.U16 R14, [R12.64] ;  /* 0x000000040c0ea981 */ /* 0x000764000c1e1500 */
[----:B------:R-:W-:Y:S01]  /*0790*/  @!P3 IMAD.WIDE.U32 R16, R16, R17, c[0x0][0x170] ;  /* 0x00005c001010b625 */ /* 0x000fe200078e0011 */
[----:B------:R-:W-:-:S03]  /*07a0*/  PRMT R19, RZ, 0x7610, R19 ;  /* 0x00007610ff137816 */ /* 0x000fc60000000013 */
[----:B------:R-:W-:Y:S01]  /*07b0*/  @!P5 IMAD.IADD R2, R6, 0x1, R2 ;  /* 0x000000010602d824 */ /* 0x000fe200078e0202 */
[----:B------:R-:W5:Y:S01]  /*07c0*/  @!P3 LDG.E.U16 R18, [R16.64] ;  /* 0x000000041012b981 */ /* 0x000f62000c1e1500 */
[----:B------:R-:W-:-:S04]  /*07d0*/  @!P5 IMAD.MOV.U32 R3, RZ, RZ, 0x2 ;  /* 0x00000002ff03d424 */ /* 0x000fc800078e00ff */
[----:B------:R-:W-:Y:S01]  /*07e0*/  @!P5 IMAD.WIDE.U32 R2, R2, R3, c[0x0][0x170] ;  /* 0x00005c000202d625 */ /* 0x000fe200078e0003 */
[----:B------:R-:W-:-:S03]  /*07f0*/  PRMT R20, RZ, 0x7610, R20 ;  /* 0x00007610ff147816 */ /* 0x000fc60000000014 */
[----:B0-----:R-:W-:Y:S01]  /*0800*/  @!P4 IMAD.MOV.U32 R23, RZ, RZ, 0x2 ;  /* 0x00000002ff17c424 */ /* 0x001fe200078e00ff */
[----:B------:R0:W5:Y:S03]  /*0810*/  @!P5 LDG.E.U16 R19, [R2.64] ;  /* 0x000000040213d981 */ /* 0x000166000c1e1500 */
[----:B-1----:R-:W-:-:S05]  /*0820*/  @!P4 IMAD.WIDE.U32 R4, R24, R23, c[0x0][0x170] ;  /* 0x00005c001804c625 */ /* 0x002fca00078e0017 */
[----:B------:R1:W5:Y:S01]  /*0830*/  @!P4 LDG.E.U16 R20, [R4.64] ;  /* 0x000000040414c981 */ /* 0x000362000c1e1500 */
[----:B0-----:R-:W-:Y:S01]  /*0840*/  @!P0 IMAD.MOV.U32 R2, RZ, RZ, 0x2 ;  /* 0x00000002ff028424 */ /* 0x001fe200078e00ff */
[----:B------:R-:W-:Y:S01]  /*0850*/  BSSY B0, `(.L_x_11110) ;  /* 0x000005d000007945 */ /* 0x000fe20003800000 */
[----:B------:R-:W-:Y:S01]  /*0860*/  BSSY B1, `(.L_x_11111) ;  /* 0x0000055000017945 */ /* 0x000fe20003800000 */
[----:B--2---:R-:W-:-:S04]  /*0870*/  PRMT R8, R8, 0x9910, RZ ;  /* 0x0000991008087816 */ /* 0x004fc800000000ff */
[C---:B------:R-:W-:Y:S02]  /*0880*/  ISETP.GT.AND P3, PT, R8.reuse, RZ, PT ;  /* 0x000000ff0800720c */ /* 0x040fe40003f64270 */
[----:B------:R-:W-:Y:S02]  /*0890*/  ISETP.NE.AND P4, PT, R8, RZ, PT ;  /* 0x000000ff0800720c */ /* 0x000fe40003f85270 */
[----:B-1----:R-:W-:Y:S02]  /*08a0*/  SEL R5, RZ, 0x1, !P3 ;  /* 0x00000001ff057807 */ /* 0x002fe40005800000 */
[----:B---3--:R-:W-:Y:S01]  /*08b0*/  PRMT R12, R10, 0x9910, RZ ;  /* 0x000099100a0c7816 */ /* 0x008fe200000000ff */
[--C-:B------:R-:W-:Y:S02]  /*08c0*/  IMAD.MOV.U32 R10, RZ, RZ, R9.reuse ;  /* 0x000000ffff0a7224 */ /* 0x100fe400078e0009 */
[----:B------:R-:W-:-:S04]  /*08d0*/  @!P0 IMAD.IADD R9, R6, 0x1, R9 ;  /* 0x0000000106098824 */ /* 0x000fc800078e0209 */
[----:B------:R-:W-:Y:S01]  /*08e0*/  @!P0 IMAD.WIDE.U32 R2, R9, R2, c[0x0][0x168] ;  /* 0x00005a0009028625 */ /* 0x000fe200078e0002 */
[----:B------:R-:W-:Y:S02]  /*08f0*/  SEL R9, R0, R5, !P4 ;  /* 0x0000000500097207 */ /* 0x000fe40006000000 */
[C---:B------:R-:W-:Y:S01]  /*0900*/  ISETP.GT.AND P2, PT, R12.reuse, RZ, PT ;  /* 0x000000ff0c00720c */ /* 0x040fe20003f44270 */
[----:B------:R-:W-:Y:S01]  /*0910*/  @!P0 IMAD.MOV.U32 R10, RZ, RZ, R21 ;  /* 0x000000ffff0a8224 */ /* 0x000fe200078e0015 */
[----:B------:R-:W-:Y:S01]  /*0920*/  ISETP.NE.AND P1, PT, R12, RZ, PT ;  /* 0x000000ff0c00720c */ /* 0x000fe20003f25270 */
[----:B------:R0:W-:Y:S01]  /*0930*/  @!P0 STG.E.U16 [R2.64], R9 ;  /* 0x0000000902008986 */ /* 0x0001e2000c101504 */
[----:B----4-:R-:W-:Y:S02]  /*0940*/  PRMT R15, R15, 0x9910, RZ ;  /* 0x000099100f0f7816 */ /* 0x010fe400000000ff */
[----:B-----5:R-:W-:-:S03]  /*0950*/  PRMT R4, R11, 0x9910, RZ ;  /* 0x000099100b047816 */ /* 0x020fc600000000ff */
[----:B------:R-:W-:Y:S01]  /*0960*/  IMAD.MOV.U32 R5, RZ, RZ, R15 ;  /* 0x000000ffff057224 */ /* 0x000fe200078e000f */
[----:B------:R-:W-:Y:S02]  /*0970*/  PRMT R14, R14, 0x9910, RZ ;  /* 0x000099100e0e7816 */ /* 0x000fe400000000ff */
[C---:B------:R-:W-:Y:S02]  /*0980*/  ISETP.GT.AND P3, PT, R4.reuse, RZ, PT ;  /* 0x000000ff0400720c */ /* 0x040fe40003f64270 */
[----:B------:R-:W-:Y:S01]  /*0990*/  ISETP.NE.AND P5, PT, R4, RZ, PT ;  /* 0x000000ff0400720c */ /* 0x000fe20003fa5270 */
[----:B------:R-:W-:Y:S01]  /*09a0*/  IMAD.MOV.U32 R4, RZ, RZ, R14 ;  /* 0x000000ffff047224 */ /* 0x000fe200078e000e */
[----:B------:R-:W-:Y:S02]  /*09b0*/  PRMT R18, R18, 0x9910, RZ ;  /* 0x0000991012127816 */ /* 0x000fe400000000ff */
[C---:B------:R-:W-:Y:S02]  /*09c0*/  ISETP.GT.AND P6, PT, R5.reuse, RZ, PT ;  /* 0x000000ff0500720c */ /* 0x040fe40003fc4270 */
[----:B------:R-:W-:-:S02]  /*09d0*/  ISETP.NE.AND P4, PT, R5, RZ, PT ;  /* 0x000000ff0500720c */ /* 0x000fc40003f85270 */
[----:B------:R-:W-:Y:S02]  /*09e0*/  SEL R5, RZ, 0x1, !P2 ;  /* 0x00000001ff057807 */ /* 0x000fe40005000000 */
[C---:B------:R-:W-:Y:S02]  /*09f0*/  ISETP.GT.AND P2, PT, R4.reuse, RZ, PT ;  /* 0x000000ff0400720c */ /* 0x040fe40003f44270 */
[----:B------:R-:W-:Y:S01]  /*0a00*/  ISETP.NE.AND P0, PT, R4, RZ, PT ;  /* 0x000000ff0400720c */ /* 0x000fe20003f05270 */
[----:B------:R-:W-:Y:S01]  /*0a10*/  IMAD.MOV.U32 R4, RZ, RZ, R18 ;  /* 0x000000ffff047224 */ /* 0x000fe200078e0012 */
[----:B------:R-:W-:Y:S02]  /*0a20*/  PRMT R19, R19, 0x9910, RZ ;  /* 0x0000991013137816 */ /* 0x000fe400000000ff */
[----:B------:R-:W-:Y:S02]  /*0a30*/  SEL R11, R0, R5, !P1 ;  /* 0x00000005000b7207 */ /* 0x000fe40004800000 */
[----:B------:R-:W-:-:S02]  /*0a40*/  SEL R5, RZ, 0x1, !P3 ;  /* 0x00000001ff057807 */ /* 0x000fc40005800000 */
[C---:B------:R-:W-:Y:S02]  /*0a50*/  ISETP.GT.AND P1, PT, R4.reuse, RZ, PT ;  /* 0x000000ff0400720c */ /* 0x040fe40003f24270 */
[----:B------:R-:W-:Y:S01]  /*0a60*/  ISETP.NE.AND P3, PT, R4, RZ, PT ;  /* 0x000000ff0400720c */ /* 0x000fe20003f65270 */
[----:B------:R-:W-:Y:S01]  /*0a70*/  IMAD.MOV.U32 R4, RZ, RZ, R19 ;  /* 0x000000ffff047224 */ /* 0x000fe200078e0013 */
[----:B------:R-:W-:Y:S02]  /*0a80*/  SEL R13, R0, R5, !P5 ;  /* 0x00000005000d7207 */ /* 0x000fe40006800000 */
[----:B------:R-:W-:Y:S02]  /*0a90*/  SEL R5, RZ, 0x1, !P1 ;  /* 0x00000001ff057807 */ /* 0x000fe40004800000 */
[----:B------:R-:W-:Y:S02]  /*0aa0*/  ISETP.GE.AND P1, PT, R10, R7, PT ;  /* 0x000000070a00720c */ /* 0x000fe40003f26270 */
[----:B0-----:R-:W-:-:S02]  /*0ab0*/  SEL R3, RZ, 0x1, !P6 ;  /* 0x00000001ff037807 */ /* 0x001fc40007000000 */
[----:B------:R-:W-:Y:S02]  /*0ac0*/  PRMT R2, R20, 0x9910, RZ ;  /* 0x0000991014027816 */ /* 0x000fe400000000ff */
[----:B------:R-:W-:Y:S02]  /*0ad0*/  ISETP.NE.AND P5, PT, R4, RZ, PT ;  /* 0x000000ff0400720c */ /* 0x000fe40003fa5270 */
[----:B------:R-:W-:Y:S02]  /*0ae0*/  SEL R15, R0, R3, !P4 ;  /* 0x00000003000f7207 */ /* 0x000fe40006000000 */
[C---:B------:R-:W-:Y:S02]  /*0af0*/  ISETP.GT.AND P4, PT, R2.reuse, RZ, PT ;  /* 0x000000ff0200720c */ /* 0x040fe40003f84270 */
[----:B------:R-:W-:Y:S02]  /*0b00*/  SEL R3, RZ, 0x1, !P2 ;  /* 0x00000001ff037807 */ /* 0x000fe40005000000 */
[----:B------:R-:W-:-:S02]  /*0b10*/  ISETP.NE.AND P6, PT, R2, RZ, PT ;  /* 0x000000ff0200720c */ /* 0x000fc40003fc5270 */
[----:B------:R-:W-:Y:S02]  /*0b20*/  SEL R9, RZ, 0x1, !P4 ;  /* 0x00000001ff097807 */ /* 0x000fe40006000000 */
[----:B------:R-:W-:Y:S02]  /*0b30*/  ISETP.GT.AND P2, PT, R4, RZ, PT ;  /* 0x000000ff0400720c */ /* 0x000fe40003f44270 */
[C---:B------:R-:W-:Y:S02]  /*0b40*/  SEL R17, R0.reuse, R3, !P0 ;  /* 0x0000000300117207 */ /* 0x040fe40004000000 */
[C---:B------:R-:W-:Y:S02]  /*0b50*/  SEL R3, R0.reuse, R5, !P3 ;  /* 0x0000000500037207 */ /* 0x040fe40005800000 */
[----:B------:R-:W-:Y:S02]  /*0b60*/  SEL R2, R0, R9, !P6 ;  /* 0x0000000900027207 */ /* 0x000fe40007000000 */
[----:B------:R-:W-:Y:S01]  /*0b70*/  @P5 SEL R0, RZ, 0x1, !P2 ;  /* 0x00000001ff005807 */ /* 0x000fe20005000000 */
        /* <DEDUP_REMOVED lines=13> */
.L_x_11112:
[----:B------:R-:W-:-:S13]  /*0c50*/  ISETP.GE.AND P0, PT, R10, R7, PT ;  /* 0x000000070a00720c */ /* 0x000fda0003f06270 */
[----:B------:R-:W-:Y:S05]  /*0c60*/  @P0 BRA `(.L_x_11114) ;  /* 0x000000c000000947 */ /* 0x000fea0003800000 */
[----:B0-----:R-:W-:Y:S01]  /*0c70*/  IMAD.IADD R4, R6, 0x1, R10 ;  /* 0x0000000106047824 */ /* 0x001fe200078e020a */
[----:B------:R-:W-:Y:S01]  /*0c80*/  IADD3 R10, R10, 0x80, RZ ;  /* 0x000000800a0a7810 */ /* 0x000fe20007ffe0ff */
[----:B------:R-:W-:-:S04]  /*0c90*/  IMAD.MOV.U32 R5, RZ, RZ, 0x2 ;  /* 0x00000002ff057424 */ /* 0x000fc800078e00ff */
[----:B------:R-:W-:-:S05]  /*0ca0*/  IMAD.WIDE.U32 R4, R4, R5, c[0x0][0x168] ;  /* 0x00005a0004047625 */ /* 0x000fca00078e0005 */
[----:B------:R0:W-:Y:S02]  /*0cb0*/  STG.E.U16 [R4.64], R15 ;  /* 0x0000000f04007986 */ /* 0x0001e4000c101504 */
.L_x_11113:
[----:B------:R-:W-:-:S13]  /*0cc0*/  ISETP.GE.AND P0, PT, R10, R7, PT ;  /* 0x000000070a00720c */ /* 0x000fda0003f06270 */
[----:B------:R-:W-:Y:S05]  /*0cd0*/  @P0 BRA `(.L_x_11115) ;  /* 0x000000d000000947 */ /* 0x000fea0003800000 */
[----:B0-----:R-:W-:Y:S01]  /*0ce0*/  IMAD.IADD R4, R6, 0x1, R10 ;  /* 0x0000000106047824 */ /* 0x001fe200078e020a */
[----:B------:R-:W-:Y:S01]  /*0cf0*/  IADD3 R10, R10, 0x80, RZ ;  /* 0x000000800a0a7810 */ /* 0x000fe20007ffe0ff */
[----:B------:R-:W-:-:S04]  /*0d00*/  IMAD.MOV.U32 R5, RZ, RZ, 0x2 ;  /* 0x00000002ff057424 */ /* 0x000fc800078e00ff */
[----:B------:R-:W-:-:S05]  /*0d10*/  IMAD.WIDE.U32 R4, R4, R5, c[0x0][0x168] ;  /* 0x00005a0004047625 */ /* 0x000fca00078e0005 */
[----:B------:R0:W-:Y:S02]  /*0d20*/  STG.E.U16 [R4.64], R17 ;  /* 0x0000001104007986 */ /* 0x0001e4000c101504 */
.L_x_11114:
        /* <DEDUP_REMOVED lines=8> */
.L_x_11115:
[----:B------:R-:W-:Y:S05]  /*0db0*/  BSYNC B1 ;  /* 0x0000000000017941 */ /* 0x000fea0003800000 */
.L_x_11111:
[----:B------:R-:W-:-:S13]  /*0dc0*/  ISETP.GE.AND P0, PT, R10, R7, PT ;  /* 0x000000070a00720c */ /* 0x000fda0003f06270 */
[----:B0-----:R-:W-:Y:S01]  /*0dd0*/  @!P0 IMAD.IADD R4, R6, 0x1, R10 ;  /* 0x0000000106048824 */ /* 0x001fe200078e020a */
[----:B------:R-:W-:Y:S01]  /*0de0*/  @!P0 IADD3 R10, R10, 0x80, RZ ;  /* 0x000000800a0a8810 */ /* 0x000fe20007ffe0ff */
[----:B------:R-:W-:-:S04]  /*0df0*/  @!P0 IMAD.MOV.U32 R5, RZ, RZ, 0x2 ;  /* 0x00000002ff058424 */ /* 0x000fc800078e00ff */
[----:B------:R-:W-:-:S05]  /*0e00*/  @!P0 IMAD.WIDE.U32 R4, R4, R5, c[0x0][0x168] ;  /* 0x00005a0004048625 */ /* 0x000fca00078e0005 */
[----:B------:R0:W-:Y:S02]  /*0e10*/  @!P0 STG.E.U16 [R4.64], R2 ;  /* 0x0000000204008986 */ /* 0x0001e4000c101504 */
.L_x_11116:
[----:B------:R-:W-:Y:S05]  /*0e20*/  BSYNC B0 ;  /* 0x0000000000007941 */ /* 0x000fea0003800000 */
.L_x_11110:
        /* <DEDUP_REMOVED lines=8> */
.L_x_11117:
        /* <DEDUP_REMOVED lines=13> */
.L_x_29942:


//--------------------- .text._ZN2at6native29vectorized_elementwise_kernelILi4ENS0_13BUnaryFunctorIsssZZZNS0_21heaviside_kernel_cudaERNS_18TensorIteratorBaseEENKUlvE_clEvENKUlvE3_clEvEUlssE_EESt5arrayIPcLm2EEEEviT0_T1_ --------------------------
	.section	.text._ZN2at6native29vectorized_elementwise_kernelILi4ENS0_13BUnaryFunctorIsssZZZNS0_21heaviside_kernel_cudaERNS_18TensorIteratorBaseEENKUlvE_clEvENKUlvE3_clEvEUlssE_EESt5arrayIPcLm2EEEEviT0_T1_,"ax",@progbits
	.sectioninfo	@"SHI_REGISTERS=27"
	.align	128
        .global         _ZN2at6native29vectorized_elementwise_kernelILi4ENS0_13BUnaryFunctorIsssZZZNS0_21heaviside_kernel_cudaERNS_18TensorIteratorBaseEENKUlvE_clEvENKUlvE3_clEvEUlssE_EESt5arrayIPcLm2EEEEviT0_T1_
        .type           _ZN2at6native29vectorized_elementwise_kernelILi4ENS0_13BUnaryFunctorIsssZZZNS0_21heaviside_kernel_cudaERNS_18TensorIteratorBaseEENKUlvE_clEvENKUlvE3_clEvEUlssE_EESt5arrayIPcLm2EEEEviT0_T1_,@function
        .size           _ZN2at6native29vectorized_elementwise_kernelILi4ENS0_13BUnaryFunctorIsssZZZNS0_21heaviside_kernel_cudaERNS_18TensorIteratorBaseEENKUlvE_clEvENKUlvE3_clEvEUlssE_EESt5arrayIPcLm2EEEEviT0_T1_,(.L_x_29943 - _ZN2at6native29vectorized_elementwise_kernelILi4ENS0_13BUnaryFunctorIsssZZZNS0_21heaviside_kernel_cudaERNS_18TensorIteratorBaseEENKUlvE_clEvENKUlvE3_clEvEUlssE_EESt5arrayIPcLm2EEEEviT0_T1_)
        .other          _ZN2at6native29vectorized_elementwise_kernelILi4ENS0_13BUnaryFunctorIsssZZZNS0_21heaviside_kernel_cudaERNS_18TensorIteratorBaseEENKUlvE_clEvENKUlvE3_clEvEUlssE_EESt5arrayIPcLm2EEEEviT0_T1_,@"STO_CUDA_ENTRY STV_DEFAULT"
_ZN2at6native29vectorized_elementwise_kernelILi4ENS0_13BUnaryFunctorIsssZZZNS0_21heaviside_kernel_cudaERNS_18TensorIteratorBaseEENKUlvE_clEvENKUlvE3_clEvEUlssE_EESt5arrayIPcLm2EEEEviT0_T1_:
.text._ZN2at6native29vectorized_elementwise_kernelILi4ENS0_13BUnaryFunctorIsssZZZNS0_21heaviside_kernel_cudaERNS_18TensorIteratorBaseEENKUlvE_clEvENKUlvE3_clEvEUlssE_EESt5arrayIPcLm2EEEEviT0_T1_:
        /* <DEDUP_REMOVED lines=12> */
[----:B------:R-:W2:Y:S04]  /*00c0*/  LDG.E.64 R10, [R8.64] ;  /* 0x00000004080a7981 */ /* 0x000ea8000c1e1b00 */
[----:B------:R0:W3:Y:S01]  /*00d0*/  LDG.E.64 R6, [R8.64+0x400] ;  /* 0x0004000408067981 */ /* 0x0000e2000c1e1b00 */
[----:B------:R-:W-:-:S06]  /*00e0*/  IMAD.WIDE.U32 R2, R2, R3, c[0x0][0x168] ;  /* 0x00005a0002027625 */ /* 0x000fcc00078e0003 */
[----:B------:R-:W-:Y:S01]  /*00f0*/  IMAD.WIDE R2, R5, 0x8, R2 ;  /* 0x0000000805027825 */ /* 0x000fe200078e0202 */
[----:B--2---:R-:W-:Y:S02]  /*0100*/  PRMT R4, R10, 0x9910, RZ ;  /* 0x000099100a047816 */ /* 0x004fe400000000ff */
[C---:B------:R-:W-:Y:S02]  /*0110*/  PRMT R12, R11.reuse, 0x9910, RZ ;  /* 0x000099100b0c7816 */ /* 0x040fe400000000ff */
[C---:B------:R-:W-:Y:S02]  /*0120*/  ISETP.NE.AND P2, PT, R4.reuse, RZ, PT ;  /* 0x000000ff0400720c */ /* 0x040fe40003f45270 */
[----:B------:R-:W-:Y:S01]  /*0130*/  ISETP.GT.AND P5, PT, R4, RZ, PT ;  /* 0x000000ff0400720c */ /* 0x000fe20003fa4270 */
[----:B------:R-:W-:Y:S01]  /*0140*/  IMAD.MOV.U32 R4, RZ, RZ, R12 ;  /* 0x000000ffff047224 */ /* 0x000fe200078e000c */
[----:B------:R-:W-:Y:S02]  /*0150*/  PRMT R11, R11, 0xbb32, RZ ;  /* 0x0000bb320b0b7816 */ /* 0x000fe400000000ff */
[----:B------:R-:W-:-:S02]  /*0160*/  PRMT R10, R10, 0xbb32, RZ ;  /* 0x0000bb320a0a7816 */ /* 0x000fc400000000ff */
[C---:B------:R-:W-:Y:S01]  /*0170*/  ISETP.NE.AND P4, PT, R4.reuse, RZ, PT ;  /* 0x000000ff0400720c */ /* 0x040fe20003f85270 */
[----:B0-----:R-:W-:Y:S01]  /*0180*/  IMAD.MOV.U32 R8, RZ, RZ, R11 ;  /* 0x000000ffff087224 */ /* 0x001fe200078e000b */
[----:B------:R-:W-:Y:S02]  /*0190*/  ISETP.GT.AND P6, PT, R4, RZ, PT ;  /* 0x000000ff0400720c */ /* 0x000fe40003fc4270 */
[C---:B---3--:R-:W-:Y:S02]  /*01a0*/  PRMT R4, R7.reuse, 0x9910, RZ ;  /* 0x0000991007047816 */ /* 0x048fe400000000ff */
[----:B------:R-:W-:Y:S02]  /*01b0*/  ISETP.GT.AND P0, PT, R10, RZ, PT ;  /* 0x000000ff0a00720c */ /* 0x000fe40003f04270 */
[----:B------:R-:W-:Y:S02]  /*01c0*/  SEL R9, RZ, 0x1, !P5 ;  /* 0x00000001ff097807 */ /* 0x000fe40006800000 */
[----:B------:R-:W-:-:S02]  /*01d0*/  PRMT R11, R7, 0xbb32, RZ ;  /* 0x0000bb32070b7816 */ /* 0x000fc400000000ff */
[C---:B------:R-:W-:Y:S02]  /*01e0*/  ISETP.NE.AND P3, PT, R8.reuse, RZ, PT ;  /* 0x000000ff0800720c */ /* 0x040fe40003f65270 */
[----:B------:R-:W-:Y:S01]  /*01f0*/  ISETP.GT.AND P5, PT, R8, RZ, PT ;  /* 0x000000ff0800720c */ /* 0x000fe20003fa4270 */
[----:B------:R-:W-:Y:S01]  /*0200*/  IMAD.MOV.U32 R8, RZ, RZ, R4 ;  /* 0x000000ffff087224 */ /* 0x000fe200078e0004 */
[----:B------:R-:W-:Y:S02]  /*0210*/  ISETP.NE.AND P1, PT, R10, RZ, PT ;  /* 0x000000ff0a00720c */ /* 0x000fe40003f25270 */
[----:B------:R-:W-:Y:S02]  /*0220*/  PRMT R10, R6, 0xbb32, RZ ;  /* 0x0000bb32060a7816 */ /* 0x000fe400000000ff */
[----:B------:R-:W-:Y:S01]  /*0230*/  SEL R4, R0, R9, !P2 ;  /* 0x0000000900047207 */ /* 0x000fe20005000000 */
[----:B------:R-:W-:Y:S01]  /*0240*/  IMAD.MOV.U32 R9, RZ, RZ, R11 ;  /* 0x000000ffff097224 */ /* 0x000fe200078e000b */
[----:B------:R-:W-:-:S02]  /*0250*/  SEL R7, RZ, 0x1, !P0 ;  /* 0x00000001ff077807 */ /* 0x000fc40004000000 */
[C---:B------:R-:W-:Y:S02]  /*0260*/  ISETP.NE.AND P2, PT, R8.reuse, RZ, PT ;  /* 0x000000ff0800720c */ /* 0x040fe40003f45270 */
[----:B------:R-:W-:Y:S01]  /*0270*/  ISETP.GT.AND P0, PT, R8, RZ, PT ;  /* 0x000000ff0800720c */ /* 0x000fe20003f04270 */
[----:B------:R-:W-:Y:S01]  /*0280*/  IMAD.MOV.U32 R8, RZ, RZ, R10 ;  /* 0x000000ffff087224 */ /* 0x000fe200078e000a */
[----:B------:R-:W-:Y:S02]  /*0290*/  SEL R19, R0, R7, !P1 ;  /* 0x0000000700137207 */ /* 0x000fe40004800000 */
[----:B------:R-:W-:Y:S02]  /*02a0*/  SEL R7, RZ, 0x1, !P6 ;  /* 0x00000001ff077807 */ /* 0x000fe40007000000 */
[----:B------:R-:W-:Y:S02]  /*02b0*/  ISETP.GT.AND P6, PT, R9, RZ, PT ;  /* 0x000000ff0900720c */ /* 0x000fe40003fc4270 */
[----:B------:R-:W-:-:S02]  /*02c0*/  PRMT R6, R6, 0x9910, RZ ;  /* 0x0000991006067816 */ /* 0x000fc400000000ff */
[----:B------:R-:W-:Y:S02]  /*02d0*/  ISETP.NE.AND P1, PT, R9, RZ, PT ;  /* 0x000000ff0900720c */ /* 0x000fe40003f25270 */
[----:B------:R-:W-:Y:S02]  /*02e0*/  SEL R9, RZ, 0x1, !P5 ;  /* 0x00000001ff097807 */ /* 0x000fe40006800000 */
[----:B------:R-:W-:Y:S02]  /*02f0*/  ISETP.GT.AND P5, PT, R8, RZ, PT ;  /* 0x000000ff0800720c */ /* 0x000fe40003fa4270 */
[----:B------:R-:W-:Y:S02]  /*0300*/  SEL R17, RZ, 0x1, !P6 ;  /* 0x00000001ff117807 */ /* 0x000fe40007000000 */
[----:B------:R-:W-:Y:S02]  /*0310*/  ISETP.GT.AND P6, PT, R6, RZ, PT ;  /* 0x000000ff0600720c */ /* 0x000fe40003fc4270 */
[----:B------:R-:W-:-:S02]  /*0320*/  SEL R15, RZ, 0x1, !P0 ;  /* 0x00000001ff0f7807 */ /* 0x000fc40004000000 */
[----:B------:R-:W-:Y:S02]  /*0330*/  ISETP.NE.AND P0, PT, R8, RZ, PT ;  /* 0x000000ff0800720c */ /* 0x000fe40003f05270 */
[----:B------:R-:W-:Y:S02]  /*0340*/  SEL R13, RZ, 0x1, !P5 ;  /* 0x00000001ff0d7807 */ /* 0x000fe40006800000 */
[----:B------:R-:W-:Y:S02]  /*0350*/  ISETP.NE.AND P5, PT, R6, RZ, PT ;  /* 0x000000ff0600720c */ /* 0x000fe40003fa5270 */
[----:B------:R-:W-:Y:S02]  /*0360*/  SEL R11, RZ, 0x1, !P6 ;  /* 0x00000001ff0b7807 */ /* 0x000fe40007000000 */
[C---:B------:R-:W-:Y:S02]  /*0370*/  SEL R6, R0.reuse, R7, !P4 ;  /* 0x0000000700067207 */ /* 0x040fe40006000000 */
[----:B------:R-:W-:-:S02]  /*0380*/  SEL R9, R0, R9, !P3 ;  /* 0x0000000900097207 */ /* 0x000fc40005800000 */
[C---:B------:R-:W-:Y:S02]  /*0390*/  SEL R8, R0.reuse, R15, !P2 ;  /* 0x0000000f00087207 */ /* 0x040fe40005000000 */
[C---:B------:R-:W-:Y:S02]  /*03a0*/  SEL R17, R0.reuse, R17, !P1 ;  /* 0x0000001100117207 */ /* 0x040fe40004800000 */
[C---:B------:R-:W-:Y:S02]  /*03b0*/  SEL R13, R0.reuse, R13, !P0 ;  /* 0x0000000d000d7207 */ /* 0x040fe40004000000 */
[----:B------:R-:W-:Y:S02]  /*03c0*/  SEL R0, R0, R11, !P5 ;  /* 0x0000000b00007207 */ /* 0x000fe40006800000 */
[----:B------:R-:W-:Y:S02]  /*03d0*/  PRMT R4, R4, 0x5410, R19 ;  /* 0x0000541004047816 */ /* 0x000fe40000000013 */
[----:B------:R-:W-:-:S02]  /*03e0*/  PRMT R5, R6, 0x5410, R9 ;  /* 0x0000541006057816 */ /* 0x000fc40000000009 */
[----:B------:R-:W-:Y:S02]  /*03f0*/  PRMT R17, R8, 0x5410, R17 ;  /* 0x0000541008117816 */ /* 0x000fe40000000011 */
[----:B------:R-:W-:Y:S01]  /*0400*/  PRMT R16, R0, 0x5410, R13 ;  /* 0x0000541000107816 */ /* 0x000fe2000000000d */
[----:B------:R-:W-:Y:S04]  /*0410*/  STG.E.64 [R2.64], R4 ;  /* 0x0000000402007986 */ /* 0x000fe8000c101b04 */
[----:B------:R-:W-:Y:S01]  /*0420*/  STG.E.64 [R2.64+0x400], R16 ;  /* 0x0004001002007986 */ /* 0x000fe2000c101b04 */
[----:B------:R-:W-:Y:S05]  /*0430*/  EXIT ;  /* 0x000000000000794d */ /* 0x000fea0003800000 */
.L_x_11118:
[----:B-1----:R-:W0:Y:S01]  /*0440*/  S2R R9, SR_TID.X ;  /* 0x0000000000097919 */ /* 0x002e220000002100 */
[----:B------:R-:W-:Y:S02]  /*0450*/  PRMT R10, RZ, 0x7610, R10 ;  /* 0x00007610ff0a7816 */ /* 0x000fe4000000000a */
[----:B------:R-:W-:-:S02]  /*0460*/  PRMT R8, RZ, 0x7610, R8 ;  /* 0x00007610ff087816 */ /* 0x000fc40000000008 */
        /* <DEDUP_REMOVED lines=120> */
.L_x_11121:
[----:B------:R-:W-:-:S13]  /*0bf0*/  ISETP.GE.AND P0, PT, R10, R3, PT ;  /* 0x000000030a00720c */ /* 0x000fda0003f06270 */
[----:B------:R-:W-:Y:S05]  /*0c00*/  @P0 BRA `(.L_x_11123) ;  /* 0x000000c000000947 */ /* 0x000fea0003800000 */
[----:B0-----:R-:W-:Y:S01]  /*0c10*/  IMAD.IADD R6, R2, 0x1, R10 ;  /* 0x0000000102067824 */ /* 0x001fe200078e020a */
[----:B------:R-:W-:Y:S01]  /*0c20*/  IADD3 R10, R10, 0x80, RZ ;  /* 0x000000800a0a7810 */ /* 0x000fe20007ffe0ff */
[----:B------:R-:W-:-:S04]  /*0c30*/  IMAD.MOV.U32 R7, RZ, RZ, 0x2 ;  /* 0x00000002ff077424 */ /* 0x000fc800078e00ff */
[----:B------:R-:W-:-:S05]  /*0c40*/  IMAD.WIDE.U32 R6, R6, R7, c[0x0][0x168] ;  /* 0x00005a0006067625 */ /* 0x000fca00078e0007 */
[----:B------:R0:W-:Y:S02]  /*0c50*/  STG.E.U16 [R6.64], R15 ;  /* 0x0000000f06007986 */ /* 0x0001e4000c101504 */
.L_x_11122:
[----:B------:R-:W-:-:S13]  /*0c60*/  ISETP.GE.AND P0, PT, R10, R3, PT ;  /* 0x000000030a00720c */ /* 0x000fda0003f06270 */
[----:B------:R-:W-:Y:S05]  /*0c70*/  @P0 BRA `(.L_x_11124) ;  /* 0x000000d000000947 */ /* 0x000fea0003800000 */
[----:B0-----:R-:W-:Y:S01]  /*0c80*/  IMAD.IADD R6, R2, 0x1, R10 ;  /* 0x0000000102067824 */ /* 0x001fe200078e020a */
[----:B------:R-:W-:Y:S01]  /*0c90*/  IADD3 R10, R10, 0x80, RZ ;  /* 0x000000800a0a7810 */ /* 0x000fe20007ffe0ff */
[----:B------:R-:W-:-:S04]  /*0ca0*/  IMAD.MOV.U32 R7, RZ, RZ, 0x2 ;  /* 0x00000002ff077424 */ /* 0x000fc800078e00ff */
[----:B------:R-:W-:-:S05]  /*0cb0*/  IMAD.WIDE.U32 R6, R6, R7, c[0x0][0x168] ;  /* 0x00005a0006067625 */ /* 0x000fca00078e0007 */
[----:B------:R0:W-:Y:S02]  /*0cc0*/  STG.E.U16 [R6.64], R17 ;  /* 0x0000001106007986 */ /* 0x0001e4000c101504 */
.L_x_11123:
        /* <DEDUP_REMOVED lines=8> */
.L_x_11124:
[----:B------:R-:W-:Y:S05]  /*0d50*/  BSYNC B1 ;  /* 0x0000000000017941 */ /* 0x000fea0003800000 */
.L_x_11120:
[----:B------:R-:W-:-:S13]  /*0d60*/  ISETP.GE.AND P0, PT, R10, R3, PT ;  /* 0x000000030a00720c */ /* 0x000fda0003f06270 */
[----:B0-----:R-:W-:Y:S01]  /*0d70*/  @!P0 IMAD.IADD R6, R2, 0x1, R10 ;  /* 0x0000000102068824 */ /* 0x001fe200078e020a */
[----:B------:R-:W-:Y:S01]  /*0d80*/  @!P0 IADD3 R10, R10, 0x80, RZ ;  /* 0x000000800a0a8810 */ /* 0x000fe20007ffe0ff */
[----:B------:R-:W-:-:S04]  /*0d90*/  @!P0 IMAD.MOV.U32 R7, RZ, RZ, 0x2 ;  /* 0x00000002ff078424 */ /* 0x000fc800078e00ff */
[----:B------:R-:W-:-:S05]  /*0da0*/  @!P0 IMAD.WIDE.U32 R6, R6, R7, c[0x0][0x168] ;  /* 0x00005a0006068625 */ /* 0x000fca00078e0007 */
[----:B------:R0:W-:Y:S02]  /*0db0*/  @!P0 STG.E.U16 [R6.64], R4 ;  /* 0x0000000406008986 */ /* 0x0001e4000c101504 */
.L_x_11125:
[----:B------:R-:W-:Y:S05]  /*0dc0*/  BSYNC B0 ;  /* 0x0000000000007941 */ /* 0x000fea0003800000 */
.L_x_11119:
        /* <DEDUP_REMOVED lines=8> */
.L_x_11126:
        /* <DEDUP_REMOVED lines=11> */
.L_x_29943:


//--------------------- .text._ZN2at6native29vectorized_elementwise_kernelILi8ENS0_13BUnaryFunctorIsssZZZNS0_21heaviside_kernel_cudaERNS_18TensorIteratorBaseEENKUlvE_clEvENKUlvE3_clEvEUlssE_EESt5arrayIPcLm2EEEEviT0_T1_ --------------------------
	.section	.text._ZN2at6native29vectorized_elementwise_kernelILi8ENS0_13BUnaryFunctorIsssZZZNS0_21heaviside_kernel_cudaERNS_18TensorIteratorBaseEENKUlvE_clEvENKUlvE3_clEvEUlssE_EESt5arrayIPcLm2EEEEviT0_T1_,"ax",@progbits
	.sectioninfo	@"SHI_REGISTERS=4"
	.align	128
        .global         _ZN2at6native29vectorized_elementwise_kernelILi8ENS0_13BUnaryFunctorIsssZZZNS0_21heaviside_kernel_cudaERNS_18TensorIteratorBaseEENKUlvE_clEvENKUlvE3_clEvEUlssE_EESt5arrayIPcLm2EEEEviT0_T1_
        .type           _ZN2at6native29vectorized_elementwise_kernelILi8ENS0_13BUnaryFunctorIsssZZZNS0_21heaviside_kernel_cudaERNS_18TensorIteratorBaseEENKUlvE_clEvENKUlvE3_clEvEUlssE_EESt5arrayIPcLm2EEEEviT0_T1_,@function
        .size           _ZN2at6native29vectorized_elementwise_kernelILi8ENS0_13BUnaryFunctorIsssZZZNS0_21heaviside_kernel_cudaERNS_18TensorIteratorBaseEENKUlvE_clEvENKUlvE3_clEvEUlssE_EESt5arrayIPcLm2EEEEviT0_T1_,(.L_x_29944 - _ZN2at6native29vectorized_elementwise_kernelILi8ENS0_13BUnaryFunctorIsssZZZNS0_21heaviside_kernel_cudaERNS_18TensorIteratorBaseEENKUlvE_clEvENKUlvE3_clEvEUlssE_EESt5arrayIPcLm2EEEEviT0_T1_)
        .other          _ZN2at6native29vectorized_elementwise_kernelILi8ENS0_13BUnaryFunctorIsssZZZNS0_21heaviside_kernel_cudaERNS_18TensorIteratorBaseEENKUlvE_clEvENKUlvE3_clEvEUlssE_EESt5arrayIPcLm2EEEEviT0_T1_,@"STO_CUDA_ENTRY STV_DEFAULT"
_ZN2at6native29vectorized_elementwise_kernelILi8ENS0_13BUnaryFunctorIsssZZZNS0_21heaviside_kernel_cudaERNS_18TensorIteratorBaseEENKUlvE_clEvENKUlvE3_clEvEUlssE_EESt5arrayIPcLm2EEEEviT0_T1_:
.text._ZN2at6native29vectorized_elementwise_kernelILi8ENS0_13BUnaryFunctorIsssZZZNS0_21heaviside_kernel_cudaERNS_18TensorIteratorBaseEENKUlvE_clEvENKUlvE3_clEvEUlssE_EESt5arrayIPcLm2EEEEviT0_T1_:
[----:B------:R-:W-:Y:S02]  /*0000*/  MOV R1, c[0x0][0x28] ;  /* 0x00000a0000017a02 */ /* 0x000fe40000000f00 */
[----:B------:R-:W-:Y:S05]  /*0010*/  EXIT ;  /* 0x000000000000794d */ /* 0x000fea0003800000 */
.L_x_11127:
        /* <DEDUP_REMOVED lines=14> */
.L_x_29944:


//--------------------- .text._ZN2at6native18elementwise_kernelILi128ELi4EZNS0_15gpu_kernel_implINS0_13AUnaryFunctorIsssZZZNS0_21heaviside_kernel_cudaERNS_18TensorIteratorBaseEENKUlvE_clEvENKUlvE3_clEvEUlssE_EEEEvS5_RKT_EUliE_EEviT1_ --------------------------
	.section	.text._ZN2at6native18elementwise_kernelILi128ELi4EZNS0_15gpu_kernel_implINS0_13AUnaryFunctorIsssZZZNS0_21heaviside_kernel_cudaERNS_18TensorIteratorBaseEENKUlvE_clEvENKUlvE3_clEvEUlssE_EEEEvS5_RKT_EUliE_EEviT1_,"ax",@progbits
	.sectioninfo	@"SHI_REGISTERS=26"
	.align	128
        .global         _ZN2at6native18elementwise_kernelILi128ELi4EZNS0_15gpu_kernel_implINS0_13AUnaryFunctorIsssZZZNS0_21heaviside_kernel_cudaERNS_18TensorIteratorBaseEENKUlvE_clEvENKUlvE3_clEvEUlssE_EEEEvS5_RKT_EUliE_EEviT1_
        .type           _ZN2at6native18elementwise_kernelILi128ELi4EZNS0_15gpu_kernel_implINS0_13AUnaryFunctorIsssZZZNS0_21heaviside_kernel_cudaERNS_18TensorIteratorBaseEENKUlvE_clEvENKUlvE3_clEvEUlssE_EEEEvS5_RKT_EUliE_EEviT1_,@function
        .size           _ZN2at6native18elementwise_kernelILi128ELi4EZNS0_15gpu_kernel_implINS0_13AUnaryFunctorIsssZZZNS0_21heaviside_kernel_cudaERNS_18TensorIteratorBaseEENKUlvE_clEvENKUlvE3_clEvEUlssE_EEEEvS5_RKT_EUliE_EEviT1_,(.L_x_29945 - _ZN2at6native18elementwise_kernelILi128ELi4EZNS0_15gpu_kernel_implINS0_13AUnaryFunctorIsssZZZNS0_21heaviside_kernel_cudaERNS_18TensorIteratorBaseEENKUlvE_clEvENKUlvE3_clEvEUlssE_EEEEvS5_RKT_EUliE_EEviT1_)
        .other          _ZN2at6native18elementwise_kernelILi128ELi4EZNS0_15gpu_kernel_implINS0_13AUnaryFunctorIsssZZZNS0_21heaviside_kernel_cudaERNS_18TensorIteratorBaseEENKUlvE_clEvENKUlvE3_clEvEUlssE_EEEEvS5_RKT_EUliE_EEviT1_,@"STO_CUDA_ENTRY STV_DEFAULT"
_ZN2at6native18elementwise_kernelILi128ELi4EZNS0_15gpu_kernel_implINS0_13AUnaryFunctorIsssZZZNS0_21heaviside_kernel_cudaERNS_18TensorIteratorBaseEENKUlvE_clEvENKUlvE3_clEvEUlssE_EEEEvS5_RKT_EUliE_EEviT1_:
.text._ZN2at6native18elementwise_kernelILi128ELi4EZNS0_15gpu_kernel_implINS0_13AUnaryFunctorIsssZZZNS0_21heaviside_kernel_cudaERNS_18TensorIteratorBaseEENKUlvE_clEvENKUlvE3_clEvEUlssE_EEEEvS5_RKT_EUliE_EEviT1_:
        /* <DEDUP_REMOVED lines=237> */
.L_x_11130:
        /* <DEDUP_REMOVED lines=18> */
.L_x_11134:
[----:B------:R0:W5:Y:S01]  /*0ff0*/  LDG.E.U8 R0, [R2.64] ;  /* 0x0000002402007981 */ /* 0x000162000c1e1100 */
[----:B------:R-:W-:Y:S05]  /*1000*/  BRA `(.L_x_11136) ;  /* 0x00000d7000007947 */ /* 0x000fea0003800000 */
.L_x_11133:
        /* <DEDUP_REMOVED lines=8> */
.L_x_11138:
[----:B------:R0:W5:Y:S01]  /*1090*/  LDG.E.U16 R0, [R2.64] ;  /* 0x0000002402007981 */ /* 0x000162000c1e1500 */
[----:B------:R-:W-:Y:S05]  /*10a0*/  BRA `(.L_x_11136) ;  /* 0x00000cd000007947 */ /* 0x000fea0003800000 */
.L_x_11137:
[----:B------:R0:W5:Y:S01]  /*10b0*/  LDG.E.U16 R0, [R2.64] ;  /* 0x0000002402007981 */ /* 0x000162000c1e1500 */
[----:B------:R-:W-:Y:S05]  /*10c0*/  BRA `(.L_x_11136) ;  /* 0x00000cb000007947 */ /* 0x000fea0003800000 */
.L_x_11132:
        /* <DEDUP_REMOVED lines=9> */
.L_x_11140:
[----:B------:R-:W2:Y:S02]  /*1160*/  LDG.E.U16 R4, [R2.64] ;  /* 0x0000002402047981 */ /* 0x000ea4000c1e1500 */
[----:B--2---:R-:W-:-:S06]  /*1170*/  HADD2.F32 R4, -RZ, R4.H0_H0 ;  /* 0x20000004ff047230 */ /* 0x004fcc0000004100 */
[----:B------:R-:W0:Y:S02]  /*1180*/  F2I.FTZ.TRUNC.NTZ R4, R4 ;  /* 0x0000000400047305 */ /* 0x000e24000021f100 */
[----:B0-----:R-:W-:Y:S01]  /*1190*/  PRMT R0, R4, 0x7610, R0 ;  /* 0x0000761004007816 */ /* 0x001fe20000000000 */
[----:B------:R-:W-:Y:S05]  /*11a0*/  BRA `(.L_x_11136) ;  /* 0x00000bd000007947 */ /* 0x000fea0003800000 */
.L_x_11139:
        /* <DEDUP_REMOVED lines=9> */
.L_x_11142:
[----:B------:R-:W2:Y:S02]  /*1240*/  LDG.E.U16 R2, [R2.64] ;  /* 0x0000002402027981 */ /* 0x000ea4000c1e1500 */
[----:B--2---:R-:W-:-:S06]  /*1250*/  HADD2.F32 R4, -RZ, R2.H0_H0 ;  /* 0x20000002ff047230 */ /* 0x004fcc0000004100 */
[----:B------:R-:W0:Y:S02]  /*1260*/  F2I.FTZ.TRUNC.NTZ R4, R4 ;  /* 0x0000000400047305 */ /* 0x000e24000021f100 */
[----:B0-----:R-:W-:Y:S01]  /*1270*/  PRMT R0, R4, 0x7610, R0 ;  /* 0x0000761004007816 */ /* 0x001fe20000000000 */
[----:B------:R-:W-:Y:S05]  /*1280*/  BRA `(.L_x_11136) ;  /* 0x00000af000007947 */ /* 0x000fea0003800000 */
.L_x_11141:
[----:B------:R-:W2:Y:S02]  /*1290*/  LDG.E.64 R2, [R2.64] ;  /* 0x0000002402027981 */ /* 0x000ea4000c1e1b00 */
[----:B--2---:R0:W1:Y:S01]  /*12a0*/  F2I.F64.TRUNC R0, R2 ;  /* 0x0000000200007311 */ /* 0x004062000030d100 */
[----:B------:R-:W-:Y:S05]  /*12b0*/  BRA `(.L_x_11136) ;  /* 0x00000ac000007947 */ /* 0x000fea0003800000 */
.L_x_11131:
        /* <DEDUP_REMOVED lines=12> */
.L_x_11145:
[----:B------:R-:W2:Y:S02]  /*1380*/  LDG.E.64 R2, [R2.64] ;  /* 0x0000002402027981 */ /* 0x000ea4000c1e1b00 */
[----:B--2---:R0:W1:Y:S01]  /*1390*/  F2I.F64.TRUNC R0, R2 ;  /* 0x0000000200007311 */ /* 0x004062000030d100 */
[----:B------:R-:W-:Y:S05]  /*13a0*/  BRA `(.L_x_11136) ;  /* 0x000009d000007947 */ /* 0x000fea0003800000 */
.L_x_11144:
        /* <DEDUP_REMOVED lines=28> */
.L_x_11147:
        /* <DEDUP_REMOVED lines=15> */
.L_x_11146:
[----:B------:R-:W2:Y:S02]  /*1660*/  LDG.E.U16 R2, [R2.64] ;  /* 0x0000002402027981 */ /* 0x000ea4000c1e1500 */
[----:B--2---:R-:W-:-:S04]  /*1670*/  PRMT R2, RZ, 0x5410, R2 ;  /* 0x00005410ff027816 */ /* 0x004fc80000000002 */
[----:B------:R0:W1:Y:S01]  /*1680*/  F2I.FTZ.TRUNC.NTZ R0, R2 ;  /* 0x0000000200007305 */ /* 0x000062000021f100 */
[----:B------:R-:W-:Y:S05]  /*1690*/  BRA `(.L_x_11136) ;  /* 0x000006e000007947 */ /* 0x000fea0003800000 */
.L_x_11143:
        /* <DEDUP_REMOVED lines=10> */
.L_x_11150:
        /* <DEDUP_REMOVED lines=21> */
.L_x_11154:
[----:B------:R-:W-:Y:S05]  /*1890*/  BSYNC B1 ;  /* 0x0000000000017941 */ /* 0x000fea0003800000 */
.L_x_11153:
[----:B------:R-:W-:Y:S01]  /*18a0*/  IMAD.SHL.U32 R2, R2, 0x100000, RZ ;  /* 0x0010000002027824 */ /* 0x000fe200078e00ff */
[----:B------:R-:W-:-:S04]  /*18b0*/  LEA R3, R0, 0x3b800000, 0x17 ;  /* 0x3b80000000037811 */ /* 0x000fc800078eb8ff */
[----:B------:R-:W-:Y:S02]  /*18c0*/  LOP3.LUT R4, R3, R2, R4, 0xfe, !PT ;  /* 0x0000000203047212 */ /* 0x000fe400078efe04 */
.L_x_11152:
[----:B------:R-:W-:Y:S05]  /*18d0*/  BSYNC B0 ;  /* 0x0000000000007941 */ /* 0x000fea0003800000 */
.L_x_11151:
[----:B------:R-:W0:Y:S02]  /*18e0*/  F2I.FTZ.TRUNC.NTZ R4, R4 ;  /* 0x0000000400047305 */ /* 0x000e24000021f100 */
[----:B0-----:R-:W-:Y:S01]  /*18f0*/  PRMT R0, R4, 0x7610, R0 ;  /* 0x0000761004007816 */ /* 0x001fe20000000000 */
[----:B------:R-:W-:Y:S05]  /*1900*/  BRA `(.L_x_11136) ;  /* 0x0000047000007947 */ /* 0x000fea0003800000 */
.L_x_11149:
        /* <DEDUP_REMOVED lines=21> */
.L_x_11158:
[----:B------:R-:W-:Y:S05]  /*1a60*/  BSYNC B1 ;  /* 0x0000000000017941 */ /* 0x000fea0003800000 */
.L_x_11157:
[----:B------:R-:W-:Y:S01]  /*1a70*/  IMAD.SHL.U32 R2, R2, 0x200000, RZ ;  /* 0x0020000002027824 */ /* 0x000fe200078e00ff */
[----:B------:R-:W-:-:S04]  /*1a80*/  LEA R3, R0, 0x37800000, 0x17 ;  /* 0x3780000000037811 */ /* 0x000fc800078eb8ff */
[----:B------:R-:W-:Y:S02]  /*1a90*/  LOP3.LUT R4, R3, R2, R4, 0xfe, !PT ;  /* 0x0000000203047212 */ /* 0x000fe400078efe04 */
.L_x_11156:
[----:B------:R-:W-:Y:S05]  /*1aa0*/  BSYNC B0 ;  /* 0x0000000000007941 */ /* 0x000fea0003800000 */
.L_x_11155:
[----:B------:R-:W0:Y:S02]  /*1ab0*/  F2I.FTZ.TRUNC.NTZ R4, R4 ;  /* 0x0000000400047305 */ /* 0x000e24000021f100 */
[----:B0-----:R-:W-:Y:S01]  /*1ac0*/  PRMT R0, R4, 0x7610, R0 ;  /* 0x0000761004007816 */ /* 0x001fe20000000000 */
[----:B------:R-:W-:Y:S05]  /*1ad0*/  BRA `(.L_x_11136) ;  /* 0x000002a000007947 */ /* 0x000fea0003800000 */
.L_x_11148:
        /* <DEDUP_REMOVED lines=14> */
.L_x_11162:
[----:B------:R-:W-:Y:S05]  /*1bc0*/  BSYNC B0 ;  /* 0x0000000000007941 */ /* 0x000fea0003800000 */
.L_x_11161:
[----:B------:R-:W0:Y:S02]  /*1bd0*/  F2I.FTZ.TRUNC.NTZ R4, R4 ;  /* 0x0000000400047305 */ /* 0x000e24000021f100 */
[----:B0-----:R-:W-:Y:S01]  /*1be0*/  PRMT R0, R4, 0x7610, R0 ;  /* 0x0000761004007816 */ /* 0x001fe20000000000 */
[----:B------:R-:W-:Y:S05]  /*1bf0*/  BRA `(.L_x_11136) ;  /* 0x0000018000007947 */ /* 0x000fea0003800000 */
.L_x_11135:
        /* <DEDUP_REMOVED lines=21> */
.L_x_11160:
[----:B------:R0:W5:Y:S01]  /*1d50*/  LDG.E.U16 R0, [R2.64] ;  /* 0x0000002402007981 */ /* 0x000162000c1e1500 */
[----:B------:R-:W-:Y:S05]  /*1d60*/  BRA `(.L_x_11136) ;  /* 0x0000001000007947 */ /* 0x000fea0003800000 */
.L_x_11159:
[----:B------:R0:W5:Y:S02]  /*1d70*/  LDG.E.U16 R0, [R2.64] ;  /* 0x0000002402007981 */ /* 0x000164000c1e1500 */
.L_x_11136:
[----:B0-----:R-:W0:Y:S01]  /*1d80*/  LDC.U8 R3, c[0x0][0x374] ;  /* 0x0000dd00ff037b82 */ /* 0x001e220000000000 */
[----:B------:R-:W-:Y:S01]  /*1d90*/  ULDC.U16 UR4, c[0x0][0x372] ;  /* 0x0000dc8000047ab9 */ /* 0x000fe20000000400 */
[----:B-1---5:R-:W-:Y:S01]  /*1da0*/  PRMT R5, R0, 0x7610, R5 ;  /* 0x0000761000057816 */ /* 0x022fe20000000005 */
[----:B------:R-:W-:-:S06]  /*1db0*/  UPRMT UR4, UR4, 0x9910, URZ ;  /* 0x0000991004047896 */ /* 0x000fcc000800003f */
[----:B------:R-:W-:Y:S02]  /*1dc0*/  ISETP.NE.AND P1, PT, RZ, UR4, PT ;  /* 0x00000004ff007c0c */ /* 0x000fe4000bf25270 */
[----:B------:R-:W-:-:S11]  /*1dd0*/  ISETP.LT.AND P0, PT, RZ, UR4, PT ;  /* 0x00000004ff007c0c */ /* 0x000fd6000bf01270 */
[----:B------:R-:W-:Y:S02]  /*1de0*/  @P1 SEL R5, RZ, 0x1, !P0 ;  /* 0x00000001ff051807 */ /* 0x000fe40004000000 */
        /* <DEDUP_REMOVED lines=13> */
.L_x_11166:
[----:B------:R0:W-:Y:S01]  /*1ec0*/  STG.E.U8 [R16.64], R5 ;  /* 0x0000000510007986 */ /* 0x0001e2000c101124 */
[----:B------:R-:W-:Y:S05]  /*1ed0*/  BRA `(.L_x_11168) ;  /* 0x00000dc000007947 */ /* 0x000fea0003800000 */
.L_x_11165:
        /* <DEDUP_REMOVED lines=10> */
.L_x_11170:
[----:B------:R-:W-:-:S05]  /*1f80*/  PRMT R3, R5, 0x9910, RZ ;  /* 0x0000991005037816 */ /* 0x000fca00000000ff */
[----:B------:R0:W-:Y:S01]  /*1f90*/  STG.E [R16.64], R3 ;  /* 0x0000000310007986 */ /* 0x0001e2000c101924 */
[----:B------:R-:W-:Y:S05]  /*1fa0*/  BRA `(.L_x_11168) ;  /* 0x00000cf000007947 */ /* 0x000fea0003800000 */
.L_x_11169:
[----:B------:R0:W-:Y:S01]  /*1fb0*/  STG.E.U16 [R16.64], R5 ;  /* 0x0000000510007986 */ /* 0x0001e2000c101524 */
[----:B------:R-:W-:Y:S05]  /*1fc0*/  BRA `(.L_x_11168) ;  /* 0x00000cd000007947 */ /* 0x000fea0003800000 */
.L_x_11164:
        /* <DEDUP_REMOVED lines=9> */
.L_x_11172:
[----:B------:R-:W0:Y:S02]  /*2060*/  I2F.S16 R0, R5 ;  /* 0x0000000500007306 */ /* 0x000e240000101400 */
[----:B0-----:R-:W-:-:S05]  /*2070*/  F2FP.PACK_AB R0, RZ, R0 ;  /* 0x00000000ff00723e */ /* 0x001fca00000000ff */
[----:B------:R0:W-:Y:S01]  /*2080*/  STG.E.U16 [R16.64], R0 ;  /* 0x0000000010007986 */ /* 0x0001e2000c101524 */
[----:B------:R-:W-:Y:S05]  /*2090*/  BRA `(.L_x_11168) ;  /* 0x00000c0000007947 */ /* 0x000fea0003800000 */
.L_x_11171:
        /* <DEDUP_REMOVED lines=10> */
.L_x_11174:
[----:B------:R-:W0:Y:S02]  /*2140*/  I2F.S16 R5, R5 ;  /* 0x0000000500057306 */ /* 0x000e240000101400 */
[----:B0-----:R-:W-:-:S04]  /*2150*/  F2FP.PACK_AB R3, RZ, R5 ;  /* 0x00000005ff03723e */ /* 0x001fc800000000ff */
[----:B------:R-:W-:-:S05]  /*2160*/  PRMT R3, R3, 0x5410, RZ ;  /* 0x0000541003037816 */ /* 0x000fca00000000ff */
[----:B------:R0:W-:Y:S01]  /*2170*/  STG.E [R16.64], R3 ;  /* 0x0000000310007986 */ /* 0x0001e2000c101924 */
[----:B------:R-:W-:Y:S05]  /*2180*/  BRA `(.L_x_11168) ;  /* 0x00000b1000007947 */ /* 0x000fea0003800000 */
.L_x_11173:
[----:B------:R-:W0:Y:S02]  /*2190*/  I2F.F64.S16 R2, R5 ;  /* 0x0000000500027312 */ /* 0x000e240000101c00 */
[----:B0-----:R0:W-:Y:S01]  /*21a0*/  STG.E.64 [R16.64], R2 ;  /* 0x0000000210007986 */ /* 0x0011e2000c101b24 */
[----:B------:R-:W-:Y:S05]  /*21b0*/  BRA `(.L_x_11168) ;  /* 0x00000ae000007947 */ /* 0x000fea0003800000 */
.L_x_11163:
        /* <DEDUP_REMOVED lines=13> */
.L_x_11177:
[----:B------:R-:W0:Y:S01]  /*2290*/  I2F.F64.S16 R4, R5 ;  /* 0x0000000500047312 */ /* 0x000e220000101c00 */
[----:B------:R-:W-:-:S05]  /*22a0*/  CS2R R6, SRZ ;  /* 0x0000000000067805 */ /* 0x000fca000001ff00 */
[----:B0-----:R0:W-:Y:S01]  /*22b0*/  STG.E.128 [R16.64], R4 ;  /* 0x0000000410007986 */ /* 0x0011e2000c101d24 */
[----:B------:R-:W-:Y:S05]  /*22c0*/  BRA `(.L_x_11168) ;  /* 0x000009d000007947 */ /* 0x000fea0003800000 */
.L_x_11176:
        /* <DEDUP_REMOVED lines=21> */
.L_x_11181:
[----:B------:R-:W-:Y:S05]  /*2420*/  BSYNC B0 ;  /* 0x0000000000007941 */ /* 0x000fea0003800000 */
.L_x_11180:
[----:B------:R-:W-:-:S05]  /*2430*/  LOP3.LUT R3, R0, R3, RZ, 0xfc, !PT ;  /* 0x0000000300037212 */ /* 0x000fca00078efcff */
[----:B------:R0:W-:Y:S01]  /*2440*/  STG.E.U8 [R16.64], R3 ;  /* 0x0000000310007986 */ /* 0x0001e2000c101124 */
[----:B------:R-:W-:Y:S05]  /*2450*/  BRA `(.L_x_11168) ;  /* 0x0000084000007947 */ /* 0x000fea0003800000 */
.L_x_11179:
        /* <DEDUP_REMOVED lines=13> */
.L_x_11183:
[----:B------:R-:W-:Y:S01]  /*2530*/  IMAD.MOV.U32 R0, RZ, RZ, 0x7f ;  /* 0x0000007fff007424 */ /* 0x000fe200078e00ff */
[----:B------:R-:W-:-:S04]  /*2540*/  ISETP.GT.U32.AND P0, PT, R2, 0x7f800000, PT ;  /* 0x7f8000000200780c */ /* 0x000fc80003f04070 */
[----:B------:R-:W-:-:S04]  /*2550*/  SEL R0, R0, 0x7c, P0 ;  /* 0x0000007c00007807 */ /* 0x000fc80000000000 */
.L_x_11184:
[----:B------:R-:W-:Y:S05]  /*2560*/  BSYNC B0 ;  /* 0x0000000000007941 */ /* 0x000fea0003800000 */
.L_x_11182:
[----:B------:R-:W-:-:S04]  /*2570*/  LOP3.LUT R2, R5, 0x80000000, RZ, 0xc0, !PT ;  /* 0x8000000005027812 */ /* 0x000fc800078ec0ff */
[----:B------:R-:W-:-:S04]  /*2580*/  SHF.R.U32.HI R3, RZ, 0x18, R2 ;  /* 0x00000018ff037819 */ /* 0x000fc80000011602 */
[----:B------:R-:W-:-:S05]  /*2590*/  LOP3.LUT R3, R0, R3, RZ, 0xfc, !PT ;  /* 0x0000000300037212 */ /* 0x000fca00078efcff */
[----:B------:R0:W-:Y:S01]  /*25a0*/  STG.E.U8 [R16.64], R3 ;  /* 0x0000000310007986 */ /* 0x0001e2000c101124 */
[----:B------:R-:W-:Y:S05]  /*25b0*/  BRA `(.L_x_11168) ;  /* 0x000006e000007947 */ /* 0x000fea0003800000 */
.L_x_11178:
[----:B------:R-:W0:Y:S02]  /*25c0*/  I2F.S16 R0, R5 ;  /* 0x0000000500007306 */ /* 0x000e240000101400 */
[----:B0-----:R-:W-:-:S05]  /*25d0*/  F2FP.BF16.PACK_AB R0, RZ, R0 ;  /* 0x00000000ff00723e */ /* 0x001fca00000010ff */
[----:B------:R0:W-:Y:S01]  /*25e0*/  STG.E.U16 [R16.64], R0 ;  /* 0x0000000010007986 */ /* 0x0001e2000c101524 */
[----:B------:R-:W-:Y:S05]  /*25f0*/  BRA `(.L_x_11168) ;  /* 0x000006a000007947 */ /* 0x000fea0003800000 */
.L_x_11175:
        /* <DEDUP_REMOVED lines=10> */
.L_x_11187:
        /* <DEDUP_REMOVED lines=17> */
.L_x_11190:
[----:B------:R-:W-:-:S04]  /*27b0*/  LOP3.LUT R2, R5, 0x80000000, RZ, 0xc0, !PT ;  /* 0x8000000005027812 */ /* 0x000fc800078ec0ff */
[----:B------:R-:W-:-:S04]  /*27c0*/  SHF.R.U32.HI R3, RZ, 0x18, R2 ;  /* 0x00000018ff037819 */ /* 0x000fc80000011602 */
[----:B------:R-:W-:-:S04]  /*27d0*/  LOP3.LUT R0, R0, R3, RZ, 0xfc, !PT ;  /* 0x0000000300007212 */ /* 0x000fc800078efcff */
[----:B------:R-:W-:Y:S02]  /*27e0*/  PRMT R8, R0, 0x7610, R8 ;  /* 0x0000761000087816 */ /* 0x000fe40000000008 */
.L_x_11189:
[----:B------:R-:W-:Y:S05]  /*27f0*/  BSYNC B0 ;  /* 0x0000000000007941 */ /* 0x000fea0003800000 */
.L_x_11188:
[----:B------:R0:W-:Y:S01]  /*2800*/  STG.E.U8 [R16.64], R8 ;  /* 0x0000000810007986 */ /* 0x0001e2000c101124 */
[----:B------:R-:W-:Y:S05]  /*2810*/  BRA `(.L_x_11168) ;  /* 0x0000048000007947 */ /* 0x000fea0003800000 */
.L_x_11186:
        /* <DEDUP_REMOVED lines=17> */
.L_x_11193:
[----:B------:R-:W-:-:S04]  /*2930*/  LOP3.LUT R2, R5, 0x80000000, RZ, 0xc0, !PT ;  /* 0x8000000005027812 */ /* 0x000fc800078ec0ff */
[----:B------:R-:W-:-:S04]  /*2940*/  SHF.R.U32.HI R3, RZ, 0x18, R2 ;  /* 0x00000018ff037819 */ /* 0x000fc80000011602 */
[----:B------:R-:W-:-:S04]  /*2950*/  LOP3.LUT R0, R0, R3, RZ, 0xfc, !PT ;  /* 0x0000000300007212 */ /* 0x000fc800078efcff */
[----:B------:R-:W-:Y:S02]  /*2960*/  PRMT R8, R0, 0x7610, R8 ;  /* 0x0000761000087816 */ /* 0x000fe40000000008 */
.L_x_11192:
[----:B------:R-:W-:Y:S05]  /*2970*/  BSYNC B0 ;  /* 0x0000000000007941 */ /* 0x000fea0003800000 */
.L_x_11191:
[----:B------:R0:W-:Y:S01]  /*2980*/  STG.E.U8 [R16.64], R8 ;  /* 0x0000000810007986 */ /* 0x0001e2000c101124 */
[----:B------:R-:W-:Y:S05]  /*2990*/  BRA `(.L_x_11168) ;  /* 0x0000030000007947 */ /* 0x000fea0003800000 */
.L_x_11185:
        /* <DEDUP_REMOVED lines=22> */
.L_x_11167:
        /* <DEDUP_REMOVED lines=20> */
.L_x_11195:
[----:B------:R-:W-:-:S04]  /*2c40*/  PRMT R2, R5, 0x9910, RZ ;  /* 0x0000991005027816 */ /* 0x000fc800000000ff */
[----:B------:R-:W-:-:S05]  /*2c50*/  SHF.R.S32.HI R3, RZ, 0x1f, R2 ;  /* 0x0000001fff037819 */ /* 0x000fca0000011402 */
[----:B------:R0:W-:Y:S01]  /*2c60*/  STG.E.64 [R16.64], R2 ;  /* 0x0000000210007986 */ /* 0x0001e2000c101b24 */
[----:B------:R-:W-:Y:S05]  /*2c70*/  BRA `(.L_x_11168) ;  /* 0x0000002000007947 */ /* 0x000fea0003800000 */
.L_x_11194:
[----:B------:R-:W-:-:S05]  /*2c80*/  PRMT R3, R5, 0x9910, RZ ;  /* 0x0000991005037816 */ /* 0x000fca00000000ff */
[----:B------:R0:W-:Y:S02]  /*2c90*/  STG.E [R16.64], R3 ;  /* 0x0000000310007986 */ /* 0x0001e4000c101924 */
.L_x_11168:
[----:B------:R-:W-:-:S05]  /*2ca0*/  IMAD R18, R18, 0x200, R23 ;  /* 0x0000020012127824 */ /* 0x000fca00078e0217 */
[----:B------:R-:W-:Y:S02]  /*2cb0*/  IADD3 R19, R18, 0x80, RZ ;  /* 0x0000008012137810 */ /* 0x000fe40007ffe0ff */
.L_x_11129:
[----:B------:R-:W-:Y:S05]  /*2cc0*/  BSYNC B6 ;  /* 0x0000000000067941 */ /* 0x000fea0003800000 */
.L_x_11128:
        /* <DEDUP_REMOVED lines=231> */
.L_x_11198:
        /* <DEDUP_REMOVED lines=18> */
.L_x_11202:
[----:B------:R0:W5:Y:S01]  /*3c60*/  LDG.E.U8 R0, [R2.64] ;  /* 0x0000002402007981 */ /* 0x000162000c1e1100 */
[----:B------:R-:W-:Y:S05]  /*3c70*/  BRA `(.L_x_11204) ;  /* 0x00000d7000007947 */ /* 0x000fea0003800000 */
.L_x_11201:
        /* <DEDUP_REMOVED lines=8> */
.L_x_11206:
[----:B------:R0:W5:Y:S01]  /*3d00*/  LDG.E.U16 R0, [R2.64] ;  /* 0x0000002402007981 */ /* 0x000162000c1e1500 */
[----:B------:R-:W-:Y:S05]  /*3d10*/  BRA `(.L_x_11204) ;  /* 0x00000cd000007947 */ /* 0x000fea0003800000 */
.L_x_11205:
[----:B------:R0:W5:Y:S01]  /*3d20*/  LDG.E.U16 R0, [R2.64] ;  /* 0x0000002402007981 */ /* 0x000162000c1e1500 */
[----:B------:R-:W-:Y:S05]  /*3d30*/  BRA `(.L_x_11204) ;  /* 0x00000cb000007947 */ /* 0x000fea0003800000 */
.L_x_11200:
        /* <DEDUP_REMOVED lines=9> */
.L_x_11208:
[----:B------:R-:W2:Y:S02]  /*3dd0*/  LDG.E.U16 R4, [R2.64] ;  /* 0x0000002402047981 */ /* 0x000ea4000c1e1500 */
[----:B--2---:R-:W-:-:S06]  /*3de0*/  HADD2.F32 R4, -RZ, R4.H0_H0 ;  /* 0x20000004ff047230 */ /* 0x004fcc0000004100 */
[----:B------:R-:W0:Y:S02]  /*3df0*/  F2I.FTZ.TRUNC.NTZ R4, R4 ;  /* 0x0000000400047305 */ /* 0x000e24000021f100 */
[----:B0-----:R-:W-:Y:S01]  /*3e00*/  PRMT R0, R4, 0x7610, R0 ;  /* 0x0000761004007816 */ /* 0x001fe20000000000 */
[----:B------:R-:W-:Y:S05]  /*3e10*/  BRA `(.L_x_11204) ;  /* 0x00000bd000007947 */ /* 0x000fea0003800000 */
.L_x_11207:
        /* <DEDUP_REMOVED lines=9> */
.L_x_11210:
[----:B------:R-:W2:Y:S02]  /*3eb0*/  LDG.E.U16 R2, [R2.64] ;  /* 0x0000002402027981 */ /* 0x000ea4000c1e1500 */
[----:B--2---:R-:W-:-:S06]  /*3ec0*/  HADD2.F32 R4, -RZ, R2.H0_H0 ;  /* 0x20000002ff047230 */ /* 0x004fcc0000004100 */
[----:B------:R-:W0:Y:S02]  /*3ed0*/  F2I.FTZ.TRUNC.NTZ R4, R4 ;  /* 0x0000000400047305 */ /* 0x000e24000021f100 */
[----:B0-----:R-:W-:Y:S01]  /*3ee0*/  PRMT R0, R4, 0x7610, R0 ;  /* 0x0000761004007816 */ /* 0x001fe20000000000 */
[----:B------:R-:W-:Y:S05]  /*3ef0*/  BRA `(.L_x_11204) ;  /* 0x00000af000007947 */ /* 0x000fea0003800000 */
.L_x_11209:
[----:B------:R-:W2:Y:S02]  /*3f00*/  LDG.E.64 R2, [R2.64] ;  /* 0x0000002402027981 */ /* 0x000ea4000c1e1b00 */
[----:B--2---:R0:W1:Y:S01]  /*3f10*/  F2I.F64.TRUNC R0, R2 ;  /* 0x0000000200007311 */ /* 0x004062000030d100 */
[----:B------:R-:W-:Y:S05]  /*3f20*/  BRA `(.L_x_11204) ;  /* 0x00000ac000007947 */ /* 0x000fea0003800000 */
.L_x_11199:
        /* <DEDUP_REMOVED lines=12> */
.L_x_11213:
[----:B------:R-:W2:Y:S02]  /*3ff0*/  LDG.E.64 R2, [R2.64] ;  /* 0x0000002402027981 */ /* 0x000ea4000c1e1b00 */
[----:B--2---:R0:W1:Y:S01]  /*4000*/  F2I.F64.TRUNC R0, R2 ;  /* 0x0000000200007311 */ /* 0x004062000030d100 */
[----:B------:R-:W-:Y:S05]  /*4010*/  BRA `(.L_x_11204) ;  /* 0x000009d000007947 */ /* 0x000fea0003800000 */
.L_x_11212:
        /* <DEDUP_REMOVED lines=28> */
.L_x_11215:
        /* <DEDUP_REMOVED lines=15> */
.L_x_11214:
[----:B------:R-:W2:Y:S02]  /*42d0*/  LDG.E.U16 R2, [R2.64] ;  /* 0x0000002402027981 */ /* 0x000ea4000c1e1500 */
[----:B--2---:R-:W-:-:S04]  /*42e0*/  PRMT R2, RZ, 0x5410, R2 ;  /* 0x00005410ff027816 */ /* 0x004fc80000000002 */
[----:B------:R0:W1:Y:S01]  /*42f0*/  F2I.FTZ.TRUNC.NTZ R0, R2 ;  /* 0x0000000200007305 */ /* 0x000062000021f100 */
[----:B------:R-:W-:Y:S05]  /*4300*/  BRA `(.L_x_11204) ;  /* 0x000006e000007947 */ /* 0x000fea0003800000 */
.L_x_11211:
        /* <DEDUP_REMOVED lines=10> */
.L_x_11218:
        /* <DEDUP_REMOVED lines=21> */
.L_x_11222:
[----:B------:R-:W-:Y:S05]  /*4500*/  BSYNC B1 ;  /* 0x0000000000017941 */ /* 0x000fea0003800000 */
.L_x_11221:
[----:B------:R-:W-:Y:S01]  /*4510*/  IMAD.SHL.U32 R2, R2, 0x100000, RZ ;  /* 0x0010000002027824 */ /* 0x000fe200078e00ff */
[----:B------:R-:W-:-:S04]  /*4520*/  LEA R3, R0, 0x3b800000, 0x17 ;  /* 0x3b80000000037811 */ /* 0x000fc800078eb8ff */
[----:B------:R-:W-:Y:S02]  /*4530*/  LOP3.LUT R4, R3, R2, R4, 0xfe, !PT ;  /* 0x0000000203047212 */ /* 0x000fe400078efe04 */
.L_x_11220:
[----:B------:R-:W-:Y:S05]  /*4540*/  BSYNC B0 ;  /* 0x0000000000007941 */ /* 0x000fea0003800000 */
.L_x_11219:
[----:B------:R-:W0:Y:S02]  /*4550*/  F2I.FTZ.TRUNC.NTZ R4, R4 ;  /* 0x0000000400047305 */ /* 0x000e24000021f100 */
[----:B0-----:R-:W-:Y:S01]  /*4560*/  PRMT R0, R4, 0x7610, R0 ;  /* 0x0000761004007816 */ /* 0x001fe20000000000 */
[----:B------:R-:W-:Y:S05]  /*4570*/  BRA `(.L_x_11204) ;  /* 0x0000047000007947 */ /* 0x000fea0003800000 */
.L_x_11217:
        /* <DEDUP_REMOVED lines=21> */
.L_x_11226:
[----:B------:R-:W-:Y:S05]  /*46d0*/  BSYNC B1 ;  /* 0x0000000000017941 */ /* 0x000fea0003800000 */
.L_x_11225:
[----:B------:R-:W-:Y:S01]  /*46e0*/  IMAD.SHL.U32 R2, R2, 0x200000, RZ ;  /* 0x0020000002027824 */ /* 0x000fe200078e00ff */
[----:B------:R-:W-:-:S04]  /*46f0*/  LEA R3, R0, 0x37800000, 0x17 ;  /* 0x3780000000037811 */ /* 0x000fc800078eb8ff */
[----:B------:R-:W-:Y:S02]  /*4700*/  LOP3.LUT R4, R3, R2, R4, 0xfe, !PT ;  /* 0x0000000203047212 */ /* 0x000fe400078efe04 */
.L_x_11224:
[----:B------:R-:W-:Y:S05]  /*4710*/  BSYNC B0 ;  /* 0x0000000000007941 */ /* 0x000fea0003800000 */
.L_x_11223:
[----:B------:R-:W0:Y:S02]  /*4720*/  F2I.FTZ.TRUNC.NTZ R4, R4 ;  /* 0x0000000400047305 */ /* 0x000e24000021f100 */
[----:B0-----:R-:W-:Y:S01]  /*4730*/  PRMT R0, R4, 0x7610, R0 ;  /* 0x0000761004007816 */ /* 0x001fe20000000000 */
[----:B------:R-:W-:Y:S05]  /*4740*/  BRA `(.L_x_11204) ;  /* 0x000002a000007947 */ /* 0x000fea0003800000 */
.L_x_11216:
        /* <DEDUP_REMOVED lines=14> */
.L_x_11230:
[----:B------:R-:W-:Y:S05]  /*4830*/  BSYNC B0 ;  /* 0x0000000000007941 */ /* 0x000fea0003800000 */
.L_x_11229:
[----:B------:R-:W0:Y:S02]  /*4840*/  F2I.FTZ.TRUNC.NTZ R4, R4 ;  /* 0x0000000400047305 */ /* 0x000e24000021f100 */
[----:B0-----:R-:W-:Y:S01]  /*4850*/  PRMT R0, R4, 0x7610, R0 ;  /* 0x0000761004007816 */ /* 0x001fe20000000000 */
[----:B------:R-:W-:Y:S05]  /*4860*/  BRA `(.L_x_11204) ;  /* 0x0000018000007947 */ /* 0x000fea0003800000 */
.L_x_11203:
        /* <DEDUP_REMOVED lines=21> */
.L_x_11228:
[----:B------:R0:W5:Y:S01]  /*49c0*/  LDG.E.U16 R0, [R2.64] ;  /* 0x0000002402007981 */ /* 0x000162000c1e1500 */
[----:B------:R-:W-:Y:S05]  /*49d0*/  BRA `(.L_x_11204) ;  /* 0x0000001000007947 */ /* 0x000fea0003800000 */
.L_x_11227:
[----:B------:R0:W5:Y:S02]  /*49e0*/  LDG.E.U16 R0, [R2.64] ;  /* 0x0000002402007981 */ /* 0x000164000c1e1500 */
.L_x_11204:
        /* <DEDUP_REMOVED lines=20> */
.L_x_11234:
[----:B------:R0:W-:Y:S01]  /*4b30*/  STG.E.U8 [R16.64], R5 ;  /* 0x0000000510007986 */ /* 0x0001e2000c101124 */
[----:B------:R-:W-:Y:S05]  /*4b40*/  BRA `(.L_x_11236) ;  /* 0x00000dc000007947 */ /* 0x000fea0003800000 */
.L_x_11233:
        /* <DEDUP_REMOVED lines=10> */
.L_x_11238:
[----:B------:R-:W-:-:S05]  /*4bf0*/  PRMT R3, R5, 0x9910, RZ ;  /* 0x0000991005037816 */ /* 0x000fca00000000ff */
[----:B------:R0:W-:Y:S01]  /*4c00*/  STG.E [R16.64], R3 ;  /* 0x0000000310007986 */ /* 0x0001e2000c101924 */
[----:B------:R-:W-:Y:S05]  /*4c10*/  BRA `(.L_x_11236) ;  /* 0x00000cf000007947 */ /* 0x000fea0003800000 */
.L_x_11237:
[----:B------:R0:W-:Y:S01]  /*4c20*/  STG.E.U16 [R16.64], R5 ;  /* 0x0000000510007986 */ /* 0x0001e2000c101524 */
[----:B------:R-:W-:Y:S05]  /*4c30*/  BRA `(.L_x_11236) ;  /* 0x00000cd000007947 */ /* 0x000fea0003800000 */
.L_x_11232:
        /* <DEDUP_REMOVED lines=9> */
.L_x_11240:
[----:B------:R-:W0:Y:S02]  /*4cd0*/  I2F.S16 R0, R5 ;  /* 0x0000000500007306 */ /* 0x000e240000101400 */
[----:B0-----:R-:W-:-:S05]  /*4ce0*/  F2FP.PACK_AB R0, RZ, R0 ;  /* 0x00000000ff00723e */ /* 0x001fca00000000ff */
[----:B------:R0:W-:Y:S01]  /*4cf0*/  STG.E.U16 [R16.64], R0 ;  /* 0x0000000010007986 */ /* 0x0001e2000c101524 */
[----:B------:R-:W-:Y:S05]  /*4d00*/  BRA `(.L_x_11236) ;  /* 0x00000c0000007947 */ /* 0x000fea0003800000 */
.L_x_11239:
        /* <DEDUP_REMOVED lines=10> */
.L_x_11242:
[----:B------:R-:W0:Y:S02]  /*4db0*/  I2F.S16 R5, R5 ;  /* 0x0000000500057306 */ /* 0x000e240000101400 */
[----:B0-----:R-:W-:-:S04]  /*4dc0*/  F2FP.PACK_AB R3, RZ, R5 ;  /* 0x00000005ff03723e */ /* 0x001fc800000000ff */
[----:B------:R-:W-:-:S05]  /*4dd0*/  PRMT R3, R3, 0x5410, RZ ;  /* 0x0000541003037816 */ /* 0x000fca00000000ff */
[----:B------:R0:W-:Y:S01]  /*4de0*/  STG.E [R16.64], R3 ;  /* 0x0000000310007986 */ /* 0x0001e2000c101924 */
[----:B------:R-:W-:Y:S05]  /*4df0*/  BRA `(.L_x_11236) ;  /* 0x00000b1000007947 */ /* 0x000fea0003800000 */
.L_x_11241:
[----:B------:R-:W0:Y:S02]  /*4e00*/  I2F.F64.S16 R2, R5 ;  /* 0x0000000500027312 */ /* 0x000e240000101c00 */
[----:B0-----:R0:W-:Y:S01]  /*4e10*/  STG.E.64 [R16.64], R2 ;  /* 0x0000000210007986 */ /* 0x0011e2000c101b24 */
[----:B------:R-:W-:Y:S05]  /*4e20*/  BRA `(.L_x_11236) ;  /* 0x00000ae000007947 */ /* 0x000fea0003800000 */
.L_x_11231:
        /* <DEDUP_REMOVED lines=13> */
.L_x_11245:
[----:B------:R-:W0:Y:S01]  /*4f00*/  I2F.F64.S16 R4, R5 ;  /* 0x0000000500047312 */ /* 0x000e220000101c00 */
[----:B------:R-:W-:-:S05]  /*4f10*/  CS2R R6, SRZ ;  /* 0x0000000000067805 */ /* 0x000fca000001ff00 */
[----:B0-----:R0:W-:Y:S01]  /*4f20*/  STG.E.128 [R16.64], R4 ;  /* 0x0000000410007986 */ /* 0x0011e2000c101d24 */
[----:B------:R-:W-:Y:S05]  /*4f30*/  BRA `(.L_x_11236) ;  /* 0x000009d000007947 */ /* 0x000fea0003800000 */
.L_x_11244:
        /* <DEDUP_REMOVED lines=21> */
.L_x_11249:
[----:B------:R-:W-:Y:S05]  /*5090*/  BSYNC B0 ;  /* 0x0000000000007941 */ /* 0x000fea0003800000 */
.L_x_11248:
[----:B------:R-:W-:-:S05]  /*50a0*/  LOP3.LUT R3, R0, R3, RZ, 0xfc, !PT ;  /* 0x0000000300037212 */ /* 0x000fca00078efcff */
[----:B------:R0:W-:Y:S01]  /*50b0*/  STG.E.U8 [R16.64], R3 ;  /* 0x0000000310007986 */ /* 0x0001e2000c101124 */
[----:B------:R-:W-:Y:S05]  /*50c0*/  BRA `(.L_x_11236) ;  /* 0x0000084000007947 */ /* 0x000fea0003800000 */
.L_x_11247:
        /* <DEDUP_REMOVED lines=13> */
.L_x_11251:
[----:B------:R-:W-:Y:S01]  /*51a0*/  IMAD.MOV.U32 R0, RZ, RZ, 0x7f ;  /* 0x0000007fff007424 */ /* 0x000fe200078e00ff */
[----:B------:R-:W-:-:S04]  /*51b0*/  ISETP.GT.U32.AND P0, PT, R2, 0x7f800000, PT ;  /* 0x7f8000000200780c */ /* 0x000fc80003f04070 */
[----:B------:R-:W-:-:S04]  /*51c0*/  SEL R0, R0, 0x7c, P0 ;  /* 0x0000007c00007807 */ /* 0x000fc80000000000 */
.L_x_11252:
[----:B------:R-:W-:Y:S05]  /*51d0*/  BSYNC B0 ;  /* 0x0000000000007941 */ /* 0x000fea0003800000 */
.L_x_11250:
[----:B------:R-:W-:-:S04]  /*51e0*/  LOP3.LUT R2, R5, 0x80000000, RZ, 0xc0, !PT ;  /* 0x8000000005027812 */ /* 0x000fc800078ec0ff */
[----:B------:R-:W-:-:S04]  /*51f0*/  SHF.R.U32.HI R3, RZ, 0x18, R2 ;  /* 0x00000018ff037819 */ /* 0x000fc80000011602 */
[----:B------:R-:W-:-:S05]  /*5200*/  LOP3.LUT R3, R0, R3, RZ, 0xfc, !PT ;  /* 0x0000000300037212 */ /* 0x000fca00078efcff */
[----:B------:R0:W-:Y:S01]  /*5210*/  STG.E.U8 [R16.64], R3 ;  /* 0x0000000310007986 */ /* 0x0001e2000c101124 */
[----:B------:R-:W-:Y:S05]  /*5220*/  BRA `(.L_x_11236) ;  /* 0x000006e000007947 */ /* 0x000fea0003800000 */
.L_x_11246:
[----:B------:R-:W0:Y:S02]  /*5230*/  I2F.S16 R0, R5 ;  /* 0x0000000500007306 */ /* 0x000e240000101400 */
[----:B0-----:R-:W-:-:S05]  /*5240*/  F2FP.BF16.PACK_AB R0, RZ, R0 ;  /* 0x00000000ff00723e */ /* 0x001fca00000010ff */
[----:B------:R0:W-:Y:S01]  /*5250*/  STG.E.U16 [R16.64], R0 ;  /* 0x0000000010007986 */ /* 0x0001e2000c101524 */
[----:B------:R-:W-:Y:S05]  /*5260*/  BRA `(.L_x_11236) ;  /* 0x000006a000007947 */ /* 0x000fea0003800000 */
.L_x_11243:
        /* <DEDUP_REMOVED lines=10> */
.L_x_11255:
        /* <DEDUP_REMOVED lines=17> */
.L_x_11258:
[----:B------:R-:W-:-:S04]  /*5420*/  LOP3.LUT R2, R5, 0x80000000, RZ, 0xc0, !PT ;  /* 0x8000000005027812 */ /* 0x000fc800078ec0ff */
[----:B------:R-:W-:-:S04]  /*5430*/  SHF.R.U32.HI R3, RZ, 0x18, R2 ;  /* 0x00000018ff037819 */ /* 0x000fc80000011602 */
[----:B------:R-:W-:-:S04]  /*5440*/  LOP3.LUT R0, R0, R3, RZ, 0xfc, !PT ;  /* 0x0000000300007212 */ /* 0x000fc800078efcff */
[----:B------:R-:W-:Y:S02]  /*5450*/  PRMT R8, R0, 0x7610, R8 ;  /* 0x0000761000087816 */ /* 0x000fe40000000008 */
.L_x_11257:
[----:B------:R-:W-:Y:S05]  /*5460*/  BSYNC B0 ;  /* 0x0000000000007941 */ /* 0x000fea0003800000 */
.L_x_11256:
[----:B------:R0:W-:Y:S01]  /*5470*/  STG.E.U8 [R16.64], R8 ;  /* 0x0000000810007986 */ /* 0x0001e2000c101124 */
[----:B------:R-:W-:Y:S05]  /*5480*/  BRA `(.L_x_11236) ;  /* 0x0000048000007947 */ /* 0x000fea0003800000 */
.L_x_11254:
        /* <DEDUP_REMOVED lines=17> */
.L_x_11261:
[----:B------:R-:W-:-:S04]  /*55a0*/  LOP3.LUT R2, R5, 0x80000000, RZ, 0xc0, !PT ;  /* 0x8000000005027812 */ /* 0x000fc800078ec0ff */
[----:B------:R-:W-:-:S04]  /*55b0*/  SHF.R.U32.HI R3, RZ, 0x18, R2 ;  /* 0x00000018ff037819 */ /* 0x000fc80000011602 */
[----:B------:R-:W-:-:S04]  /*55c0*/  LOP3.LUT R0, R0, R3, RZ, 0xfc, !PT ;  /* 0x0000000300007212 */ /* 0x000fc800078efcff */
[----:B------:R-:W-:Y:S02]  /*55d0*/  PRMT R8, R0, 0x7610, R8 ;  /* 0x0000761000087816 */ /* 0x000fe40000000008 */
.L_x_11260:
[----:B------:R-:W-:Y:S05]  /*55e0*/  BSYNC B0 ;  /* 0x0000000000007941 */ /* 0x000fea0003800000 */
.L_x_11259:
[----:B------:R0:W-:Y:S01]  /*55f0*/  STG.E.U8 [R16.64], R8 ;  /* 0x0000000810007986 */ /* 0x0001e2000c101124 */
[----:B------:R-:W-:Y:S05]  /*5600*/  BRA `(.L_x_11236) ;  /* 0x0000030000007947 */ /* 0x000fea0003800000 */
.L_x_11253:
        /* <DEDUP_REMOVED lines=22> */
.L_x_11235:
        /* <DEDUP_REMOVED lines=20> */
.L_x_11263:
[----:B------:R-:W-:-:S04]  /*58b0*/  PRMT R2, R5, 0x9910, RZ ;  /* 0x0000991005027816 */ /* 0x000fc800000000ff */
[----:B------:R-:W-:-:S05]  /*58c0*/  SHF.R.S32.HI R3, RZ, 0x1f, R2 ;  /* 0x0000001fff037819 */ /* 0x000fca0000011402 */
[----:B------:R0:W-:Y:S01]  /*58d0*/  STG.E.64 [R16.64], R2 ;  /* 0x0000000210007986 */ /* 0x0001e2000c101b24 */
[----:B------:R-:W-:Y:S05]  /*58e0*/  BRA `(.L_x_11236) ;  /* 0x0000002000007947 */ /* 0x000fea0003800000 */
.L_x_11262:
[----:B------:R-:W-:-:S05]  /*58f0*/  PRMT R3, R5, 0x9910, RZ ;  /* 0x0000991005037816 */ /* 0x000fca00000000ff */
[----:B------:R0:W-:Y:S02]  /*5900*/  STG.E [R16.64], R3 ;  /* 0x0000000310007986 */ /* 0x0001e4000c101924 */
.L_x_11236:
        /* <DEDUP_REMOVED lines=231> */
.L_x_11264:
        /* <DEDUP_REMOVED lines=18> */
.L_x_11268:
[----:B------:R0:W5:Y:S01]  /*68a0*/  LDG.E.U8 R0, [R2.64] ;  /* 0x0000002402007981 */ /* 0x000162000c1e1100 */
[----:B------:R-:W-:Y:S05]  /*68b0*/  BRA `(.L_x_11270) ;  /* 0x00000d7000007947 */ /* 0x000fea0003800000 */
.L_x_11267:
        /* <DEDUP_REMOVED lines=8> */
.L_x_11272:
[----:B------:R0:W5:Y:S01]  /*6940*/  LDG.E.U16 R0, [R2.64] ;  /* 0x0000002402007981 */ /* 0x000162000c1e1500 */
[----:B------:R-:W-:Y:S05]  /*6950*/  BRA `(.L_x_11270) ;  /* 0x00000cd000007947 */ /* 0x000fea0003800000 */
.L_x_11271:
[----:B------:R0:W5:Y:S01]  /*6960*/  LDG.E.U16 R0, [R2.64] ;  /* 0x0000002402007981 */ /* 0x000162000c1e1500 */
[----:B------:R-:W-:Y:S05]  /*6970*/  BRA `(.L_x_11270) ;  /* 0x00000cb000007947 */ /* 0x000fea0003800000 */
.L_x_11266:
        /* <DEDUP_REMOVED lines=9> */
.L_x_11274:
[----:B------:R-:W2:Y:S02]  /*6a10*/  LDG.E.U16 R4, [R2.64] ;  /* 0x0000002402047981 */ /* 0x000ea4000c1e1500 */
[----:B--2---:R-:W-:-:S06]  /*6a20*/  HADD2.F32 R4, -RZ, R4.H0_H0 ;  /* 0x20000004ff047230 */ /* 0x004fcc0000004100 */
[----:B------:R-:W0:Y:S02]  /*6a30*/  F2I.FTZ.TRUNC.NTZ R4, R4 ;  /* 0x0000000400047305 */ /* 0x000e24000021f100 */
[----:B0-----:R-:W-:Y:S01]  /*6a40*/  PRMT R0, R4, 0x7610, R0 ;  /* 0x0000761004007816 */ /* 0x001fe20000000000 */
[----:B------:R-:W-:Y:S05]  /*6a50*/  BRA `(.L_x_11270) ;  /* 0x00000bd000007947 */ /* 0x000fea0003800000 */
.L_x_11273:
        /* <DEDUP_REMOVED lines=9> */
.L_x_11276:
[----:B------:R-:W2:Y:S02]  /*6af0*/  LDG.E.U16 R2, [R2.64] ;  /* 0x0000002402027981 */ /* 0x000ea4000c1e1500 */
[----:B--2---:R-:W-:-:S06]  /*6b00*/  HADD2.F32 R4, -RZ, R2.H0_H0 ;  /* 0x20000002ff047230 */ /* 0x004fcc0000004100 */
[----:B------:R-:W0:Y:S02]  /*6b10*/  F2I.FTZ.TRUNC.NTZ R4, R4 ;  /* 0x0000000400047305 */ /* 0x000e24000021f100 */
[----:B0-----:R-:W-:Y:S01]  /*6b20*/  PRMT R0, R4, 0x7610, R0 ;  /* 0x0000761004007816 */ /* 0x001fe20000000000 */
[----:B------:R-:W-:Y:S05]  /*6b30*/  BRA `(.L_x_11270) ;  /* 0x00000af000007947 */ /* 0x000fea0003800000 */
.L_x_11275:
[----:B------:R-:W2:Y:S02]  /*6b40*/  LDG.E.64 R2, [R2.64] ;  /* 0x0000002402027981 */ /* 0x000ea4000c1e1b00 */
[----:B--2---:R0:W1:Y:S01]  /*6b50*/  F2I.F64.TRUNC R0, R2 ;  /* 0x0000000200007311 */ /* 0x004062000030d100 */
[----:B------:R-:W-:Y:S05]  /*6b60*/  BRA `(.L_x_11270) ;  /* 0x00000ac000007947 */ /* 0x000fea0003800000 */
.L_x_11265:
        /* <DEDUP_REMOVED lines=12> */
.L_x_11279:
[----:B------:R-:W2:Y:S02]  /*6c30*/  LDG.E.64 R2, [R2.64] ;  /* 0x0000002402027981 */ /* 0x000ea4000c1e1b00 */
[----:B--2---:R0:W1:Y:S01]  /*6c40*/  F2I.F64.TRUNC R0, R2 ;  /* 0x0000000200007311 */ /* 0x004062000030d100 */
[----:B------:R-:W-:Y:S05]  /*6c50*/  BRA `(.L_x_11270) ;  /* 0x000009d000007947 */ /* 0x000fea0003800000 */
.L_x_11278:
        /* <DEDUP_REMOVED lines=28> */
.L_x_11281:
        /* <DEDUP_REMOVED lines=15> */
.L_x_11280:
[----:B------:R-:W2:Y:S02]  /*6f10*/  LDG.E.U16 R2, [R2.64] ;  /* 0x0000002402027981 */ /* 0x000ea4000c1e1500 */
[----:B--2---:R-:W-:-:S04]  /*6f20*/  PRMT R2, RZ, 0x5410, R2 ;  /* 0x00005410ff027816 */ /* 0x004fc80000000002 */
[----:B------:R0:W1:Y:S01]  /*6f30*/  F2I.FTZ.TRUNC.NTZ R0, R2 ;  /* 0x0000000200007305 */ /* 0x000062000021f100 */
[----:B------:R-:W-:Y:S05]  /*6f40*/  BRA `(.L_x_11270) ;  /* 0x000006e000007947 */ /* 0x000fea0003800000 */
.L_x_11277:
        /* <DEDUP_REMOVED lines=10> */
.L_x_11284:
        /* <DEDUP_REMOVED lines=21> */
.L_x_11288:
[----:B------:R-:W-:Y:S05]  /*7140*/  BSYNC B1 ;  /* 0x0000000000017941 */ /* 0x000fea0003800000 */
.L_x_11287:
[----:B------:R-:W-:Y:S01]  /*7150*/  IMAD.SHL.U32 R2, R2, 0x100000, RZ ;  /* 0x0010000002027824 */ /* 0x000fe200078e00ff */
[----:B------:R-:W-:-:S04]  /*7160*/  LEA R3, R0, 0x3b800000, 0x17 ;  /* 0x3b80000000037811 */ /* 0x000fc800078eb8ff */
[----:B------:R-:W-:Y:S02]  /*7170*/  LOP3.LUT R4, R3, R2, R4, 0xfe, !PT ;  /* 0x0000000203047212 */ /* 0x000fe400078efe04 */
.L_x_11286:
[----:B------:R-:W-:Y:S05]  /*7180*/  BSYNC B0 ;  /* 0x0000000000007941 */ /* 0x000fea0003800000 */
.L_x_11285:
[----:B------:R-:W0:Y:S02]  /*7190*/  F2I.FTZ.TRUNC.NTZ R4, R4 ;  /* 0x0000000400047305 */ /* 0x000e24000021f100 */
[----:B0-----:R-:W-:Y:S01]  /*71a0*/  PRMT R0, R4, 0x7610, R0 ;  /* 0x0000761004007816 */ /* 0x001fe20000000000 */
[----:B------:R-:W-:Y:S05]  /*71b0*/  BRA `(.L_x_11270) ;  /* 0x0000047000007947 */ /* 0x000fea0003800000 */
.L_x_11283:
        /* <DEDUP_REMOVED lines=21> */
.L_x_11292:
[----:B------:R-:W-:Y:S05]  /*7310*/  BSYNC B1 ;  /* 0x0000000000017941 */ /* 0x000fea0003800000 */
.L_x_11291:
[----:B------:R-:W-:Y:S01]  /*7320*/  IMAD.SHL.U32 R2, R2, 0x200000, RZ ;  /* 0x0020000002027824 */ /* 0x000fe200078e00ff */
[----:B------:R-:W-:-:S04]  /*7330*/  LEA R3, R0, 0x37800000, 0x17 ;  /* 0x3780000000037811 */ /* 0x000fc800078eb8ff */
[----:B------:R-:W-:Y:S02]  /*7340*/  LOP3.LUT R4, R3, R2, R4, 0xfe, !PT ;  /* 0x0000000203047212 */ /* 0x000fe400078efe04 */
.L_x_11290:
[----:B------:R-:W-:Y:S05]  /*7350*/  BSYNC B0 ;  /* 0x0000000000007941 */ /* 0x000fea0003800000 */
.L_x_11289:
[----:B------:R-:W0:Y:S02]  /*7360*/  F2I.FTZ.TRUNC.NTZ R4, R4 ;  /* 0x0000000400047305 */ /* 0x000e24000021f100 */
[----:B0-----:R-:W-:Y:S01]  /*7370*/  PRMT R0, R4, 0x7610, R0 ;  /* 0x0000761004007816 */ /* 0x001fe20000000000 */
[----:B------:R-:W-:Y:S05]  /*7380*/  BRA `(.L_x_11270) ;  /* 0x000002a000007947 */ /* 0x000fea0003800000 */
.L_x_11282:
        /* <DEDUP_REMOVED lines=14> */
.L_x_11296:
[----:B------:R-:W-:Y:S05]  /*7470*/  BSYNC B0 ;  /* 0x0000000000007941 */ /* 0x000fea0003800000 */
.L_x_11295:
[----:B------:R-:W0:Y:S02]  /*7480*/  F2I.FTZ.TRUNC.NTZ R4, R4 ;  /* 0x0000000400047305 */ /* 0x000e24000021f100 */
[----:B0-----:R-:W-:Y:S01]  /*7490*/  PRMT R0, R4, 0x7610, R0 ;  /* 0x0000761004007816 */ /* 0x001fe20000000000 */
[----:B------:R-:W-:Y:S05]  /*74a0*/  BRA `(.L_x_11270) ;  /* 0x0000018000007947 */ /* 0x000fea0003800000 */
.L_x_11269:
        /* <DEDUP_REMOVED lines=21> */
.L_x_11294:
[----:B------:R0:W5:Y:S01]  /*7600*/  LDG.E.U16 R0, [R2.64] ;  /* 0x0000002402007981 */ /* 0x000162000c1e1500 */
[----:B------:R-:W-:Y:S05]  /*7610*/  BRA `(.L_x_11270) ;  /* 0x0000001000007947 */ /* 0x000fea0003800000 */
.L_x_11293:
[----:B------:R0:W5:Y:S02]  /*7620*/  LDG.E.U16 R0, [R2.64] ;  /* 0x0000002402007981 */ /* 0x000164000c1e1500 */
.L_x_11270:
        /* <DEDUP_REMOVED lines=20> */
.L_x_11300:
[----:B------:R0:W-:Y:S01]  /*7770*/  STG.E.U8 [R16.64], R5 ;  /* 0x0000000510007986 */ /* 0x0001e2000c101124 */
[----:B------:R-:W-:Y:S05]  /*7780*/  BRA `(.L_x_11302) ;  /* 0x00000dc000007947 */ /* 0x000fea0003800000 */
.L_x_11299:
        /* <DEDUP_REMOVED lines=10> */
.L_x_11304:
[----:B------:R-:W-:-:S05]  /*7830*/  PRMT R3, R5, 0x9910, RZ ;  /* 0x0000991005037816 */ /* 0x000fca00000000ff */
[----:B------:R0:W-:Y:S01]  /*7840*/  STG.E [R16.64], R3 ;  /* 0x0000000310007986 */ /* 0x0001e2000c101924 */
[----:B------:R-:W-:Y:S05]  /*7850*/  BRA `(.L_x_11302) ;  /* 0x00000cf000007947 */ /* 0x000fea0003800000 */
.L_x_11303:
[----:B------:R0:W-:Y:S01]  /*7860*/  STG.E.U16 [R16.64], R5 ;  /* 0x0000000510007986 */ /* 0x0001e2000c101524 */
[----:B------:R-:W-:Y:S05]  /*7870*/  BRA `(.L_x_11302) ;  /* 0x00000cd000007947 */ /* 0x000fea0003800000 */
.L_x_11298:
        /* <DEDUP_REMOVED lines=9> */
.L_x_11306:
[----:B------:R-:W0:Y:S02]  /*7910*/  I2F.S16 R0, R5 ;  /* 0x0000000500007306 */ /* 0x000e240000101400 */
[----:B0-----:R-:W-:-:S05]  /*7920*/  F2FP.PACK_AB R0, RZ, R0 ;  /* 0x00000000ff00723e */ /* 0x001fca00000000ff */
[----:B------:R0:W-:Y:S01]  /*7930*/  STG.E.U16 [R16.64], R0 ;  /* 0x0000000010007986 */ /* 0x0001e2000c101524 */
[----:B------:R-:W-:Y:S05]  /*7940*/  BRA `(.L_x_11302) ;  /* 0x00000c0000007947 */ /* 0x000fea0003800000 */
.L_x_11305:
        /* <DEDUP_REMOVED lines=10> */
.L_x_11308:
[----:B------:R-:W0:Y:S02]  /*79f0*/  I2F.S16 R5, R5 ;  /* 0x0000000500057306 */ /* 0x000e240000101400 */
[----:B0-----:R-:W-:-:S04]  /*7a00*/  F2FP.PACK_AB R3, RZ, R5 ;  /* 0x00000005ff03723e */ /* 0x001fc800000000ff */
[----:B------:R-:W-:-:S05]  /*7a10*/  PRMT R3, R3, 0x5410, RZ ;  /* 0x0000541003037816 */ /* 0x000fca00000000ff */
[----:B------:R0:W-:Y:S01]  /*7a20*/  STG.E [R16.64], R3 ;  /* 0x0000000310007986 */ /* 0x0001e2000c101924 */
[----:B------:R-:W-:Y:S05]  /*7a30*/  BRA `(.L_x_11302) ;  /* 0x00000b1000007947 */ /* 0x000fea0003800000 */
.L_x_11307:
[----:B------:R-:W0:Y:S02]  /*7a40*/  I2F.F64.S16 R2, R5 ;  /* 0x0000000500027312 */ /* 0x000e240000101c00 */
[----:B0-----:R0:W-:Y:S01]  /*7a50*/  STG.E.64 [R16.64], R2 ;  /* 0x0000000210007986 */ /* 0x0011e2000c101b24 */
[----:B------:R-:W-:Y:S05]  /*7a60*/  BRA `(.L_x_11302) ;  /* 0x00000ae000007947 */ /* 0x000fea0003800000 */
.L_x_11297:
        /* <DEDUP_REMOVED lines=13> */
.L_x_11311:
[----:B------:R-:W0:Y:S01]  /*7b40*/  I2F.F64.S16 R4, R5 ;  /* 0x0000000500047312 */ /* 0x000e220000101c00 */
[----:B------:R-:W-:-:S05]  /*7b50*/  CS2R R6, SRZ ;  /* 0x0000000000067805 */ /* 0x000fca000001ff00 */
[----:B0-----:R0:W-:Y:S01]  /*7b60*/  STG.E.128 [R16.64], R4 ;  /* 0x0000000410007986 */ /* 0x0011e2000c101d24 */
[----:B------:R-:W-:Y:S05]  /*7b70*/  BRA `(.L_x_11302) ;  /* 0x000009d000007947 */ /* 0x000fea0003800000 */
.L_x_11310:
        /* <DEDUP_REMOVED lines=21> */
.L_x_11315:
[----:B------:R-:W-:Y:S05]  /*7cd0*/  BSYNC B0 ;  /* 0x0000000000007941 */ /* 0x000fea0003800000 */
.L_x_11314:
[----:B------:R-:W-:-:S05]  /*7ce0*/  LOP3.LUT R3, R0, R3, RZ, 0xfc, !PT ;  /* 0x0000000300037212 */ /* 0x000fca00078efcff */
[----:B------:R0:W-:Y:S01]  /*7cf0*/  STG.E.U8 [R16.64], R3 ;  /* 0x0000000310007986 */ /* 0x0001e2000c101124 */
[----:B------:R-:W-:Y:S05]  /*7d00*/  BRA `(.L_x_11302) ;  /* 0x0000084000007947 */ /* 0x000fea0003800000 */
.L_x_11313:
        /* <DEDUP_REMOVED lines=13> */
.L_x_11317:
[----:B------:R-:W-:Y:S01]  /*7de0*/  IMAD.MOV.U32 R0, RZ, RZ, 0x7f ;  /* 0x0000007fff007424 */ /* 0x000fe200078e00ff */
[----:B------:R-:W-:-:S04]  /*7df0*/  ISETP.GT.U32.AND P0, PT, R2, 0x7f800000, PT ;  /* 0x7f8000000200780c */ /* 0x000fc80003f04070 */
[----:B------:R-:W-:-:S04]  /*7e00*/  SEL R0, R0, 0x7c, P0 ;  /* 0x0000007c00007807 */ /* 0x000fc80000000000 */
.L_x_11318:
[----:B------:R-:W-:Y:S05]  /*7e10*/  BSYNC B0 ;  /* 0x0000000000007941 */ /* 0x000fea0003800000 */
.L_x_11316:
[----:B------:R-:W-:-:S04]  /*7e20*/  LOP3.LUT R2, R5, 0x80000000, RZ, 0xc0, !PT ;  /* 0x8000000005027812 */ /* 0x000fc800078ec0ff */
[----:B------:R-:W-:-:S04]  /*7e30*/  SHF.R.U32.HI R3, RZ, 0x18, R2 ;  /* 0x00000018ff037819 */ /* 0x000fc80000011602 */
[----:B------:R-:W-:-:S05]  /*7e40*/  LOP3.LUT R3, R0, R3, RZ, 0xfc, !PT ;  /* 0x0000000300037212 */ /* 0x000fca00078efcff */
[----:B------:R0:W-:Y:S01]  /*7e50*/  STG.E.U8 [R16.64], R3 ;  /* 0x0000000310007986 */ /* 0x0001e2000c101124 */
[----:B------:R-:W-:Y:S05]  /*7e60*/  BRA `(.L_x_11302) ;  /* 0x000006e000007947 */ /* 0x000fea0003800000 */
.L_x_11312:
[----:B------:R-:W0:Y:S02]  /*7e70*/  I2F.S16 R0, R5 ;  /* 0x0000000500007306 */ /* 0x000e240000101400 */
[----:B0-----:R-:W-:-:S05]  /*7e80*/  F2FP.BF16.PACK_AB R0, RZ, R0 ;  /* 0x00000000ff00723e */ /* 0x001fca00000010ff */
[----:B------:R0:W-:Y:S01]  /*7e90*/  STG.E.U16 [R16.64], R0 ;  /* 0x0000000010007986 */ /* 0x0001e2000c101524 */
[----:B------:R-:W-:Y:S05]  /*7ea0*/  BRA `(.L_x_11302) ;  /* 0x000006a000007947 */ /* 0x000fea0003800000 */
.L_x_11309:
        /* <DEDUP_REMOVED lines=10> */
.L_x_11321:
        /* <DEDUP_REMOVED lines=17> */
.L_x_11324:
[----:B------:R-:W-:-:S04]  /*8060*/  LOP3.LUT R2, R5, 0x80000000, RZ, 0xc0, !PT ;  /* 0x8000000005027812 */ /* 0x000fc800078ec0ff */
[----:B------:R-:W-:-:S04]  /*8070*/  SHF.R.U32.HI R3, RZ, 0x18, R2 ;  /* 0x00000018ff037819 */ /* 0x000fc80000011602 */
[----:B------:R-:W-:-:S04]  /*8080*/  LOP3.LUT R0, R0, R3, RZ, 0xfc, !PT ;  /* 0x0000000300007212 */ /* 0x000fc800078efcff */
[----:B------:R-:W-:Y:S02]  /*8090*/  PRMT R8, R0, 0x7610, R8 ;  /* 0x0000761000087816 */ /* 0x000fe40000000008 */
.L_x_11323:
[----:B------:R-:W-:Y:S05]  /*80a0*/  BSYNC B0 ;  /* 0x0000000000007941 */ /* 0x000fea0003800000 */
.L_x_11322:
[----:B------:R0:W-:Y:S01]  /*80b0*/  STG.E.U8 [R16.64], R8 ;  /* 0x0000000810007986 */ /* 0x0001e2000c101124 */
[----:B------:R-:W-:Y:S05]  /*80c0*/  BRA `(.L_x_11302) ;  /* 0x0000048000007947 */ /* 0x000fea0003800000 */
.L_x_11320:
        /* <DEDUP_REMOVED lines=17> */
.L_x_11327:
[----:B------:R-:W-:-:S04]  /*81e0*/  LOP3.LUT R2, R5, 0x80000000, RZ, 0xc0, !PT ;  /* 0x8000000005027812 */ /* 0x000fc800078ec0ff */
[----:B------:R-:W-:-:S04]  /*81f0*/  SHF.R.U32.HI R3, RZ, 0x18, R2 ;  /* 0x00000018ff037819 */ /* 0x000fc80000011602 */
[----:B------:R-:W-:-:S04]  /*8200*/  LOP3.LUT R0, R0, R3, RZ, 0xfc, !PT ;  /* 0x0000000300007212 */ /* 0x000fc800078efcff */
[----:B------:R-:W-:Y:S02]  /*8210*/  PRMT R8, R0, 0x7610, R8 ;  /* 0x0000761000087816 */ /* 0x000fe40000000008 */
.L_x_11326:
[----:B------:R-:W-:Y:S05]  /*8220*/  BSYNC B0 ;  /* 0x0000000000007941 */ /* 0x000fea0003800000 */
.L_x_11325:
[----:B------:R0:W-:Y:S01]  /*8230*/  STG.E.U8 [R16.64], R8 ;  /* 0x0000000810007986 */ /* 0x0001e2000c101124 */
[----:B------:R-:W-:Y:S05]  /*8240*/  BRA `(.L_x_11302) ;  /* 0x0000030000007947 */ /* 0x000fea0003800000 */
.L_x_11319:
        /* <DEDUP_REMOVED lines=22> */
.L_x_11301:
        /* <DEDUP_REMOVED lines=20> */
.L_x_11329:
[----:B------:R-:W-:-:S04]  /*84f0*/  PRMT R2, R5, 0x9910, RZ ;  /* 0x0000991005027816 */ /* 0x000fc800000000ff */
[----:B------:R-:W-:-:S05]  /*8500*/  SHF.R.S32.HI R3, RZ, 0x1f, R2 ;  /* 0x0000001fff037819 */ /* 0x000fca0000011402 */
[----:B------:R0:W-:Y:S01]  /*8510*/  STG.E.64 [R16.64], R2 ;  /* 0x0000000210007986 */ /* 0x0001e2000c101b24 */
[----:B------:R-:W-:Y:S05]  /*8520*/  BRA `(.L_x_11302) ;  /* 0x0000002000007947 */ /* 0x000fea0003800000 */
.L_x_11328:
[----:B------:R-:W-:-:S05]  /*8530*/  PRMT R3, R5, 0x9910, RZ ;  /* 0x0000991005037816 */ /* 0x000fca00000000ff */
[----:B------:R0:W-:Y:S02]  /*8540*/  STG.E [R16.64], R3 ;  /* 0x0000000310007986 */ /* 0x0001e4000c101924 */
.L_x_11302:
[----:B------:R-:W-:Y:S02]  /*8550*/  IADD3 R19, R19, 0x80, RZ ;  /* 0x0000008013137810 */ /* 0x000fe40007ffe0ff */
.L_x_11197:
[----:B------:R-:W-:Y:S05]  /*8560*/  BSYNC B6 ;  /* 0x0000000000067941 */ /* 0x000fea0003800000 */
.L_x_11196:
        /* <DEDUP_REMOVED lines=230> */
.L_x_11330:
        /* <DEDUP_REMOVED lines=18> */
.L_x_11334:
[----:B------:R0:W5:Y:S01]  /*94f0*/  LDG.E.U8 R0, [R2.64] ;  /* 0x0000002402007981 */ /* 0x000162000c1e1100 */
[----:B------:R-:W-:Y:S05]  /*9500*/  BRA `(.L_x_11336) ;  /* 0x00000d7000007947 */ /* 0x000fea0003800000 */
.L_x_11333:
        /* <DEDUP_REMOVED lines=8> */
.L_x_11338:
[----:B------:R0:W5:Y:S01]  /*9590*/  LDG.E.U16 R0, [R2.64] ;  /* 0x0000002402007981 */ /* 0x000162000c1e1500 */
[----:B------:R-:W-:Y:S05]  /*95a0*/  BRA `(.L_x_11336) ;  /* 0x00000cd000007947 */ /* 0x000fea0003800000 */
.L_x_11337:
[----:B------:R0:W5:Y:S01]  /*95b0*/  LDG.E.U16 R0, [R2.64] ;  /* 0x0000002402007981 */ /* 0x000162000c1e1500 */
[----:B------:R-:W-:Y:S05]  /*95c0*/  BRA `(.L_x_11336) ;  /* 0x00000cb000007947 */ /* 0x000fea0003800000 */
.L_x_11332:
        /* <DEDUP_REMOVED lines=9> */
.L_x_11340:
[----:B------:R-:W2:Y:S02]  /*9660*/  LDG.E.U16 R4, [R2.64] ;  /* 0x0000002402047981 */ /* 0x000ea4000c1e1500 */
[----:B--2---:R-:W-:-:S06]  /*9670*/  HADD2.F32 R4, -RZ, R4.H0_H0 ;  /* 0x20000004ff047230 */ /* 0x004fcc0000004100 */
[----:B------:R-:W0:Y:S02]  /*9680*/  F2I.FTZ.TRUNC.NTZ R4, R4 ;  /* 0x0000000400047305 */ /* 0x000e24000021f100 */
[----:B0-----:R-:W-:Y:S01]  /*9690*/  PRMT R0, R4, 0x7610, R0 ;  /* 0x0000761004007816 */ /* 0x001fe20000000000 */
[----:B------:R-:W-:Y:S05]  /*96a0*/  BRA `(.L_x_11336) ;  /* 0x00000bd000007947 */ /* 0x000fea0003800000 */
.L_x_11339:
        /* <DEDUP_REMOVED lines=9> */
.L_x_11342:
[----:B------:R-:W2:Y:S02]  /*9740*/  LDG.E.U16 R2, [R2.64] ;  /* 0x0000002402027981 */ /* 0x000ea4000c1e1500 */
[----:B--2---:R-:W-:-:S06]  /*9750*/  HADD2.F32 R4, -RZ, R2.H0_H0 ;  /* 0x20000002ff047230 */ /* 0x004fcc0000004100 */
[----:B------:R-:W0:Y:S02]  /*9760*/  F2I.FTZ.TRUNC.NTZ R4, R4 ;  /* 0x0000000400047305 */ /* 0x000e24000021f100 */
[----:B0-----:R-:W-:Y:S01]  /*9770*/  PRMT R0, R4, 0x7610, R0 ;  /* 0x0000761004007816 */ /* 0x001fe20000000000 */
[----:B------:R-:W-:Y:S05]  /*9780*/  BRA `(.L_x_11336) ;  /* 0x00000af000007947 */ /* 0x000fea0003800000 */
.L_x_11341:
[----:B------:R-:W2:Y:S02]  /*9790*/  LDG.E.64 R2, [R2.64] ;  /* 0x0000002402027981 */ /* 0x000ea4000c1e1b00 */
[----:B--2---:R0:W1:Y:S01]  /*97a0*/  F2I.F64.TRUNC R0, R2 ;  /* 0x0000000200007311 */ /* 0x004062000030d100 */
[----:B------:R-:W-:Y:S05]  /*97b0*/  BRA `(.L_x_11336) ;  /* 0x00000ac000007947 */ /* 0x000fea0003800000 */
.L_x_11331:
        /* <DEDUP_REMOVED lines=12> */
.L_x_11345:
[----:B------:R-:W2:Y:S02]  /*9880*/  LDG.E.64 R2, [R2.64] ;  /* 0x0000002402027981 */ /* 0x000ea4000c1e1b00 */
[----:B--2---:R0:W1:Y:S01]  /*9890*/  F2I.F64.TRUNC R0, R2 ;  /* 0x0000000200007311 */ /* 0x004062000030d100 */
[----:B------:R-:W-:Y:S05]  /*98a0*/  BRA `(.L_x_11336) ;  /* 0x000009d000007947 */ /* 0x000fea0003800000 */
.L_x_11344:
        /* <DEDUP_REMOVED lines=28> */
.L_x_11347:
        /* <DEDUP_REMOVED lines=15> */
.L_x_11346:
[----:B------:R-:W2:Y:S02]  /*9b60*/  LDG.E.U16 R2, [R2.64] ;  /* 0x0000002402027981 */ /* 0x000ea4000c1e1500 */
[----:B--2---:R-:W-:-:S04]  /*9b70*/  PRMT R2, RZ, 0x5410, R2 ;  /* 0x00005410ff027816 */ /* 0x004fc80000000002 */
[----:B------:R0:W1:Y:S01]  /*9b80*/  F2I.FTZ.TRUNC.NTZ R0, R2 ;  /* 0x0000000200007305 */ /* 0x000062000021f100 */
[----:B------:R-:W-:Y:S05]  /*9b90*/  BRA `(.L_x_11336) ;  /* 0x000006e000007947 */ /* 0x000fea0003800000 */
.L_x_11343:
        /* <DEDUP_REMOVED lines=10> */
.L_x_11350:
        /* <DEDUP_REMOVED lines=21> */
.L_x_11354:
[----:B------:R-:W-:Y:S05]  /*9d90*/  BSYNC B1 ;  /* 0x0000000000017941 */ /* 0x000fea0003800000 */
.L_x_11353:
[----:B------:R-:W-:Y:S01]  /*9da0*/  IMAD.SHL.U32 R2, R2, 0x100000, RZ ;  /* 0x0010000002027824 */ /* 0x000fe200078e00ff */
[----:B------:R-:W-:-:S04]  /*9db0*/  LEA R3, R0, 0x3b800000, 0x17 ;  /* 0x3b80000000037811 */ /* 0x000fc800078eb8ff */
[----:B------:R-:W-:Y:S02]  /*9dc0*/  LOP3.LUT R4, R3, R2, R4, 0xfe, !PT ;  /* 0x0000000203047212 */ /* 0x000fe400078efe04 */
.L_x_11352:
[----:B------:R-:W-:Y:S05]  /*9dd0*/  BSYNC B0 ;  /* 0x0000000000007941 */ /* 0x000fea0003800000 */
.L_x_11351:
[----:B------:R-:W0:Y:S02]  /*9de0*/  F2I.FTZ.TRUNC.NTZ R4, R4 ;  /* 0x0000000400047305 */ /* 0x000e24000021f100 */
[----:B0-----:R-:W-:Y:S01]  /*9df0*/  PRMT R0, R4, 0x7610, R0 ;  /* 0x0000761004007816 */ /* 0x001fe20000000000 */
[----:B------:R-:W-:Y:S05]  /*9e00*/  BRA `(.L_x_11336) ;  /* 0x0000047000007947 */ /* 0x000fea0003800000 */
.L_x_11349:
        /* <DEDUP_REMOVED lines=21> */
.L_x_11358:
[----:B------:R-:W-:Y:S05]  /*9f60*/  BSYNC B1 ;  /* 0x0000000000017941 */ /* 0x000fea0003800000 */
.L_x_11357:
[----:B------:R-:W-:Y:S01]  /*9f70*/  IMAD.SHL.U32 R2, R2, 0x200000, RZ ;  /* 0x0020000002027824 */ /* 0x000fe200078e00ff */
[----:B------:R-:W-:-:S04]  /*9f80*/  LEA R3, R0, 0x37800000, 0x17 ;  /* 0x3780000000037811 */ /* 0x000fc800078eb8ff */
[----:B------:R-:W-:Y:S02]  /*9f90*/  LOP3.LUT R4, R3, R2, R4, 0xfe, !PT ;  /* 0x0000000203047212 */ /* 0x000fe400078efe04 */
.L_x_11356:
[----:B------:R-:W-:Y:S05]  /*9fa0*/  BSYNC B0 ;  /* 0x0000000000007941 */ /* 0x000fea0003800000 */
.L_x_11355:
[----:B------:R-:W0:Y:S02]  /*9fb0*/  F2I.FTZ.TRUNC.NTZ R4, R4 ;  /* 0x0000000400047305 */ /* 0x000e24000021f100 */
[----:B0-----:R-:W-:Y:S01]  /*9fc0*/  PRMT R0, R4, 0x7610, R0 ;  /* 0x0000761004007816 */ /* 0x001fe20000000000 */
[----:B------:R-:W-:Y:S05]  /*9fd0*/  BRA `(.L_x_11336) ;  /* 0x000002a000007947 */ /* 0x000fea0003800000 */
.L_x_11348:
        /* <DEDUP_REMOVED lines=14> */
.L_x_11362:
[----:B------:R-:W-:Y:S05]  /*a0c0*/  BSYNC B0 ;  /* 0x0000000000007941 */ /* 0x000fea0003800000 */
.L_x_11361:
[----:B------:R-:W0:Y:S02]  /*a0d0*/  F2I.FTZ.TRUNC.NTZ R4, R4 ;  /* 0x0000000400047305 */ /* 0x000e24000021f100 */
[----:B0-----:R-:W-:Y:S01]  /*a0e0*/  PRMT R0, R4, 0x7610, R0 ;  /* 0x0000761004007816 */ /* 0x001fe20000000000 */
[----:B------:R-:W-:Y:S05]  /*a0f0*/  BRA `(.L_x_11336) ;  /* 0x0000018000007947 */ /* 0x000fea0003800000 */
.L_x_11335:
        /* <DEDUP_REMOVED lines=21> */
.L_x_11360:
[----:B------:R0:W5:Y:S01]  /*a250*/  LDG.E.U16 R0, [R2.64] ;  /* 0x0000002402007981 */ /* 0x000162000c1e1500 */
[----:B------:R-:W-:Y:S05]  /*a260*/  BRA `(.L_x_11336) ;  /* 0x0000001000007947 */ /* 0x000fea0003800000 */
.L_x_11359:
[----:B------:R0:W5:Y:S02]  /*a270*/  LDG.E.U16 R0, [R2.64] ;  /* 0x0000002402007981 */ /* 0x000164000c1e1500 */
.L_x_11336:
        /* <DEDUP_REMOVED lines=20> */
.L_x_11366:
[----:B------:R-:W-:Y:S01]  /*a3c0*/  STG.E.U8 [R16.64], R5 ;  /* 0x0000000510007986 */ /* 0x000fe2000c101124 */
[----:B------:R-:W-:Y:S05]  /*a3d0*/  EXIT ;  /* 0x000000000000794d */ /* 0x000fea0003800000 */
.L_x_11365:
        /* <DEDUP_REMOVED lines=10> */
.L_x_11369:
[----:B------:R-:W-:-:S05]  /*a480*/  PRMT R3, R5, 0x9910, RZ ;  /* 0x0000991005037816 */ /* 0x000fca00000000ff */
[----:B------:R-:W-:Y:S01]  /*a490*/  STG.E [R16.64], R3 ;  /* 0x0000000310007986 */ /* 0x000fe2000c101924 */
[----:B------:R-:W-:Y:S05]  /*a4a0*/  EXIT ;  /* 0x000000000000794d */ /* 0x000fea0003800000 */
.L_x_11368:
[----:B------:R-:W-:Y:S01]  /*a4b0*/  STG.E.U16 [R16.64], R5 ;  /* 0x0000000510007986 */ /* 0x000fe2000c101524 */
[----:B------:R-:W-:Y:S05]  /*a4c0*/  EXIT ;  /* 0x000000000000794d */ /* 0x000fea0003800000 */
.L_x_11364:
        /* <DEDUP_REMOVED lines=9> */
.L_x_11371:
[----:B------:R-:W0:Y:S02]  /*a560*/  I2F.S16 R0, R5 ;  /* 0x0000000500007306 */ /* 0x000e240000101400 */
[----:B0-----:R-:W-:-:S05]  /*a570*/  F2FP.PACK_AB R0, RZ, R0 ;  /* 0x00000000ff00723e */ /* 0x001fca00000000ff */
[----:B------:R-:W-:Y:S01]  /*a580*/  STG.E.U16 [R16.64], R0 ;  /* 0x0000000010007986 */ /* 0x000fe2000c101524 */
[----:B------:R-:W-:Y:S05]  /*a590*/  EXIT ;  /* 0x000000000000794d */ /* 0x000fea0003800000 */
.L_x_11370:
        /* <DEDUP_REMOVED lines=10> */
.L_x_11373:
[----:B------:R-:W0:Y:S02]  /*a640*/  I2F.S16 R5, R5 ;  /* 0x0000000500057306 */ /* 0x000e240000101400 */
[----:B0-----:R-:W-:-:S04]  /*a650*/  F2FP.PACK_AB R3, RZ, R5 ;  /* 0x00000005ff03723e */ /* 0x001fc800000000ff */
[----:B------:R-:W-:-:S05]  /*a660*/  PRMT R3, R3, 0x5410, RZ ;  /* 0x0000541003037816 */ /* 0x000fca00000000ff */
[----:B------:R-:W-:Y:S01]  /*a670*/  STG.E [R16.64], R3 ;  /* 0x0000000310007986 */ /* 0x000fe2000c101924 */
[----:B------:R-:W-:Y:S05]  /*a680*/  EXIT ;  /* 0x000000000000794d */ /* 0x000fea0003800000 */
.L_x_11372:
[----:B------:R-:W0:Y:S02]  /*a690*/  I2F.F64.S16 R2, R5 ;  /* 0x0000000500027312 */ /* 0x000e240000101c00 */
[----:B0-----:R-:W-:Y:S01]  /*a6a0*/  STG.E.64 [R16.64], R2 ;  /* 0x0000000210007986 */ /* 0x001fe2000c101b24 */
[----:B------:R-:W-:Y:S05]  /*a6b0*/  EXIT ;  /* 0x000000000000794d */ /* 0x000fea0003800000 */
.L_x_11363:
        /* <DEDUP_REMOVED lines=13> */
.L_x_11376:
[----:B------:R-:W0:Y:S01]  /*a790*/  I2F.F64.S16 R4, R5 ;  /* 0x0000000500047312 */ /* 0x000e220000101c00 */
[----:B------:R-:W-:-:S05]  /*a7a0*/  CS2R R6, SRZ ;  /* 0x0000000000067805 */ /* 0x000fca000001ff00 */
[----:B0-----:R-:W-:Y:S01]  /*a7b0*/  STG.E.128 [R16.64], R4 ;  /* 0x0000000410007986 */ /* 0x001fe2000c101d24 */
[----:B------:R-:W-:Y:S05]  /*a7c0*/  EXIT ;  /* 0x000000000000794d */ /* 0x000fea0003800000 */
.L_x_11375:
        /* <DEDUP_REMOVED lines=21> */
.L_x_11380:
[----:B------:R-:W-:Y:S05]  /*a920*/  BSYNC B0 ;  /* 0x0000000000007941 */ /* 0x000fea0003800000 */
.L_x_11379:
[----:B------:R-:W-:-:S05]  /*a930*/  LOP3.LUT R3, R0, R3, RZ, 0xfc, !PT ;  /* 0x0000000300037212 */ /* 0x000fca00078efcff */
[----:B------:R-:W-:Y:S01]  /*a940*/  STG.E.U8 [R16.64], R3 ;  /* 0x0000000310007986 */ /* 0x000fe2000c101124 */
[----:B------:R-:W-:Y:S05]  /*a950*/  EXIT ;  /* 0x000000000000794d */ /* 0x000fea0003800000 */
.L_x_11378:
        /* <DEDUP_REMOVED lines=13> */
.L_x_11382:
[----:B------:R-:W-:Y:S01]  /*aa30*/  IMAD.MOV.U32 R0, RZ, RZ, 0x7f ;  /* 0x0000007fff007424 */ /* 0x000fe200078e00ff */
[----:B------:R-:W-:-:S04]  /*aa40*/  ISETP.GT.U32.AND P0, PT, R2, 0x7f800000, PT ;  /* 0x7f8000000200780c */ /* 0x000fc80003f04070 */
[----:B------:R-:W-:-:S04]  /*aa50*/  SEL R0, R0, 0x7c, P0 ;  /* 0x0000007c00007807 */ /* 0x000fc80000000000 */
.L_x_11383:
[----:B------:R-:W-:Y:S05]  /*aa60*/  BSYNC B0 ;  /* 0x0000000000007941 */ /* 0x000fea0003800000 */
.L_x_11381:
[----:B------:R-:W-:-:S04]  /*aa70*/  LOP3.LUT R2, R5, 0x80000000, RZ, 0xc0, !PT ;  /* 0x8000000005027812 */ /* 0x000fc800078ec0ff */
[----:B------:R-:W-:-:S04]  /*aa80*/  SHF.R.U32.HI R3, RZ, 0x18, R2 ;  /* 0x00000018ff037819 */ /* 0x000fc80000011602 */
[----:B------:R-:W-:-:S05]  /*aa90*/  LOP3.LUT R3, R0, R3, RZ, 0xfc, !PT ;  /* 0x0000000300037212 */ /* 0x000fca00078efcff */
[----:B------:R-:W-:Y:S01]  /*aaa0*/  STG.E.U8 [R16.64], R3 ;  /* 0x0000000310007986 */ /* 0x000fe2000c101124 */
[----:B------:R-:W-:Y:S05]  /*aab0*/  EXIT ;  /* 0x000000000000794d */ /* 0x000fea0003800000 */
.L_x_11377:
[----:B------:R-:W0:Y:S02]  /*aac0*/  I2F.S16 R0, R5 ;  /* 0x0000000500007306 */ /* 0x000e240000101400 */
[----:B0-----:R-:W-:-:S05]  /*aad0*/  F2FP.BF16.PACK_AB R0, RZ, R0 ;  /* 0x00000000ff00723e */ /* 0x001fca00000010ff */
[----:B------:R-:W-:Y:S01]  /*aae0*/  STG.E.U16 [R16.64], R0 ;  /* 0x0000000010007986 */ /* 0x000fe2000c101524 */
[----:B------:R-:W-:Y:S05]  /*aaf0*/  EXIT ;  /* 0x000000000000794d */ /* 0x000fea0003800000 */
.L_x_11374:
        /* <DEDUP_REMOVED lines=10> */
.L_x_11386:
        /* <DEDUP_REMOVED lines=17> */
.L_x_11389:
[----:B------:R-:W-:-:S04]  /*acb0*/  LOP3.LUT R2, R5, 0x80000000, RZ, 0xc0, !PT ;  /* 0x8000000005027812 */ /* 0x000fc800078ec0ff */
[----:B------:R-:W-:-:S04]  /*acc0*/  SHF.R.U32.HI R3, RZ, 0x18, R2 ;  /* 0x00000018ff037819 */ /* 0x000fc80000011602 */
[----:B------:R-:W-:-:S04]  /*acd0*/  LOP3.LUT R0, R0, R3, RZ, 0xfc, !PT ;  /* 0x0000000300007212 */ /* 0x000fc800078efcff */
[----:B------:R-:W-:Y:S02]  /*ace0*/  PRMT R8, R0, 0x7610, R8 ;  /* 0x0000761000087816 */ /* 0x000fe40000000008 */
.L_x_11388:
[----:B------:R-:W-:Y:S05]  /*acf0*/  BSYNC B0 ;  /* 0x0000000000007941 */ /* 0x000fea0003800000 */
.L_x_11387:
[----:B------:R-:W-:Y:S01]  /*ad00*/  STG.E.U8 [R16.64], R8 ;  /* 0x0000000810007986 */ /* 0x000fe2000c101124 */
[----:B------:R-:W-:Y:S05]  /*ad10*/  EXIT ;  /* 0x000000000000794d */ /* 0x000fea0003800000 */
.L_x_11385:
        /* <DEDUP_REMOVED lines=17> */
.L_x_11392:
[----:B------:R-:W-:-:S04]  /*ae30*/  LOP3.LUT R2, R5, 0x80000000, RZ, 0xc0, !PT ;  /* 0x8000000005027812 */ /* 0x000fc800078ec0ff */
[----:B------:R-:W-:-:S04]  /*ae40*/  SHF.R.U32.HI R3, RZ, 0x18, R2 ;  /* 0x00000018ff037819 */ /* 0x000fc80000011602 */
[----:B------:R-:W-:-:S04]  /*ae50*/  LOP3.LUT R0, R0, R3, RZ, 0xfc, !PT ;  /* 0x0000000300007212 */ /* 0x000fc800078efcff */
[----:B------:R-:W-:Y:S02]  /*ae60*/  PRMT R8, R0, 0x7610, R8 ;  /* 0x0000761000087816 */ /* 0x000fe40000000008 */
.L_x_11391:
[----:B------:R-:W-:Y:S05]  /*ae70*/  BSYNC B0 ;  /* 0x0000000000007941 */ /* 0x000fea0003800000 */
.L_x_11390:
[----:B------:R-:W-:Y:S01]  /*ae80*/  STG.E.U8 [R16.64], R8 ;  /* 0x0000000810007986 */ /* 0x000fe2000c101124 */
[----:B------:R-:W-:Y:S05]  /*ae90*/  EXIT ;  /* 0x000000000000794d */ /* 0x000fea0003800000 */
.L_x_11384:
        /* <DEDUP_REMOVED lines=22> */
.L_x_11367:
        /* <DEDUP_REMOVED lines=20> */
.L_x_11394:
[----:B------:R-:W-:-:S04]  /*b140*/  PRMT R2, R5, 0x9910, RZ ;  /* 0x0000991005027816 */ /* 0x000fc800000000ff */
[----:B------:R-:W-:-:S05]  /*b150*/  SHF.R.S32.HI R3, RZ, 0x1f, R2 ;  /* 0x0000001fff037819 */ /* 0x000fca0000011402 */
[----:B------:R-:W-:Y:S01]  /*b160*/  STG.E.64 [R16.64], R2 ;  /* 0x0000000210007986 */ /* 0x000fe2000c101b24 */
[----:B------:R-:W-:Y:S05]  /*b170*/  EXIT ;  /* 0x000000000000794d */ /* 0x000fea0003800000 */
.L_x_11393:
[----:B------:R-:W-:-:S05]  /*b180*/  PRMT R3, R5, 0x9910, RZ ;  /* 0x0000991005037816 */ /* 0x000fca00000000ff */
[----:B------:R-:W-:Y:S01]  /*b190*/  STG.E [R16.64], R3 ;  /* 0x0000000310007986 */ /* 0x000fe2000c101924 */
[----:B------:R-:W-:Y:S05]  /*b1a0*/  EXIT ;  /* 0x000000000000794d */ /* 0x000fea0003800000 */
.L_x_11395:
        /* <DEDUP_REMOVED lines=13> */
.L_x_29945:


//--------------------- .text._ZN2at6native27unrolled_elementwise_kernelINS0_13AUnaryFunctorIsssZZZNS0_21heaviside_kernel_cudaERNS_18TensorIteratorBaseEENKUlvE_clEvENKUlvE3_clEvEUlssE_EESt5arrayIPcLm2EELi4E23TrivialOffsetCalculatorILi1EjESD_NS0_6memory12LoadWithCastILi1EEENSE_13StoreWithCastILi1EEEEEviT_T0_T2_T3_T4_T5_ --------------------------
	.section	.text._ZN2at6native27unrolled_elementwise_kernelINS0_13AUnaryFunctorIsssZZZNS0_21heaviside_kernel_cudaERNS_18TensorIteratorBaseEENKUlvE_clEvENKUlvE3_clEvEUlssE_EESt5arrayIPcLm2EELi4E23TrivialOffsetCalculatorILi1EjESD_NS0_6memory12LoadWithCastILi1EEENSE_13StoreWithCastILi1EEEEEviT_T0_T2_T3_T4_T5_,"ax",@progbits
	.sectioninfo	@"SHI_REGISTERS=30"
	.align	128
        .global         _ZN2at6native27unrolled_elementwise_kernelINS0_13AUnaryFunctorIsssZZZNS0_21heaviside_kernel_cudaERNS_18TensorIteratorBaseEENKUlvE_clEvENKUlvE3_clEvEUlssE_EESt5arrayIPcLm2EELi4E23TrivialOffsetCalculatorILi1EjESD_NS0_6memory12LoadWithCastILi1EEENSE_13StoreWithCastILi1EEEEEviT_T0_T2_T3_T4_T5_
        .type           _ZN2at6native27unrolled_elementwise_kernelINS0_13AUnaryFunctorIsssZZZNS0_21heaviside_kernel_cudaERNS_18TensorIteratorBaseEENKUlvE_clEvENKUlvE3_clEvEUlssE_EESt5arrayIPcLm2EELi4E23TrivialOffsetCalculatorILi1EjESD_NS0_6memory12LoadWithCastILi1EEENSE_13StoreWithCastILi1EEEEEviT_T0_T2_T3_T4_T5_,@function
        .size           _ZN2at6native27unrolled_elementwise_kernelINS0_13AUnaryFunctorIsssZZZNS0_21heaviside_kernel_cudaERNS_18TensorIteratorBaseEENKUlvE_clEvENKUlvE3_clEvEUlssE_EESt5arrayIPcLm2EELi4E23TrivialOffsetCalculatorILi1EjESD_NS0_6memory12LoadWithCastILi1EEENSE_13StoreWithCastILi1EEEEEviT_T0_T2_T3_T4_T5_,(.L_x_29946 - _ZN2at6native27unrolled_elementwise_kernelINS0_13AUnaryFunctorIsssZZZNS0_21heaviside_kernel_cudaERNS_18TensorIteratorBaseEENKUlvE_clEvENKUlvE3_clEvEUlssE_EESt5arrayIPcLm2EELi4E23TrivialOffsetCalculatorILi1EjESD_NS0_6memory12LoadWithCastILi1EEENSE_13StoreWithCastILi1EEEEEviT_T0_T2_T3_T4_T5_)
        .other          _ZN2at6native27unrolled_elementwise_kernelINS0_13AUnaryFunctorIsssZZZNS0_21heaviside_kernel_cudaERNS_18TensorIteratorBaseEENKUlvE_clEvENKUlvE3_clEvEUlssE_EESt5arrayIPcLm2EELi4E23TrivialOffsetCalculatorILi1EjESD_NS0_6memory12LoadWithCastILi1EEENSE_13StoreWithCastILi1EEEEEviT_T0_T2_T3_T4_T5_,@"STO_CUDA_ENTRY STV_DEFAULT"
_ZN2at6native27unrolled_elementwise_kernelINS0_13AUnaryFunctorIsssZZZNS0_21heaviside_kernel_cudaERNS_18TensorIteratorBaseEENKUlvE_clEvENKUlvE3_clEvEUlssE_EESt5arrayIPcLm2EELi4E23TrivialOffsetCalculatorILi1EjESD_NS0_6memory12LoadWithCastILi1EEENSE_13StoreWithCastILi1EEEEEviT_T0_T2_T3_T4_T5_:
.text._ZN2at6native27unrolled_elementwise_kernelINS0_13AUnaryFunctorIsssZZZNS0_21heaviside_kernel_cudaERNS_18TensorIteratorBaseEENKUlvE_clEvENKUlvE3_clEvEUlssE_EESt5arrayIPcLm2EELi4E23TrivialOffsetCalculatorILi1EjESD_NS0_6memory12LoadWithCastILi1EEENSE_13StoreWithCastILi1EEEEEviT_T0_T2_T3_T4_T5_:
        /* <DEDUP_REMOVED lines=29> */
.L_x_11401:
[----:B------:R0:W5:Y:S01]  /*01d0*/  LDG.E.U8 R26, [R2.64] ;  /* 0x00000024021a7981 */ /* 0x000162000c1e1100 */
[----:B------:R-:W-:Y:S05]  /*01e0*/  BRA `(.L_x_11403) ;  /* 0x00000d9000007947 */ /* 0x000fea0003800000 */
.L_x_11400:
        /* <DEDUP_REMOVED lines=8> */
.L_x_11405:
[----:B------:R0:W5:Y:S01]  /*0270*/  LDG.E.U16 R26, [R2.64] ;  /* 0x00000024021a7981 */ /* 0x000162000c1e1500 */
[----:B------:R-:W-:Y:S05]  /*0280*/  BRA `(.L_x_11403) ;  /* 0x00000cf000007947 */ /* 0x000fea0003800000 */
.L_x_11404:
[----:B------:R0:W5:Y:S01]  /*0290*/  LDG.E.U16 R26, [R2.64] ;  /* 0x00000024021a7981 */ /* 0x000162000c1e1500 */
[----:B------:R-:W-:Y:S05]  /*02a0*/  BRA `(.L_x_11403) ;  /* 0x00000cd000007947 */ /* 0x000fea0003800000 */
.L_x_11399:
        /* <DEDUP_REMOVED lines=9> */
.L_x_11407:
[----:B------:R-:W2:Y:S02]  /*0340*/  LDG.E.U16 R0, [R2.64] ;  /* 0x0000002402007981 */ /* 0x000ea4000c1e1500 */
[----:B--2---:R-:W-:-:S06]  /*0350*/  HADD2.F32 R0, -RZ, R0.H0_H0 ;  /* 0x20000000ff007230 */ /* 0x004fcc0000004100 */
[----:B------:R-:W0:Y:S02]  /*0360*/  F2I.FTZ.TRUNC.NTZ R0, R0 ;  /* 0x0000000000007305 */ /* 0x000e24000021f100 */
[----:B0-----:R-:W-:Y:S01]  /*0370*/  PRMT R26, R0, 0x7610, R26 ;  /* 0x00007610001a7816 */ /* 0x001fe2000000001a */
[----:B------:R-:W-:Y:S05]  /*0380*/  BRA `(.L_x_11403) ;  /* 0x00000bf000007947 */ /* 0x000fea0003800000 */
.L_x_11406:
        /* <DEDUP_REMOVED lines=9> */
.L_x_11409:
[----:B------:R-:W2:Y:S02]  /*0420*/  LDG.E.U16 R2, [R2.64] ;  /* 0x0000002402027981 */ /* 0x000ea4000c1e1500 */
[----:B--2---:R-:W-:-:S06]  /*0430*/  HADD2.F32 R0, -RZ, R2.H0_H0 ;  /* 0x20000002ff007230 */ /* 0x004fcc0000004100 */
[----:B------:R-:W0:Y:S02]  /*0440*/  F2I.FTZ.TRUNC.NTZ R0, R0 ;  /* 0x0000000000007305 */ /* 0x000e24000021f100 */
[----:B0-----:R-:W-:Y:S01]  /*0450*/  PRMT R26, R0, 0x7610, R26 ;  /* 0x00007610001a7816 */ /* 0x001fe2000000001a */
[----:B------:R-:W-:Y:S05]  /*0460*/  BRA `(.L_x_11403) ;  /* 0x00000b1000007947 */ /* 0x000fea0003800000 */
.L_x_11408:
[----:B------:R-:W2:Y:S02]  /*0470*/  LDG.E.64 R2, [R2.64] ;  /* 0x0000002402027981 */ /* 0x000ea4000c1e1b00 */
[----:B--2---:R0:W1:Y:S01]  /*0480*/  F2I.F64.TRUNC R26, R2 ;  /* 0x00000002001a7311 */ /* 0x004062000030d100 */
[----:B------:R-:W-:Y:S05]  /*0490*/  BRA `(.L_x_11403) ;  /* 0x00000ae000007947 */ /* 0x000fea0003800000 */
.L_x_11398:
        /* <DEDUP_REMOVED lines=12> */
.L_x_11412:
[----:B------:R-:W2:Y:S02]  /*0560*/  LDG.E.64 R2, [R2.64] ;  /* 0x0000002402027981 */ /* 0x000ea4000c1e1b00 */
[----:B--2---:R0:W1:Y:S01]  /*0570*/  F2I.F64.TRUNC R26, R2 ;  /* 0x00000002001a7311 */ /* 0x004062000030d100 */
[----:B------:R-:W-:Y:S05]  /*0580*/  BRA `(.L_x_11403) ;  /* 0x000009f000007947 */ /* 0x000fea0003800000 */
.L_x_11411:
        /* <DEDUP_REMOVED lines=28> */
.L_x_11414:
        /* <DEDUP_REMOVED lines=16> */
.L_x_11413:
[----:B------:R-:W2:Y:S02]  /*0850*/  LDG.E.U16 R0, [R2.64] ;  /* 0x0000002402007981 */ /* 0x000ea4000c1e1500 */
[----:B--2---:R-:W-:-:S06]  /*0860*/  PRMT R0, RZ, 0x5410, R0 ;  /* 0x00005410ff007816 */ /* 0x004fcc0000000000 */
[----:B------:R-:W0:Y:S02]  /*0870*/  F2I.FTZ.TRUNC.NTZ R0, R0 ;  /* 0x0000000000007305 */ /* 0x000e24000021f100 */
[----:B0-----:R-:W-:Y:S01]  /*0880*/  PRMT R26, R0, 0x7610, R26 ;  /* 0x00007610001a7816 */ /* 0x001fe2000000001a */
[----:B------:R-:W-:Y:S05]  /*0890*/  BRA `(.L_x_11403) ;  /* 0x000006e000007947 */ /* 0x000fea0003800000 */
.L_x_11410:
        /* <DEDUP_REMOVED lines=10> */
.L_x_11417:
        /* <DEDUP_REMOVED lines=21> */
.L_x_11421:
[----:B------:R-:W-:Y:S05]  /*0a90*/  BSYNC B1 ;  /* 0x0000000000017941 */ /* 0x000fea0003800000 */
.L_x_11420:
[----:B------:R-:W-:Y:S01]  /*0aa0*/  LEA R3, R0, 0x3b800000, 0x17 ;  /* 0x3b80000000037811 */ /* 0x000fe200078eb8ff */
[----:B------:R-:W-:-:S05]  /*0ab0*/  IMAD.SHL.U32 R0, R2, 0x100000, RZ ;  /* 0x0010000002007824 */ /* 0x000fca00078e00ff */
[----:B------:R-:W-:Y:S02]  /*0ac0*/  LOP3.LUT R0, R3, R0, R4, 0xfe, !PT ;  /* 0x0000000003007212 */ /* 0x000fe400078efe04 */
.L_x_11419:
[----:B------:R-:W-:Y:S05]  /*0ad0*/  BSYNC B0 ;  /* 0x0000000000007941 */ /* 0x000fea0003800000 */
.L_x_11418:
[----:B------:R-:W0:Y:S02]  /*0ae0*/  F2I.FTZ.TRUNC.NTZ R0, R0 ;  /* 0x0000000000007305 */ /* 0x000e24000021f100 */
[----:B0-----:R-:W-:Y:S01]  /*0af0*/  PRMT R26, R0, 0x7610, R26 ;  /* 0x00007610001a7816 */ /* 0x001fe2000000001a */
[----:B------:R-:W-:Y:S05]  /*0b00*/  BRA `(.L_x_11403) ;  /* 0x0000047000007947 */ /* 0x000fea0003800000 */
.L_x_11416:
        /* <DEDUP_REMOVED lines=21> */
.L_x_11425:
[----:B------:R-:W-:Y:S05]  /*0c60*/  BSYNC B1 ;  /* 0x0000000000017941 */ /* 0x000fea0003800000 */
.L_x_11424:
[----:B------:R-:W-:Y:S01]  /*0c70*/  LEA R3, R0, 0x37800000, 0x17 ;  /* 0x3780000000037811 */ /* 0x000fe200078eb8ff */
[----:B------:R-:W-:-:S05]  /*0c80*/  IMAD.SHL.U32 R0, R2, 0x200000, RZ ;  /* 0x0020000002007824 */ /* 0x000fca00078e00ff */
[----:B------:R-:W-:Y:S02]  /*0c90*/  LOP3.LUT R0, R3, R0, R4, 0xfe, !PT ;  /* 0x0000000003007212 */ /* 0x000fe400078efe04 */
.L_x_11423:
[----:B------:R-:W-:Y:S05]  /*0ca0*/  BSYNC B0 ;  /* 0x0000000000007941 */ /* 0x000fea0003800000 */
.L_x_11422:
[----:B------:R-:W0:Y:S02]  /*0cb0*/  F2I.FTZ.TRUNC.NTZ R0, R0 ;  /* 0x0000000000007305 */ /* 0x000e24000021f100 */
[----:B0-----:R-:W-:Y:S01]  /*0cc0*/  PRMT R26, R0, 0x7610, R26 ;  /* 0x00007610001a7816 */ /* 0x001fe2000000001a */
[----:B------:R-:W-:Y:S05]  /*0cd0*/  BRA `(.L_x_11403) ;  /* 0x000002a000007947 */ /* 0x000fea0003800000 */
.L_x_11415:
        /* <DEDUP_REMOVED lines=14> */
.L_x_11429:
[----:B------:R-:W-:Y:S05]  /*0dc0*/  BSYNC B0 ;  /* 0x0000000000007941 */ /* 0x000fea0003800000 */
.L_x_11428:
[----:B------:R-:W0:Y:S02]  /*0dd0*/  F2I.FTZ.TRUNC.NTZ R0, R0 ;  /* 0x0000000000007305 */ /* 0x000e24000021f100 */
[----:B0-----:R-:W-:Y:S01]  /*0de0*/  PRMT R26, R0, 0x7610, R26 ;  /* 0x00007610001a7816 */ /* 0x001fe2000000001a */
[----:B------:R-:W-:Y:S05]  /*0df0*/  BRA `(.L_x_11403) ;  /* 0x0000018000007947 */ /* 0x000fea0003800000 */
.L_x_11402:
        /* <DEDUP_REMOVED lines=21> */
.L_x_11427:
[----:B------:R0:W5:Y:S01]  /*0f50*/  LDG.E.U16 R26, [R2.64] ;  /* 0x00000024021a7981 */ /* 0x000162000c1e1500 */
[----:B------:R-:W-:Y:S05]  /*0f60*/  BRA `(.L_x_11403) ;  /* 0x0000001000007947 */ /* 0x000fea0003800000 */
.L_x_11426:
[----:B------:R0:W5:Y:S02]  /*0f70*/  LDG.E.U16 R26, [R2.64] ;  /* 0x00000024021a7981 */ /* 0x000164000c1e1500 */
.L_x_11403:
[----:B------:R-:W2:Y:S02]  /*0f80*/  S2R R19, SR_TID.X ;  /* 0x0000000000137919 */ /* 0x000ea40000002100 */
[----:B--2---:R-:W-:Y:S02]  /*0f90*/  IADD3 R19, R19, 0x80, RZ ;  /* 0x0000008013137810 */ /* 0x004fe40007ffe0ff */
.L_x_11397:
[----:B-1----:R-:W-:Y:S05]  /*0fa0*/  BSYNC B6 ;  /* 0x0000000000067941 */ /* 0x002fea0003800000 */
.L_x_11396:
        /* <DEDUP_REMOVED lines=21> */
.L_x_11435:
[----:B------:R0:W5:Y:S01]  /*1100*/  LDG.E.U8 R25, [R2.64] ;  /* 0x0000002402197981 */ /* 0x000162000c1e1100 */
[----:B------:R-:W-:Y:S05]  /*1110*/  BRA `(.L_x_11437) ;  /* 0x00000d8000007947 */ /* 0x000fea0003800000 */
.L_x_11434:
        /* <DEDUP_REMOVED lines=8> */
.L_x_11439:
[----:B------:R0:W5:Y:S01]  /*11a0*/  LDG.E.U16 R25, [R2.64] ;  /* 0x0000002402197981 */ /* 0x000162000c1e1500 */
[----:B------:R-:W-:Y:S05]  /*11b0*/  BRA `(.L_x_11437) ;  /* 0x00000ce000007947 */ /* 0x000fea0003800000 */
.L_x_11438:
[----:B------:R0:W5:Y:S01]  /*11c0*/  LDG.E.U16 R25, [R2.64] ;  /* 0x0000002402197981 */ /* 0x000162000c1e1500 */
[----:B------:R-:W-:Y:S05]  /*11d0*/  BRA `(.L_x_11437) ;  /* 0x00000cc000007947 */ /* 0x000fea0003800000 */
.L_x_11433:
        /* <DEDUP_REMOVED lines=9> */
.L_x_11441:
[----:B------:R-:W2:Y:S02]  /*1270*/  LDG.E.U16 R0, [R2.64] ;  /* 0x0000002402007981 */ /* 0x000ea4000c1e1500 */
[----:B--2---:R-:W-:-:S06]  /*1280*/  HADD2.F32 R0, -RZ, R0.H0_H0 ;  /* 0x20000000ff007230 */ /* 0x004fcc0000004100 */
[----:B------:R-:W0:Y:S02]  /*1290*/  F2I.FTZ.TRUNC.NTZ R0, R0 ;  /* 0x0000000000007305 */ /* 0x000e24000021f100 */
[----:B0-----:R-:W-:Y:S01]  /*12a0*/  PRMT R25, R0, 0x7610, R25 ;  /* 0x0000761000197816 */ /* 0x001fe20000000019 */
[----:B------:R-:W-:Y:S05]  /*12b0*/  BRA `(.L_x_11437) ;  /* 0x00000be000007947 */ /* 0x000fea0003800000 */
.L_x_11440:
        /* <DEDUP_REMOVED lines=9> */
.L_x_11443:
[----:B------:R-:W2:Y:S02]  /*1350*/  LDG.E.U16 R2, [R2.64] ;  /* 0x0000002402027981 */ /* 0x000ea4000c1e1500 */
[----:B--2---:R-:W-:-:S06]  /*1360*/  HADD2.F32 R0, -RZ, R2.H0_H0 ;  /* 0x20000002ff007230 */ /* 0x004fcc0000004100 */
[----:B------:R-:W0:Y:S02]  /*1370*/  F2I.FTZ.TRUNC.NTZ R0, R0 ;  /* 0x0000000000007305 */ /* 0x000e24000021f100 */
[----:B0-----:R-:W-:Y:S01]  /*1380*/  PRMT R25, R0, 0x7610, R25 ;  /* 0x0000761000197816 */ /* 0x001fe20000000019 */
[----:B------:R-:W-:Y:S05]  /*1390*/  BRA `(.L_x_11437) ;  /* 0x00000b0000007947 */ /* 0x000fea0003800000 */
.L_x_11442:
[----:B------:R-:W2:Y:S02]  /*13a0*/  LDG.E.64 R2, [R2.64] ;  /* 0x0000002402027981 */ /* 0x000ea4000c1e1b00 */
[----:B--2---:R0:W1:Y:S01]  /*13b0*/  F2I.F64.TRUNC R25, R2 ;  /* 0x0000000200197311 */ /* 0x004062000030d100 */
[----:B------:R-:W-:Y:S05]  /*13c0*/  BRA `(.L_x_11437) ;  /* 0x00000ad000007947 */ /* 0x000fea0003800000 */
.L_x_11432:
        /* <DEDUP_REMOVED lines=12> */
.L_x_11446:
[----:B------:R-:W2:Y:S02]  /*1490*/  LDG.E.64 R2, [R2.64] ;  /* 0x0000002402027981 */ /* 0x000ea4000c1e1b00 */
[----:B--2---:R0:W1:Y:S01]  /*14a0*/  F2I.F64.TRUNC R25, R2 ;  /* 0x0000000200197311 */ /* 0x004062000030d100 */
[----:B------:R-:W-:Y:S05]  /*14b0*/  BRA `(.L_x_11437) ;  /* 0x000009e000007947 */ /* 0x000fea0003800000 */
.L_x_11445:
        /* <DEDUP_REMOVED lines=28> */
.L_x_11448:
        /* <DEDUP_REMOVED lines=15> */
.L_x_11447:
[----:B------:R-:W2:Y:S02]  /*1770*/  LDG.E.U16 R0, [R2.64] ;  /* 0x0000002402007981 */ /* 0x000ea4000c1e1500 */
[----:B--2---:R-:W-:-:S06]  /*1780*/  PRMT R0, RZ, 0x5410, R0 ;  /* 0x00005410ff007816 */ /* 0x004fcc0000000000 */
[----:B------:R-:W0:Y:S02]  /*1790*/  F2I.FTZ.TRUNC.NTZ R0, R0 ;  /* 0x0000000000007305 */ /* 0x000e24000021f100 */
[----:B0-----:R-:W-:Y:S01]  /*17a0*/  PRMT R25, R0, 0x7610, R25 ;  /* 0x0000761000197816 */ /* 0x001fe20000000019 */
[----:B------:R-:W-:Y:S05]  /*17b0*/  BRA `(.L_x_11437) ;  /* 0x000006e000007947 */ /* 0x000fea0003800000 */
.L_x_11444:
        /* <DEDUP_REMOVED lines=10> */
.L_x_11451:
        /* <DEDUP_REMOVED lines=21> */
.L_x_11455:
[----:B------:R-:W-:Y:S05]  /*19b0*/  BSYNC B1 ;  /* 0x0000000000017941 */ /* 0x000fea0003800000 */
.L_x_11454:
[----:B------:R-:W-:Y:S01]  /*19c0*/  LEA R3, R0, 0x3b800000, 0x17 ;  /* 0x3b80000000037811 */ /* 0x000fe200078eb8ff */
[----:B------:R-:W-:-:S05]  /*19d0*/  IMAD.SHL.U32 R0, R2, 0x100000, RZ ;  /* 0x0010000002007824 */ /* 0x000fca00078e00ff */
[----:B------:R-:W-:Y:S02]  /*19e0*/  LOP3.LUT R0, R3, R0, R4, 0xfe, !PT ;  /* 0x0000000003007212 */ /* 0x000fe400078efe04 */
.L_x_11453:
[----:B------:R-:W-:Y:S05]  /*19f0*/  BSYNC B0 ;  /* 0x0000000000007941 */ /* 0x000fea0003800000 */
.L_x_11452:
[----:B------:R-:W0:Y:S02]  /*1a00*/  F2I.FTZ.TRUNC.NTZ R0, R0 ;  /* 0x0000000000007305 */ /* 0x000e24000021f100 */
[----:B0-----:R-:W-:Y:S01]  /*1a10*/  PRMT R25, R0, 0x7610, R25 ;  /* 0x0000761000197816 */ /* 0x001fe20000000019 */
[----:B------:R-:W-:Y:S05]  /*1a20*/  BRA `(.L_x_11437) ;  /* 0x0000047000007947 */ /* 0x000fea0003800000 */
.L_x_11450:
        /* <DEDUP_REMOVED lines=21> */
.L_x_11459:
[----:B------:R-:W-:Y:S05]  /*1b80*/  BSYNC B1 ;  /* 0x0000000000017941 */ /* 0x000fea0003800000 */
.L_x_11458:
[----:B------:R-:W-:Y:S01]  /*1b90*/  LEA R3, R0, 0x37800000, 0x17 ;  /* 0x3780000000037811 */ /* 0x000fe200078eb8ff */
[----:B------:R-:W-:-:S05]  /*1ba0*/  IMAD.SHL.U32 R0, R2, 0x200000, RZ ;  /* 0x0020000002007824 */ /* 0x000fca00078e00ff */
[----:B------:R-:W-:Y:S02]  /*1bb0*/  LOP3.LUT R0, R3, R0, R4, 0xfe, !PT ;  /* 0x0000000003007212 */ /* 0x000fe400078efe04 */
.L_x_11457:
[----:B------:R-:W-:Y:S05]  /*1bc0*/  BSYNC B0 ;  /* 0x0000000000007941 */ /* 0x000fea0003800000 */
.L_x_11456:
[----:B------:R-:W0:Y:S02]  /*1bd0*/  F2I.FTZ.TRUNC.NTZ R0, R0 ;  /* 0x0000000000007305 */ /* 0x000e24000021f100 */
[----:B0-----:R-:W-:Y:S01]  /*1be0*/  PRMT R25, R0, 0x7610, R25 ;  /* 0x0000761000197816 */ /* 0x001fe20000000019 */
[----:B------:R-:W-:Y:S05]  /*1bf0*/  BRA `(.L_x_11437) ;  /* 0x000002a000007947 */ /* 0x000fea0003800000 */
.L_x_11449:
        /* <DEDUP_REMOVED lines=14> */
.L_x_11463:
[----:B------:R-:W-:Y:S05]  /*1ce0*/  BSYNC B0 ;  /* 0x0000000000007941 */ /* 0x000fea0003800000 */
.L_x_11462:
[----:B------:R-:W0:Y:S02]  /*1cf0*/  F2I.FTZ.TRUNC.NTZ R0, R0 ;  /* 0x0000000000007305 */ /* 0x000e24000021f100 */
[----:B0-----:R-:W-:Y:S01]  /*1d00*/  PRMT R25, R0, 0x7610, R25 ;  /* 0x0000761000197816 */ /* 0x001fe20000000019 */
[----:B------:R-:W-:Y:S05]  /*1d10*/  BRA `(.L_x_11437) ;  /* 0x0000018000007947 */ /* 0x000fea0003800000 */
.L_x_11436:
        /* <DEDUP_REMOVED lines=21> */
.L_x_11461:
[----:B------:R0:W5:Y:S01]  /*1e70*/  LDG.E.U16 R25, [R2.64] ;  /* 0x0000002402197981 */ /* 0x000162000c1e1500 */
[----:B------:R-:W-:Y:S05]  /*1e80*/  BRA `(.L_x_11437) ;  /* 0x0000001000007947 */ /* 0x000fea0003800000 */
.L_x_11460:
[----:B------:R0:W5:Y:S02]  /*1e90*/  LDG.E.U16 R25, [R2.64] ;  /* 0x0000002402197981 */ /* 0x000164000c1e1500 */
.L_x_11437:
[----:B------:R-:W-:-:S03]  /*1ea0*/  IADD3 R19, R19, 0x80, RZ ;  /* 0x0000008013137810 */ /* 0x000fc60007ffe0ff */
.L_x_11431:
[----:B------:R-:W-:Y:S05]  /*1eb0*/  BSYNC B6 ;  /* 0x0000000000067941 */ /* 0x000fea0003800000 */
.L_x_11430:
[----:B------:R-:W-:Y:S01]  /*1ec0*/  ISETP.GE.AND P0, PT, R19, R17, PT ;  /* 0x000000111300720c */ /* 0x000fe20003f06270 */
[----:B------:R-:W-:Y:S01]  /*1ed0*/  BSSY B6, `(.L_x_11464) ;  /* 0x00000f1000067945 */ /* 0x000fe20003800000 */
[----:B------:R-:W-:Y:S02]  /*1ee0*/  PRMT R27, RZ, 0x7610, R27 ;  /* 0x00007610ff1b7816 */ /* 0x000fe4000000001b */
[----:B0-----:R-:W-:-:S09]  /*1ef0*/  PRMT R2, RZ, 0x7610, R2 ;  /* 0x00007610ff027816 */ /* 0x001fd20000000002 */
        /* <DEDUP_REMOVED lines=19> */
.L_x_11469:
[----:B------:R0:W5:Y:S01]  /*2030*/  LDG.E.U8 R2, [R4.64] ;  /* 0x0000002404027981 */ /* 0x000162000c1e1100 */
[----:B------:R-:W-:Y:S05]  /*2040*/  BRA `(.L_x_11471) ;  /* 0x00000d8000007947 */ /* 0x000fea0003800000 */
.L_x_11468:
        /* <DEDUP_REMOVED lines=8> */
.L_x_11473:
[----:B------:R0:W5:Y:S01]  /*20d0*/  LDG.E.U16 R2, [R4.64] ;  /* 0x0000002404027981 */ /* 0x000162000c1e1500 */
[----:B------:R-:W-:Y:S05]  /*20e0*/  BRA `(.L_x_11471) ;  /* 0x00000ce000007947 */ /* 0x000fea0003800000 */
.L_x_11472:
[----:B------:R0:W5:Y:S01]  /*20f0*/  LDG.E.U16 R2, [R4.64] ;  /* 0x0000002404027981 */ /* 0x000162000c1e1500 */
[----:B------:R-:W-:Y:S05]  /*2100*/  BRA `(.L_x_11471) ;  /* 0x00000cc000007947 */ /* 0x000fea0003800000 */
.L_x_11467:
        /* <DEDUP_REMOVED lines=9> */
.L_x_11475:
[----:B------:R-:W2:Y:S02]  /*21a0*/  LDG.E.U16 R0, [R4.64] ;  /* 0x0000002404007981 */ /* 0x000ea4000c1e1500 */
[----:B--2---:R-:W-:-:S06]  /*21b0*/  HADD2.F32 R0, -RZ, R0.H0_H0 ;  /* 0x20000000ff007230 */ /* 0x004fcc0000004100 */
[----:B------:R-:W0:Y:S02]  /*21c0*/  F2I.FTZ.TRUNC.NTZ R0, R0 ;  /* 0x0000000000007305 */ /* 0x000e24000021f100 */
[----:B0-----:R-:W-:Y:S01]  /*21d0*/  PRMT R2, R0, 0x7610, R2 ;  /* 0x0000761000027816 */ /* 0x001fe20000000002 */
[----:B------:R-:W-:Y:S05]  /*21e0*/  BRA `(.L_x_11471) ;  /* 0x00000be000007947 */ /* 0x000fea0003800000 */
.L_x_11474:
        /* <DEDUP_REMOVED lines=9> */
.L_x_11477:
[----:B------:R-:W2:Y:S02]  /*2280*/  LDG.E.U16 R4, [R4.64] ;  /* 0x0000002404047981 */ /* 0x000ea4000c1e1500 */
[----:B--2---:R-:W-:-:S06]  /*2290*/  HADD2.F32 R0, -RZ, R4.H0_H0 ;  /* 0x20000004ff007230 */ /* 0x004fcc0000004100 */
[----:B------:R-:W0:Y:S02]  /*22a0*/  F2I.FTZ.TRUNC.NTZ R0, R0 ;  /* 0x0000000000007305 */ /* 0x000e24000021f100 */
[----:B0-----:R-:W-:Y:S01]  /*22b0*/  PRMT R2, R0, 0x7610, R2 ;  /* 0x0000761000027816 */ /* 0x001fe20000000002 */
[----:B------:R-:W-:Y:S05]  /*22c0*/  BRA `(.L_x_11471) ;  /* 0x00000b0000007947 */ /* 0x000fea0003800000 */
.L_x_11476:
[----:B------:R-:W2:Y:S02]  /*22d0*/  LDG.E.64 R4, [R4.64] ;  /* 0x0000002404047981 */ /* 0x000ea4000c1e1b00 */
[----:B--2---:R0:W2:Y:S01]  /*22e0*/  F2I.F64.TRUNC R2, R4 ;  /* 0x0000000400027311 */ /* 0x0040a2000030d100 */
[----:B------:R-:W-:Y:S05]  /*22f0*/  BRA `(.L_x_11471) ;  /* 0x00000ad000007947 */ /* 0x000fea0003800000 */
.L_x_11466:
        /* <DEDUP_REMOVED lines=12> */
.L_x_11480:
[----:B------:R-:W2:Y:S02]  /*23c0*/  LDG.E.64 R4, [R4.64] ;  /* 0x0000002404047981 */ /* 0x000ea4000c1e1b00 */
[----:B--2---:R0:W2:Y:S01]  /*23d0*/  F2I.F64.TRUNC R2, R4 ;  /* 0x0000000400027311 */ /* 0x0040a2000030d100 */
[----:B------:R-:W-:Y:S05]  /*23e0*/  BRA `(.L_x_11471) ;  /* 0x000009e000007947 */ /* 0x000fea0003800000 */
.L_x_11479:
        /* <DEDUP_REMOVED lines=28> */
.L_x_11482:
        /* <DEDUP_REMOVED lines=15> */
.L_x_11481:
[----:B------:R-:W2:Y:S02]  /*26a0*/  LDG.E.U16 R0, [R4.64] ;  /* 0x0000002404007981 */ /* 0x000ea4000c1e1500 */
[----:B--2---:R-:W-:-:S06]  /*26b0*/  PRMT R0, RZ, 0x5410, R0 ;  /* 0x00005410ff007816 */ /* 0x004fcc0000000000 */
[----:B------:R-:W0:Y:S02]  /*26c0*/  F2I.FTZ.TRUNC.NTZ R0, R0 ;  /* 0x0000000000007305 */ /* 0x000e24000021f100 */
[----:B0-----:R-:W-:Y:S01]  /*26d0*/  PRMT R2, R0, 0x7610, R2 ;  /* 0x0000761000027816 */ /* 0x001fe20000000002 */
[----:B------:R-:W-:Y:S05]  /*26e0*/  BRA `(.L_x_11471) ;  /* 0x000006e000007947 */ /* 0x000fea0003800000 */
.L_x_11478:
        /* <DEDUP_REMOVED lines=10> */
.L_x_11485:
        /* <DEDUP_REMOVED lines=21> */
.L_x_11489:
[----:B------:R-:W-:Y:S05]  /*28e0*/  BSYNC B1 ;  /* 0x0000000000017941 */ /* 0x000fea0003800000 */
.L_x_11488:
[----:B------:R-:W-:Y:S01]  /*28f0*/  LEA R3, R0, 0x3b800000, 0x17 ;  /* 0x3b80000000037811 */ /* 0x000fe200078eb8ff */
[----:B------:R-:W-:-:S05]  /*2900*/  IMAD.SHL.U32 R0, R2, 0x100000, RZ ;  /* 0x0010000002007824 */ /* 0x000fca00078e00ff */
[----:B------:R-:W-:Y:S02]  /*2910*/  LOP3.LUT R0, R3, R0, R4, 0xfe, !PT ;  /* 0x0000000003007212 */ /* 0x000fe400078efe04 */
.L_x_11487:
[----:B------:R-:W-:Y:S05]  /*2920*/  BSYNC B0 ;  /* 0x0000000000007941 */ /* 0x000fea0003800000 */
.L_x_11486:
[----:B------:R-:W0:Y:S02]  /*2930*/  F2I.FTZ.TRUNC.NTZ R0, R0 ;  /* 0x0000000000007305 */ /* 0x000e24000021f100 */
[----:B0-----:R-:W-:Y:S01]  /*2940*/  PRMT R2, R0, 0x7610, R2 ;  /* 0x0000761000027816 */ /* 0x001fe20000000002 */
[----:B------:R-:W-:Y:S05]  /*2950*/  BRA `(.L_x_11471) ;  /* 0x0000047000007947 */ /* 0x000fea0003800000 */
.L_x_11484:
        /* <DEDUP_REMOVED lines=21> */
.L_x_11493:
[----:B------:R-:W-:Y:S05]  /*2ab0*/  BSYNC B1 ;  /* 0x0000000000017941 */ /* 0x000fea0003800000 */
.L_x_11492:
[----:B------:R-:W-:Y:S01]  /*2ac0*/  LEA R3, R0, 0x37800000, 0x17 ;  /* 0x3780000000037811 */ /* 0x000fe200078eb8ff */
[----:B------:R-:W-:-:S05]  /*2ad0*/  IMAD.SHL.U32 R0, R2, 0x200000, RZ ;  /* 0x0020000002007824 */ /* 0x000fca00078e00ff */
[----:B------:R-:W-:Y:S02]  /*2ae0*/  LOP3.LUT R0, R3, R0, R4, 0xfe, !PT ;  /* 0x0000000003007212 */ /* 0x000fe400078efe04 */
.L_x_11491:
[----:B------:R-:W-:Y:S05]  /*2af0*/  BSYNC B0 ;  /* 0x0000000000007941 */ /* 0x000fea0003800000 */
.L_x_11490:
[----:B------:R-:W0:Y:S02]  /*2b00*/  F2I.FTZ.TRUNC.NTZ R0, R0 ;  /* 0x0000000000007305 */ /* 0x000e24000021f100 */
[----:B0-----:R-:W-:Y:S01]  /*2b10*/  PRMT R2, R0, 0x7610, R2 ;  /* 0x0000761000027816 */ /* 0x001fe20000000002 */
[----:B------:R-:W-:Y:S05]  /*2b20*/  BRA `(.L_x_11471) ;  /* 0x000002a000007947 */ /* 0x000fea0003800000 */
.L_x_11483:
        /* <DEDUP_REMOVED lines=14> */
.L_x_11497:
[----:B------:R-:W-:Y:S05]  /*2c10*/  BSYNC B0 ;  /* 0x0000000000007941 */ /* 0x000fea0003800000 */
.L_x_11496:
[----:B------:R-:W0:Y:S02]  /*2c20*/  F2I.FTZ.TRUNC.NTZ R0, R0 ;  /* 0x0000000000007305 */ /* 0x000e24000021f100 */
[----:B0-----:R-:W-:Y:S01]  /*2c30*/  PRMT R2, R0, 0x7610, R2 ;  /* 0x0000761000027816 */ /* 0x001fe20000000002 */
[----:B------:R-:W-:Y:S05]  /*2c40*/  BRA `(.L_x_11471) ;  /* 0x0000018000007947 */ /* 0x000fea0003800000 */
.L_x_11470:
        /* <DEDUP_REMOVED lines=21> */
.L_x_11495:
[----:B------:R0:W5:Y:S01]  /*2da0*/  LDG.E.U16 R2, [R4.64] ;  /* 0x0000002404027981 */ /* 0x000162000c1e1500 */
[----:B------:R-:W-:Y:S05]  /*2db0*/  BRA `(.L_x_11471) ;  /* 0x0000001000007947 */ /* 0x000fea0003800000 */
.L_x_11494:
[----:B------:R0:W5:Y:S02]  /*2dc0*/  LDG.E.U16 R2, [R4.64] ;  /* 0x0000002404027981 */ /* 0x000164000c1e1500 */
.L_x_11471:
[----:B------:R-:W-:-:S03]  /*2dd0*/  IADD3 R19, R19, 0x80, RZ ;  /* 0x0000008013137810 */ /* 0x000fc60007ffe0ff */
.L_x_11465:
[----:B------:R-:W-:Y:S05]  /*2de0*/  BSYNC B6 ;  /* 0x0000000000067941 */ /* 0x000fea0003800000 */
.L_x_11464:
        /* <DEDUP_REMOVED lines=20> */
.L_x_11503:
[----:B------:R0:W5:Y:S01]  /*2f30*/  LDG.E.U8 R27, [R4.64] ;  /* 0x00000024041b7981 */ /* 0x000162000c1e1100 */
[----:B------:R-:W-:Y:S05]  /*2f40*/  BRA `(.L_x_11499) ;  /* 0x00000d7000007947 */ /* 0x000fea0003800000 */
.L_x_11502:
        /* <DEDUP_REMOVED lines=8> */
.L_x_11506:
[----:B------:R0:W5:Y:S01]  /*2fd0*/  LDG.E.U16 R27, [R4.64] ;  /* 0x00000024041b7981 */ /* 0x000162000c1e1500 */
[----:B------:R-:W-:Y:S05]  /*2fe0*/  BRA `(.L_x_11499) ;  /* 0x00000cd000007947 */ /* 0x000fea0003800000 */
.L_x_11505:
[----:B------:R0:W5:Y:S01]  /*2ff0*/  LDG.E.U16 R27, [R4.64] ;  /* 0x00000024041b7981 */ /* 0x000162000c1e1500 */
[----:B------:R-:W-:Y:S05]  /*3000*/  BRA `(.L_x_11499) ;  /* 0x00000cb000007947 */ /* 0x000fea0003800000 */
.L_x_11501:
        /* <DEDUP_REMOVED lines=9> */
.L_x_11508:
[----:B------:R-:W3:Y:S02]  /*30a0*/  LDG.E.U16 R0, [R4.64] ;  /* 0x0000002404007981 */ /* 0x000ee4000c1e1500 */
[----:B---3--:R-:W-:-:S06]  /*30b0*/  HADD2.F32 R0, -RZ, R0.H0_H0 ;  /* 0x20000000ff007230 */ /* 0x008fcc0000004100 */
[----:B------:R-:W0:Y:S02]  /*30c0*/  F2I.FTZ.TRUNC.NTZ R0, R0 ;  /* 0x0000000000007305 */ /* 0x000e24000021f100 */
[----:B0-----:R-:W-:Y:S01]  /*30d0*/  PRMT R27, R0, 0x7610, R27 ;  /* 0x00007610001b7816 */ /* 0x001fe2000000001b */
[----:B------:R-:W-:Y:S05]  /*30e0*/  BRA `(.L_x_11499) ;  /* 0x00000bd000007947 */ /* 0x000fea0003800000 */
.L_x_11507:
        /* <DEDUP_REMOVED lines=9> */
.L_x_11510:
[----:B------:R-:W3:Y:S02]  /*3180*/  LDG.E.U16 R4, [R4.64] ;  /* 0x0000002404047981 */ /* 0x000ee4000c1e1500 */
[----:B---3--:R-:W-:-:S06]  /*3190*/  HADD2.F32 R0, -RZ, R4.H0_H0 ;  /* 0x20000004ff007230 */ /* 0x008fcc0000004100 */
[----:B------:R-:W0:Y:S02]  /*31a0*/  F2I.FTZ.TRUNC.NTZ R0, R0 ;  /* 0x0000000000007305 */ /* 0x000e24000021f100 */
[----:B0-----:R-:W-:Y:S01]  /*31b0*/  PRMT R27, R0, 0x7610, R27 ;  /* 0x00007610001b7816 */ /* 0x001fe2000000001b */
[----:B------:R-:W-:Y:S05]  /*31c0*/  BRA `(.L_x_11499) ;  /* 0x00000af000007947 */ /* 0x000fea0003800000 */
.L_x_11509:
[----:B------:R-:W3:Y:S02]  /*31d0*/  LDG.E.64 R4, [R4.64] ;  /* 0x0000002404047981 */ /* 0x000ee4000c1e1b00 */
[----:B---3--:R0:W3:Y:S01]  /*31e0*/  F2I.F64.TRUNC R27, R4 ;  /* 0x00000004001b7311 */ /* 0x0080e2000030d100 */
[----:B------:R-:W-:Y:S05]  /*31f0*/  BRA `(.L_x_11499) ;  /* 0x00000ac000007947 */ /* 0x000fea0003800000 */
.L_x_11500:
        /* <DEDUP_REMOVED lines=12> */
.L_x_11513:
[----:B------:R-:W3:Y:S02]  /*32c0*/  LDG.E.64 R4, [R4.64] ;  /* 0x0000002404047981 */ /* 0x000ee4000c1e1b00 */
[----:B---3--:R0:W3:Y:S01]  /*32d0*/  F2I.F64.TRUNC R27, R4 ;  /* 0x00000004001b7311 */ /* 0x0080e2000030d100 */
[----:B------:R-:W-:Y:S05]  /*32e0*/  BRA `(.L_x_11499) ;  /* 0x000009d000007947 */ /* 0x000fea0003800000 */
.L_x_11512:
        /* <DEDUP_REMOVED lines=28> */
.L_x_11515:
        /* <DEDUP_REMOVED lines=15> */
.L_x_11514:
[----:B------:R-:W3:Y:S02]  /*35a0*/  LDG.E.U16 R0, [R4.64] ;  /* 0x0000002404007981 */ /* 0x000ee4000c1e1500 */
[----:B---3--:R-:W-:-:S06]  /*35b0*/  PRMT R0, RZ, 0x5410, R0 ;  /* 0x00005410ff007816 */ /* 0x008fcc0000000000 */
[----:B------:R-:W0:Y:S02]  /*35c0*/  F2I.FTZ.TRUNC.NTZ R0, R0 ;  /* 0x0000000000007305 */ /* 0x000e24000021f100 */
[----:B0-----:R-:W-:Y:S01]  /*35d0*/  PRMT R27, R0, 0x7610, R27 ;  /* 0x00007610001b7816 */ /* 0x001fe2000000001b */
[----:B------:R-:W-:Y:S05]  /*35e0*/  BRA `(.L_x_11499) ;  /* 0x000006d000007947 */ /* 0x000fea0003800000 */
.L_x_11511:
        /* <DEDUP_REMOVED lines=10> */
.L_x_11518:
        /* <DEDUP_REMOVED lines=21> */
.L_x_11522:
[----:B------:R-:W-:Y:S05]  /*37e0*/  BSYNC B1 ;  /* 0x0000000000017941 */ /* 0x000fea0003800000 */
.L_x_11521:
[----:B------:R-:W-:Y:S01]  /*37f0*/  LEA R5, R0, 0x3b800000, 0x17 ;  /* 0x3b80000000057811 */ /* 0x000fe200078eb8ff */
[----:B------:R-:W-:-:S05]  /*3800*/  IMAD.SHL.U32 R0, R3, 0x100000, RZ ;  /* 0x0010000003007824 */ /* 0x000fca00078e00ff */
[----:B------:R-:W-:Y:S02]  /*3810*/  LOP3.LUT R0, R5, R0, R6, 0xfe, !PT ;  /* 0x0000000005007212 */ /* 0x000fe400078efe06 */
.L_x_11520:
[----:B------:R-:W-:Y:S05]  /*3820*/  BSYNC B0 ;  /* 0x0000000000007941 */ /* 0x000fea0003800000 */
.L_x_11519:
[----:B------:R-:W0:Y:S02]  /*3830*/  F2I.FTZ.TRUNC.NTZ R0, R0 ;  /* 0x0000000000007305 */ /* 0x000e24000021f100 */
[----:B0-----:R-:W-:Y:S01]  /*3840*/  PRMT R27, R0, 0x7610, R27 ;  /* 0x00007610001b7816 */ /* 0x001fe2000000001b */
[----:B------:R-:W-:Y:S05]  /*3850*/  BRA `(.L_x_11499) ;  /* 0x0000046000007947 */ /* 0x000fea0003800000 */
.L_x_11517:
        /* <DEDUP_REMOVED lines=21> */
.L_x_11526:
[----:B------:R-:W-:Y:S05]  /*39b0*/  BSYNC B1 ;  /* 0x0000000000017941 */ /* 0x000fea0003800000 */
.L_x_11525:
[----:B------:R-:W-:Y:S01]  /*39c0*/  LEA R5, R0, 0x37800000, 0x17 ;  /* 0x3780000000057811 */ /* 0x000fe200078eb8ff */
[----:B------:R-:W-:-:S05]  /*39d0*/  IMAD.SHL.U32 R0, R3, 0x200000, RZ ;  /* 0x0020000003007824 */ /* 0x000fca00078e00ff */
[----:B------:R-:W-:Y:S02]  /*39e0*/  LOP3.LUT R0, R5, R0, R6, 0xfe, !PT ;  /* 0x0000000005007212 */ /* 0x000fe400078efe06 */
.L_x_11524:
[----:B------:R-:W-:Y:S05]  /*39f0*/  BSYNC B0 ;  /* 0x0000000000007941 */ /* 0x000fea0003800000 */
.L_x_11523:
[----:B------:R-:W0:Y:S02]  /*3a00*/  F2I.FTZ.TRUNC.NTZ R0, R0 ;  /* 0x0000000000007305 */ /* 0x000e24000021f100 */
[----:B0-----:R-:W-:Y:S01]  /*3a10*/  PRMT R27, R0, 0x7610, R27 ;  /* 0x00007610001b7816 */ /* 0x001fe2000000001b */
[----:B------:R-:W-:Y:S05]  /*3a20*/  BRA `(.L_x_11499) ;  /* 0x0000029000007947 */ /* 0x000fea0003800000 */
.L_x_11516:
        /* <DEDUP_REMOVED lines=14> */
.L_x_11530:
[----:B------:R-:W-:Y:S05]  /*3b10*/  BSYNC B0 ;  /* 0x0000000000007941 */ /* 0x000fea0003800000 */
.L_x_11529:
[----:B------:R-:W0:Y:S02]  /*3b20*/  F2I.FTZ.TRUNC.NTZ R0, R0 ;  /* 0x0000000000007305 */ /* 0x000e24000021f100 */
[----:B0-----:R-:W-:Y:S01]  /*3b30*/  PRMT R27, R0, 0x7610, R27 ;  /* 0x00007610001b7816 */ /* 0x001fe2000000001b */
[----:B------:R-:W-:Y:S05]  /*3b40*/  BRA `(.L_x_11499) ;  /* 0x0000017000007947 */ /* 0x000fea0003800000 */
.L_x_11504:
        /* <DEDUP_REMOVED lines=20> */
.L_x_11528:
[----:B------:R0:W5:Y:S01]  /*3c90*/  LDG.E.U16 R27, [R4.64] ;  /* 0x00000024041b7981 */ /* 0x000162000c1e1500 */
[----:B------:R-:W-:Y:S05]  /*3ca0*/  BRA `(.L_x_11499) ;  /* 0x0000001000007947 */ /* 0x000fea0003800000 */
.L_x_11527:
[----:B------:R0:W5:Y:S02]  /*3cb0*/  LDG.E.U16 R27, [R4.64] ;  /* 0x00000024041b7981 */ /* 0x000164000c1e1500 */
.L_x_11499:
[----:B------:R-:W-:Y:S05]  /*3cc0*/  BSYNC B6 ;  /* 0x0000000000067941 */ /* 0x000fea0003800000 */
.L_x_11498:
[----:B------:R-:W4:Y:S01]  /*3cd0*/  S2R R18, SR_TID.X ;  /* 0x0000000000127919 */ /* 0x000f220000002100 */
[----:B------:R-:W-:Y:S01]  /*3ce0*/  ULDC.U16 UR4, c[0x0][0x166] ;  /* 0x0000598000047ab9 */ /* 0x000fe20000000400 */
[----:B------:R-:W0:Y:S01]  /*3cf0*/  LDC.U8 R19, c[0x0][0x184] ;  /* 0x00006100ff137b82 */ /* 0x000e220000000000 */
[----:B------:R-:W-:Y:S01]  /*3d00*/  UPRMT UR4, UR4, 0x9910, URZ ;  /* 0x0000991004047896 */ /* 0x000fe2000800003f */
[----:B------:R-:W-:Y:S03]  /*3d10*/  BSSY B6, `(.L_x_11531) ;  /* 0x0000102000067945 */ /* 0x000fe60003800000 */
[----:B------:R-:W-:Y:S02]  /*3d20*/  UISETP.GT.AND UP0, UPT, UR4, URZ, UPT ;  /* 0x0000003f0400728c */ /* 0x000fe4000bf04270 */
[----:B------:R-:W-:-:S02]  /*3d30*/  ISETP.NE.AND P0, PT, RZ, UR4, PT ;  /* 0x00000004ff007c0c */ /* 0x000fc4000bf05270 */
[----:B------:R-:W-:-:S06]  /*3d40*/  USEL UR5, URZ, 0x1, !UP0 ;  /* 0x000000013f057887 */ /* 0x000fcc000c000000 */
[----:B------:R-:W-:Y:S02]  /*3d50*/  IMAD.U32 R22, RZ, RZ, UR5 ;  /* 0x00000005ff167e24 */ /* 0x000fe4000f8e00ff */
[----:B------:R-:W-:Y:S02]  /*3d60*/  IMAD.U32 R23, RZ, RZ, UR5 ;  /* 0x00000005ff177e24 */ /* 0x000fe4000f8e00ff */
[----:B------:R-:W-:Y:S01]  /*3d70*/  IMAD.U32 R24, RZ, RZ, UR5 ;  /* 0x00000005ff187e24 */ /* 0x000fe2000f8e00ff */
[----:B---3-5:R-:W-:Y:S01]  /*3d80*/  @!P0 PRMT R22, R27, 0x7610, R22 ;  /* 0x000076101b168816 */ /* 0x028fe20000000016 */
[----:B0-----:R-:W-:Y:S01]  /*3d90*/  IMAD.U32 R5, RZ, RZ, UR5 ;  /* 0x00000005ff057e24 */ /* 0x001fe2000f8e00ff */
[----:B----4-:R-:W-:Y:S02]  /*3da0*/  ISETP.GE.AND P1, PT, R18, R17, PT ;  /* 0x000000111200720c */ /* 0x010fe40003f26270 */
[----:B--2---:R-:W-:Y:S02]  /*3db0*/  @!P0 PRMT R23, R2, 0x7610, R23 ;  /* 0x0000761002178816 */ /* 0x004fe40000000017 */
[----:B-1----:R-:W-:-:S02]  /*3dc0*/  @!P0 PRMT R24, R25, 0x7610, R24 ;  /* 0x0000761019188816 */ /* 0x002fc40000000018 */
[----:B------:R-:W-:-:S07]  /*3dd0*/  @!P0 PRMT R5, R26, 0x7610, R5 ;  /* 0x000076101a058816 */ /* 0x000fce0000000005 */
        /* <DEDUP_REMOVED lines=19> */
.L_x_11536:
[----:B------:R0:W-:Y:S01]  /*3f10*/  STG.E.U8 [R2.64], R5 ;  /* 0x0000000502007986 */ /* 0x0001e2000c101124 */
[----:B------:R-:W-:Y:S05]  /*3f20*/  BRA `(.L_x_11538) ;  /* 0x00000df000007947 */ /* 0x000fea0003800000 */
.L_x_11535:
[----:B------:R-:W-:-:S13]  /*3f30*/  ISETP.NE.AND P0, PT, R0, 0x2, PT ;  /* 0x000000020000780c */ /* 0x000fda0003f05270 */
[----:B------:R-:W-:Y:S05]  /*3f40*/  @!P0 BRA `(.L_x_11539) ;  /* 0x000000c000008947 */ /* 0x000fea0003800000 */
[----:B------:R-:W-:-:S13]  /*3f50*/  ISETP.NE.AND P0, PT, R0, 0x3, PT ;  /* 0x000000030000780c */ /* 0x000fda0003f05270 */
[----:B------:R-:W-:Y:S05]  /*3f60*/  @!P0 BRA `(.L_x_11540) ;  /* 0x0000007000008947 */ /* 0x000fea0003800000 */
[----:B------:R-:W-:-:S13]  /*3f70*/  ISETP.NE.AND P0, PT, R0, 0x4, PT ;  /* 0x000000040000780c */ /* 0x000fda0003f05270 */
[----:B------:R-:W-:Y:S05]  /*3f80*/  @P0 BRA `(.L_x_11537) ;  /* 0x00000be000000947 */ /* 0x000fea0003800000 */
[----:B------:R-:W-:-:S05]  /*3f90*/  PRMT R5, R5, 0x9910, RZ ;  /* 0x0000991005057816 */ /* 0x000fca00000000ff */
[----:B------:R-:W-:-:S05]  /*3fa0*/  IMAD.MOV.U32 R4, RZ, RZ, R5 ;  /* 0x000000ffff047224 */ /* 0x000fca00078e0005 */
[----:B------:R-:W-:-:S05]  /*3fb0*/  SHF.R.S32.HI R5, RZ, 0x1f, R4 ;  /* 0x0000001fff057819 */ /* 0x000fca0000011404 */
[----:B------:R0:W-:Y:S01]  /*3fc0*/  STG.E.64 [R2.64], R4 ;  /* 0x0000000402007986 */ /* 0x0001e2000c101b24 */
[----:B------:R-:W-:Y:S05]  /*3fd0*/  BRA `(.L_x_11538) ;  /* 0x00000d4000007947 */ /* 0x000fea0003800000 */
.L_x_11540:
[----:B------:R-:W-:-:S05]  /*3fe0*/  PRMT R5, R5, 0x9910, RZ ;  /* 0x0000991005057816 */ /* 0x000fca00000000ff */
[----:B------:R0:W-:Y:S01]  /*3ff0*/  STG.E [R2.64], R5 ;  /* 0x0000000502007986 */ /* 0x0001e2000c101924 */
[----:B------:R-:W-:Y:S05]  /*4000*/  BRA `(.L_x_11538) ;  /* 0x00000d1000007947 */ /* 0x000fea0003800000 */
.L_x_11539:
[----:B------:R0:W-:Y:S01]  /*4010*/  STG.E.U16 [R2.64], R5 ;  /* 0x0000000502007986 */ /* 0x0001e2000c101524 */
[----:B------:R-:W-:Y:S05]  /*4020*/  BRA `(.L_x_11538) ;  /* 0x00000cf000007947 */ /* 0x000fea0003800000 */
.L_x_11534:
        /* <DEDUP_REMOVED lines=9> */
.L_x_11542:
[----:B------:R-:W0:Y:S02]  /*40c0*/  I2F.S16 R0, R5 ;  /* 0x0000000500007306 */ /* 0x000e240000101400 */
[----:B0-----:R-:W-:-:S05]  /*40d0*/  F2FP.PACK_AB R0, RZ, R0 ;  /* 0x00000000ff00723e */ /* 0x001fca00000000ff */
[----:B------:R0:W-:Y:S01]  /*40e0*/  STG.E.U16 [R2.64], R0 ;  /* 0x0000000002007986 */ /* 0x0001e2000c101524 */
[----:B------:R-:W-:Y:S05]  /*40f0*/  BRA `(.L_x_11538) ;  /* 0x00000c2000007947 */ /* 0x000fea0003800000 */
.L_x_11541:
        /* <DEDUP_REMOVED lines=10> */
.L_x_11544:
[----:B------:R-:W0:Y:S02]  /*41a0*/  I2F.S16 R5, R5 ;  /* 0x0000000500057306 */ /* 0x000e240000101400 */
[----:B0-----:R-:W-:-:S04]  /*41b0*/  F2FP.PACK_AB R5, RZ, R5 ;  /* 0x00000005ff05723e */ /* 0x001fc800000000ff */
[----:B------:R-:W-:-:S05]  /*41c0*/  PRMT R5, R5, 0x5410, RZ ;  /* 0x0000541005057816 */ /* 0x000fca00000000ff */
[----:B------:R0:W-:Y:S01]  /*41d0*/  STG.E [R2.64], R5 ;  /* 0x0000000502007986 */ /* 0x0001e2000c101924 */
[----:B------:R-:W-:Y:S05]  /*41e0*/  BRA `(.L_x_11538) ;  /* 0x00000b3000007947 */ /* 0x000fea0003800000 */
.L_x_11543:
[----:B------:R-:W0:Y:S02]  /*41f0*/  I2F.F64.S16 R4, R5 ;  /* 0x0000000500047312 */ /* 0x000e240000101c00 */
[----:B0-----:R0:W-:Y:S01]  /*4200*/  STG.E.64 [R2.64], R4 ;  /* 0x0000000402007986 */ /* 0x0011e2000c101b24 */
[----:B------:R-:W-:Y:S05]  /*4210*/  BRA `(.L_x_11538) ;  /* 0x00000b0000007947 */ /* 0x000fea0003800000 */
.L_x_11533:
        /* <DEDUP_REMOVED lines=13> */
.L_x_11547:
[----:B------:R-:W0:Y:S01]  /*42f0*/  I2F.F64.S16 R4, R5 ;  /* 0x0000000500047312 */ /* 0x000e220000101c00 */
[----:B------:R-:W-:-:S05]  /*4300*/  CS2R R6, SRZ ;  /* 0x0000000000067805 */ /* 0x000fca000001ff00 */
[----:B0-----:R0:W-:Y:S01]  /*4310*/  STG.E.128 [R2.64], R4 ;  /* 0x0000000402007986 */ /* 0x0011e2000c101d24 */
[----:B------:R-:W-:Y:S05]  /*4320*/  BRA `(.L_x_11538) ;  /* 0x000009f000007947 */ /* 0x000fea0003800000 */
.L_x_11546:
        /* <DEDUP_REMOVED lines=21> */
.L_x_11551:
[----:B------:R-:W-:Y:S05]  /*4480*/  BSYNC B0 ;  /* 0x0000000000007941 */ /* 0x000fea0003800000 */
.L_x_11550:
[----:B------:R-:W-:-:S05]  /*4490*/  LOP3.LUT R7, R0, R7, RZ, 0xfc, !PT ;  /* 0x0000000700077212 */ /* 0x000fca00078efcff */
[----:B------:R0:W-:Y:S01]  /*44a0*/  STG.E.U8 [R2.64], R7 ;  /* 0x0000000702007986 */ /* 0x0001e2000c101124 */
[----:B------:R-:W-:Y:S05]  /*44b0*/  BRA `(.L_x_11538) ;  /* 0x0000086000007947 */ /* 0x000fea0003800000 */
.L_x_11549:
        /* <DEDUP_REMOVED lines=13> */
.L_x_11553:
[----:B------:R-:W-:Y:S01]  /*4590*/  IMAD.MOV.U32 R0, RZ, RZ, 0x7f ;  /* 0x0000007fff007424 */ /* 0x000fe200078e00ff */
[----:B------:R-:W-:-:S04]  /*45a0*/  ISETP.GT.U32.AND P0, PT, R4, 0x7f800000, PT ;  /* 0x7f8000000400780c */ /* 0x000fc80003f04070 */
[----:B------:R-:W-:-:S04]  /*45b0*/  SEL R0, R0, 0x7c, P0 ;  /* 0x0000007c00007807 */ /* 0x000fc80000000000 */
.L_x_11554:
[----:B------:R-:W-:Y:S05]  /*45c0*/  BSYNC B0 ;  /* 0x0000000000007941 */ /* 0x000fea0003800000 */
.L_x_11552:
[----:B------:R-:W-:-:S04]  /*45d0*/  LOP3.LUT R4, R5, 0x80000000, RZ, 0xc0, !PT ;  /* 0x8000000005047812 */ /* 0x000fc800078ec0ff */
[----:B------:R-:W-:-:S04]  /*45e0*/  SHF.R.U32.HI R5, RZ, 0x18, R4 ;  /* 0x00000018ff057819 */ /* 0x000fc80000011604 */
[----:B------:R-:W-:-:S05]  /*45f0*/  LOP3.LUT R5, R0, R5, RZ, 0xfc, !PT ;  /* 0x0000000500057212 */ /* 0x000fca00078efcff */
[----:B------:R0:W-:Y:S01]  /*4600*/  STG.E.U8 [R2.64], R5 ;  /* 0x0000000502007986 */ /* 0x0001e2000c101124 */
[----:B------:R-:W-:Y:S05]  /*4610*/  BRA `(.L_x_11538) ;  /* 0x0000070000007947 */ /* 0x000fea0003800000 */
.L_x_11548:
[----:B------:R-:W0:Y:S02]  /*4620*/  I2F.S16 R0, R5 ;  /* 0x0000000500007306 */ /* 0x000e240000101400 */
[----:B0-----:R-:W-:-:S05]  /*4630*/  F2FP.BF16.PACK_AB R0, RZ, R0 ;  /* 0x00000000ff00723e */ /* 0x001fca00000010ff */
[----:B------:R0:W-:Y:S01]  /*4640*/  STG.E.U16 [R2.64], R0 ;  /* 0x0000000002007986 */ /* 0x0001e2000c101524 */
[----:B------:R-:W-:Y:S05]  /*4650*/  BRA `(.L_x_11538) ;  /* 0x000006c000007947 */ /* 0x000fea0003800000 */
.L_x_11545:
        /* <DEDUP_REMOVED lines=10> */
.L_x_11557:
        /* <DEDUP_REMOVED lines=17> */
.L_x_11560:
[----:B------:R-:W-:-:S04]  /*4810*/  LOP3.LUT R0, R5, 0x80000000, RZ, 0xc0, !PT ;  /* 0x8000000005007812 */ /* 0x000fc800078ec0ff */
[----:B------:R-:W-:-:S04]  /*4820*/  SHF.R.U32.HI R5, RZ, 0x18, R0 ;  /* 0x00000018ff057819 */ /* 0x000fc80000011600 */
[----:B------:R-:W-:-:S04]  /*4830*/  LOP3.LUT R4, R4, R5, RZ, 0xfc, !PT ;  /* 0x0000000504047212 */ /* 0x000fc800078efcff */
[----:B------:R-:W-:Y:S02]  /*4840*/  PRMT R0, R4, 0x7610, R0 ;  /* 0x0000761004007816 */ /* 0x000fe40000000000 */
.L_x_11559:
[----:B------:R-:W-:Y:S05]  /*4850*/  BSYNC B0 ;  /* 0x0000000000007941 */ /* 0x000fea0003800000 */
.L_x_11558:
[----:B------:R0:W-:Y:S01]  /*4860*/  STG.E.U8 [R2.64], R0 ;  /* 0x0000000002007986 */ /* 0x0001e2000c101124 */
[----:B------:R-:W-:Y:S05]  /*4870*/  BRA `(.L_x_11538) ;  /* 0x000004a000007947 */ /* 0x000fea0003800000 */
.L_x_11556:
        /* <DEDUP_REMOVED lines=17> */
.L_x_11563:
[----:B------:R-:W-:-:S04]  /*4990*/  LOP3.LUT R0, R5, 0x80000000, RZ, 0xc0, !PT ;  /* 0x8000000005007812 */ /* 0x000fc800078ec0ff */
[----:B------:R-:W-:-:S04]  /*49a0*/  SHF.R.U32.HI R5, RZ, 0x18, R0 ;  /* 0x00000018ff057819 */ /* 0x000fc80000011600 */
[----:B------:R-:W-:-:S04]  /*49b0*/  LOP3.LUT R4, R4, R5, RZ, 0xfc, !PT ;  /* 0x0000000504047212 */ /* 0x000fc800078efcff */
[----:B------:R-:W-:Y:S02]  /*49c0*/  PRMT R0, R4, 0x7610, R0 ;  /* 0x0000761004007816 */ /* 0x000fe40000000000 */
.L_x_11562:
[----:B------:R-:W-:Y:S05]  /*49d0*/  BSYNC B0 ;  /* 0x0000000000007941 */ /* 0x000fea0003800000 */
.L_x_11561:
[----:B------:R0:W-:Y:S01]  /*49e0*/  STG.E.U8 [R2.64], R0 ;  /* 0x0000000002007986 */ /* 0x0001e2000c101124 */
[----:B------:R-:W-:Y:S05]  /*49f0*/  BRA `(.L_x_11538) ;  /* 0x0000032000007947 */ /* 0x000fea0003800000 */
.L_x_11555:
        /* <DEDUP_REMOVED lines=23> */
.L_x_11537:
        /* <DEDUP_REMOVED lines=20> */
.L_x_11565:
[----:B------:R-:W-:-:S05]  /*4cb0*/  PRMT R5, R5, 0x9910, RZ ;  /* 0x0000991005057816 */ /* 0x000fca00000000ff */
[----:B------:R-:W-:-:S05]  /*4cc0*/  IMAD.MOV.U32 R4, RZ, RZ, R5 ;  /* 0x000000ffff047224 */ /* 0x000fca00078e0005 */
[----:B------:R-:W-:-:S05]  /*4cd0*/  SHF.R.S32.HI R5, RZ, 0x1f, R4 ;  /* 0x0000001fff057819 */ /* 0x000fca0000011404 */
[----:B------:R0:W-:Y:S01]  /*4ce0*/  STG.E.64 [R2.64], R4 ;  /* 0x0000000402007986 */ /* 0x0001e2000c101b24 */
[----:B------:R-:W-:Y:S05]  /*4cf0*/  BRA `(.L_x_11538) ;  /* 0x0000002000007947 */ /* 0x000fea0003800000 */
.L_x_11564:
[----:B------:R-:W-:-:S05]  /*4d00*/  PRMT R5, R5, 0x9910, RZ ;  /* 0x0000991005057816 */ /* 0x000fca00000000ff */
[----:B------:R0:W-:Y:S02]  /*4d10*/  STG.E [R2.64], R5 ;  /* 0x0000000502007986 */ /* 0x0001e4000c101924 */
.L_x_11538:
[----:B------:R-:W-:Y:S02]  /*4d20*/  IADD3 R18, R18, 0x80, RZ ;  /* 0x0000008012127810 */ /* 0x000fe40007ffe0ff */
.L_x_11532:
[----:B------:R-:W-:Y:S05]  /*4d30*/  BSYNC B6 ;  /* 0x0000000000067941 */ /* 0x000fea0003800000 */
.L_x_11531:
        /* <DEDUP_REMOVED lines=21> */
.L_x_11571:
[----:B------:R0:W-:Y:S01]  /*4e90*/  STG.E.U8 [R2.64], R24 ;  /* 0x0000001802007986 */ /* 0x0001e2000c101124 */
[----:B------:R-:W-:Y:S05]  /*4ea0*/  BRA `(.L_x_11573) ;  /* 0x00000dc000007947 */ /* 0x000fea0003800000 */
.L_x_11570:
        /* <DEDUP_REMOVED lines=10> */
.L_x_11575:
[----:B------:R-:W-:-:S05]  /*4f50*/  PRMT R5, R24, 0x9910, RZ ;  /* 0x0000991018057816 */ /* 0x000fca00000000ff */
[----:B------:R0:W-:Y:S01]  /*4f60*/  STG.E [R2.64], R5 ;  /* 0x0000000502007986 */ /* 0x0001e2000c101924 */
[----:B------:R-:W-:Y:S05]  /*4f70*/  BRA `(.L_x_11573) ;  /* 0x00000cf000007947 */ /* 0x000fea0003800000 */
.L_x_11574:
[----:B------:R0:W-:Y:S01]  /*4f80*/  STG.E.U16 [R2.64], R24 ;  /* 0x0000001802007986 */ /* 0x0001e2000c101524 */
[----:B------:R-:W-:Y:S05]  /*4f90*/  BRA `(.L_x_11573) ;  /* 0x00000cd000007947 */ /* 0x000fea0003800000 */
.L_x_11569:
        /* <DEDUP_REMOVED lines=9> */
.L_x_11577:
[----:B------:R-:W0:Y:S02]  /*5030*/  I2F.S16 R0, R24 ;  /* 0x0000001800007306 */ /* 0x000e240000101400 */
[----:B0-----:R-:W-:-:S05]  /*5040*/  F2FP.PACK_AB R0, RZ, R0 ;  /* 0x00000000ff00723e */ /* 0x001fca00000000ff */
[----:B------:R0:W-:Y:S01]  /*5050*/  STG.E.U16 [R2.64], R0 ;  /* 0x0000000002007986 */ /* 0x0001e2000c101524 */
[----:B------:R-:W-:Y:S05]  /*5060*/  BRA `(.L_x_11573) ;  /* 0x00000c0000007947 */ /* 0x000fea0003800000 */
.L_x_11576:
        /* <DEDUP_REMOVED lines=10> */
.L_x_11579:
[----:B------:R-:W0:Y:S02]  /*5110*/  I2F.S16 R24, R24 ;  /* 0x0000001800187306 */ /* 0x000e240000101400 */
[----:B0-----:R-:W-:-:S04]  /*5120*/  F2FP.PACK_AB R5, RZ, R24 ;  /* 0x00000018ff05723e */ /* 0x001fc800000000ff */
[----:B------:R-:W-:-:S05]  /*5130*/  PRMT R5, R5, 0x5410, RZ ;  /* 0x0000541005057816 */ /* 0x000fca00000000ff */
[----:B------:R0:W-:Y:S01]  /*5140*/  STG.E [R2.64], R5 ;  /* 0x0000000502007986 */ /* 0x0001e2000c101924 */
[----:B------:R-:W-:Y:S05]  /*5150*/  BRA `(.L_x_11573) ;  /* 0x00000b1000007947 */ /* 0x000fea0003800000 */
.L_x_11578:
[----:B------:R-:W0:Y:S02]  /*5160*/  I2F.F64.S16 R24, R24 ;  /* 0x0000001800187312 */ /* 0x000e240000101c00 */
[----:B0-----:R0:W-:Y:S01]  /*5170*/  STG.E.64 [R2.64], R24 ;  /* 0x0000001802007986 */ /* 0x0011e2000c101b24 */
[----:B------:R-:W-:Y:S05]  /*5180*/  BRA `(.L_x_11573) ;  /* 0x00000ae000007947 */ /* 0x000fea0003800000 */
.L_x_11568:
        /* <DEDUP_REMOVED lines=13> */
.L_x_11582:
[----:B------:R-:W0:Y:S01]  /*5260*/  I2F.F64.S16 R24, R24 ;  /* 0x0000001800187312 */ /* 0x000e220000101c00 */
[----:B------:R-:W-:-:S05]  /*5270*/  CS2R R26, SRZ ;  /* 0x00000000001a7805 */ /* 0x000fca000001ff00 */
[----:B0-----:R0:W-:Y:S01]  /*5280*/  STG.E.128 [R2.64], R24 ;  /* 0x0000001802007986 */ /* 0x0011e2000c101d24 */
[----:B------:R-:W-:Y:S05]  /*5290*/  BRA `(.L_x_11573) ;  /* 0x000009d000007947 */ /* 0x000fea0003800000 */
.L_x_11581:
        /* <DEDUP_REMOVED lines=21> */
.L_x_11586:
[----:B------:R-:W-:Y:S05]  /*53f0*/  BSYNC B0 ;  /* 0x0000000000007941 */ /* 0x000fea0003800000 */
.L_x_11585:
[----:B------:R-:W-:-:S05]  /*5400*/  LOP3.LUT R5, R0, R5, RZ, 0xfc, !PT ;  /* 0x0000000500057212 */ /* 0x000fca00078efcff */
[----:B------:R0:W-:Y:S01]  /*5410*/  STG.E.U8 [R2.64], R5 ;  /* 0x0000000502007986 */ /* 0x0001e2000c101124 */
[----:B------:R-:W-:Y:S05]  /*5420*/  BRA `(.L_x_11573) ;  /* 0x0000084000007947 */ /* 0x000fea0003800000 */
.L_x_11584:
        /* <DEDUP_REMOVED lines=13> */
.L_x_11588:
[----:B------:R-:W-:Y:S01]  /*5500*/  IMAD.MOV.U32 R0, RZ, RZ, 0x7f ;  /* 0x0000007fff007424 */ /* 0x000fe200078e00ff */
[----:B------:R-:W-:-:S04]  /*5510*/  ISETP.GT.U32.AND P0, PT, R4, 0x7f800000, PT ;  /* 0x7f8000000400780c */ /* 0x000fc80003f04070 */
[----:B------:R-:W-:-:S04]  /*5520*/  SEL R0, R0, 0x7c, P0 ;  /* 0x0000007c00007807 */ /* 0x000fc80000000000 */
.L_x_11589:
[----:B------:R-:W-:Y:S05]  /*5530*/  BSYNC B0 ;  /* 0x0000000000007941 */ /* 0x000fea0003800000 */
.L_x_11587:
[----:B------:R-:W-:-:S04]  /*5540*/  LOP3.LUT R4, R5, 0x80000000, RZ, 0xc0, !PT ;  /* 0x8000000005047812 */ /* 0x000fc800078ec0ff */
[----:B------:R-:W-:-:S04]  /*5550*/  SHF.R.U32.HI R5, RZ, 0x18, R4 ;  /* 0x00000018ff057819 */ /* 0x000fc80000011604 */
[----:B------:R-:W-:-:S05]  /*5560*/  LOP3.LUT R5, R0, R5, RZ, 0xfc, !PT ;  /* 0x0000000500057212 */ /* 0x000fca00078efcff */
[----:B------:R0:W-:Y:S01]  /*5570*/  STG.E.U8 [R2.64], R5 ;  /* 0x0000000502007986 */ /* 0x0001e2000c101124 */
[----:B------:R-:W-:Y:S05]  /*5580*/  BRA `(.L_x_11573) ;  /* 0x000006e000007947 */ /* 0x000fea0003800000 */
.L_x_11583:
[----:B------:R-:W0:Y:S02]  /*5590*/  I2F.S16 R0, R24 ;  /* 0x0000001800007306 */ /* 0x000e240000101400 */
[----:B0-----:R-:W-:-:S05]  /*55a0*/  F2FP.BF16.PACK_AB R0, RZ, R0 ;  /* 0x00000000ff00723e */ /* 0x001fca00000010ff */
[----:B------:R0:W-:Y:S01]  /*55b0*/  STG.E.U16 [R2.64], R0 ;  /* 0x0000000002007986 */ /* 0x0001e2000c101524 */
[----:B------:R-:W-:Y:S05]  /*55c0*/  BRA `(.L_x_11573) ;  /* 0x000006a000007947 */ /* 0x000fea0003800000 */
.L_x_11580:
        /* <DEDUP_REMOVED lines=10> */
.L_x_11592:
        /* <DEDUP_REMOVED lines=17> */
.L_x_11595:
[----:B------:R-:W-:-:S04]  /*5780*/  LOP3.LUT R0, R7, 0x80000000, RZ, 0xc0, !PT ;  /* 0x8000000007007812 */ /* 0x000fc800078ec0ff */
[----:B------:R-:W-:-:S04]  /*5790*/  SHF.R.U32.HI R5, RZ, 0x18, R0 ;  /* 0x00000018ff057819 */ /* 0x000fc80000011600 */
[----:B------:R-:W-:-:S04]  /*57a0*/  LOP3.LUT R4, R4, R5, RZ, 0xfc, !PT ;  /* 0x0000000504047212 */ /* 0x000fc800078efcff */
[----:B------:R-:W-:Y:S02]  /*57b0*/  PRMT R0, R4, 0x7610, R0 ;  /* 0x0000761004007816 */ /* 0x000fe40000000000 */
.L_x_11594:
[----:B------:R-:W-:Y:S05]  /*57c0*/  BSYNC B0 ;  /* 0x0000000000007941 */ /* 0x000fea0003800000 */
.L_x_11593:
[----:B------:R0:W-:Y:S01]  /*57d0*/  STG.E.U8 [R2.64], R0 ;  /* 0x0000000002007986 */ /* 0x0001e2000c101124 */
[----:B------:R-:W-:Y:S05]  /*57e0*/  BRA `(.L_x_11573) ;  /* 0x0000048000007947 */ /* 0x000fea0003800000 */
.L_x_11591:
        /* <DEDUP_REMOVED lines=17> */
.L_x_11598:
[----:B------:R-:W-:-:S04]  /*5900*/  LOP3.LUT R0, R7, 0x80000000, RZ, 0xc0, !PT ;  /* 0x8000000007007812 */ /* 0x000fc800078ec0ff */
[----:B------:R-:W-:-:S04]  /*5910*/  SHF.R.U32.HI R5, RZ, 0x18, R0 ;  /* 0x00000018ff057819 */ /* 0x000fc80000011600 */
[----:B------:R-:W-:-:S04]  /*5920*/  LOP3.LUT R4, R4, R5, RZ, 0xfc, !PT ;  /* 0x0000000504047212 */ /* 0x000fc800078efcff */
[----:B------:R-:W-:Y:S02]  /*5930*/  PRMT R0, R4, 0x7610, R0 ;  /* 0x0000761004007816 */ /* 0x000fe40000000000 */
.L_x_11597:
[----:B------:R-:W-:Y:S05]  /*5940*/  BSYNC B0 ;  /* 0x0000000000007941 */ /* 0x000fea0003800000 */
.L_x_11596:
[----:B------:R0:W-:Y:S01]  /*5950*/  STG.E.U8 [R2.64], R0 ;  /* 0x0000000002007986 */ /* 0x0001e2000c101124 */
[----:B------:R-:W-:Y:S05]  /*5960*/  BRA `(.L_x_11573) ;  /* 0x0000030000007947 */ /* 0x000fea0003800000 */
.L_x_11590:
        /* <DEDUP_REMOVED lines=22> */
.L_x_11572:
        /* <DEDUP_REMOVED lines=20> */
.L_x_11600:
[----:B------:R-:W-:-:S04]  /*5c10*/  PRMT R4, R24, 0x9910, RZ ;  /* 0x0000991018047816 */ /* 0x000fc800000000ff */
[----:B------:R-:W-:-:S05]  /*5c20*/  SHF.R.S32.HI R5, RZ, 0x1f, R4 ;  /* 0x0000001fff057819 */ /* 0x000fca0000011404 */
[----:B------:R0:W-:Y:S01]  /*5c30*/  STG.E.64 [R2.64], R4 ;  /* 0x0000000402007986 */ /* 0x0001e2000c101b24 */
[----:B------:R-:W-:Y:S05]  /*5c40*/  BRA `(.L_x_11573) ;  /* 0x0000002000007947 */ /* 0x000fea0003800000 */
.L_x_11599:
[----:B------:R-:W-:-:S05]  /*5c50*/  PRMT R5, R24, 0x9910, RZ ;  /* 0x0000991018057816 */ /* 0x000fca00000000ff */
[----:B------:R0:W-:Y:S02]  /*5c60*/  STG.E [R2.64], R5 ;  /* 0x0000000502007986 */ /* 0x0001e4000c101924 */
.L_x_11573:
        /* <DEDUP_REMOVED lines=21> */
.L_x_11604:
[----:B------:R0:W-:Y:S01]  /*5dc0*/  STG.E.U8 [R2.64], R23 ;  /* 0x0000001702007986 */ /* 0x0001e2000c101124 */
[----:B------:R-:W-:Y:S05]  /*5dd0*/  BRA `(.L_x_11606) ;  /* 0x00000dc000007947 */ /* 0x000fea0003800000 */
.L_x_11603:
        /* <DEDUP_REMOVED lines=10> */
.L_x_11608:
[----:B------:R-:W-:-:S05]  /*5e80*/  PRMT R5, R23, 0x9910, RZ ;  /* 0x0000991017057816 */ /* 0x000fca00000000ff */
[----:B------:R0:W-:Y:S01]  /*5e90*/  STG.E [R2.64], R5 ;  /* 0x0000000502007986 */ /* 0x0001e2000c101924 */
[----:B------:R-:W-:Y:S05]  /*5ea0*/  BRA `(.L_x_11606) ;  /* 0x00000cf000007947 */ /* 0x000fea0003800000 */
.L_x_11607:
[----:B------:R0:W-:Y:S01]  /*5eb0*/  STG.E.U16 [R2.64], R23 ;  /* 0x0000001702007986 */ /* 0x0001e2000c101524 */
[----:B------:R-:W-:Y:S05]  /*5ec0*/  BRA `(.L_x_11606) ;  /* 0x00000cd000007947 */ /* 0x000fea0003800000 */
.L_x_11602:
        /* <DEDUP_REMOVED lines=9> */
.L_x_11610:
[----:B------:R-:W0:Y:S02]  /*5f60*/  I2F.S16 R0, R23 ;  /* 0x0000001700007306 */ /* 0x000e240000101400 */
[----:B0-----:R-:W-:-:S05]  /*5f70*/  F2FP.PACK_AB R0, RZ, R0 ;  /* 0x00000000ff00723e */ /* 0x001fca00000000ff */
[----:B------:R0:W-:Y:S01]  /*5f80*/  STG.E.U16 [R2.64], R0 ;  /* 0x0000000002007986 */ /* 0x0001e2000c101524 */
[----:B------:R-:W-:Y:S05]  /*5f90*/  BRA `(.L_x_11606) ;  /* 0x00000c0000007947 */ /* 0x000fea0003800000 */
.L_x_11609:
        /* <DEDUP_REMOVED lines=10> */
.L_x_11612:
[----:B------:R-:W0:Y:S02]  /*6040*/  I2F.S16 R23, R23 ;  /* 0x0000001700177306 */ /* 0x000e240000101400 */
[----:B0-----:R-:W-:-:S04]  /*6050*/  F2FP.PACK_AB R5, RZ, R23 ;  /* 0x00000017ff05723e */ /* 0x001fc800000000ff */
[----:B------:R-:W-:-:S05]  /*6060*/  PRMT R5, R5, 0x5410, RZ ;  /* 0x0000541005057816 */ /* 0x000fca00000000ff */
[----:B------:R0:W-:Y:S01]  /*6070*/  STG.E [R2.64], R5 ;  /* 0x0000000502007986 */ /* 0x0001e2000c101924 */
[----:B------:R-:W-:Y:S05]  /*6080*/  BRA `(.L_x_11606) ;  /* 0x00000b1000007947 */ /* 0x000fea0003800000 */
.L_x_11611:
[----:B------:R-:W0:Y:S02]  /*6090*/  I2F.F64.S16 R4, R23 ;  /* 0x0000001700047312 */ /* 0x000e240000101c00 */
[----:B0-----:R0:W-:Y:S01]  /*60a0*/  STG.E.64 [R2.64], R4 ;  /* 0x0000000402007986 */ /* 0x0011e2000c101b24 */
[----:B------:R-:W-:Y:S05]  /*60b0*/  BRA `(.L_x_11606) ;  /* 0x00000ae000007947 */ /* 0x000fea0003800000 */
.L_x_11601:
        /* <DEDUP_REMOVED lines=13> */
.L_x_11615:
[----:B------:R-:W0:Y:S01]  /*6190*/  I2F.F64.S16 R4, R23 ;  /* 0x0000001700047312 */ /* 0x000e220000101c00 */
[----:B------:R-:W-:-:S05]  /*61a0*/  CS2R R6, SRZ ;  /* 0x0000000000067805 */ /* 0x000fca000001ff00 */
[----:B0-----:R0:W-:Y:S01]  /*61b0*/  STG.E.128 [R2.64], R4 ;  /* 0x0000000402007986 */ /* 0x0011e2000c101d24 */
[----:B------:R-:W-:Y:S05]  /*61c0*/  BRA `(.L_x_11606) ;  /* 0x000009d000007947 */ /* 0x000fea0003800000 */
.L_x_11614:
        /* <DEDUP_REMOVED lines=21> */
.L_x_11619:
[----:B------:R-:W-:Y:S05]  /*6320*/  BSYNC B0 ;  /* 0x0000000000007941 */ /* 0x000fea0003800000 */
.L_x_11618:
[----:B------:R-:W-:-:S05]  /*6330*/  LOP3.LUT R5, R0, R5, RZ, 0xfc, !PT ;  /* 0x0000000500057212 */ /* 0x000fca00078efcff */
[----:B------:R0:W-:Y:S01]  /*6340*/  STG.E.U8 [R2.64], R5 ;  /* 0x0000000502007986 */ /* 0x0001e2000c101124 */
[----:B------:R-:W-:Y:S05]  /*6350*/  BRA `(.L_x_11606) ;  /* 0x0000084000007947 */ /* 0x000fea0003800000 */
.L_x_11617:
        /* <DEDUP_REMOVED lines=13> */
.L_x_11621:
[----:B------:R-:W-:Y:S01]  /*6430*/  IMAD.MOV.U32 R0, RZ, RZ, 0x7f ;  /* 0x0000007fff007424 */ /* 0x000fe200078e00ff */
[----:B------:R-:W-:-:S04]  /*6440*/  ISETP.GT.U32.AND P0, PT, R4, 0x7f800000, PT ;  /* 0x7f8000000400780c */ /* 0x000fc80003f04070 */
[----:B------:R-:W-:-:S04]  /*6450*/  SEL R0, R0, 0x7c, P0 ;  /* 0x0000007c00007807 */ /* 0x000fc80000000000 */
.L_x_11622:
[----:B------:R-:W-:Y:S05]  /*6460*/  BSYNC B0 ;  /* 0x0000000000007941 */ /* 0x000fea0003800000 */
.L_x_11620:
[----:B------:R-:W-:-:S04]  /*6470*/  LOP3.LUT R4, R23, 0x80000000, RZ, 0xc0, !PT ;  /* 0x8000000017047812 */ /* 0x000fc800078ec0ff */
[----:B------:R-:W-:-:S04]  /*6480*/  SHF.R.U32.HI R5, RZ, 0x18, R4 ;  /* 0x00000018ff057819 */ /* 0x000fc80000011604 */
[----:B------:R-:W-:-:S05]  /*6490*/  LOP3.LUT R5, R0, R5, RZ, 0xfc, !PT ;  /* 0x0000000500057212 */ /* 0x000fca00078efcff */
[----:B------:R0:W-:Y:S01]  /*64a0*/  STG.E.U8 [R2.64], R5 ;  /* 0x0000000502007986 */ /* 0x0001e2000c101124 */
[----:B------:R-:W-:Y:S05]  /*64b0*/  BRA `(.L_x_11606) ;  /* 0x000006e000007947 */ /* 0x000fea0003800000 */
.L_x_11616:
[----:B------:R-:W0:Y:S02]  /*64c0*/  I2F.S16 R0, R23 ;  /* 0x0000001700007306 */ /* 0x000e240000101400 */
[----:B0-----:R-:W-:-:S05]  /*64d0*/  F2FP.BF16.PACK_AB R0, RZ, R0 ;  /* 0x00000000ff00723e */ /* 0x001fca00000010ff */
[----:B------:R0:W-:Y:S01]  /*64e0*/  STG.E.U16 [R2.64], R0 ;  /* 0x0000000002007986 */ /* 0x0001e2000c101524 */
[----:B------:R-:W-:Y:S05]  /*64f0*/  BRA `(.L_x_11606) ;  /* 0x000006a000007947 */ /* 0x000fea0003800000 */
.L_x_11613:
        /* <DEDUP_REMOVED lines=10> */
.L_x_11625:
        /* <DEDUP_REMOVED lines=17> */
.L_x_11628:
[----:B------:R-:W-:-:S04]  /*66b0*/  LOP3.LUT R0, R23, 0x80000000, RZ, 0xc0, !PT ;  /* 0x8000000017007812 */ /* 0x000fc800078ec0ff */
[----:B------:R-:W-:-:S04]  /*66c0*/  SHF.R.U32.HI R5, RZ, 0x18, R0 ;  /* 0x00000018ff057819 */ /* 0x000fc80000011600 */
[----:B------:R-:W-:-:S04]  /*66d0*/  LOP3.LUT R4, R4, R5, RZ, 0xfc, !PT ;  /* 0x0000000504047212 */ /* 0x000fc800078efcff */
[----:B------:R-:W-:Y:S02]  /*66e0*/  PRMT R0, R4, 0x7610, R0 ;  /* 0x0000761004007816 */ /* 0x000fe40000000000 */
.L_x_11627:
[----:B------:R-:W-:Y:S05]  /*66f0*/  BSYNC B0 ;  /* 0x0000000000007941 */ /* 0x000fea0003800000 */
.L_x_11626:
[----:B------:R0:W-:Y:S01]  /*6700*/  STG.E.U8 [R2.64], R0 ;  /* 0x0000000002007986 */ /* 0x0001e2000c101124 */
[----:B------:R-:W-:Y:S05]  /*6710*/  BRA `(.L_x_11606) ;  /* 0x0000048000007947 */ /* 0x000fea0003800000 */
.L_x_11624:
        /* <DEDUP_REMOVED lines=17> */
.L_x_11631:
[----:B------:R-:W-:-:S04]  /*6830*/  LOP3.LUT R0, R23, 0x80000000, RZ, 0xc0, !PT ;  /* 0x8000000017007812 */ /* 0x000fc800078ec0ff */
[----:B------:R-:W-:-:S04]  /*6840*/  SHF.R.U32.HI R5, RZ, 0x18, R0 ;  /* 0x00000018ff057819 */ /* 0x000fc80000011600 */
[----:B------:R-:W-:-:S04]  /*6850*/  LOP3.LUT R4, R4, R5, RZ, 0xfc, !PT ;  /* 0x0000000504047212 */ /* 0x000fc800078efcff */
[----:B------:R-:W-:Y:S02]  /*6860*/  PRMT R0, R4, 0x7610, R0 ;  /* 0x0000761004007816 */ /* 0x000fe40000000000 */
.L_x_11630:
[----:B------:R-:W-:Y:S05]  /*6870*/  BSYNC B0 ;  /* 0x0000000000007941 */ /* 0x000fea0003800000 */
.L_x_11629:
[----:B------:R0:W-:Y:S01]  /*6880*/  STG.E.U8 [R2.64], R0 ;  /* 0x0000000002007986 */ /* 0x0001e2000c101124 */
[----:B------:R-:W-:Y:S05]  /*6890*/  BRA `(.L_x_11606) ;  /* 0x0000030000007947 */ /* 0x000fea0003800000 */
.L_x_11623:
        /* <DEDUP_REMOVED lines=22> */
.L_x_11605:
        /* <DEDUP_REMOVED lines=20> */
.L_x_11633:
[----:B------:R-:W-:-:S04]  /*6b40*/  PRMT R4, R23, 0x9910, RZ ;  /* 0x0000991017047816 */ /* 0x000fc800000000ff */
[----:B------:R-:W-:-:S05]  /*6b50*/  SHF.R.S32.HI R5, RZ, 0x1f, R4 ;  /* 0x0000001fff057819 */ /* 0x000fca0000011404 */
[----:B------:R0:W-:Y:S01]  /*6b60*/  STG.E.64 [R2.64], R4 ;  /* 0x0000000402007986 */ /* 0x0001e2000c101b24 */
[----:B------:R-:W-:Y:S05]  /*6b70*/  BRA `(.L_x_11606) ;  /* 0x0000002000007947 */ /* 0x000fea0003800000 */
.L_x_11632:
[----:B------:R-:W-:-:S05]  /*6b80*/  PRMT R5, R23, 0x9910, RZ ;  /* 0x0000991017057816 */ /* 0x000fca00000000ff */
[----:B------:R0:W-:Y:S02]  /*6b90*/  STG.E [R2.64], R5 ;  /* 0x0000000502007986 */ /* 0x0001e4000c101924 */
.L_x_11606:
[----:B------:R-:W-:Y:S02]  /*6ba0*/  IADD3 R18, R18, 0x80, RZ ;  /* 0x0000008012127810 */ /* 0x000fe40007ffe0ff */
.L_x_11567:
[----:B------:R-:W-:Y:S05]  /*6bb0*/  BSYNC B6 ;  /* 0x0000000000067941 */ /* 0x000fea0003800000 */
.L_x_11566:
        /* <DEDUP_REMOVED lines=19> */
.L_x_11637:
[----:B------:R-:W-:Y:S01]  /*6cf0*/  STG.E.U8 [R2.64], R22 ;  /* 0x0000001602007986 */ /* 0x000fe2000c101124 */
[----:B------:R-:W-:Y:S05]  /*6d00*/  EXIT ;  /* 0x000000000000794d */ /* 0x000fea0003800000 */
.L_x_11636:
        /* <DEDUP_REMOVED lines=10> */
.L_x_11640:
[----:B------:R-:W-:-:S05]  /*6db0*/  PRMT R5, R22, 0x9910, RZ ;  /* 0x0000991016057816 */ /* 0x000fca00000000ff */
[----:B------:R-:W-:Y:S01]  /*6dc0*/  STG.E [R2.64], R5 ;  /* 0x0000000502007986 */ /* 0x000fe2000c101924 */
[----:B------:R-:W-:Y:S05]  /*6dd0*/  EXIT ;  /* 0x000000000000794d */ /* 0x000fea0003800000 */
.L_x_11639:
[----:B------:R-:W-:Y:S01]  /*6de0*/  STG.E.U16 [R2.64], R22 ;  /* 0x0000001602007986 */ /* 0x000fe2000c101524 */
[----:B------:R-:W-:Y:S05]  /*6df0*/  EXIT ;  /* 0x000000000000794d */ /* 0x000fea0003800000 */
.L_x_11635:
        /* <DEDUP_REMOVED lines=9> */
.L_x_11642:
[----:B------:R-:W0:Y:S02]  /*6e90*/  I2F.S16 R0, R22 ;  /* 0x0000001600007306 */ /* 0x000e240000101400 */
[----:B0-----:R-:W-:-:S05]  /*6ea0*/  F2FP.PACK_AB R0, RZ, R0 ;  /* 0x00000000ff00723e */ /* 0x001fca00000000ff */
[----:B------:R-:W-:Y:S01]  /*6eb0*/  STG.E.U16 [R2.64], R0 ;  /* 0x0000000002007986 */ /* 0x000fe2000c101524 */
[----:B------:R-:W-:Y:S05]  /*6ec0*/  EXIT ;  /* 0x000000000000794d */ /* 0x000fea0003800000 */
.L_x_11641:
        /* <DEDUP_REMOVED lines=10> */
.L_x_11644:
[----:B------:R-:W0:Y:S02]  /*6f70*/  I2F.S16 R22, R22 ;  /* 0x0000001600167306 */ /* 0x000e240000101400 */
[----:B0-----:R-:W-:-:S04]  /*6f80*/  F2FP.PACK_AB R5, RZ, R22 ;  /* 0x00000016ff05723e */ /* 0x001fc800000000ff */
[----:B------:R-:W-:-:S05]  /*6f90*/  PRMT R5, R5, 0x5410, RZ ;  /* 0x0000541005057816 */ /* 0x000fca00000000ff */
[----:B------:R-:W-:Y:S01]  /*6fa0*/  STG.E [R2.64], R5 ;  /* 0x0000000502007986 */ /* 0x000fe2000c101924 */
[----:B------:R-:W-:Y:S05]  /*6fb0*/  EXIT ;  /* 0x000000000000794d */ /* 0x000fea0003800000 */
.L_x_11643:
[----:B------:R-:W0:Y:S02]  /*6fc0*/  I2F.F64.S16 R22, R22 ;  /* 0x0000001600167312 */ /* 0x000e240000101c00 */
[----:B0-----:R-:W-:Y:S01]  /*6fd0*/  STG.E.64 [R2.64], R22 ;  /* 0x0000001602007986 */ /* 0x001fe2000c101b24 */
[----:B------:R-:W-:Y:S05]  /*6fe0*/  EXIT ;  /* 0x000000000000794d */ /* 0x000fea0003800000 */
.L_x_11634:
        /* <DEDUP_REMOVED lines=13> */
.L_x_11647:
[----:B------:R-:W0:Y:S01]  /*70c0*/  I2F.F64.S16 R4, R22 ;  /* 0x0000001600047312 */ /* 0x000e220000101c00 */
[----:B------:R-:W-:-:S05]  /*70d0*/  CS2R R6, SRZ ;  /* 0x0000000000067805 */ /* 0x000fca000001ff00 */
[----:B0-----:R-:W-:Y:S01]  /*70e0*/  STG.E.128 [R2.64], R4 ;  /* 0x0000000402007986 */ /* 0x001fe2000c101d24 */
[----:B------:R-:W-:Y:S05]  /*70f0*/  EXIT ;  /* 0x000000000000794d */ /* 0x000fea0003800000 */
.L_x_11646:
        /* <DEDUP_REMOVED lines=21> */
.L_x_11651:
[----:B------:R-:W-:Y:S05]  /*7250*/  BSYNC B0 ;  /* 0x0000000000007941 */ /* 0x000fea0003800000 */
.L_x_11650:
[----:B------:R-:W-:-:S05]  /*7260*/  LOP3.LUT R5, R0, R5, RZ, 0xfc, !PT ;  /* 0x0000000500057212 */ /* 0x000fca00078efcff */
[----:B------:R-:W-:Y:S01]  /*7270*/  STG.E.U8 [R2.64], R5 ;  /* 0x0000000502007986 */ /* 0x000fe2000c101124 */
[----:B------:R-:W-:Y:S05]  /*7280*/  EXIT ;  /* 0x000000000000794d */ /* 0x000fea0003800000 */
.L_x_11649:
        /* <DEDUP_REMOVED lines=13> */
.L_x_11653:
[----:B------:R-:W-:Y:S01]  /*7360*/  IMAD.MOV.U32 R0, RZ, RZ, 0x7f ;  /* 0x0000007fff007424 */ /* 0x000fe200078e00ff */
[----:B------:R-:W-:-:S04]  /*7370*/  ISETP.GT.U32.AND P0, PT, R4, 0x7f800000, PT ;  /* 0x7f8000000400780c */ /* 0x000fc80003f04070 */
[----:B------:R-:W-:-:S04]  /*7380*/  SEL R0, R0, 0x7c, P0 ;  /* 0x0000007c00007807 */ /* 0x000fc80000000000 */
.L_x_11654:
[----:B------:R-:W-:Y:S05]  /*7390*/  BSYNC B0 ;  /* 0x0000000000007941 */ /* 0x000fea0003800000 */
.L_x_11652:
[----:B------:R-:W-:-:S04]  /*73a0*/  LOP3.LUT R4, R5, 0x80000000, RZ, 0xc0, !PT ;  /* 0x8000000005047812 */ /* 0x000fc800078ec0ff */
[----:B------:R-:W-:-:S04]  /*73b0*/  SHF.R.U32.HI R5, RZ, 0x18, R4 ;  /* 0x00000018ff057819 */ /* 0x000fc80000011604 */
[----:B------:R-:W-:-:S05]  /*73c0*/  LOP3.LUT R5, R0, R5, RZ, 0xfc, !PT ;  /* 0x0000000500057212 */ /* 0x000fca00078efcff */
[----:B------:R-:W-:Y:S01]  /*73d0*/  STG.E.U8 [R2.64], R5 ;  /* 0x0000000502007986 */ /* 0x000fe2000c101124 */
[----:B------:R-:W-:Y:S05]  /*73e0*/  EXIT ;  /* 0x000000000000794d */ /* 0x000fea0003800000 */
.L_x_11648:
[----:B------:R-:W0:Y:S02]  /*73f0*/  I2F.S16 R0, R22 ;  /* 0x0000001600007306 */ /* 0x000e240000101400 */
[----:B0-----:R-:W-:-:S05]  /*7400*/  F2FP.BF16.PACK_AB R0, RZ, R0 ;  /* 0x00000000ff00723e */ /* 0x001fca00000010ff */
[----:B------:R-:W-:Y:S01]  /*7410*/  STG.E.U16 [R2.64], R0 ;  /* 0x0000000002007986 */ /* 0x000fe2000c101524 */
[----:B------:R-:W-:Y:S05]  /*7420*/  EXIT ;  /* 0x000000000000794d */ /* 0x000fea0003800000 */
.L_x_11645:
        /* <DEDUP_REMOVED lines=10> */
.L_x_11657:
        /* <DEDUP_REMOVED lines=17> */
.L_x_11660:
[----:B------:R-:W-:-:S04]  /*75e0*/  LOP3.LUT R0, R7, 0x80000000, RZ, 0xc0, !PT ;  /* 0x8000000007007812 */ /* 0x000fc800078ec0ff */
[----:B------:R-:W-:-:S04]  /*75f0*/  SHF.R.U32.HI R5, RZ, 0x18, R0 ;  /* 0x00000018ff057819 */ /* 0x000fc80000011600 */
[----:B------:R-:W-:-:S04]  /*7600*/  LOP3.LUT R4, R4, R5, RZ, 0xfc, !PT ;  /* 0x0000000504047212 */ /* 0x000fc800078efcff */
[----:B------:R-:W-:Y:S02]  /*7610*/  PRMT R0, R4, 0x7610, R0 ;  /* 0x0000761004007816 */ /* 0x000fe40000000000 */
.L_x_11659:
[----:B------:R-:W-:Y:S05]  /*7620*/  BSYNC B0 ;  /* 0x0000000000007941 */ /* 0x000fea0003800000 */
.L_x_11658:
[----:B------:R-:W-:Y:S01]  /*7630*/  STG.E.U8 [R2.64], R0 ;  /* 0x0000000002007986 */ /* 0x000fe2000c101124 */
[----:B------:R-:W-:Y:S05]  /*7640*/  EXIT ;  /* 0x000000000000794d */ /* 0x000fea0003800000 */
.L_x_11656:
        /* <DEDUP_REMOVED lines=17> */
.L_x_11663:
[----:B------:R-:W-:-:S04]  /*7760*/  LOP3.LUT R0, R7, 0x80000000, RZ, 0xc0, !PT ;  /* 0x8000000007007812 */ /* 0x000fc800078ec0ff */
[----:B------:R-:W-:-:S04]  /*7770*/  SHF.R.U32.HI R5, RZ, 0x18, R0 ;  /* 0x00000018ff057819 */ /* 0x000fc80000011600 */
[----:B------:R-:W-:-:S04]  /*7780*/  LOP3.LUT R4, R4, R5, RZ, 0xfc, !PT ;  /* 0x0000000504047212 */ /* 0x000fc800078efcff */
[----:B------:R-:W-:Y:S02]  /*7790*/  PRMT R0, R4, 0x7610, R0 ;  /* 0x0000761004007816 */ /* 0x000fe40000000000 */
.L_x_11662:
[----:B------:R-:W-:Y:S05]  /*77a0*/  BSYNC B0 ;  /* 0x0000000000007941 */ /* 0x000fea0003800000 */
.L_x_11661:
[----:B------:R-:W-:Y:S01]  /*77b0*/  STG.E.U8 [R2.64], R0 ;  /* 0x0000000002007986 */ /* 0x000fe2000c101124 */
[----:B------:R-:W-:Y:S05]  /*77c0*/  EXIT ;  /* 0x000000000000794d */ /* 0x000fea0003800000 */
.L_x_11655:
        /* <DEDUP_REMOVED lines=22> */
.L_x_11638:
        /* <DEDUP_REMOVED lines=20> */
.L_x_11665:
[----:B------:R-:W-:-:S04]  /*7a70*/  PRMT R4, R22, 0x9910, RZ ;  /* 0x0000991016047816 */ /* 0x000fc800000000ff */
[----:B------:R-:W-:-:S05]  /*7a80*/  SHF.R.S32.HI R5, RZ, 0x1f, R4 ;  /* 0x0000001fff057819 */ /* 0x000fca0000011404 */
[----:B------:R-:W-:Y:S01]  /*7a90*/  STG.E.64 [R2.64], R4 ;  /* 0x0000000402007986 */ /* 0x000fe2000c101b24 */
[----:B------:R-:W-:Y:S05]  /*7aa0*/  EXIT ;  /* 0x000000000000794d */ /* 0x000fea0003800000 */
.L_x_11664:
[----:B------:R-:W-:-:S05]  /*7ab0*/  PRMT R5, R22, 0x9910, RZ ;  /* 0x0000991016057816 */ /* 0x000fca00000000ff */
[----:B------:R-:W-:Y:S01]  /*7ac0*/  STG.E [R2.64], R5 ;  /* 0x0000000502007986 */ /* 0x000fe2000c101924 */
[----:B------:R-:W-:Y:S05]  /*7ad0*/  EXIT ;  /* 0x000000000000794d */ /* 0x000fea0003800000 */
.L_x_11666:
        /* <DEDUP_REMOVED lines=10> */
.L_x_29946:


//--------------------- .text._ZN2at6native18elementwise_kernelILi128ELi4EZNS0_22gpu_kernel_impl_nocastINS0_13AUnaryFunctorIsssZZZNS0_21heaviside_kernel_cudaERNS_18TensorIteratorBaseEENKUlvE_clEvENKUlvE3_clEvEUlssE_EEEEvS5_RKT_EUliE_EEviT1_ --------------------------
	.section	.text._ZN2at6native18elementwise_kernelILi128ELi4EZNS0_22gpu_kernel_impl_nocastINS0_13AUnaryFunctorIsssZZZNS0_21heaviside_kernel_cudaERNS_18TensorIteratorBaseEENKUlvE_clEvENKUlvE3_clEvEUlssE_EEEEvS5_RKT_EUliE_EEviT1_,"ax",@progbits
	.sectioninfo	@"SHI_REGISTERS=12"
	.align	128
        .global         _ZN2at6native18elementwise_kernelILi128ELi4EZNS0_22gpu_kernel_impl_nocastINS0_13AUnaryFunctorIsssZZZNS0_21heaviside_kernel_cudaERNS_18TensorIteratorBaseEENKUlvE_clEvENKUlvE3_clEvEUlssE_EEEEvS5_RKT_EUliE_EEviT1_
        .type           _ZN2at6native18elementwise_kernelILi128ELi4EZNS0_22gpu_kernel_impl_nocastINS0_13AUnaryFunctorIsssZZZNS0_21heaviside_kernel_cudaERNS_18TensorIteratorBaseEENKUlvE_clEvENKUlvE3_clEvEUlssE_EEEEvS5_RKT_EUliE_EEviT1_,@function
        .size           _ZN2at6native18elementwise_kernelILi128ELi4EZNS0_22gpu_kernel_impl_nocastINS0_13AUnaryFunctorIsssZZZNS0_21heaviside_kernel_cudaERNS_18TensorIteratorBaseEENKUlvE_clEvENKUlvE3_clEvEUlssE_EEEEvS5_RKT_EUliE_EEviT1_,(.L_x_29947 - _ZN2at6native18elementwise_kernelILi128ELi4EZNS0_22gpu_kernel_impl_nocastINS0_13AUnaryFunctorIsssZZZNS0_21heaviside_kernel_cudaERNS_18TensorIteratorBaseEENKUlvE_clEvENKUlvE3_clEvEUlssE_EEEEvS5_RKT_EUliE_EEviT1_)
        .other          _ZN2at6native18elementwise_kernelILi128ELi4EZNS0_22gpu_kernel_impl_nocastINS0_13AUnaryFunctorIsssZZZNS0_21heaviside_kernel_cudaERNS_18TensorIteratorBaseEENKUlvE_clEvENKUlvE3_clEvEUlssE_EEEEvS5_RKT_EUliE_EEviT1_,@"STO_CUDA_ENTRY STV_DEFAULT"
_ZN2at6native18elementwise_kernelILi128ELi4EZNS0_22gpu_kernel_impl_nocastINS0_13AUnaryFunctorIsssZZZNS0_21heaviside_kernel_cudaERNS_18TensorIteratorBaseEENKUlvE_clEvENKUlvE3_clEvEUlssE_EEEEvS5_RKT_EUliE_EEviT1_:
.text._ZN2at6native18elementwise_kernelILi128ELi4EZNS0_22gpu_kernel_impl_nocastINS0_13AUnaryFunctorIsssZZZNS0_21heaviside_kernel_cudaERNS_18TensorIteratorBaseEENKUlvE_clEvENKUlvE3_clEvEUlssE_EEEEvS5_RKT_EUliE_EEviT1_:
        /* <DEDUP_REMOVED lines=228> */
[----:B------:R-:W-:-:S04]  /*0e40*/  IMAD R4, R9, c[0x0][0x280], R5 ;  /* 0x0000a00009047a24 */ /* 0x000fc800078e0205 */
[----:B------:R-:W-:Y:S02]  /*0e50*/  @P0 IMAD.MOV R6, RZ, RZ, -R6 ;  /* 0x000000ffff060224 */ /* 0x000fe400078e0a06 */
[----:B------:R-:W-:Y:S02]  /*0e60*/  IMAD R2, R4, c[0x0][0x350], R2 ;  /* 0x0000d40004027a24 */ /* 0x000fe400078e0202 */
[----:B------:R-:W-:Y:S02]  /*0e70*/  @P0 IMAD R6, R6, c[0x0][0x28c], R7 ;  /* 0x0000a30006060a24 */ /* 0x000fe400078e0207 */
[----:B------:R-:W-:Y:S02]  /*0e80*/  IMAD R3, R4, c[0x0][0x354], R3 ;  /* 0x0000d50004037a24 */ /* 0x000fe400078e0203 */
[C---:B------:R-:W-:Y:S02]  /*0e90*/  @P0 IMAD R2, R6.reuse, c[0x0][0x358], R2 ;  /* 0x0000d60006020a24 */ /* 0x040fe400078e0202 */
[----:B------:R-:W-:-:S04]  /*0ea0*/  @P0 IMAD R3, R6, c[0x0][0x35c], R3 ;  /* 0x0000d70006030a24 */ /* 0x000fc800078e0203 */
.L_x_11669:
[----:B------:R-:W-:Y:S01]  /*0eb0*/  ULDC.U16 UR4, c[0x0][0x372] ;  /* 0x0000dc8000047ab9 */ /* 0x000fe20000000400 */
[----:B------:R-:W-:Y:S01]  /*0ec0*/  IADD3 R4, P2, R3, c[0x0][0x368], RZ ;  /* 0x0000da0003047a10 */ /* 0x000fe20007f5e0ff */
[----:B------:R-:W-:-:S03]  /*0ed0*/  UPRMT UR4, UR4, 0x9910, URZ ;  /* 0x0000991004047896 */ /* 0x000fc6000800003f */
[----:B------:R-:W-:-:S03]  /*0ee0*/  IADD3.X R5, RZ, c[0x0][0x36c], RZ, P2, !PT ;  /* 0x0000db00ff057a10 */ /* 0x000fc600017fe4ff */
[----:B------:R-:W-:Y:S02]  /*0ef0*/  ISETP.NE.AND P1, PT, RZ, UR4, PT ;  /* 0x00000004ff007c0c */ /* 0x000fe4000bf25270 */
[----:B------:R-:W-:-:S04]  /*0f00*/  ISETP.LT.AND P0, PT, RZ, UR4, PT ;  /* 0x00000004ff007c0c */ /* 0x000fc8000bf01270 */
[----:B------:R-:W-:-:S07]  /*0f10*/  SEL R7, RZ, 0x1, !P0 ;  /* 0x00000001ff077807 */ /* 0x000fce0004000000 */
[----:B------:R-:W2:Y:S01]  /*0f20*/  @!P1 LDG.E.U16 R7, [R4.64] ;  /* 0x0000000604079981 */ /* 0x000ea2000c1e1500 */
[----:B------:R-:W-:Y:S02]  /*0f30*/  IADD3 R2, P0, R2, c[0x0][0x360], RZ ;  /* 0x0000d80002027a10 */ /* 0x000fe40007f1e0ff */
[----:B------:R-:W-:Y:S02]  /*0f40*/  IADD3 R0, R0, 0x80, RZ ;  /* 0x0000008000007810 */ /* 0x000fe40007ffe0ff */
[----:B------:R-:W-:-:S05]  /*0f50*/  IADD3.X R3, RZ, c[0x0][0x364], RZ, P0, !PT ;  /* 0x0000d900ff037a10 */ /* 0x000fca00007fe4ff */
[----:B--2---:R0:W-:Y:S04]  /*0f60*/  STG.E.U16 [R2.64], R7 ;  /* 0x0000000702007986 */ /* 0x0041e8000c101506 */
.L_x_11668:
[----:B------:R-:W-:Y:S05]  /*0f70*/  BSYNC B0 ;  /* 0x0000000000007941 */ /* 0x000fea0003800000 */
.L_x_11667:
[----:B------:R-:W-:Y:S01]  /*0f80*/  ISETP.GE.AND P0, PT, R0, c[0x0][0x160], PT ;  /* 0x0000580000007a0c */ /* 0x000fe20003f06270 */
[----:B------:R-:W-:-:S12]  /*0f90*/  BSSY B0, `(.L_x_11670) ;  /* 0x00001e2000007945 */ /* 0x000fd80003800000 */
[----:B------:R-:W-:Y:S05]  /*0fa0*/  @P0 BRA `(.L_x_11671) ;  /* 0x00001e0000000947 */ /* 0x000fea0003800000 */
        /* <DEDUP_REMOVED lines=226> */
[----:B------:R-:W-:-:S04]  /*1dd0*/  @P0 IMAD R3, R6, c[0x0][0x35c], R3 ;  /* 0x0000d70006030a24 */ /* 0x000fc800078e0203 */
.L_x_11672:
[----:B------:R-:W-:Y:S01]  /*1de0*/  ULDC.U16 UR4, c[0x0][0x372] ;  /* 0x0000dc8000047ab9 */ /* 0x000fe20000000400 */
[----:B------:R-:W-:Y:S01]  /*1df0*/  IADD3 R4, P0, R3, c[0x0][0x368], RZ ;  /* 0x0000da0003047a10 */ /* 0x000fe20007f1e0ff */
[----:B------:R-:W-:-:S04]  /*1e00*/  UPRMT UR4, UR4, 0x9910, URZ ;  /* 0x0000991004047896 */ /* 0x000fc8000800003f */
[----:B------:R-:W-:Y:S02]  /*1e10*/  IMAD.X R5, RZ, RZ, c[0x0][0x36c], P0 ;  /* 0x0000db00ff057624 */ /* 0x000fe400000e06ff */
[----:B------:R-:W-:Y:S02]  /*1e20*/  ISETP.NE.AND P2, PT, RZ, UR4, PT ;  /* 0x00000004ff007c0c */ /* 0x000fe4000bf45270 */
[----:B------:R-:W-:-:S04]  /*1e30*/  ISETP.LT.AND P1, PT, RZ, UR4, PT ;  /* 0x00000004ff007c0c */ /* 0x000fc8000bf21270 */
        /* <DEDUP_REMOVED lines=235> */
.L_x_11673:
        /* <DEDUP_REMOVED lines=12> */
.L_x_11671:
[----:B------:R-:W-:Y:S05]  /*2db0*/  BSYNC B0 ;  /* 0x0000000000007941 */ /* 0x000fea0003800000 */
.L_x_11670:
        /* <DEDUP_REMOVED lines=228> */
[----:B------:R-:W-:-:S04]  /*3c00*/  @P0 IMAD R3, R6, c[0x0][0x35c], R3 ;  /* 0x0000d70006030a24 */ /* 0x000fc800078e0203 */
.L_x_11674:
        /* <DEDUP_REMOVED lines=8> */
[----:B------:R-:W-:-:S04]  /*3c90*/  IADD3 R2, P0, R2, c[0x0][0x360], RZ ;  /* 0x0000d80002027a10 */ /* 0x000fc80007f1e0ff */
[----:B------:R-:W-:-:S05]  /*3ca0*/  IADD3.X R3, RZ, c[0x0][0x364], RZ, P0, !PT ;  /* 0x0000d900ff037a10 */ /* 0x000fca00007fe4ff */
[----:B--2---:R-:W-:Y:S01]  /*3cb0*/  STG.E.U16 [R2.64], R7 ;  /* 0x0000000702007986 */ /* 0x004fe2000c101506 */
[----:B------:R-:W-:Y:S05]  /*3cc0*/  EXIT ;  /* 0x000000000000794d */ /* 0x000fea0003800000 */
.L_x_11675:
        /* <DEDUP_REMOVED lines=11> */
.L_x_29947:


//--------------------- .text._ZN2at6native27unrolled_elementwise_kernelINS0_13AUnaryFunctorIsssZZZNS0_21heaviside_kernel_cudaERNS_18TensorIteratorBaseEENKUlvE_clEvENKUlvE3_clEvEUlssE_EESt5arrayIPcLm2EELi4E23TrivialOffsetCalculatorILi1EjESD_NS0_6memory15LoadWithoutCastENSE_16StoreWithoutCastEEEviT_T0_T2_T3_T4_T5_ --------------------------
	.section	.text._ZN2at6native27unrolled_elementwise_kernelINS0_13AUnaryFunctorIsssZZZNS0_21heaviside_kernel_cudaERNS_18TensorIteratorBaseEENKUlvE_clEvENKUlvE3_clEvEUlssE_EESt5arrayIPcLm2EELi4E23TrivialOffsetCalculatorILi1EjESD_NS0_6memory15LoadWithoutCastENSE_16StoreWithoutCastEEEviT_T0_T2_T3_T4_T5_,"ax",@progbits
	.sectioninfo	@"SHI_REGISTERS=16"
	.align	128
        .global         _ZN2at6native27unrolled_elementwise_kernelINS0_13AUnaryFunctorIsssZZZNS0_21heaviside_kernel_cudaERNS_18TensorIteratorBaseEENKUlvE_clEvENKUlvE3_clEvEUlssE_EESt5arrayIPcLm2EELi4E23TrivialOffsetCalculatorILi1EjESD_NS0_6memory15LoadWithoutCastENSE_16StoreWithoutCastEEEviT_T0_T2_T3_T4_T5_
        .type           _ZN2at6native27unrolled_elementwise_kernelINS0_13AUnaryFunctorIsssZZZNS0_21heaviside_kernel_cudaERNS_18TensorIteratorBaseEENKUlvE_clEvENKUlvE3_clEvEUlssE_EESt5arrayIPcLm2EELi4E23TrivialOffsetCalculatorILi1EjESD_NS0_6memory15LoadWithoutCastENSE_16StoreWithoutCastEEEviT_T0_T2_T3_T4_T5_,@function
        .size           _ZN2at6native27unrolled_elementwise_kernelINS0_13AUnaryFunctorIsssZZZNS0_21heaviside_kernel_cudaERNS_18TensorIteratorBaseEENKUlvE_clEvENKUlvE3_clEvEUlssE_EESt5arrayIPcLm2EELi4E23TrivialOffsetCalculatorILi1EjESD_NS0_6memory15LoadWithoutCastENSE_16StoreWithoutCastEEEviT_T0_T2_T3_T4_T5_,(.L_x_29948 - _ZN2at6native27unrolled_elementwise_kernelINS0_13AUnaryFunctorIsssZZZNS0_21heaviside_kernel_cudaERNS_18TensorIteratorBaseEENKUlvE_clEvENKUlvE3_clEvEUlssE_EESt5arrayIPcLm2EELi4E23TrivialOffsetCalculatorILi1EjESD_NS0_6memory15LoadWithoutCastENSE_16StoreWithoutCastEEEviT_T0_T2_T3_T4_T5_)
        .other          _ZN2at6native27unrolled_elementwise_kernelINS0_13AUnaryFunctorIsssZZZNS0_21heaviside_kernel_cudaERNS_18TensorIteratorBaseEENKUlvE_clEvENKUlvE3_clEvEUlssE_EESt5arrayIPcLm2EELi4E23TrivialOffsetCalculatorILi1EjESD_NS0_6memory15LoadWithoutCastENSE_16StoreWithoutCastEEEviT_T0_T2_T3_T4_T5_,@"STO_CUDA_ENTRY STV_DEFAULT"
_ZN2at6native27unrolled_elementwise_kernelINS0_13AUnaryFunctorIsssZZZNS0_21heaviside_kernel_cudaERNS_18TensorIteratorBaseEENKUlvE_clEvENKUlvE3_clEvEUlssE_EESt5arrayIPcLm2EELi4E23TrivialOffsetCalculatorILi1EjESD_NS0_6memory15LoadWithoutCastENSE_16StoreWithoutCastEEEviT_T0_T2_T3_T4_T5_:
.text._ZN2at6native27unrolled_elementwise_kernelINS0_13AUnaryFunctorIsssZZZNS0_21heaviside_kernel_cudaERNS_18TensorIteratorBaseEENKUlvE_clEvENKUlvE3_clEvEUlssE_EESt5arrayIPcLm2EELi4E23TrivialOffsetCalculatorILi1EjESD_NS0_6memory15LoadWithoutCastENSE_16StoreWithoutCastEEEviT_T0_T2_T3_T4_T5_:
        /* <DEDUP_REMOVED lines=9> */
[----:B------:R-:W-:Y:S01]  /*0090*/  @!P0 IADD3 R3, R13, 0x80, RZ ;  /* 0x000000800d038810 */ /* 0x000fe20007ffe0ff */
[----:B------:R-:W-:Y:S01]  /*00a0*/  @!P0 IMAD.MOV.U32 R7, RZ, RZ, 0x2 ;  /* 0x00000002ff078424 */ /* 0x000fe200078e00ff */
[----:B------:R-:W-:Y:S02]  /*00b0*/  @!P0 LEA R6, R0, R13, 0x9 ;  /* 0x0000000d00068211 */ /* 0x000fe400078e48ff */
[----:B------:R-:W-:-:S03]  /*00c0*/  ISETP.GE.AND P1, PT, R3, R2, PT ;  /* 0x000000020300720c */ /* 0x000fc60003f26270 */
[----:B------:R-:W-:-:S05]  /*00d0*/  @!P0 IMAD.WIDE.U32 R6, R6, R7, c[0x0][0x170] ;  /* 0x00005c0006068625 */ /* 0x000fca00078e0007 */
[----:B------:R0:W2:Y:S05]  /*00e0*/  @!P0 LDG.E.U16 R12, [R6.64] ;  /* 0x00000006060c8981 */ /* 0x0000aa000c1e1500 */
[----:B------:R-:W-:Y:S01]  /*00f0*/  @!P1 IMAD R8, R0, 0x200, R3 ;  /* 0x0000020000089824 */ /* 0x000fe200078e0203 */
[----:B------:R-:W-:-:S04]  /*0100*/  @!P1 IADD3 R3, R3, 0x80, RZ ;  /* 0x0000008003039810 */ /* 0x000fc80007ffe0ff */
[----:B------:R-:W-:Y:S01]  /*0110*/  ISETP.GE.AND P2, PT, R3, R2, PT ;  /* 0x000000020300720c */ /* 0x000fe20003f46270 */
[----:B------:R-:W-:Y:S01]  /*0120*/  @!P1 IMAD.MOV.U32 R9, RZ, RZ, 0x2 ;  /* 0x00000002ff099424 */ /* 0x000fe200078e00ff */
[----:B------:R-:W-:Y:S02]  /*0130*/  PRMT R4, RZ, 0x7610, R4 ;  /* 0x00007610ff047816 */ /* 0x000fe40000000004 */
[----:B------:R-:W-:Y:S01]  /*0140*/  PRMT R5, RZ, 0x7610, R5 ;  /* 0x00007610ff057816 */ /* 0x000fe20000000005 */
[----:B------:R-:W-:-:S05]  /*0150*/  @!P1 IMAD.WIDE.U32 R8, R8, R9, c[0x0][0x170] ;  /* 0x00005c0008089625 */ /* 0x000fca00078e0009 */
[----:B------:R1:W3:Y:S03]  /*0160*/  @!P1 LDG.E.U16 R4, [R8.64] ;  /* 0x0000000608049981 */ /* 0x0002e6000c1e1500 */
[----:B------:R-:W-:Y:S01]  /*0170*/  @!P2 MOV R11, 0x2 ;  /* 0x00000002000ba802 */ /* 0x000fe20000000f00 */
[----:B------:R-:W-:-:S04]  /*0180*/  @!P2 IMAD R10, R0, 0x200, R3 ;  /* 0x00000200000aa824 */ /* 0x000fc800078e0203 */
[----:B------:R-:W-:-:S05]  /*0190*/  @!P2 IMAD.WIDE.U32 R10, R10, R11, c[0x0][0x170] ;  /* 0x00005c000a0aa625 */ /* 0x000fca00078e000b */
[----:B------:R4:W3:Y:S01]  /*01a0*/  @!P2 LDG.E.U16 R5, [R10.64] ;  /* 0x000000060a05a981 */ /* 0x0008e2000c1e1500 */
[----:B------:R-:W-:-:S04]  /*01b0*/  @!P2 IADD3 R3, R3, 0x80, RZ ;  /* 0x000000800303a810 */ /* 0x000fc80007ffe0ff */
[----:B------:R-:W-:Y:S01]  /*01c0*/  ISETP.GE.AND P1, PT, R3, R2, PT ;  /* 0x000000020300720c */ /* 0x000fe20003f26270 */
[----:B------:R-:W-:Y:S02]  /*01d0*/  ULDC.U16 UR4, c[0x0][0x166] ;  /* 0x0000598000047ab9 */ /* 0x000fe40000000400 */
[----:B------:R-:W-:-:S10]  /*01e0*/  UPRMT UR4, UR4, 0x9910, URZ ;  /* 0x0000991004047896 */ /* 0x000fd4000800003f */
[--C-:B0-----:R-:W-:Y:S02]  /*01f0*/  @!P1 IMAD R6, R0, 0x200, R3.reuse ;  /* 0x0000020000069824 */ /* 0x101fe400078e0203 */
[----:B------:R-:W-:Y:S01]  /*0200*/  @!P1 IMAD.MOV.U32 R7, RZ, RZ, 0x2 ;  /* 0x00000002ff079424 */ /* 0x000fe200078e00ff */
[----:B------:R-:W-:-:S03]  /*0210*/  PRMT R3, RZ, 0x7610, R3 ;  /* 0x00007610ff037816 */ /* 0x000fc60000000003 */
[----:B------:R-:W-:Y:S01]  /*0220*/  @!P1 IMAD.WIDE.U32 R6, R6, R7, c[0x0][0x170] ;  /* 0x00005c0006069625 */ /* 0x000fe200078e0007 */
[----:B------:R-:W-:-:S04]  /*0230*/  UISETP.GT.AND UP0, UPT, UR4, URZ, UPT ;  /* 0x0000003f0400728c */ /* 0x000fc8000bf04270 */
[----:B------:R0:W5:Y:S01]  /*0240*/  @!P1 LDG.E.U16 R3, [R6.64] ;  /* 0x0000000606039981 */ /* 0x000162000c1e1500 */
[----:B------:R-:W-:Y:S01]  /*0250*/  ISETP.NE.AND P1, PT, RZ, UR4, PT ;  /* 0x00000004ff007c0c */ /* 0x000fe2000bf25270 */
[----:B------:R-:W-:Y:S01]  /*0260*/  USEL UR4, URZ, 0x1, !UP0 ;  /* 0x000000013f047887 */ /* 0x000fe2000c000000 */
[----:B-1----:R-:W-:Y:S01]  /*0270*/  @!P0 MOV R9, 0x2 ;  /* 0x0000000200098802 */ /* 0x002fe20000000f00 */
[----:B------:R-:W-:-:S04]  /*0280*/  @!P0 IMAD R8, R0, 0x200, R13 ;  /* 0x0000020000088824 */ /* 0x000fc800078e020d */
[----:B----4-:R-:W-:Y:S02]  /*0290*/  IMAD.U32 R11, RZ, RZ, UR4 ;  /* 0x00000004ff0b7e24 */ /* 0x010fe4000f8e00ff */
[----:B0-----:R-:W-:Y:S01]  /*02a0*/  @!P0 IMAD.WIDE.U32 R6, R8, R9, c[0x0][0x168] ;  /* 0x00005a0008068625 */ /* 0x001fe200078e0009 */
[----:B------:R-:W-:-:S04]  /*02b0*/  @!P0 IADD3 R13, R13, 0x80, RZ ;  /* 0x000000800d0d8810 */ /* 0x000fc80007ffe0ff */
[----:B------:R-:W-:Y:S01]  /*02c0*/  ISETP.GE.AND P2, PT, R13, R2, PT ;  /* 0x000000020d00720c */ /* 0x000fe20003f46270 */
[----:B------:R-:W-:Y:S02]  /*02d0*/  IMAD.U32 R9, RZ, RZ, UR4 ;  /* 0x00000004ff097e24 */ /* 0x000fe4000f8e00ff */
[----:B------:R-:W-:Y:S01]  /*02e0*/  IMAD.U32 R8, RZ, RZ, UR4 ;  /* 0x00000004ff087e24 */ /* 0x000fe2000f8e00ff */
[----:B------:R-:W-:Y:S01]  /*02f0*/  MOV R10, UR4 ;  /* 0x00000004000a7c02 */ /* 0x000fe20008000f00 */
[----:B------:R-:W-:Y:S01]  /*0300*/  BSSY B0, `(.L_x_11676) ;  /* 0x0000010000007945 */ /* 0x000fe20003800000 */
[----:B--2---:R-:W-:-:S05]  /*0310*/  @!P1 PRMT R11, R12, 0x7610, R11 ;  /* 0x000076100c0b9816 */ /* 0x004fca000000000b */
[----:B------:R0:W-:Y:S01]  /*0320*/  @!P0 STG.E.U16 [R6.64], R11 ;  /* 0x0000000b06008986 */ /* 0x0001e2000c101506 */
[----:B---3--:R-:W-:Y:S02]  /*0330*/  @!P1 PRMT R9, R4, 0x7610, R9 ;  /* 0x0000761004099816 */ /* 0x008fe40000000009 */
[----:B------:R-:W-:Y:S01]  /*0340*/  @!P1 PRMT R8, R5, 0x7610, R8 ;  /* 0x0000761005089816 */ /* 0x000fe20000000008 */
        /* <DEDUP_REMOVED lines=11> */
.L_x_11677:
[----:B0-----:R-:W-:Y:S05]  /*0400*/  BSYNC B0 ;  /* 0x0000000000007941 */ /* 0x001fea0003800000 */
.L_x_11676:
[----:B------:R-:W-:Y:S02]  /*0410*/  ISETP.GE.AND P0, PT, R13, R2, PT ;  /* 0x000000020d00720c */ /* 0x000fe40003f06270 */
[----:B------:R-:W-:-:S11]  /*0420*/  PRMT R4, R10, 0x7610, R4 ;  /* 0x000076100a047816 */ /* 0x000fd60000000004 */
[----:B------:R-:W-:Y:S05]  /*0430*/  @P0 EXIT ;  /* 0x000000000000094d */ /* 0x000fea0003800000 */
[----:B------:R-:W-:Y:S01]  /*0440*/  LEA R2, R0, R13, 0x9 ;  /* 0x0000000d00027211 */ /* 0x000fe200078e48ff */
[----:B------:R-:W-:Y:S01]  /*0450*/  IMAD.MOV.U32 R5, RZ, RZ, 0x2 ;  /* 0x00000002ff057424 */ /* 0x000fe200078e00ff */
[----:B-----5:R-:W-:-:S03]  /*0460*/  @!P1 PRMT R4, R3, 0x7610, R4 ;  /* 0x0000761003049816 */ /* 0x020fc60000000004 */
[----:B------:R-:W-:-:S05]  /*0470*/  IMAD.WIDE.U32 R2, R2, R5, c[0x0][0x168] ;  /* 0x00005a0002027625 */ /* 0x000fca00078e0005 */
[----:B------:R-:W-:Y:S01]  /*0480*/  STG.E.U16 [R2.64], R4 ;  /* 0x0000000402007986 */ /* 0x000fe2000c101506 */
[----:B------:R-:W-:Y:S05]  /*0490*/  EXIT ;  /* 0x000000000000794d */ /* 0x000fea0003800000 */
.L_x_11678:
        /* <DEDUP_REMOVED lines=14> */
.L_x_29948:


//--------------------- .text._ZN2at6native29vectorized_elementwise_kernelILi2ENS0_13AUnaryFunctorIsssZZZNS0_21heaviside_kernel_cudaERNS_18TensorIteratorBaseEENKUlvE_clEvENKUlvE3_clEvEUlssE_EESt5arrayIPcLm2EEEEviT0_T1_ --------------------------
	.section	.text._ZN2at6native29vectorized_elementwise_kernelILi2ENS0_13AUnaryFunctorIsssZZZNS0_21heaviside_kernel_cudaERNS_18TensorIteratorBaseEENKUlvE_clEvENKUlvE3_clEvEUlssE_EESt5arrayIPcLm2EEEEviT0_T1_,"ax",@progbits
	.sectioninfo	@"SHI_REGISTERS=28"
	.align	128
        .global         _ZN2at6native29vectorized_elementwise_kernelILi2ENS0_13AUnaryFunctorIsssZZZNS0_21heaviside_kernel_cudaERNS_18TensorIteratorBaseEENKUlvE_clEvENKUlvE3_clEvEUlssE_EESt5arrayIPcLm2EEEEviT0_T1_
        .type           _ZN2at6native29vectorized_elementwise_kernelILi2ENS0_13AUnaryFunctorIsssZZZNS0_21heaviside_kernel_cudaERNS_18TensorIteratorBaseEENKUlvE_clEvENKUlvE3_clEvEUlssE_EESt5arrayIPcLm2EEEEviT0_T1_,@function
        .size           _ZN2at6native29vectorized_elementwise_kernelILi2ENS0_13AUnaryFunctorIsssZZZNS0_21heaviside_kernel_cudaERNS_18TensorIteratorBaseEENKUlvE_clEvENKUlvE3_clEvEUlssE_EESt5arrayIPcLm2EEEEviT0_T1_,(.L_x_29949 - _ZN2at6native29vectorized_elementwise_kernelILi2ENS0_13AUnaryFunctorIsssZZZNS0_21heaviside_kernel_cudaERNS_18TensorIteratorBaseEENKUlvE_clEvENKUlvE3_clEvEUlssE_EESt5arrayIPcLm2EEEEviT0_T1_)
        .other          _ZN2at6native29vectorized_elementwise_kernelILi2ENS0_13AUnaryFunctorIsssZZZNS0_21heaviside_kernel_cudaERNS_18TensorIteratorBaseEENKUlvE_clEvENKUlvE3_clEvEUlssE_EESt5arrayIPcLm2EEEEviT0_T1_,@"STO_CUDA_ENTRY STV_DEFAULT"
_ZN2at6native29vectorized_elementwise_kernelILi2ENS0_13AUnaryFunctorIsssZZZNS0_21heaviside_kernel_cudaERNS_18TensorIteratorBaseEENKUlvE_clEvENKUlvE3_clEvEUlssE_EESt5arrayIPcLm2EEEEviT0_T1_:
.text._ZN2at6native29vectorized_elementwise_kernelILi2ENS0_13AUnaryFunctorIsssZZZNS0_21heaviside_kernel_cudaERNS_18TensorIteratorBaseEENKUlvE_clEvENKUlvE3_clEvEUlssE_EESt5arrayIPcLm2EEEEviT0_T1_:
[----:B------:R-:W-:Y:S02]  /*0000*/  IMAD.MOV.U32 R1, RZ, RZ, c[0x0][0x28] ;  /* 0x00000a00ff017624 */ /* 0x000fe400078e00ff */
[----:B------:R-:W0:Y:S01]  /*0010*/  S2R R12, SR_CTAID.X ;  /* 0x00000000000c7919 */ /* 0x000e220000002500 */
[----:B------:R-:W-:Y:S01]  /*0020*/  ULDC.64 UR6, c[0x0][0x118] ;  /* 0x0000460000067ab9 */ /* 0x000fe20000000a00 */
[----:B0-----:R-:W-:-:S05]  /*0030*/  IMAD.SHL.U32 R12, R12, 0x400, RZ ;  /* 0x000004000c0c7824 */ /* 0x001fca00078e00ff */
[----:B------:R-:W-:-:S04]  /*0040*/  IADD3 R0, -R12, c[0x0][0x160], RZ ;  /* 0x000058000c007a10 */ /* 0x000fc80007ffe1ff */
[----:B------:R-:W-:-:S13]  /*0050*/  ISETP.GE.U32.AND P0, PT, R0, 0x400, PT ;  /* 0x000004000000780c */ /* 0x000fda0003f06070 */
[----:B------:R-:W-:Y:S05]  /*0060*/  @!P0 BRA `(.L_x_11679) ;  /* 0x0000020000008947 */ /* 0x000fea0003800000 */
[----:B------:R-:W0:Y:S01]  /*0070*/  LDC.U16 R0, c[0x0][0x166] ;  /* 0x00005980ff007b82 */ /* 0x000e220000000400 */
[----:B------:R-:W1:Y:S01]  /*0080*/  S2R R11, SR_TID.X ;  /* 0x00000000000b7919 */ /* 0x000e620000002100 */
[----:B------:R-:W-:Y:S01]  /*0090*/  IMAD.MOV.U32 R13, RZ, RZ, 0x2 ;  /* 0x00000002ff0d7424 */ /* 0x000fe200078e00ff */
[----:B0-----:R-:W-:-:S04]  /*00a0*/  PRMT R0, R0, 0x9910, RZ ;  /* 0x0000991000007816 */ /* 0x001fc800000000ff */
[----:B------:R-:W-:-:S13]  /*00b0*/  ISETP.NE.AND P1, PT, R0, RZ, PT ;  /* 0x000000ff0000720c */ /* 0x000fda0003f25270 */
[----:B------:R-:W-:-:S06]  /*00c0*/  @!P1 IMAD.WIDE R2, R12, R13, c[0x0][0x170] ;  /* 0x00005c000c029625 */ /* 0x000fcc00078e020d */
[----:B-1----:R-:W-:-:S05]  /*00d0*/  @!P1 IMAD.WIDE.U32 R2, R11, 0x4, R2 ;  /* 0x000000040b029825 */ /* 0x002fca00078e0002 */
[----:B------:R0:W2:Y:S04]  /*00e0*/  @!P1 LDG.E R10, [R2.64] ;  /* 0x00000006020a9981 */ /* 0x0000a8000c1e1900 */
[----:B------:R0:W3:Y:S04]  /*00f0*/  @!P1 LDG.E R7, [R2.64+0x200] ;  /* 0x0002000602079981 */ /* 0x0000e8000c1e1900 */
[----:B------:R0:W4:Y:S04]  /*0100*/  @!P1 LDG.E R8, [R2.64+0x400] ;  /* 0x0004000602089981 */ /* 0x000128000c1e1900 */
[----:B------:R0:W5:Y:S01]  /*0110*/  @!P1 LDG.E R9, [R2.64+0x600] ;  /* 0x0006000602099981 */ /* 0x000162000c1e1900 */
[----:B------:R-:W-:Y:S01]  /*0120*/  ISETP.GT.AND P0, PT, R0, RZ, PT ;  /* 0x000000ff0000720c */ /* 0x000fe20003f04270 */
[----:B------:R-:W-:-:S03]  /*0130*/  IMAD.WIDE.U32 R12, R12, R13, c[0x0][0x168] ;  /* 0x00005a000c0c7625 */ /* 0x000fc600078e000d */
[----:B------:R-:W-:-:S04]  /*0140*/  SEL R6, RZ, 0x1, !P0 ;  /* 0x00000001ff067807 */ /* 0x000fc80004000000 */
[C---:B------:R-:W-:Y:S01]  /*0150*/  PRMT R5, R6.reuse, 0x5410, R6 ;  /* 0x0000541006057816 */ /* 0x040fe20000000006 */
[----:B0-----:R-:W-:Y:S01]  /*0160*/  IMAD.WIDE R2, R11, 0x4, R12 ;  /* 0x000000040b027825 */ /* 0x001fe200078e020c */
[C-C-:B------:R-:W-:Y:S02]  /*0170*/  PRMT R4, R6.reuse, 0x5410, R6.reuse ;  /* 0x0000541006047816 */ /* 0x140fe40000000006 */
[----:B------:R-:W-:-:S04]  /*0180*/  PRMT R6, R6, 0x5410, R6 ;  /* 0x0000541006067816 */ /* 0x000fc80000000006 */
[--C-:B------:R-:W-:Y:S02]  /*0190*/  PRMT R0, R6, 0x5410, R6.reuse ;  /* 0x0000541006007816 */ /* 0x100fe40000000006 */
[----:B--2---:R-:W-:Y:S02]  /*01a0*/  @!P1 PRMT R6, R10, 0x7610, R6 ;  /* 0x000076100a069816 */ /* 0x004fe40000000006 */
[----:B---3--:R-:W-:Y:S02]  /*01b0*/  @!P1 PRMT R5, R7, 0x7610, R5 ;  /* 0x0000761007059816 */ /* 0x008fe40000000005 */
[----:B------:R-:W-:Y:S02]  /*01c0*/  @!P1 PRMT R6, R6, 0x7610, R10 ;  /* 0x0000761006069816 */ /* 0x000fe4000000000a */
[----:B----4-:R-:W-:Y:S02]  /*01d0*/  @!P1 PRMT R4, R8, 0x7610, R4 ;  /* 0x0000761008049816 */ /* 0x010fe40000000004 */
[----:B------:R-:W-:Y:S01]  /*01e0*/  @!P1 PRMT R5, R5, 0x7610, R7 ;  /* 0x0000761005059816 */ /* 0x000fe20000000007 */
[----:B------:R-:W-:Y:S01]  /*01f0*/  STG.E [R2.64], R6 ;  /* 0x0000000602007986 */ /* 0x000fe2000c101906 */
[----:B-----5:R-:W-:-:S02]  /*0200*/  @!P1 PRMT R0, R9, 0x7610, R0 ;  /* 0x0000761009009816 */ /* 0x020fc40000000000 */
[----:B------:R-:W-:Y:S01]  /*0210*/  @!P1 PRMT R4, R4, 0x7610, R8 ;  /* 0x0000761004049816 */ /* 0x000fe20000000008 */
[----:B------:R-:W-:Y:S01]  /*0220*/  STG.E [R2.64+0x200], R5 ;  /* 0x0002000502007986 */ /* 0x000fe2000c101906 */
[----:B------:R-:W-:-:S03]  /*0230*/  @!P1 PRMT R0, R0, 0x7610, R9 ;  /* 0x0000761000009816 */ /* 0x000fc60000000009 */
[----:B------:R-:W-:Y:S04]  /*0240*/  STG.E [R2.64+0x400], R4 ;  /* 0x0004000402007986 */ /* 0x000fe8000c101906 */
[----:B------:R-:W-:Y:S01]  /*0250*/  STG.E [R2.64+0x600], R0 ;  /* 0x0006000002007986 */ /* 0x000fe2000c101906 */
[----:B------:R-:W-:Y:S05]  /*0260*/  EXIT ;  /* 0x000000000000794d */ /* 0x000fea0003800000 */
.L_x_11679:
[----:B------:R-:W0:Y:S01]  /*0270*/  S2R R21, SR_TID.X ;  /* 0x0000000000157919 */ /* 0x000e220000002100 */
[----:B------:R-:W-:Y:S02]  /*0280*/  PRMT R20, RZ, 0x7610, R20 ;  /* 0x00007610ff147816 */ /* 0x000fe40000000014 */
[----:B0-----:R-:W-:Y:S01]  /*0290*/  ISETP.GE.AND P0, PT, R21, R0, PT ;  /* 0x000000001500720c */ /* 0x001fe20003f06270 */
[----:B------:R-:W-:-:S12]  /*02a0*/  IMAD.MOV.U32 R7, RZ, RZ, R21 ;  /* 0x000000ffff077224 */ /* 0x000fd800078e0015 */
[----:B------:R-:W-:Y:S01]  /*02b0*/  @!P0 IADD3 R7, R21, 0x80, RZ ;  /* 0x0000008015078810 */ /* 0x000fe20007ffe0ff */
[----:B------:R-:W-:Y:S01]  /*02c0*/  @!P0 IMAD.IADD R10, R12, 0x1, R21 ;  /* 0x000000010c0a8824 */ /* 0x000fe200078e0215 */
[----:B------:R-:W-:Y:S01]  /*02d0*/  PRMT R13, RZ, 0x7610, R13 ;  /* 0x00007610ff0d7816 */ /* 0x000fe2000000000d */
[----:B------:R-:W-:Y:S01]  /*02e0*/  @!P0 IMAD.MOV.U32 R11, RZ, RZ, 0x2 ;  /* 0x00000002ff0b8424 */ /* 0x000fe200078e00ff */
[----:B------:R-:W-:-:S03]  /*02f0*/  ISETP.GE.AND P6, PT, R7, R0, PT ;  /* 0x000000000700720c */ /* 0x000fc60003fc6270 */
[----:B------:R-:W-:-:S05]  /*0300*/  @!P0 IMAD.WIDE.U32 R10, R10, R11, c[0x0][0x170] ;  /* 0x00005c000a0a8625 */ /* 0x000fca00078e000b */
[----:B------:R0:W2:Y:S05]  /*0310*/  @!P0 LDG.E.U16 R20, [R10.64] ;  /* 0x000000060a148981 */ /* 0x0000aa000c1e1500 */
        /* <DEDUP_REMOVED lines=16> */
[----:B------:R-:W-:-:S05]  /*0420*/  @!P6 IMAD.WIDE.U32 R2, R2, R3, c[0x0][0x170] ;  /* 0x00005c000202e625 */ /* 0x000fca00078e0003 */
[----:B------:R1:W3:Y:S07]  /*0430*/  @!P6 LDG.E.U16 R13, [R2.64] ;  /* 0x00000006020de981 */ /* 0x0002ee000c1e1500 */
[----:B------:R-:W-:Y:S01]  /*0440*/  @!P1 IMAD.IADD R8, R12, 0x1, R7 ;  /* 0x000000010c089824 */ /* 0x000fe200078e0207 */
[----:B------:R-:W-:Y:S01]  /*0450*/  @!P1 IADD3 R7, R7, 0x80, RZ ;  /* 0x0000008007079810 */ /* 0x000fe20007ffe0ff */
[----:B------:R-:W-:-:S03]  /*0460*/  @!P5 IMAD.MOV.U32 R23, RZ, RZ, 0x2 ;  /* 0x00000002ff17d424 */ /* 0x000fc600078e00ff */
[----:B------:R-:W-:Y:S01]  /*0470*/  ISETP.GE.AND P6, PT, R7, R0, PT ;  /* 0x000000000700720c */ /* 0x000fe20003fc6270 */
[----:B------:R-:W-:Y:S01]  /*0480*/  @!P5 IMAD.WIDE.U32 R22, R22, R23, c[0x0][0x170] ;  /* 0x00005c001616d625 */ /* 0x000fe200078e0017 */
[----:B------:R-:W-:-:S03]  /*0490*/  PRMT R14, RZ, 0x7610, R14 ;  /* 0x00007610ff0e7816 */ /* 0x000fc6000000000e */
[----:B------:R-:W-:Y:S02]  /*04a0*/  @!P4 IMAD.MOV.U32 R24, RZ, RZ, 0x2 ;  /* 0x00000002ff18c424 */ /* 0x000fe400078e00ff */
[----:B------:R-:W-:Y:S01]  /*04b0*/  @!P3 IMAD.MOV.U32 R9, RZ, RZ, 0x2 ;  /* 0x00000002ff09b424 */ /* 0x000fe200078e00ff */
[----:B------:R4:W5:Y:S01]  /*04c0*/  @!P5 LDG.E.U16 R14, [R22.64] ;  /* 0x00000006160ed981 */ /* 0x000962000c1e1500 */
[----:B0-----:R-:W-:Y:S02]  /*04d0*/  @!P2 IMAD.MOV.U32 R11, RZ, RZ, 0x2 ;  /* 0x00000002ff0ba424 */ /* 0x001fe400078e00ff */
[----:B------:R-:W-:Y:S02]  /*04e0*/  @!P1 IMAD.MOV.U32 R25, RZ, RZ, 0x2 ;  /* 0x00000002ff199424 */ /* 0x000fe400078e00ff */
[----:B------:R-:W-:Y:S01]  /*04f0*/  @!P6 IMAD.IADD R10, R12, 0x1, R7 ;  /* 0x000000010c0ae824 */ /* 0x000fe200078e0207 */
[----:B------:R-:W-:Y:S01]  /*0500*/  PRMT R15, RZ, 0x7610, R15 ;  /* 0x00007610ff0f7816 */ /* 0x000fe2000000000f */
[----:B-1----:R-:W-:Y:S01]  /*0510*/  @!P4 IMAD.WIDE.U32 R2, R5, R24, c[0x0][0x170] ;  /* 0x00005c000502c625 */ /* 0x002fe200078e0018 */
[----:B------:R-:W-:-:S03]  /*0520*/  PRMT R16, RZ, 0x7610, R16 ;  /* 0x00007610ff107816 */ /* 0x000fc60000000010 */
[----:B----4-:R-:W-:Y:S01]  /*0530*/  @!P6 IMAD.MOV.U32 R23, RZ, RZ, 0x2 ;  /* 0x00000002ff17e424 */ /* 0x010fe200078e00ff */
[----:B------:R-:W-:Y:S01]  /*0540*/  PRMT R17, RZ, 0x7610, R17 ;  /* 0x00007610ff117816 */ /* 0x000fe20000000011 */
[----:B------:R-:W-:Y:S01]  /*0550*/  @!P3 IMAD.WIDE.U32 R4, R4, R9, c[0x0][0x170] ;  /* 0x00005c000404b625 */ /* 0x000fe200078e0009 */
[----:B------:R-:W-:Y:S01]  /*0560*/  PRMT R18, RZ, 0x7610, R18 ;  /* 0x00007610ff127816 */ /* 0x000fe20000000012 */
[----:B------:R0:W4:Y:S01]  /*0570*/  @!P4 LDG.E.U16 R15, [R2.64] ;  /* 0x00000006020fc981 */ /* 0x000122000c1e1500 */
[----:B------:R-:W-:Y:S01]  /*0580*/  PRMT R19, RZ, 0x7610, R19 ;  /* 0x00007610ff137816 */ /* 0x000fe20000000013 */
[----:B------:R-:W-:Y:S02]  /*0590*/  @!P2 IMAD.WIDE.U32 R6, R6, R11, c[0x0][0x170] ;  /* 0x00005c000606a625 */ /* 0x000fe400078e000b */
[----:B------:R1:W4:Y:S02]  /*05a0*/  @!P3 LDG.E.U16 R16, [R4.64] ;  /* 0x000000060410b981 */ /* 0x000324000c1e1500 */
[----:B------:R-:W-:-:S02]  /*05b0*/  @!P1 IMAD.WIDE.U32 R8, R8, R25, c[0x0][0x170] ;  /* 0x00005c0008089625 */ /* 0x000fc400078e0019 */
[----:B------:R0:W4:Y:S02]  /*05c0*/  @!P2 LDG.E.U16 R17, [R6.64] ;  /* 0x000000060611a981 */ /* 0x000124000c1e1500 */
[----:B------:R-:W-:Y:S02]  /*05d0*/  @!P6 IMAD.WIDE.U32 R10, R10, R23, c[0x0][0x170] ;  /* 0x00005c000a0ae625 */ /* 0x000fe400078e0017 */
[----:B------:R0:W4:Y:S04]  /*05e0*/  @!P1 LDG.E.U16 R18, [R8.64] ;  /* 0x0000000608129981 */ /* 0x000128000c1e1500 */
[----:B------:R0:W4:Y:S01]  /*05f0*/  @!P6 LDG.E.U16 R19, [R10.64] ;  /* 0x000000060a13e981 */ /* 0x000122000c1e1500 */
[----:B------:R-:W-:Y:S02]  /*0600*/  ULDC.U16 UR4, c[0x0][0x166] ;  /* 0x0000598000047ab9 */ /* 0x000fe40000000400 */
[----:B------:R-:W-:-:S04]  /*0610*/  UPRMT UR4, UR4, 0x9910, URZ ;  /* 0x0000991004047896 */ /* 0x000fc8000800003f */
[----:B------:R-:W-:Y:S02]  /*0620*/  UISETP.GT.AND UP0, UPT, UR4, URZ, UPT ;  /* 0x0000003f0400728c */ /* 0x000fe4000bf04270 */
[----:B------:R-:W-:Y:S02]  /*0630*/  ISETP.NE.AND P1, PT, RZ, UR4, PT ;  /* 0x00000004ff007c0c */ /* 0x000fe4000bf25270 */
[----:B------:R-:W-:Y:S01]  /*0640*/  USEL UR4, URZ, 0x1, !UP0 ;  /* 0x000000013f047887 */ /* 0x000fe2000c000000 */
[----:B0-----:R-:W-:Y:S02]  /*0650*/  @!P0 IMAD.IADD R2, R12, 0x1, R21 ;  /* 0x000000010c028824 */ /* 0x001fe400078e0215 */
[----:B------:R-:W-:-:S03]  /*0660*/  @!P0 IMAD.MOV.U32 R3, RZ, RZ, 0x2 ;  /* 0x00000002ff038424 */ /* 0x000fc600078e00ff */
[----:B------:R-:W-:Y:S02]  /*0670*/  IMAD.U32 R23, RZ, RZ, UR4 ;  /* 0x00000004ff177e24 */ /* 0x000fe4000f8e00ff */
[----:B------:R-:W-:Y:S01]  /*0680*/  @!P0 IMAD.WIDE.U32 R8, R2, R3, c[0x0][0x168] ;  /* 0x00005a0002088625 */ /* 0x000fe200078e0003 */
[----:B------:R-:W-:Y:S01]  /*0690*/  @!P0 IADD3 R21, R21, 0x80, RZ ;  /* 0x0000008015158810 */ /* 0x000fe20007ffe0ff */
[----:B------:R-:W-:Y:S02]  /*06a0*/  BSSY B0, `(.L_x_11680) ;  /* 0x000003d000007945 */ /* 0x000fe40003800000 */
[----:B-1----:R-:W-:Y:S02]  /*06b0*/  IMAD.U32 R5, RZ, RZ, UR4 ;  /* 0x00000004ff057e24 */ /* 0x002fe4000f8e00ff */
[----:B------:R-:W-:Y:S02]  /*06c0*/  IMAD.U32 R6, RZ, RZ, UR4 ;  /* 0x00000004ff067e24 */ /* 0x000fe4000f8e00ff */
[----:B------:R-:W-:-:S02]  /*06d0*/  IMAD.U32 R4, RZ, RZ, UR4 ;  /* 0x00000004ff047e24 */ /* 0x000fc4000f8e00ff */
[----:B------:R-:W-:Y:S02]  /*06e0*/  IMAD.U32 R10, RZ, RZ, UR4 ;  /* 0x00000004ff0a7e24 */ /* 0x000fe4000f8e00ff */
[----:B------:R-:W-:Y:S02]  /*06f0*/  IMAD.U32 R7, RZ, RZ, UR4 ;  /* 0x00000004ff077e24 */ /* 0x000fe4000f8e00ff */
[----:B------:R-:W-:Y:S02]  /*0700*/  IMAD.U32 R3, RZ, RZ, UR4 ;  /* 0x00000004ff037e24 */ /* 0x000fe4000f8e00ff */
[----:B------:R-:W-:Y:S01]  /*0710*/  IMAD.U32 R2, RZ, RZ, UR4 ;  /* 0x00000004ff027e24 */ /* 0x000fe2000f8e00ff */
[----:B------:R-:W-:Y:S01]  /*0720*/  BSSY B1, `(.L_x_11681) ;  /* 0x000002e000017945 */ /* 0x000fe20003800000 */
[----:B--2---:R-:W-:-:S05]  /*0730*/  @!P1 PRMT R23, R20, 0x7610, R23 ;  /* 0x0000761014179816 */ /* 0x004fca0000000017 */
[----:B------:R0:W-:Y:S01]  /*0740*/  @!P0 STG.E.U16 [R8.64], R23 ;  /* 0x0000001708008986 */ /* 0x0001e2000c101506 */
[----:B------:R-:W-:Y:S02]  /*0750*/  ISETP.GE.AND P0, PT, R21, R0, PT ;  /* 0x000000001500720c */ /* 0x000fe40003f06270 */
[----:B---3--:R-:W-:Y:S02]  /*0760*/  @!P1 PRMT R10, R13, 0x7610, R10 ;  /* 0x000076100d0a9816 */ /* 0x008fe4000000000a */
[----:B-----5:R-:W-:Y:S02]  /*0770*/  @!P1 PRMT R7, R14, 0x7610, R7 ;  /* 0x000076100e079816 */ /* 0x020fe40000000007 */
[----:B----4-:R-:W-:Y:S02]  /*0780*/  @!P1 PRMT R6, R15, 0x7610, R6 ;  /* 0x000076100f069816 */ /* 0x010fe40000000006 */
[----:B------:R-:W-:Y:S02]  /*0790*/  @!P1 PRMT R5, R16, 0x7610, R5 ;  /* 0x0000761010059816 */ /* 0x000fe40000000005 */
[----:B------:R-:W-:-:S02]  /*07a0*/  @!P1 PRMT R4, R17, 0x7610, R4 ;  /* 0x0000761011049816 */ /* 0x000fc40000000004 */
        /* <DEDUP_REMOVED lines=15> */
.L_x_11682:
[----:B0-----:R-:W-:-:S13]  /*08a0*/  ISETP.GE.AND P0, PT, R21, R0, PT ;  /* 0x000000001500720c */ /* 0x001fda0003f06270 */
[----:B------:R-:W-:Y:S05]  /*08b0*/  @P0 BRA `(.L_x_11684) ;  /* 0x000000c000000947 */ /* 0x000fea0003800000 */
[----:B------:R-:W-:Y:S01]  /*08c0*/  IMAD.IADD R8, R12, 0x1, R21 ;  /* 0x000000010c087824 */ /* 0x000fe200078e0215 */
[----:B------:R-:W-:Y:S01]  /*08d0*/  IADD3 R21, R21, 0x80, RZ ;  /* 0x0000008015157810 */ /* 0x000fe20007ffe0ff */
[----:B------:R-:W-:-:S04]  /*08e0*/  IMAD.MOV.U32 R9, RZ, RZ, 0x2 ;  /* 0x00000002ff097424 */ /* 0x000fc800078e00ff */
[----:B------:R-:W-:-:S05]  /*08f0*/  IMAD.WIDE.U32 R8, R8, R9, c[0x0][0x168] ;  /* 0x00005a0008087625 */ /* 0x000fca00078e0009 */
[----:B------:R0:W-:Y:S02]  /*0900*/  STG.E.U16 [R8.64], R6 ;  /* 0x0000000608007986 */ /* 0x0001e4000c101506 */
.L_x_11683:
[----:B------:R-:W-:-:S13]  /*0910*/  ISETP.GE.AND P0, PT, R21, R0, PT ;  /* 0x000000001500720c */ /* 0x000fda0003f06270 */
[----:B------:R-:W-:Y:S05]  /*0920*/  @P0 BRA `(.L_x_11685) ;  /* 0x000000d000000947 */ /* 0x000fea0003800000 */
[----:B0-----:R-:W-:Y:S01]  /*0930*/  IMAD.IADD R6, R12, 0x1, R21 ;  /* 0x000000010c067824 */ /* 0x001fe200078e0215 */
[----:B------:R-:W-:Y:S01]  /*0940*/  IADD3 R21, R21, 0x80, RZ ;  /* 0x0000008015157810 */ /* 0x000fe20007ffe0ff */
[----:B------:R-:W-:-:S04]  /*0950*/  IMAD.MOV.U32 R7, RZ, RZ, 0x2 ;  /* 0x00000002ff077424 */ /* 0x000fc800078e00ff */
[----:B------:R-:W-:-:S05]  /*0960*/  IMAD.WIDE.U32 R6, R6, R7, c[0x0][0x168] ;  /* 0x00005a0006067625 */ /* 0x000fca00078e0007 */
[----:B------:R0:W-:Y:S02]  /*0970*/  STG.E.U16 [R6.64], R5 ;  /* 0x0000000506007986 */ /* 0x0001e4000c101506 */
.L_x_11684:
        /* <DEDUP_REMOVED lines=8> */
.L_x_11685:
[----:B------:R-:W-:Y:S05]  /*0a00*/  BSYNC B1 ;  /* 0x0000000000017941 */ /* 0x000fea0003800000 */
.L_x_11681:
[----:B------:R-:W-:-:S13]  /*0a10*/  ISETP.GE.AND P0, PT, R21, R0, PT ;  /* 0x000000001500720c */ /* 0x000fda0003f06270 */
[----:B0-----:R-:W-:Y:S01]  /*0a20*/  @!P0 IMAD.IADD R4, R12, 0x1, R21 ;  /* 0x000000010c048824 */ /* 0x001fe200078e0215 */
[----:B------:R-:W-:Y:S01]  /*0a30*/  @!P0 IADD3 R21, R21, 0x80, RZ ;  /* 0x0000008015158810 */ /* 0x000fe20007ffe0ff */
[----:B------:R-:W-:-:S04]  /*0a40*/  @!P0 IMAD.MOV.U32 R5, RZ, RZ, 0x2 ;  /* 0x00000002ff058424 */ /* 0x000fc800078e00ff */
[----:B------:R-:W-:-:S05]  /*0a50*/  @!P0 IMAD.WIDE.U32 R4, R4, R5, c[0x0][0x168] ;  /* 0x00005a0004048625 */ /* 0x000fca00078e0005 */
[----:B------:R0:W-:Y:S02]  /*0a60*/  @!P0 STG.E.U16 [R4.64], R3 ;  /* 0x0000000304008986 */ /* 0x0001e4000c101506 */
.L_x_11686:
[----:B------:R-:W-:Y:S05]  /*0a70*/  BSYNC B0 ;  /* 0x0000000000007941 */ /* 0x000fea0003800000 */
.L_x_11680:
        /* <DEDUP_REMOVED lines=8> */
.L_x_11687:
        /* <DEDUP_REMOVED lines=16> */
.L_x_29949:


//--------------------- .text._ZN2at6native29vectorized_elementwise_kernelILi4ENS0_13AUnaryFunctorIsssZZZNS0_21heaviside_kernel_cudaERNS_18TensorIteratorBaseEENKUlvE_clEvENKUlvE3_clEvEUlssE_EESt5arrayIPcLm2EEEEviT0_T1_ --------------------------
	.section	.text._ZN2at6native29vectorized_elementwise_kernelILi4ENS0_13AUnaryFunctorIsssZZZNS0_21heaviside_kernel_cudaERNS_18TensorIteratorBaseEENKUlvE_clEvENKUlvE3_clEvEUlssE_EESt5arrayIPcLm2EEEEviT0_T1_,"ax",@progbits
	.sectioninfo	@"SHI_REGISTERS=28"
	.align	128
        .global         _ZN2at6native29vectorized_elementwise_kernelILi4ENS0_13AUnaryFunctorIsssZZZNS0_21heaviside_kernel_cudaERNS_18TensorIteratorBaseEENKUlvE_clEvENKUlvE3_clEvEUlssE_EESt5arrayIPcLm2EEEEviT0_T1_
        .type           _ZN2at6native29vectorized_elementwise_kernelILi4ENS0_13AUnaryFunctorIsssZZZNS0_21heaviside_kernel_cudaERNS_18TensorIteratorBaseEENKUlvE_clEvENKUlvE3_clEvEUlssE_EESt5arrayIPcLm2EEEEviT0_T1_,@function
        .size           _ZN2at6native29vectorized_elementwise_kernelILi4ENS0_13AUnaryFunctorIsssZZZNS0_21heaviside_kernel_cudaERNS_18TensorIteratorBaseEENKUlvE_clEvENKUlvE3_clEvEUlssE_EESt5arrayIPcLm2EEEEviT0_T1_,(.L_x_29950 - _ZN2at6native29vectorized_elementwise_kernelILi4ENS0_13AUnaryFunctorIsssZZZNS0_21heaviside_kernel_cudaERNS_18TensorIteratorBaseEENKUlvE_clEvENKUlvE3_clEvEUlssE_EESt5arrayIPcLm2EEEEviT0_T1_)
        .other          _ZN2at6native29vectorized_elementwise_kernelILi4ENS0_13AUnaryFunctorIsssZZZNS0_21heaviside_kernel_cudaERNS_18TensorIteratorBaseEENKUlvE_clEvENKUlvE3_clEvEUlssE_EESt5arrayIPcLm2EEEEviT0_T1_,@"STO_CUDA_ENTRY STV_DEFAULT"
_ZN2at6native29vectorized_elementwise_kernelILi4ENS0_13AUnaryFunctorIsssZZZNS0_21heaviside_kernel_cudaERNS_18TensorIteratorBaseEENKUlvE_clEvENKUlvE3_clEvEUlssE_EESt5arrayIPcLm2EEEEviT0_T1_:
.text._ZN2at6native29vectorized_elementwise_kernelILi4ENS0_13AUnaryFunctorIsssZZZNS0_21heaviside_kernel_cudaERNS_18TensorIteratorBaseEENKUlvE_clEvENKUlvE3_clEvEUlssE_EESt5arrayIPcLm2EEEEviT0_T1_:
        /* <DEDUP_REMOVED lines=14> */
[----:B------:R0:W2:Y:S04]  /*00e0*/  @!P1 LDG.E.64 R2, [R4.64+0x400] ;  /* 0x0004000604029981 */ /* 0x0000a8000c1e1b00 */
[----:B------:R0:W3:Y:S01]  /*00f0*/  @!P1 LDG.E.64 R10, [R4.64] ;  /* 0x00000006040a9981 */ /* 0x0000e2000c1e1b00 */
[----:B------:R-:W-:-:S04]  /*0100*/  ISETP.GT.AND P0, PT, R6, RZ, PT ;  /* 0x000000ff0600720c */ /* 0x000fc80003f04270 */
[----:B------:R-:W-:-:S04]  /*0110*/  SEL R9, RZ, 0x1, !P0 ;  /* 0x00000001ff097807 */ /* 0x000fc80004000000 */
[C-C-:B------:R-:W-:Y:S02]  /*0120*/  PRMT R8, R9.reuse, 0x5410, R9.reuse ;  /* 0x0000541009087816 */ /* 0x140fe40000000009 */
[C-C-:B0-----:R-:W-:Y:S02]  /*0130*/  PRMT R5, R9.reuse, 0x5410, R9.reuse ;  /* 0x0000541009057816 */ /* 0x141fe40000000009 */
[----:B------:R-:W-:Y:S01]  /*0140*/  PRMT R9, R9, 0x5410, R9 ;  /* 0x0000541009097816 */ /* 0x000fe20000000009 */
[----:B------:R-:W-:-:S03]  /*0150*/  IMAD.WIDE.U32 R6, R0, R7, c[0x0][0x168] ;  /* 0x00005a0000067625 */ /* 0x000fc600078e0007 */
[----:B------:R-:W-:-:S03]  /*0160*/  PRMT R0, R9, 0x5410, R9 ;  /* 0x0000541009007816 */ /* 0x000fc60000000009 */
[----:B------:R-:W-:Y:S01]  /*0170*/  IMAD.WIDE R6, R13, 0x8, R6 ;  /* 0x000000080d067825 */ /* 0x000fe200078e0206 */
[----:B--2---:R-:W-:Y:S02]  /*0180*/  @!P1 PRMT R5, R2, 0x7610, R5 ;  /* 0x0000761002059816 */ /* 0x004fe40000000005 */
[----:B------:R-:W-:Y:S02]  /*0190*/  @!P1 PRMT R0, R3, 0x7610, R0 ;  /* 0x0000761003009816 */ /* 0x000fe40000000000 */
[----:B---3--:R-:W-:Y:S02]  /*01a0*/  @!P1 PRMT R8, R11, 0x7610, R8 ;  /* 0x000076100b089816 */ /* 0x008fe40000000008 */
[----:B------:R-:W-:Y:S02]  /*01b0*/  @!P1 PRMT R9, R10, 0x7610, R9 ;  /* 0x000076100a099816 */ /* 0x000fe40000000009 */
[----:B------:R-:W-:Y:S02]  /*01c0*/  @!P1 PRMT R5, R5, 0x7610, R2 ;  /* 0x0000761005059816 */ /* 0x000fe40000000002 */
[----:B------:R-:W-:-:S02]  /*01d0*/  @!P1 PRMT R8, R8, 0x7610, R11 ;  /* 0x0000761008089816 */ /* 0x000fc4000000000b */
[----:B------:R-:W-:Y:S02]  /*01e0*/  @!P1 PRMT R9, R9, 0x7610, R10 ;  /* 0x0000761009099816 */ /* 0x000fe4000000000a */
[----:B------:R-:W-:Y:S01]  /*01f0*/  @!P1 PRMT R0, R0, 0x7610, R3 ;  /* 0x0000761000009816 */ /* 0x000fe20000000003 */
[----:B------:R-:W-:Y:S02]  /*0200*/  IMAD.MOV.U32 R4, RZ, RZ, R5 ;  /* 0x000000ffff047224 */ /* 0x000fe400078e0005 */
[----:B------:R-:W-:Y:S02]  /*0210*/  IMAD.MOV.U32 R2, RZ, RZ, R9 ;  /* 0x000000ffff027224 */ /* 0x000fe400078e0009 */
[----:B------:R-:W-:Y:S02]  /*0220*/  IMAD.MOV.U32 R3, RZ, RZ, R8 ;  /* 0x000000ffff037224 */ /* 0x000fe400078e0008 */
[----:B------:R-:W-:-:S03]  /*0230*/  IMAD.MOV.U32 R5, RZ, RZ, R0 ;  /* 0x000000ffff057224 */ /* 0x000fc600078e0000 */
[----:B------:R-:W-:Y:S04]  /*0240*/  STG.E.64 [R6.64], R2 ;  /* 0x0000000206007986 */ /* 0x000fe8000c101b06 */
[----:B------:R-:W-:Y:S01]  /*0250*/  STG.E.64 [R6.64+0x400], R4 ;  /* 0x0004000406007986 */ /* 0x000fe2000c101b06 */
[----:B------:R-:W-:Y:S05]  /*0260*/  EXIT ;  /* 0x000000000000794d */ /* 0x000fea0003800000 */
.L_x_11688:
        /* <DEDUP_REMOVED lines=28> */
[----:B------:R-:W-:-:S04]  /*0430*/  @!P5 MOV R23, 0x2 ;  /* 0x000000020017d802 */ /* 0x000fc80000000f00 */
[----:B------:R1:W3:Y:S07]  /*0440*/  @!P6 LDG.E.U16 R13, [R2.64] ;  /* 0x00000006020de981 */ /* 0x0002ee000c1e1500 */
[----:B------:R-:W-:Y:S01]  /*0450*/  @!P1 IMAD.IADD R8, R0, 0x1, R7 ;  /* 0x0000000100089824 */ /* 0x000fe200078e0207 */
[----:B------:R-:W-:-:S04]  /*0460*/  @!P1 IADD3 R7, R7, 0x80, RZ ;  /* 0x0000008007079810 */ /* 0x000fc80007ffe0ff */
        /* <DEDUP_REMOVED lines=35> */
[----:B------:R-:W-:Y:S01]  /*06a0*/  BSSY B0, `(.L_x_11689) ;  /* 0x000003d000007945 */ /* 0x000fe20003800000 */
[----:B-1----:R-:W-:Y:S01]  /*06b0*/  MOV R5, UR4 ;  /* 0x0000000400057c02 */ /* 0x002fe20008000f00 */
[----:B------:R-:W-:Y:S02]  /*06c0*/  IMAD.U32 R6, RZ, RZ, UR4 ;  /* 0x00000004ff067e24 */ /* 0x000fe4000f8e00ff */
[----:B------:R-:W-:Y:S02]  /*06d0*/  IMAD.U32 R4, RZ, RZ, UR4 ;  /* 0x00000004ff047e24 */ /* 0x000fe4000f8e00ff */
[----:B------:R-:W-:-:S02]  /*06e0*/  IMAD.U32 R10, RZ, RZ, UR4 ;  /* 0x00000004ff0a7e24 */ /* 0x000fc4000f8e00ff */
        /* <DEDUP_REMOVED lines=27> */
.L_x_11691:
[----:B0-----:R-:W-:-:S13]  /*08a0*/  ISETP.GE.AND P0, PT, R21, R12, PT ;  /* 0x0000000c1500720c */ /* 0x001fda0003f06270 */
[----:B------:R-:W-:Y:S05]  /*08b0*/  @P0 BRA `(.L_x_11693) ;  /* 0x000000c000000947 */ /* 0x000fea0003800000 */
[----:B------:R-:W-:Y:S01]  /*08c0*/  IADD3 R8, R0, R21, RZ ;  /* 0x0000001500087210 */ /* 0x000fe20007ffe0ff */
[----:B------:R-:W-:Y:S01]  /*08d0*/  IMAD.MOV.U32 R9, RZ, RZ, 0x2 ;  /* 0x00000002ff097424 */ /* 0x000fe200078e00ff */
[----:B------:R-:W-:-:S03]  /*08e0*/  IADD3 R21, R21, 0x80, RZ ;  /* 0x0000008015157810 */ /* 0x000fc60007ffe0ff */
[----:B------:R-:W-:-:S05]  /*08f0*/  IMAD.WIDE.U32 R8, R8, R9, c[0x0][0x168] ;  /* 0x00005a0008087625 */ /* 0x000fca00078e0009 */
[----:B------:R0:W-:Y:S02]  /*0900*/  STG.E.U16 [R8.64], R6 ;  /* 0x0000000608007986 */ /* 0x0001e4000c101506 */
.L_x_11692:
[----:B------:R-:W-:-:S13]  /*0910*/  ISETP.GE.AND P0, PT, R21, R12, PT ;  /* 0x0000000c1500720c */ /* 0x000fda0003f06270 */
[----:B------:R-:W-:Y:S05]  /*0920*/  @P0 BRA `(.L_x_11694) ;  /* 0x000000d000000947 */ /* 0x000fea0003800000 */
[----:B0-----:R-:W-:Y:S01]  /*0930*/  IMAD.IADD R6, R0, 0x1, R21 ;  /* 0x0000000100067824 */ /* 0x001fe200078e0215 */
[----:B------:R-:W-:Y:S01]  /*0940*/  IADD3 R21, R21, 0x80, RZ ;  /* 0x0000008015157810 */ /* 0x000fe20007ffe0ff */
[----:B------:R-:W-:-:S04]  /*0950*/  IMAD.MOV.U32 R7, RZ, RZ, 0x2 ;  /* 0x00000002ff077424 */ /* 0x000fc800078e00ff */
[----:B------:R-:W-:-:S05]  /*0960*/  IMAD.WIDE.U32 R6, R6, R7, c[0x0][0x168] ;  /* 0x00005a0006067625 */ /* 0x000fca00078e0007 */
[----:B------:R0:W-:Y:S02]  /*0970*/  STG.E.U16 [R6.64], R5 ;  /* 0x0000000506007986 */ /* 0x0001e4000c101506 */
.L_x_11693:
        /* <DEDUP_REMOVED lines=8> */
.L_x_11694:
[----:B------:R-:W-:Y:S05]  /*0a00*/  BSYNC B1 ;  /* 0x0000000000017941 */ /* 0x000fea0003800000 */
.L_x_11690:
[----:B------:R-:W-:-:S13]  /*0a10*/  ISETP.GE.AND P0, PT, R21, R12, PT ;  /* 0x0000000c1500720c */ /* 0x000fda0003f06270 */
[----:B0-----:R-:W-:Y:S01]  /*0a20*/  @!P0 IMAD.IADD R4, R0, 0x1, R21 ;  /* 0x0000000100048824 */ /* 0x001fe200078e0215 */
[----:B------:R-:W-:Y:S01]  /*0a30*/  @!P0 IADD3 R21, R21, 0x80, RZ ;  /* 0x0000008015158810 */ /* 0x000fe20007ffe0ff */
[----:B------:R-:W-:-:S04]  /*0a40*/  @!P0 IMAD.MOV.U32 R5, RZ, RZ, 0x2 ;  /* 0x00000002ff058424 */ /* 0x000fc800078e00ff */
[----:B------:R-:W-:-:S05]  /*0a50*/  @!P0 IMAD.WIDE.U32 R4, R4, R5, c[0x0][0x168] ;  /* 0x00005a0004048625 */ /* 0x000fca00078e0005 */
[----:B------:R0:W-:Y:S02]  /*0a60*/  @!P0 STG.E.U16 [R4.64], R3 ;  /* 0x0000000304008986 */ /* 0x0001e4000c101506 */
.L_x_11695:
[----:B------:R-:W-:Y:S05]  /*0a70*/  BSYNC B0 ;  /* 0x0000000000007941 */ /* 0x000fea0003800000 */
.L_x_11689:
        /* <DEDUP_REMOVED lines=8> */
.L_x_11696:
        /* <DEDUP_REMOVED lines=16> */
.L_x_29950:


//--------------------- .text._ZN2at6native29vectorized_elementwise_kernelILi8ENS0_13AUnaryFunctorIsssZZZNS0_21heaviside_kernel_cudaERNS_18TensorIteratorBaseEENKUlvE_clEvENKUlvE3_clEvEUlssE_EESt5arrayIPcLm2EEEEviT0_T1_ --------------------------
	.section	.text._ZN2at6native29vectorized_elementwise_kernelILi8ENS0_13AUnaryFunctorIsssZZZNS0_21heaviside_kernel_cudaERNS_18TensorIteratorBaseEENKUlvE_clEvENKUlvE3_clEvEUlssE_EESt5arrayIPcLm2EEEEviT0_T1_,"ax",@progbits
	.sectioninfo	@"SHI_REGISTERS=4"
	.align	128
        .global         _ZN2at6native29vectorized_elementwise_kernelILi8ENS0_13AUnaryFunctorIsssZZZNS0_21heaviside_kernel_cudaERNS_18TensorIteratorBaseEENKUlvE_clEvENKUlvE3_clEvEUlssE_EESt5arrayIPcLm2EEEEviT0_T1_
        .type           _ZN2at6native29vectorized_elementwise_kernelILi8ENS0_13AUnaryFunctorIsssZZZNS0_21heaviside_kernel_cudaERNS_18TensorIteratorBaseEENKUlvE_clEvENKUlvE3_clEvEUlssE_EESt5arrayIPcLm2EEEEviT0_T1_,@function
        .size           _ZN2at6native29vectorized_elementwise_kernelILi8ENS0_13AUnaryFunctorIsssZZZNS0_21heaviside_kernel_cudaERNS_18TensorIteratorBaseEENKUlvE_clEvENKUlvE3_clEvEUlssE_EESt5arrayIPcLm2EEEEviT0_T1_,(.L_x_29951 - _ZN2at6native29vectorized_elementwise_kernelILi8ENS0_13AUnaryFunctorIsssZZZNS0_21heaviside_kernel_cudaERNS_18TensorIteratorBaseEENKUlvE_clEvENKUlvE3_clEvEUlssE_EESt5arrayIPcLm2EEEEviT0_T1_)
        .other          _ZN2at6native29vectorized_elementwise_kernelILi8ENS0_13AUnaryFunctorIsssZZZNS0_21heaviside_kernel_cudaERNS_18TensorIteratorBaseEENKUlvE_clEvENKUlvE3_clEvEUlssE_EESt5arrayIPcLm2EEEEviT0_T1_,@"STO_CUDA_ENTRY STV_DEFAULT"
_ZN2at6native29vectorized_elementwise_kernelILi8ENS0_13AUnaryFunctorIsssZZZNS0_21heaviside_kernel_cudaERNS_18TensorIteratorBaseEENKUlvE_clEvENKUlvE3_clEvEUlssE_EESt5arrayIPcLm2EEEEviT0_T1_:
.text._ZN2at6native29vectorized_elementwise_kernelILi8ENS0_13AUnaryFunctorIsssZZZNS0_21heaviside_kernel_cudaERNS_18TensorIteratorBaseEENKUlvE_clEvENKUlvE3_clEvEUlssE_EESt5arrayIPcLm2EEEEviT0_T1_:
[----:B------:R-:W-:Y:S02]  /*0000*/  MOV R1, c[0x0][0x28] ;  /* 0x00000a0000017a02 */ /* 0x000fe40000000f00 */
[----:B------:R-:W-:Y:S05]  /*0010*/  EXIT ;  /* 0x000000000000794d */ /* 0x000fea0003800000 */
.L_x_11697:
        /* <DEDUP_REMOVED lines=14> */
.L_x_29951:


//--------------------- .text._ZN2at6native18elementwise_kernelILi128ELi4EZNS0_15gpu_kernel_implINS0_13BinaryFunctorIlllZZZNS0_21heaviside_kernel_cudaERNS_18TensorIteratorBaseEENKUlvE_clEvENKUlvE2_clEvEUlllE_EEEEvS5_RKT_EUliE_EEviT1_ --------------------------
	.section	.text._ZN2at6native18elementwise_kernelILi128ELi4EZNS0_15gpu_kernel_implINS0_13BinaryFunctorIlllZZZNS0_21heaviside_kernel_cudaERNS_18TensorIteratorBaseEENKUlvE_clEvENKUlvE2_clEvEUlllE_EEEEvS5_RKT_EUliE_EEviT1_,"ax",@progbits
	.sectioninfo	@"SHI_REGISTERS=28"
	.align	128
        .global         _ZN2at6native18elementwise_kernelILi128ELi4EZNS0_15gpu_kernel_implINS0_13BinaryFunctorIlllZZZNS0_21heaviside_kernel_cudaERNS_18TensorIteratorBaseEENKUlvE_clEvENKUlvE2_clEvEUlllE_EEEEvS5_RKT_EUliE_EEviT1_
        .type           _ZN2at6native18elementwise_kernelILi128ELi4EZNS0_15gpu_kernel_implINS0_13BinaryFunctorIlllZZZNS0_21heaviside_kernel_cudaERNS_18TensorIteratorBaseEENKUlvE_clEvENKUlvE2_clEvEUlllE_EEEEvS5_RKT_EUliE_EEviT1_,@function
        .size           _ZN2at6native18elementwise_kernelILi128ELi4EZNS0_15gpu_kernel_implINS0_13BinaryFunctorIlllZZZNS0_21heaviside_kernel_cudaERNS_18TensorIteratorBaseEENKUlvE_clEvENKUlvE2_clEvEUlllE_EEEEvS5_RKT_EUliE_EEviT1_,(.L_x_29952 - _ZN2at6native18elementwise_kernelILi128ELi4EZNS0_15gpu_kernel_implINS0_13BinaryFunctorIlllZZZNS0_21heaviside_kernel_cudaERNS_18TensorIteratorBaseEENKUlvE_clEvENKUlvE2_clEvEUlllE_EEEEvS5_RKT_EUliE_EEviT1_)
        .other          _ZN2at6native18elementwise_kernelILi128ELi4EZNS0_15gpu_kernel_implINS0_13BinaryFunctorIlllZZZNS0_21heaviside_kernel_cudaERNS_18TensorIteratorBaseEENKUlvE_clEvENKUlvE2_clEvEUlllE_EEEEvS5_RKT_EUliE_EEviT1_,@"STO_CUDA_ENTRY STV_DEFAULT"
_ZN2at6native18elementwise_kernelILi128ELi4EZNS0_15gpu_kernel_implINS0_13BinaryFunctorIlllZZZNS0_21heaviside_kernel_cudaERNS_18TensorIteratorBaseEENKUlvE_clEvENKUlvE2_clEvEUlllE_EEEEvS5_RKT_EUliE_EEviT1_:
.text._ZN2at6native18elementwise_kernelILi128ELi4EZNS0_15gpu_kernel_implINS0_13BinaryFunctorIlllZZZNS0_21heaviside_kernel_cudaERNS_18TensorIteratorBaseEENKUlvE_clEvENKUlvE2_clEvEUlllE_EEEEvS5_RKT_EUliE_EEviT1_:
        /* <DEDUP_REMOVED lines=264> */
.L_x_11700:
        /* <DEDUP_REMOVED lines=17> */
[----:B--2---:R-:W-:Y:S01]  /*1190*/  SHF.R.S32.HI R19, RZ, 0x1f, R18 ;  /* 0x0000001fff137819 */ /* 0x004fe20000011412 */
[----:B------:R-:W-:Y:S05]  /*11a0*/  BRA `(.L_x_11706) ;  /* 0x00000d8000007947 */ /* 0x000fea0003800000 */
.L_x_11704:
[----:B------:R0:W5:Y:S01]  /*11b0*/  LDG.E.U8 R18, [R2.64] ;  /* 0x0000002402127981 */ /* 0x000162000c1e1100 */
[----:B------:R-:W-:Y:S01]  /*11c0*/  IMAD.MOV.U32 R19, RZ, RZ, RZ ;  /* 0x000000ffff137224 */ /* 0x000fe200078e00ff */
[----:B------:R-:W-:Y:S05]  /*11d0*/  BRA `(.L_x_11706) ;  /* 0x00000d5000007947 */ /* 0x000fea0003800000 */
.L_x_11703:
[----:B------:R-:W-:-:S13]  /*11e0*/  ISETP.NE.AND P0, PT, R4, 0x2, PT ;  /* 0x000000020400780c */ /* 0x000fda0003f05270 */
[----:B------:R-:W-:Y:S05]  /*11f0*/  @!P0 BRA `(.L_x_11707) ;  /* 0x0000009000008947 */ /* 0x000fea0003800000 */
[----:B------:R-:W-:-:S13]  /*1200*/  ISETP.NE.AND P0, PT, R4, 0x3, PT ;  /* 0x000000030400780c */ /* 0x000fda0003f05270 */
[----:B------:R-:W-:Y:S05]  /*1210*/  @!P0 BRA `(.L_x_11708) ;  /* 0x0000004000008947 */ /* 0x000fea0003800000 */
[----:B------:R-:W-:-:S13]  /*1220*/  ISETP.NE.AND P0, PT, R4, 0x4, PT ;  /* 0x000000040400780c */ /* 0x000fda0003f05270 */
[----:B------:R-:W-:Y:S05]  /*1230*/  @P0 BRA `(.L_x_11705) ;  /* 0x00000b6000000947 */ /* 0x000fea0003800000 */
[----:B------:R0:W5:Y:S01]  /*1240*/  LDG.E.64 R18, [R2.64] ;  /* 0x0000002402127981 */ /* 0x000162000c1e1b00 */
[----:B------:R-:W-:Y:S05]  /*1250*/  BRA `(.L_x_11706) ;  /* 0x00000cd000007947 */ /* 0x000fea0003800000 */
.L_x_11708:
[----:B------:R-:W2:Y:S02]  /*1260*/  LDG.E R18, [R2.64] ;  /* 0x0000002402127981 */ /* 0x000ea4000c1e1900 */
[----:B--2---:R-:W-:Y:S01]  /*1270*/  SHF.R.S32.HI R19, RZ, 0x1f, R18 ;  /* 0x0000001fff137819 */ /* 0x004fe20000011412 */
[----:B------:R-:W-:Y:S05]  /*1280*/  BRA `(.L_x_11706) ;  /* 0x00000ca000007947 */ /* 0x000fea0003800000 */
.L_x_11707:
[----:B------:R-:W2:Y:S02]  /*1290*/  LDG.E.S16 R18, [R2.64] ;  /* 0x0000002402127981 */ /* 0x000ea4000c1e1700 */
[----:B--2---:R-:W-:Y:S01]  /*12a0*/  SHF.R.S32.HI R19, RZ, 0x1f, R18 ;  /* 0x0000001fff137819 */ /* 0x004fe20000011412 */
[----:B------:R-:W-:Y:S05]  /*12b0*/  BRA `(.L_x_11706) ;  /* 0x00000c7000007947 */ /* 0x000fea0003800000 */
.L_x_11702:
[----:B------:R-:W-:-:S13]  /*12c0*/  ISETP.GT.AND P0, PT, R4, 0x6, PT ;  /* 0x000000060400780c */ /* 0x000fda0003f04270 */
[----:B------:R-:W-:Y:S05]  /*12d0*/  @P0 BRA `(.L_x_11709) ;  /* 0x000000b000000947 */ /* 0x000fea0003800000 */
[----:B------:R-:W-:-:S13]  /*12e0*/  ISETP.NE.AND P0, PT, R4, 0x5, PT ;  /* 0x000000050400780c */ /* 0x000fda0003f05270 */
[----:B------:R-:W-:Y:S05]  /*12f0*/  @!P0 BRA `(.L_x_11710) ;  /* 0x0000005000008947 */ /* 0x000fea0003800000 */
[----:B------:R-:W-:-:S13]  /*1300*/  ISETP.NE.AND P0, PT, R4, 0x6, PT ;  /* 0x000000060400780c */ /* 0x000fda0003f05270 */
[----:B------:R-:W-:Y:S05]  /*1310*/  @P0 BRA `(.L_x_11705) ;  /* 0x00000a8000000947 */ /* 0x000fea0003800000 */
[----:B------:R-:W2:Y:S02]  /*1320*/  LDG.E R2, [R2.64] ;  /* 0x0000002402027981 */ /* 0x000ea4000c1e1900 */
[----:B--2---:R0:W1:Y:S01]  /*1330*/  F2I.S64.TRUNC R18, R2 ;  /* 0x0000000200127311 */ /* 0x004062000020d900 */
[----:B------:R-:W-:Y:S05]  /*1340*/  BRA `(.L_x_11706) ;  /* 0x00000be000007947 */ /* 0x000fea0003800000 */
.L_x_11710:
[----:B------:R-:W2:Y:S02]  /*1350*/  LDG.E.U16 R2, [R2.64] ;  /* 0x0000002402027981 */ /* 0x000ea4000c1e1500 */
[----:B--2---:R-:W-:-:S06]  /*1360*/  HADD2.F32 R18, -RZ, R2.H0_H0 ;  /* 0x20000002ff127230 */ /* 0x004fcc0000004100 */
[----:B------:R-:W0:Y:S01]  /*1370*/  F2I.S64.TRUNC R18, R18 ;  /* 0x0000001200127311 */ /* 0x000e22000020d900 */
[----:B------:R-:W-:Y:S05]  /*1380*/  BRA `(.L_x_11706) ;  /* 0x00000ba000007947 */ /* 0x000fea0003800000 */
.L_x_11709:
[----:B------:R-:W-:-:S13]  /*1390*/  ISETP.NE.AND P0, PT, R4, 0x7, PT ;  /* 0x000000070400780c */ /* 0x000fda0003f05270 */
[----:B------:R-:W-:Y:S05]  /*13a0*/  @!P0 BRA `(.L_x_11711) ;  /* 0x000000b000008947 */ /* 0x000fea0003800000 */
[----:B------:R-:W-:-:S13]  /*13b0*/  ISETP.NE.AND P0, PT, R4, 0x8, PT ;  /* 0x000000080400780c */ /* 0x000fda0003f05270 */
[----:B------:R-:W-:Y:S05]  /*13c0*/  @!P0 BRA `(.L_x_11712) ;  /* 0x0000005000008947 */ /* 0x000fea0003800000 */
[----:B------:R-:W-:-:S13]  /*13d0*/  ISETP.NE.AND P0, PT, R4, 0x9, PT ;  /* 0x000000090400780c */ /* 0x000fda0003f05270 */
[----:B------:R-:W-:Y:S05]  /*13e0*/  @P0 BRA `(.L_x_11705) ;  /* 0x000009b000000947 */ /* 0x000fea0003800000 */
[----:B------:R-:W2:Y:S02]  /*13f0*/  LDG.E R2, [R2.64] ;  /* 0x0000002402027981 */ /* 0x000ea4000c1e1900 */
[----:B--2---:R0:W1:Y:S01]  /*1400*/  F2I.S64.TRUNC R18, R2 ;  /* 0x0000000200127311 */ /* 0x004062000020d900 */
[----:B------:R-:W-:Y:S05]  /*1410*/  BRA `(.L_x_11706) ;  /* 0x00000b1000007947 */ /* 0x000fea0003800000 */
.L_x_11712:
[----:B------:R-:W2:Y:S02]  /*1420*/  LDG.E.U16 R2, [R2.64] ;  /* 0x0000002402027981 */ /* 0x000ea4000c1e1500 */
[----:B--2---:R-:W-:-:S06]  /*1430*/  HADD2.F32 R18, -RZ, R2.H0_H0 ;  /* 0x20000002ff127230 */ /* 0x004fcc0000004100 */
[----:B------:R-:W0:Y:S01]  /*1440*/  F2I.S64.TRUNC R18, R18 ;  /* 0x0000001200127311 */ /* 0x000e22000020d900 */
[----:B------:R-:W-:Y:S05]  /*1450*/  BRA `(.L_x_11706) ;  /* 0x00000ad000007947 */ /* 0x000fea0003800000 */
.L_x_11711:
[----:B------:R-:W2:Y:S02]  /*1460*/  LDG.E.64 R2, [R2.64] ;  /* 0x0000002402027981 */ /* 0x000ea4000c1e1b00 */
[----:B--2---:R0:W1:Y:S01]  /*1470*/  F2I.S64.F64.TRUNC R18, R2 ;  /* 0x0000000200127311 */ /* 0x004062000030d900 */
[----:B------:R-:W-:Y:S05]  /*1480*/  BRA `(.L_x_11706) ;  /* 0x00000aa000007947 */ /* 0x000fea0003800000 */
.L_x_11701:
        /* <DEDUP_REMOVED lines=11> */
[----:B------:R-:W-:Y:S01]  /*1540*/  SEL R18, RZ, 0x1, !P0 ;  /* 0x00000001ff127807 */ /* 0x000fe20004000000 */
[----:B------:R-:W-:Y:S05]  /*1550*/  BRA `(.L_x_11706) ;  /* 0x000009d000007947 */ /* 0x000fea0003800000 */
.L_x_11715:
[----:B------:R-:W2:Y:S02]  /*1560*/  LDG.E.64 R2, [R2.64] ;  /* 0x0000002402027981 */ /* 0x000ea4000c1e1b00 */
[----:B--2---:R0:W1:Y:S01]  /*1570*/  F2I.S64.F64.TRUNC R18, R2 ;  /* 0x0000000200127311 */ /* 0x004062000030d900 */
[----:B------:R-:W-:Y:S05]  /*1580*/  BRA `(.L_x_11706) ;  /* 0x000009a000007947 */ /* 0x000fea0003800000 */
.L_x_11714:
        /* <DEDUP_REMOVED lines=25> */
[----:B------:R0:W1:Y:S01]  /*1720*/  F2I.S64.TRUNC R18, R5 ;  /* 0x0000000500127311 */ /* 0x000062000020d900 */
[----:B------:R-:W-:Y:S05]  /*1730*/  BRA `(.L_x_11706) ;  /* 0x000007f000007947 */ /* 0x000fea0003800000 */
.L_x_11717:
        /* <DEDUP_REMOVED lines=12> */
[----:B------:R0:W1:Y:S01]  /*1800*/  F2I.S64.TRUNC R18, R4 ;  /* 0x0000000400127311 */ /* 0x000062000020d900 */
[----:B------:R-:W-:Y:S05]  /*1810*/  BRA `(.L_x_11706) ;  /* 0x0000071000007947 */ /* 0x000fea0003800000 */
.L_x_11716:
[----:B------:R-:W2:Y:S02]  /*1820*/  LDG.E.U16 R18, [R2.64] ;  /* 0x0000002402127981 */ /* 0x000ea4000c1e1500 */
[----:B--2---:R-:W-:-:S06]  /*1830*/  PRMT R18, RZ, 0x5410, R18 ;  /* 0x00005410ff127816 */ /* 0x004fcc0000000012 */
[----:B------:R-:W0:Y:S01]  /*1840*/  F2I.S64.TRUNC R18, R18 ;  /* 0x0000001200127311 */ /* 0x000e22000020d900 */
[----:B------:R-:W-:Y:S05]  /*1850*/  BRA `(.L_x_11706) ;  /* 0x000006d000007947 */ /* 0x000fea0003800000 */
.L_x_11713:
        /* <DEDUP_REMOVED lines=9> */
[----:B------:R-:W-:Y:S01]  /*18f0*/  IMAD.MOV.U32 R19, RZ, RZ, RZ ;  /* 0x000000ffff137224 */ /* 0x000fe200078e00ff */
[----:B------:R-:W-:Y:S05]  /*1900*/  BRA `(.L_x_11706) ;  /* 0x0000062000007947 */ /* 0x000fea0003800000 */
.L_x_11720:
        /* <DEDUP_REMOVED lines=21> */
.L_x_11724:
[----:B------:R-:W-:Y:S05]  /*1a60*/  BSYNC B1 ;  /* 0x0000000000017941 */ /* 0x000fea0003800000 */
.L_x_11723:
[----:B------:R-:W-:Y:S01]  /*1a70*/  IMAD.SHL.U32 R2, R2, 0x100000, RZ ;  /* 0x0010000002027824 */ /* 0x000fe200078e00ff */
[----:B------:R-:W-:-:S04]  /*1a80*/  LEA R3, R0, 0x3b800000, 0x17 ;  /* 0x3b80000000037811 */ /* 0x000fc800078eb8ff */
[----:B------:R-:W-:Y:S02]  /*1a90*/  LOP3.LUT R18, R3, R2, R18, 0xfe, !PT ;  /* 0x0000000203127212 */ /* 0x000fe400078efe12 */
.L_x_11722:
[----:B------:R-:W-:Y:S05]  /*1aa0*/  BSYNC B0 ;  /* 0x0000000000007941 */ /* 0x000fea0003800000 */
.L_x_11721:
[----:B------:R-:W0:Y:S01]  /*1ab0*/  F2I.S64.TRUNC R18, R18 ;  /* 0x0000001200127311 */ /* 0x000e22000020d900 */
[----:B------:R-:W-:Y:S05]  /*1ac0*/  BRA `(.L_x_11706) ;  /* 0x0000046000007947 */ /* 0x000fea0003800000 */
.L_x_11719:
        /* <DEDUP_REMOVED lines=21> */
.L_x_11728:
[----:B------:R-:W-:Y:S05]  /*1c20*/  BSYNC B1 ;  /* 0x0000000000017941 */ /* 0x000fea0003800000 */
.L_x_11727:
[----:B------:R-:W-:Y:S01]  /*1c30*/  IMAD.SHL.U32 R2, R2, 0x200000, RZ ;  /* 0x0020000002027824 */ /* 0x000fe200078e00ff */
[----:B------:R-:W-:-:S04]  /*1c40*/  LEA R3, R0, 0x37800000, 0x17 ;  /* 0x3780000000037811 */ /* 0x000fc800078eb8ff */
[----:B------:R-:W-:Y:S02]  /*1c50*/  LOP3.LUT R18, R3, R2, R18, 0xfe, !PT ;  /* 0x0000000203127212 */ /* 0x000fe400078efe12 */
.L_x_11726:
[----:B------:R-:W-:Y:S05]  /*1c60*/  BSYNC B0 ;  /* 0x0000000000007941 */ /* 0x000fea0003800000 */
.L_x_11725:
[----:B------:R-:W0:Y:S01]  /*1c70*/  F2I.S64.TRUNC R18, R18 ;  /* 0x0000001200127311 */ /* 0x000e22000020d900 */
[----:B------:R-:W-:Y:S05]  /*1c80*/  BRA `(.L_x_11706) ;  /* 0x000002a000007947 */ /* 0x000fea0003800000 */
.L_x_11718:
        /* <DEDUP_REMOVED lines=14> */
.L_x_11732:
[----:B------:R-:W-:Y:S05]  /*1d70*/  BSYNC B0 ;  /* 0x0000000000007941 */ /* 0x000fea0003800000 */
.L_x_11731:
[----:B------:R-:W0:Y:S01]  /*1d80*/  F2I.S64.TRUNC R18, R18 ;  /* 0x0000001200127311 */ /* 0x000e22000020d900 */
[----:B------:R-:W-:Y:S05]  /*1d90*/  BRA `(.L_x_11706) ;  /* 0x0000019000007947 */ /* 0x000fea0003800000 */
.L_x_11705:
        /* <DEDUP_REMOVED lines=19> */
[----:B------:R-:W-:Y:S01]  /*1ed0*/  CS2R R18, SRZ ;  /* 0x0000000000127805 */ /* 0x000fe2000001ff00 */
[----:B------:R-:W-:Y:S05]  /*1ee0*/  BRA `(.L_x_11706) ;  /* 0x0000004000007947 */ /* 0x000fea0003800000 */
.L_x_11730:
[----:B------:R0:W5:Y:S01]  /*1ef0*/  LDG.E.64 R18, [R2.64] ;  /* 0x0000002402127981 */ /* 0x000162000c1e1b00 */
[----:B------:R-:W-:Y:S05]  /*1f00*/  BRA `(.L_x_11706) ;  /* 0x0000002000007947 */ /* 0x000fea0003800000 */
.L_x_11729:
[----:B------:R0:W5:Y:S01]  /*1f10*/  LDG.E R18, [R2.64] ;  /* 0x0000002402127981 */ /* 0x000162000c1e1900 */
[----:B------:R-:W-:-:S03]  /*1f20*/  IMAD.MOV.U32 R19, RZ, RZ, RZ ;  /* 0x000000ffff137224 */ /* 0x000fc600078e00ff */
.L_x_11706:
        /* <DEDUP_REMOVED lines=17> */
.L_x_11736:
[----:B------:R0:W5:Y:S01]  /*2040*/  LDG.E.U8 R2, [R4.64] ;  /* 0x0000002404027981 */ /* 0x000162000c1e1100 */
[----:B------:R-:W-:Y:S01]  /*2050*/  IMAD.MOV.U32 R3, RZ, RZ, RZ ;  /* 0x000000ffff037224 */ /* 0x000fe200078e00ff */
[----:B------:R-:W-:Y:S05]  /*2060*/  BRA `(.L_x_11738) ;  /* 0x00000d5000007947 */ /* 0x000fea0003800000 */
.L_x_11735:
        /* <DEDUP_REMOVED lines=8> */
.L_x_11740:
[----:B------:R-:W2:Y:S02]  /*20f0*/  LDG.E R2, [R4.64] ;  /* 0x0000002404027981 */ /* 0x000ea4000c1e1900 */
[----:B--2---:R-:W-:Y:S01]  /*2100*/  SHF.R.S32.HI R3, RZ, 0x1f, R2 ;  /* 0x0000001fff037819 */ /* 0x004fe20000011402 */
[----:B------:R-:W-:Y:S05]  /*2110*/  BRA `(.L_x_11738) ;  /* 0x00000ca000007947 */ /* 0x000fea0003800000 */
.L_x_11739:
[----:B------:R-:W2:Y:S02]  /*2120*/  LDG.E.S16 R2, [R4.64] ;  /* 0x0000002404027981 */ /* 0x000ea4000c1e1700 */
[----:B--2---:R-:W-:Y:S01]  /*2130*/  SHF.R.S32.HI R3, RZ, 0x1f, R2 ;  /* 0x0000001fff037819 */ /* 0x004fe20000011402 */
[----:B------:R-:W-:Y:S05]  /*2140*/  BRA `(.L_x_11738) ;  /* 0x00000c7000007947 */ /* 0x000fea0003800000 */
.L_x_11734:
[----:B------:R-:W-:-:S13]  /*2150*/  ISETP.GT.AND P0, PT, R0, 0x6, PT ;  /* 0x000000060000780c */ /* 0x000fda0003f04270 */
[----:B------:R-:W-:Y:S05]  /*2160*/  @P0 BRA `(.L_x_11741) ;  /* 0x000000b000000947 */ /* 0x000fea0003800000 */
[----:B------:R-:W-:-:S13]  /*2170*/  ISETP.NE.AND P0, PT, R0, 0x5, PT ;  /* 0x000000050000780c */ /* 0x000fda0003f05270 */
[----:B------:R-:W-:Y:S05]  /*2180*/  @!P0 BRA `(.L_x_11742) ;  /* 0x0000005000008947 */ /* 0x000fea0003800000 */
[----:B------:R-:W-:-:S13]  /*2190*/  ISETP.NE.AND P0, PT, R0, 0x6, PT ;  /* 0x000000060000780c */ /* 0x000fda0003f05270 */
[----:B------:R-:W-:Y:S05]  /*21a0*/  @P0 BRA `(.L_x_11737) ;  /* 0x00000a8000000947 */ /* 0x000fea0003800000 */
[----:B------:R-:W2:Y:S02]  /*21b0*/  LDG.E R2, [R4.64] ;  /* 0x0000002404027981 */ /* 0x000ea4000c1e1900 */
[----:B--2---:R-:W0:Y:S01]  /*21c0*/  F2I.S64.TRUNC R2, R2 ;  /* 0x0000000200027311 */ /* 0x004e22000020d900 */
[----:B------:R-:W-:Y:S05]  /*21d0*/  BRA `(.L_x_11738) ;  /* 0x00000be000007947 */ /* 0x000fea0003800000 */
.L_x_11742:
[----:B------:R-:W2:Y:S02]  /*21e0*/  LDG.E.U16 R4, [R4.64] ;  /* 0x0000002404047981 */ /* 0x000ea4000c1e1500 */
[----:B--2---:R-:W-:-:S06]  /*21f0*/  HADD2.F32 R2, -RZ, R4.H0_H0 ;  /* 0x20000004ff027230 */ /* 0x004fcc0000004100 */
[----:B------:R-:W0:Y:S01]  /*2200*/  F2I.S64.TRUNC R2, R2 ;  /* 0x0000000200027311 */ /* 0x000e22000020d900 */
[----:B------:R-:W-:Y:S05]  /*2210*/  BRA `(.L_x_11738) ;  /* 0x00000ba000007947 */ /* 0x000fea0003800000 */
.L_x_11741:
[----:B------:R-:W-:-:S13]  /*2220*/  ISETP.NE.AND P0, PT, R0, 0x7, PT ;  /* 0x000000070000780c */ /* 0x000fda0003f05270 */
[----:B------:R-:W-:Y:S05]  /*2230*/  @!P0 BRA `(.L_x_11743) ;  /* 0x000000b000008947 */ /* 0x000fea0003800000 */
[----:B------:R-:W-:-:S13]  /*2240*/  ISETP.NE.AND P0, PT, R0, 0x8, PT ;  /* 0x000000080000780c */ /* 0x000fda0003f05270 */
[----:B------:R-:W-:Y:S05]  /*2250*/  @!P0 BRA `(.L_x_11744) ;  /* 0x0000005000008947 */ /* 0x000fea0003800000 */
[----:B------:R-:W-:-:S13]  /*2260*/  ISETP.NE.AND P0, PT, R0, 0x9, PT ;  /* 0x000000090000780c */ /* 0x000fda0003f05270 */
[----:B------:R-:W-:Y:S05]  /*2270*/  @P0 BRA `(.L_x_11737) ;  /* 0x000009b000000947 */ /* 0x000fea0003800000 */
[----:B------:R-:W2:Y:S02]  /*2280*/  LDG.E R2, [R4.64] ;  /* 0x0000002404027981 */ /* 0x000ea4000c1e1900 */
[----:B--2---:R-:W0:Y:S01]  /*2290*/  F2I.S64.TRUNC R2, R2 ;  /* 0x0000000200027311 */ /* 0x004e22000020d900 */
[----:B------:R-:W-:Y:S05]  /*22a0*/  BRA `(.L_x_11738) ;  /* 0x00000b1000007947 */ /* 0x000fea0003800000 */
.L_x_11744:
[----:B------:R-:W2:Y:S02]  /*22b0*/  LDG.E.U16 R4, [R4.64] ;  /* 0x0000002404047981 */ /* 0x000ea4000c1e1500 */
[----:B--2---:R-:W-:-:S06]  /*22c0*/  HADD2.F32 R2, -RZ, R4.H0_H0 ;  /* 0x20000004ff027230 */ /* 0x004fcc0000004100 */
[----:B------:R-:W0:Y:S01]  /*22d0*/  F2I.S64.TRUNC R2, R2 ;  /* 0x0000000200027311 */ /* 0x000e22000020d900 */
[----:B------:R-:W-:Y:S05]  /*22e0*/  BRA `(.L_x_11738) ;  /* 0x00000ad000007947 */ /* 0x000fea0003800000 */
.L_x_11743:
[----:B------:R-:W2:Y:S02]  /*22f0*/  LDG.E.64 R2, [R4.64] ;  /* 0x0000002404027981 */ /* 0x000ea4000c1e1b00 */
[----:B--2---:R-:W0:Y:S01]  /*2300*/  F2I.S64.F64.TRUNC R2, R2 ;  /* 0x0000000200027311 */ /* 0x004e22000030d900 */
[----:B------:R-:W-:Y:S05]  /*2310*/  BRA `(.L_x_11738) ;  /* 0x00000aa000007947 */ /* 0x000fea0003800000 */
.L_x_11733:
        /* <DEDUP_REMOVED lines=13> */
.L_x_11747:
[----:B------:R-:W2:Y:S02]  /*23f0*/  LDG.E.64 R2, [R4.64] ;  /* 0x0000002404027981 */ /* 0x000ea4000c1e1b00 */
[----:B--2---:R-:W0:Y:S01]  /*2400*/  F2I.S64.F64.TRUNC R2, R2 ;  /* 0x0000000200027311 */ /* 0x004e22000030d900 */
[----:B------:R-:W-:Y:S05]  /*2410*/  BRA `(.L_x_11738) ;  /* 0x000009a000007947 */ /* 0x000fea0003800000 */
.L_x_11746:
        /* <DEDUP_REMOVED lines=25> */
[----:B------:R-:W0:Y:S01]  /*25b0*/  F2I.S64.TRUNC R2, R3 ;  /* 0x0000000300027311 */ /* 0x000e22000020d900 */
[----:B------:R-:W-:Y:S05]  /*25c0*/  BRA `(.L_x_11738) ;  /* 0x000007f000007947 */ /* 0x000fea0003800000 */
.L_x_11749:
        /* <DEDUP_REMOVED lines=12> */
[----:B------:R-:W0:Y:S01]  /*2690*/  F2I.S64.TRUNC R2, R2 ;  /* 0x0000000200027311 */ /* 0x000e22000020d900 */
[----:B------:R-:W-:Y:S05]  /*26a0*/  BRA `(.L_x_11738) ;  /* 0x0000071000007947 */ /* 0x000fea0003800000 */
.L_x_11748:
[----:B------:R-:W2:Y:S02]  /*26b0*/  LDG.E.U16 R2, [R4.64] ;  /* 0x0000002404027981 */ /* 0x000ea4000c1e1500 */
[----:B--2---:R-:W-:-:S06]  /*26c0*/  PRMT R2, RZ, 0x5410, R2 ;  /* 0x00005410ff027816 */ /* 0x004fcc0000000002 */
[----:B------:R-:W0:Y:S01]  /*26d0*/  F2I.S64.TRUNC R2, R2 ;  /* 0x0000000200027311 */ /* 0x000e22000020d900 */
[----:B------:R-:W-:Y:S05]  /*26e0*/  BRA `(.L_x_11738) ;  /* 0x000006d000007947 */ /* 0x000fea0003800000 */
.L_x_11745:
        /* <DEDUP_REMOVED lines=11> */
.L_x_11752:
        /* <DEDUP_REMOVED lines=21> */
.L_x_11756:
[----:B------:R-:W-:Y:S05]  /*28f0*/  BSYNC B1 ;  /* 0x0000000000017941 */ /* 0x000fea0003800000 */
.L_x_11755:
[----:B------:R-:W-:Y:S01]  /*2900*/  IMAD.SHL.U32 R2, R2, 0x100000, RZ ;  /* 0x0010000002027824 */ /* 0x000fe200078e00ff */
[----:B------:R-:W-:-:S04]  /*2910*/  LEA R3, R0, 0x3b800000, 0x17 ;  /* 0x3b80000000037811 */ /* 0x000fc800078eb8ff */
[----:B------:R-:W-:Y:S02]  /*2920*/  LOP3.LUT R2, R3, R2, R4, 0xfe, !PT ;  /* 0x0000000203027212 */ /* 0x000fe400078efe04 */
.L_x_11754:
[----:B------:R-:W-:Y:S05]  /*2930*/  BSYNC B0 ;  /* 0x0000000000007941 */ /* 0x000fea0003800000 */
.L_x_11753:
[----:B------:R-:W0:Y:S01]  /*2940*/  F2I.S64.TRUNC R2, R2 ;  /* 0x0000000200027311 */ /* 0x000e22000020d900 */
[----:B------:R-:W-:Y:S05]  /*2950*/  BRA `(.L_x_11738) ;  /* 0x0000046000007947 */ /* 0x000fea0003800000 */
.L_x_11751:
        /* <DEDUP_REMOVED lines=21> */
.L_x_11760:
[----:B------:R-:W-:Y:S05]  /*2ab0*/  BSYNC B1 ;  /* 0x0000000000017941 */ /* 0x000fea0003800000 */
.L_x_11759:
[----:B------:R-:W-:Y:S01]  /*2ac0*/  IMAD.SHL.U32 R2, R2, 0x200000, RZ ;  /* 0x0020000002027824 */ /* 0x000fe200078e00ff */
[----:B------:R-:W-:-:S04]  /*2ad0*/  LEA R3, R0, 0x37800000, 0x17 ;  /* 0x3780000000037811 */ /* 0x000fc800078eb8ff */
[----:B------:R-:W-:Y:S02]  /*2ae0*/  LOP3.LUT R2, R3, R2, R4, 0xfe, !PT ;  /* 0x0000000203027212 */ /* 0x000fe400078efe04 */
.L_x_11758:
[----:B------:R-:W-:Y:S05]  /*2af0*/  BSYNC B0 ;  /* 0x0000000000007941 */ /* 0x000fea0003800000 */
.L_x_11757:
[----:B------:R-:W0:Y:S01]  /*2b00*/  F2I.S64.TRUNC R2, R2 ;  /* 0x0000000200027311 */ /* 0x000e22000020d900 */
[----:B------:R-:W-:Y:S05]  /*2b10*/  BRA `(.L_x_11738) ;  /* 0x000002a000007947 */ /* 0x000fea0003800000 */
.L_x_11750:
        /* <DEDUP_REMOVED lines=14> */
.L_x_11764:
[----:B------:R-:W-:Y:S05]  /*2c00*/  BSYNC B0 ;  /* 0x0000000000007941 */ /* 0x000fea0003800000 */
.L_x_11763:
[----:B------:R-:W0:Y:S01]  /*2c10*/  F2I.S64.TRUNC R2, R2 ;  /* 0x0000000200027311 */ /* 0x000e22000020d900 */
[----:B------:R-:W-:Y:S05]  /*2c20*/  BRA `(.L_x_11738) ;  /* 0x0000019000007947 */ /* 0x000fea0003800000 */
.L_x_11737:
        /* <DEDUP_REMOVED lines=19> */
[----:B------:R-:W-:Y:S01]  /*2d60*/  CS2R R2, SRZ ;  /* 0x0000000000027805 */ /* 0x000fe2000001ff00 */
[----:B------:R-:W-:Y:S05]  /*2d70*/  BRA `(.L_x_11738) ;  /* 0x0000004000007947 */ /* 0x000fea0003800000 */
.L_x_11762:
[----:B------:R0:W5:Y:S01]  /*2d80*/  LDG.E.64 R2, [R4.64] ;  /* 0x0000002404027981 */ /* 0x000162000c1e1b00 */
[----:B------:R-:W-:Y:S05]  /*2d90*/  BRA `(.L_x_11738) ;  /* 0x0000002000007947 */ /* 0x000fea0003800000 */
.L_x_11761:
[----:B------:R0:W5:Y:S01]  /*2da0*/  LDG.E R2, [R4.64] ;  /* 0x0000002404027981 */ /* 0x000162000c1e1900 */
[----:B------:R-:W-:-:S03]  /*2db0*/  IMAD.MOV.U32 R3, RZ, RZ, RZ ;  /* 0x000000ffff037224 */ /* 0x000fc600078e00ff */
.L_x_11738:
[----:B0-----:R-:W0:Y:S01]  /*2dc0*/  LDC.U8 R4, c[0x0][0x3e1] ;  /* 0x0000f840ff047b82 */ /* 0x001e220000000000 */
[C---:B-1---5:R-:W-:Y:S02]  /*2dd0*/  ISETP.NE.U32.AND P0, PT, R18.reuse, RZ, PT ;  /* 0x000000ff1200720c */ /* 0x062fe40003f05070 */
[----:B------:R-:W-:Y:S02]  /*2de0*/  ISETP.GT.U32.AND P1, PT, R18, RZ, PT ;  /* 0x000000ff1200720c */ /* 0x000fe40003f24070 */
[C---:B------:R-:W-:Y:S02]  /*2df0*/  ISETP.NE.AND.EX P0, PT, R19.reuse, RZ, PT, P0 ;  /* 0x000000ff1300720c */ /* 0x040fe40003f05300 */
[----:B------:R-:W-:-:S02]  /*2e00*/  ISETP.GT.AND.EX P1, PT, R19, RZ, PT, P1 ;  /* 0x000000ff1300720c */ /* 0x000fc40003f24310 */
[----:B------:R-:W-:-:S09]  /*2e10*/  SEL R3, R3, RZ, !P0 ;  /* 0x000000ff03037207 */ /* 0x000fd20004000000 */
        /* <DEDUP_REMOVED lines=14> */
.L_x_11768:
[----:B------:R0:W-:Y:S01]  /*2f00*/  STG.E.U8 [R16.64], R2 ;  /* 0x0000000210007986 */ /* 0x0001e2000c101124 */
[----:B------:R-:W-:Y:S05]  /*2f10*/  BRA `(.L_x_11770) ;  /* 0x00000d7000007947 */ /* 0x000fea0003800000 */
.L_x_11767:
[----:B------:R-:W-:-:S13]  /*2f20*/  ISETP.NE.AND P0, PT, R0, 0x2, PT ;  /* 0x000000020000780c */ /* 0x000fda0003f05270 */
[----:B------:R-:W-:Y:S05]  /*2f30*/  @!P0 BRA `(.L_x_11771) ;  /* 0x0000008000008947 */ /* 0x000fea0003800000 */
[----:B------:R-:W-:-:S13]  /*2f40*/  ISETP.NE.AND P0, PT, R0, 0x3, PT ;  /* 0x000000030000780c */ /* 0x000fda0003f05270 */
[----:B------:R-:W-:Y:S05]  /*2f50*/  @!P0 BRA `(.L_x_11772) ;  /* 0x0000004000008947 */ /* 0x000fea0003800000 */
[----:B------:R-:W-:-:S13]  /*2f60*/  ISETP.NE.AND P0, PT, R0, 0x4, PT ;  /* 0x000000040000780c */ /* 0x000fda0003f05270 */
[----:B------:R-:W-:Y:S05]  /*2f70*/  @P0 BRA `(.L_x_11769) ;  /* 0x00000ba000000947 */ /* 0x000fea0003800000 */
[----:B------:R0:W-:Y:S01]  /*2f80*/  STG.E.64 [R16.64], R2 ;  /* 0x0000000210007986 */ /* 0x0001e2000c101b24 */
[----:B------:R-:W-:Y:S05]  /*2f90*/  BRA `(.L_x_11770) ;  /* 0x00000cf000007947 */ /* 0x000fea0003800000 */
.L_x_11772:
[----:B------:R0:W-:Y:S01]  /*2fa0*/  STG.E [R16.64], R2 ;  /* 0x0000000210007986 */ /* 0x0001e2000c101924 */
[----:B------:R-:W-:Y:S05]  /*2fb0*/  BRA `(.L_x_11770) ;  /* 0x00000cd000007947 */ /* 0x000fea0003800000 */
.L_x_11771:
[----:B------:R0:W-:Y:S01]  /*2fc0*/  STG.E.U16 [R16.64], R2 ;  /* 0x0000000210007986 */ /* 0x0001e2000c101524 */
[----:B------:R-:W-:Y:S05]  /*2fd0*/  BRA `(.L_x_11770) ;  /* 0x00000cb000007947 */ /* 0x000fea0003800000 */
.L_x_11766:
[----:B------:R-:W-:-:S13]  /*2fe0*/  ISETP.GT.AND P0, PT, R0, 0x6, PT ;  /* 0x000000060000780c */ /* 0x000fda0003f04270 */
[----:B------:R-:W-:Y:S05]  /*2ff0*/  @P0 BRA `(.L_x_11773) ;  /* 0x000000b000000947 */ /* 0x000fea0003800000 */
[----:B------:R-:W-:-:S13]  /*3000*/  ISETP.NE.AND P0, PT, R0, 0x5, PT ;  /* 0x000000050000780c */ /* 0x000fda0003f05270 */
[----:B------:R-:W-:Y:S05]  /*3010*/  @!P0 BRA `(.L_x_11774) ;  /* 0x0000005000008947 */ /* 0x000fea0003800000 */
[----:B------:R-:W-:-:S13]  /*3020*/  ISETP.NE.AND P0, PT, R0, 0x6, PT ;  /* 0x000000060000780c */ /* 0x000fda0003f05270 */
[----:B------:R-:W-:Y:S05]  /*3030*/  @P0 BRA `(.L_x_11769) ;  /* 0x00000ae000000947 */ /* 0x000fea0003800000 */
[----:B------:R-:W0:Y:S02]  /*3040*/  I2F.S64 R3, R2 ;  /* 0x0000000200037312 */ /* 0x000e240000301400 */
[----:B0-----:R0:W-:Y:S01]  /*3050*/  STG.E [R16.64], R3 ;  /* 0x0000000310007986 */ /* 0x0011e2000c101924 */
[----:B------:R-:W-:Y:S05]  /*3060*/  BRA `(.L_x_11770) ;  /* 0x00000c2000007947 */ /* 0x000fea0003800000 */
.L_x_11774:
[----:B------:R-:W0:Y:S02]  /*3070*/  I2F.S64 R0, R2 ;  /* 0x0000000200007312 */ /* 0x000e240000301400 */
[----:B0-----:R-:W-:-:S05]  /*3080*/  F2FP.PACK_AB R0, RZ, R0 ;  /* 0x00000000ff00723e */ /* 0x001fca00000000ff */
[----:B------:R0:W-:Y:S01]  /*3090*/  STG.E.U16 [R16.64], R0 ;  /* 0x0000000010007986 */ /* 0x0001e2000c101524 */
[----:B------:R-:W-:Y:S05]  /*30a0*/  BRA `(.L_x_11770) ;  /* 0x00000be000007947 */ /* 0x000fea0003800000 */
.L_x_11773:
[----:B------:R-:W-:-:S13]  /*30b0*/  ISETP.NE.AND P0, PT, R0, 0x7, PT ;  /* 0x000000070000780c */ /* 0x000fda0003f05270 */
[----:B------:R-:W-:Y:S05]  /*30c0*/  @!P0 BRA `(.L_x_11775) ;  /* 0x000000d000008947 */ /* 0x000fea0003800000 */
[----:B------:R-:W-:-:S13]  /*30d0*/  ISETP.NE.AND P0, PT, R0, 0x8, PT ;  /* 0x000000080000780c */ /* 0x000fda0003f05270 */
[----:B------:R-:W-:Y:S05]  /*30e0*/  @!P0 BRA `(.L_x_11776) ;  /* 0x0000006000008947 */ /* 0x000fea0003800000 */
[----:B------:R-:W-:-:S13]  /*30f0*/  ISETP.NE.AND P0, PT, R0, 0x9, PT ;  /* 0x000000090000780c */ /* 0x000fda0003f05270 */
[----:B------:R-:W-:Y:S05]  /*3100*/  @P0 BRA `(.L_x_11769) ;  /* 0x00000a1000000947 */ /* 0x000fea0003800000 */
[----:B------:R-:W0:Y:S01]  /*3110*/  I2F.S64 R4, R2 ;  /* 0x0000000200047312 */ /* 0x000e220000301400 */
[----:B------:R-:W-:-:S05]  /*3120*/  IMAD.MOV.U32 R5, RZ, RZ, RZ ;  /* 0x000000ffff057224 */ /* 0x000fca00078e00ff */
[----:B0-----:R0:W-:Y:S01]  /*3130*/  STG.E.64 [R16.64], R4 ;  /* 0x0000000410007986 */ /* 0x0011e2000c101b24 */
[----:B------:R-:W-:Y:S05]  /*3140*/  BRA `(.L_x_11770) ;  /* 0x00000b4000007947 */ /* 0x000fea0003800000 */
.L_x_11776:
[----:B------:R-:W0:Y:S02]  /*3150*/  I2F.S64 R2, R2 ;  /* 0x0000000200027312 */ /* 0x000e240000301400 */
[----:B0-----:R-:W-:-:S04]  /*3160*/  F2FP.PACK_AB R3, RZ, R2 ;  /* 0x00000002ff03723e */ /* 0x001fc800000000ff */
[----:B------:R-:W-:-:S05]  /*3170*/  PRMT R3, R3, 0x5410, RZ ;  /* 0x0000541003037816 */ /* 0x000fca00000000ff */
[----:B------:R0:W-:Y:S01]  /*3180*/  STG.E [R16.64], R3 ;  /* 0x0000000310007986 */ /* 0x0001e2000c101924 */
[----:B------:R-:W-:Y:S05]  /*3190*/  BRA `(.L_x_11770) ;  /* 0x00000af000007947 */ /* 0x000fea0003800000 */
.L_x_11775:
[----:B------:R-:W0:Y:S02]  /*31a0*/  I2F.F64.S64 R2, R2 ;  /* 0x0000000200027312 */ /* 0x000e240000301c00 */
[----:B0-----:R0:W-:Y:S01]  /*31b0*/  STG.E.64 [R16.64], R2 ;  /* 0x0000000210007986 */ /* 0x0011e2000c101b24 */
[----:B------:R-:W-:Y:S05]  /*31c0*/  BRA `(.L_x_11770) ;  /* 0x00000ac000007947 */ /* 0x000fea0003800000 */
.L_x_11765:
        /* <DEDUP_REMOVED lines=8> */
[----:B------:R-:W-:-:S04]  /*3250*/  ISETP.NE.U32.AND P0, PT, R2, RZ, PT ;  /* 0x000000ff0200720c */ /* 0x000fc80003f05070 */
[----:B------:R-:W-:-:S04]  /*3260*/  ISETP.NE.AND.EX P0, PT, R3, RZ, PT, P0 ;  /* 0x000000ff0300720c */ /* 0x000fc80003f05300 */
[----:B------:R-:W-:-:S05]  /*3270*/  SEL R3, RZ, 0x1, !P0 ;  /* 0x00000001ff037807 */ /* 0x000fca0004000000 */
[----:B------:R0:W-:Y:S01]  /*3280*/  STG.E.U8 [R16.64], R3 ;  /* 0x0000000310007986 */ /* 0x0001e2000c101124 */
[----:B------:R-:W-:Y:S05]  /*3290*/  BRA `(.L_x_11770) ;  /* 0x000009f000007947 */ /* 0x000fea0003800000 */
.L_x_11779:
[----:B------:R-:W0:Y:S01]  /*32a0*/  I2F.F64.S64 R4, R2 ;  /* 0x0000000200047312 */ /* 0x000e220000301c00 */
[----:B------:R-:W-:-:S05]  /*32b0*/  CS2R R6, SRZ ;  /* 0x0000000000067805 */ /* 0x000fca000001ff00 */
[----:B0-----:R0:W-:Y:S01]  /*32c0*/  STG.E.128 [R16.64], R4 ;  /* 0x0000000410007986 */ /* 0x0011e2000c101d24 */
[----:B------:R-:W-:Y:S05]  /*32d0*/  BRA `(.L_x_11770) ;  /* 0x000009b000007947 */ /* 0x000fea0003800000 */
.L_x_11778:
[----:B------:R-:W-:-:S13]  /*32e0*/  ISETP.NE.AND P0, PT, R0, 0xf, PT ;  /* 0x0000000f0000780c */ /* 0x000fda0003f05270 */
[----:B------:R-:W-:Y:S05]  /*32f0*/  @!P0 BRA `(.L_x_11780) ;  /* 0x000002d000008947 */ /* 0x000fea0003800000 */
[----:B------:R-:W-:-:S13]  /*3300*/  ISETP.NE.AND P0, PT, R0, 0x17, PT ;  /* 0x000000170000780c */ /* 0x000fda0003f05270 */
[----:B------:R-:W-:Y:S05]  /*3310*/  @!P0 BRA `(.L_x_11781) ;  /* 0x0000015000008947 */ /* 0x000fea0003800000 */
[----:B------:R-:W-:-:S13]  /*3320*/  ISETP.NE.AND P0, PT, R0, 0x18, PT ;  /* 0x000000180000780c */ /* 0x000fda0003f05270 */
[----:B------:R-:W-:Y:S05]  /*3330*/  @P0 BRA `(.L_x_11769) ;  /* 0x000007e000000947 */ /* 0x000fea0003800000 */
[----:B------:R-:W0:Y:S01]  /*3340*/  I2F.S64 R3, R2 ;  /* 0x0000000200037312 */ /* 0x000e220000301400 */
        /* <DEDUP_REMOVED lines=14> */
.L_x_11783:
[----:B------:R-:W-:Y:S05]  /*3430*/  BSYNC B0 ;  /* 0x0000000000007941 */ /* 0x000fea0003800000 */
.L_x_11782:
[----:B------:R-:W-:-:S05]  /*3440*/  LOP3.LUT R5, R0, R5, RZ, 0xfc, !PT ;  /* 0x0000000500057212 */ /* 0x000fca00078efcff */
[----:B------:R0:W-:Y:S01]  /*3450*/  STG.E.U8 [R16.64], R5 ;  /* 0x0000000510007986 */ /* 0x0001e2000c101124 */
[----:B------:R-:W-:Y:S05]  /*3460*/  BRA `(.L_x_11770) ;  /* 0x0000082000007947 */ /* 0x000fea0003800000 */
.L_x_11781:
[----:B------:R-:W0:Y:S01]  /*3470*/  I2F.S64 R3, R2 ;  /* 0x0000000200037312 */ /* 0x000e220000301400 */
        /* <DEDUP_REMOVED lines=12> */
.L_x_11785:
[----:B------:R-:W-:Y:S01]  /*3540*/  IMAD.MOV.U32 R0, RZ, RZ, 0x7f ;  /* 0x0000007fff007424 */ /* 0x000fe200078e00ff */
[----:B------:R-:W-:-:S04]  /*3550*/  ISETP.GT.U32.AND P0, PT, R4, 0x7f800000, PT ;  /* 0x7f8000000400780c */ /* 0x000fc80003f04070 */
[----:B------:R-:W-:-:S04]  /*3560*/  SEL R0, R0, 0x7c, P0 ;  /* 0x0000007c00007807 */ /* 0x000fc80000000000 */
.L_x_11786:
[----:B------:R-:W-:Y:S05]  /*3570*/  BSYNC B0 ;  /* 0x0000000000007941 */ /* 0x000fea0003800000 */
.L_x_11784:
[----:B------:R-:W-:-:S04]  /*3580*/  LOP3.LUT R2, R3, 0x80000000, RZ, 0xc0, !PT ;  /* 0x8000000003027812 */ /* 0x000fc800078ec0ff */
[----:B------:R-:W-:-:S04]  /*3590*/  SHF.R.U32.HI R3, RZ, 0x18, R2 ;  /* 0x00000018ff037819 */ /* 0x000fc80000011602 */
[----:B------:R-:W-:-:S05]  /*35a0*/  LOP3.LUT R3, R0, R3, RZ, 0xfc, !PT ;  /* 0x0000000300037212 */ /* 0x000fca00078efcff */
[----:B------:R0:W-:Y:S01]  /*35b0*/  STG.E.U8 [R16.64], R3 ;  /* 0x0000000310007986 */ /* 0x0001e2000c101124 */
[----:B------:R-:W-:Y:S05]  /*35c0*/  BRA `(.L_x_11770) ;  /* 0x000006c000007947 */ /* 0x000fea0003800000 */
.L_x_11780:
[----:B------:R-:W0:Y:S02]  /*35d0*/  I2F.S64 R0, R2 ;  /* 0x0000000200007312 */ /* 0x000e240000301400 */
[----:B0-----:R-:W-:-:S05]  /*35e0*/  F2FP.BF16.PACK_AB R0, RZ, R0 ;  /* 0x00000000ff00723e */ /* 0x001fca00000010ff */
[----:B------:R0:W-:Y:S01]  /*35f0*/  STG.E.U16 [R16.64], R0 ;  /* 0x0000000010007986 */ /* 0x0001e2000c101524 */
[----:B------:R-:W-:Y:S05]  /*3600*/  BRA `(.L_x_11770) ;  /* 0x0000068000007947 */ /* 0x000fea0003800000 */
.L_x_11777:
        /* <DEDUP_REMOVED lines=10> */
.L_x_11789:
[----:B------:R-:W0:Y:S01]  /*36b0*/  I2F.S64 R3, R2 ;  /* 0x0000000200037312 */ /* 0x000e220000301400 */
        /* <DEDUP_REMOVED lines=16> */
.L_x_11792:
[----:B------:R-:W-:-:S04]  /*37c0*/  LOP3.LUT R2, R3, 0x80000000, RZ, 0xc0, !PT ;  /* 0x8000000003027812 */ /* 0x000fc800078ec0ff */
[----:B------:R-:W-:-:S04]  /*37d0*/  SHF.R.U32.HI R3, RZ, 0x18, R2 ;  /* 0x00000018ff037819 */ /* 0x000fc80000011602 */
[----:B------:R-:W-:-:S04]  /*37e0*/  LOP3.LUT R0, R0, R3, RZ, 0xfc, !PT ;  /* 0x0000000300007212 */ /* 0x000fc800078efcff */
[----:B------:R-:W-:Y:S02]  /*37f0*/  PRMT R8, R0, 0x7610, R8 ;  /* 0x0000761000087816 */ /* 0x000fe40000000008 */
.L_x_11791:
[----:B------:R-:W-:Y:S05]  /*3800*/  BSYNC B0 ;  /* 0x0000000000007941 */ /* 0x000fea0003800000 */
.L_x_11790:
[----:B------:R0:W-:Y:S01]  /*3810*/  STG.E.U8 [R16.64], R8 ;  /* 0x0000000810007986 */ /* 0x0001e2000c101124 */
[----:B------:R-:W-:Y:S05]  /*3820*/  BRA `(.L_x_11770) ;  /* 0x0000046000007947 */ /* 0x000fea0003800000 */
.L_x_11788:
        /* <DEDUP_REMOVED lines=17> */
.L_x_11795:
[----:B------:R-:W-:-:S04]  /*3940*/  LOP3.LUT R2, R3, 0x80000000, RZ, 0xc0, !PT ;  /* 0x8000000003027812 */ /* 0x000fc800078ec0ff */
[----:B------:R-:W-:-:S04]  /*3950*/  SHF.R.U32.HI R3, RZ, 0x18, R2 ;  /* 0x00000018ff037819 */ /* 0x000fc80000011602 */
[----:B------:R-:W-:-:S04]  /*3960*/  LOP3.LUT R0, R0, R3, RZ, 0xfc, !PT ;  /* 0x0000000300007212 */ /* 0x000fc800078efcff */
[----:B------:R-:W-:Y:S02]  /*3970*/  PRMT R8, R0, 0x7610, R8 ;  /* 0x0000761000087816 */ /* 0x000fe40000000008 */
.L_x_11794:
[----:B------:R-:W-:Y:S05]  /*3980*/  BSYNC B0 ;  /* 0x0000000000007941 */ /* 0x000fea0003800000 */
.L_x_11793:
[----:B------:R0:W-:Y:S01]  /*3990*/  STG.E.U8 [R16.64], R8 ;  /* 0x0000000810007986 */ /* 0x0001e2000c101124 */
[----:B------:R-:W-:Y:S05]  /*39a0*/  BRA `(.L_x_11770) ;  /* 0x000002e000007947 */ /* 0x000fea0003800000 */
.L_x_11787:
[----:B------:R-:W-:-:S13]  /*39b0*/  ISETP.NE.AND P0, PT, R0, 0x1c, PT ;  /* 0x0000001c0000780c */ /* 0x000fda0003f05270 */
[----:B------:R-:W-:Y:S05]  /*39c0*/  @!P0 BRA `(.L_x_11796) ;  /* 0x000002b000008947 */ /* 0x000fea0003800000 */
[----:B------:R-:W-:-:S13]  /*39d0*/  ISETP.NE.AND P0, PT, R0, 0x1d, PT ;  /* 0x0000001d0000780c */ /* 0x000fda0003f05270 */
[----:B------:R-:W-:Y:S05]  /*39e0*/  @!P0 BRA `(.L_x_11797) ;  /* 0x0000027000008947 */ /* 0x000fea0003800000 */
[----:B------:R-:W-:-:S13]  /*39f0*/  ISETP.NE.AND P0, PT, R0, 0x2c, PT ;  /* 0x0000002c0000780c */ /* 0x000fda0003f05270 */
[----:B------:R-:W-:Y:S05]  /*3a00*/  @P0 BRA `(.L_x_11769) ;  /* 0x0000011000000947 */ /* 0x000fea0003800000 */
[----:B------:R-:W0:Y:S01]  /*3a10*/  I2F.S64 R2, R2 ;  /* 0x0000000200027312 */ /* 0x000e220000301400 */
        /* <DEDUP_REMOVED lines=16> */
.L_x_11769:
        /* <DEDUP_REMOVED lines=20> */
.L_x_11797:
[----:B------:R0:W-:Y:S01]  /*3c60*/  STG.E.64 [R16.64], R2 ;  /* 0x0000000210007986 */ /* 0x0001e2000c101b24 */
[----:B------:R-:W-:Y:S05]  /*3c70*/  BRA `(.L_x_11770) ;  /* 0x0000001000007947 */ /* 0x000fea0003800000 */
.L_x_11796:
[----:B------:R0:W-:Y:S02]  /*3c80*/  STG.E [R16.64], R2 ;  /* 0x0000000210007986 */ /* 0x0001e4000c101924 */
.L_x_11770:
[----:B------:R-:W-:-:S05]  /*3c90*/  IMAD R22, R22, 0x200, R25 ;  /* 0x0000020016167824 */ /* 0x000fca00078e0219 */
[----:B------:R-:W-:Y:S02]  /*3ca0*/  IADD3 R23, R22, 0x80, RZ ;  /* 0x0000008016177810 */ /* 0x000fe40007ffe0ff */
.L_x_11699:
[----:B------:R-:W-:Y:S05]  /*3cb0*/  BSYNC B6 ;  /* 0x0000000000067941 */ /* 0x000fea0003800000 */
.L_x_11698:
        /* <DEDUP_REMOVED lines=258> */
.L_x_11800:
        /* <DEDUP_REMOVED lines=19> */
.L_x_11804:
[----:B------:R0:W5:Y:S01]  /*4e10*/  LDG.E.U8 R18, [R2.64] ;  /* 0x0000002402127981 */ /* 0x000162000c1e1100 */
[----:B------:R-:W-:Y:S01]  /*4e20*/  IMAD.MOV.U32 R19, RZ, RZ, RZ ;  /* 0x000000ffff137224 */ /* 0x000fe200078e00ff */
[----:B------:R-:W-:Y:S05]  /*4e30*/  BRA `(.L_x_11806) ;  /* 0x00000d5000007947 */ /* 0x000fea0003800000 */
.L_x_11803:
        /* <DEDUP_REMOVED lines=8> */
.L_x_11808:
[----:B------:R-:W2:Y:S02]  /*4ec0*/  LDG.E R18, [R2.64] ;  /* 0x0000002402127981 */ /* 0x000ea4000c1e1900 */
[----:B--2---:R-:W-:Y:S01]  /*4ed0*/  SHF.R.S32.HI R19, RZ, 0x1f, R18 ;  /* 0x0000001fff137819 */ /* 0x004fe20000011412 */
[----:B------:R-:W-:Y:S05]  /*4ee0*/  BRA `(.L_x_11806) ;  /* 0x00000ca000007947 */ /* 0x000fea0003800000 */
.L_x_11807:
[----:B------:R-:W2:Y:S02]  /*4ef0*/  LDG.E.S16 R18, [R2.64] ;  /* 0x0000002402127981 */ /* 0x000ea4000c1e1700 */
[----:B--2---:R-:W-:Y:S01]  /*4f00*/  SHF.R.S32.HI R19, RZ, 0x1f, R18 ;  /* 0x0000001fff137819 */ /* 0x004fe20000011412 */
[----:B------:R-:W-:Y:S05]  /*4f10*/  BRA `(.L_x_11806) ;  /* 0x00000c7000007947 */ /* 0x000fea0003800000 */
.L_x_11802:
        /* <DEDUP_REMOVED lines=9> */
.L_x_11810:
[----:B------:R-:W2:Y:S02]  /*4fb0*/  LDG.E.U16 R2, [R2.64] ;  /* 0x0000002402027981 */ /* 0x000ea4000c1e1500 */
[----:B--2---:R-:W-:-:S06]  /*4fc0*/  HADD2.F32 R18, -RZ, R2.H0_H0 ;  /* 0x20000002ff127230 */ /* 0x004fcc0000004100 */
[----:B------:R-:W0:Y:S01]  /*4fd0*/  F2I.S64.TRUNC R18, R18 ;  /* 0x0000001200127311 */ /* 0x000e22000020d900 */
[----:B------:R-:W-:Y:S05]  /*4fe0*/  BRA `(.L_x_11806) ;  /* 0x00000ba000007947 */ /* 0x000fea0003800000 */
.L_x_11809:
        /* <DEDUP_REMOVED lines=9> */
.L_x_11812:
[----:B------:R-:W2:Y:S02]  /*5080*/  LDG.E.U16 R2, [R2.64] ;  /* 0x0000002402027981 */ /* 0x000ea4000c1e1500 */
[----:B--2---:R-:W-:-:S06]  /*5090*/  HADD2.F32 R18, -RZ, R2.H0_H0 ;  /* 0x20000002ff127230 */ /* 0x004fcc0000004100 */
[----:B------:R-:W0:Y:S01]  /*50a0*/  F2I.S64.TRUNC R18, R18 ;  /* 0x0000001200127311 */ /* 0x000e22000020d900 */
[----:B------:R-:W-:Y:S05]  /*50b0*/  BRA `(.L_x_11806) ;  /* 0x00000ad000007947 */ /* 0x000fea0003800000 */
.L_x_11811:
[----:B------:R-:W2:Y:S02]  /*50c0*/  LDG.E.64 R2, [R2.64] ;  /* 0x0000002402027981 */ /* 0x000ea4000c1e1b00 */
[----:B--2---:R0:W1:Y:S01]  /*50d0*/  F2I.S64.F64.TRUNC R18, R2 ;  /* 0x0000000200127311 */ /* 0x004062000030d900 */
[----:B------:R-:W-:Y:S05]  /*50e0*/  BRA `(.L_x_11806) ;  /* 0x00000aa000007947 */ /* 0x000fea0003800000 */
.L_x_11801:
        /* <DEDUP_REMOVED lines=13> */
.L_x_11815:
[----:B------:R-:W2:Y:S02]  /*51c0*/  LDG.E.64 R2, [R2.64] ;  /* 0x0000002402027981 */ /* 0x000ea4000c1e1b00 */
[----:B--2---:R0:W1:Y:S01]  /*51d0*/  F2I.S64.F64.TRUNC R18, R2 ;  /* 0x0000000200127311 */ /* 0x004062000030d900 */
[----:B------:R-:W-:Y:S05]  /*51e0*/  BRA `(.L_x_11806) ;  /* 0x000009a000007947 */ /* 0x000fea0003800000 */
.L_x_11814:
        /* <DEDUP_REMOVED lines=27> */
.L_x_11817:
        /* <DEDUP_REMOVED lines=14> */
.L_x_11816:
[----:B------:R-:W2:Y:S02]  /*5480*/  LDG.E.U16 R18, [R2.64] ;  /* 0x0000002402127981 */ /* 0x000ea4000c1e1500 */
[----:B--2---:R-:W-:-:S06]  /*5490*/  PRMT R18, RZ, 0x5410, R18 ;  /* 0x00005410ff127816 */ /* 0x004fcc0000000012 */
[----:B------:R-:W0:Y:S01]  /*54a0*/  F2I.S64.TRUNC R18, R18 ;  /* 0x0000001200127311 */ /* 0x000e22000020d900 */
[----:B------:R-:W-:Y:S05]  /*54b0*/  BRA `(.L_x_11806) ;  /* 0x000006d000007947 */ /* 0x000fea0003800000 */
.L_x_11813:
        /* <DEDUP_REMOVED lines=11> */
.L_x_11820:
        /* <DEDUP_REMOVED lines=21> */
.L_x_11824:
[----:B------:R-:W-:Y:S05]  /*56c0*/  BSYNC B1 ;  /* 0x0000000000017941 */ /* 0x000fea0003800000 */
.L_x_11823:
[----:B------:R-:W-:Y:S01]  /*56d0*/  IMAD.SHL.U32 R2, R2, 0x100000, RZ ;  /* 0x0010000002027824 */ /* 0x000fe200078e00ff */
[----:B------:R-:W-:-:S04]  /*56e0*/  LEA R3, R0, 0x3b800000, 0x17 ;  /* 0x3b80000000037811 */ /* 0x000fc800078eb8ff */
[----:B------:R-:W-:Y:S02]  /*56f0*/  LOP3.LUT R18, R3, R2, R18, 0xfe, !PT ;  /* 0x0000000203127212 */ /* 0x000fe400078efe12 */
.L_x_11822:
[----:B------:R-:W-:Y:S05]  /*5700*/  BSYNC B0 ;  /* 0x0000000000007941 */ /* 0x000fea0003800000 */
.L_x_11821:
[----:B------:R-:W0:Y:S01]  /*5710*/  F2I.S64.TRUNC R18, R18 ;  /* 0x0000001200127311 */ /* 0x000e22000020d900 */
[----:B------:R-:W-:Y:S05]  /*5720*/  BRA `(.L_x_11806) ;  /* 0x0000046000007947 */ /* 0x000fea0003800000 */
.L_x_11819:
        /* <DEDUP_REMOVED lines=21> */
.L_x_11828:
[----:B------:R-:W-:Y:S05]  /*5880*/  BSYNC B1 ;  /* 0x0000000000017941 */ /* 0x000fea0003800000 */
.L_x_11827:
[----:B------:R-:W-:Y:S01]  /*5890*/  IMAD.SHL.U32 R2, R2, 0x200000, RZ ;  /* 0x0020000002027824 */ /* 0x000fe200078e00ff */
[----:B------:R-:W-:-:S04]  /*58a0*/  LEA R3, R0, 0x37800000, 0x17 ;  /* 0x3780000000037811 */ /* 0x000fc800078eb8ff */
[----:B------:R-:W-:Y:S02]  /*58b0*/  LOP3.LUT R18, R3, R2, R18, 0xfe, !PT ;  /* 0x0000000203127212 */ /* 0x000fe400078efe12 */
.L_x_11826:
[----:B------:R-:W-:Y:S05]  /*58c0*/  BSYNC B0 ;  /* 0x0000000000007941 */ /* 0x000fea0003800000 */
.L_x_11825:
[----:B------:R-:W0:Y:S01]  /*58d0*/  F2I.S64.TRUNC R18, R18 ;  /* 0x0000001200127311 */ /* 0x000e22000020d900 */
[----:B------:R-:W-:Y:S05]  /*58e0*/  BRA `(.L_x_11806) ;  /* 0x000002a000007947 */ /* 0x000fea0003800000 */
.L_x_11818:
        /* <DEDUP_REMOVED lines=14> */
.L_x_11832:
[----:B------:R-:W-:Y:S05]  /*59d0*/  BSYNC B0 ;  /* 0x0000000000007941 */ /* 0x000fea0003800000 */
.L_x_11831:
[----:B------:R-:W0:Y:S01]  /*59e0*/  F2I.S64.TRUNC R18, R18 ;  /* 0x0000001200127311 */ /* 0x000e22000020d900 */
[----:B------:R-:W-:Y:S05]  /*59f0*/  BRA `(.L_x_11806) ;  /* 0x0000019000007947 */ /* 0x000fea0003800000 */
.L_x_11805:
        /* <DEDUP_REMOVED lines=21> */
.L_x_11830:
[----:B------:R0:W5:Y:S01]  /*5b50*/  LDG.E.64 R18, [R2.64] ;  /* 0x0000002402127981 */ /* 0x000162000c1e1b00 */
[----:B------:R-:W-:Y:S05]  /*5b60*/  BRA `(.L_x_11806) ;  /* 0x0000002000007947 */ /* 0x000fea0003800000 */
.L_x_11829:
[----:B------:R0:W5:Y:S01]  /*5b70*/  LDG.E R18, [R2.64] ;  /* 0x0000002402127981 */ /* 0x000162000c1e1900 */
[----:B------:R-:W-:-:S03]  /*5b80*/  IMAD.MOV.U32 R19, RZ, RZ, RZ ;  /* 0x000000ffff137224 */ /* 0x000fc600078e00ff */
.L_x_11806:
        /* <DEDUP_REMOVED lines=17> */
.L_x_11836:
[----:B------:R0:W5:Y:S01]  /*5ca0*/  LDG.E.U8 R2, [R4.64] ;  /* 0x0000002404027981 */ /* 0x000162000c1e1100 */
[----:B------:R-:W-:Y:S01]  /*5cb0*/  IMAD.MOV.U32 R3, RZ, RZ, RZ ;  /* 0x000000ffff037224 */ /* 0x000fe200078e00ff */
[----:B------:R-:W-:Y:S05]  /*5cc0*/  BRA `(.L_x_11838) ;  /* 0x00000d5000007947 */ /* 0x000fea0003800000 */
.L_x_11835:
        /* <DEDUP_REMOVED lines=8> */
.L_x_11840:
[----:B------:R-:W2:Y:S02]  /*5d50*/  LDG.E R2, [R4.64] ;  /* 0x0000002404027981 */ /* 0x000ea4000c1e1900 */
[----:B--2---:R-:W-:Y:S01]  /*5d60*/  SHF.R.S32.HI R3, RZ, 0x1f, R2 ;  /* 0x0000001fff037819 */ /* 0x004fe20000011402 */
[----:B------:R-:W-:Y:S05]  /*5d70*/  BRA `(.L_x_11838) ;  /* 0x00000ca000007947 */ /* 0x000fea0003800000 */
.L_x_11839:
[----:B------:R-:W2:Y:S02]  /*5d80*/  LDG.E.S16 R2, [R4.64] ;  /* 0x0000002404027981 */ /* 0x000ea4000c1e1700 */
[----:B--2---:R-:W-:Y:S01]  /*5d90*/  SHF.R.S32.HI R3, RZ, 0x1f, R2 ;  /* 0x0000001fff037819 */ /* 0x004fe20000011402 */
[----:B------:R-:W-:Y:S05]  /*5da0*/  BRA `(.L_x_11838) ;  /* 0x00000c7000007947 */ /* 0x000fea0003800000 */
.L_x_11834:
        /* <DEDUP_REMOVED lines=9> */
.L_x_11842:
[----:B------:R-:W2:Y:S02]  /*5e40*/  LDG.E.U16 R4, [R4.64] ;  /* 0x0000002404047981 */ /* 0x000ea4000c1e1500 */
[----:B--2---:R-:W-:-:S06]  /*5e50*/  HADD2.F32 R2, -RZ, R4.H0_H0 ;  /* 0x20000004ff027230 */ /* 0x004fcc0000004100 */
[----:B------:R-:W0:Y:S01]  /*5e60*/  F2I.S64.TRUNC R2, R2 ;  /* 0x0000000200027311 */ /* 0x000e22000020d900 */
[----:B------:R-:W-:Y:S05]  /*5e70*/  BRA `(.L_x_11838) ;  /* 0x00000ba000007947 */ /* 0x000fea0003800000 */
.L_x_11841:
        /* <DEDUP_REMOVED lines=9> */
.L_x_11844:
[----:B------:R-:W2:Y:S02]  /*5f10*/  LDG.E.U16 R4, [R4.64] ;  /* 0x0000002404047981 */ /* 0x000ea4000c1e1500 */
[----:B--2---:R-:W-:-:S06]  /*5f20*/  HADD2.F32 R2, -RZ, R4.H0_H0 ;  /* 0x20000004ff027230 */ /* 0x004fcc0000004100 */
[----:B------:R-:W0:Y:S01]  /*5f30*/  F2I.S64.TRUNC R2, R2 ;  /* 0x0000000200027311 */ /* 0x000e22000020d900 */
[----:B------:R-:W-:Y:S05]  /*5f40*/  BRA `(.L_x_11838) ;  /* 0x00000ad000007947 */ /* 0x000fea0003800000 */
.L_x_11843:
[----:B------:R-:W2:Y:S02]  /*5f50*/  LDG.E.64 R2, [R4.64] ;  /* 0x0000002404027981 */ /* 0x000ea4000c1e1b00 */
[----:B--2---:R-:W0:Y:S01]  /*5f60*/  F2I.S64.F64.TRUNC R2, R2 ;  /* 0x0000000200027311 */ /* 0x004e22000030d900 */
[----:B------:R-:W-:Y:S05]  /*5f70*/  BRA `(.L_x_11838) ;  /* 0x00000aa000007947 */ /* 0x000fea0003800000 */
.L_x_11833:
        /* <DEDUP_REMOVED lines=13> */
.L_x_11847:
[----:B------:R-:W2:Y:S02]  /*6050*/  LDG.E.64 R2, [R4.64] ;  /* 0x0000002404027981 */ /* 0x000ea4000c1e1b00 */
[----:B--2---:R-:W0:Y:S01]  /*6060*/  F2I.S64.F64.TRUNC R2, R2 ;  /* 0x0000000200027311 */ /* 0x004e22000030d900 */
[----:B------:R-:W-:Y:S05]  /*6070*/  BRA `(.L_x_11838) ;  /* 0x000009a000007947 */ /* 0x000fea0003800000 */
.L_x_11846:
        /* <DEDUP_REMOVED lines=27> */
.L_x_11849:
        /* <DEDUP_REMOVED lines=14> */
.L_x_11848:
[----:B------:R-:W2:Y:S02]  /*6310*/  LDG.E.U16 R2, [R4.64] ;  /* 0x0000002404027981 */ /* 0x000ea4000c1e1500 */
[----:B--2---:R-:W-:-:S06]  /*6320*/  PRMT R2, RZ, 0x5410, R2 ;  /* 0x00005410ff027816 */ /* 0x004fcc0000000002 */
[----:B------:R-:W0:Y:S01]  /*6330*/  F2I.S64.TRUNC R2, R2 ;  /* 0x0000000200027311 */ /* 0x000e22000020d900 */
[----:B------:R-:W-:Y:S05]  /*6340*/  BRA `(.L_x_11838) ;  /* 0x000006d000007947 */ /* 0x000fea0003800000 */
.L_x_11845:
        /* <DEDUP_REMOVED lines=11> */
.L_x_11852:
        /* <DEDUP_REMOVED lines=21> */
.L_x_11856:
[----:B------:R-:W-:Y:S05]  /*6550*/  BSYNC B1 ;  /* 0x0000000000017941 */ /* 0x000fea0003800000 */
.L_x_11855:
[----:B------:R-:W-:Y:S01]  /*6560*/  IMAD.SHL.U32 R2, R2, 0x100000, RZ ;  /* 0x0010000002027824 */ /* 0x000fe200078e00ff */
[----:B------:R-:W-:-:S04]  /*6570*/  LEA R3, R0, 0x3b800000, 0x17 ;  /* 0x3b80000000037811 */ /* 0x000fc800078eb8ff */
[----:B------:R-:W-:Y:S02]  /*6580*/  LOP3.LUT R2, R3, R2, R4, 0xfe, !PT ;  /* 0x0000000203027212 */ /* 0x000fe400078efe04 */
.L_x_11854:
[----:B------:R-:W-:Y:S05]  /*6590*/  BSYNC B0 ;  /* 0x0000000000007941 */ /* 0x000fea0003800000 */
.L_x_11853:
[----:B------:R-:W0:Y:S01]  /*65a0*/  F2I.S64.TRUNC R2, R2 ;  /* 0x0000000200027311 */ /* 0x000e22000020d900 */
[----:B------:R-:W-:Y:S05]  /*65b0*/  BRA `(.L_x_11838) ;  /* 0x0000046000007947 */ /* 0x000fea0003800000 */
.L_x_11851:
        /* <DEDUP_REMOVED lines=21> */
.L_x_11860:
[----:B------:R-:W-:Y:S05]  /*6710*/  BSYNC B1 ;  /* 0x0000000000017941 */ /* 0x000fea0003800000 */
.L_x_11859:
[----:B------:R-:W-:Y:S01]  /*6720*/  IMAD.SHL.U32 R2, R2, 0x200000, RZ ;  /* 0x0020000002027824 */ /* 0x000fe200078e00ff */
[----:B------:R-:W-:-:S04]  /*6730*/  LEA R3, R0, 0x37800000, 0x17 ;  /* 0x3780000000037811 */ /* 0x000fc800078eb8ff */
[----:B------:R-:W-:Y:S02]  /*6740*/  LOP3.LUT R2, R3, R2, R4, 0xfe, !PT ;  /* 0x0000000203027212 */ /* 0x000fe400078efe04 */
.L_x_11858:
[----:B------:R-:W-:Y:S05]  /*6750*/  BSYNC B0 ;  /* 0x0000000000007941 */ /* 0x000fea0003800000 */
.L_x_11857:
[----:B------:R-:W0:Y:S01]  /*6760*/  F2I.S64.TRUNC R2, R2 ;  /* 0x0000000200027311 */ /* 0x000e22000020d900 */
[----:B------:R-:W-:Y:S05]  /*6770*/  BRA `(.L_x_11838) ;  /* 0x000002a000007947 */ /* 0x000fea0003800000 */
.L_x_11850:
        /* <DEDUP_REMOVED lines=14> */
.L_x_11864:
[----:B------:R-:W-:Y:S05]  /*6860*/  BSYNC B0 ;  /* 0x0000000000007941 */ /* 0x000fea0003800000 */
.L_x_11863:
[----:B------:R-:W0:Y:S01]  /*6870*/  F2I.S64.TRUNC R2, R2 ;  /* 0x0000000200027311 */ /* 0x000e22000020d900 */
[----:B------:R-:W-:Y:S05]  /*6880*/  BRA `(.L_x_11838) ;  /* 0x0000019000007947 */ /* 0x000fea0003800000 */
.L_x_11837:
        /* <DEDUP_REMOVED lines=21> */
.L_x_11862:
[----:B------:R0:W5:Y:S01]  /*69e0*/  LDG.E.64 R2, [R4.64] ;  /* 0x0000002404027981 */ /* 0x000162000c1e1b00 */
[----:B------:R-:W-:Y:S05]  /*69f0*/  BRA `(.L_x_11838) ;  /* 0x0000002000007947 */ /* 0x000fea0003800000 */
.L_x_11861:
[----:B------:R0:W5:Y:S01]  /*6a00*/  LDG.E R2, [R4.64] ;  /* 0x0000002404027981 */ /* 0x000162000c1e1900 */
[----:B------:R-:W-:-:S03]  /*6a10*/  IMAD.MOV.U32 R3, RZ, RZ, RZ ;  /* 0x000000ffff037224 */ /* 0x000fc600078e00ff */
.L_x_11838:
        /* <DEDUP_REMOVED lines=20> */
.L_x_11868:
[----:B------:R0:W-:Y:S01]  /*6b60*/  STG.E.U8 [R16.64], R2 ;  /* 0x0000000210007986 */ /* 0x0001e2000c101124 */
[----:B------:R-:W-:Y:S05]  /*6b70*/  BRA `(.L_x_11870) ;  /* 0x00000d7000007947 */ /* 0x000fea0003800000 */
.L_x_11867:
        /* <DEDUP_REMOVED lines=8> */
.L_x_11872:
[----:B------:R0:W-:Y:S01]  /*6c00*/  STG.E [R16.64], R2 ;  /* 0x0000000210007986 */ /* 0x0001e2000c101924 */
[----:B------:R-:W-:Y:S05]  /*6c10*/  BRA `(.L_x_11870) ;  /* 0x00000cd000007947 */ /* 0x000fea0003800000 */
.L_x_11871:
[----:B------:R0:W-:Y:S01]  /*6c20*/  STG.E.U16 [R16.64], R2 ;  /* 0x0000000210007986 */ /* 0x0001e2000c101524 */
[----:B------:R-:W-:Y:S05]  /*6c30*/  BRA `(.L_x_11870) ;  /* 0x00000cb000007947 */ /* 0x000fea0003800000 */
.L_x_11866:
        /* <DEDUP_REMOVED lines=9> */
.L_x_11874:
[----:B------:R-:W0:Y:S02]  /*6cd0*/  I2F.S64 R0, R2 ;  /* 0x0000000200007312 */ /* 0x000e240000301400 */
[----:B0-----:R-:W-:-:S05]  /*6ce0*/  F2FP.PACK_AB R0, RZ, R0 ;  /* 0x00000000ff00723e */ /* 0x001fca00000000ff */
[----:B------:R0:W-:Y:S01]  /*6cf0*/  STG.E.U16 [R16.64], R0 ;  /* 0x0000000010007986 */ /* 0x0001e2000c101524 */
[----:B------:R-:W-:Y:S05]  /*6d00*/  BRA `(.L_x_11870) ;  /* 0x00000be000007947 */ /* 0x000fea0003800000 */
.L_x_11873:
        /* <DEDUP_REMOVED lines=10> */
.L_x_11876:
[----:B------:R-:W0:Y:S02]  /*6db0*/  I2F.S64 R2, R2 ;  /* 0x0000000200027312 */ /* 0x000e240000301400 */
[----:B0-----:R-:W-:-:S04]  /*6dc0*/  F2FP.PACK_AB R3, RZ, R2 ;  /* 0x00000002ff03723e */ /* 0x001fc800000000ff */
[----:B------:R-:W-:-:S05]  /*6dd0*/  PRMT R3, R3, 0x5410, RZ ;  /* 0x0000541003037816 */ /* 0x000fca00000000ff */
[----:B------:R0:W-:Y:S01]  /*6de0*/  STG.E [R16.64], R3 ;  /* 0x0000000310007986 */ /* 0x0001e2000c101924 */
[----:B------:R-:W-:Y:S05]  /*6df0*/  BRA `(.L_x_11870) ;  /* 0x00000af000007947 */ /* 0x000fea0003800000 */
.L_x_11875:
[----:B------:R-:W0:Y:S02]  /*6e00*/  I2F.F64.S64 R2, R2 ;  /* 0x0000000200027312 */ /* 0x000e240000301c00 */
[----:B0-----:R0:W-:Y:S01]  /*6e10*/  STG.E.64 [R16.64], R2 ;  /* 0x0000000210007986 */ /* 0x0011e2000c101b24 */
[----:B------:R-:W-:Y:S05]  /*6e20*/  BRA `(.L_x_11870) ;  /* 0x00000ac000007947 */ /* 0x000fea0003800000 */
.L_x_11865:
        /* <DEDUP_REMOVED lines=13> */
.L_x_11879:
[----:B------:R-:W0:Y:S01]  /*6f00*/  I2F.F64.S64 R4, R2 ;  /* 0x0000000200047312 */ /* 0x000e220000301c00 */
[----:B------:R-:W-:-:S05]  /*6f10*/  CS2R R6, SRZ ;  /* 0x0000000000067805 */ /* 0x000fca000001ff00 */
[----:B0-----:R0:W-:Y:S01]  /*6f20*/  STG.E.128 [R16.64], R4 ;  /* 0x0000000410007986 */ /* 0x0011e2000c101d24 */
[----:B------:R-:W-:Y:S05]  /*6f30*/  BRA `(.L_x_11870) ;  /* 0x000009b000007947 */ /* 0x000fea0003800000 */
.L_x_11878:
        /* <DEDUP_REMOVED lines=21> */
.L_x_11883:
[----:B------:R-:W-:Y:S05]  /*7090*/  BSYNC B0 ;  /* 0x0000000000007941 */ /* 0x000fea0003800000 */
.L_x_11882:
[----:B------:R-:W-:-:S05]  /*70a0*/  LOP3.LUT R5, R0, R5, RZ, 0xfc, !PT ;  /* 0x0000000500057212 */ /* 0x000fca00078efcff */
[----:B------:R0:W-:Y:S01]  /*70b0*/  STG.E.U8 [R16.64], R5 ;  /* 0x0000000510007986 */ /* 0x0001e2000c101124 */
[----:B------:R-:W-:Y:S05]  /*70c0*/  BRA `(.L_x_11870) ;  /* 0x0000082000007947 */ /* 0x000fea0003800000 */
.L_x_11881:
        /* <DEDUP_REMOVED lines=13> */
.L_x_11885:
[----:B------:R-:W-:Y:S01]  /*71a0*/  IMAD.MOV.U32 R0, RZ, RZ, 0x7f ;  /* 0x0000007fff007424 */ /* 0x000fe200078e00ff */
[----:B------:R-:W-:-:S04]  /*71b0*/  ISETP.GT.U32.AND P0, PT, R4, 0x7f800000, PT ;  /* 0x7f8000000400780c */ /* 0x000fc80003f04070 */
[----:B------:R-:W-:-:S04]  /*71c0*/  SEL R0, R0, 0x7c, P0 ;  /* 0x0000007c00007807 */ /* 0x000fc80000000000 */
.L_x_11886:
[----:B------:R-:W-:Y:S05]  /*71d0*/  BSYNC B0 ;  /* 0x0000000000007941 */ /* 0x000fea0003800000 */
.L_x_11884:
[----:B------:R-:W-:-:S04]  /*71e0*/  LOP3.LUT R2, R3, 0x80000000, RZ, 0xc0, !PT ;  /* 0x8000000003027812 */ /* 0x000fc800078ec0ff */
[----:B------:R-:W-:-:S04]  /*71f0*/  SHF.R.U32.HI R3, RZ, 0x18, R2 ;  /* 0x00000018ff037819 */ /* 0x000fc80000011602 */
[----:B------:R-:W-:-:S05]  /*7200*/  LOP3.LUT R3, R0, R3, RZ, 0xfc, !PT ;  /* 0x0000000300037212 */ /* 0x000fca00078efcff */
[----:B------:R0:W-:Y:S01]  /*7210*/  STG.E.U8 [R16.64], R3 ;  /* 0x0000000310007986 */ /* 0x0001e2000c101124 */
[----:B------:R-:W-:Y:S05]  /*7220*/  BRA `(.L_x_11870) ;  /* 0x000006c000007947 */ /* 0x000fea0003800000 */
.L_x_11880:
[----:B------:R-:W0:Y:S02]  /*7230*/  I2F.S64 R0, R2 ;  /* 0x0000000200007312 */ /* 0x000e240000301400 */
[----:B0-----:R-:W-:-:S05]  /*7240*/  F2FP.BF16.PACK_AB R0, RZ, R0 ;  /* 0x00000000ff00723e */ /* 0x001fca00000010ff */
[----:B------:R0:W-:Y:S01]  /*7250*/  STG.E.U16 [R16.64], R0 ;  /* 0x0000000010007986 */ /* 0x0001e2000c101524 */
[----:B------:R-:W-:Y:S05]  /*7260*/  BRA `(.L_x_11870) ;  /* 0x0000068000007947 */ /* 0x000fea0003800000 */
.L_x_11877:
        /* <DEDUP_REMOVED lines=10> */
.L_x_11889:
        /* <DEDUP_REMOVED lines=17> */
.L_x_11892:
[----:B------:R-:W-:-:S04]  /*7420*/  LOP3.LUT R2, R3, 0x80000000, RZ, 0xc0, !PT ;  /* 0x8000000003027812 */ /* 0x000fc800078ec0ff */
[----:B------:R-:W-:-:S04]  /*7430*/  SHF.R.U32.HI R3, RZ, 0x18, R2 ;  /* 0x00000018ff037819 */ /* 0x000fc80000011602 */
[----:B------:R-:W-:-:S04]  /*7440*/  LOP3.LUT R0, R0, R3, RZ, 0xfc, !PT ;  /* 0x0000000300007212 */ /* 0x000fc800078efcff */
[----:B------:R-:W-:Y:S02]  /*7450*/  PRMT R8, R0, 0x7610, R8 ;  /* 0x0000761000087816 */ /* 0x000fe40000000008 */
.L_x_11891:
[----:B------:R-:W-:Y:S05]  /*7460*/  BSYNC B0 ;  /* 0x0000000000007941 */ /* 0x000fea0003800000 */
.L_x_11890:
[----:B------:R0:W-:Y:S01]  /*7470*/  STG.E.U8 [R16.64], R8 ;  /* 0x0000000810007986 */ /* 0x0001e2000c101124 */
[----:B------:R-:W-:Y:S05]  /*7480*/  BRA `(.L_x_11870) ;  /* 0x0000046000007947 */ /* 0x000fea0003800000 */
.L_x_11888:
        /* <DEDUP_REMOVED lines=17> */
.L_x_11895:
[----:B------:R-:W-:-:S04]  /*75a0*/  LOP3.LUT R2, R3, 0x80000000, RZ, 0xc0, !PT ;  /* 0x8000000003027812 */ /* 0x000fc800078ec0ff */
[----:B------:R-:W-:-:S04]  /*75b0*/  SHF.R.U32.HI R3, RZ, 0x18, R2 ;  /* 0x00000018ff037819 */ /* 0x000fc80000011602 */
[----:B------:R-:W-:-:S04]  /*75c0*/  LOP3.LUT R0, R0, R3, RZ, 0xfc, !PT ;  /* 0x0000000300007212 */ /* 0x000fc800078efcff */
[----:B------:R-:W-:Y:S02]  /*75d0*/  PRMT R8, R0, 0x7610, R8 ;  /* 0x0000761000087816 */ /* 0x000fe40000000008 */
.L_x_11894:
[----:B------:R-:W-:Y:S05]  /*75e0*/  BSYNC B0 ;  /* 0x0000000000007941 */ /* 0x000fea0003800000 */
.L_x_11893:
[----:B------:R0:W-:Y:S01]  /*75f0*/  STG.E.U8 [R16.64], R8 ;  /* 0x0000000810007986 */ /* 0x0001e2000c101124 */
[----:B------:R-:W-:Y:S05]  /*7600*/  BRA `(.L_x_11870) ;  /* 0x000002e000007947 */ /* 0x000fea0003800000 */
.L_x_11887:
        /* <DEDUP_REMOVED lines=23> */
.L_x_11869:
        /* <DEDUP_REMOVED lines=20> */
.L_x_11897:
[----:B------:R0:W-:Y:S01]  /*78c0*/  STG.E.64 [R16.64], R2 ;  /* 0x0000000210007986 */ /* 0x0001e2000c101b24 */
[----:B------:R-:W-:Y:S05]  /*78d0*/  BRA `(.L_x_11870) ;  /* 0x0000001000007947 */ /* 0x000fea0003800000 */
.L_x_11896:
[----:B------:R0:W-:Y:S02]  /*78e0*/  STG.E [R16.64], R2 ;  /* 0x0000000210007986 */ /* 0x0001e4000c101924 */
.L_x_11870:
        /* <DEDUP_REMOVED lines=258> */
.L_x_11898:
        /* <DEDUP_REMOVED lines=19> */
.L_x_11902:
[----:B------:R0:W5:Y:S01]  /*8a40*/  LDG.E.U8 R18, [R2.64] ;  /* 0x0000002402127981 */ /* 0x000162000c1e1100 */
[----:B------:R-:W-:Y:S01]  /*8a50*/  IMAD.MOV.U32 R19, RZ, RZ, RZ ;  /* 0x000000ffff137224 */ /* 0x000fe200078e00ff */
[----:B------:R-:W-:Y:S05]  /*8a60*/  BRA `(.L_x_11904) ;  /* 0x00000d5000007947 */ /* 0x000fea0003800000 */
.L_x_11901:
        /* <DEDUP_REMOVED lines=8> */
.L_x_11906:
[----:B------:R-:W2:Y:S02]  /*8af0*/  LDG.E R18, [R2.64] ;  /* 0x0000002402127981 */ /* 0x000ea4000c1e1900 */
[----:B--2---:R-:W-:Y:S01]  /*8b00*/  SHF.R.S32.HI R19, RZ, 0x1f, R18 ;  /* 0x0000001fff137819 */ /* 0x004fe20000011412 */
[----:B------:R-:W-:Y:S05]  /*8b10*/  BRA `(.L_x_11904) ;  /* 0x00000ca000007947 */ /* 0x000fea0003800000 */
.L_x_11905:
[----:B------:R-:W2:Y:S02]  /*8b20*/  LDG.E.S16 R18, [R2.64] ;  /* 0x0000002402127981 */ /* 0x000ea4000c1e1700 */
[----:B--2---:R-:W-:Y:S01]  /*8b30*/  SHF.R.S32.HI R19, RZ, 0x1f, R18 ;  /* 0x0000001fff137819 */ /* 0x004fe20000011412 */
[----:B------:R-:W-:Y:S05]  /*8b40*/  BRA `(.L_x_11904) ;  /* 0x00000c7000007947 */ /* 0x000fea0003800000 */
.L_x_11900:
        /* <DEDUP_REMOVED lines=9> */
.L_x_11908:
[----:B------:R-:W2:Y:S02]  /*8be0*/  LDG.E.U16 R2, [R2.64] ;  /* 0x0000002402027981 */ /* 0x000ea4000c1e1500 */
[----:B--2---:R-:W-:-:S06]  /*8bf0*/  HADD2.F32 R18, -RZ, R2.H0_H0 ;  /* 0x20000002ff127230 */ /* 0x004fcc0000004100 */
[----:B------:R-:W0:Y:S01]  /*8c00*/  F2I.S64.TRUNC R18, R18 ;  /* 0x0000001200127311 */ /* 0x000e22000020d900 */
[----:B------:R-:W-:Y:S05]  /*8c10*/  BRA `(.L_x_11904) ;  /* 0x00000ba000007947 */ /* 0x000fea0003800000 */
.L_x_11907:
        /* <DEDUP_REMOVED lines=9> */
.L_x_11910:
[----:B------:R-:W2:Y:S02]  /*8cb0*/  LDG.E.U16 R2, [R2.64] ;  /* 0x0000002402027981 */ /* 0x000ea4000c1e1500 */
[----:B--2---:R-:W-:-:S06]  /*8cc0*/  HADD2.F32 R18, -RZ, R2.H0_H0 ;  /* 0x20000002ff127230 */ /* 0x004fcc0000004100 */
[----:B------:R-:W0:Y:S01]  /*8cd0*/  F2I.S64.TRUNC R18, R18 ;  /* 0x0000001200127311 */ /* 0x000e22000020d900 */
[----:B------:R-:W-:Y:S05]  /*8ce0*/  BRA `(.L_x_11904) ;  /* 0x00000ad000007947 */ /* 0x000fea0003800000 */
.L_x_11909:
[----:B------:R-:W2:Y:S02]  /*8cf0*/  LDG.E.64 R2, [R2.64] ;  /* 0x0000002402027981 */ /* 0x000ea4000c1e1b00 */
[----:B--2---:R0:W1:Y:S01]  /*8d00*/  F2I.S64.F64.TRUNC R18, R2 ;  /* 0x0000000200127311 */ /* 0x004062000030d900 */
[----:B------:R-:W-:Y:S05]  /*8d10*/  BRA `(.L_x_11904) ;  /* 0x00000aa000007947 */ /* 0x000fea0003800000 */
.L_x_11899:
        /* <DEDUP_REMOVED lines=13> */
.L_x_11913:
[----:B------:R-:W2:Y:S02]  /*8df0*/  LDG.E.64 R2, [R2.64] ;  /* 0x0000002402027981 */ /* 0x000ea4000c1e1b00 */
[----:B--2---:R0:W1:Y:S01]  /*8e00*/  F2I.S64.F64.TRUNC R18, R2 ;  /* 0x0000000200127311 */ /* 0x004062000030d900 */
[----:B------:R-:W-:Y:S05]  /*8e10*/  BRA `(.L_x_11904) ;  /* 0x000009a000007947 */ /* 0x000fea0003800000 */
.L_x_11912:
        /* <DEDUP_REMOVED lines=27> */
.L_x_11915:
        /* <DEDUP_REMOVED lines=14> */
.L_x_11914:
[----:B------:R-:W2:Y:S02]  /*90b0*/  LDG.E.U16 R18, [R2.64] ;  /* 0x0000002402127981 */ /* 0x000ea4000c1e1500 */
[----:B--2---:R-:W-:-:S06]  /*90c0*/  PRMT R18, RZ, 0x5410, R18 ;  /* 0x00005410ff127816 */ /* 0x004fcc0000000012 */
[----:B------:R-:W0:Y:S01]  /*90d0*/  F2I.S64.TRUNC R18, R18 ;  /* 0x0000001200127311 */ /* 0x000e22000020d900 */
[----:B------:R-:W-:Y:S05]  /*90e0*/  BRA `(.L_x_11904) ;  /* 0x000006d000007947 */ /* 0x000fea0003800000 */
.L_x_11911:
        /* <DEDUP_REMOVED lines=11> */
.L_x_11918:
        /* <DEDUP_REMOVED lines=21> */
.L_x_11922:
[----:B------:R-:W-:Y:S05]  /*92f0*/  BSYNC B1 ;  /* 0x0000000000017941 */ /* 0x000fea0003800000 */
.L_x_11921:
[----:B------:R-:W-:Y:S01]  /*9300*/  IMAD.SHL.U32 R2, R2, 0x100000, RZ ;  /* 0x0010000002027824 */ /* 0x000fe200078e00ff */
[----:B------:R-:W-:-:S04]  /*9310*/  LEA R3, R0, 0x3b800000, 0x17 ;  /* 0x3b80000000037811 */ /* 0x000fc800078eb8ff */
[----:B------:R-:W-:Y:S02]  /*9320*/  LOP3.LUT R18, R3, R2, R18, 0xfe, !PT ;  /* 0x0000000203127212 */ /* 0x000fe400078efe12 */
.L_x_11920:
[----:B------:R-:W-:Y:S05]  /*9330*/  BSYNC B0 ;  /* 0x0000000000007941 */ /* 0x000fea0003800000 */
.L_x_11919:
[----:B------:R-:W0:Y:S01]  /*9340*/  F2I.S64.TRUNC R18, R18 ;  /* 0x0000001200127311 */ /* 0x000e22000020d900 */
[----:B------:R-:W-:Y:S05]  /*9350*/  BRA `(.L_x_11904) ;  /* 0x0000046000007947 */ /* 0x000fea0003800000 */
.L_x_11917:
        /* <DEDUP_REMOVED lines=21> */
.L_x_11926:
[----:B------:R-:W-:Y:S05]  /*94b0*/  BSYNC B1 ;  /* 0x0000000000017941 */ /* 0x000fea0003800000 */
.L_x_11925:
[----:B------:R-:W-:Y:S01]  /*94c0*/  IMAD.SHL.U32 R2, R2, 0x200000, RZ ;  /* 0x0020000002027824 */ /* 0x000fe200078e00ff */
[----:B------:R-:W-:-:S04]  /*94d0*/  LEA R3, R0, 0x37800000, 0x17 ;  /* 0x3780000000037811 */ /* 0x000fc800078eb8ff */
[----:B------:R-:W-:Y:S02]  /*94e0*/  LOP3.LUT R18, R3, R2, R18, 0xfe, !PT ;  /* 0x0000000203127212 */ /* 0x000fe400078efe12 */
.L_x_11924:
[----:B------:R-:W-:Y:S05]  /*94f0*/  BSYNC B0 ;  /* 0x0000000000007941 */ /* 0x000fea0003800000 */
.L_x_11923:
[----:B------:R-:W0:Y:S01]  /*9500*/  F2I.S64.TRUNC R18, R18 ;  /* 0x0000001200127311 */ /* 0x000e22000020d900 */
[----:B------:R-:W-:Y:S05]  /*9510*/  BRA `(.L_x_11904) ;  /* 0x000002a000007947 */ /* 0x000fea0003800000 */
.L_x_11916:
        /* <DEDUP_REMOVED lines=14> */
.L_x_11930:
[----:B------:R-:W-:Y:S05]  /*9600*/  BSYNC B0 ;  /* 0x0000000000007941 */ /* 0x000fea0003800000 */
.L_x_11929:
[----:B------:R-:W0:Y:S01]  /*9610*/  F2I.S64.TRUNC R18, R18 ;  /* 0x0000001200127311 */ /* 0x000e22000020d900 */
[----:B------:R-:W-:Y:S05]  /*9620*/  BRA `(.L_x_11904) ;  /* 0x0000019000007947 */ /* 0x000fea0003800000 */
.L_x_11903:
        /* <DEDUP_REMOVED lines=21> */
.L_x_11928:
[----:B------:R0:W5:Y:S01]  /*9780*/  LDG.E.64 R18, [R2.64] ;  /* 0x0000002402127981 */ /* 0x000162000c1e1b00 */
[----:B------:R-:W-:Y:S05]  /*9790*/  BRA `(.L_x_11904) ;  /* 0x0000002000007947 */ /* 0x000fea0003800000 */
.L_x_11927:
[----:B------:R0:W5:Y:S01]  /*97a0*/  LDG.E R18, [R2.64] ;  /* 0x0000002402127981 */ /* 0x000162000c1e1900 */
[----:B------:R-:W-:-:S03]  /*97b0*/  IMAD.MOV.U32 R19, RZ, RZ, RZ ;  /* 0x000000ffff137224 */ /* 0x000fc600078e00ff */
.L_x_11904:
        /* <DEDUP_REMOVED lines=17> */
.L_x_11934:
[----:B------:R0:W5:Y:S01]  /*98d0*/  LDG.E.U8 R2, [R4.64] ;  /* 0x0000002404027981 */ /* 0x000162000c1e1100 */
[----:B------:R-:W-:Y:S01]  /*98e0*/  IMAD.MOV.U32 R3, RZ, RZ, RZ ;  /* 0x000000ffff037224 */ /* 0x000fe200078e00ff */
[----:B------:R-:W-:Y:S05]  /*98f0*/  BRA `(.L_x_11936) ;  /* 0x00000d5000007947 */ /* 0x000fea0003800000 */
.L_x_11933:
        /* <DEDUP_REMOVED lines=8> */
.L_x_11938:
[----:B------:R-:W2:Y:S02]  /*9980*/  LDG.E R2, [R4.64] ;  /* 0x0000002404027981 */ /* 0x000ea4000c1e1900 */
[----:B--2---:R-:W-:Y:S01]  /*9990*/  SHF.R.S32.HI R3, RZ, 0x1f, R2 ;  /* 0x0000001fff037819 */ /* 0x004fe20000011402 */
[----:B------:R-:W-:Y:S05]  /*99a0*/  BRA `(.L_x_11936) ;  /* 0x00000ca000007947 */ /* 0x000fea0003800000 */
.L_x_11937:
[----:B------:R-:W2:Y:S02]  /*99b0*/  LDG.E.S16 R2, [R4.64] ;  /* 0x0000002404027981 */ /* 0x000ea4000c1e1700 */
[----:B--2---:R-:W-:Y:S01]  /*99c0*/  SHF.R.S32.HI R3, RZ, 0x1f, R2 ;  /* 0x0000001fff037819 */ /* 0x004fe20000011402 */
[----:B------:R-:W-:Y:S05]  /*99d0*/  BRA `(.L_x_11936) ;  /* 0x00000c7000007947 */ /* 0x000fea0003800000 */
.L_x_11932:
        /* <DEDUP_REMOVED lines=9> */
.L_x_11940:
[----:B------:R-:W2:Y:S02]  /*9a70*/  LDG.E.U16 R4, [R4.64] ;  /* 0x0000002404047981 */ /* 0x000ea4000c1e1500 */
[----:B--2---:R-:W-:-:S06]  /*9a80*/  HADD2.F32 R2, -RZ, R4.H0_H0 ;  /* 0x20000004ff027230 */ /* 0x004fcc0000004100 */
[----:B------:R-:W0:Y:S01]  /*9a90*/  F2I.S64.TRUNC R2, R2 ;  /* 0x0000000200027311 */ /* 0x000e22000020d900 */
[----:B------:R-:W-:Y:S05]  /*9aa0*/  BRA `(.L_x_11936) ;  /* 0x00000ba000007947 */ /* 0x000fea0003800000 */
.L_x_11939:
        /* <DEDUP_REMOVED lines=9> */
.L_x_11942:
[----:B------:R-:W2:Y:S02]  /*9b40*/  LDG.E.U16 R4, [R4.64] ;  /* 0x0000002404047981 */ /* 0x000ea4000c1e1500 */
[----:B--2---:R-:W-:-:S06]  /*9b50*/  HADD2.F32 R2, -RZ, R4.H0_H0 ;  /* 0x20000004ff027230 */ /* 0x004fcc0000004100 */
[----:B------:R-:W0:Y:S01]  /*9b60*/  F2I.S64.TRUNC R2, R2 ;  /* 0x0000000200027311 */ /* 0x000e22000020d900 */
[----:B------:R-:W-:Y:S05]  /*9b70*/  BRA `(.L_x_11936) ;  /* 0x00000ad000007947 */ /* 0x000fea0003800000 */
.L_x_11941:
[----:B------:R-:W2:Y:S02]  /*9b80*/  LDG.E.64 R2, [R4.64] ;  /* 0x0000002404027981 */ /* 0x000ea4000c1e1b00 */
[----:B--2---:R-:W0:Y:S01]  /*9b90*/  F2I.S64.F64.TRUNC R2, R2 ;  /* 0x0000000200027311 */ /* 0x004e22000030d900 */
[----:B------:R-:W-:Y:S05]  /*9ba0*/  BRA `(.L_x_11936) ;  /* 0x00000aa000007947 */ /* 0x000fea0003800000 */
.L_x_11931:
        /* <DEDUP_REMOVED lines=13> */
.L_x_11945:
[----:B------:R-:W2:Y:S02]  /*9c80*/  LDG.E.64 R2, [R4.64] ;  /* 0x0000002404027981 */ /* 0x000ea4000c1e1b00 */
[----:B--2---:R-:W0:Y:S01]  /*9c90*/  F2I.S64.F64.TRUNC R2, R2 ;  /* 0x0000000200027311 */ /* 0x004e22000030d900 */
[----:B------:R-:W-:Y:S05]  /*9ca0*/  BRA `(.L_x_11936) ;  /* 0x000009a000007947 */ /* 0x000fea0003800000 */
.L_x_11944:
        /* <DEDUP_REMOVED lines=27> */
.L_x_11947:
        /* <DEDUP_REMOVED lines=14> */
.L_x_11946:
[----:B------:R-:W2:Y:S02]  /*9f40*/  LDG.E.U16 R2, [R4.64] ;  /* 0x0000002404027981 */ /* 0x000ea4000c1e1500 */
[----:B--2---:R-:W-:-:S06]  /*9f50*/  PRMT R2, RZ, 0x5410, R2 ;  /* 0x00005410ff027816 */ /* 0x004fcc0000000002 */
[----:B------:R-:W0:Y:S01]  /*9f60*/  F2I.S64.TRUNC R2, R2 ;  /* 0x0000000200027311 */ /* 0x000e22000020d900 */
[----:B------:R-:W-:Y:S05]  /*9f70*/  BRA `(.L_x_11936) ;  /* 0x000006d000007947 */ /* 0x000fea0003800000 */
.L_x_11943:
        /* <DEDUP_REMOVED lines=11> */
.L_x_11950:
        /* <DEDUP_REMOVED lines=21> */
.L_x_11954:
[----:B------:R-:W-:Y:S05]  /*a180*/  BSYNC B1 ;  /* 0x0000000000017941 */ /* 0x000fea0003800000 */
.L_x_11953:
[----:B------:R-:W-:Y:S01]  /*a190*/  IMAD.SHL.U32 R2, R2, 0x100000, RZ ;  /* 0x0010000002027824 */ /* 0x000fe200078e00ff */
[----:B------:R-:W-:-:S04]  /*a1a0*/  LEA R3, R0, 0x3b800000, 0x17 ;  /* 0x3b80000000037811 */ /* 0x000fc800078eb8ff */
[----:B------:R-:W-:Y:S02]  /*a1b0*/  LOP3.LUT R2, R3, R2, R4, 0xfe, !PT ;  /* 0x0000000203027212 */ /* 0x000fe400078efe04 */
.L_x_11952:
[----:B------:R-:W-:Y:S05]  /*a1c0*/  BSYNC B0 ;  /* 0x0000000000007941 */ /* 0x000fea0003800000 */
.L_x_11951:
[----:B------:R-:W0:Y:S01]  /*a1d0*/  F2I.S64.TRUNC R2, R2 ;  /* 0x0000000200027311 */ /* 0x000e22000020d900 */
[----:B------:R-:W-:Y:S05]  /*a1e0*/  BRA `(.L_x_11936) ;  /* 0x0000046000007947 */ /* 0x000fea0003800000 */
.L_x_11949:
        /* <DEDUP_REMOVED lines=21> */
.L_x_11958:
[----:B------:R-:W-:Y:S05]  /*a340*/  BSYNC B1 ;  /* 0x0000000000017941 */ /* 0x000fea0003800000 */
.L_x_11957:
[----:B------:R-:W-:Y:S01]  /*a350*/  IMAD.SHL.U32 R2, R2, 0x200000, RZ ;  /* 0x0020000002027824 */ /* 0x000fe200078e00ff */
[----:B------:R-:W-:-:S04]  /*a360*/  LEA R3, R0, 0x37800000, 0x17 ;  /* 0x3780000000037811 */ /* 0x000fc800078eb8ff */
[----:B------:R-:W-:Y:S02]  /*a370*/  LOP3.LUT R2, R3, R2, R4, 0xfe, !PT ;  /* 0x0000000203027212 */ /* 0x000fe400078efe04 */
.L_x_11956:
[----:B------:R-:W-:Y:S05]  /*a380*/  BSYNC B0 ;  /* 0x0000000000007941 */ /* 0x000fea0003800000 */
.L_x_11955:
[----:B------:R-:W0:Y:S01]  /*a390*/  F2I.S64.TRUNC R2, R2 ;  /* 0x0000000200027311 */ /* 0x000e22000020d900 */
[----:B------:R-:W-:Y:S05]  /*a3a0*/  BRA `(.L_x_11936) ;  /* 0x000002a000007947 */ /* 0x000fea0003800000 */
.L_x_11948:
        /* <DEDUP_REMOVED lines=14> */
.L_x_11962:
[----:B------:R-:W-:Y:S05]  /*a490*/  BSYNC B0 ;  /* 0x0000000000007941 */ /* 0x000fea0003800000 */
.L_x_11961:
[----:B------:R-:W0:Y:S01]  /*a4a0*/  F2I.S64.TRUNC R2, R2 ;  /* 0x0000000200027311 */ /* 0x000e22000020d900 */
[----:B------:R-:W-:Y:S05]  /*a4b0*/  BRA `(.L_x_11936) ;  /* 0x0000019000007947 */ /* 0x000fea0003800000 */
.L_x_11935:
        /* <DEDUP_REMOVED lines=21> */
.L_x_11960:
[----:B------:R0:W5:Y:S01]  /*a610*/  LDG.E.64 R2, [R4.64] ;  /* 0x0000002404027981 */ /* 0x000162000c1e1b00 */
[----:B------:R-:W-:Y:S05]  /*a620*/  BRA `(.L_x_11936) ;  /* 0x0000002000007947 */ /* 0x000fea0003800000 */
.L_x_11959:
[----:B------:R0:W5:Y:S01]  /*a630*/  LDG.E R2, [R4.64] ;  /* 0x0000002404027981 */ /* 0x000162000c1e1900 */
[----:B------:R-:W-:-:S03]  /*a640*/  IMAD.MOV.U32 R3, RZ, RZ, RZ ;  /* 0x000000ffff037224 */ /* 0x000fc600078e00ff */
.L_x_11936:
        /* <DEDUP_REMOVED lines=20> */
.L_x_11966:
[----:B------:R0:W-:Y:S01]  /*a790*/  STG.E.U8 [R16.64], R2 ;  /* 0x0000000210007986 */ /* 0x0001e2000c101124 */
[----:B------:R-:W-:Y:S05]  /*a7a0*/  BRA `(.L_x_11968) ;  /* 0x00000d7000007947 */ /* 0x000fea0003800000 */
.L_x_11965:
        /* <DEDUP_REMOVED lines=8> */
.L_x_11970:
[----:B------:R0:W-:Y:S01]  /*a830*/  STG.E [R16.64], R2 ;  /* 0x0000000210007986 */ /* 0x0001e2000c101924 */
[----:B------:R-:W-:Y:S05]  /*a840*/  BRA `(.L_x_11968) ;  /* 0x00000cd000007947 */ /* 0x000fea0003800000 */
.L_x_11969:
[----:B------:R0:W-:Y:S01]  /*a850*/  STG.E.U16 [R16.64], R2 ;  /* 0x0000000210007986 */ /* 0x0001e2000c101524 */
[----:B------:R-:W-:Y:S05]  /*a860*/  BRA `(.L_x_11968) ;  /* 0x00000cb000007947 */ /* 0x000fea0003800000 */
.L_x_11964:
        /* <DEDUP_REMOVED lines=9> */
.L_x_11972:
[----:B------:R-:W0:Y:S02]  /*a900*/  I2F.S64 R0, R2 ;  /* 0x0000000200007312 */ /* 0x000e240000301400 */
[----:B0-----:R-:W-:-:S05]  /*a910*/  F2FP.PACK_AB R0, RZ, R0 ;  /* 0x00000000ff00723e */ /* 0x001fca00000000ff */
[----:B------:R0:W-:Y:S01]  /*a920*/  STG.E.U16 [R16.64], R0 ;  /* 0x0000000010007986 */ /* 0x0001e2000c101524 */
[----:B------:R-:W-:Y:S05]  /*a930*/  BRA `(.L_x_11968) ;  /* 0x00000be000007947 */ /* 0x000fea0003800000 */
.L_x_11971:
        /* <DEDUP_REMOVED lines=10> */
.L_x_11974:
[----:B------:R-:W0:Y:S02]  /*a9e0*/  I2F.S64 R2, R2 ;  /* 0x0000000200027312 */ /* 0x000e240000301400 */
[----:B0-----:R-:W-:-:S04]  /*a9f0*/  F2FP.PACK_AB R3, RZ, R2 ;  /* 0x00000002ff03723e */ /* 0x001fc800000000ff */
[----:B------:R-:W-:-:S05]  /*aa00*/  PRMT R3, R3, 0x5410, RZ ;  /* 0x0000541003037816 */ /* 0x000fca00000000ff */
[----:B------:R0:W-:Y:S01]  /*aa10*/  STG.E [R16.64], R3 ;  /* 0x0000000310007986 */ /* 0x0001e2000c101924 */
[----:B------:R-:W-:Y:S05]  /*aa20*/  BRA `(.L_x_11968) ;  /* 0x00000af000007947 */ /* 0x000fea0003800000 */
.L_x_11973:
[----:B------:R-:W0:Y:S02]  /*aa30*/  I2F.F64.S64 R2, R2 ;  /* 0x0000000200027312 */ /* 0x000e240000301c00 */
[----:B0-----:R0:W-:Y:S01]  /*aa40*/  STG.E.64 [R16.64], R2 ;  /* 0x0000000210007986 */ /* 0x0011e2000c101b24 */
[----:B------:R-:W-:Y:S05]  /*aa50*/  BRA `(.L_x_11968) ;  /* 0x00000ac000007947 */ /* 0x000fea0003800000 */
.L_x_11963:
        /* <DEDUP_REMOVED lines=13> */
.L_x_11977:
[----:B------:R-:W0:Y:S01]  /*ab30*/  I2F.F64.S64 R4, R2 ;  /* 0x0000000200047312 */ /* 0x000e220000301c00 */
[----:B------:R-:W-:-:S05]  /*ab40*/  CS2R R6, SRZ ;  /* 0x0000000000067805 */ /* 0x000fca000001ff00 */
[----:B0-----:R0:W-:Y:S01]  /*ab50*/  STG.E.128 [R16.64], R4 ;  /* 0x0000000410007986 */ /* 0x0011e2000c101d24 */
[----:B------:R-:W-:Y:S05]  /*ab60*/  BRA `(.L_x_11968) ;  /* 0x000009b000007947 */ /* 0x000fea0003800000 */
.L_x_11976:
        /* <DEDUP_REMOVED lines=21> */
.L_x_11981:
[----:B------:R-:W-:Y:S05]  /*acc0*/  BSYNC B0 ;  /* 0x0000000000007941 */ /* 0x000fea0003800000 */
.L_x_11980:
[----:B------:R-:W-:-:S05]  /*acd0*/  LOP3.LUT R5, R0, R5, RZ, 0xfc, !PT ;  /* 0x0000000500057212 */ /* 0x000fca00078efcff */
[----:B------:R0:W-:Y:S01]  /*ace0*/  STG.E.U8 [R16.64], R5 ;  /* 0x0000000510007986 */ /* 0x0001e2000c101124 */
[----:B------:R-:W-:Y:S05]  /*acf0*/  BRA `(.L_x_11968) ;  /* 0x0000082000007947 */ /* 0x000fea0003800000 */
.L_x_11979:
        /* <DEDUP_REMOVED lines=13> */
.L_x_11983:
[----:B------:R-:W-:Y:S01]  /*add0*/  IMAD.MOV.U32 R0, RZ, RZ, 0x7f ;  /* 0x0000007fff007424 */ /* 0x000fe200078e00ff */
[----:B------:R-:W-:-:S04]  /*ade0*/  ISETP.GT.U32.AND P0, PT, R4, 0x7f800000, PT ;  /* 0x7f8000000400780c */ /* 0x000fc80003f04070 */
[----:B------:R-:W-:-:S04]  /*adf0*/  SEL R0, R0, 0x7c, P0 ;  /* 0x0000007c00007807 */ /* 0x000fc80000000000 */
.L_x_11984:
[----:B------:R-:W-:Y:S05]  /*ae00*/  BSYNC B0 ;  /* 0x0000000000007941 */ /* 0x000fea0003800000 */
.L_x_11982:
[----:B------:R-:W-:-:S04]  /*ae10*/  LOP3.LUT R2, R3, 0x80000000, RZ, 0xc0, !PT ;  /* 0x8000000003027812 */ /* 0x000fc800078ec0ff */
[----:B------:R-:W-:-:S04]  /*ae20*/  SHF.R.U32.HI R3, RZ, 0x18, R2 ;  /* 0x00000018ff037819 */ /* 0x000fc80000011602 */
[----:B------:R-:W-:-:S05]  /*ae30*/  LOP3.LUT R3, R0, R3, RZ, 0xfc, !PT ;  /* 0x0000000300037212 */ /* 0x000fca00078efcff */
[----:B------:R0:W-:Y:S01]  /*ae40*/  STG.E.U8 [R16.64], R3 ;  /* 0x0000000310007986 */ /* 0x0001e2000c101124 */
[----:B------:R-:W-:Y:S05]  /*ae50*/  BRA `(.L_x_11968) ;  /* 0x000006c000007947 */ /* 0x000fea0003800000 */
.L_x_11978:
[----:B------:R-:W0:Y:S02]  /*ae60*/  I2F.S64 R0, R2 ;  /* 0x0000000200007312 */ /* 0x000e240000301400 */
[----:B0-----:R-:W-:-:S05]  /*ae70*/  F2FP.BF16.PACK_AB R0, RZ, R0 ;  /* 0x00000000ff00723e */ /* 0x001fca00000010ff */
[----:B------:R0:W-:Y:S01]  /*ae80*/  STG.E.U16 [R16.64], R0 ;  /* 0x0000000010007986 */ /* 0x0001e2000c101524 */
[----:B------:R-:W-:Y:S05]  /*ae90*/  BRA `(.L_x_11968) ;  /* 0x0000068000007947 */ /* 0x000fea0003800000 */
.L_x_11975:
        /* <DEDUP_REMOVED lines=10> */
.L_x_11987:
        /* <DEDUP_REMOVED lines=17> */
.L_x_11990:
[----:B------:R-:W-:-:S04]  /*b050*/  LOP3.LUT R2, R3, 0x80000000, RZ, 0xc0, !PT ;  /* 0x8000000003027812 */ /* 0x000fc800078ec0ff */
[----:B------:R-:W-:-:S04]  /*b060*/  SHF.R.U32.HI R3, RZ, 0x18, R2 ;  /* 0x00000018ff037819 */ /* 0x000fc80000011602 */
[----:B------:R-:W-:-:S04]  /*b070*/  LOP3.LUT R0, R0, R3, RZ, 0xfc, !PT ;  /* 0x0000000300007212 */ /* 0x000fc800078efcff */
[----:B------:R-:W-:Y:S02]  /*b080*/  PRMT R8, R0, 0x7610, R8 ;  /* 0x0000761000087816 */ /* 0x000fe40000000008 */
.L_x_11989:
[----:B------:R-:W-:Y:S05]  /*b090*/  BSYNC B0 ;  /* 0x0000000000007941 */ /* 0x000fea0003800000 */
.L_x_11988:
[----:B------:R0:W-:Y:S01]  /*b0a0*/  STG.E.U8 [R16.64], R8 ;  /* 0x0000000810007986 */ /* 0x0001e2000c101124 */
[----:B------:R-:W-:Y:S05]  /*b0b0*/  BRA `(.L_x_11968) ;  /* 0x0000046000007947 */ /* 0x000fea0003800000 */
.L_x_11986:
        /* <DEDUP_REMOVED lines=17> */
.L_x_11993:
[----:B------:R-:W-:-:S04]  /*b1d0*/  LOP3.LUT R2, R3, 0x80000000, RZ, 0xc0, !PT ;  /* 0x8000000003027812 */ /* 0x000fc800078ec0ff */
[----:B------:R-:W-:-:S04]  /*b1e0*/  SHF.R.U32.HI R3, RZ, 0x18, R2 ;  /* 0x00000018ff037819 */ /* 0x000fc80000011602 */
[----:B------:R-:W-:-:S04]  /*b1f0*/  LOP3.LUT R0, R0, R3, RZ, 0xfc, !PT ;  /* 0x0000000300007212 */ /* 0x000fc800078efcff */
[----:B------:R-:W-:Y:S02]  /*b200*/  PRMT R8, R0, 0x7610, R8 ;  /* 0x0000761000087816 */ /* 0x000fe40000000008 */
.L_x_11992:
[----:B------:R-:W-:Y:S05]  /*b210*/  BSYNC B0 ;  /* 0x0000000000007941 */ /* 0x000fea0003800000 */
.L_x_11991:
[----:B------:R0:W-:Y:S01]  /*b220*/  STG.E.U8 [R16.64], R8 ;  /* 0x0000000810007986 */ /* 0x0001e2000c101124 */
[----:B------:R-:W-:Y:S05]  /*b230*/  BRA `(.L_x_11968) ;  /* 0x000002e000007947 */ /* 0x000fea0003800000 */
.L_x_11985:
        /* <DEDUP_REMOVED lines=23> */
.L_x_11967:
        /* <DEDUP_REMOVED lines=20> */
.L_x_11995:
[----:B------:R0:W-:Y:S01]  /*b4f0*/  STG.E.64 [R16.64], R2 ;  /* 0x0000000210007986 */ /* 0x0001e2000c101b24 */
[----:B------:R-:W-:Y:S05]  /*b500*/  BRA `(.L_x_11968) ;  /* 0x0000001000007947 */ /* 0x000fea0003800000 */
.L_x_11994:
[----:B------:R0:W-:Y:S02]  /*b510*/  STG.E [R16.64], R2 ;  /* 0x0000000210007986 */ /* 0x0001e4000c101924 */
.L_x_11968:
[----:B------:R-:W-:Y:S02]  /*b520*/  IADD3 R23, R23, 0x80, RZ ;  /* 0x0000008017177810 */ /* 0x000fe40007ffe0ff */
.L_x_11799:
[----:B------:R-:W-:Y:S05]  /*b530*/  BSYNC B6 ;  /* 0x0000000000067941 */ /* 0x000fea0003800000 */
.L_x_11798:
        /* <DEDUP_REMOVED lines=257> */
.L_x_11996:
        /* <DEDUP_REMOVED lines=19> */
.L_x_12000:
[----:B------:R0:W5:Y:S01]  /*c680*/  LDG.E.U8 R18, [R2.64] ;  /* 0x0000002402127981 */ /* 0x000162000c1e1100 */
[----:B------:R-:W-:Y:S01]  /*c690*/  IMAD.MOV.U32 R19, RZ, RZ, RZ ;  /* 0x000000ffff137224 */ /* 0x000fe200078e00ff */
[----:B------:R-:W-:Y:S05]  /*c6a0*/  BRA `(.L_x_12002) ;  /* 0x00000d5000007947 */ /* 0x000fea0003800000 */
.L_x_11999:
        /* <DEDUP_REMOVED lines=8> */
.L_x_12004:
[----:B------:R-:W2:Y:S02]  /*c730*/  LDG.E R18, [R2.64] ;  /* 0x0000002402127981 */ /* 0x000ea4000c1e1900 */
[----:B--2---:R-:W-:Y:S01]  /*c740*/  SHF.R.S32.HI R19, RZ, 0x1f, R18 ;  /* 0x0000001fff137819 */ /* 0x004fe20000011412 */
[----:B------:R-:W-:Y:S05]  /*c750*/  BRA `(.L_x_12002) ;  /* 0x00000ca000007947 */ /* 0x000fea0003800000 */
.L_x_12003:
[----:B------:R-:W2:Y:S02]  /*c760*/  LDG.E.S16 R18, [R2.64] ;  /* 0x0000002402127981 */ /* 0x000ea4000c1e1700 */
[----:B--2---:R-:W-:Y:S01]  /*c770*/  SHF.R.S32.HI R19, RZ, 0x1f, R18 ;  /* 0x0000001fff137819 */ /* 0x004fe20000011412 */
[----:B------:R-:W-:Y:S05]  /*c780*/  BRA `(.L_x_12002) ;  /* 0x00000c7000007947 */ /* 0x000fea0003800000 */
.L_x_11998:
        /* <DEDUP_REMOVED lines=9> */
.L_x_12006:
[----:B------:R-:W2:Y:S02]  /*c820*/  LDG.E.U16 R2, [R2.64] ;  /* 0x0000002402027981 */ /* 0x000ea4000c1e1500 */
[----:B--2---:R-:W-:-:S06]  /*c830*/  HADD2.F32 R18, -RZ, R2.H0_H0 ;  /* 0x20000002ff127230 */ /* 0x004fcc0000004100 */
[----:B------:R-:W0:Y:S01]  /*c840*/  F2I.S64.TRUNC R18, R18 ;  /* 0x0000001200127311 */ /* 0x000e22000020d900 */
[----:B------:R-:W-:Y:S05]  /*c850*/  BRA `(.L_x_12002) ;  /* 0x00000ba000007947 */ /* 0x000fea0003800000 */
.L_x_12005:
        /* <DEDUP_REMOVED lines=9> */
.L_x_12008:
[----:B------:R-:W2:Y:S02]  /*c8f0*/  LDG.E.U16 R2, [R2.64] ;  /* 0x0000002402027981 */ /* 0x000ea4000c1e1500 */
[----:B--2---:R-:W-:-:S06]  /*c900*/  HADD2.F32 R18, -RZ, R2.H0_H0 ;  /* 0x20000002ff127230 */ /* 0x004fcc0000004100 */
[----:B------:R-:W0:Y:S01]  /*c910*/  F2I.S64.TRUNC R18, R18 ;  /* 0x0000001200127311 */ /* 0x000e22000020d900 */
[----:B------:R-:W-:Y:S05]  /*c920*/  BRA `(.L_x_12002) ;  /* 0x00000ad000007947 */ /* 0x000fea0003800000 */
.L_x_12007:
[----:B------:R-:W2:Y:S02]  /*c930*/  LDG.E.64 R2, [R2.64] ;  /* 0x0000002402027981 */ /* 0x000ea4000c1e1b00 */
[----:B--2---:R0:W1:Y:S01]  /*c940*/  F2I.S64.F64.TRUNC R18, R2 ;  /* 0x0000000200127311 */ /* 0x004062000030d900 */
[----:B------:R-:W-:Y:S05]  /*c950*/  BRA `(.L_x_12002) ;  /* 0x00000aa000007947 */ /* 0x000fea0003800000 */
.L_x_11997:
        /* <DEDUP_REMOVED lines=13> */
.L_x_12011:
[----:B------:R-:W2:Y:S02]  /*ca30*/  LDG.E.64 R2, [R2.64] ;  /* 0x0000002402027981 */ /* 0x000ea4000c1e1b00 */
[----:B--2---:R0:W1:Y:S01]  /*ca40*/  F2I.S64.F64.TRUNC R18, R2 ;  /* 0x0000000200127311 */ /* 0x004062000030d900 */
[----:B------:R-:W-:Y:S05]  /*ca50*/  BRA `(.L_x_12002) ;  /* 0x000009a000007947 */ /* 0x000fea0003800000 */
.L_x_12010:
        /* <DEDUP_REMOVED lines=27> */
.L_x_12013:
        /* <DEDUP_REMOVED lines=14> */
.L_x_12012:
[----:B------:R-:W2:Y:S02]  /*ccf0*/  LDG.E.U16 R18, [R2.64] ;  /* 0x0000002402127981 */ /* 0x000ea4000c1e1500 */
[----:B--2---:R-:W-:-:S06]  /*cd00*/  PRMT R18, RZ, 0x5410, R18 ;  /* 0x00005410ff127816 */ /* 0x004fcc0000000012 */
[----:B------:R-:W0:Y:S01]  /*cd10*/  F2I.S64.TRUNC R18, R18 ;  /* 0x0000001200127311 */ /* 0x000e22000020d900 */
[----:B------:R-:W-:Y:S05]  /*cd20*/  BRA `(.L_x_12002) ;  /* 0x000006d000007947 */ /* 0x000fea0003800000 */
.L_x_12009:
        /* <DEDUP_REMOVED lines=11> */
.L_x_12016:
        /* <DEDUP_REMOVED lines=21> */
.L_x_12020:
[----:B------:R-:W-:Y:S05]  /*cf30*/  BSYNC B1 ;  /* 0x0000000000017941 */ /* 0x000fea0003800000 */
.L_x_12019:
[----:B------:R-:W-:Y:S01]  /*cf40*/  IMAD.SHL.U32 R2, R2, 0x100000, RZ ;  /* 0x0010000002027824 */ /* 0x000fe200078e00ff */
[----:B------:R-:W-:-:S04]  /*cf50*/  LEA R3, R0, 0x3b800000, 0x17 ;  /* 0x3b80000000037811 */ /* 0x000fc800078eb8ff */
[----:B------:R-:W-:Y:S02]  /*cf60*/  LOP3.LUT R18, R3, R2, R18, 0xfe, !PT ;  /* 0x0000000203127212 */ /* 0x000fe400078efe12 */
.L_x_12018:
[----:B------:R-:W-:Y:S05]  /*cf70*/  BSYNC B0 ;  /* 0x0000000000007941 */ /* 0x000fea0003800000 */
.L_x_12017:
[----:B------:R-:W0:Y:S01]  /*cf80*/  F2I.S64.TRUNC R18, R18 ;  /* 0x0000001200127311 */ /* 0x000e22000020d900 */
[----:B------:R-:W-:Y:S05]  /*cf90*/  BRA `(.L_x_12002) ;  /* 0x0000046000007947 */ /* 0x000fea0003800000 */
.L_x_12015:
        /* <DEDUP_REMOVED lines=21> */
.L_x_12024:
[----:B------:R-:W-:Y:S05]  /*d0f0*/  BSYNC B1 ;  /* 0x0000000000017941 */ /* 0x000fea0003800000 */
.L_x_12023:
[----:B------:R-:W-:Y:S01]  /*d100*/  IMAD.SHL.U32 R2, R2, 0x200000, RZ ;  /* 0x0020000002027824 */ /* 0x000fe200078e00ff */
[----:B------:R-:W-:-:S04]  /*d110*/  LEA R3, R0, 0x37800000, 0x17 ;  /* 0x3780000000037811 */ /* 0x000fc800078eb8ff */
[----:B------:R-:W-:Y:S02]  /*d120*/  LOP3.LUT R18, R3, R2, R18, 0xfe, !PT ;  /* 0x0000000203127212 */ /* 0x000fe400078efe12 */
.L_x_12022:
[----:B------:R-:W-:Y:S05]  /*d130*/  BSYNC B0 ;  /* 0x0000000000007941 */ /* 0x000fea0003800000 */
.L_x_12021:
[----:B------:R-:W0:Y:S01]  /*d140*/  F2I.S64.TRUNC R18, R18 ;  /* 0x0000001200127311 */ /* 0x000e22000020d900 */
[----:B------:R-:W-:Y:S05]  /*d150*/  BRA `(.L_x_12002) ;  /* 0x000002a000007947 */ /* 0x000fea0003800000 */
.L_x_12014:
        /* <DEDUP_REMOVED lines=14> */
.L_x_12028:
[----:B------:R-:W-:Y:S05]  /*d240*/  BSYNC B0 ;  /* 0x0000000000007941 */ /* 0x000fea0003800000 */
.L_x_12027:
[----:B------:R-:W0:Y:S01]  /*d250*/  F2I.S64.TRUNC R18, R18 ;  /* 0x0000001200127311 */ /* 0x000e22000020d900 */
[----:B------:R-:W-:Y:S05]  /*d260*/  BRA `(.L_x_12002) ;  /* 0x0000019000007947 */ /* 0x000fea0003800000 */
.L_x_12001:
        /* <DEDUP_REMOVED lines=21> */
.L_x_12026:
[----:B------:R0:W5:Y:S01]  /*d3c0*/  LDG.E.64 R18, [R2.64] ;  /* 0x0000002402127981 */ /* 0x000162000c1e1b00 */
[----:B------:R-:W-:Y:S05]  /*d3d0*/  BRA `(.L_x_12002) ;  /* 0x0000002000007947 */ /* 0x000fea0003800000 */
.L_x_12025:
[----:B------:R0:W5:Y:S01]  /*d3e0*/  LDG.E R18, [R2.64] ;  /* 0x0000002402127981 */ /* 0x000162000c1e1900 */
[----:B------:R-:W-:-:S03]  /*d3f0*/  IMAD.MOV.U32 R19, RZ, RZ, RZ ;  /* 0x000000ffff137224 */ /* 0x000fc600078e00ff */
.L_x_12002:
        /* <DEDUP_REMOVED lines=17> */
.L_x_12032:
[----:B------:R0:W5:Y:S01]  /*d510*/  LDG.E.U8 R2, [R22.64] ;  /* 0x0000002416027981 */ /* 0x000162000c1e1100 */
[----:B------:R-:W-:Y:S01]  /*d520*/  IMAD.MOV.U32 R3, RZ, RZ, RZ ;  /* 0x000000ffff037224 */ /* 0x000fe200078e00ff */
[----:B------:R-:W-:Y:S05]  /*d530*/  BRA `(.L_x_12034) ;  /* 0x00000d5000007947 */ /* 0x000fea0003800000 */
.L_x_12031:
        /* <DEDUP_REMOVED lines=8> */
.L_x_12036:
[----:B------:R-:W2:Y:S02]  /*d5c0*/  LDG.E R2, [R22.64] ;  /* 0x0000002416027981 */ /* 0x000ea4000c1e1900 */
[----:B--2---:R-:W-:Y:S01]  /*d5d0*/  SHF.R.S32.HI R3, RZ, 0x1f, R2 ;  /* 0x0000001fff037819 */ /* 0x004fe20000011402 */
[----:B------:R-:W-:Y:S05]  /*d5e0*/  BRA `(.L_x_12034) ;  /* 0x00000ca000007947 */ /* 0x000fea0003800000 */
.L_x_12035:
[----:B------:R-:W2:Y:S02]  /*d5f0*/  LDG.E.S16 R2, [R22.64] ;  /* 0x0000002416027981 */ /* 0x000ea4000c1e1700 */
[----:B--2---:R-:W-:Y:S01]  /*d600*/  SHF.R.S32.HI R3, RZ, 0x1f, R2 ;  /* 0x0000001fff037819 */ /* 0x004fe20000011402 */
[----:B------:R-:W-:Y:S05]  /*d610*/  BRA `(.L_x_12034) ;  /* 0x00000c7000007947 */ /* 0x000fea0003800000 */
.L_x_12030:
        /* <DEDUP_REMOVED lines=9> */
.L_x_12038:
[----:B------:R-:W2:Y:S02]  /*d6b0*/  LDG.E.U16 R22, [R22.64] ;  /* 0x0000002416167981 */ /* 0x000ea4000c1e1500 */
[----:B--2---:R-:W-:-:S06]  /*d6c0*/  HADD2.F32 R2, -RZ, R22.H0_H0 ;  /* 0x20000016ff027230 */ /* 0x004fcc0000004100 */
[----:B------:R-:W0:Y:S01]  /*d6d0*/  F2I.S64.TRUNC R2, R2 ;  /* 0x0000000200027311 */ /* 0x000e22000020d900 */
[----:B------:R-:W-:Y:S05]  /*d6e0*/  BRA `(.L_x_12034) ;  /* 0x00000ba000007947 */ /* 0x000fea0003800000 */
.L_x_12037:
        /* <DEDUP_REMOVED lines=9> */
.L_x_12040:
[----:B------:R-:W2:Y:S02]  /*d780*/  LDG.E.U16 R22, [R22.64] ;  /* 0x0000002416167981 */ /* 0x000ea4000c1e1500 */
[----:B--2---:R-:W-:-:S06]  /*d790*/  HADD2.F32 R2, -RZ, R22.H0_H0 ;  /* 0x20000016ff027230 */ /* 0x004fcc0000004100 */
[----:B------:R-:W0:Y:S01]  /*d7a0*/  F2I.S64.TRUNC R2, R2 ;  /* 0x0000000200027311 */ /* 0x000e22000020d900 */
[----:B------:R-:W-:Y:S05]  /*d7b0*/  BRA `(.L_x_12034) ;  /* 0x00000ad000007947 */ /* 0x000fea0003800000 */
.L_x_12039:
[----:B------:R-:W2:Y:S02]  /*d7c0*/  LDG.E.64 R2, [R22.64] ;  /* 0x0000002416027981 */ /* 0x000ea4000c1e1b00 */
[----:B--2---:R-:W0:Y:S01]  /*d7d0*/  F2I.S64.F64.TRUNC R2, R2 ;  /* 0x0000000200027311 */ /* 0x004e22000030d900 */
[----:B------:R-:W-:Y:S05]  /*d7e0*/  BRA `(.L_x_12034) ;  /* 0x00000aa000007947 */ /* 0x000fea0003800000 */
.L_x_12029:
        /* <DEDUP_REMOVED lines=13> */
.L_x_12043:
[----:B------:R-:W2:Y:S02]  /*d8c0*/  LDG.E.64 R2, [R22.64] ;  /* 0x0000002416027981 */ /* 0x000ea4000c1e1b00 */
[----:B--2---:R-:W0:Y:S01]  /*d8d0*/  F2I.S64.F64.TRUNC R2, R2 ;  /* 0x0000000200027311 */ /* 0x004e22000030d900 */
[----:B------:R-:W-:Y:S05]  /*d8e0*/  BRA `(.L_x_12034) ;  /* 0x000009a000007947 */ /* 0x000fea0003800000 */
.L_x_12042:
        /* <DEDUP_REMOVED lines=27> */
.L_x_12045:
        /* <DEDUP_REMOVED lines=14> */
.L_x_12044:
[----:B------:R-:W2:Y:S02]  /*db80*/  LDG.E.U16 R2, [R22.64] ;  /* 0x0000002416027981 */ /* 0x000ea4000c1e1500 */
[----:B--2---:R-:W-:-:S06]  /*db90*/  PRMT R2, RZ, 0x5410, R2 ;  /* 0x00005410ff027816 */ /* 0x004fcc0000000002 */
[----:B------:R-:W0:Y:S01]  /*dba0*/  F2I.S64.TRUNC R2, R2 ;  /* 0x0000000200027311 */ /* 0x000e22000020d900 */
[----:B------:R-:W-:Y:S05]  /*dbb0*/  BRA `(.L_x_12034) ;  /* 0x000006d000007947 */ /* 0x000fea0003800000 */
.L_x_12041:
        /* <DEDUP_REMOVED lines=11> */
.L_x_12048:
        /* <DEDUP_REMOVED lines=21> */
.L_x_12052:
[----:B------:R-:W-:Y:S05]  /*ddc0*/  BSYNC B1 ;  /* 0x0000000000017941 */ /* 0x000fea0003800000 */
.L_x_12051:
[----:B------:R-:W-:Y:S01]  /*ddd0*/  IMAD.SHL.U32 R2, R2, 0x100000, RZ ;  /* 0x0010000002027824 */ /* 0x000fe200078e00ff */
[----:B------:R-:W-:-:S04]  /*dde0*/  LEA R3, R0, 0x3b800000, 0x17 ;  /* 0x3b80000000037811 */ /* 0x000fc800078eb8ff */
[----:B------:R-:W-:Y:S02]  /*ddf0*/  LOP3.LUT R2, R3, R2, R4, 0xfe, !PT ;  /* 0x0000000203027212 */ /* 0x000fe400078efe04 */
.L_x_12050:
[----:B------:R-:W-:Y:S05]  /*de00*/  BSYNC B0 ;  /* 0x0000000000007941 */ /* 0x000fea0003800000 */
.L_x_12049:
[----:B------:R-:W0:Y:S01]  /*de10*/  F2I.S64.TRUNC R2, R2 ;  /* 0x0000000200027311 */ /* 0x000e22000020d900 */
[----:B------:R-:W-:Y:S05]  /*de20*/  BRA `(.L_x_12034) ;  /* 0x0000046000007947 */ /* 0x000fea0003800000 */
.L_x_12047:
        /* <DEDUP_REMOVED lines=21> */
.L_x_12056:
[----:B------:R-:W-:Y:S05]  /*df80*/  BSYNC B1 ;  /* 0x0000000000017941 */ /* 0x000fea0003800000 */
.L_x_12055:
[----:B------:R-:W-:Y:S01]  /*df90*/  IMAD.SHL.U32 R2, R2, 0x200000, RZ ;  /* 0x0020000002027824 */ /* 0x000fe200078e00ff */
[----:B------:R-:W-:-:S04]  /*dfa0*/  LEA R3, R0, 0x37800000, 0x17 ;  /* 0x3780000000037811 */ /* 0x000fc800078eb8ff */
[----:B------:R-:W-:Y:S02]  /*dfb0*/  LOP3.LUT R2, R3, R2, R4, 0xfe, !PT ;  /* 0x0000000203027212 */ /* 0x000fe400078efe04 */
.L_x_12054:
[----:B------:R-:W-:Y:S05]  /*dfc0*/  BSYNC B0 ;  /* 0x0000000000007941 */ /* 0x000fea0003800000 */
.L_x_12053:
[----:B------:R-:W0:Y:S01]  /*dfd0*/  F2I.S64.TRUNC R2, R2 ;  /* 0x0000000200027311 */ /* 0x000e22000020d900 */
[----:B------:R-:W-:Y:S05]  /*dfe0*/  BRA `(.L_x_12034) ;  /* 0x000002a000007947 */ /* 0x000fea0003800000 */
.L_x_12046:
        /* <DEDUP_REMOVED lines=14> */
.L_x_12060:
[----:B------:R-:W-:Y:S05]  /*e0d0*/  BSYNC B0 ;  /* 0x0000000000007941 */ /* 0x000fea0003800000 */
.L_x_12059:
[----:B------:R-:W0:Y:S01]  /*e0e0*/  F2I.S64.TRUNC R2, R2 ;  /* 0x0000000200027311 */ /* 0x000e22000020d900 */
[----:B------:R-:W-:Y:S05]  /*e0f0*/  BRA `(.L_x_12034) ;  /* 0x0000019000007947 */ /* 0x000fea0003800000 */
.L_x_12033:
        /* <DEDUP_REMOVED lines=21> */
.L_x_12058:
[----:B------:R0:W5:Y:S01]  /*e250*/  LDG.E.64 R2, [R22.64] ;  /* 0x0000002416027981 */ /* 0x000162000c1e1b00 */
[----:B------:R-:W-:Y:S05]  /*e260*/  BRA `(.L_x_12034) ;  /* 0x0000002000007947 */ /* 0x000fea0003800000 */
.L_x_12057:
[----:B------:R0:W5:Y:S01]  /*e270*/  LDG.E R2, [R22.64] ;  /* 0x0000002416027981 */ /* 0x000162000c1e1900 */
[----:B------:R-:W-:-:S03]  /*e280*/  IMAD.MOV.U32 R3, RZ, RZ, RZ ;  /* 0x000000ffff037224 */ /* 0x000fc600078e00ff */
.L_x_12034:
[----:B------:R-:W2:Y:S01]  /*e290*/  LDC.U8 R4, c[0x0][0x3e1] ;  /* 0x0000f840ff047b82 */ /* 0x000ea20000000000 */
[C---:B-1---5:R-:W-:Y:S02]  /*e2a0*/  ISETP.NE.U32.AND P0, PT, R18.reuse, RZ, PT ;  /* 0x000000ff1200720c */ /* 0x062fe40003f05070 */
[----:B------:R-:W-:Y:S02]  /*e2b0*/  ISETP.GT.U32.AND P1, PT, R18, RZ, PT ;  /* 0x000000ff1200720c */ /* 0x000fe40003f24070 */
[C---:B------:R-:W-:Y:S02]  /*e2c0*/  ISETP.NE.AND.EX P0, PT, R19.reuse, RZ, PT, P0 ;  /* 0x000000ff1300720c */ /* 0x040fe40003f05300 */
[----:B------:R-:W-:-:S02]  /*e2d0*/  ISETP.GT.AND.EX P1, PT, R19, RZ, PT, P1 ;  /* 0x000000ff1300720c */ /* 0x000fc40003f24310 */
[----:B0-----:R-:W-:-:S09]  /*e2e0*/  SEL R3, R3, RZ, !P0 ;  /* 0x000000ff03037207 */ /* 0x001fd20004000000 */
[----:B------:R-:W-:Y:S02]  /*e2f0*/  @P0 SEL R2, RZ, 0x1, !P1 ;  /* 0x00000001ff020807 */ /* 0x000fe40004800000 */
        /* <DEDUP_REMOVED lines=13> */
.L_x_12064:
[----:B------:R-:W-:Y:S01]  /*e3d0*/  STG.E.U8 [R16.64], R2 ;  /* 0x0000000210007986 */ /* 0x000fe2000c101124 */
[----:B------:R-:W-:Y:S05]  /*e3e0*/  EXIT ;  /* 0x000000000000794d */ /* 0x000fea0003800000 */
.L_x_12063:
[----:B------:R-:W-:-:S13]  /*e3f0*/  ISETP.NE.AND P0, PT, R0, 0x2, PT ;  /* 0x000000020000780c */ /* 0x000fda0003f05270 */
[----:B------:R-:W-:Y:S05]  /*e400*/  @!P0 BRA `(.L_x_12066) ;  /* 0x0000008000008947 */ /* 0x000fea0003800000 */
[----:B------:R-:W-:-:S13]  /*e410*/  ISETP.NE.AND P0, PT, R0, 0x3, PT ;  /* 0x000000030000780c */ /* 0x000fda0003f05270 */
[----:B------:R-:W-:Y:S05]  /*e420*/  @!P0 BRA `(.L_x_12067) ;  /* 0x0000004000008947 */ /* 0x000fea0003800000 */
[----:B------:R-:W-:-:S13]  /*e430*/  ISETP.NE.AND P0, PT, R0, 0x4, PT ;  /* 0x000000040000780c */ /* 0x000fda0003f05270 */
[----:B------:R-:W-:Y:S05]  /*e440*/  @P0 BRA `(.L_x_12065) ;  /* 0x00000ba000000947 */ /* 0x000fea0003800000 */
[----:B------:R-:W-:Y:S01]  /*e450*/  STG.E.64 [R16.64], R2 ;  /* 0x0000000210007986 */ /* 0x000fe2000c101b24 */
[----:B------:R-:W-:Y:S05]  /*e460*/  EXIT ;  /* 0x000000000000794d */ /* 0x000fea0003800000 */
.L_x_12067:
[----:B------:R-:W-:Y:S01]  /*e470*/  STG.E [R16.64], R2 ;  /* 0x0000000210007986 */ /* 0x000fe2000c101924 */
[----:B------:R-:W-:Y:S05]  /*e480*/  EXIT ;  /* 0x000000000000794d */ /* 0x000fea0003800000 */
.L_x_12066:
[----:B------:R-:W-:Y:S01]  /*e490*/  STG.E.U16 [R16.64], R2 ;  /* 0x0000000210007986 */ /* 0x000fe2000c101524 */
[----:B------:R-:W-:Y:S05]  /*e4a0*/  EXIT ;  /* 0x000000000000794d */ /* 0x000fea0003800000 */
.L_x_12062:
[----:B------:R-:W-:-:S13]  /*e4b0*/  ISETP.GT.AND P0, PT, R0, 0x6, PT ;  /* 0x000000060000780c */ /* 0x000fda0003f04270 */
[----:B------:R-:W-:Y:S05]  /*e4c0*/  @P0 BRA `(.L_x_12068) ;  /* 0x000000b000000947 */ /* 0x000fea0003800000 */
[----:B------:R-:W-:-:S13]  /*e4d0*/  ISETP.NE.AND P0, PT, R0, 0x5, PT ;  /* 0x000000050000780c */ /* 0x000fda0003f05270 */
[----:B------:R-:W-:Y:S05]  /*e4e0*/  @!P0 BRA `(.L_x_12069) ;  /* 0x0000005000008947 */ /* 0x000fea0003800000 */
[----:B------:R-:W-:-:S13]  /*e4f0*/  ISETP.NE.AND P0, PT, R0, 0x6, PT ;  /* 0x000000060000780c */ /* 0x000fda0003f05270 */
[----:B------:R-:W-:Y:S05]  /*e500*/  @P0 BRA `(.L_x_12065) ;  /* 0x00000ae000000947 */ /* 0x000fea0003800000 */
[----:B------:R-:W0:Y:S02]  /*e510*/  I2F.S64 R3, R2 ;  /* 0x0000000200037312 */ /* 0x000e240000301400 */
[----:B0-----:R-:W-:Y:S01]  /*e520*/  STG.E [R16.64], R3 ;  /* 0x0000000310007986 */ /* 0x001fe2000c101924 */
[----:B------:R-:W-:Y:S05]  /*e530*/  EXIT ;  /* 0x000000000000794d */ /* 0x000fea0003800000 */
.L_x_12069:
[----:B------:R-:W0:Y:S02]  /*e540*/  I2F.S64 R0, R2 ;  /* 0x0000000200007312 */ /* 0x000e240000301400 */
[----:B0-----:R-:W-:-:S05]  /*e550*/  F2FP.PACK_AB R0, RZ, R0 ;  /* 0x00000000ff00723e */ /* 0x001fca00000000ff */
[----:B------:R-:W-:Y:S01]  /*e560*/  STG.E.U16 [R16.64], R0 ;  /* 0x0000000010007986 */ /* 0x000fe2000c101524 */
[----:B------:R-:W-:Y:S05]  /*e570*/  EXIT ;  /* 0x000000000000794d */ /* 0x000fea0003800000 */
.L_x_12068:
        /* <DEDUP_REMOVED lines=8> */
[----:B0-----:R-:W-:Y:S01]  /*e600*/  STG.E.64 [R16.64], R4 ;  /* 0x0000000410007986 */ /* 0x001fe2000c101b24 */
[----:B------:R-:W-:Y:S05]  /*e610*/  EXIT ;  /* 0x000000000000794d */ /* 0x000fea0003800000 */
.L_x_12071:
[----:B------:R-:W0:Y:S02]  /*e620*/  I2F.S64 R2, R2 ;  /* 0x0000000200027312 */ /* 0x000e240000301400 */
[----:B0-----:R-:W-:-:S04]  /*e630*/  F2FP.PACK_AB R3, RZ, R2 ;  /* 0x00000002ff03723e */ /* 0x001fc800000000ff */
[----:B------:R-:W-:-:S05]  /*e640*/  PRMT R3, R3, 0x5410, RZ ;  /* 0x0000541003037816 */ /* 0x000fca00000000ff */
[----:B------:R-:W-:Y:S01]  /*e650*/  STG.E [R16.64], R3 ;  /* 0x0000000310007986 */ /* 0x000fe2000c101924 */
[----:B------:R-:W-:Y:S05]  /*e660*/  EXIT ;  /* 0x000000000000794d */ /* 0x000fea0003800000 */
.L_x_12070:
[----:B------:R-:W0:Y:S02]  /*e670*/  I2F.F64.S64 R2, R2 ;  /* 0x0000000200027312 */ /* 0x000e240000301c00 */
[----:B0-----:R-:W-:Y:S01]  /*e680*/  STG.E.64 [R16.64], R2 ;  /* 0x0000000210007986 */ /* 0x001fe2000c101b24 */
[----:B------:R-:W-:Y:S05]  /*e690*/  EXIT ;  /* 0x000000000000794d */ /* 0x000fea0003800000 */
.L_x_12061:
        /* <DEDUP_REMOVED lines=11> */
[----:B------:R-:W-:Y:S01]  /*e750*/  STG.E.U8 [R16.64], R3 ;  /* 0x0000000310007986 */ /* 0x000fe2000c101124 */
[----:B------:R-:W-:Y:S05]  /*e760*/  EXIT ;  /* 0x000000000000794d */ /* 0x000fea0003800000 */
.L_x_12074:
[----:B------:R-:W0:Y:S01]  /*e770*/  I2F.F64.S64 R4, R2 ;  /* 0x0000000200047312 */ /* 0x000e220000301c00 */
[----:B------:R-:W-:-:S05]  /*e780*/  CS2R R6, SRZ ;  /* 0x0000000000067805 */ /* 0x000fca000001ff00 */
[----:B0-----:R-:W-:Y:S01]  /*e790*/  STG.E.128 [R16.64], R4 ;  /* 0x0000000410007986 */ /* 0x001fe2000c101d24 */
[----:B------:R-:W-:Y:S05]  /*e7a0*/  EXIT ;  /* 0x000000000000794d */ /* 0x000fea0003800000 */
.L_x_12073:
        /* <DEDUP_REMOVED lines=21> */
.L_x_12078:
[----:B------:R-:W-:Y:S05]  /*e900*/  BSYNC B0 ;  /* 0x0000000000007941 */ /* 0x000fea0003800000 */
.L_x_12077:
[----:B------:R-:W-:-:S05]  /*e910*/  LOP3.LUT R5, R0, R5, RZ, 0xfc, !PT ;  /* 0x0000000500057212 */ /* 0x000fca00078efcff */
[----:B------:R-:W-:Y:S01]  /*e920*/  STG.E.U8 [R16.64], R5 ;  /* 0x0000000510007986 */ /* 0x000fe2000c101124 */
[----:B------:R-:W-:Y:S05]  /*e930*/  EXIT ;  /* 0x000000000000794d */ /* 0x000fea0003800000 */
.L_x_12076:
        /* <DEDUP_REMOVED lines=13> */
.L_x_12080:
[----:B------:R-:W-:Y:S01]  /*ea10*/  IMAD.MOV.U32 R0, RZ, RZ, 0x7f ;  /* 0x0000007fff007424 */ /* 0x000fe200078e00ff */
[----:B------:R-:W-:-:S04]  /*ea20*/  ISETP.GT.U32.AND P0, PT, R4, 0x7f800000, PT ;  /* 0x7f8000000400780c */ /* 0x000fc80003f04070 */
[----:B------:R-:W-:-:S04]  /*ea30*/  SEL R0, R0, 0x7c, P0 ;  /* 0x0000007c00007807 */ /* 0x000fc80000000000 */
.L_x_12081:
[----:B------:R-:W-:Y:S05]  /*ea40*/  BSYNC B0 ;  /* 0x0000000000007941 */ /* 0x000fea0003800000 */
.L_x_12079:
[----:B------:R-:W-:-:S04]  /*ea50*/  LOP3.LUT R2, R3, 0x80000000, RZ, 0xc0, !PT ;  /* 0x8000000003027812 */ /* 0x000fc800078ec0ff */
[----:B------:R-:W-:-:S04]  /*ea60*/  SHF.R.U32.HI R3, RZ, 0x18, R2 ;  /* 0x00000018ff037819 */ /* 0x000fc80000011602 */
[----:B------:R-:W-:-:S05]  /*ea70*/  LOP3.LUT R3, R0, R3, RZ, 0xfc, !PT ;  /* 0x0000000300037212 */ /* 0x000fca00078efcff */
[----:B------:R-:W-:Y:S01]  /*ea80*/  STG.E.U8 [R16.64], R3 ;  /* 0x0000000310007986 */ /* 0x000fe2000c101124 */
[----:B------:R-:W-:Y:S05]  /*ea90*/  EXIT ;  /* 0x000000000000794d */ /* 0x000fea0003800000 */
.L_x_12075:
[----:B------:R-:W0:Y:S02]  /*eaa0*/  I2F.S64 R0, R2 ;  /* 0x0000000200007312 */ /* 0x000e240000301400 */
[----:B0-----:R-:W-:-:S05]  /*eab0*/  F2FP.BF16.PACK_AB R0, RZ, R0 ;  /* 0x00000000ff00723e */ /* 0x001fca00000010ff */
[----:B------:R-:W-:Y:S01]  /*eac0*/  STG.E.U16 [R16.64], R0 ;  /* 0x0000000010007986 */ /* 0x000fe2000c101524 */
[----:B------:R-:W-:Y:S05]  /*ead0*/  EXIT ;  /* 0x000000000000794d */ /* 0x000fea0003800000 */
.L_x_12072:
        /* <DEDUP_REMOVED lines=10> */
.L_x_12084:
        /* <DEDUP_REMOVED lines=17> */
.L_x_12087:
[----:B------:R-:W-:-:S04]  /*ec90*/  LOP3.LUT R2, R3, 0x80000000, RZ, 0xc0, !PT ;  /* 0x8000000003027812 */ /* 0x000fc800078ec0ff */
[----:B------:R-:W-:-:S04]  /*eca0*/  SHF.R.U32.HI R3, RZ, 0x18, R2 ;  /* 0x00000018ff037819 */ /* 0x000fc80000011602 */
[----:B------:R-:W-:-:S04]  /*ecb0*/  LOP3.LUT R0, R0, R3, RZ, 0xfc, !PT ;  /* 0x0000000300007212 */ /* 0x000fc800078efcff */
[----:B------:R-:W-:Y:S02]  /*ecc0*/  PRMT R8, R0, 0x7610, R8 ;  /* 0x0000761000087816 */ /* 0x000fe40000000008 */
.L_x_12086:
[----:B------:R-:W-:Y:S05]  /*ecd0*/  BSYNC B0 ;  /* 0x0000000000007941 */ /* 0x000fea0003800000 */
.L_x_12085:
[----:B------:R-:W-:Y:S01]  /*ece0*/  STG.E.U8 [R16.64], R8 ;  /* 0x0000000810007986 */ /* 0x000fe2000c101124 */
[----:B------:R-:W-:Y:S05]  /*ecf0*/  EXIT ;  /* 0x000000000000794d */ /* 0x000fea0003800000 */
.L_x_12083:
        /* <DEDUP_REMOVED lines=17> */
.L_x_12090:
[----:B------:R-:W-:-:S04]  /*ee10*/  LOP3.LUT R2, R3, 0x80000000, RZ, 0xc0, !PT ;  /* 0x8000000003027812 */ /* 0x000fc800078ec0ff */
[----:B------:R-:W-:-:S04]  /*ee20*/  SHF.R.U32.HI R3, RZ, 0x18, R2 ;  /* 0x00000018ff037819 */ /* 0x000fc80000011602 */
[----:B------:R-:W-:-:S04]  /*ee30*/  LOP3.LUT R0, R0, R3, RZ, 0xfc, !PT ;  /* 0x0000000300007212 */ /* 0x000fc800078efcff */
[----:B------:R-:W-:Y:S02]  /*ee40*/  PRMT R8, R0, 0x7610, R8 ;  /* 0x0000761000087816 */ /* 0x000fe40000000008 */
.L_x_12089:
[----:B------:R-:W-:Y:S05]  /*ee50*/  BSYNC B0 ;  /* 0x0000000000007941 */ /* 0x000fea0003800000 */
.L_x_12088:
[----:B------:R-:W-:Y:S01]  /*ee60*/  STG.E.U8 [R16.64], R8 ;  /* 0x0000000810007986 */ /* 0x000fe2000c101124 */
[----:B------:R-:W-:Y:S05]  /*ee70*/  EXIT ;  /* 0x000000000000794d */ /* 0x000fea0003800000 */
.L_x_12082:
        /* <DEDUP_REMOVED lines=21> */
[----:B------:R-:W-:Y:S01]  /*efd0*/  STG.E.U8 [R16.64], R3 ;  /* 0x0000000310007986 */ /* 0x000fe2000c101124 */
[----:B------:R-:W-:Y:S05]  /*efe0*/  EXIT ;  /* 0x000000000000794d */ /* 0x000fea0003800000 */
.L_x_12065:
        /* <DEDUP_REMOVED lines=20> */
.L_x_12092:
[----:B------:R-:W-:Y:S01]  /*f130*/  STG.E.64 [R16.64], R2 ;  /* 0x0000000210007986 */ /* 0x000fe2000c101b24 */
[----:B------:R-:W-:Y:S05]  /*f140*/  EXIT ;  /* 0x000000000000794d */ /* 0x000fea0003800000 */
.L_x_12091:
[----:B------:R-:W-:Y:S01]  /*f150*/  STG.E [R16.64], R2 ;  /* 0x0000000210007986 */ /* 0x000fe2000c101924 */
[----:B------:R-:W-:Y:S05]  /*f160*/  EXIT ;  /* 0x000000000000794d */ /* 0x000fea0003800000 */
.L_x_12093:
        /* <DEDUP_REMOVED lines=9> */
.L_x_29952:


//--------------------- .text._ZN2at6native27unrolled_elementwise_kernelINS0_13BinaryFunctorIlllZZZNS0_21heaviside_kernel_cudaERNS_18TensorIteratorBaseEENKUlvE_clEvENKUlvE2_clEvEUlllE_EESt5arrayIPcLm3EELi4E23TrivialOffsetCalculatorILi2EjESC_ILi1EjENS0_6memory12LoadWithCastILi2EEENSF_13StoreWithCastILi1EEEEEviT_T0_T2_T3_T4_T5_ --------------------------
	.section	.text._ZN2at6native27unrolled_elementwise_kernelINS0_13BinaryFunctorIlllZZZNS0_21heaviside_kernel_cudaERNS_18TensorIteratorBaseEENKUlvE_clEvENKUlvE2_clEvEUlllE_EESt5arrayIPcLm3EELi4E23TrivialOffsetCalculatorILi2EjESC_ILi1EjENS0_6memory12LoadWithCastILi2EEENSF_13StoreWithCastILi1EEEEEviT_T0_T2_T3_T4_T5_,"ax",@progbits
	.sectioninfo	@"SHI_REGISTERS=40"
	.align	128
        .global         _ZN2at6native27unrolled_elementwise_kernelINS0_13BinaryFunctorIlllZZZNS0_21heaviside_kernel_cudaERNS_18TensorIteratorBaseEENKUlvE_clEvENKUlvE2_clEvEUlllE_EESt5arrayIPcLm3EELi4E23TrivialOffsetCalculatorILi2EjESC_ILi1EjENS0_6memory12LoadWithCastILi2EEENSF_13StoreWithCastILi1EEEEEviT_T0_T2_T3_T4_T5_
        .type           _ZN2at6native27unrolled_elementwise_kernelINS0_13BinaryFunctorIlllZZZNS0_21heaviside_kernel_cudaERNS_18TensorIteratorBaseEENKUlvE_clEvENKUlvE2_clEvEUlllE_EESt5arrayIPcLm3EELi4E23TrivialOffsetCalculatorILi2EjESC_ILi1EjENS0_6memory12LoadWithCastILi2EEENSF_13StoreWithCastILi1EEEEEviT_T0_T2_T3_T4_T5_,@function
        .size           _ZN2at6native27unrolled_elementwise_kernelINS0_13BinaryFunctorIlllZZZNS0_21heaviside_kernel_cudaERNS_18TensorIteratorBaseEENKUlvE_clEvENKUlvE2_clEvEUlllE_EESt5arrayIPcLm3EELi4E23TrivialOffsetCalculatorILi2EjESC_ILi1EjENS0_6memory12LoadWithCastILi2EEENSF_13StoreWithCastILi1EEEEEviT_T0_T2_T3_T4_T5_,(.L_x_29953 - _ZN2at6native27unrolled_elementwise_kernelINS0_13BinaryFunctorIlllZZZNS0_21heaviside_kernel_cudaERNS_18TensorIteratorBaseEENKUlvE_clEvENKUlvE2_clEvEUlllE_EESt5arrayIPcLm3EELi4E23TrivialOffsetCalculatorILi2EjESC_ILi1EjENS0_6memory12LoadWithCastILi2EEENSF_13StoreWithCastILi1EEEEEviT_T0_T2_T3_T4_T5_)
        .other          _ZN2at6native27unrolled_elementwise_kernelINS0_13BinaryFunctorIlllZZZNS0_21heaviside_kernel_cudaERNS_18TensorIteratorBaseEENKUlvE_clEvENKUlvE2_clEvEUlllE_EESt5arrayIPcLm3EELi4E23TrivialOffsetCalculatorILi2EjESC_ILi1EjENS0_6memory12LoadWithCastILi2EEENSF_13StoreWithCastILi1EEEEEviT_T0_T2_T3_T4_T5_,@"STO_CUDA_ENTRY STV_DEFAULT"
_ZN2at6native27unrolled_elementwise_kernelINS0_13BinaryFunctorIlllZZZNS0_21heaviside_kernel_cudaERNS_18TensorIteratorBaseEENKUlvE_clEvENKUlvE2_clEvEUlllE_EESt5arrayIPcLm3EELi4E23TrivialOffsetCalculatorILi2EjESC_ILi1EjENS0_6memory12LoadWithCastILi2EEENSF_13StoreWithCastILi1EEEEEviT_T0_T2_T3_T4_T5_:
.text._ZN2at6native27unrolled_elementwise_kernelINS0_13BinaryFunctorIlllZZZNS0_21heaviside_kernel_cudaERNS_18TensorIteratorBaseEENKUlvE_clEvENKUlvE2_clEvEUlllE_EESt5arrayIPcLm3EELi4E23TrivialOffsetCalculatorILi2EjESC_ILi1EjENS0_6memory12LoadWithCastILi2EEENSF_13StoreWithCastILi1EEEEEviT_T0_T2_T3_T4_T5_:
        /* <DEDUP_REMOVED lines=32> */
.L_x_12099:
[----:B------:R0:W5:Y:S01]  /*0200*/  LDG.E.U8 R22, [R2.64] ;  /* 0x0000002402167981 */ /* 0x000162000c1e1100 */
[----:B------:R-:W-:Y:S01]  /*0210*/  IMAD.MOV.U32 R23, RZ, RZ, RZ ;  /* 0x000000ffff177224 */ /* 0x000fe200078e00ff */
[----:B------:R-:W-:Y:S05]  /*0220*/  BRA `(.L_x_12101) ;  /* 0x00000d6000007947 */ /* 0x000fea0003800000 */
.L_x_12098:
        /* <DEDUP_REMOVED lines=8> */
.L_x_12103:
[----:B------:R-:W2:Y:S02]  /*02b0*/  LDG.E R22, [R2.64] ;  /* 0x0000002402167981 */ /* 0x000ea4000c1e1900 */
[----:B--2---:R-:W-:Y:S01]  /*02c0*/  SHF.R.S32.HI R23, RZ, 0x1f, R22 ;  /* 0x0000001fff177819 */ /* 0x004fe20000011416 */
[----:B------:R-:W-:Y:S05]  /*02d0*/  BRA `(.L_x_12101) ;  /* 0x00000cb000007947 */ /* 0x000fea0003800000 */
.L_x_12102:
[----:B------:R-:W2:Y:S02]  /*02e0*/  LDG.E.S16 R22, [R2.64] ;  /* 0x0000002402167981 */ /* 0x000ea4000c1e1700 */
[----:B--2---:R-:W-:Y:S01]  /*02f0*/  SHF.R.S32.HI R23, RZ, 0x1f, R22 ;  /* 0x0000001fff177819 */ /* 0x004fe20000011416 */
[----:B------:R-:W-:Y:S05]  /*0300*/  BRA `(.L_x_12101) ;  /* 0x00000c8000007947 */ /* 0x000fea0003800000 */
.L_x_12097:
        /* <DEDUP_REMOVED lines=9> */
.L_x_12105:
[----:B------:R-:W2:Y:S02]  /*03a0*/  LDG.E.U16 R2, [R2.64] ;  /* 0x0000002402027981 */ /* 0x000ea4000c1e1500 */
[----:B--2---:R-:W-:-:S06]  /*03b0*/  HADD2.F32 R22, -RZ, R2.H0_H0 ;  /* 0x20000002ff167230 */ /* 0x004fcc0000004100 */
[----:B------:R-:W0:Y:S01]  /*03c0*/  F2I.S64.TRUNC R22, R22 ;  /* 0x0000001600167311 */ /* 0x000e22000020d900 */
[----:B------:R-:W-:Y:S05]  /*03d0*/  BRA `(.L_x_12101) ;  /* 0x00000bb000007947 */ /* 0x000fea0003800000 */
.L_x_12104:
        /* <DEDUP_REMOVED lines=9> */
.L_x_12107:
[----:B------:R-:W2:Y:S02]  /*0470*/  LDG.E.U16 R2, [R2.64] ;  /* 0x0000002402027981 */ /* 0x000ea4000c1e1500 */
[----:B--2---:R-:W-:-:S06]  /*0480*/  HADD2.F32 R22, -RZ, R2.H0_H0 ;  /* 0x20000002ff167230 */ /* 0x004fcc0000004100 */
[----:B------:R-:W0:Y:S01]  /*0490*/  F2I.S64.TRUNC R22, R22 ;  /* 0x0000001600167311 */ /* 0x000e22000020d900 */
[----:B------:R-:W-:Y:S05]  /*04a0*/  BRA `(.L_x_12101) ;  /* 0x00000ae000007947 */ /* 0x000fea0003800000 */
.L_x_12106:
[----:B------:R-:W2:Y:S02]  /*04b0*/  LDG.E.64 R2, [R2.64] ;  /* 0x0000002402027981 */ /* 0x000ea4000c1e1b00 */
[----:B--2---:R0:W1:Y:S01]  /*04c0*/  F2I.S64.F64.TRUNC R22, R2 ;  /* 0x0000000200167311 */ /* 0x004062000030d900 */
[----:B------:R-:W-:Y:S05]  /*04d0*/  BRA `(.L_x_12101) ;  /* 0x00000ab000007947 */ /* 0x000fea0003800000 */
.L_x_12096:
        /* <DEDUP_REMOVED lines=13> */
.L_x_12110:
[----:B------:R-:W2:Y:S02]  /*05b0*/  LDG.E.64 R2, [R2.64] ;  /* 0x0000002402027981 */ /* 0x000ea4000c1e1b00 */
[----:B--2---:R0:W1:Y:S01]  /*05c0*/  F2I.S64.F64.TRUNC R22, R2 ;  /* 0x0000000200167311 */ /* 0x004062000030d900 */
[----:B------:R-:W-:Y:S05]  /*05d0*/  BRA `(.L_x_12101) ;  /* 0x000009b000007947 */ /* 0x000fea0003800000 */
.L_x_12109:
        /* <DEDUP_REMOVED lines=27> */
.L_x_12112:
        /* <DEDUP_REMOVED lines=15> */
.L_x_12111:
[----:B------:R-:W2:Y:S02]  /*0880*/  LDG.E.U16 R22, [R2.64] ;  /* 0x0000002402167981 */ /* 0x000ea4000c1e1500 */
[----:B--2---:R-:W-:-:S06]  /*0890*/  PRMT R22, RZ, 0x5410, R22 ;  /* 0x00005410ff167816 */ /* 0x004fcc0000000016 */
[----:B------:R-:W0:Y:S01]  /*08a0*/  F2I.S64.TRUNC R22, R22 ;  /* 0x0000001600167311 */ /* 0x000e22000020d900 */
[----:B------:R-:W-:Y:S05]  /*08b0*/  BRA `(.L_x_12101) ;  /* 0x000006d000007947 */ /* 0x000fea0003800000 */
.L_x_12108:
        /* <DEDUP_REMOVED lines=11> */
.L_x_12115:
        /* <DEDUP_REMOVED lines=21> */
.L_x_12119:
[----:B------:R-:W-:Y:S05]  /*0ac0*/  BSYNC B1 ;  /* 0x0000000000017941 */ /* 0x000fea0003800000 */
.L_x_12118:
[----:B------:R-:W-:Y:S01]  /*0ad0*/  IMAD.SHL.U32 R2, R2, 0x100000, RZ ;  /* 0x0010000002027824 */ /* 0x000fe200078e00ff */
[----:B------:R-:W-:-:S04]  /*0ae0*/  LEA R3, R0, 0x3b800000, 0x17 ;  /* 0x3b80000000037811 */ /* 0x000fc800078eb8ff */
[----:B------:R-:W-:Y:S02]  /*0af0*/  LOP3.LUT R22, R3, R2, R22, 0xfe, !PT ;  /* 0x0000000203167212 */ /* 0x000fe400078efe16 */
.L_x_12117:
[----:B------:R-:W-:Y:S05]  /*0b00*/  BSYNC B0 ;  /* 0x0000000000007941 */ /* 0x000fea0003800000 */
.L_x_12116:
[----:B------:R-:W0:Y:S01]  /*0b10*/  F2I.S64.TRUNC R22, R22 ;  /* 0x0000001600167311 */ /* 0x000e22000020d900 */
[----:B------:R-:W-:Y:S05]  /*0b20*/  BRA `(.L_x_12101) ;  /* 0x0000046000007947 */ /* 0x000fea0003800000 */
.L_x_12114:
        /* <DEDUP_REMOVED lines=21> */
.L_x_12123:
[----:B------:R-:W-:Y:S05]  /*0c80*/  BSYNC B1 ;  /* 0x0000000000017941 */ /* 0x000fea0003800000 */
.L_x_12122:
[----:B------:R-:W-:Y:S01]  /*0c90*/  IMAD.SHL.U32 R2, R2, 0x200000, RZ ;  /* 0x0020000002027824 */ /* 0x000fe200078e00ff */
[----:B------:R-:W-:-:S04]  /*0ca0*/  LEA R3, R0, 0x37800000, 0x17 ;  /* 0x3780000000037811 */ /* 0x000fc800078eb8ff */
[----:B------:R-:W-:Y:S02]  /*0cb0*/  LOP3.LUT R22, R3, R2, R22, 0xfe, !PT ;  /* 0x0000000203167212 */ /* 0x000fe400078efe16 */
.L_x_12121:
[----:B------:R-:W-:Y:S05]  /*0cc0*/  BSYNC B0 ;  /* 0x0000000000007941 */ /* 0x000fea0003800000 */
.L_x_12120:
[----:B------:R-:W0:Y:S01]  /*0cd0*/  F2I.S64.TRUNC R22, R22 ;  /* 0x0000001600167311 */ /* 0x000e22000020d900 */
[----:B------:R-:W-:Y:S05]  /*0ce0*/  BRA `(.L_x_12101) ;  /* 0x000002a000007947 */ /* 0x000fea0003800000 */
.L_x_12113:
        /* <DEDUP_REMOVED lines=14> */
.L_x_12127:
[----:B------:R-:W-:Y:S05]  /*0dd0*/  BSYNC B0 ;  /* 0x0000000000007941 */ /* 0x000fea0003800000 */
.L_x_12126:
[----:B------:R-:W0:Y:S01]  /*0de0*/  F2I.S64.TRUNC R22, R22 ;  /* 0x0000001600167311 */ /* 0x000e22000020d900 */
[----:B------:R-:W-:Y:S05]  /*0df0*/  BRA `(.L_x_12101) ;  /* 0x0000019000007947 */ /* 0x000fea0003800000 */
.L_x_12100:
        /* <DEDUP_REMOVED lines=21> */
.L_x_12125:
[----:B------:R0:W5:Y:S01]  /*0f50*/  LDG.E.64 R22, [R2.64] ;  /* 0x0000002402167981 */ /* 0x000162000c1e1b00 */
[----:B------:R-:W-:Y:S05]  /*0f60*/  BRA `(.L_x_12101) ;  /* 0x0000002000007947 */ /* 0x000fea0003800000 */
.L_x_12124:
[----:B------:R0:W5:Y:S01]  /*0f70*/  LDG.E R22, [R2.64] ;  /* 0x0000002402167981 */ /* 0x000162000c1e1900 */
[----:B------:R-:W-:-:S03]  /*0f80*/  IMAD.MOV.U32 R23, RZ, RZ, RZ ;  /* 0x000000ffff177224 */ /* 0x000fc600078e00ff */
.L_x_12101:
        /* <DEDUP_REMOVED lines=17> */
.L_x_12131:
[----:B------:R0:W5:Y:S01]  /*10a0*/  LDG.E.U8 R30, [R2.64] ;  /* 0x00000024021e7981 */ /* 0x000162000c1e1100 */
[----:B------:R-:W-:Y:S01]  /*10b0*/  IMAD.MOV.U32 R31, RZ, RZ, RZ ;  /* 0x000000ffff1f7224 */ /* 0x000fe200078e00ff */
[----:B------:R-:W-:Y:S05]  /*10c0*/  BRA `(.L_x_12133) ;  /* 0x00000d5000007947 */ /* 0x000fea0003800000 */
.L_x_12130:
        /* <DEDUP_REMOVED lines=8> */
.L_x_12135:
[----:B------:R-:W2:Y:S02]  /*1150*/  LDG.E R30, [R2.64] ;  /* 0x00000024021e7981 */ /* 0x000ea4000c1e1900 */
[----:B--2---:R-:W-:Y:S01]  /*1160*/  SHF.R.S32.HI R31, RZ, 0x1f, R30 ;  /* 0x0000001fff1f7819 */ /* 0x004fe2000001141e */
[----:B------:R-:W-:Y:S05]  /*1170*/  BRA `(.L_x_12133) ;  /* 0x00000ca000007947 */ /* 0x000fea0003800000 */
.L_x_12134:
[----:B------:R-:W2:Y:S02]  /*1180*/  LDG.E.S16 R30, [R2.64] ;  /* 0x00000024021e7981 */ /* 0x000ea4000c1e1700 */
[----:B--2---:R-:W-:Y:S01]  /*1190*/  SHF.R.S32.HI R31, RZ, 0x1f, R30 ;  /* 0x0000001fff1f7819 */ /* 0x004fe2000001141e */
[----:B------:R-:W-:Y:S05]  /*11a0*/  BRA `(.L_x_12133) ;  /* 0x00000c7000007947 */ /* 0x000fea0003800000 */
.L_x_12129:
[----:B------:R-:W-:-:S13]  /*11b0*/  ISETP.GT.AND P0, PT, R0, 0x6, PT ;  /* 0x000000060000780c */ /* 0x000fda0003f04270 */
[----:B------:R-:W-:Y:S05]  /*11c0*/  @P0 BRA `(.L_x_12136) ;  /* 0x000000b000000947 */ /* 0x000fea0003800000 */
[----:B------:R-:W-:-:S13]  /*11d0*/  ISETP.NE.AND P0, PT, R0, 0x5, PT ;  /* 0x000000050000780c */ /* 0x000fda0003f05270 */
[----:B------:R-:W-:Y:S05]  /*11e0*/  @!P0 BRA `(.L_x_12137) ;  /* 0x0000005000008947 */ /* 0x000fea0003800000 */
[----:B------:R-:W-:-:S13]  /*11f0*/  ISETP.NE.AND P0, PT, R0, 0x6, PT ;  /* 0x000000060000780c */ /* 0x000fda0003f05270 */
[----:B------:R-:W-:Y:S05]  /*1200*/  @P0 BRA `(.L_x_12132) ;  /* 0x00000a8000000947 */ /* 0x000fea0003800000 */
[----:B------:R-:W2:Y:S02]  /*1210*/  LDG.E R2, [R2.64] ;  /* 0x0000002402027981 */ /* 0x000ea4000c1e1900 */
[----:B--2---:R0:W2:Y:S01]  /*1220*/  F2I.S64.TRUNC R30, R2 ;  /* 0x00000002001e7311 */ /* 0x0040a2000020d900 */
[----:B------:R-:W-:Y:S05]  /*1230*/  BRA `(.L_x_12133) ;  /* 0x00000be000007947 */ /* 0x000fea0003800000 */
.L_x_12137:
[----:B------:R-:W2:Y:S02]  /*1240*/  LDG.E.U16 R2, [R2.64] ;  /* 0x0000002402027981 */ /* 0x000ea4000c1e1500 */
[----:B--2---:R-:W-:-:S06]  /*1250*/  HADD2.F32 R30, -RZ, R2.H0_H0 ;  /* 0x20000002ff1e7230 */ /* 0x004fcc0000004100 */
[----:B------:R-:W0:Y:S01]  /*1260*/  F2I.S64.TRUNC R30, R30 ;  /* 0x0000001e001e7311 */ /* 0x000e22000020d900 */
[----:B------:R-:W-:Y:S05]  /*1270*/  BRA `(.L_x_12133) ;  /* 0x00000ba000007947 */ /* 0x000fea0003800000 */
.L_x_12136:
[----:B------:R-:W-:-:S13]  /*1280*/  ISETP.NE.AND P0, PT, R0, 0x7, PT ;  /* 0x000000070000780c */ /* 0x000fda0003f05270 */
[----:B------:R-:W-:Y:S05]  /*1290*/  @!P0 BRA `(.L_x_12138) ;  /* 0x000000b000008947 */ /* 0x000fea0003800000 */
[----:B------:R-:W-:-:S13]  /*12a0*/  ISETP.NE.AND P0, PT, R0, 0x8, PT ;  /* 0x000000080000780c */ /* 0x000fda0003f05270 */
[----:B------:R-:W-:Y:S05]  /*12b0*/  @!P0 BRA `(.L_x_12139) ;  /* 0x0000005000008947 */ /* 0x000fea0003800000 */
[----:B------:R-:W-:-:S13]  /*12c0*/  ISETP.NE.AND P0, PT, R0, 0x9, PT ;  /* 0x000000090000780c */ /* 0x000fda0003f05270 */
[----:B------:R-:W-:Y:S05]  /*12d0*/  @P0 BRA `(.L_x_12132) ;  /* 0x000009b000000947 */ /* 0x000fea0003800000 */
[----:B------:R-:W2:Y:S02]  /*12e0*/  LDG.E R2, [R2.64] ;  /* 0x0000002402027981 */ /* 0x000ea4000c1e1900 */
[----:B--2---:R0:W2:Y:S01]  /*12f0*/  F2I.S64.TRUNC R30, R2 ;  /* 0x00000002001e7311 */ /* 0x0040a2000020d900 */
[----:B------:R-:W-:Y:S05]  /*1300*/  BRA `(.L_x_12133) ;  /* 0x00000b1000007947 */ /* 0x000fea0003800000 */
.L_x_12139:
[----:B------:R-:W2:Y:S02]  /*1310*/  LDG.E.U16 R2, [R2.64] ;  /* 0x0000002402027981 */ /* 0x000ea4000c1e1500 */
[----:B--2---:R-:W-:-:S06]  /*1320*/  HADD2.F32 R30, -RZ, R2.H0_H0 ;  /* 0x20000002ff1e7230 */ /* 0x004fcc0000004100 */
[----:B------:R-:W0:Y:S01]  /*1330*/  F2I.S64.TRUNC R30, R30 ;  /* 0x0000001e001e7311 */ /* 0x000e22000020d900 */
[----:B------:R-:W-:Y:S05]  /*1340*/  BRA `(.L_x_12133) ;  /* 0x00000ad000007947 */ /* 0x000fea0003800000 */
.L_x_12138:
[----:B------:R-:W2:Y:S02]  /*1350*/  LDG.E.64 R2, [R2.64] ;  /* 0x0000002402027981 */ /* 0x000ea4000c1e1b00 */
[----:B--2---:R0:W2:Y:S01]  /*1360*/  F2I.S64.F64.TRUNC R30, R2 ;  /* 0x00000002001e7311 */ /* 0x0040a2000030d900 */
[----:B------:R-:W-:Y:S05]  /*1370*/  BRA `(.L_x_12133) ;  /* 0x00000aa000007947 */ /* 0x000fea0003800000 */
.L_x_12128:
        /* <DEDUP_REMOVED lines=13> */
.L_x_12142:
[----:B------:R-:W2:Y:S02]  /*1450*/  LDG.E.64 R2, [R2.64] ;  /* 0x0000002402027981 */ /* 0x000ea4000c1e1b00 */
[----:B--2---:R0:W2:Y:S01]  /*1460*/  F2I.S64.F64.TRUNC R30, R2 ;  /* 0x00000002001e7311 */ /* 0x0040a2000030d900 */
[----:B------:R-:W-:Y:S05]  /*1470*/  BRA `(.L_x_12133) ;  /* 0x000009a000007947 */ /* 0x000fea0003800000 */
.L_x_12141:
        /* <DEDUP_REMOVED lines=25> */
[----:B------:R0:W2:Y:S01]  /*1610*/  F2I.S64.TRUNC R30, R5 ;  /* 0x00000005001e7311 */ /* 0x0000a2000020d900 */
[----:B------:R-:W-:Y:S05]  /*1620*/  BRA `(.L_x_12133) ;  /* 0x000007f000007947 */ /* 0x000fea0003800000 */
.L_x_12144:
        /* <DEDUP_REMOVED lines=12> */
[----:B------:R0:W2:Y:S01]  /*16f0*/  F2I.S64.TRUNC R30, R4 ;  /* 0x00000004001e7311 */ /* 0x0000a2000020d900 */
[----:B------:R-:W-:Y:S05]  /*1700*/  BRA `(.L_x_12133) ;  /* 0x0000071000007947 */ /* 0x000fea0003800000 */
.L_x_12143:
[----:B------:R-:W2:Y:S02]  /*1710*/  LDG.E.U16 R30, [R2.64] ;  /* 0x00000024021e7981 */ /* 0x000ea4000c1e1500 */
[----:B--2---:R-:W-:-:S06]  /*1720*/  PRMT R30, RZ, 0x5410, R30 ;  /* 0x00005410ff1e7816 */ /* 0x004fcc000000001e */
[----:B------:R-:W0:Y:S01]  /*1730*/  F2I.S64.TRUNC R30, R30 ;  /* 0x0000001e001e7311 */ /* 0x000e22000020d900 */
[----:B------:R-:W-:Y:S05]  /*1740*/  BRA `(.L_x_12133) ;  /* 0x000006d000007947 */ /* 0x000fea0003800000 */
.L_x_12140:
        /* <DEDUP_REMOVED lines=11> */
.L_x_12147:
        /* <DEDUP_REMOVED lines=21> */
.L_x_12151:
[----:B------:R-:W-:Y:S05]  /*1950*/  BSYNC B1 ;  /* 0x0000000000017941 */ /* 0x000fea0003800000 */
.L_x_12150:
[----:B------:R-:W-:Y:S01]  /*1960*/  IMAD.SHL.U32 R2, R2, 0x100000, RZ ;  /* 0x0010000002027824 */ /* 0x000fe200078e00ff */
[----:B------:R-:W-:-:S04]  /*1970*/  LEA R3, R0, 0x3b800000, 0x17 ;  /* 0x3b80000000037811 */ /* 0x000fc800078eb8ff */
[----:B------:R-:W-:Y:S02]  /*1980*/  LOP3.LUT R30, R3, R2, R30, 0xfe, !PT ;  /* 0x00000002031e7212 */ /* 0x000fe400078efe1e */
.L_x_12149:
[----:B------:R-:W-:Y:S05]  /*1990*/  BSYNC B0 ;  /* 0x0000000000007941 */ /* 0x000fea0003800000 */
.L_x_12148:
[----:B------:R-:W0:Y:S01]  /*19a0*/  F2I.S64.TRUNC R30, R30 ;  /* 0x0000001e001e7311 */ /* 0x000e22000020d900 */
[----:B------:R-:W-:Y:S05]  /*19b0*/  BRA `(.L_x_12133) ;  /* 0x0000046000007947 */ /* 0x000fea0003800000 */
.L_x_12146:
        /* <DEDUP_REMOVED lines=21> */
.L_x_12155:
[----:B------:R-:W-:Y:S05]  /*1b10*/  BSYNC B1 ;  /* 0x0000000000017941 */ /* 0x000fea0003800000 */
.L_x_12154:
[----:B------:R-:W-:Y:S01]  /*1b20*/  IMAD.SHL.U32 R2, R2, 0x200000, RZ ;  /* 0x0020000002027824 */ /* 0x000fe200078e00ff */
[----:B------:R-:W-:-:S04]  /*1b30*/  LEA R3, R0, 0x37800000, 0x17 ;  /* 0x3780000000037811 */ /* 0x000fc800078eb8ff */
[----:B------:R-:W-:Y:S02]  /*1b40*/  LOP3.LUT R30, R3, R2, R30, 0xfe, !PT ;  /* 0x00000002031e7212 */ /* 0x000fe400078efe1e */
.L_x_12153:
[----:B------:R-:W-:Y:S05]  /*1b50*/  BSYNC B0 ;  /* 0x0000000000007941 */ /* 0x000fea0003800000 */
.L_x_12152:
[----:B------:R-:W0:Y:S01]  /*1b60*/  F2I.S64.TRUNC R30, R30 ;  /* 0x0000001e001e7311 */ /* 0x000e22000020d900 */
[----:B------:R-:W-:Y:S05]  /*1b70*/  BRA `(.L_x_12133) ;  /* 0x000002a000007947 */ /* 0x000fea0003800000 */
.L_x_12145:
        /* <DEDUP_REMOVED lines=14> */
.L_x_12159:
[----:B------:R-:W-:Y:S05]  /*1c60*/  BSYNC B0 ;  /* 0x0000000000007941 */ /* 0x000fea0003800000 */
.L_x_12158:
[----:B------:R-:W0:Y:S01]  /*1c70*/  F2I.S64.TRUNC R30, R30 ;  /* 0x0000001e001e7311 */ /* 0x000e22000020d900 */
[----:B------:R-:W-:Y:S05]  /*1c80*/  BRA `(.L_x_12133) ;  /* 0x0000019000007947 */ /* 0x000fea0003800000 */
.L_x_12132:
        /* <DEDUP_REMOVED lines=21> */
.L_x_12157:
[----:B------:R0:W5:Y:S01]  /*1de0*/  LDG.E.64 R30, [R2.64] ;  /* 0x00000024021e7981 */ /* 0x000162000c1e1b00 */
[----:B------:R-:W-:Y:S05]  /*1df0*/  BRA `(.L_x_12133) ;  /* 0x0000002000007947 */ /* 0x000fea0003800000 */
.L_x_12156:
[----:B------:R0:W5:Y:S01]  /*1e00*/  LDG.E R30, [R2.64] ;  /* 0x00000024021e7981 */ /* 0x000162000c1e1900 */
[----:B------:R-:W-:-:S03]  /*1e10*/  IMAD.MOV.U32 R31, RZ, RZ, RZ ;  /* 0x000000ffff1f7224 */ /* 0x000fc600078e00ff */
.L_x_12133:
[----:B------:R-:W3:Y:S02]  /*1e20*/  S2R R35, SR_TID.X ;  /* 0x0000000000237919 */ /* 0x000ee40000002100 */
[----:B---3--:R-:W-:Y:S02]  /*1e30*/  IADD3 R35, R35, 0x80, RZ ;  /* 0x0000008023237810 */ /* 0x008fe40007ffe0ff */
.L_x_12095:
[----:B-1-3--:R-:W-:Y:S05]  /*1e40*/  BSYNC B6 ;  /* 0x0000000000067941 */ /* 0x00afea0003800000 */
.L_x_12094:
[----:B------:R-:W-:Y:S01]  /*1e50*/  ISETP.GE.AND P0, PT, R35, R19, PT ;  /* 0x000000132300720c */ /* 0x000fe20003f06270 */
[----:B------:R-:W-:Y:S01]  /*1e60*/  BSSY B6, `(.L_x_12160) ;  /* 0x00001d8000067945 */ /* 0x000fe20003800000 */
[----:B0-2--5:R-:W-:Y:S01]  /*1e70*/  IMAD.MOV.U32 R37, RZ, RZ, R30 ;  /* 0x000000ffff257224 */ /* 0x025fe200078e001e */
[----:B------:R-:W-:-:S10]  /*1e80*/  CS2R R28, SRZ ;  /* 0x00000000001c7805 */ /* 0x000fd4000001ff00 */
        /* <DEDUP_REMOVED lines=19> */
.L_x_12165:
[----:B------:R0:W5:Y:S01]  /*1fc0*/  LDG.E.U8 R24, [R2.64] ;  /* 0x0000002402187981 */ /* 0x000162000c1e1100 */
[----:B------:R-:W-:Y:S01]  /*1fd0*/  IMAD.MOV.U32 R25, RZ, RZ, RZ ;  /* 0x000000ffff197224 */ /* 0x000fe200078e00ff */
[----:B------:R-:W-:Y:S05]  /*1fe0*/  BRA `(.L_x_12167) ;  /* 0x00000d5000007947 */ /* 0x000fea0003800000 */
.L_x_12164:
        /* <DEDUP_REMOVED lines=8> */
.L_x_12169:
[----:B------:R-:W2:Y:S02]  /*2070*/  LDG.E R24, [R2.64] ;  /* 0x0000002402187981 */ /* 0x000ea4000c1e1900 */
[----:B--2---:R-:W-:Y:S01]  /*2080*/  SHF.R.S32.HI R25, RZ, 0x1f, R24 ;  /* 0x0000001fff197819 */ /* 0x004fe20000011418 */
[----:B------:R-:W-:Y:S05]  /*2090*/  BRA `(.L_x_12167) ;  /* 0x00000ca000007947 */ /* 0x000fea0003800000 */
.L_x_12168:
[----:B------:R-:W2:Y:S02]  /*20a0*/  LDG.E.S16 R24, [R2.64] ;  /* 0x0000002402187981 */ /* 0x000ea4000c1e1700 */
[----:B--2---:R-:W-:Y:S01]  /*20b0*/  SHF.R.S32.HI R25, RZ, 0x1f, R24 ;  /* 0x0000001fff197819 */ /* 0x004fe20000011418 */
[----:B------:R-:W-:Y:S05]  /*20c0*/  BRA `(.L_x_12167) ;  /* 0x00000c7000007947 */ /* 0x000fea0003800000 */
.L_x_12163:
        /* <DEDUP_REMOVED lines=9> */
.L_x_12171:
[----:B------:R-:W2:Y:S02]  /*2160*/  LDG.E.U16 R2, [R2.64] ;  /* 0x0000002402027981 */ /* 0x000ea4000c1e1500 */
[----:B--2---:R-:W-:-:S06]  /*2170*/  HADD2.F32 R24, -RZ, R2.H0_H0 ;  /* 0x20000002ff187230 */ /* 0x004fcc0000004100 */
[----:B------:R-:W0:Y:S01]  /*2180*/  F2I.S64.TRUNC R24, R24 ;  /* 0x0000001800187311 */ /* 0x000e22000020d900 */
[----:B------:R-:W-:Y:S05]  /*2190*/  BRA `(.L_x_12167) ;  /* 0x00000ba000007947 */ /* 0x000fea0003800000 */
.L_x_12170:
        /* <DEDUP_REMOVED lines=9> */
.L_x_12173:
[----:B------:R-:W2:Y:S02]  /*2230*/  LDG.E.U16 R2, [R2.64] ;  /* 0x0000002402027981 */ /* 0x000ea4000c1e1500 */
[----:B--2---:R-:W-:-:S06]  /*2240*/  HADD2.F32 R24, -RZ, R2.H0_H0 ;  /* 0x20000002ff187230 */ /* 0x004fcc0000004100 */
[----:B------:R-:W0:Y:S01]  /*2250*/  F2I.S64.TRUNC R24, R24 ;  /* 0x0000001800187311 */ /* 0x000e22000020d900 */
[----:B------:R-:W-:Y:S05]  /*2260*/  BRA `(.L_x_12167) ;  /* 0x00000ad000007947 */ /* 0x000fea0003800000 */
.L_x_12172:
[----:B------:R-:W2:Y:S02]  /*2270*/  LDG.E.64 R2, [R2.64] ;  /* 0x0000002402027981 */ /* 0x000ea4000c1e1b00 */
[----:B--2---:R0:W1:Y:S01]  /*2280*/  F2I.S64.F64.TRUNC R24, R2 ;  /* 0x0000000200187311 */ /* 0x004062000030d900 */
[----:B------:R-:W-:Y:S05]  /*2290*/  BRA `(.L_x_12167) ;  /* 0x00000aa000007947 */ /* 0x000fea0003800000 */
.L_x_12162:
        /* <DEDUP_REMOVED lines=13> */
.L_x_12176:
[----:B------:R-:W2:Y:S02]  /*2370*/  LDG.E.64 R2, [R2.64] ;  /* 0x0000002402027981 */ /* 0x000ea4000c1e1b00 */
[----:B--2---:R0:W1:Y:S01]  /*2380*/  F2I.S64.F64.TRUNC R24, R2 ;  /* 0x0000000200187311 */ /* 0x004062000030d900 */
[----:B------:R-:W-:Y:S05]  /*2390*/  BRA `(.L_x_12167) ;  /* 0x000009a000007947 */ /* 0x000fea0003800000 */
.L_x_12175:
        /* <DEDUP_REMOVED lines=27> */
.L_x_12178:
        /* <DEDUP_REMOVED lines=14> */
.L_x_12177:
[----:B------:R-:W2:Y:S02]  /*2630*/  LDG.E.U16 R24, [R2.64] ;  /* 0x0000002402187981 */ /* 0x000ea4000c1e1500 */
[----:B--2---:R-:W-:-:S06]  /*2640*/  PRMT R24, RZ, 0x5410, R24 ;  /* 0x00005410ff187816 */ /* 0x004fcc0000000018 */
[----:B------:R-:W0:Y:S01]  /*2650*/  F2I.S64.TRUNC R24, R24 ;  /* 0x0000001800187311 */ /* 0x000e22000020d900 */
[----:B------:R-:W-:Y:S05]  /*2660*/  BRA `(.L_x_12167) ;  /* 0x000006d000007947 */ /* 0x000fea0003800000 */
.L_x_12174:
        /* <DEDUP_REMOVED lines=11> */
.L_x_12181:
        /* <DEDUP_REMOVED lines=21> */
.L_x_12185:
[----:B------:R-:W-:Y:S05]  /*2870*/  BSYNC B1 ;  /* 0x0000000000017941 */ /* 0x000fea0003800000 */
.L_x_12184:
[----:B------:R-:W-:Y:S01]  /*2880*/  IMAD.SHL.U32 R2, R2, 0x100000, RZ ;  /* 0x0010000002027824 */ /* 0x000fe200078e00ff */
[----:B------:R-:W-:-:S04]  /*2890*/  LEA R3, R0, 0x3b800000, 0x17 ;  /* 0x3b80000000037811 */ /* 0x000fc800078eb8ff */
[----:B------:R-:W-:Y:S02]  /*28a0*/  LOP3.LUT R24, R3, R2, R24, 0xfe, !PT ;  /* 0x0000000203187212 */ /* 0x000fe400078efe18 */
.L_x_12183:
[----:B------:R-:W-:Y:S05]  /*28b0*/  BSYNC B0 ;  /* 0x0000000000007941 */ /* 0x000fea0003800000 */
.L_x_12182:
[----:B------:R-:W0:Y:S01]  /*28c0*/  F2I.S64.TRUNC R24, R24 ;  /* 0x0000001800187311 */ /* 0x000e22000020d900 */
[----:B------:R-:W-:Y:S05]  /*28d0*/  BRA `(.L_x_12167) ;  /* 0x0000046000007947 */ /* 0x000fea0003800000 */
.L_x_12180:
        /* <DEDUP_REMOVED lines=21> */
.L_x_12189:
[----:B------:R-:W-:Y:S05]  /*2a30*/  BSYNC B1 ;  /* 0x0000000000017941 */ /* 0x000fea0003800000 */
.L_x_12188:
[----:B------:R-:W-:Y:S01]  /*2a40*/  IMAD.SHL.U32 R2, R2, 0x200000, RZ ;  /* 0x0020000002027824 */ /* 0x000fe200078e00ff */
[----:B------:R-:W-:-:S04]  /*2a50*/  LEA R3, R0, 0x37800000, 0x17 ;  /* 0x3780000000037811 */ /* 0x000fc800078eb8ff */
[----:B------:R-:W-:Y:S02]  /*2a60*/  LOP3.LUT R24, R3, R2, R24, 0xfe, !PT ;  /* 0x0000000203187212 */ /* 0x000fe400078efe18 */
.L_x_12187:
[----:B------:R-:W-:Y:S05]  /*2a70*/  BSYNC B0 ;  /* 0x0000000000007941 */ /* 0x000fea0003800000 */
.L_x_12186:
[----:B------:R-:W0:Y:S01]  /*2a80*/  F2I.S64.TRUNC R24, R24 ;  /* 0x0000001800187311 */ /* 0x000e22000020d900 */
[----:B------:R-:W-:Y:S05]  /*2a90*/  BRA `(.L_x_12167) ;  /* 0x000002a000007947 */ /* 0x000fea0003800000 */
.L_x_12179:
        /* <DEDUP_REMOVED lines=14> */
.L_x_12193:
[----:B------:R-:W-:Y:S05]  /*2b80*/  BSYNC B0 ;  /* 0x0000000000007941 */ /* 0x000fea0003800000 */
.L_x_12192:
[----:B------:R-:W0:Y:S01]  /*2b90*/  F2I.S64.TRUNC R24, R24 ;  /* 0x0000001800187311 */ /* 0x000e22000020d900 */
[----:B------:R-:W-:Y:S05]  /*2ba0*/  BRA `(.L_x_12167) ;  /* 0x0000019000007947 */ /* 0x000fea0003800000 */
.L_x_12166:
        /* <DEDUP_REMOVED lines=21> */
.L_x_12191:
[----:B------:R0:W5:Y:S01]  /*2d00*/  LDG.E.64 R24, [R2.64] ;  /* 0x0000002402187981 */ /* 0x000162000c1e1b00 */
[----:B------:R-:W-:Y:S05]  /*2d10*/  BRA `(.L_x_12167) ;  /* 0x0000002000007947 */ /* 0x000fea0003800000 */
.L_x_12190:
[----:B------:R0:W5:Y:S01]  /*2d20*/  LDG.E R24, [R2.64] ;  /* 0x0000002402187981 */ /* 0x000162000c1e1900 */
[----:B------:R-:W-:-:S03]  /*2d30*/  IMAD.MOV.U32 R25, RZ, RZ, RZ ;  /* 0x000000ffff197224 */ /* 0x000fc600078e00ff */
.L_x_12167:
        /* <DEDUP_REMOVED lines=17> */
.L_x_12197:
[----:B------:R0:W5:Y:S01]  /*2e50*/  LDG.E.U8 R28, [R2.64] ;  /* 0x00000024021c7981 */ /* 0x000162000c1e1100 */
[----:B------:R-:W-:Y:S01]  /*2e60*/  IMAD.MOV.U32 R29, RZ, RZ, RZ ;  /* 0x000000ffff1d7224 */ /* 0x000fe200078e00ff */
[----:B------:R-:W-:Y:S05]  /*2e70*/  BRA `(.L_x_12199) ;  /* 0x00000d5000007947 */ /* 0x000fea0003800000 */
.L_x_12196:
        /* <DEDUP_REMOVED lines=8> */
.L_x_12201:
[----:B------:R-:W2:Y:S02]  /*2f00*/  LDG.E R28, [R2.64] ;  /* 0x00000024021c7981 */ /* 0x000ea4000c1e1900 */
[----:B--2---:R-:W-:Y:S01]  /*2f10*/  SHF.R.S32.HI R29, RZ, 0x1f, R28 ;  /* 0x0000001fff1d7819 */ /* 0x004fe2000001141c */
[----:B------:R-:W-:Y:S05]  /*2f20*/  BRA `(.L_x_12199) ;  /* 0x00000ca000007947 */ /* 0x000fea0003800000 */
.L_x_12200:
[----:B------:R-:W2:Y:S02]  /*2f30*/  LDG.E.S16 R28, [R2.64] ;  /* 0x00000024021c7981 */ /* 0x000ea4000c1e1700 */
[----:B--2---:R-:W-:Y:S01]  /*2f40*/  SHF.R.S32.HI R29, RZ, 0x1f, R28 ;  /* 0x0000001fff1d7819 */ /* 0x004fe2000001141c */
[----:B------:R-:W-:Y:S05]  /*2f50*/  BRA `(.L_x_12199) ;  /* 0x00000c7000007947 */ /* 0x000fea0003800000 */
.L_x_12195:
        /* <DEDUP_REMOVED lines=9> */
.L_x_12203:
[----:B------:R-:W2:Y:S02]  /*2ff0*/  LDG.E.U16 R2, [R2.64] ;  /* 0x0000002402027981 */ /* 0x000ea4000c1e1500 */
[----:B--2---:R-:W-:-:S06]  /*3000*/  HADD2.F32 R28, -RZ, R2.H0_H0 ;  /* 0x20000002ff1c7230 */ /* 0x004fcc0000004100 */
[----:B------:R-:W0:Y:S01]  /*3010*/  F2I.S64.TRUNC R28, R28 ;  /* 0x0000001c001c7311 */ /* 0x000e22000020d900 */
[----:B------:R-:W-:Y:S05]  /*3020*/  BRA `(.L_x_12199) ;  /* 0x00000ba000007947 */ /* 0x000fea0003800000 */
.L_x_12202:
        /* <DEDUP_REMOVED lines=9> */
.L_x_12205:
[----:B------:R-:W2:Y:S02]  /*30c0*/  LDG.E.U16 R2, [R2.64] ;  /* 0x0000002402027981 */ /* 0x000ea4000c1e1500 */
[----:B--2---:R-:W-:-:S06]  /*30d0*/  HADD2.F32 R28, -RZ, R2.H0_H0 ;  /* 0x20000002ff1c7230 */ /* 0x004fcc0000004100 */
[----:B------:R-:W0:Y:S01]  /*30e0*/  F2I.S64.TRUNC R28, R28 ;  /* 0x0000001c001c7311 */ /* 0x000e22000020d900 */
[----:B------:R-:W-:Y:S05]  /*30f0*/  BRA `(.L_x_12199) ;  /* 0x00000ad000007947 */ /* 0x000fea0003800000 */
.L_x_12204:
[----:B------:R-:W2:Y:S02]  /*3100*/  LDG.E.64 R2, [R2.64] ;  /* 0x0000002402027981 */ /* 0x000ea4000c1e1b00 */
[----:B--2---:R0:W2:Y:S01]  /*3110*/  F2I.S64.F64.TRUNC R28, R2 ;  /* 0x00000002001c7311 */ /* 0x0040a2000030d900 */
[----:B------:R-:W-:Y:S05]  /*3120*/  BRA `(.L_x_12199) ;  /* 0x00000aa000007947 */ /* 0x000fea0003800000 */
.L_x_12194:
        /* <DEDUP_REMOVED lines=13> */
.L_x_12208:
[----:B------:R-:W2:Y:S02]  /*3200*/  LDG.E.64 R2, [R2.64] ;  /* 0x0000002402027981 */ /* 0x000ea4000c1e1b00 */
[----:B--2---:R0:W2:Y:S01]  /*3210*/  F2I.S64.F64.TRUNC R28, R2 ;  /* 0x00000002001c7311 */ /* 0x0040a2000030d900 */
[----:B------:R-:W-:Y:S05]  /*3220*/  BRA `(.L_x_12199) ;  /* 0x000009a000007947 */ /* 0x000fea0003800000 */
.L_x_12207:
        /* <DEDUP_REMOVED lines=27> */
.L_x_12210:
        /* <DEDUP_REMOVED lines=14> */
.L_x_12209:
[----:B------:R-:W2:Y:S02]  /*34c0*/  LDG.E.U16 R28, [R2.64] ;  /* 0x00000024021c7981 */ /* 0x000ea4000c1e1500 */
[----:B--2---:R-:W-:-:S06]  /*34d0*/  PRMT R28, RZ, 0x5410, R28 ;  /* 0x00005410ff1c7816 */ /* 0x004fcc000000001c */
[----:B------:R-:W0:Y:S01]  /*34e0*/  F2I.S64.TRUNC R28, R28 ;  /* 0x0000001c001c7311 */ /* 0x000e22000020d900 */
[----:B------:R-:W-:Y:S05]  /*34f0*/  BRA `(.L_x_12199) ;  /* 0x000006d000007947 */ /* 0x000fea0003800000 */
.L_x_12206:
        /* <DEDUP_REMOVED lines=11> */
.L_x_12213:
        /* <DEDUP_REMOVED lines=21> */
.L_x_12217:
[----:B------:R-:W-:Y:S05]  /*3700*/  BSYNC B1 ;  /* 0x0000000000017941 */ /* 0x000fea0003800000 */
.L_x_12216:
[----:B------:R-:W-:Y:S01]  /*3710*/  IMAD.SHL.U32 R2, R2, 0x100000, RZ ;  /* 0x0010000002027824 */ /* 0x000fe200078e00ff */
[----:B------:R-:W-:-:S04]  /*3720*/  LEA R3, R0, 0x3b800000, 0x17 ;  /* 0x3b80000000037811 */ /* 0x000fc800078eb8ff */
[----:B------:R-:W-:Y:S02]  /*3730*/  LOP3.LUT R28, R3, R2, R28, 0xfe, !PT ;  /* 0x00000002031c7212 */ /* 0x000fe400078efe1c */
.L_x_12215:
[----:B------:R-:W-:Y:S05]  /*3740*/  BSYNC B0 ;  /* 0x0000000000007941 */ /* 0x000fea0003800000 */
.L_x_12214:
[----:B------:R-:W0:Y:S01]  /*3750*/  F2I.S64.TRUNC R28, R28 ;  /* 0x0000001c001c7311 */ /* 0x000e22000020d900 */
[----:B------:R-:W-:Y:S05]  /*3760*/  BRA `(.L_x_12199) ;  /* 0x0000046000007947 */ /* 0x000fea0003800000 */
.L_x_12212:
        /* <DEDUP_REMOVED lines=21> */
.L_x_12221:
[----:B------:R-:W-:Y:S05]  /*38c0*/  BSYNC B1 ;  /* 0x0000000000017941 */ /* 0x000fea0003800000 */
.L_x_12220:
[----:B------:R-:W-:Y:S01]  /*38d0*/  IMAD.SHL.U32 R2, R2, 0x200000, RZ ;  /* 0x0020000002027824 */ /* 0x000fe200078e00ff */
[----:B------:R-:W-:-:S04]  /*38e0*/  LEA R3, R0, 0x37800000, 0x17 ;  /* 0x3780000000037811 */ /* 0x000fc800078eb8ff */
[----:B------:R-:W-:Y:S02]  /*38f0*/  LOP3.LUT R28, R3, R2, R28, 0xfe, !PT ;  /* 0x00000002031c7212 */ /* 0x000fe400078efe1c */
.L_x_12219:
[----:B------:R-:W-:Y:S05]  /*3900*/  BSYNC B0 ;  /* 0x0000000000007941 */ /* 0x000fea0003800000 */
.L_x_12218:
[----:B------:R-:W0:Y:S01]  /*3910*/  F2I.S64.TRUNC R28, R28 ;  /* 0x0000001c001c7311 */ /* 0x000e22000020d900 */
[----:B------:R-:W-:Y:S05]  /*3920*/  BRA `(.L_x_12199) ;  /* 0x000002a000007947 */ /* 0x000fea0003800000 */
.L_x_12211:
        /* <DEDUP_REMOVED lines=14> */
.L_x_12225:
[----:B------:R-:W-:Y:S05]  /*3a10*/  BSYNC B0 ;  /* 0x0000000000007941 */ /* 0x000fea0003800000 */
.L_x_12224:
[----:B------:R-:W0:Y:S01]  /*3a20*/  F2I.S64.TRUNC R28, R28 ;  /* 0x0000001c001c7311 */ /* 0x000e22000020d900 */
[----:B------:R-:W-:Y:S05]  /*3a30*/  BRA `(.L_x_12199) ;  /* 0x0000019000007947 */ /* 0x000fea0003800000 */
.L_x_12198:
        /* <DEDUP_REMOVED lines=21> */
.L_x_12223:
[----:B------:R0:W5:Y:S01]  /*3b90*/  LDG.E.64 R28, [R2.64] ;  /* 0x00000024021c7981 */ /* 0x000162000c1e1b00 */
[----:B------:R-:W-:Y:S05]  /*3ba0*/  BRA `(.L_x_12199) ;  /* 0x0000002000007947 */ /* 0x000fea0003800000 */
.L_x_12222:
[----:B------:R0:W5:Y:S01]  /*3bb0*/  LDG.E R28, [R2.64] ;  /* 0x00000024021c7981 */ /* 0x000162000c1e1900 */
[----:B------:R-:W-:-:S03]  /*3bc0*/  IMAD.MOV.U32 R29, RZ, RZ, RZ ;  /* 0x000000ffff1d7224 */ /* 0x000fc600078e00ff */
.L_x_12199:
[----:B------:R-:W-:-:S04]  /*3bd0*/  IADD3 R35, R35, 0x80, RZ ;  /* 0x0000008023237810 */ /* 0x000fc80007ffe0ff */
.L_x_12161:
[----:B------:R-:W-:Y:S05]  /*3be0*/  BSYNC B6 ;  /* 0x0000000000067941 */ /* 0x000fea0003800000 */
.L_x_12160:
[----:B------:R-:W-:Y:S01]  /*3bf0*/  ISETP.GE.AND P0, PT, R35, R19, PT ;  /* 0x000000132300720c */ /* 0x000fe20003f06270 */
[----:B------:R-:W-:Y:S01]  /*3c00*/  BSSY B6, `(.L_x_12226) ;  /* 0x00001db000067945 */ /* 0x000fe20003800000 */
[----:B0-2--5:R-:W-:Y:S01]  /*3c10*/  IMAD.MOV.U32 R36, RZ, RZ, R28 ;  /* 0x000000ffff247224 */ /* 0x025fe200078e001c */
[----:B------:R-:W-:Y:S01]  /*3c20*/  CS2R R32, SRZ ;  /* 0x0000000000207805 */ /* 0x000fe2000001ff00 */
[----:B------:R-:W-:Y:S01]  /*3c30*/  CS2R R16, SRZ ;  /* 0x0000000000107805 */ /* 0x000fe2000001ff00 */
[----:B------:R-:W-:-:S08]  /*3c40*/  CS2R R26, SRZ ;  /* 0x00000000001a7805 */ /* 0x000fd0000001ff00 */
[----:B------:R-:W-:Y:S05]  /*3c50*/  @P0 BRA `(.L_x_12227) ;  /* 0x00001d5000000947 */ /* 0x000fea0003800000 */
[----:B------:R-:W0:Y:S01]  /*3c60*/  LDC.U8 R4, c[0x0][0x184] ;  /* 0x00006100ff047b82 */ /* 0x000e220000000000 */
[----:B------:R-:W-:-:S04]  /*3c70*/  IMAD R18, R18, 0x200, R35 ;  /* 0x0000020012127824 */ /* 0x000fc800078e0223 */
[----:B------:R-:W-:-:S05]  /*3c80*/  IMAD R2, R18, c[0x0][0x188], RZ ;  /* 0x0000620012027a24 */ /* 0x000fca00078e02ff */
        /* <DEDUP_REMOVED lines=16> */
.L_x_12231:
[----:B------:R0:W5:Y:S01]  /*3d90*/  LDG.E.U8 R16, [R2.64] ;  /* 0x0000002402107981 */ /* 0x000162000c1e1100 */
[----:B------:R-:W-:Y:S01]  /*3da0*/  IMAD.MOV.U32 R17, RZ, RZ, RZ ;  /* 0x000000ffff117224 */ /* 0x000fe200078e00ff */
[----:B------:R-:W-:Y:S05]  /*3db0*/  BRA `(.L_x_12233) ;  /* 0x00000d5000007947 */ /* 0x000fea0003800000 */
.L_x_12230:
        /* <DEDUP_REMOVED lines=8> */
.L_x_12235:
[----:B------:R-:W2:Y:S02]  /*3e40*/  LDG.E R16, [R2.64] ;  /* 0x0000002402107981 */ /* 0x000ea4000c1e1900 */
[----:B--2---:R-:W-:Y:S01]  /*3e50*/  SHF.R.S32.HI R17, RZ, 0x1f, R16 ;  /* 0x0000001fff117819 */ /* 0x004fe20000011410 */
[----:B------:R-:W-:Y:S05]  /*3e60*/  BRA `(.L_x_12233) ;  /* 0x00000ca000007947 */ /* 0x000fea0003800000 */
.L_x_12234:
[----:B------:R-:W2:Y:S02]  /*3e70*/  LDG.E.S16 R16, [R2.64] ;  /* 0x0000002402107981 */ /* 0x000ea4000c1e1700 */
[----:B--2---:R-:W-:Y:S01]  /*3e80*/  SHF.R.S32.HI R17, RZ, 0x1f, R16 ;  /* 0x0000001fff117819 */ /* 0x004fe20000011410 */
[----:B------:R-:W-:Y:S05]  /*3e90*/  BRA `(.L_x_12233) ;  /* 0x00000c7000007947 */ /* 0x000fea0003800000 */
.L_x_12229:
        /* <DEDUP_REMOVED lines=9> */
.L_x_12237:
[----:B------:R-:W2:Y:S02]  /*3f30*/  LDG.E.U16 R2, [R2.64] ;  /* 0x0000002402027981 */ /* 0x000ea4000c1e1500 */
[----:B--2---:R-:W-:-:S06]  /*3f40*/  HADD2.F32 R16, -RZ, R2.H0_H0 ;  /* 0x20000002ff107230 */ /* 0x004fcc0000004100 */
[----:B------:R-:W0:Y:S01]  /*3f50*/  F2I.S64.TRUNC R16, R16 ;  /* 0x0000001000107311 */ /* 0x000e22000020d900 */
[----:B------:R-:W-:Y:S05]  /*3f60*/  BRA `(.L_x_12233) ;  /* 0x00000ba000007947 */ /* 0x000fea0003800000 */
.L_x_12236:
        /* <DEDUP_REMOVED lines=9> */
.L_x_12239:
[----:B------:R-:W2:Y:S02]  /*4000*/  LDG.E.U16 R2, [R2.64] ;  /* 0x0000002402027981 */ /* 0x000ea4000c1e1500 */
[----:B--2---:R-:W-:-:S06]  /*4010*/  HADD2.F32 R16, -RZ, R2.H0_H0 ;  /* 0x20000002ff107230 */ /* 0x004fcc0000004100 */
[----:B------:R-:W0:Y:S01]  /*4020*/  F2I.S64.TRUNC R16, R16 ;  /* 0x0000001000107311 */ /* 0x000e22000020d900 */
[----:B------:R-:W-:Y:S05]  /*4030*/  BRA `(.L_x_12233) ;  /* 0x00000ad000007947 */ /* 0x000fea0003800000 */
.L_x_12238:
[----:B------:R-:W2:Y:S02]  /*4040*/  LDG.E.64 R2, [R2.64] ;  /* 0x0000002402027981 */ /* 0x000ea4000c1e1b00 */
[----:B--2---:R0:W2:Y:S01]  /*4050*/  F2I.S64.F64.TRUNC R16, R2 ;  /* 0x0000000200107311 */ /* 0x0040a2000030d900 */
[----:B------:R-:W-:Y:S05]  /*4060*/  BRA `(.L_x_12233) ;  /* 0x00000aa000007947 */ /* 0x000fea0003800000 */
.L_x_12228:
        /* <DEDUP_REMOVED lines=13> */
.L_x_12242:
[----:B------:R-:W2:Y:S02]  /*4140*/  LDG.E.64 R2, [R2.64] ;  /* 0x0000002402027981 */ /* 0x000ea4000c1e1b00 */
[----:B--2---:R0:W2:Y:S01]  /*4150*/  F2I.S64.F64.TRUNC R16, R2 ;  /* 0x0000000200107311 */ /* 0x0040a2000030d900 */
[----:B------:R-:W-:Y:S05]  /*4160*/  BRA `(.L_x_12233) ;  /* 0x000009a000007947 */ /* 0x000fea0003800000 */
.L_x_12241:
        /* <DEDUP_REMOVED lines=27> */
.L_x_12244:
        /* <DEDUP_REMOVED lines=14> */
.L_x_12243:
[----:B------:R-:W2:Y:S02]  /*4400*/  LDG.E.U16 R16, [R2.64] ;  /* 0x0000002402107981 */ /* 0x000ea4000c1e1500 */
[----:B--2---:R-:W-:-:S06]  /*4410*/  PRMT R16, RZ, 0x5410, R16 ;  /* 0x00005410ff107816 */ /* 0x004fcc0000000010 */
[----:B------:R-:W0:Y:S01]  /*4420*/  F2I.S64.TRUNC R16, R16 ;  /* 0x0000001000107311 */ /* 0x000e22000020d900 */
[----:B------:R-:W-:Y:S05]  /*4430*/  BRA `(.L_x_12233) ;  /* 0x000006d000007947 */ /* 0x000fea0003800000 */
.L_x_12240:
        /* <DEDUP_REMOVED lines=11> */
.L_x_12247:
        /* <DEDUP_REMOVED lines=21> */
.L_x_12251:
[----:B------:R-:W-:Y:S05]  /*4640*/  BSYNC B1 ;  /* 0x0000000000017941 */ /* 0x000fea0003800000 */
.L_x_12250:
[----:B------:R-:W-:Y:S01]  /*4650*/  IMAD.SHL.U32 R2, R2, 0x100000, RZ ;  /* 0x0010000002027824 */ /* 0x000fe200078e00ff */
[----:B------:R-:W-:-:S04]  /*4660*/  LEA R3, R0, 0x3b800000, 0x17 ;  /* 0x3b80000000037811 */ /* 0x000fc800078eb8ff */
[----:B------:R-:W-:Y:S02]  /*4670*/  LOP3.LUT R16, R3, R2, R16, 0xfe, !PT ;  /* 0x0000000203107212 */ /* 0x000fe400078efe10 */
.L_x_12249:
[----:B------:R-:W-:Y:S05]  /*4680*/  BSYNC B0 ;  /* 0x0000000000007941 */ /* 0x000fea0003800000 */
.L_x_12248:
[----:B------:R-:W0:Y:S01]  /*4690*/  F2I.S64.TRUNC R16, R16 ;  /* 0x0000001000107311 */ /* 0x000e22000020d900 */
[----:B------:R-:W-:Y:S05]  /*46a0*/  BRA `(.L_x_12233) ;  /* 0x0000046000007947 */ /* 0x000fea0003800000 */
.L_x_12246:
        /* <DEDUP_REMOVED lines=21> */
.L_x_12255:
[----:B------:R-:W-:Y:S05]  /*4800*/  BSYNC B1 ;  /* 0x0000000000017941 */ /* 0x000fea0003800000 */
.L_x_12254:
[----:B------:R-:W-:Y:S01]  /*4810*/  IMAD.SHL.U32 R2, R2, 0x200000, RZ ;  /* 0x0020000002027824 */ /* 0x000fe200078e00ff */
[----:B------:R-:W-:-:S04]  /*4820*/  LEA R3, R0, 0x37800000, 0x17 ;  /* 0x3780000000037811 */ /* 0x000fc800078eb8ff */
[----:B------:R-:W-:Y:S02]  /*4830*/  LOP3.LUT R16, R3, R2, R16, 0xfe, !PT ;  /* 0x0000000203107212 */ /* 0x000fe400078efe10 */
.L_x_12253:
[----:B------:R-:W-:Y:S05]  /*4840*/  BSYNC B0 ;  /* 0x0000000000007941 */ /* 0x000fea0003800000 */
.L_x_12252:
[----:B------:R-:W0:Y:S01]  /*4850*/  F2I.S64.TRUNC R16, R16 ;  /* 0x0000001000107311 */ /* 0x000e22000020d900 */
[----:B------:R-:W-:Y:S05]  /*4860*/  BRA `(.L_x_12233) ;  /* 0x000002a000007947 */ /* 0x000fea0003800000 */
.L_x_12245:
        /* <DEDUP_REMOVED lines=14> */
.L_x_12259:
[----:B------:R-:W-:Y:S05]  /*4950*/  BSYNC B0 ;  /* 0x0000000000007941 */ /* 0x000fea0003800000 */
.L_x_12258:
[----:B------:R-:W0:Y:S01]  /*4960*/  F2I.S64.TRUNC R16, R16 ;  /* 0x0000001000107311 */ /* 0x000e22000020d900 */
[----:B------:R-:W-:Y:S05]  /*4970*/  BRA `(.L_x_12233) ;  /* 0x0000019000007947 */ /* 0x000fea0003800000 */
.L_x_12232:
        /* <DEDUP_REMOVED lines=19> */
[----:B------:R-:W-:Y:S01]  /*4ab0*/  CS2R R16, SRZ ;  /* 0x0000000000107805 */ /* 0x000fe2000001ff00 */
[----:B------:R-:W-:Y:S05]  /*4ac0*/  BRA `(.L_x_12233) ;  /* 0x0000004000007947 */ /* 0x000fea0003800000 */
.L_x_12257:
[----:B------:R0:W5:Y:S01]  /*4ad0*/  LDG.E.64 R16, [R2.64] ;  /* 0x0000002402107981 */ /* 0x000162000c1e1b00 */
[----:B------:R-:W-:Y:S05]  /*4ae0*/  BRA `(.L_x_12233) ;  /* 0x0000002000007947 */ /* 0x000fea0003800000 */
.L_x_12256:
[----:B------:R0:W5:Y:S01]  /*4af0*/  LDG.E R16, [R2.64] ;  /* 0x0000002402107981 */ /* 0x000162000c1e1900 */
[----:B------:R-:W-:-:S03]  /*4b00*/  IMAD.MOV.U32 R17, RZ, RZ, RZ ;  /* 0x000000ffff117224 */ /* 0x000fc600078e00ff */
.L_x_12233:
        /* <DEDUP_REMOVED lines=15> */
[----:B---3--:R-:W-:Y:S01]  /*4c00*/  SHF.R.S32.HI R27, RZ, 0x1f, R26 ;  /* 0x0000001fff1b7819 */ /* 0x008fe2000001141a */
[----:B------:R-:W-:Y:S05]  /*4c10*/  BRA `(.L_x_12265) ;  /* 0x00000d8000007947 */ /* 0x000fea0003800000 */
.L_x_12263:
[----:B------:R0:W5:Y:S01]  /*4c20*/  LDG.E.U8 R26, [R2.64] ;  /* 0x00000024021a7981 */ /* 0x000162000c1e1100 */
[----:B------:R-:W-:Y:S01]  /*4c30*/  IMAD.MOV.U32 R27, RZ, RZ, RZ ;  /* 0x000000ffff1b7224 */ /* 0x000fe200078e00ff */
[----:B------:R-:W-:Y:S05]  /*4c40*/  BRA `(.L_x_12265) ;  /* 0x00000d5000007947 */ /* 0x000fea0003800000 */
.L_x_12262:
        /* <DEDUP_REMOVED lines=8> */
.L_x_12267:
[----:B------:R-:W3:Y:S02]  /*4cd0*/  LDG.E R26, [R2.64] ;  /* 0x00000024021a7981 */ /* 0x000ee4000c1e1900 */
[----:B---3--:R-:W-:Y:S01]  /*4ce0*/  SHF.R.S32.HI R27, RZ, 0x1f, R26 ;  /* 0x0000001fff1b7819 */ /* 0x008fe2000001141a */
[----:B------:R-:W-:Y:S05]  /*4cf0*/  BRA `(.L_x_12265) ;  /* 0x00000ca000007947 */ /* 0x000fea0003800000 */
.L_x_12266:
[----:B------:R-:W3:Y:S02]  /*4d00*/  LDG.E.S16 R26, [R2.64] ;  /* 0x00000024021a7981 */ /* 0x000ee4000c1e1700 */
[----:B---3--:R-:W-:Y:S01]  /*4d10*/  SHF.R.S32.HI R27, RZ, 0x1f, R26 ;  /* 0x0000001fff1b7819 */ /* 0x008fe2000001141a */
[----:B------:R-:W-:Y:S05]  /*4d20*/  BRA `(.L_x_12265) ;  /* 0x00000c7000007947 */ /* 0x000fea0003800000 */
.L_x_12261:
[----:B------:R-:W-:-:S13]  /*4d30*/  ISETP.GT.AND P0, PT, R0, 0x6, PT ;  /* 0x000000060000780c */ /* 0x000fda0003f04270 */
[----:B------:R-:W-:Y:S05]  /*4d40*/  @P0 BRA `(.L_x_12268) ;  /* 0x000000b000000947 */ /* 0x000fea0003800000 */
[----:B------:R-:W-:-:S13]  /*4d50*/  ISETP.NE.AND P0, PT, R0, 0x5, PT ;  /* 0x000000050000780c */ /* 0x000fda0003f05270 */
[----:B------:R-:W-:Y:S05]  /*4d60*/  @!P0 BRA `(.L_x_12269) ;  /* 0x0000005000008947 */ /* 0x000fea0003800000 */
[----:B------:R-:W-:-:S13]  /*4d70*/  ISETP.NE.AND P0, PT, R0, 0x6, PT ;  /* 0x000000060000780c */ /* 0x000fda0003f05270 */
[----:B------:R-:W-:Y:S05]  /*4d80*/  @P0 BRA `(.L_x_12264) ;  /* 0x00000a8000000947 */ /* 0x000fea0003800000 */
[----:B------:R-:W3:Y:S02]  /*4d90*/  LDG.E R2, [R2.64] ;  /* 0x0000002402027981 */ /* 0x000ee4000c1e1900 */
[----:B---3--:R0:W3:Y:S01]  /*4da0*/  F2I.S64.TRUNC R26, R2 ;  /* 0x00000002001a7311 */ /* 0x0080e2000020d900 */
[----:B------:R-:W-:Y:S05]  /*4db0*/  BRA `(.L_x_12265) ;  /* 0x00000be000007947 */ /* 0x000fea0003800000 */
.L_x_12269:
[----:B------:R-:W3:Y:S02]  /*4dc0*/  LDG.E.U16 R2, [R2.64] ;  /* 0x0000002402027981 */ /* 0x000ee4000c1e1500 */
[----:B---3--:R-:W-:-:S06]  /*4dd0*/  HADD2.F32 R26, -RZ, R2.H0_H0 ;  /* 0x20000002ff1a7230 */ /* 0x008fcc0000004100 */
[----:B------:R-:W0:Y:S01]  /*4de0*/  F2I.S64.TRUNC R26, R26 ;  /* 0x0000001a001a7311 */ /* 0x000e22000020d900 */
[----:B------:R-:W-:Y:S05]  /*4df0*/  BRA `(.L_x_12265) ;  /* 0x00000ba000007947 */ /* 0x000fea0003800000 */
.L_x_12268:
[----:B------:R-:W-:-:S13]  /*4e00*/  ISETP.NE.AND P0, PT, R0, 0x7, PT ;  /* 0x000000070000780c */ /* 0x000fda0003f05270 */
[----:B------:R-:W-:Y:S05]  /*4e10*/  @!P0 BRA `(.L_x_12270) ;  /* 0x000000b000008947 */ /* 0x000fea0003800000 */
[----:B------:R-:W-:-:S13]  /*4e20*/  ISETP.NE.AND P0, PT, R0, 0x8, PT ;  /* 0x000000080000780c */ /* 0x000fda0003f05270 */
[----:B------:R-:W-:Y:S05]  /*4e30*/  @!P0 BRA `(.L_x_12271) ;  /* 0x0000005000008947 */ /* 0x000fea0003800000 */
[----:B------:R-:W-:-:S13]  /*4e40*/  ISETP.NE.AND P0, PT, R0, 0x9, PT ;  /* 0x000000090000780c */ /* 0x000fda0003f05270 */
[----:B------:R-:W-:Y:S05]  /*4e50*/  @P0 BRA `(.L_x_12264) ;  /* 0x000009b000000947 */ /* 0x000fea0003800000 */
[----:B------:R-:W3:Y:S02]  /*4e60*/  LDG.E R2, [R2.64] ;  /* 0x0000002402027981 */ /* 0x000ee4000c1e1900 */
[----:B---3--:R0:W3:Y:S01]  /*4e70*/  F2I.S64.TRUNC R26, R2 ;  /* 0x00000002001a7311 */ /* 0x0080e2000020d900 */
[----:B------:R-:W-:Y:S05]  /*4e80*/  BRA `(.L_x_12265) ;  /* 0x00000b1000007947 */ /* 0x000fea0003800000 */
.L_x_12271:
[----:B------:R-:W3:Y:S02]  /*4e90*/  LDG.E.U16 R2, [R2.64] ;  /* 0x0000002402027981 */ /* 0x000ee4000c1e1500 */
[----:B---3--:R-:W-:-:S06]  /*4ea0*/  HADD2.F32 R26, -RZ, R2.H0_H0 ;  /* 0x20000002ff1a7230 */ /* 0x008fcc0000004100 */
[----:B------:R-:W0:Y:S01]  /*4eb0*/  F2I.S64.TRUNC R26, R26 ;  /* 0x0000001a001a7311 */ /* 0x000e22000020d900 */
[----:B------:R-:W-:Y:S05]  /*4ec0*/  BRA `(.L_x_12265) ;  /* 0x00000ad000007947 */ /* 0x000fea0003800000 */
.L_x_12270:
[----:B------:R-:W3:Y:S02]  /*4ed0*/  LDG.E.64 R2, [R2.64] ;  /* 0x0000002402027981 */ /* 0x000ee4000c1e1b00 */
[----:B---3--:R0:W3:Y:S01]  /*4ee0*/  F2I.S64.F64.TRUNC R26, R2 ;  /* 0x00000002001a7311 */ /* 0x0080e2000030d900 */
[----:B------:R-:W-:Y:S05]  /*4ef0*/  BRA `(.L_x_12265) ;  /* 0x00000aa000007947 */ /* 0x000fea0003800000 */
.L_x_12260:
        /* <DEDUP_REMOVED lines=11> */
[----:B------:R-:W-:Y:S01]  /*4fb0*/  SEL R26, RZ, 0x1, !P0 ;  /* 0x00000001ff1a7807 */ /* 0x000fe20004000000 */
[----:B------:R-:W-:Y:S05]  /*4fc0*/  BRA `(.L_x_12265) ;  /* 0x000009d000007947 */ /* 0x000fea0003800000 */
.L_x_12274:
[----:B------:R-:W3:Y:S02]  /*4fd0*/  LDG.E.64 R2, [R2.64] ;  /* 0x0000002402027981 */ /* 0x000ee4000c1e1b00 */
[----:B---3--:R0:W3:Y:S01]  /*4fe0*/  F2I.S64.F64.TRUNC R26, R2 ;  /* 0x00000002001a7311 */ /* 0x0080e2000030d900 */
[----:B------:R-:W-:Y:S05]  /*4ff0*/  BRA `(.L_x_12265) ;  /* 0x000009a000007947 */ /* 0x000fea0003800000 */
.L_x_12273:
        /* <DEDUP_REMOVED lines=25> */
[----:B------:R0:W3:Y:S01]  /*5190*/  F2I.S64.TRUNC R26, R5 ;  /* 0x00000005001a7311 */ /* 0x0000e2000020d900 */
[----:B------:R-:W-:Y:S05]  /*51a0*/  BRA `(.L_x_12265) ;  /* 0x000007f000007947 */ /* 0x000fea0003800000 */
.L_x_12276:
        /* <DEDUP_REMOVED lines=12> */
[----:B------:R0:W3:Y:S01]  /*5270*/  F2I.S64.TRUNC R26, R4 ;  /* 0x00000004001a7311 */ /* 0x0000e2000020d900 */
[----:B------:R-:W-:Y:S05]  /*5280*/  BRA `(.L_x_12265) ;  /* 0x0000071000007947 */ /* 0x000fea0003800000 */
.L_x_12275:
[----:B------:R-:W3:Y:S02]  /*5290*/  LDG.E.U16 R26, [R2.64] ;  /* 0x00000024021a7981 */ /* 0x000ee4000c1e1500 */
[----:B---3--:R-:W-:-:S06]  /*52a0*/  PRMT R26, RZ, 0x5410, R26 ;  /* 0x00005410ff1a7816 */ /* 0x008fcc000000001a */
[----:B------:R-:W0:Y:S01]  /*52b0*/  F2I.S64.TRUNC R26, R26 ;  /* 0x0000001a001a7311 */ /* 0x000e22000020d900 */
[----:B------:R-:W-:Y:S05]  /*52c0*/  BRA `(.L_x_12265) ;  /* 0x000006d000007947 */ /* 0x000fea0003800000 */
.L_x_12272:
        /* <DEDUP_REMOVED lines=11> */
.L_x_12279:
        /* <DEDUP_REMOVED lines=21> */
.L_x_12283:
[----:B------:R-:W-:Y:S05]  /*54d0*/  BSYNC B1 ;  /* 0x0000000000017941 */ /* 0x000fea0003800000 */
.L_x_12282:
[----:B------:R-:W-:Y:S01]  /*54e0*/  IMAD.SHL.U32 R2, R2, 0x100000, RZ ;  /* 0x0010000002027824 */ /* 0x000fe200078e00ff */
[----:B------:R-:W-:-:S04]  /*54f0*/  LEA R3, R0, 0x3b800000, 0x17 ;  /* 0x3b80000000037811 */ /* 0x000fc800078eb8ff */
[----:B------:R-:W-:Y:S02]  /*5500*/  LOP3.LUT R26, R3, R2, R26, 0xfe, !PT ;  /* 0x00000002031a7212 */ /* 0x000fe400078efe1a */
.L_x_12281:
[----:B------:R-:W-:Y:S05]  /*5510*/  BSYNC B0 ;  /* 0x0000000000007941 */ /* 0x000fea0003800000 */
.L_x_12280:
[----:B------:R-:W0:Y:S01]  /*5520*/  F2I.S64.TRUNC R26, R26 ;  /* 0x0000001a001a7311 */ /* 0x000e22000020d900 */
[----:B------:R-:W-:Y:S05]  /*5530*/  BRA `(.L_x_12265) ;  /* 0x0000046000007947 */ /* 0x000fea0003800000 */
.L_x_12278:
        /* <DEDUP_REMOVED lines=21> */
.L_x_12287:
[----:B------:R-:W-:Y:S05]  /*5690*/  BSYNC B1 ;  /* 0x0000000000017941 */ /* 0x000fea0003800000 */
.L_x_12286:
[----:B------:R-:W-:Y:S01]  /*56a0*/  IMAD.SHL.U32 R2, R2, 0x200000, RZ ;  /* 0x0020000002027824 */ /* 0x000fe200078e00ff */
[----:B------:R-:W-:-:S04]  /*56b0*/  LEA R3, R0, 0x37800000, 0x17 ;  /* 0x3780000000037811 */ /* 0x000fc800078eb8ff */
[----:B------:R-:W-:Y:S02]  /*56c0*/  LOP3.LUT R26, R3, R2, R26, 0xfe, !PT ;  /* 0x00000002031a7212 */ /* 0x000fe400078efe1a */
.L_x_12285:
[----:B------:R-:W-:Y:S05]  /*56d0*/  BSYNC B0 ;  /* 0x0000000000007941 */ /* 0x000fea0003800000 */
.L_x_12284:
[----:B------:R-:W0:Y:S01]  /*56e0*/  F2I.S64.TRUNC R26, R26 ;  /* 0x0000001a001a7311 */ /* 0x000e22000020d900 */
[----:B------:R-:W-:Y:S05]  /*56f0*/  BRA `(.L_x_12265) ;  /* 0x000002a000007947 */ /* 0x000fea0003800000 */
.L_x_12277:
        /* <DEDUP_REMOVED lines=14> */
.L_x_12291:
[----:B------:R-:W-:Y:S05]  /*57e0*/  BSYNC B0 ;  /* 0x0000000000007941 */ /* 0x000fea0003800000 */
.L_x_12290:
[----:B------:R-:W0:Y:S01]  /*57f0*/  F2I.S64.TRUNC R26, R26 ;  /* 0x0000001a001a7311 */ /* 0x000e22000020d900 */
[----:B------:R-:W-:Y:S05]  /*5800*/  BRA `(.L_x_12265) ;  /* 0x0000019000007947 */ /* 0x000fea0003800000 */
.L_x_12264:
        /* <DEDUP_REMOVED lines=19> */
[----:B------:R-:W-:Y:S01]  /*5940*/  CS2R R26, SRZ ;  /* 0x00000000001a7805 */ /* 0x000fe2000001ff00 */
[----:B------:R-:W-:Y:S05]  /*5950*/  BRA `(.L_x_12265) ;  /* 0x0000004000007947 */ /* 0x000fea0003800000 */
.L_x_12289:
[----:B------:R0:W5:Y:S01]  /*5960*/  LDG.E.64 R26, [R2.64] ;  /* 0x00000024021a7981 */ /* 0x000162000c1e1b00 */
[----:B------:R-:W-:Y:S05]  /*5970*/  BRA `(.L_x_12265) ;  /* 0x0000002000007947 */ /* 0x000fea0003800000 */
.L_x_12288:
[----:B------:R0:W5:Y:S01]  /*5980*/  LDG.E R26, [R2.64] ;  /* 0x00000024021a7981 */ /* 0x000162000c1e1900 */
[----:B------:R-:W-:-:S03]  /*5990*/  IMAD.MOV.U32 R27, RZ, RZ, RZ ;  /* 0x000000ffff1b7224 */ /* 0x000fc600078e00ff */
.L_x_12265:
[----:B------:R-:W-:-:S04]  /*59a0*/  IADD3 R35, R35, 0x80, RZ ;  /* 0x0000008023237810 */ /* 0x000fc80007ffe0ff */
.L_x_12227:
[----:B------:R-:W-:Y:S05]  /*59b0*/  BSYNC B6 ;  /* 0x0000000000067941 */ /* 0x000fea0003800000 */
.L_x_12226:
[----:B------:R-:W-:Y:S01]  /*59c0*/  ISETP.GE.AND P0, PT, R35, R19, PT ;  /* 0x000000132300720c */ /* 0x000fe20003f06270 */
[----:B------:R-:W-:Y:S01]  /*59d0*/  BSSY B6, `(.L_x_12292) ;  /* 0x00001d9000067945 */ /* 0x000fe20003800000 */
[----:B0--3-5:R-:W-:Y:S01]  /*59e0*/  IMAD.MOV.U32 R34, RZ, RZ, R26 ;  /* 0x000000ffff227224 */ /* 0x029fe200078e001a */
[----:B------:R-:W-:-:S10]  /*59f0*/  CS2R R18, SRZ ;  /* 0x0000000000127805 */ /* 0x000fd4000001ff00 */
[----:B------:R-:W-:Y:S05]  /*5a00*/  @P0 BRA `(.L_x_12293) ;  /* 0x00001d5000000947 */ /* 0x000fea0003800000 */
[----:B------:R-:W0:Y:S01]  /*5a10*/  S2R R0, SR_CTAID.X ;  /* 0x0000000000007919 */ /* 0x000e220000002500 */
[----:B------:R-:W3:Y:S01]  /*5a20*/  LDC.U8 R4, c[0x0][0x184] ;  /* 0x00006100ff047b82 */ /* 0x000ee20000000000 */
[----:B0-----:R-:W-:Y:S01]  /*5a30*/  IMAD R35, R0, 0x200, R35 ;  /* 0x0000020000237824 */ /* 0x001fe200078e0223 */
[----:B---3--:R-:W-:-:S03]  /*5a40*/  PRMT R0, R4, 0x9910, RZ ;  /* 0x0000991004007816 */ /* 0x008fc600000000ff */
[----:B------:R-:W-:Y:S01]  /*5a50*/  IMAD R2, R35, c[0x0][0x188], RZ ;  /* 0x0000620023027a24 */ /* 0x000fe200078e02ff */
[----:B------:R-:W-:-:S04]  /*5a60*/  ISETP.GT.AND P1, PT, R0, 0x9, PT ;  /* 0x000000090000780c */ /* 0x000fc80003f24270 */
[----:B------:R-:W-:-:S05]  /*5a70*/  IADD3 R2, P0, R2, c[0x0][0x170], RZ ;  /* 0x00005c0002027a10 */ /* 0x000fca0007f1e0ff */
[----:B------:R-:W-:-:S04]  /*5a80*/  IMAD.X R3, RZ, RZ, c[0x0][0x174], P0 ;  /* 0x00005d00ff037624 */ /* 0x000fc800000e06ff */
        /* <DEDUP_REMOVED lines=12> */
.L_x_12297:
[----:B------:R0:W5:Y:S01]  /*5b50*/  LDG.E.U8 R18, [R2.64] ;  /* 0x0000002402127981 */ /* 0x000162000c1e1100 */
[----:B------:R-:W-:Y:S01]  /*5b60*/  IMAD.MOV.U32 R19, RZ, RZ, RZ ;  /* 0x000000ffff137224 */ /* 0x000fe200078e00ff */
[----:B------:R-:W-:Y:S05]  /*5b70*/  BRA `(.L_x_12299) ;  /* 0x00000d5000007947 */ /* 0x000fea0003800000 */
.L_x_12296:
        /* <DEDUP_REMOVED lines=8> */
.L_x_12301:
[----:B------:R-:W3:Y:S02]  /*5c00*/  LDG.E R18, [R2.64] ;  /* 0x0000002402127981 */ /* 0x000ee4000c1e1900 */
[----:B---3--:R-:W-:Y:S01]  /*5c10*/  SHF.R.S32.HI R19, RZ, 0x1f, R18 ;  /* 0x0000001fff137819 */ /* 0x008fe20000011412 */
[----:B------:R-:W-:Y:S05]  /*5c20*/  BRA `(.L_x_12299) ;  /* 0x00000ca000007947 */ /* 0x000fea0003800000 */
.L_x_12300:
[----:B------:R-:W3:Y:S02]  /*5c30*/  LDG.E.S16 R18, [R2.64] ;  /* 0x0000002402127981 */ /* 0x000ee4000c1e1700 */
[----:B---3--:R-:W-:Y:S01]  /*5c40*/  SHF.R.S32.HI R19, RZ, 0x1f, R18 ;  /* 0x0000001fff137819 */ /* 0x008fe20000011412 */
[----:B------:R-:W-:Y:S05]  /*5c50*/  BRA `(.L_x_12299) ;  /* 0x00000c7000007947 */ /* 0x000fea0003800000 */
.L_x_12295:
        /* <DEDUP_REMOVED lines=9> */
.L_x_12303:
[----:B------:R-:W3:Y:S02]  /*5cf0*/  LDG.E.U16 R2, [R2.64] ;  /* 0x0000002402027981 */ /* 0x000ee4000c1e1500 */
[----:B---3--:R-:W-:-:S06]  /*5d00*/  HADD2.F32 R18, -RZ, R2.H0_H0 ;  /* 0x20000002ff127230 */ /* 0x008fcc0000004100 */
[----:B------:R-:W0:Y:S01]  /*5d10*/  F2I.S64.TRUNC R18, R18 ;  /* 0x0000001200127311 */ /* 0x000e22000020d900 */
[----:B------:R-:W-:Y:S05]  /*5d20*/  BRA `(.L_x_12299) ;  /* 0x00000ba000007947 */ /* 0x000fea0003800000 */
.L_x_12302:
        /* <DEDUP_REMOVED lines=9> */
.L_x_12305:
[----:B------:R-:W3:Y:S02]  /*5dc0*/  LDG.E.U16 R2, [R2.64] ;  /* 0x0000002402027981 */ /* 0x000ee4000c1e1500 */
[----:B---3--:R-:W-:-:S06]  /*5dd0*/  HADD2.F32 R18, -RZ, R2.H0_H0 ;  /* 0x20000002ff127230 */ /* 0x008fcc0000004100 */
[----:B------:R-:W0:Y:S01]  /*5de0*/  F2I.S64.TRUNC R18, R18 ;  /* 0x0000001200127311 */ /* 0x000e22000020d900 */
[----:B------:R-:W-:Y:S05]  /*5df0*/  BRA `(.L_x_12299) ;  /* 0x00000ad000007947 */ /* 0x000fea0003800000 */
.L_x_12304:
[----:B------:R-:W3:Y:S02]  /*5e00*/  LDG.E.64 R2, [R2.64] ;  /* 0x0000002402027981 */ /* 0x000ee4000c1e1b00 */
[----:B---3--:R0:W3:Y:S01]  /*5e10*/  F2I.S64.F64.TRUNC R18, R2 ;  /* 0x0000000200127311 */ /* 0x0080e2000030d900 */
[----:B------:R-:W-:Y:S05]  /*5e20*/  BRA `(.L_x_12299) ;  /* 0x00000aa000007947 */ /* 0x000fea0003800000 */
.L_x_12294:
        /* <DEDUP_REMOVED lines=13> */
.L_x_12308:
[----:B------:R-:W3:Y:S02]  /*5f00*/  LDG.E.64 R2, [R2.64] ;  /* 0x0000002402027981 */ /* 0x000ee4000c1e1b00 */
[----:B---3--:R0:W3:Y:S01]  /*5f10*/  F2I.S64.F64.TRUNC R18, R2 ;  /* 0x0000000200127311 */ /* 0x0080e2000030d900 */
[----:B------:R-:W-:Y:S05]  /*5f20*/  BRA `(.L_x_12299) ;  /* 0x000009a000007947 */ /* 0x000fea0003800000 */
.L_x_12307:
        /* <DEDUP_REMOVED lines=27> */
.L_x_12310:
        /* <DEDUP_REMOVED lines=14> */
.L_x_12309:
[----:B------:R-:W3:Y:S02]  /*61c0*/  LDG.E.U16 R18, [R2.64] ;  /* 0x0000002402127981 */ /* 0x000ee4000c1e1500 */
[----:B---3--:R-:W-:-:S06]  /*61d0*/  PRMT R18, RZ, 0x5410, R18 ;  /* 0x00005410ff127816 */ /* 0x008fcc0000000012 */
[----:B------:R-:W0:Y:S01]  /*61e0*/  F2I.S64.TRUNC R18, R18 ;  /* 0x0000001200127311 */ /* 0x000e22000020d900 */
[----:B------:R-:W-:Y:S05]  /*61f0*/  BRA `(.L_x_12299) ;  /* 0x000006d000007947 */ /* 0x000fea0003800000 */
.L_x_12306:
        /* <DEDUP_REMOVED lines=11> */
.L_x_12313:
        /* <DEDUP_REMOVED lines=21> */
.L_x_12317:
[----:B------:R-:W-:Y:S05]  /*6400*/  BSYNC B1 ;  /* 0x0000000000017941 */ /* 0x000fea0003800000 */
.L_x_12316:
[----:B------:R-:W-:Y:S01]  /*6410*/  IMAD.SHL.U32 R2, R2, 0x100000, RZ ;  /* 0x0010000002027824 */ /* 0x000fe200078e00ff */
[----:B------:R-:W-:-:S04]  /*6420*/  LEA R3, R0, 0x3b800000, 0x17 ;  /* 0x3b80000000037811 */ /* 0x000fc800078eb8ff */
[----:B------:R-:W-:Y:S02]  /*6430*/  LOP3.LUT R18, R3, R2, R18, 0xfe, !PT ;  /* 0x0000000203127212 */ /* 0x000fe400078efe12 */
.L_x_12315:
[----:B------:R-:W-:Y:S05]  /*6440*/  BSYNC B0 ;  /* 0x0000000000007941 */ /* 0x000fea0003800000 */
.L_x_12314:
[----:B------:R-:W0:Y:S01]  /*6450*/  F2I.S64.TRUNC R18, R18 ;  /* 0x0000001200127311 */ /* 0x000e22000020d900 */
[----:B------:R-:W-:Y:S05]  /*6460*/  BRA `(.L_x_12299) ;  /* 0x0000046000007947 */ /* 0x000fea0003800000 */
.L_x_12312:
        /* <DEDUP_REMOVED lines=21> */
.L_x_12321:
[----:B------:R-:W-:Y:S05]  /*65c0*/  BSYNC B1 ;  /* 0x0000000000017941 */ /* 0x000fea0003800000 */
.L_x_12320:
[----:B------:R-:W-:Y:S01]  /*65d0*/  IMAD.SHL.U32 R2, R2, 0x200000, RZ ;  /* 0x0020000002027824 */ /* 0x000fe200078e00ff */
[----:B------:R-:W-:-:S04]  /*65e0*/  LEA R3, R0, 0x37800000, 0x17 ;  /* 0x3780000000037811 */ /* 0x000fc800078eb8ff */
[----:B------:R-:W-:Y:S02]  /*65f0*/  LOP3.LUT R18, R3, R2, R18, 0xfe, !PT ;  /* 0x0000000203127212 */ /* 0x000fe400078efe12 */
.L_x_12319:
[----:B------:R-:W-:Y:S05]  /*6600*/  BSYNC B0 ;  /* 0x0000000000007941 */ /* 0x000fea0003800000 */
.L_x_12318:
[----:B------:R-:W0:Y:S01]  /*6610*/  F2I.S64.TRUNC R18, R18 ;  /* 0x0000001200127311 */ /* 0x000e22000020d900 */
[----:B------:R-:W-:Y:S05]  /*6620*/  BRA `(.L_x_12299) ;  /* 0x000002a000007947 */ /* 0x000fea0003800000 */
.L_x_12311:
        /* <DEDUP_REMOVED lines=14> */
.L_x_12325:
[----:B------:R-:W-:Y:S05]  /*6710*/  BSYNC B0 ;  /* 0x0000000000007941 */ /* 0x000fea0003800000 */
.L_x_12324:
[----:B------:R-:W0:Y:S01]  /*6720*/  F2I.S64.TRUNC R18, R18 ;  /* 0x0000001200127311 */ /* 0x000e22000020d900 */
[----:B------:R-:W-:Y:S05]  /*6730*/  BRA `(.L_x_12299) ;  /* 0x0000019000007947 */ /* 0x000fea0003800000 */
.L_x_12298:
        /* <DEDUP_REMOVED lines=18> */
[----:B012---:R-:W-:Y:S05]  /*6860*/  CALL.ABS.NOINC R14 ;  /* 0x000000000e007343 */ /* 0x007fea0003c00000 */
[----:B------:R-:W-:Y:S01]  /*6870*/  CS2R R18, SRZ ;  /* 0x0000000000127805 */ /* 0x000fe2000001ff00 */
[----:B------:R-:W-:Y:S05]  /*6880*/  BRA `(.L_x_12299) ;  /* 0x0000004000007947 */ /* 0x000fea0003800000 */
.L_x_12323:
[----:B------:R0:W5:Y:S01]  /*6890*/  LDG.E.64 R18, [R2.64] ;  /* 0x0000002402127981 */ /* 0x000162000c1e1b00 */
[----:B------:R-:W-:Y:S05]  /*68a0*/  BRA `(.L_x_12299) ;  /* 0x0000002000007947 */ /* 0x000fea0003800000 */
.L_x_12322:
[----:B------:R0:W5:Y:S01]  /*68b0*/  LDG.E R18, [R2.64] ;  /* 0x0000002402127981 */ /* 0x000162000c1e1900 */
[----:B------:R-:W-:-:S03]  /*68c0*/  IMAD.MOV.U32 R19, RZ, RZ, RZ ;  /* 0x000000ffff137224 */ /* 0x000fc600078e00ff */
.L_x_12299:
[----:B0-----:R-:W0:Y:S01]  /*68d0*/  LDC.U8 R4, c[0x0][0x185] ;  /* 0x00006140ff047b82 */ /* 0x001e220000000000 */
        /* <DEDUP_REMOVED lines=15> */
[----:B----4-:R-:W-:Y:S01]  /*69d0*/  SHF.R.S32.HI R33, RZ, 0x1f, R32 ;  /* 0x0000001fff217819 */ /* 0x010fe20000011420 */
[----:B------:R-:W-:Y:S05]  /*69e0*/  BRA `(.L_x_12293) ;  /* 0x00000d7000007947 */ /* 0x000fea0003800000 */
.L_x_12329:
[----:B------:R0:W5:Y:S01]  /*69f0*/  LDG.E.U8 R32, [R2.64] ;  /* 0x0000002402207981 */ /* 0x000162000c1e1100 */
[----:B------:R-:W-:Y:S01]  /*6a00*/  IMAD.MOV.U32 R33, RZ, RZ, RZ ;  /* 0x000000ffff217224 */ /* 0x000fe200078e00ff */
[----:B------:R-:W-:Y:S05]  /*6a10*/  BRA `(.L_x_12293) ;  /* 0x00000d4000007947 */ /* 0x000fea0003800000 */
.L_x_12328:
        /* <DEDUP_REMOVED lines=8> */
.L_x_12332:
[----:B------:R-:W4:Y:S02]  /*6aa0*/  LDG.E R32, [R2.64] ;  /* 0x0000002402207981 */ /* 0x000f24000c1e1900 */
[----:B----4-:R-:W-:Y:S01]  /*6ab0*/  SHF.R.S32.HI R33, RZ, 0x1f, R32 ;  /* 0x0000001fff217819 */ /* 0x010fe20000011420 */
[----:B------:R-:W-:Y:S05]  /*6ac0*/  BRA `(.L_x_12293) ;  /* 0x00000c9000007947 */ /* 0x000fea0003800000 */
.L_x_12331:
[----:B------:R-:W4:Y:S02]  /*6ad0*/  LDG.E.S16 R32, [R2.64] ;  /* 0x0000002402207981 */ /* 0x000f24000c1e1700 */
[----:B----4-:R-:W-:Y:S01]  /*6ae0*/  SHF.R.S32.HI R33, RZ, 0x1f, R32 ;  /* 0x0000001fff217819 */ /* 0x010fe20000011420 */
[----:B------:R-:W-:Y:S05]  /*6af0*/  BRA `(.L_x_12293) ;  /* 0x00000c6000007947 */ /* 0x000fea0003800000 */
.L_x_12327:
[----:B------:R-:W-:-:S13]  /*6b00*/  ISETP.GT.AND P0, PT, R0, 0x6, PT ;  /* 0x000000060000780c */ /* 0x000fda0003f04270 */
[----:B------:R-:W-:Y:S05]  /*6b10*/  @P0 BRA `(.L_x_12333) ;  /* 0x000000b000000947 */ /* 0x000fea0003800000 */
[----:B------:R-:W-:-:S13]  /*6b20*/  ISETP.NE.AND P0, PT, R0, 0x5, PT ;  /* 0x000000050000780c */ /* 0x000fda0003f05270 */
[----:B------:R-:W-:Y:S05]  /*6b30*/  @!P0 BRA `(.L_x_12334) ;  /* 0x0000005000008947 */ /* 0x000fea0003800000 */
[----:B------:R-:W-:-:S13]  /*6b40*/  ISETP.NE.AND P0, PT, R0, 0x6, PT ;  /* 0x000000060000780c */ /* 0x000fda0003f05270 */
[----:B------:R-:W-:Y:S05]  /*6b50*/  @P0 BRA `(.L_x_12330) ;  /* 0x00000a8000000947 */ /* 0x000fea0003800000 */
[----:B------:R-:W4:Y:S02]  /*6b60*/  LDG.E R2, [R2.64] ;  /* 0x0000002402027981 */ /* 0x000f24000c1e1900 */
[----:B----4-:R0:W4:Y:S01]  /*6b70*/  F2I.S64.TRUNC R32, R2 ;  /* 0x0000000200207311 */ /* 0x010122000020d900 */
[----:B------:R-:W-:Y:S05]  /*6b80*/  BRA `(.L_x_12293) ;  /* 0x00000bd000007947 */ /* 0x000fea0003800000 */
.L_x_12334:
[----:B------:R-:W4:Y:S02]  /*6b90*/  LDG.E.U16 R2, [R2.64] ;  /* 0x0000002402027981 */ /* 0x000f24000c1e1500 */
[----:B----4-:R-:W-:-:S06]  /*6ba0*/  HADD2.F32 R32, -RZ, R2.H0_H0 ;  /* 0x20000002ff207230 */ /* 0x010fcc0000004100 */
[----:B------:R-:W0:Y:S01]  /*6bb0*/  F2I.S64.TRUNC R32, R32 ;  /* 0x0000002000207311 */ /* 0x000e22000020d900 */
[----:B------:R-:W-:Y:S05]  /*6bc0*/  BRA `(.L_x_12293) ;  /* 0x00000b9000007947 */ /* 0x000fea0003800000 */
.L_x_12333:
[----:B------:R-:W-:-:S13]  /*6bd0*/  ISETP.NE.AND P0, PT, R0, 0x7, PT ;  /* 0x000000070000780c */ /* 0x000fda0003f05270 */
[----:B------:R-:W-:Y:S05]  /*6be0*/  @!P0 BRA `(.L_x_12335) ;  /* 0x000000b000008947 */ /* 0x000fea0003800000 */
[----:B------:R-:W-:-:S13]  /*6bf0*/  ISETP.NE.AND P0, PT, R0, 0x8, PT ;  /* 0x000000080000780c */ /* 0x000fda0003f05270 */
[----:B------:R-:W-:Y:S05]  /*6c00*/  @!P0 BRA `(.L_x_12336) ;  /* 0x0000005000008947 */ /* 0x000fea0003800000 */
[----:B------:R-:W-:-:S13]  /*6c10*/  ISETP.NE.AND P0, PT, R0, 0x9, PT ;  /* 0x000000090000780c */ /* 0x000fda0003f05270 */
[----:B------:R-:W-:Y:S05]  /*6c20*/  @P0 BRA `(.L_x_12330) ;  /* 0x000009b000000947 */ /* 0x000fea0003800000 */
[----:B------:R-:W4:Y:S02]  /*6c30*/  LDG.E R2, [R2.64] ;  /* 0x0000002402027981 */ /* 0x000f24000c1e1900 */
[----:B----4-:R0:W4:Y:S01]  /*6c40*/  F2I.S64.TRUNC R32, R2 ;  /* 0x0000000200207311 */ /* 0x010122000020d900 */
[----:B------:R-:W-:Y:S05]  /*6c50*/  BRA `(.L_x_12293) ;  /* 0x00000b0000007947 */ /* 0x000fea0003800000 */
.L_x_12336:
[----:B------:R-:W4:Y:S02]  /*6c60*/  LDG.E.U16 R2, [R2.64] ;  /* 0x0000002402027981 */ /* 0x000f24000c1e1500 */
[----:B----4-:R-:W-:-:S06]  /*6c70*/  HADD2.F32 R32, -RZ, R2.H0_H0 ;  /* 0x20000002ff207230 */ /* 0x010fcc0000004100 */
[----:B------:R-:W0:Y:S01]  /*6c80*/  F2I.S64.TRUNC R32, R32 ;  /* 0x0000002000207311 */ /* 0x000e22000020d900 */
[----:B------:R-:W-:Y:S05]  /*6c90*/  BRA `(.L_x_12293) ;  /* 0x00000ac000007947 */ /* 0x000fea0003800000 */
.L_x_12335:
[----:B------:R-:W4:Y:S02]  /*6ca0*/  LDG.E.64 R2, [R2.64] ;  /* 0x0000002402027981 */ /* 0x000f24000c1e1b00 */
[----:B----4-:R0:W4:Y:S01]  /*6cb0*/  F2I.S64.F64.TRUNC R32, R2 ;  /* 0x0000000200207311 */ /* 0x010122000030d900 */
[----:B------:R-:W-:Y:S05]  /*6cc0*/  BRA `(.L_x_12293) ;  /* 0x00000a9000007947 */ /* 0x000fea0003800000 */
.L_x_12326:
        /* <DEDUP_REMOVED lines=11> */
[----:B------:R-:W-:Y:S01]  /*6d80*/  SEL R32, RZ, 0x1, !P0 ;  /* 0x00000001ff207807 */ /* 0x000fe20004000000 */
[----:B------:R-:W-:Y:S05]  /*6d90*/  BRA `(.L_x_12293) ;  /* 0x000009c000007947 */ /* 0x000fea0003800000 */
.L_x_12339:
[----:B------:R-:W4:Y:S02]  /*6da0*/  LDG.E.64 R2, [R2.64] ;  /* 0x0000002402027981 */ /* 0x000f24000c1e1b00 */
[----:B----4-:R0:W4:Y:S01]  /*6db0*/  F2I.S64.F64.TRUNC R32, R2 ;  /* 0x0000000200207311 */ /* 0x010122000030d900 */
[----:B------:R-:W-:Y:S05]  /*6dc0*/  BRA `(.L_x_12293) ;  /* 0x0000099000007947 */ /* 0x000fea0003800000 */
.L_x_12338:
        /* <DEDUP_REMOVED lines=25> */
[----:B------:R0:W4:Y:S01]  /*6f60*/  F2I.S64.TRUNC R32, R5 ;  /* 0x0000000500207311 */ /* 0x000122000020d900 */
[----:B------:R-:W-:Y:S05]  /*6f70*/  BRA `(.L_x_12293) ;  /* 0x000007e000007947 */ /* 0x000fea0003800000 */
.L_x_12341:
        /* <DEDUP_REMOVED lines=12> */
[----:B------:R0:W4:Y:S01]  /*7040*/  F2I.S64.TRUNC R32, R4 ;  /* 0x0000000400207311 */ /* 0x000122000020d900 */
[----:B------:R-:W-:Y:S05]  /*7050*/  BRA `(.L_x_12293) ;  /* 0x0000070000007947 */ /* 0x000fea0003800000 */
.L_x_12340:
[----:B------:R-:W4:Y:S02]  /*7060*/  LDG.E.U16 R32, [R2.64] ;  /* 0x0000002402207981 */ /* 0x000f24000c1e1500 */
[----:B----4-:R-:W-:-:S06]  /*7070*/  PRMT R32, RZ, 0x5410, R32 ;  /* 0x00005410ff207816 */ /* 0x010fcc0000000020 */
[----:B------:R-:W0:Y:S01]  /*7080*/  F2I.S64.TRUNC R32, R32 ;  /* 0x0000002000207311 */ /* 0x000e22000020d900 */
[----:B------:R-:W-:Y:S05]  /*7090*/  BRA `(.L_x_12293) ;  /* 0x000006c000007947 */ /* 0x000fea0003800000 */
.L_x_12337:
        /* <DEDUP_REMOVED lines=11> */
.L_x_12344:
        /* <DEDUP_REMOVED lines=21> */
.L_x_12348:
[----:B------:R-:W-:Y:S05]  /*72a0*/  BSYNC B1 ;  /* 0x0000000000017941 */ /* 0x000fea0003800000 */
.L_x_12347:
[----:B------:R-:W-:Y:S01]  /*72b0*/  IMAD.SHL.U32 R2, R2, 0x100000, RZ ;  /* 0x0010000002027824 */ /* 0x000fe200078e00ff */
[----:B------:R-:W-:-:S04]  /*72c0*/  LEA R3, R0, 0x3b800000, 0x17 ;  /* 0x3b80000000037811 */ /* 0x000fc800078eb8ff */
[----:B------:R-:W-:Y:S02]  /*72d0*/  LOP3.LUT R32, R3, R2, R32, 0xfe, !PT ;  /* 0x0000000203207212 */ /* 0x000fe400078efe20 */
.L_x_12346:
[----:B------:R-:W-:Y:S05]  /*72e0*/  BSYNC B0 ;  /* 0x0000000000007941 */ /* 0x000fea0003800000 */
.L_x_12345:
[----:B------:R-:W0:Y:S01]  /*72f0*/  F2I.S64.TRUNC R32, R32 ;  /* 0x0000002000207311 */ /* 0x000e22000020d900 */
[----:B------:R-:W-:Y:S05]  /*7300*/  BRA `(.L_x_12293) ;  /* 0x0000045000007947 */ /* 0x000fea0003800000 */
.L_x_12343:
        /* <DEDUP_REMOVED lines=21> */
.L_x_12352:
[----:B------:R-:W-:Y:S05]  /*7460*/  BSYNC B1 ;  /* 0x0000000000017941 */ /* 0x000fea0003800000 */
.L_x_12351:
[----:B------:R-:W-:Y:S01]  /*7470*/  IMAD.SHL.U32 R2, R2, 0x200000, RZ ;  /* 0x0020000002027824 */ /* 0x000fe200078e00ff */
[----:B------:R-:W-:-:S04]  /*7480*/  LEA R3, R0, 0x37800000, 0x17 ;  /* 0x3780000000037811 */ /* 0x000fc800078eb8ff */
[----:B------:R-:W-:Y:S02]  /*7490*/  LOP3.LUT R32, R3, R2, R32, 0xfe, !PT ;  /* 0x0000000203207212 */ /* 0x000fe400078efe20 */
.L_x_12350:
[----:B------:R-:W-:Y:S05]  /*74a0*/  BSYNC B0 ;  /* 0x0000000000007941 */ /* 0x000fea0003800000 */
.L_x_12349:
[----:B------:R-:W0:Y:S01]  /*74b0*/  F2I.S64.TRUNC R32, R32 ;  /* 0x0000002000207311 */ /* 0x000e22000020d900 */
[----:B------:R-:W-:Y:S05]  /*74c0*/  BRA `(.L_x_12293) ;  /* 0x0000029000007947 */ /* 0x000fea0003800000 */
.L_x_12342:
        /* <DEDUP_REMOVED lines=14> */
.L_x_12356:
[----:B------:R-:W-:Y:S05]  /*75b0*/  BSYNC B0 ;  /* 0x0000000000007941 */ /* 0x000fea0003800000 */
.L_x_12355:
[----:B------:R-:W0:Y:S01]  /*75c0*/  F2I.S64.TRUNC R32, R32 ;  /* 0x0000002000207311 */ /* 0x000e22000020d900 */
[----:B------:R-:W-:Y:S05]  /*75d0*/  BRA `(.L_x_12293) ;  /* 0x0000018000007947 */ /* 0x000fea0003800000 */
.L_x_12330:
        /* <DEDUP_REMOVED lines=20> */
.L_x_12354:
[----:B------:R0:W5:Y:S01]  /*7720*/  LDG.E.64 R32, [R2.64] ;  /* 0x0000002402207981 */ /* 0x000162000c1e1b00 */
[----:B------:R-:W-:Y:S05]  /*7730*/  BRA `(.L_x_12293) ;  /* 0x0000002000007947 */ /* 0x000fea0003800000 */
.L_x_12353:
[----:B------:R0:W5:Y:S01]  /*7740*/  LDG.E R32, [R2.64] ;  /* 0x0000002402207981 */ /* 0x000162000c1e1900 */
[----:B------:R-:W-:-:S03]  /*7750*/  IMAD.MOV.U32 R33, RZ, RZ, RZ ;  /* 0x000000ffff217224 */ /* 0x000fc600078e00ff */
.L_x_12293:
[----:B------:R-:W-:Y:S05]  /*7760*/  BSYNC B6 ;  /* 0x0000000000067941 */ /* 0x000fea0003800000 */
.L_x_12292:
[----:B------:R-:W4:Y:S01]  /*7770*/  S2R R0, SR_CTAID.X ;  /* 0x0000000000007919 */ /* 0x000f220000002500 */
[C---:B-1----:R-:W-:Y:S01]  /*7780*/  ISETP.NE.U32.AND P1, PT, R24.reuse, RZ, PT ;  /* 0x000000ff1800720c */ /* 0x042fe20003f25070 */
[----:B------:R-:W-:Y:S01]  /*7790*/  IMAD.MOV.U32 R35, RZ, RZ, -0x200 ;  /* 0xfffffe00ff237424 */ /* 0x000fe200078e00ff */
[----:B------:R-:W-:Y:S01]  /*77a0*/  ISETP.GT.U32.AND P5, PT, R24, RZ, PT ;  /* 0x000000ff1800720c */ /* 0x000fe20003fa4070 */
[----:B0-----:R-:W0:Y:S01]  /*77b0*/  S2R R2, SR_TID.X ;  /* 0x0000000000027919 */ /* 0x001e220000002100 */
[----:B------:R-:W-:Y:S01]  /*77c0*/  ISETP.NE.AND.EX P1, PT, R25, RZ, PT, P1 ;  /* 0x000000ff1900720c */ /* 0x000fe20003f25310 */
[----:B------:R-:W1:Y:S01]  /*77d0*/  LDC.U8 R24, c[0x0][0x190] ;  /* 0x00006400ff187b82 */ /* 0x000e620000000000 */
[----:B--2---:R-:W-:Y:S01]  /*77e0*/  ISETP.NE.U32.AND P3, PT, R16, RZ, PT ;  /* 0x000000ff1000720c */ /* 0x004fe20003f65070 */
[----:B------:R-:W-:Y:S01]  /*77f0*/  BSSY B6, `(.L_x_12357) ;  /* 0x000011d000067945 */ /* 0x000fe20003800000 */
[----:B------:R-:W-:-:S02]  /*7800*/  ISETP.GT.U32.AND P0, PT, R22, RZ, PT ;  /* 0x000000ff1600720c */ /* 0x000fc40003f04070 */
[----:B------:R-:W-:Y:S02]  /*7810*/  ISETP.NE.U32.AND P6, PT, R22, RZ, PT ;  /* 0x000000ff1600720c */ /* 0x000fe40003fc5070 */
[----:B------:R-:W-:Y:S02]  /*7820*/  ISETP.GT.AND.EX P5, PT, R25, RZ, PT, P5 ;  /* 0x000000ff1900720c */ /* 0x000fe40003fa4350 */
[----:B------:R-:W-:Y:S02]  /*7830*/  ISETP.NE.AND.EX P3, PT, R17, RZ, PT, P3 ;  /* 0x000000ff1100720c */ /* 0x000fe40003f65330 */
[----:B---3-5:R-:W-:Y:S02]  /*7840*/  ISETP.NE.U32.AND P4, PT, R18, RZ, PT ;  /* 0x000000ff1200720c */ /* 0x028fe40003f85070 */
[C---:B------:R-:W-:Y:S02]  /*7850*/  ISETP.NE.AND.EX P6, PT, R23.reuse, RZ, PT, P6 ;  /* 0x000000ff1700720c */ /* 0x040fe40003fc5360 */
[----:B------:R-:W-:-:S02]  /*7860*/  ISETP.GT.AND.EX P0, PT, R23, RZ, PT, P0 ;  /* 0x000000ff1700720c */ /* 0x000fc40003f04300 */
[----:B------:R-:W-:Y:S01]  /*7870*/  @P1 SEL R36, RZ, 0x1, !P5 ;  /* 0x00000001ff241807 */ /* 0x000fe20006800000 */
[----:B----4-:R-:W-:Y:S01]  /*7880*/  IMAD R35, R0, R35, c[0x0][0x160] ;  /* 0x0000580000237624 */ /* 0x010fe200078e0223 */
[----:B------:R-:W-:Y:S02]  /*7890*/  SEL R23, R29, RZ, !P1 ;  /* 0x000000ff1d177207 */ /* 0x000fe40004800000 */
[----:B------:R-:W-:Y:S01]  /*78a0*/  ISETP.GT.U32.AND P2, PT, R16, RZ, PT ;  /* 0x000000ff1000720c */ /* 0x000fe20003f44070 */
[----:B------:R-:W-:Y:S01]  /*78b0*/  IMAD.MOV.U32 R16, RZ, RZ, R32 ;  /* 0x000000ffff107224 */ /* 0x000fe200078e0020 */
[----:B0-----:R-:W-:Y:S01]  /*78c0*/  ISETP.GE.AND P1, PT, R2, R35, PT ;  /* 0x000000230200720c */ /* 0x001fe20003f26270 */
[----:B------:R-:W-:Y:S01]  /*78d0*/  IMAD.MOV.U32 R22, RZ, RZ, R36 ;  /* 0x000000ffff167224 */ /* 0x000fe200078e0024 */
[----:B------:R-:W-:Y:S02]  /*78e0*/  ISETP.NE.AND.EX P4, PT, R19, RZ, PT, P4 ;  /* 0x000000ff1300720c */ /* 0x000fe40003f85340 */
[----:B------:R-:W-:-:S02]  /*78f0*/  ISETP.GT.AND.EX P2, PT, R17, RZ, PT, P2 ;  /* 0x000000ff1100720c */ /* 0x000fc40003f44320 */
[----:B------:R-:W-:Y:S02]  /*7900*/  ISETP.GT.U32.AND P5, PT, R18, RZ, PT ;  /* 0x000000ff1200720c */ /* 0x000fe40003fa4070 */
[----:B------:R-:W-:Y:S02]  /*7910*/  @P3 SEL R34, RZ, 0x1, !P2 ;  /* 0x00000001ff223807 */ /* 0x000fe40005000000 */
[----:B------:R-:W-:Y:S02]  /*7920*/  ISETP.GT.AND.EX P5, PT, R19, RZ, PT, P5 ;  /* 0x000000ff1300720c */ /* 0x000fe40003fa4350 */
[----:B------:R-:W-:Y:S01]  /*7930*/  SEL R19, R27, RZ, !P3 ;  /* 0x000000ff1b137207 */ /* 0x000fe20005800000 */
[----:B------:R-:W-:Y:S01]  /*7940*/  IMAD.MOV.U32 R18, RZ, RZ, R34 ;  /* 0x000000ffff127224 */ /* 0x000fe200078e0022 */
[----:B------:R-:W-:Y:S02]  /*7950*/  SEL R17, R33, RZ, !P4 ;  /* 0x000000ff21117207 */ /* 0x000fe40006000000 */
[----:B------:R-:W-:-:S02]  /*7960*/  @P4 SEL R16, RZ, 0x1, !P5 ;  /* 0x00000001ff104807 */ /* 0x000fc40006800000 */
[----:B------:R-:W-:Y:S02]  /*7970*/  SEL R5, R31, RZ, !P6 ;  /* 0x000000ff1f057207 */ /* 0x000fe40007000000 */
[----:B------:R-:W-:Y:S01]  /*7980*/  @P6 SEL R37, RZ, 0x1, !P0 ;  /* 0x00000001ff256807 */ /* 0x000fe20004000000 */
[----:B------:R-:W-:Y:S05]  /*7990*/  @P1 BRA `(.L_x_12358) ;  /* 0x0000102000001947 */ /* 0x000fea0003800000 */
[----:B-1----:R-:W-:Y:S01]  /*79a0*/  IMAD R0, R0, 0x200, R2 ;  /* 0x0000020000007824 */ /* 0x002fe200078e0202 */
[----:B------:R-:W-:Y:S01]  /*79b0*/  PRMT R3, R24, 0x9910, RZ ;  /* 0x0000991018037816 */ /* 0x000fe200000000ff */
[----:B------:R-:W-:Y:S01]  /*79c0*/  IMAD.MOV.U32 R4, RZ, RZ, R37 ;  /* 0x000000ffff047224 */ /* 0x000fe200078e0025 */
        /* <DEDUP_REMOVED lines=16> */
[----:B------:R-:W-:Y:S01]  /*7ad0*/  IMAD.MOV.U32 R2, RZ, RZ, R25 ;  /* 0x000000ffff027224 */ /* 0x000fe200078e0019 */
[----:B------:R-:W-:Y:S05]  /*7ae0*/  BRA `(.L_x_12358) ;  /* 0x00000ed000007947 */ /* 0x000fea0003800000 */
.L_x_12362:
[----:B------:R0:W-:Y:S01]  /*7af0*/  STG.E.U8 [R8.64], R37 ;  /* 0x0000002508007986 */ /* 0x0001e2000c101124 */
[----:B------:R-:W-:Y:S01]  /*7b00*/  IMAD.MOV.U32 R2, RZ, RZ, R25 ;  /* 0x000000ffff027224 */ /* 0x000fe200078e0019 */
[----:B------:R-:W-:Y:S05]  /*7b10*/  BRA `(.L_x_12358) ;  /* 0x00000ea000007947 */ /* 0x000fea0003800000 */
.L_x_12361:
[----:B------:R-:W-:-:S13]  /*7b20*/  ISETP.NE.AND P0, PT, R0, 0x2, PT ;  /* 0x000000020000780c */ /* 0x000fda0003f05270 */
[----:B------:R-:W-:Y:S05]  /*7b30*/  @!P0 BRA `(.L_x_12364) ;  /* 0x000000a000008947 */ /* 0x000fea0003800000 */
[----:B------:R-:W-:-:S13]  /*7b40*/  ISETP.NE.AND P0, PT, R0, 0x3, PT ;  /* 0x000000030000780c */ /* 0x000fda0003f05270 */
[----:B------:R-:W-:Y:S05]  /*7b50*/  @!P0 BRA `(.L_x_12365) ;  /* 0x0000005000008947 */ /* 0x000fea0003800000 */
[----:B------:R-:W-:-:S13]  /*7b60*/  ISETP.NE.AND P0, PT, R0, 0x4, PT ;  /* 0x000000040000780c */ /* 0x000fda0003f05270 */
[----:B------:R-:W-:Y:S05]  /*7b70*/  @P0 BRA `(.L_x_12363) ;  /* 0x00000ca000000947 */ /* 0x000fea0003800000 */
[----:B------:R0:W-:Y:S01]  /*7b80*/  STG.E.64 [R8.64], R4 ;  /* 0x0000000408007986 */ /* 0x0001e2000c101b24 */
[----:B------:R-:W-:Y:S01]  /*7b90*/  IMAD.MOV.U32 R2, RZ, RZ, R25 ;  /* 0x000000ffff027224 */ /* 0x000fe200078e0019 */
[----:B------:R-:W-:Y:S05]  /*7ba0*/  BRA `(.L_x_12358) ;  /* 0x00000e1000007947 */ /* 0x000fea0003800000 */
.L_x_12365:
[----:B------:R0:W-:Y:S01]  /*7bb0*/  STG.E [R8.64], R37 ;  /* 0x0000002508007986 */ /* 0x0001e2000c101924 */
[----:B------:R-:W-:Y:S01]  /*7bc0*/  IMAD.MOV.U32 R2, RZ, RZ, R25 ;  /* 0x000000ffff027224 */ /* 0x000fe200078e0019 */
[----:B------:R-:W-:Y:S05]  /*7bd0*/  BRA `(.L_x_12358) ;  /* 0x00000de000007947 */ /* 0x000fea0003800000 */
.L_x_12364:
[----:B------:R0:W-:Y:S01]  /*7be0*/  STG.E.U16 [R8.64], R37 ;  /* 0x0000002508007986 */ /* 0x0001e2000c101524 */
[----:B------:R-:W-:Y:S01]  /*7bf0*/  IMAD.MOV.U32 R2, RZ, RZ, R25 ;  /* 0x000000ffff027224 */ /* 0x000fe200078e0019 */
[----:B------:R-:W-:Y:S05]  /*7c00*/  BRA `(.L_x_12358) ;  /* 0x00000db000007947 */ /* 0x000fea0003800000 */
.L_x_12360:
[----:B------:R-:W-:-:S13]  /*7c10*/  ISETP.GT.AND P0, PT, R0, 0x6, PT ;  /* 0x000000060000780c */ /* 0x000fda0003f04270 */
[----:B------:R-:W-:Y:S05]  /*7c20*/  @P0 BRA `(.L_x_12366) ;  /* 0x000000d000000947 */ /* 0x000fea0003800000 */
[----:B------:R-:W-:-:S13]  /*7c30*/  ISETP.NE.AND P0, PT, R0, 0x5, PT ;  /* 0x000000050000780c */ /* 0x000fda0003f05270 */
[----:B------:R-:W-:Y:S05]  /*7c40*/  @!P0 BRA `(.L_x_12367) ;  /* 0x0000006000008947 */ /* 0x000fea0003800000 */
[----:B------:R-:W-:-:S13]  /*7c50*/  ISETP.NE.AND P0, PT, R0, 0x6, PT ;  /* 0x000000060000780c */ /* 0x000fda0003f05270 */
[----:B------:R-:W-:Y:S05]  /*7c60*/  @P0 BRA `(.L_x_12363) ;  /* 0x00000bb000000947 */ /* 0x000fea0003800000 */
[----:B------:R-:W0:Y:S01]  /*7c70*/  I2F.S64 R5, R4 ;  /* 0x0000000400057312 */ /* 0x000e220000301400 */
[----:B------:R-:W-:Y:S01]  /*7c80*/  IMAD.MOV.U32 R2, RZ, RZ, R25 ;  /* 0x000000ffff027224 */ /* 0x000fe200078e0019 */
[----:B0-----:R0:W-:Y:S01]  /*7c90*/  STG.E [R8.64], R5 ;  /* 0x0000000508007986 */ /* 0x0011e2000c101924 */
[----:B------:R-:W-:Y:S05]  /*7ca0*/  BRA `(.L_x_12358) ;  /* 0x00000d1000007947 */ /* 0x000fea0003800000 */
.L_x_12367:
[----:B------:R-:W0:Y:S01]  /*7cb0*/  I2F.S64 R0, R4 ;  /* 0x0000000400007312 */ /* 0x000e220000301400 */
[----:B------:R-:W-:Y:S01]  /*7cc0*/  IMAD.MOV.U32 R2, RZ, RZ, R25 ;  /* 0x000000ffff027224 */ /* 0x000fe200078e0019 */
[----:B0-----:R-:W-:-:S05]  /*7cd0*/  F2FP.PACK_AB R0, RZ, R0 ;  /* 0x00000000ff00723e */ /* 0x001fca00000000ff */
[----:B------:R0:W-:Y:S01]  /*7ce0*/  STG.E.U16 [R8.64], R0 ;  /* 0x0000000008007986 */ /* 0x0001e2000c101524 */
[----:B------:R-:W-:Y:S05]  /*7cf0*/  BRA `(.L_x_12358) ;  /* 0x00000cc000007947 */ /* 0x000fea0003800000 */
.L_x_12366:
[----:B------:R-:W-:-:S13]  /*7d00*/  ISETP.NE.AND P0, PT, R0, 0x7, PT ;  /* 0x000000070000780c */ /* 0x000fda0003f05270 */
[----:B------:R-:W-:Y:S05]  /*7d10*/  @!P0 BRA `(.L_x_12368) ;  /* 0x000000f000008947 */ /* 0x000fea0003800000 */
[----:B------:R-:W-:-:S13]  /*7d20*/  ISETP.NE.AND P0, PT, R0, 0x8, PT ;  /* 0x000000080000780c */ /* 0x000fda0003f05270 */
[----:B------:R-:W-:Y:S05]  /*7d30*/  @!P0 BRA `(.L_x_12369) ;  /* 0x0000007000008947 */ /* 0x000fea0003800000 */
[----:B------:R-:W-:-:S13]  /*7d40*/  ISETP.NE.AND P0, PT, R0, 0x9, PT ;  /* 0x000000090000780c */ /* 0x000fda0003f05270 */
[----:B------:R-:W-:Y:S05]  /*7d50*/  @P0 BRA `(.L_x_12363) ;  /* 0x00000ac000000947 */ /* 0x000fea0003800000 */
[----:B------:R-:W0:Y:S01]  /*7d60*/  I2F.S64 R6, R4 ;  /* 0x0000000400067312 */ /* 0x000e220000301400 */
[----:B------:R-:W-:Y:S02]  /*7d70*/  IMAD.MOV.U32 R7, RZ, RZ, RZ ;  /* 0x000000ffff077224 */ /* 0x000fe400078e00ff */
[----:B------:R-:W-:-:S03]  /*7d80*/  IMAD.MOV.U32 R2, RZ, RZ, R25 ;  /* 0x000000ffff027224 */ /* 0x000fc600078e0019 */
[----:B0-----:R0:W-:Y:S01]  /*7d90*/  STG.E.64 [R8.64], R6 ;  /* 0x0000000608007986 */ /* 0x0011e2000c101b24 */
[----:B------:R-:W-:Y:S05]  /*7da0*/  BRA `(.L_x_12358) ;  /* 0x00000c1000007947 */ /* 0x000fea0003800000 */
.L_x_12369:
[----:B------:R-:W0:Y:S01]  /*7db0*/  I2F.S64 R4, R4 ;  /* 0x0000000400047312 */ /* 0x000e220000301400 */
[----:B------:R-:W-:Y:S01]  /*7dc0*/  IMAD.MOV.U32 R2, RZ, RZ, R25 ;  /* 0x000000ffff027224 */ /* 0x000fe200078e0019 */
[----:B0-----:R-:W-:-:S04]  /*7dd0*/  F2FP.PACK_AB R3, RZ, R4 ;  /* 0x00000004ff03723e */ /* 0x001fc800000000ff */
[----:B------:R-:W-:-:S05]  /*7de0*/  PRMT R3, R3, 0x5410, RZ ;  /* 0x0000541003037816 */ /* 0x000fca00000000ff */
[----:B------:R0:W-:Y:S01]  /*7df0*/  STG.E [R8.64], R3 ;  /* 0x0000000308007986 */ /* 0x0001e2000c101924 */
[----:B------:R-:W-:Y:S05]  /*7e00*/  BRA `(.L_x_12358) ;  /* 0x00000bb000007947 */ /* 0x000fea0003800000 */
.L_x_12368:
[----:B------:R-:W0:Y:S01]  /*7e10*/  I2F.F64.S64 R4, R4 ;  /* 0x0000000400047312 */ /* 0x000e220000301c00 */
[----:B------:R-:W-:Y:S01]  /*7e20*/  IMAD.MOV.U32 R2, RZ, RZ, R25 ;  /* 0x000000ffff027224 */ /* 0x000fe200078e0019 */
[----:B0-----:R0:W-:Y:S01]  /*7e30*/  STG.E.64 [R8.64], R4 ;  /* 0x0000000408007986 */ /* 0x0011e2000c101b24 */
[----:B------:R-:W-:Y:S05]  /*7e40*/  BRA `(.L_x_12358) ;  /* 0x00000b7000007947 */ /* 0x000fea0003800000 */
.L_x_12359:
        /* <DEDUP_REMOVED lines=8> */
[----:B------:R-:W-:Y:S01]  /*7ed0*/  ISETP.NE.U32.AND P0, PT, R37, RZ, PT ;  /* 0x000000ff2500720c */ /* 0x000fe20003f05070 */
[----:B------:R-:W-:-:S03]  /*7ee0*/  IMAD.MOV.U32 R2, RZ, RZ, R25 ;  /* 0x000000ffff027224 */ /* 0x000fc600078e0019 */
[----:B------:R-:W-:-:S04]  /*7ef0*/  ISETP.NE.AND.EX P0, PT, R5, RZ, PT, P0 ;  /* 0x000000ff0500720c */ /* 0x000fc80003f05300 */
[----:B------:R-:W-:-:S05]  /*7f00*/  SEL R3, RZ, 0x1, !P0 ;  /* 0x00000001ff037807 */ /* 0x000fca0004000000 */
[----:B------:R0:W-:Y:S01]  /*7f10*/  STG.E.U8 [R8.64], R3 ;  /* 0x0000000308007986 */ /* 0x0001e2000c101124 */
[----:B------:R-:W-:Y:S05]  /*7f20*/  BRA `(.L_x_12358) ;  /* 0x00000a9000007947 */ /* 0x000fea0003800000 */
.L_x_12372:
[----:B------:R-:W0:Y:S01]  /*7f30*/  I2F.F64.S64 R4, R4 ;  /* 0x0000000400047312 */ /* 0x000e220000301c00 */
[----:B------:R-:W-:Y:S01]  /*7f40*/  CS2R R6, SRZ ;  /* 0x0000000000067805 */ /* 0x000fe2000001ff00 */
[----:B------:R-:W-:-:S04]  /*7f50*/  IMAD.MOV.U32 R2, RZ, RZ, R25 ;  /* 0x000000ffff027224 */ /* 0x000fc800078e0019 */
[----:B0-----:R0:W-:Y:S01]  /*7f60*/  STG.E.128 [R8.64], R4 ;  /* 0x0000000408007986 */ /* 0x0011e2000c101d24 */
[----:B------:R-:W-:Y:S05]  /*7f70*/  BRA `(.L_x_12358) ;  /* 0x00000a4000007947 */ /* 0x000fea0003800000 */
.L_x_12371:
        /* <DEDUP_REMOVED lines=21> */
.L_x_12376:
[----:B------:R-:W-:Y:S05]  /*80d0*/  BSYNC B0 ;  /* 0x0000000000007941 */ /* 0x000fea0003800000 */
.L_x_12375:
[----:B------:R-:W-:Y:S01]  /*80e0*/  LOP3.LUT R3, R0, R3, RZ, 0xfc, !PT ;  /* 0x0000000300037212 */ /* 0x000fe200078efcff */
[----:B------:R-:W-:-:S04]  /*80f0*/  IMAD.MOV.U32 R2, RZ, RZ, R25 ;  /* 0x000000ffff027224 */ /* 0x000fc800078e0019 */
[----:B------:R0:W-:Y:S01]  /*8100*/  STG.E.U8 [R8.64], R3 ;  /* 0x0000000308007986 */ /* 0x0001e2000c101124 */
[----:B------:R-:W-:Y:S05]  /*8110*/  BRA `(.L_x_12358) ;  /* 0x000008a000007947 */ /* 0x000fea0003800000 */
.L_x_12374:
        /* <DEDUP_REMOVED lines=13> */
.L_x_12378:
[----:B------:R-:W-:Y:S01]  /*81f0*/  IMAD.MOV.U32 R0, RZ, RZ, 0x7f ;  /* 0x0000007fff007424 */ /* 0x000fe200078e00ff */
[----:B------:R-:W-:-:S04]  /*8200*/  ISETP.GT.U32.AND P0, PT, R2, 0x7f800000, PT ;  /* 0x7f8000000200780c */ /* 0x000fc80003f04070 */
[----:B------:R-:W-:-:S04]  /*8210*/  SEL R0, R0, 0x7c, P0 ;  /* 0x0000007c00007807 */ /* 0x000fc80000000000 */
.L_x_12379:
[----:B------:R-:W-:Y:S05]  /*8220*/  BSYNC B0 ;  /* 0x0000000000007941 */ /* 0x000fea0003800000 */
.L_x_12377:
[----:B------:R-:W-:-:S04]  /*8230*/  LOP3.LUT R2, R5, 0x80000000, RZ, 0xc0, !PT ;  /* 0x8000000005027812 */ /* 0x000fc800078ec0ff */
[----:B------:R-:W-:Y:S01]  /*8240*/  SHF.R.U32.HI R3, RZ, 0x18, R2 ;  /* 0x00000018ff037819 */ /* 0x000fe20000011602 */
[----:B------:R-:W-:-:S03]  /*8250*/  IMAD.MOV.U32 R2, RZ, RZ, R25 ;  /* 0x000000ffff027224 */ /* 0x000fc600078e0019 */
[----:B------:R-:W-:-:S05]  /*8260*/  LOP3.LUT R3, R0, R3, RZ, 0xfc, !PT ;  /* 0x0000000300037212 */ /* 0x000fca00078efcff */
[----:B------:R0:W-:Y:S01]  /*8270*/  STG.E.U8 [R8.64], R3 ;  /* 0x0000000308007986 */ /* 0x0001e2000c101124 */
[----:B------:R-:W-:Y:S05]  /*8280*/  BRA `(.L_x_12358) ;  /* 0x0000073000007947 */ /* 0x000fea0003800000 */
.L_x_12373:
[----:B------:R-:W0:Y:S01]  /*8290*/  I2F.S64 R0, R4 ;  /* 0x0000000400007312 */ /* 0x000e220000301400 */
[----:B------:R-:W-:Y:S01]  /*82a0*/  IMAD.MOV.U32 R2, RZ, RZ, R25 ;  /* 0x000000ffff027224 */ /* 0x000fe200078e0019 */
[----:B0-----:R-:W-:-:S05]  /*82b0*/  F2FP.BF16.PACK_AB R0, RZ, R0 ;  /* 0x00000000ff00723e */ /* 0x001fca00000010ff */
[----:B------:R0:W-:Y:S01]  /*82c0*/  STG.E.U16 [R8.64], R0 ;  /* 0x0000000008007986 */ /* 0x0001e2000c101524 */
[----:B------:R-:W-:Y:S05]  /*82d0*/  BRA `(.L_x_12358) ;  /* 0x000006e000007947 */ /* 0x000fea0003800000 */
.L_x_12370:
        /* <DEDUP_REMOVED lines=9> */
[----:B------:R-:W-:Y:S01]  /*8370*/  IMAD.MOV.U32 R2, RZ, RZ, R25 ;  /* 0x000000ffff027224 */ /* 0x000fe200078e0019 */
[----:B------:R-:W-:Y:S05]  /*8380*/  BRA `(.L_x_12358) ;  /* 0x0000063000007947 */ /* 0x000fea0003800000 */
.L_x_12382:
        /* <DEDUP_REMOVED lines=17> */
.L_x_12385:
[----:B------:R-:W-:-:S04]  /*84a0*/  LOP3.LUT R0, R5, 0x80000000, RZ, 0xc0, !PT ;  /* 0x8000000005007812 */ /* 0x000fc800078ec0ff */
[----:B------:R-:W-:-:S04]  /*84b0*/  SHF.R.U32.HI R3, RZ, 0x18, R0 ;  /* 0x00000018ff037819 */ /* 0x000fc80000011600 */
[----:B------:R-:W-:-:S04]  /*84c0*/  LOP3.LUT R2, R2, R3, RZ, 0xfc, !PT ;  /* 0x0000000302027212 */ /* 0x000fc800078efcff */
[----:B------:R-:W-:Y:S02]  /*84d0*/  PRMT R0, R2, 0x7610, R0 ;  /* 0x0000761002007816 */ /* 0x000fe40000000000 */
.L_x_12384:
[----:B------:R-:W-:Y:S05]  /*84e0*/  BSYNC B0 ;  /* 0x0000000000007941 */ /* 0x000fea0003800000 */
.L_x_12383:
[----:B------:R0:W-:Y:S01]  /*84f0*/  STG.E.U8 [R8.64], R0 ;  /* 0x0000000008007986 */ /* 0x0001e2000c101124 */
[----:B------:R-:W-:Y:S01]  /*8500*/  IMAD.MOV.U32 R2, RZ, RZ, R25 ;  /* 0x000000ffff027224 */ /* 0x000fe200078e0019 */
[----:B------:R-:W-:Y:S05]  /*8510*/  BRA `(.L_x_12358) ;  /* 0x000004a000007947 */ /* 0x000fea0003800000 */
.L_x_12381:
        /* <DEDUP_REMOVED lines=17> */
.L_x_12388:
[----:B------:R-:W-:-:S04]  /*8630*/  LOP3.LUT R0, R5, 0x80000000, RZ, 0xc0, !PT ;  /* 0x8000000005007812 */ /* 0x000fc800078ec0ff */
[----:B------:R-:W-:-:S04]  /*8640*/  SHF.R.U32.HI R3, RZ, 0x18, R0 ;  /* 0x00000018ff037819 */ /* 0x000fc80000011600 */
[----:B------:R-:W-:-:S04]  /*8650*/  LOP3.LUT R2, R2, R3, RZ, 0xfc, !PT ;  /* 0x0000000302027212 */ /* 0x000fc800078efcff */
[----:B------:R-:W-:Y:S02]  /*8660*/  PRMT R0, R2, 0x7610, R0 ;  /* 0x0000761002007816 */ /* 0x000fe40000000000 */
.L_x_12387:
[----:B------:R-:W-:Y:S05]  /*8670*/  BSYNC B0 ;  /* 0x0000000000007941 */ /* 0x000fea0003800000 */
.L_x_12386:
[----:B------:R0:W-:Y:S01]  /*8680*/  STG.E.U8 [R8.64], R0 ;  /* 0x0000000008007986 */ /* 0x0001e2000c101124 */
[----:B------:R-:W-:Y:S01]  /*8690*/  IMAD.MOV.U32 R2, RZ, RZ, R25 ;  /* 0x000000ffff027224 */ /* 0x000fe200078e0019 */
[----:B------:R-:W-:Y:S05]  /*86a0*/  BRA `(.L_x_12358) ;  /* 0x0000031000007947 */ /* 0x000fea0003800000 */
.L_x_12380:
        /* <DEDUP_REMOVED lines=18> */
[----:B------:R-:W-:Y:S02]  /*87d0*/  @!P0 IMAD.MOV R0, RZ, RZ, R2 ;  /* 0x000000ffff008224 */ /* 0x000fe400078e0202 */
[----:B------:R-:W-:Y:S02]  /*87e0*/  IMAD.MOV.U32 R2, RZ, RZ, R25 ;  /* 0x000000ffff027224 */ /* 0x000fe400078e0019 */
[----:B------:R-:W-:-:S05]  /*87f0*/  @P2 IMAD.MOV.U32 R3, RZ, RZ, R0 ;  /* 0x000000ffff032224 */ /* 0x000fca00078e0000 */
[----:B------:R0:W-:Y:S01]  /*8800*/  STG.E.U8 [R8.64], R3 ;  /* 0x0000000308007986 */ /* 0x0001e2000c101124 */
[----:B------:R-:W-:Y:S05]  /*8810*/  BRA `(.L_x_12358) ;  /* 0x000001a000007947 */ /* 0x000fea0003800000 */
.L_x_12363:
        /* <DEDUP_REMOVED lines=21> */
.L_x_12390:
[----:B------:R0:W-:Y:S01]  /*8970*/  STG.E.64 [R8.64], R4 ;  /* 0x0000000408007986 */ /* 0x0001e2000c101b24 */
[----:B------:R-:W-:Y:S01]  /*8980*/  IMAD.MOV.U32 R2, RZ, RZ, R25 ;  /* 0x000000ffff027224 */ /* 0x000fe200078e0019 */
[----:B------:R-:W-:Y:S05]  /*8990*/  BRA `(.L_x_12358) ;  /* 0x0000002000007947 */ /* 0x000fea0003800000 */
.L_x_12389:
[----:B------:R0:W-:Y:S01]  /*89a0*/  STG.E [R8.64], R37 ;  /* 0x0000002508007986 */ /* 0x0001e2000c101924 */
[----:B------:R-:W-:-:S03]  /*89b0*/  IMAD.MOV.U32 R2, RZ, RZ, R25 ;  /* 0x000000ffff027224 */ /* 0x000fc600078e0019 */
.L_x_12358:
[----:B-1----:R-:W-:Y:S05]  /*89c0*/  BSYNC B6 ;  /* 0x0000000000067941 */ /* 0x002fea0003800000 */
.L_x_12357:
[----:B------:R-:W-:Y:S01]  /*89d0*/  ISETP.GE.AND P0, PT, R2, R35, PT ;  /* 0x000000230200720c */ /* 0x000fe20003f06270 */
[----:B------:R-:W-:-:S12]  /*89e0*/  BSSY B6, `(.L_x_12391) ;  /* 0x00001d9000067945 */ /* 0x000fd80003800000 */
[----:B------:R-:W-:Y:S05]  /*89f0*/  @P0 BRA `(.L_x_12392) ;  /* 0x00001d7000000947 */ /* 0x000fea0003800000 */
[----:B------:R-:W1:Y:S01]  /*8a00*/  S2R R25, SR_CTAID.X ;  /* 0x0000000000197919 */ /* 0x000e620000002500 */
[----:B0-----:R-:W-:Y:S01]  /*8a10*/  PRMT R3, R24, 0x9910, RZ ;  /* 0x0000991018037816 */ /* 0x001fe200000000ff */
[----:B-1----:R-:W-:-:S04]  /*8a20*/  IMAD R0, R25, 0x200, R2 ;  /* 0x0000020019007824 */ /* 0x002fc800078e0202 */
        /* <DEDUP_REMOVED lines=16> */
.L_x_12396:
[----:B------:R0:W-:Y:S01]  /*8b30*/  STG.E.U8 [R8.64], R36 ;  /* 0x0000002408007986 */ /* 0x0001e2000c101124 */
[----:B------:R-:W-:Y:S05]  /*8b40*/  BRA `(.L_x_12398) ;  /* 0x00000d6000007947 */ /* 0x000fea0003800000 */
.L_x_12395:
        /* <DEDUP_REMOVED lines=8> */
.L_x_12400:
[----:B------:R0:W-:Y:S01]  /*8bd0*/  STG.E [R8.64], R36 ;  /* 0x0000002408007986 */ /* 0x0001e2000c101924 */
[----:B------:R-:W-:Y:S05]  /*8be0*/  BRA `(.L_x_12398) ;  /* 0x00000cc000007947 */ /* 0x000fea0003800000 */
.L_x_12399:
[----:B------:R0:W-:Y:S01]  /*8bf0*/  STG.E.U16 [R8.64], R36 ;  /* 0x0000002408007986 */ /* 0x0001e2000c101524 */
[----:B------:R-:W-:Y:S05]  /*8c00*/  BRA `(.L_x_12398) ;  /* 0x00000ca000007947 */ /* 0x000fea0003800000 */
.L_x_12394:
        /* <DEDUP_REMOVED lines=9> */
.L_x_12402:
[----:B------:R-:W0:Y:S02]  /*8ca0*/  I2F.S64 R0, R22 ;  /* 0x0000001600007312 */ /* 0x000e240000301400 */
[----:B0-----:R-:W-:-:S05]  /*8cb0*/  F2FP.PACK_AB R0, RZ, R0 ;  /* 0x00000000ff00723e */ /* 0x001fca00000000ff */
[----:B------:R0:W-:Y:S01]  /*8cc0*/  STG.E.U16 [R8.64], R0 ;  /* 0x0000000008007986 */ /* 0x0001e2000c101524 */
[----:B------:R-:W-:Y:S05]  /*8cd0*/  BRA `(.L_x_12398) ;  /* 0x00000bd000007947 */ /* 0x000fea0003800000 */
.L_x_12401:
        /* <DEDUP_REMOVED lines=10> */
.L_x_12404:
[----:B------:R-:W0:Y:S02]  /*8d80*/  I2F.S64 R22, R22 ;  /* 0x0000001600167312 */ /* 0x000e240000301400 */
[----:B0-----:R-:W-:-:S04]  /*8d90*/  F2FP.PACK_AB R3, RZ, R22 ;  /* 0x00000016ff03723e */ /* 0x001fc800000000ff */
[----:B------:R-:W-:-:S05]  /*8da0*/  PRMT R3, R3, 0x5410, RZ ;  /* 0x0000541003037816 */ /* 0x000fca00000000ff */
[----:B------:R0:W-:Y:S01]  /*8db0*/  STG.E [R8.64], R3 ;  /* 0x0000000308007986 */ /* 0x0001e2000c101924 */
[----:B------:R-:W-:Y:S05]  /*8dc0*/  BRA `(.L_x_12398) ;  /* 0x00000ae000007947 */ /* 0x000fea0003800000 */
.L_x_12403:
[----:B------:R-:W0:Y:S02]  /*8dd0*/  I2F.F64.S64 R22, R22 ;  /* 0x0000001600167312 */ /* 0x000e240000301c00 */
[----:B0-----:R0:W-:Y:S01]  /*8de0*/  STG.E.64 [R8.64], R22 ;  /* 0x0000001608007986 */ /* 0x0011e2000c101b24 */
[----:B------:R-:W-:Y:S05]  /*8df0*/  BRA `(.L_x_12398) ;  /* 0x00000ab000007947 */ /* 0x000fea0003800000 */
.L_x_12393:
        /* <DEDUP_REMOVED lines=13> */
.L_x_12407:
[----:B------:R-:W0:Y:S01]  /*8ed0*/  I2F.F64.S64 R4, R22 ;  /* 0x0000001600047312 */ /* 0x000e220000301c00 */
[----:B------:R-:W-:-:S05]  /*8ee0*/  CS2R R6, SRZ ;  /* 0x0000000000067805 */ /* 0x000fca000001ff00 */
[----:B0-----:R0:W-:Y:S01]  /*8ef0*/  STG.E.128 [R8.64], R4 ;  /* 0x0000000408007986 */ /* 0x0011e2000c101d24 */
[----:B------:R-:W-:Y:S05]  /*8f00*/  BRA `(.L_x_12398) ;  /* 0x000009a000007947 */ /* 0x000fea0003800000 */
.L_x_12406:
        /* <DEDUP_REMOVED lines=21> */
.L_x_12411:
[----:B------:R-:W-:Y:S05]  /*9060*/  BSYNC B0 ;  /* 0x0000000000007941 */ /* 0x000fea0003800000 */
.L_x_12410:
[----:B------:R-:W-:-:S05]  /*9070*/  LOP3.LUT R5, R0, R5, RZ, 0xfc, !PT ;  /* 0x0000000500057212 */ /* 0x000fca00078efcff */
[----:B------:R0:W-:Y:S01]  /*9080*/  STG.E.U8 [R8.64], R5 ;  /* 0x0000000508007986 */ /* 0x0001e2000c101124 */
[----:B------:R-:W-:Y:S05]  /*9090*/  BRA `(.L_x_12398) ;  /* 0x0000081000007947 */ /* 0x000fea0003800000 */
.L_x_12409:
        /* <DEDUP_REMOVED lines=13> */
.L_x_12413:
[----:B------:R-:W-:Y:S01]  /*9170*/  IMAD.MOV.U32 R0, RZ, RZ, 0x7f ;  /* 0x0000007fff007424 */ /* 0x000fe200078e00ff */
[----:B------:R-:W-:-:S04]  /*9180*/  ISETP.GT.U32.AND P0, PT, R3, 0x7f800000, PT ;  /* 0x7f8000000300780c */ /* 0x000fc80003f04070 */
[----:B------:R-:W-:-:S04]  /*9190*/  SEL R0, R0, 0x7c, P0 ;  /* 0x0000007c00007807 */ /* 0x000fc80000000000 */
.L_x_12414:
[----:B------:R-:W-:Y:S05]  /*91a0*/  BSYNC B0 ;  /* 0x0000000000007941 */ /* 0x000fea0003800000 */
.L_x_12412:
[----:B------:R-:W-:-:S04]  /*91b0*/  LOP3.LUT R3, R23, 0x80000000, RZ, 0xc0, !PT ;  /* 0x8000000017037812 */ /* 0x000fc800078ec0ff */
[----:B------:R-:W-:-:S04]  /*91c0*/  SHF.R.U32.HI R3, RZ, 0x18, R3 ;  /* 0x00000018ff037819 */ /* 0x000fc80000011603 */
[----:B------:R-:W-:-:S05]  /*91d0*/  LOP3.LUT R3, R0, R3, RZ, 0xfc, !PT ;  /* 0x0000000300037212 */ /* 0x000fca00078efcff */
[----:B------:R0:W-:Y:S01]  /*91e0*/  STG.E.U8 [R8.64], R3 ;  /* 0x0000000308007986 */ /* 0x0001e2000c101124 */
[----:B------:R-:W-:Y:S05]  /*91f0*/  BRA `(.L_x_12398) ;  /* 0x000006b000007947 */ /* 0x000fea0003800000 */
.L_x_12408:
[----:B------:R-:W0:Y:S02]  /*9200*/  I2F.S64 R0, R22 ;  /* 0x0000001600007312 */ /* 0x000e240000301400 */
[----:B0-----:R-:W-:-:S05]  /*9210*/  F2FP.BF16.PACK_AB R0, RZ, R0 ;  /* 0x00000000ff00723e */ /* 0x001fca00000010ff */
[----:B------:R0:W-:Y:S01]  /*9220*/  STG.E.U16 [R8.64], R0 ;  /* 0x0000000008007986 */ /* 0x0001e2000c101524 */
[----:B------:R-:W-:Y:S05]  /*9230*/  BRA `(.L_x_12398) ;  /* 0x0000067000007947 */ /* 0x000fea0003800000 */
.L_x_12405:
        /* <DEDUP_REMOVED lines=10> */
.L_x_12417:
        /* <DEDUP_REMOVED lines=17> */
.L_x_12420:
[----:B------:R-:W-:-:S04]  /*93f0*/  LOP3.LUT R3, R23, 0x80000000, RZ, 0xc0, !PT ;  /* 0x8000000017037812 */ /* 0x000fc800078ec0ff */
[----:B------:R-:W-:-:S04]  /*9400*/  SHF.R.U32.HI R3, RZ, 0x18, R3 ;  /* 0x00000018ff037819 */ /* 0x000fc80000011603 */
[----:B------:R-:W-:-:S04]  /*9410*/  LOP3.LUT R0, R0, R3, RZ, 0xfc, !PT ;  /* 0x0000000300007212 */ /* 0x000fc800078efcff */
[----:B------:R-:W-:Y:S02]  /*9420*/  PRMT R4, R0, 0x7610, R4 ;  /* 0x0000761000047816 */ /* 0x000fe40000000004 */
.L_x_12419:
[----:B------:R-:W-:Y:S05]  /*9430*/  BSYNC B0 ;  /* 0x0000000000007941 */ /* 0x000fea0003800000 */
.L_x_12418:
[----:B------:R0:W-:Y:S01]  /*9440*/  STG.E.U8 [R8.64], R4 ;  /* 0x0000000408007986 */ /* 0x0001e2000c101124 */
[----:B------:R-:W-:Y:S05]  /*9450*/  BRA `(.L_x_12398) ;  /* 0x0000045000007947 */ /* 0x000fea0003800000 */
.L_x_12416:
        /* <DEDUP_REMOVED lines=17> */
.L_x_12423:
[----:B------:R-:W-:-:S04]  /*9570*/  LOP3.LUT R3, R23, 0x80000000, RZ, 0xc0, !PT ;  /* 0x8000000017037812 */ /* 0x000fc800078ec0ff */
[----:B------:R-:W-:-:S04]  /*9580*/  SHF.R.U32.HI R3, RZ, 0x18, R3 ;  /* 0x00000018ff037819 */ /* 0x000fc80000011603 */
[----:B------:R-:W-:-:S04]  /*9590*/  LOP3.LUT R0, R0, R3, RZ, 0xfc, !PT ;  /* 0x0000000300007212 */ /* 0x000fc800078efcff */
[----:B------:R-:W-:Y:S02]  /*95a0*/  PRMT R4, R0, 0x7610, R4 ;  /* 0x0000761000047816 */ /* 0x000fe40000000004 */
.L_x_12422:
[----:B------:R-:W-:Y:S05]  /*95b0*/  BSYNC B0 ;  /* 0x0000000000007941 */ /* 0x000fea0003800000 */
.L_x_12421:
[----:B------:R0:W-:Y:S01]  /*95c0*/  STG.E.U8 [R8.64], R4 ;  /* 0x0000000408007986 */ /* 0x0001e2000c101124 */
[----:B------:R-:W-:Y:S05]  /*95d0*/  BRA `(.L_x_12398) ;  /* 0x000002d000007947 */ /* 0x000fea0003800000 */
.L_x_12415:
        /* <DEDUP_REMOVED lines=22> */
.L_x_12397:
        /* <DEDUP_REMOVED lines=20> */
.L_x_12425:
[----:B------:R0:W-:Y:S01]  /*9880*/  STG.E.64 [R8.64], R22 ;  /* 0x0000001608007986 */ /* 0x0001e2000c101b24 */
[----:B------:R-:W-:Y:S05]  /*9890*/  BRA `(.L_x_12398) ;  /* 0x0000001000007947 */ /* 0x000fea0003800000 */
.L_x_12424:
[----:B------:R0:W-:Y:S02]  /*98a0*/  STG.E [R8.64], R36 ;  /* 0x0000002408007986 */ /* 0x0001e4000c101924 */
.L_x_12398:
        /* <DEDUP_REMOVED lines=21> */
.L_x_12429:
[----:B------:R0:W-:Y:S01]  /*9a00*/  STG.E.U8 [R4.64], R34 ;  /* 0x0000002204007986 */ /* 0x0001e2000c101124 */
[----:B------:R-:W-:Y:S05]  /*9a10*/  BRA `(.L_x_12431) ;  /* 0x00000d4000007947 */ /* 0x000fea0003800000 */
.L_x_12428:
        /* <DEDUP_REMOVED lines=8> */
.L_x_12433:
[----:B------:R0:W-:Y:S01]  /*9aa0*/  STG.E [R4.64], R34 ;  /* 0x0000002204007986 */ /* 0x0001e2000c101924 */
[----:B------:R-:W-:Y:S05]  /*9ab0*/  BRA `(.L_x_12431) ;  /* 0x00000ca000007947 */ /* 0x000fea0003800000 */
.L_x_12432:
[----:B------:R0:W-:Y:S01]  /*9ac0*/  STG.E.U16 [R4.64], R34 ;  /* 0x0000002204007986 */ /* 0x0001e2000c101524 */
[----:B------:R-:W-:Y:S05]  /*9ad0*/  BRA `(.L_x_12431) ;  /* 0x00000c8000007947 */ /* 0x000fea0003800000 */
.L_x_12427:
        /* <DEDUP_REMOVED lines=9> */
.L_x_12435:
[----:B------:R-:W0:Y:S02]  /*9b70*/  I2F.S64 R0, R18 ;  /* 0x0000001200007312 */ /* 0x000e240000301400 */
[----:B0-----:R-:W-:-:S05]  /*9b80*/  F2FP.PACK_AB R0, RZ, R0 ;  /* 0x00000000ff00723e */ /* 0x001fca00000000ff */
[----:B------:R0:W-:Y:S01]  /*9b90*/  STG.E.U16 [R4.64], R0 ;  /* 0x0000000004007986 */ /* 0x0001e2000c101524 */
[----:B------:R-:W-:Y:S05]  /*9ba0*/  BRA `(.L_x_12431) ;  /* 0x00000bb000007947 */ /* 0x000fea0003800000 */
.L_x_12434:
        /* <DEDUP_REMOVED lines=10> */
.L_x_12437:
[----:B------:R-:W0:Y:S02]  /*9c50*/  I2F.S64 R18, R18 ;  /* 0x0000001200127312 */ /* 0x000e240000301400 */
[----:B0-----:R-:W-:-:S04]  /*9c60*/  F2FP.PACK_AB R3, RZ, R18 ;  /* 0x00000012ff03723e */ /* 0x001fc800000000ff */
[----:B------:R-:W-:-:S05]  /*9c70*/  PRMT R3, R3, 0x5410, RZ ;  /* 0x0000541003037816 */ /* 0x000fca00000000ff */
[----:B------:R0:W-:Y:S01]  /*9c80*/  STG.E [R4.64], R3 ;  /* 0x0000000304007986 */ /* 0x0001e2000c101924 */
[----:B------:R-:W-:Y:S05]  /*9c90*/  BRA `(.L_x_12431) ;  /* 0x00000ac000007947 */ /* 0x000fea0003800000 */
.L_x_12436:
[----:B------:R-:W0:Y:S02]  /*9ca0*/  I2F.F64.S64 R18, R18 ;  /* 0x0000001200127312 */ /* 0x000e240000301c00 */
[----:B0-----:R0:W-:Y:S01]  /*9cb0*/  STG.E.64 [R4.64], R18 ;  /* 0x0000001204007986 */ /* 0x0011e2000c101b24 */
[----:B------:R-:W-:Y:S05]  /*9cc0*/  BRA `(.L_x_12431) ;  /* 0x00000a9000007947 */ /* 0x000fea0003800000 */
.L_x_12426:
        /* <DEDUP_REMOVED lines=13> */
.L_x_12440:
[----:B------:R-:W0:Y:S01]  /*9da0*/  I2F.F64.S64 R8, R18 ;  /* 0x0000001200087312 */ /* 0x000e220000301c00 */
[----:B------:R-:W-:-:S05]  /*9db0*/  CS2R R10, SRZ ;  /* 0x00000000000a7805 */ /* 0x000fca000001ff00 */
[----:B0-----:R0:W-:Y:S01]  /*9dc0*/  STG.E.128 [R4.64], R8 ;  /* 0x0000000804007986 */ /* 0x0011e2000c101d24 */
[----:B------:R-:W-:Y:S05]  /*9dd0*/  BRA `(.L_x_12431) ;  /* 0x0000098000007947 */ /* 0x000fea0003800000 */
.L_x_12439:
        /* <DEDUP_REMOVED lines=21> */
.L_x_12444:
[----:B------:R-:W-:Y:S05]  /*9f30*/  BSYNC B0 ;  /* 0x0000000000007941 */ /* 0x000fea0003800000 */
.L_x_12443:
[----:B------:R-:W-:-:S05]  /*9f40*/  LOP3.LUT R7, R0, R7, RZ, 0xfc, !PT ;  /* 0x0000000700077212 */ /* 0x000fca00078efcff */
[----:B------:R0:W-:Y:S01]  /*9f50*/  STG.E.U8 [R4.64], R7 ;  /* 0x0000000704007986 */ /* 0x0001e2000c101124 */
[----:B------:R-:W-:Y:S05]  /*9f60*/  BRA `(.L_x_12431) ;  /* 0x000007f000007947 */ /* 0x000fea0003800000 */
.L_x_12442:
        /* <DEDUP_REMOVED lines=13> */
.L_x_12446:
[----:B------:R-:W-:Y:S01]  /*a040*/  IMAD.MOV.U32 R0, RZ, RZ, 0x7f ;  /* 0x0000007fff007424 */ /* 0x000fe200078e00ff */
[----:B------:R-:W-:-:S04]  /*a050*/  ISETP.GT.U32.AND P0, PT, R3, 0x7f800000, PT ;  /* 0x7f8000000300780c */ /* 0x000fc80003f04070 */
[----:B------:R-:W-:-:S04]  /*a060*/  SEL R0, R0, 0x7c, P0 ;  /* 0x0000007c00007807 */ /* 0x000fc80000000000 */
.L_x_12447:
[----:B------:R-:W-:Y:S05]  /*a070*/  BSYNC B0 ;  /* 0x0000000000007941 */ /* 0x000fea0003800000 */
.L_x_12445:
[----:B------:R-:W-:-:S04]  /*a080*/  LOP3.LUT R3, R19, 0x80000000, RZ, 0xc0, !PT ;  /* 0x8000000013037812 */ /* 0x000fc800078ec0ff */
[----:B------:R-:W-:-:S04]  /*a090*/  SHF.R.U32.HI R3, RZ, 0x18, R3 ;  /* 0x00000018ff037819 */ /* 0x000fc80000011603 */
[----:B------:R-:W-:-:S05]  /*a0a0*/  LOP3.LUT R3, R0, R3, RZ, 0xfc, !PT ;  /* 0x0000000300037212 */ /* 0x000fca00078efcff */
[----:B------:R0:W-:Y:S01]  /*a0b0*/  STG.E.U8 [R4.64], R3 ;  /* 0x0000000304007986 */ /* 0x0001e2000c101124 */
[----:B------:R-:W-:Y:S05]  /*a0c0*/  BRA `(.L_x_12431) ;  /* 0x0000069000007947 */ /* 0x000fea0003800000 */
.L_x_12441:
[----:B------:R-:W0:Y:S02]  /*a0d0*/  I2F.S64 R0, R18 ;  /* 0x0000001200007312 */ /* 0x000e240000301400 */
[----:B0-----:R-:W-:-:S05]  /*a0e0*/  F2FP.BF16.PACK_AB R0, RZ, R0 ;  /* 0x00000000ff00723e */ /* 0x001fca00000010ff */
[----:B------:R0:W-:Y:S01]  /*a0f0*/  STG.E.U16 [R4.64], R0 ;  /* 0x0000000004007986 */ /* 0x0001e2000c101524 */
[----:B------:R-:W-:Y:S05]  /*a100*/  BRA `(.L_x_12431) ;  /* 0x0000065000007947 */ /* 0x000fea0003800000 */
.L_x_12438:
        /* <DEDUP_REMOVED lines=10> */
.L_x_12450:
        /* <DEDUP_REMOVED lines=17> */
.L_x_12453:
[----:B------:R-:W-:-:S04]  /*a2c0*/  LOP3.LUT R0, R19, 0x80000000, RZ, 0xc0, !PT ;  /* 0x8000000013007812 */ /* 0x000fc800078ec0ff */
[----:B------:R-:W-:-:S04]  /*a2d0*/  SHF.R.U32.HI R0, RZ, 0x18, R0 ;  /* 0x00000018ff007819 */ /* 0x000fc80000011600 */
[----:B------:R-:W-:Y:S02]  /*a2e0*/  LOP3.LUT R0, R3, R0, RZ, 0xfc, !PT ;  /* 0x0000000003007212 */ /* 0x000fe400078efcff */
.L_x_12452:
[----:B------:R-:W-:Y:S05]  /*a2f0*/  BSYNC B0 ;  /* 0x0000000000007941 */ /* 0x000fea0003800000 */
.L_x_12451:
[----:B------:R0:W-:Y:S01]  /*a300*/  STG.E.U8 [R4.64], R0 ;  /* 0x0000000004007986 */ /* 0x0001e2000c101124 */
[----:B------:R-:W-:Y:S05]  /*a310*/  BRA `(.L_x_12431) ;  /* 0x0000044000007947 */ /* 0x000fea0003800000 */
.L_x_12449:
        /* <DEDUP_REMOVED lines=17> */
.L_x_12456:
[----:B------:R-:W-:-:S04]  /*a430*/  LOP3.LUT R0, R19, 0x80000000, RZ, 0xc0, !PT ;  /* 0x8000000013007812 */ /* 0x000fc800078ec0ff */
[----:B------:R-:W-:-:S04]  /*a440*/  SHF.R.U32.HI R0, RZ, 0x18, R0 ;  /* 0x00000018ff007819 */ /* 0x000fc80000011600 */
[----:B------:R-:W-:Y:S02]  /*a450*/  LOP3.LUT R0, R3, R0, RZ, 0xfc, !PT ;  /* 0x0000000003007212 */ /* 0x000fe400078efcff */
.L_x_12455:
[----:B------:R-:W-:Y:S05]  /*a460*/  BSYNC B0 ;  /* 0x0000000000007941 */ /* 0x000fea0003800000 */
.L_x_12454:
[----:B------:R0:W-:Y:S01]  /*a470*/  STG.E.U8 [R4.64], R0 ;  /* 0x0000000004007986 */ /* 0x0001e2000c101124 */
[----:B------:R-:W-:Y:S05]  /*a480*/  BRA `(.L_x_12431) ;  /* 0x000002d000007947 */ /* 0x000fea0003800000 */
.L_x_12448:
        /* <DEDUP_REMOVED lines=22> */
.L_x_12430:
        /* <DEDUP_REMOVED lines=20> */
.L_x_12458:
[----:B------:R0:W-:Y:S01]  /*a730*/  STG.E.64 [R4.64], R18 ;  /* 0x0000001204007986 */ /* 0x0001e2000c101b24 */
[----:B------:R-:W-:Y:S05]  /*a740*/  BRA `(.L_x_12431) ;  /* 0x0000001000007947 */ /* 0x000fea0003800000 */
.L_x_12457:
[----:B------:R0:W-:Y:S02]  /*a750*/  STG.E [R4.64], R34 ;  /* 0x0000002204007986 */ /* 0x0001e4000c101924 */
.L_x_12431:
[----:B------:R-:W-:Y:S02]  /*a760*/  IADD3 R2, R2, 0x80, RZ ;  /* 0x0000008002027810 */ /* 0x000fe40007ffe0ff */
.L_x_12392:
[----:B------:R-:W-:Y:S05]  /*a770*/  BSYNC B6 ;  /* 0x0000000000067941 */ /* 0x000fea0003800000 */
.L_x_12391:
[----:B------:R-:W-:-:S13]  /*a780*/  ISETP.GE.AND P0, PT, R2, R35, PT ;  /* 0x000000230200720c */ /* 0x000fda0003f06270 */
[----:B------:R-:W-:Y:S05]  /*a790*/  @P0 EXIT ;  /* 0x000000000000094d */ /* 0x000fea0003800000 */
[----:B0-----:R-:W0:Y:S02]  /*a7a0*/  S2R R0, SR_CTAID.X ;  /* 0x0000000000007919 */ /* 0x001e240000002500 */
[----:B0-----:R-:W-:Y:S01]  /*a7b0*/  IMAD R2, R0, 0x200, R2 ;  /* 0x0000020000027824 */ /* 0x001fe200078e0202 */
[----:B------:R-:W-:-:S03]  /*a7c0*/  PRMT R0, R24, 0x9910, RZ ;  /* 0x0000991018007816 */ /* 0x000fc600000000ff */
        /* <DEDUP_REMOVED lines=15> */
.L_x_12462:
[----:B------:R-:W-:Y:S01]  /*a8c0*/  STG.E.U8 [R2.64], R16 ;  /* 0x0000001002007986 */ /* 0x000fe2000c101124 */
[----:B------:R-:W-:Y:S05]  /*a8d0*/  EXIT ;  /* 0x000000000000794d */ /* 0x000fea0003800000 */
.L_x_12461:
        /* <DEDUP_REMOVED lines=8> */
.L_x_12465:
[----:B------:R-:W-:Y:S01]  /*a960*/  STG.E [R2.64], R16 ;  /* 0x0000001002007986 */ /* 0x000fe2000c101924 */
[----:B------:R-:W-:Y:S05]  /*a970*/  EXIT ;  /* 0x000000000000794d */ /* 0x000fea0003800000 */
.L_x_12464:
[----:B------:R-:W-:Y:S01]  /*a980*/  STG.E.U16 [R2.64], R16 ;  /* 0x0000001002007986 */ /* 0x000fe2000c101524 */
[----:B------:R-:W-:Y:S05]  /*a990*/  EXIT ;  /* 0x000000000000794d */ /* 0x000fea0003800000 */
.L_x_12460:
        /* <DEDUP_REMOVED lines=9> */
.L_x_12467:
[----:B------:R-:W0:Y:S02]  /*aa30*/  I2F.S64 R0, R16 ;  /* 0x0000001000007312 */ /* 0x000e240000301400 */
[----:B0-----:R-:W-:-:S05]  /*aa40*/  F2FP.PACK_AB R0, RZ, R0 ;  /* 0x00000000ff00723e */ /* 0x001fca00000000ff */
[----:B------:R-:W-:Y:S01]  /*aa50*/  STG.E.U16 [R2.64], R0 ;  /* 0x0000000002007986 */ /* 0x000fe2000c101524 */
[----:B------:R-:W-:Y:S05]  /*aa60*/  EXIT ;  /* 0x000000000000794d */ /* 0x000fea0003800000 */
.L_x_12466:
        /* <DEDUP_REMOVED lines=10> */
.L_x_12469:
[----:B------:R-:W0:Y:S02]  /*ab10*/  I2F.S64 R16, R16 ;  /* 0x0000001000107312 */ /* 0x000e240000301400 */
[----:B0-----:R-:W-:-:S04]  /*ab20*/  F2FP.PACK_AB R5, RZ, R16 ;  /* 0x00000010ff05723e */ /* 0x001fc800000000ff */
[----:B------:R-:W-:-:S05]  /*ab30*/  PRMT R5, R5, 0x5410, RZ ;  /* 0x0000541005057816 */ /* 0x000fca00000000ff */
[----:B------:R-:W-:Y:S01]  /*ab40*/  STG.E [R2.64], R5 ;  /* 0x0000000502007986 */ /* 0x000fe2000c101924 */
[----:B------:R-:W-:Y:S05]  /*ab50*/  EXIT ;  /* 0x000000000000794d */ /* 0x000fea0003800000 */
.L_x_12468:
[----:B------:R-:W0:Y:S02]  /*ab60*/  I2F.F64.S64 R16, R16 ;  /* 0x0000001000107312 */ /* 0x000e240000301c00 */
[----:B0-----:R-:W-:Y:S01]  /*ab70*/  STG.E.64 [R2.64], R16 ;  /* 0x0000001002007986 */ /* 0x001fe2000c101b24 */
[----:B------:R-:W-:Y:S05]  /*ab80*/  EXIT ;  /* 0x000000000000794d */ /* 0x000fea0003800000 */
.L_x_12459:
        /* <DEDUP_REMOVED lines=13> */
.L_x_12472:
[----:B------:R-:W0:Y:S01]  /*ac60*/  I2F.F64.S64 R16, R16 ;  /* 0x0000001000107312 */ /* 0x000e220000301c00 */
[----:B------:R-:W-:-:S05]  /*ac70*/  CS2R R18, SRZ ;  /* 0x0000000000127805 */ /* 0x000fca000001ff00 */
[----:B0-----:R-:W-:Y:S01]  /*ac80*/  STG.E.128 [R2.64], R16 ;  /* 0x0000001002007986 */ /* 0x001fe2000c101d24 */
[----:B------:R-:W-:Y:S05]  /*ac90*/  EXIT ;  /* 0x000000000000794d */ /* 0x000fea0003800000 */
.L_x_12471:
        /* <DEDUP_REMOVED lines=21> */
.L_x_12476:
[----:B------:R-:W-:Y:S05]  /*adf0*/  BSYNC B0 ;  /* 0x0000000000007941 */ /* 0x000fea0003800000 */
.L_x_12475:
[----:B------:R-:W-:-:S05]  /*ae00*/  LOP3.LUT R5, R0, R5, RZ, 0xfc, !PT ;  /* 0x0000000500057212 */ /* 0x000fca00078efcff */
[----:B------:R-:W-:Y:S01]  /*ae10*/  STG.E.U8 [R2.64], R5 ;  /* 0x0000000502007986 */ /* 0x000fe2000c101124 */
[----:B------:R-:W-:Y:S05]  /*ae20*/  EXIT ;  /* 0x000000000000794d */ /* 0x000fea0003800000 */
.L_x_12474:
        /* <DEDUP_REMOVED lines=13> */
.L_x_12478:
[----:B------:R-:W-:Y:S01]  /*af00*/  IMAD.MOV.U32 R0, RZ, RZ, 0x7f ;  /* 0x0000007fff007424 */ /* 0x000fe200078e00ff */
[----:B------:R-:W-:-:S04]  /*af10*/  ISETP.GT.U32.AND P0, PT, R4, 0x7f800000, PT ;  /* 0x7f8000000400780c */ /* 0x000fc80003f04070 */
[----:B------:R-:W-:-:S04]  /*af20*/  SEL R0, R0, 0x7c, P0 ;  /* 0x0000007c00007807 */ /* 0x000fc80000000000 */
.L_x_12479:
[----:B------:R-:W-:Y:S05]  /*af30*/  BSYNC B0 ;  /* 0x0000000000007941 */ /* 0x000fea0003800000 */
.L_x_12477:
[----:B------:R-:W-:-:S04]  /*af40*/  LOP3.LUT R4, R17, 0x80000000, RZ, 0xc0, !PT ;  /* 0x8000000011047812 */ /* 0x000fc800078ec0ff */
[----:B------:R-:W-:-:S04]  /*af50*/  SHF.R.U32.HI R5, RZ, 0x18, R4 ;  /* 0x00000018ff057819 */ /* 0x000fc80000011604 */
[----:B------:R-:W-:-:S05]  /*af60*/  LOP3.LUT R5, R0, R5, RZ, 0xfc, !PT ;  /* 0x0000000500057212 */ /* 0x000fca00078efcff */
[----:B------:R-:W-:Y:S01]  /*af70*/  STG.E.U8 [R2.64], R5 ;  /* 0x0000000502007986 */ /* 0x000fe2000c101124 */
[----:B------:R-:W-:Y:S05]  /*af80*/  EXIT ;  /* 0x000000000000794d */ /* 0x000fea0003800000 */
.L_x_12473:
[----:B------:R-:W0:Y:S02]  /*af90*/  I2F.S64 R0, R16 ;  /* 0x0000001000007312 */ /* 0x000e240000301400 */
[----:B0-----:R-:W-:-:S05]  /*afa0*/  F2FP.BF16.PACK_AB R0, RZ, R0 ;  /* 0x00000000ff00723e */ /* 0x001fca00000010ff */
[----:B------:R-:W-:Y:S01]  /*afb0*/  STG.E.U16 [R2.64], R0 ;  /* 0x0000000002007986 */ /* 0x000fe2000c101524 */
[----:B------:R-:W-:Y:S05]  /*afc0*/  EXIT ;  /* 0x000000000000794d */ /* 0x000fea0003800000 */
.L_x_12470:
        /* <DEDUP_REMOVED lines=10> */
.L_x_12482:
        /* <DEDUP_REMOVED lines=17> */
.L_x_12485:
[----:B------:R-:W-:-:S04]  /*b180*/  LOP3.LUT R0, R17, 0x80000000, RZ, 0xc0, !PT ;  /* 0x8000000011007812 */ /* 0x000fc800078ec0ff */
[----:B------:R-:W-:-:S04]  /*b190*/  SHF.R.U32.HI R5, RZ, 0x18, R0 ;  /* 0x00000018ff057819 */ /* 0x000fc80000011600 */
[----:B------:R-:W-:-:S04]  /*b1a0*/  LOP3.LUT R4, R4, R5, RZ, 0xfc, !PT ;  /* 0x0000000504047212 */ /* 0x000fc800078efcff */
[----:B------:R-:W-:Y:S02]  /*b1b0*/  PRMT R0, R4, 0x7610, R0 ;  /* 0x0000761004007816 */ /* 0x000fe40000000000 */
.L_x_12484:
[----:B------:R-:W-:Y:S05]  /*b1c0*/  BSYNC B0 ;  /* 0x0000000000007941 */ /* 0x000fea0003800000 */
.L_x_12483:
[----:B------:R-:W-:Y:S01]  /*b1d0*/  STG.E.U8 [R2.64], R0 ;  /* 0x0000000002007986 */ /* 0x000fe2000c101124 */
[----:B------:R-:W-:Y:S05]  /*b1e0*/  EXIT ;  /* 0x000000000000794d */ /* 0x000fea0003800000 */
.L_x_12481:
        /* <DEDUP_REMOVED lines=17> */
.L_x_12488:
[----:B------:R-:W-:-:S04]  /*b300*/  LOP3.LUT R0, R17, 0x80000000, RZ, 0xc0, !PT ;  /* 0x8000000011007812 */ /* 0x000fc800078ec0ff */
[----:B------:R-:W-:-:S04]  /*b310*/  SHF.R.U32.HI R5, RZ, 0x18, R0 ;  /* 0x00000018ff057819 */ /* 0x000fc80000011600 */
[----:B------:R-:W-:-:S04]  /*b320*/  LOP3.LUT R4, R4, R5, RZ, 0xfc, !PT ;  /* 0x0000000504047212 */ /* 0x000fc800078efcff */
[----:B------:R-:W-:Y:S02]  /*b330*/  PRMT R0, R4, 0x7610, R0 ;  /* 0x0000761004007816 */ /* 0x000fe40000000000 */
.L_x_12487:
[----:B------:R-:W-:Y:S05]  /*b340*/  BSYNC B0 ;  /* 0x0000000000007941 */ /* 0x000fea0003800000 */
.L_x_12486:
[----:B------:R-:W-:Y:S01]  /*b350*/  STG.E.U8 [R2.64], R0 ;  /* 0x0000000002007986 */ /* 0x000fe2000c101124 */
[----:B------:R-:W-:Y:S05]  /*b360*/  EXIT ;  /* 0x000000000000794d */ /* 0x000fea0003800000 */
.L_x_12480:
        /* <DEDUP_REMOVED lines=22> */
.L_x_12463:
        /* <DEDUP_REMOVED lines=20> */
.L_x_12490:
[----:B------:R-:W-:Y:S01]  /*b610*/  STG.E.64 [R2.64], R16 ;  /* 0x0000001002007986 */ /* 0x000fe2000c101b24 */
[----:B------:R-:W-:Y:S05]  /*b620*/  EXIT ;  /* 0x000000000000794d */ /* 0x000fea0003800000 */
.L_x_12489:
[----:B------:R-:W-:Y:S01]  /*b630*/  STG.E [R2.64], R16 ;  /* 0x0000001002007986 */ /* 0x000fe2000c101924 */
[----:B------:R-:W-:Y:S05]  /*b640*/  EXIT ;  /* 0x000000000000794d */ /* 0x000fea0003800000 */
.L_x_12491:
        /* <DEDUP_REMOVED lines=11> */
.L_x_29953:


//--------------------- .text._ZN2at6native18elementwise_kernelILi128ELi2EZNS0_22gpu_kernel_impl_nocastINS0_13BinaryFunctorIlllZZZNS0_21heaviside_kernel_cudaERNS_18TensorIteratorBaseEENKUlvE_clEvENKUlvE2_clEvEUlllE_EEEEvS5_RKT_EUliE_EEviT1_ --------------------------
	.section	.text._ZN2at6native18elementwise_kernelILi128ELi2EZNS0_22gpu_kernel_impl_nocastINS0_13BinaryFunctorIlllZZZNS0_21heaviside_kernel_cudaERNS_18TensorIteratorBaseEENKUlvE_clEvENKUlvE2_clEvEUlllE_EEEEvS5_RKT_EUliE_EEviT1_,"ax",@progbits
	.sectioninfo	@"SHI_REGISTERS=14"
	.align	128
        .global         _ZN2at6native18elementwise_kernelILi128ELi2EZNS0_22gpu_kernel_impl_nocastINS0_13BinaryFunctorIlllZZZNS0_21heaviside_kernel_cudaERNS_18TensorIteratorBaseEENKUlvE_clEvENKUlvE2_clEvEUlllE_EEEEvS5_RKT_EUliE_EEviT1_
        .type           _ZN2at6native18elementwise_kernelILi128ELi2EZNS0_22gpu_kernel_impl_nocastINS0_13BinaryFunctorIlllZZZNS0_21heaviside_kernel_cudaERNS_18TensorIteratorBaseEENKUlvE_clEvENKUlvE2_clEvEUlllE_EEEEvS5_RKT_EUliE_EEviT1_,@function
        .size           _ZN2at6native18elementwise_kernelILi128ELi2EZNS0_22gpu_kernel_impl_nocastINS0_13BinaryFunctorIlllZZZNS0_21heaviside_kernel_cudaERNS_18TensorIteratorBaseEENKUlvE_clEvENKUlvE2_clEvEUlllE_EEEEvS5_RKT_EUliE_EEviT1_,(.L_x_29954 - _ZN2at6native18elementwise_kernelILi128ELi2EZNS0_22gpu_kernel_impl_nocastINS0_13BinaryFunctorIlllZZZNS0_21heaviside_kernel_cudaERNS_18TensorIteratorBaseEENKUlvE_clEvENKUlvE2_clEvEUlllE_EEEEvS5_RKT_EUliE_EEviT1_)
        .other          _ZN2at6native18elementwise_kernelILi128ELi2EZNS0_22gpu_kernel_impl_nocastINS0_13BinaryFunctorIlllZZZNS0_21heaviside_kernel_cudaERNS_18TensorIteratorBaseEENKUlvE_clEvENKUlvE2_clEvEUlllE_EEEEvS5_RKT_EUliE_EEviT1_,@"STO_CUDA_ENTRY STV_DEFAULT"
_ZN2at6native18elementwise_kernelILi128ELi2EZNS0_22gpu_kernel_impl_nocastINS0_13BinaryFunctorIlllZZZNS0_21heaviside_kernel_cudaERNS_18TensorIteratorBaseEENKUlvE_clEvENKUlvE2_clEvEUlllE_EEEEvS5_RKT_EUliE_EEviT1_:
.text._ZN2at6native18elementwise_kernelILi128ELi2EZNS0_22gpu_kernel_impl_nocastINS0_13BinaryFunctorIlllZZZNS0_21heaviside_kernel_cudaERNS_18TensorIteratorBaseEENKUlvE_clEvENKUlvE2_clEvEUlllE_EEEEvS5_RKT_EUliE_EEviT1_:
        /* <DEDUP_REMOVED lines=262> */
.L_x_12494:
[----:B------:R-:W-:-:S04]  /*1060*/  IADD3 R4, P0, R4, c[0x0][0x3d0], RZ ;  /* 0x0000f40004047a10 */ /* 0x000fc80007f1e0ff */
[----:B------:R-:W-:Y:S02]  /*1070*/  IADD3.X R5, RZ, c[0x0][0x3d4], RZ, P0, !PT ;  /* 0x0000f500ff057a10 */ /* 0x000fe400007fe4ff */
[----:B------:R-:W-:-:S04]  /*1080*/  IADD3 R6, P0, R3, c[0x0][0x3d8], RZ ;  /* 0x0000f60003067a10 */ /* 0x000fc80007f1e0ff */
[----:B------:R-:W2:Y:S01]  /*1090*/  LDG.E.64 R4, [R4.64] ;  /* 0x0000000404047981 */ /* 0x000ea2000c1e1b00 */
[----:B------:R-:W-:-:S06]  /*10a0*/  IADD3.X R7, RZ, c[0x0][0x3dc], RZ, P0, !PT ;  /* 0x0000f700ff077a10 */ /* 0x000fcc00007fe4ff */
[----:B------:R-:W3:Y:S01]  /*10b0*/  LDG.E.64 R6, [R6.64] ;  /* 0x0000000406067981 */ /* 0x000ee2000c1e1b00 */
[----:B------:R-:W-:-:S04]  /*10c0*/  IADD3 R8, P2, R2, c[0x0][0x3c8], RZ ;  /* 0x0000f20002087a10 */ /* 0x000fc80007f5e0ff */
[----:B------:R-:W-:Y:S02]  /*10d0*/  IADD3.X R9, RZ, c[0x0][0x3cc], RZ, P2, !PT ;  /* 0x0000f300ff097a10 */ /* 0x000fe400017fe4ff */
[C---:B--2---:R-:W-:Y:S02]  /*10e0*/  ISETP.GT.U32.AND P0, PT, R4.reuse, RZ, PT ;  /* 0x000000ff0400720c */ /* 0x044fe40003f04070 */
[----:B------:R-:W-:Y:S02]  /*10f0*/  ISETP.NE.U32.AND P1, PT, R4, RZ, PT ;  /* 0x000000ff0400720c */ /* 0x000fe40003f25070 */
[C---:B------:R-:W-:Y:S02]  /*1100*/  ISETP.GT.AND.EX P0, PT, R5.reuse, RZ, PT, P0 ;  /* 0x000000ff0500720c */ /* 0x040fe40003f04300 */
[----:B------:R-:W-:Y:S02]  /*1110*/  ISETP.NE.AND.EX P1, PT, R5, RZ, PT, P1 ;  /* 0x000000ff0500720c */ /* 0x000fe40003f25310 */
[----:B------:R-:W-:-:S02]  /*1120*/  SEL R11, RZ, 0x1, !P0 ;  /* 0x00000001ff0b7807 */ /* 0x000fc40004000000 */
[----:B---3--:R-:W-:Y:S02]  /*1130*/  SEL R3, R7, RZ, !P1 ;  /* 0x000000ff07037207 */ /* 0x008fe40004800000 */
[----:B------:R-:W-:Y:S02]  /*1140*/  SEL R2, R6, R11, !P1 ;  /* 0x0000000b06027207 */ /* 0x000fe40004800000 */
[----:B------:R-:W-:-:S03]  /*1150*/  IADD3 R11, R0, 0x80, RZ ;  /* 0x00000080000b7810 */ /* 0x000fc60007ffe0ff */
[----:B------:R0:W-:Y:S04]  /*1160*/  STG.E.64 [R8.64], R2 ;  /* 0x0000000208007986 */ /* 0x0001e8000c101b04 */
.L_x_12493:
[----:B------:R-:W-:Y:S05]  /*1170*/  BSYNC B0 ;  /* 0x0000000000007941 */ /* 0x000fea0003800000 */
.L_x_12492:
        /* <DEDUP_REMOVED lines=255> */
.L_x_12495:
        /* <DEDUP_REMOVED lines=14> */
[----:B------:R-:W-:-:S05]  /*2250*/  SEL R4, R2, R9, !P1 ;  /* 0x0000000902047207 */ /* 0x000fca0004800000 */
[----:B------:R-:W-:Y:S01]  /*2260*/  STG.E.64 [R6.64], R4 ;  /* 0x0000000406007986 */ /* 0x000fe2000c101b04 */
[----:B------:R-:W-:Y:S05]  /*2270*/  EXIT ;  /* 0x000000000000794d */ /* 0x000fea0003800000 */
.L_x_12496:
        /* <DEDUP_REMOVED lines=16> */
.L_x_29954:


//--------------------- .text._ZN2at6native27unrolled_elementwise_kernelINS0_13BinaryFunctorIlllZZZNS0_21heaviside_kernel_cudaERNS_18TensorIteratorBaseEENKUlvE_clEvENKUlvE2_clEvEUlllE_EESt5arrayIPcLm3EELi4E23TrivialOffsetCalculatorILi2EjESC_ILi1EjENS0_6memory15LoadWithoutCastENSF_16StoreWithoutCastEEEviT_T0_T2_T3_T4_T5_ --------------------------
	.section	.text._ZN2at6native27unrolled_elementwise_kernelINS0_13BinaryFunctorIlllZZZNS0_21heaviside_kernel_cudaERNS_18TensorIteratorBaseEENKUlvE_clEvENKUlvE2_clEvEUlllE_EESt5arrayIPcLm3EELi4E23TrivialOffsetCalculatorILi2EjESC_ILi1EjENS0_6memory15LoadWithoutCastENSF_16StoreWithoutCastEEEviT_T0_T2_T3_T4_T5_,"ax",@progbits
	.sectioninfo	@"SHI_REGISTERS=32"
	.align	128
        .global         _ZN2at6native27unrolled_elementwise_kernelINS0_13BinaryFunctorIlllZZZNS0_21heaviside_kernel_cudaERNS_18TensorIteratorBaseEENKUlvE_clEvENKUlvE2_clEvEUlllE_EESt5arrayIPcLm3EELi4E23TrivialOffsetCalculatorILi2EjESC_ILi1EjENS0_6memory15LoadWithoutCastENSF_16StoreWithoutCastEEEviT_T0_T2_T3_T4_T5_
        .type           _ZN2at6native27unrolled_elementwise_kernelINS0_13BinaryFunctorIlllZZZNS0_21heaviside_kernel_cudaERNS_18TensorIteratorBaseEENKUlvE_clEvENKUlvE2_clEvEUlllE_EESt5arrayIPcLm3EELi4E23TrivialOffsetCalculatorILi2EjESC_ILi1EjENS0_6memory15LoadWithoutCastENSF_16StoreWithoutCastEEEviT_T0_T2_T3_T4_T5_,@function
        .size           _ZN2at6native27unrolled_elementwise_kernelINS0_13BinaryFunctorIlllZZZNS0_21heaviside_kernel_cudaERNS_18TensorIteratorBaseEENKUlvE_clEvENKUlvE2_clEvEUlllE_EESt5arrayIPcLm3EELi4E23TrivialOffsetCalculatorILi2EjESC_ILi1EjENS0_6memory15LoadWithoutCastENSF_16StoreWithoutCastEEEviT_T0_T2_T3_T4_T5_,(.L_x_29955 - _ZN2at6native27unrolled_elementwise_kernelINS0_13BinaryFunctorIlllZZZNS0_21heaviside_kernel_cudaERNS_18TensorIteratorBaseEENKUlvE_clEvENKUlvE2_clEvEUlllE_EESt5arrayIPcLm3EELi4E23TrivialOffsetCalculatorILi2EjESC_ILi1EjENS0_6memory15LoadWithoutCastENSF_16StoreWithoutCastEEEviT_T0_T2_T3_T4_T5_)
        .other          _ZN2at6native27unrolled_elementwise_kernelINS0_13BinaryFunctorIlllZZZNS0_21heaviside_kernel_cudaERNS_18TensorIteratorBaseEENKUlvE_clEvENKUlvE2_clEvEUlllE_EESt5arrayIPcLm3EELi4E23TrivialOffsetCalculatorILi2EjESC_ILi1EjENS0_6memory15LoadWithoutCastENSF_16StoreWithoutCastEEEviT_T0_T2_T3_T4_T5_,@"STO_CUDA_ENTRY STV_DEFAULT"
_ZN2at6native27unrolled_elementwise_kernelINS0_13BinaryFunctorIlllZZZNS0_21heaviside_kernel_cudaERNS_18TensorIteratorBaseEENKUlvE_clEvENKUlvE2_clEvEUlllE_EESt5arrayIPcLm3EELi4E23TrivialOffsetCalculatorILi2EjESC_ILi1EjENS0_6memory15LoadWithoutCastENSF_16StoreWithoutCastEEEviT_T0_T2_T3_T4_T5_:
.text._ZN2at6native27unrolled_elementwise_kernelINS0_13BinaryFunctorIlllZZZNS0_21heaviside_kernel_cudaERNS_18TensorIteratorBaseEENKUlvE_clEvENKUlvE2_clEvEUlllE_EESt5arrayIPcLm3EELi4E23TrivialOffsetCalculatorILi2EjESC_ILi1EjENS0_6memory15LoadWithoutCastENSF_16StoreWithoutCastEEEviT_T0_T2_T3_T4_T5_:
        /* <DEDUP_REMOVED lines=15> */
[----:B------:R0:W2:Y:S07]  /*00f0*/  @!P6 LDG.E.64 R20, [R4.64] ;  /* 0x000000040414e981 */ /* 0x0000ae000c1e1b00 */
[----:B------:R-:W-:Y:S01]  /*0100*/  @!P0 IMAD R26, R0, 0x200, R7 ;  /* 0x00000200001a8824 */ /* 0x000fe200078e0207 */
[----:B------:R-:W-:-:S04]  /*0110*/  @!P0 IADD3 R7, R7, 0x80, RZ ;  /* 0x0000008007078810 */ /* 0x000fc80007ffe0ff */
[----:B------:R-:W-:Y:S01]  /*0120*/  ISETP.GE.AND P2, PT, R7, R16, PT ;  /* 0x000000100700720c */ /* 0x000fe20003f46270 */
[----:B------:R-:W-:Y:S01]  /*0130*/  @!P6 IMAD.WIDE.U32 R22, R22, R23, c[0x0][0x178] ;  /* 0x00005e001616e625 */ /* 0x000fe200078e0017 */
[----:B------:R-:W-:-:S03]  /*0140*/  CS2R R14, SRZ ;  /* 0x00000000000e7805 */ /* 0x000fc6000001ff00 */
[----:B------:R-:W-:Y:S01]  /*0150*/  @!P0 IMAD.MOV.U32 R27, RZ, RZ, 0x8 ;  /* 0x00000008ff1b8424 */ /* 0x000fe200078e00ff */
[----:B------:R1:W3:Y:S01]  /*0160*/  @!P6 LDG.E.64 R12, [R22.64] ;  /* 0x00000004160ce981 */ /* 0x0002e2000c1e1b00 */
[----:B------:R-:W-:Y:S02]  /*0170*/  CS2R R2, SRZ ;  /* 0x0000000000027805 */ /* 0x000fe4000001ff00 */
[----:B------:R-:W-:-:S04]  /*0180*/  @!P0 IMAD.WIDE.U32 R8, R26, R27, c[0x0][0x170] ;  /* 0x00005c001a088625 */ /* 0x000fc800078e001b */
[----:B------:R-:W-:Y:S01]  /*0190*/  @!P2 IMAD R6, R0, 0x200, R7 ;  /* 0x000002000006a824 */ /* 0x000fe200078e0207 */
[----:B------:R4:W3:Y:S01]  /*01a0*/  @!P0 LDG.E.64 R14, [R8.64] ;  /* 0x00000004080e8981 */ /* 0x0008e2000c1e1b00 */
[----:B------:R-:W-:-:S04]  /*01b0*/  @!P2 IMAD.MOV.U32 R19, RZ, RZ, 0x8 ;  /* 0x00000008ff13a424 */ /* 0x000fc800078e00ff */
[----:B------:R-:W-:-:S05]  /*01c0*/  @!P2 IMAD.WIDE.U32 R24, R6, R19, c[0x0][0x170] ;  /* 0x00005c000618a625 */ /* 0x000fca00078e0013 */
[----:B------:R1:W3:Y:S01]  /*01d0*/  @!P2 LDG.E.64 R2, [R24.64] ;  /* 0x000000041802a981 */ /* 0x0002e2000c1e1b00 */
[----:B------:R-:W-:Y:S01]  /*01e0*/  CS2R R10, SRZ ;  /* 0x00000000000a7805 */ /* 0x000fe2000001ff00 */
[----:B0-----:R-:W-:Y:S01]  /*01f0*/  CS2R R4, SRZ ;  /* 0x0000000000047805 */ /* 0x001fe2000001ff00 */
[----:B------:R-:W-:-:S04]  /*0200*/  @!P0 IMAD.WIDE.U32 R26, R26, R27, c[0x0][0x178] ;  /* 0x00005e001a1a8625 */ /* 0x000fc800078e001b */
[----:B------:R-:W-:Y:S01]  /*0210*/  @!P2 IMAD.WIDE.U32 R28, R6, R19, c[0x0][0x178] ;  /* 0x00005e00061ca625 */ /* 0x000fe200078e0013 */
[----:B------:R-:W3:Y:S04]  /*0220*/  @!P0 LDG.E.64 R10, [R26.64] ;  /* 0x000000041a0a8981 */ /* 0x000ee8000c1e1b00 */
[----:B------:R-:W3:Y:S01]  /*0230*/  @!P2 LDG.E.64 R4, [R28.64] ;  /* 0x000000041c04a981 */ /* 0x000ee2000c1e1b00 */
[----:B------:R-:W-:-:S04]  /*0240*/  @!P2 IADD3 R7, R7, 0x80, RZ ;  /* 0x000000800707a810 */ /* 0x000fc80007ffe0ff */
[----:B------:R-:W-:Y:S01]  /*0250*/  ISETP.GE.AND P1, PT, R7, R16, PT ;  /* 0x000000100700720c */ /* 0x000fe20003f26270 */
[----:B----4-:R-:W-:-:S12]  /*0260*/  CS2R R8, SRZ ;  /* 0x0000000000087805 */ /* 0x010fd8000001ff00 */
[----:B------:R-:W-:Y:S02]  /*0270*/  @!P1 IMAD R18, R0, 0x200, R7 ;  /* 0x0000020000129824 */ /* 0x000fe400078e0207 */
[----:B------:R-:W-:Y:S01]  /*0280*/  @!P1 IMAD.MOV.U32 R19, RZ, RZ, 0x8 ;  /* 0x00000008ff139424 */ /* 0x000fe200078e00ff */
[----:B------:R-:W-:-:S03]  /*0290*/  CS2R R6, SRZ ;  /* 0x0000000000067805 */ /* 0x000fc6000001ff00 */
[----:B-1----:R-:W-:-:S04]  /*02a0*/  @!P1 IMAD.WIDE.U32 R22, R18, R19, c[0x0][0x170] ;  /* 0x00005c0012169625 */ /* 0x002fc800078e0013 */
[----:B------:R-:W-:Y:S01]  /*02b0*/  @!P1 IMAD.WIDE.U32 R24, R18, R19, c[0x0][0x178] ;  /* 0x00005e0012189625 */ /* 0x000fe200078e0013 */
[----:B------:R-:W-:Y:S01]  /*02c0*/  IADD3 R18, R17, 0x80, RZ ;  /* 0x0000008011127810 */ /* 0x000fe20007ffe0ff */
[----:B------:R0:W5:Y:S02]  /*02d0*/  @!P1 LDG.E.64 R8, [R22.64] ;  /* 0x0000000416089981 */ /* 0x000164000c1e1b00 */
[----:B------:R-:W-:Y:S02]  /*02e0*/  IMAD.MOV.U32 R19, RZ, RZ, R17 ;  /* 0x000000ffff137224 */ /* 0x000fe400078e0011 */
[----:B------:R0:W5:Y:S01]  /*02f0*/  @!P1 LDG.E.64 R6, [R24.64] ;  /* 0x0000000418069981 */ /* 0x000162000c1e1b00 */
[----:B------:R-:W-:Y:S01]  /*0300*/  @!P6 MOV R19, R18 ;  /* 0x000000120013e202 */ /* 0x000fe20000000f00 */
[----:B------:R-:W-:Y:S01]  /*0310*/  BSSY B0, `(.L_x_12497) ;  /* 0x0000027000007945 */ /* 0x000fe20003800000 */
[----:B--2---:R-:W-:-:S04]  /*0320*/  ISETP.NE.U32.AND P4, PT, R20, RZ, PT ;  /* 0x000000ff1400720c */ /* 0x004fc80003f85070 */
[----:B------:R-:W-:Y:S02]  /*0330*/  ISETP.NE.AND.EX P4, PT, R21, RZ, PT, P4 ;  /* 0x000000ff1500720c */ /* 0x000fe40003f85340 */
[----:B------:R-:W-:Y:S01]  /*0340*/  ISETP.GT.U32.AND P3, PT, R20, RZ, PT ;  /* 0x000000ff1400720c */ /* 0x000fe20003f64070 */
[----:B------:R-:W-:-:S03]  /*0350*/  @!P6 IMAD R20, R0, 0x200, R17 ;  /* 0x000002000014e824 */ /* 0x000fc600078e0211 */
[----:B------:R-:W-:Y:S01]  /*0360*/  ISETP.GT.AND.EX P3, PT, R21, RZ, PT, P3 ;  /* 0x000000ff1500720c */ /* 0x000fe20003f64330 */
[----:B------:R-:W-:-:S04]  /*0370*/  @!P6 IMAD.MOV.U32 R21, RZ, RZ, 0x8 ;  /* 0x00000008ff15e424 */ /* 0x000fc800078e00ff */
[----:B------:R-:W-:Y:S01]  /*0380*/  @!P6 IMAD.WIDE.U32 R20, R20, R21, c[0x0][0x168] ;  /* 0x00005a001414e625 */ /* 0x000fe200078e0015 */
[----:B---3--:R-:W-:Y:S02]  /*0390*/  SEL R13, R13, RZ, !P4 ;  /* 0x000000ff0d0d7207 */ /* 0x008fe40006000000 */
[----:B------:R-:W-:-:S05]  /*03a0*/  @P4 SEL R12, RZ, 0x1, !P3 ;  /* 0x00000001ff0c4807 */ /* 0x000fca0005800000 */
[----:B------:R0:W-:Y:S01]  /*03b0*/  @!P6 STG.E.64 [R20.64], R12 ;  /* 0x0000000c1400e986 */ /* 0x0001e2000c101b04 */
[----:B------:R-:W-:Y:S02]  /*03c0*/  ISETP.NE.U32.AND P2, PT, R14, RZ, PT ;  /* 0x000000ff0e00720c */ /* 0x000fe40003f45070 */
[----:B------:R-:W-:Y:S02]  /*03d0*/  ISETP.GE.AND P3, PT, R19, R16, PT ;  /* 0x000000101300720c */ /* 0x000fe40003f66270 */
[----:B------:R-:W-:Y:S02]  /*03e0*/  ISETP.NE.AND.EX P2, PT, R15, RZ, PT, P2 ;  /* 0x000000ff0f00720c */ /* 0x000fe40003f45320 */
[----:B------:R-:W-:-:S04]  /*03f0*/  ISETP.NE.U32.AND P0, PT, R2, RZ, PT ;  /* 0x000000ff0200720c */ /* 0x000fc80003f05070 */
[----:B------:R-:W-:Y:S02]  /*0400*/  ISETP.NE.AND.EX P0, PT, R3, RZ, PT, P0 ;  /* 0x000000ff0300720c */ /* 0x000fe40003f05300 */
[----:B------:R-:W-:Y:S02]  /*0410*/  ISETP.GT.U32.AND P1, PT, R14, RZ, PT ;  /* 0x000000ff0e00720c */ /* 0x000fe40003f24070 */
[----:B------:R-:W-:Y:S02]  /*0420*/  ISETP.GT.U32.AND P5, PT, R2, RZ, PT ;  /* 0x000000ff0200720c */ /* 0x000fe40003fa4070 */
[----:B------:R-:W-:Y:S02]  /*0430*/  ISETP.GT.AND.EX P1, PT, R15, RZ, PT, P1 ;  /* 0x000000ff0f00720c */ /* 0x000fe40003f24310 */
[----:B------:R-:W-:Y:S01]  /*0440*/  ISETP.GT.AND.EX P5, PT, R3, RZ, PT, P5 ;  /* 0x000000ff0300720c */ /* 0x000fe20003fa4350 */
[----:B------:R-:W-:Y:S01]  /*0450*/  IMAD.MOV.U32 R15, RZ, RZ, R10 ;  /* 0x000000ffff0f7224 */ /* 0x000fe200078e000a */
[----:B------:R-:W-:Y:S01]  /*0460*/  SEL R11, R11, RZ, !P2 ;  /* 0x000000ff0b0b7207 */ /* 0x000fe20005000000 */
[----:B------:R-:W-:Y:S01]  /*0470*/  IMAD.MOV.U32 R17, RZ, RZ, R4 ;  /* 0x000000ffff117224 */ /* 0x000fe200078e0004 */
[----:B------:R-:W-:-:S02]  /*0480*/  SEL R3, R5, RZ, !P0 ;  /* 0x000000ff05037207 */ /* 0x000fc40004000000 */
[----:B------:R-:W-:Y:S02]  /*0490*/  @P2 SEL R15, RZ, 0x1, !P1 ;  /* 0x00000001ff0f2807 */ /* 0x000fe40004800000 */
[----:B------:R-:W-:Y:S01]  /*04a0*/  @P0 SEL R17, RZ, 0x1, !P5 ;  /* 0x00000001ff110807 */ /* 0x000fe20006800000 */
[----:B------:R-:W-:Y:S05]  /*04b0*/  @P3 BRA `(.L_x_12498) ;  /* 0x000000c000003947 */ /* 0x000fea0003800000 */
[----:B0-----:R-:W-:Y:S01]  /*04c0*/  IMAD R4, R0, 0x200, R19 ;  /* 0x0000020000047824 */ /* 0x001fe200078e0213 */
[----:B------:R-:W-:Y:S01]  /*04d0*/  IADD3 R19, R19, 0x80, RZ ;  /* 0x0000008013137810 */ /* 0x000fe20007ffe0ff */
[----:B------:R-:W-:Y:S02]  /*04e0*/  IMAD.MOV.U32 R13, RZ, RZ, 0x8 ;  /* 0x00000008ff0d7424 */ /* 0x000fe400078e00ff */
[----:B------:R-:W-:Y:S01]  /*04f0*/  IMAD.MOV.U32 R10, RZ, RZ, R15 ;  /* 0x000000ffff0a7224 */ /* 0x000fe200078e000f */
[----:B------:R-:W-:Y:S01]  /*0500*/  ISETP.GE.AND P0, PT, R19, R16, PT ;  /* 0x000000101300720c */ /* 0x000fe20003f06270 */
[----:B------:R-:W-:-:S05]  /*0510*/  IMAD.WIDE.U32 R4, R4, R13, c[0x0][0x168] ;  /* 0x00005a0004047625 */ /* 0x000fca00078e000d */
[----:B------:R0:W-:Y:S07]  /*0520*/  STG.E.64 [R4.64], R10 ;  /* 0x0000000a04007986 */ /* 0x0001ee000c101b04 */
[----:B------:R-:W-:Y:S01]  /*0530*/  @!P0 LEA R12, R0, R19, 0x9 ;  /* 0x00000013000c8211 */ /* 0x000fe200078e48ff */
[----:B------:R-:W-:Y:S01]  /*0540*/  @!P0 IMAD.MOV.U32 R2, RZ, RZ, R17 ;  /* 0x000000ffff028224 */ /* 0x000fe200078e0011 */
[----:B------:R-:W-:-:S03]  /*0550*/  @!P0 IADD3 R19, R19, 0x80, RZ ;  /* 0x0000008013138810 */ /* 0x000fc60007ffe0ff */
[----:B------:R-:W-:-:S05]  /*0560*/  @!P0 IMAD.WIDE.U32 R12, R12, R13, c[0x0][0x168] ;  /* 0x00005a000c0c8625 */ /* 0x000fca00078e000d */
[----:B------:R0:W-:Y:S02]  /*0570*/  @!P0 STG.E.64 [R12.64], R2 ;  /* 0x000000020c008986 */ /* 0x0001e4000c101b04 */
.L_x_12498:
[----:B0-----:R-:W-:Y:S05]  /*0580*/  BSYNC B0 ;  /* 0x0000000000007941 */ /* 0x001fea0003800000 */
.L_x_12497:
[----:B------:R-:W-:Y:S02]  /*0590*/  ISETP.GE.AND P2, PT, R19, R16, PT ;  /* 0x000000101300720c */ /* 0x000fe40003f46270 */
[C---:B-----5:R-:W-:Y:S02]  /*05a0*/  ISETP.GT.U32.AND P0, PT, R8.reuse, RZ, PT ;  /* 0x000000ff0800720c */ /* 0x060fe40003f04070 */
[----:B------:R-:W-:Y:S02]  /*05b0*/  ISETP.NE.U32.AND P1, PT, R8, RZ, PT ;  /* 0x000000ff0800720c */ /* 0x000fe40003f25070 */
[C---:B------:R-:W-:Y:S02]  /*05c0*/  ISETP.GT.AND.EX P0, PT, R9.reuse, RZ, PT, P0 ;  /* 0x000000ff0900720c */ /* 0x040fe40003f04300 */
[----:B------:R-:W-:-:S05]  /*05d0*/  ISETP.NE.AND.EX P1, PT, R9, RZ, PT, P1 ;  /* 0x000000ff0900720c */ /* 0x000fca0003f25310 */
[----:B------:R-:W-:Y:S08]  /*05e0*/  @P2 EXIT ;  /* 0x000000000000294d */ /* 0x000ff00003800000 */
[----:B------:R-:W-:Y:S01]  /*05f0*/  IMAD R2, R0, 0x200, R19 ;  /* 0x0000020000027824 */ /* 0x000fe200078e0213 */
[----:B------:R-:W-:Y:S01]  /*0600*/  SEL R5, R7, RZ, !P1 ;  /* 0x000000ff07057207 */ /* 0x000fe20004800000 */
[----:B------:R-:W-:Y:S02]  /*0610*/  IMAD.MOV.U32 R3, RZ, RZ, 0x8 ;  /* 0x00000008ff037424 */ /* 0x000fe400078e00ff */
[----:B------:R-:W-:Y:S01]  /*0620*/  IMAD.MOV.U32 R4, RZ, RZ, R6 ;  /* 0x000000ffff047224 */ /* 0x000fe200078e0006 */
[----:B------:R-:W-:Y:S01]  /*0630*/  @P1 SEL R4, RZ, 0x1, !P0 ;  /* 0x00000001ff041807 */ /* 0x000fe20004000000 */
[----:B------:R-:W-:-:S05]  /*0640*/  IMAD.WIDE.U32 R2, R2, R3, c[0x0][0x168] ;  /* 0x00005a0002027625 */ /* 0x000fca00078e0003 */
[----:B------:R-:W-:Y:S01]  /*0650*/  STG.E.64 [R2.64], R4 ;  /* 0x0000000402007986 */ /* 0x000fe2000c101b04 */
[----:B------:R-:W-:Y:S05]  /*0660*/  EXIT ;  /* 0x000000000000794d */ /* 0x000fea0003800000 */
.L_x_12499:
        /* <DEDUP_REMOVED lines=9> */
.L_x_29955:


//--------------------- .text._ZN2at6native29vectorized_elementwise_kernelILi2ENS0_13BinaryFunctorIlllZZZNS0_21heaviside_kernel_cudaERNS_18TensorIteratorBaseEENKUlvE_clEvENKUlvE2_clEvEUlllE_EESt5arrayIPcLm3EEEEviT0_T1_ --------------------------
	.section	.text._ZN2at6native29vectorized_elementwise_kernelILi2ENS0_13BinaryFunctorIlllZZZNS0_21heaviside_kernel_cudaERNS_18TensorIteratorBaseEENKUlvE_clEvENKUlvE2_clEvEUlllE_EESt5arrayIPcLm3EEEEviT0_T1_,"ax",@progbits
	.sectioninfo	@"SHI_REGISTERS=40"
	.align	128
        .global         _ZN2at6native29vectorized_elementwise_kernelILi2ENS0_13BinaryFunctorIlllZZZNS0_21heaviside_kernel_cudaERNS_18TensorIteratorBaseEENKUlvE_clEvENKUlvE2_clEvEUlllE_EESt5arrayIPcLm3EEEEviT0_T1_
        .type           _ZN2at6native29vectorized_elementwise_kernelILi2ENS0_13BinaryFunctorIlllZZZNS0_21heaviside_kernel_cudaERNS_18TensorIteratorBaseEENKUlvE_clEvENKUlvE2_clEvEUlllE_EESt5arrayIPcLm3EEEEviT0_T1_,@function
        .size           _ZN2at6native29vectorized_elementwise_kernelILi2ENS0_13BinaryFunctorIlllZZZNS0_21heaviside_kernel_cudaERNS_18TensorIteratorBaseEENKUlvE_clEvENKUlvE2_clEvEUlllE_EESt5arrayIPcLm3EEEEviT0_T1_,(.L_x_29956 - _ZN2at6native29vectorized_elementwise_kernelILi2ENS0_13BinaryFunctorIlllZZZNS0_21heaviside_kernel_cudaERNS_18TensorIteratorBaseEENKUlvE_clEvENKUlvE2_clEvEUlllE_EESt5arrayIPcLm3EEEEviT0_T1_)
        .other          _ZN2at6native29vectorized_elementwise_kernelILi2ENS0_13BinaryFunctorIlllZZZNS0_21heaviside_kernel_cudaERNS_18TensorIteratorBaseEENKUlvE_clEvENKUlvE2_clEvEUlllE_EESt5arrayIPcLm3EEEEviT0_T1_,@"STO_CUDA_ENTRY STV_DEFAULT"
_ZN2at6native29vectorized_elementwise_kernelILi2ENS0_13BinaryFunctorIlllZZZNS0_21heaviside_kernel_cudaERNS_18TensorIteratorBaseEENKUlvE_clEvENKUlvE2_clEvEUlllE_EESt5arrayIPcLm3EEEEviT0_T1_:
.text._ZN2at6native29vectorized_elementwise_kernelILi2ENS0_13BinaryFunctorIlllZZZNS0_21heaviside_kernel_cudaERNS_18TensorIteratorBaseEENKUlvE_clEvENKUlvE2_clEvEUlllE_EESt5arrayIPcLm3EEEEviT0_T1_:
        /* <DEDUP_REMOVED lines=17> */
[----:B------:R-:W3:Y:S04]  /*0110*/  LDG.E.128 R16, [R36.64+0x800] ;  /* 0x0008000424107981 */ /* 0x000ee8000c1e1d00 */
[----:B------:R0:W4:Y:S04]  /*0120*/  LDG.E.128 R24, [R32.64+0x1800] ;  /* 0x0018000420187981 */ /* 0x000128000c1e1d00 */
[----:B------:R-:W4:Y:S04]  /*0130*/  LDG.E.128 R28, [R36.64+0x1000] ;  /* 0x00100004241c7981 */ /* 0x000f28000c1e1d00 */
[----:B0-----:R-:W4:Y:S01]  /*0140*/  LDG.E.128 R32, [R36.64+0x1800] ;  /* 0x0018000424207981 */ /* 0x001f22000c1e1d00 */
[----:B--2---:R-:W-:-:S02]  /*0150*/  ISETP.NE.U32.AND P2, PT, R4, RZ, PT ;  /* 0x000000ff0400720c */ /* 0x004fc40003f45070 */
[----:B------:R-:W-:Y:S02]  /*0160*/  ISETP.GT.U32.AND P5, PT, R4, RZ, PT ;  /* 0x000000ff0400720c */ /* 0x000fe40003fa4070 */
[C---:B------:R-:W-:Y:S02]  /*0170*/  ISETP.NE.AND.EX P2, PT, R5.reuse, RZ, PT, P2 ;  /* 0x000000ff0500720c */ /* 0x040fe40003f45320 */
[----:B------:R-:W-:Y:S01]  /*0180*/  ISETP.GT.AND.EX P5, PT, R5, RZ, PT, P5 ;  /* 0x000000ff0500720c */ /* 0x000fe20003fa4350 */
[----:B------:R-:W-:Y:S01]  /*0190*/  IMAD.WIDE.U32 R4, R0, R3, c[0x0][0x168] ;  /* 0x00005a0000047625 */ /* 0x000fe200078e0003 */
[C---:B------:R-:W-:Y:S02]  /*01a0*/  ISETP.GT.U32.AND P1, PT, R6.reuse, RZ, PT ;  /* 0x000000ff0600720c */ /* 0x040fe40003f24070 */
[----:B------:R-:W-:Y:S02]  /*01b0*/  ISETP.NE.U32.AND P0, PT, R6, RZ, PT ;  /* 0x000000ff0600720c */ /* 0x000fe40003f05070 */
[----:B------:R-:W-:Y:S01]  /*01c0*/  ISETP.GT.AND.EX P1, PT, R7, RZ, PT, P1 ;  /* 0x000000ff0700720c */ /* 0x000fe20003f24310 */
[----:B------:R-:W-:Y:S01]  /*01d0*/  IMAD.WIDE R2, R2, 0x10, R4 ;  /* 0x0000001002027825 */ /* 0x000fe200078e0204 */
[----:B------:R-:W-:-:S02]  /*01e0*/  SEL R4, RZ, 0x1, !P5 ;  /* 0x00000001ff047807 */ /* 0x000fc40006800000 */
[----:B---3--:R-:W-:Y:S02]  /*01f0*/  ISETP.GT.U32.AND P5, PT, R10, RZ, PT ;  /* 0x000000ff0a00720c */ /* 0x008fe40003fa4070 */
[----:B------:R-:W-:Y:S02]  /*0200*/  ISETP.NE.AND.EX P0, PT, R7, RZ, PT, P0 ;  /* 0x000000ff0700720c */ /* 0x000fe40003f05300 */
[----:B------:R-:W-:Y:S02]  /*0210*/  SEL R5, RZ, 0x1, !P1 ;  /* 0x00000001ff057807 */ /* 0x000fe40004800000 */
[----:B------:R-:W-:Y:S02]  /*0220*/  ISETP.GT.U32.AND P3, PT, R8, RZ, PT ;  /* 0x000000ff0800720c */ /* 0x000fe40003f64070 */
[----:B------:R-:W-:Y:S02]  /*0230*/  ISETP.NE.U32.AND P4, PT, R10, RZ, PT ;  /* 0x000000ff0a00720c */ /* 0x000fe40003f85070 */
[----:B------:R-:W-:-:S02]  /*0240*/  ISETP.GT.AND.EX P5, PT, R11, RZ, PT, P5 ;  /* 0x000000ff0b00720c */ /* 0x000fc40003fa4350 */
[----:B------:R-:W-:Y:S02]  /*0250*/  ISETP.NE.U32.AND P6, PT, R8, RZ, PT ;  /* 0x000000ff0800720c */ /* 0x000fe40003fc5070 */
[----:B----4-:R-:W-:Y:S02]  /*0260*/  SEL R7, R15, RZ, !P0 ;  /* 0x000000ff0f077207 */ /* 0x010fe40004000000 */
[----:B------:R-:W-:Y:S02]  /*0270*/  SEL R6, R14, R5, !P0 ;  /* 0x000000050e067207 */ /* 0x000fe40004000000 */
[----:B------:R-:W-:Y:S02]  /*0280*/  ISETP.GT.AND.EX P3, PT, R9, RZ, PT, P3 ;  /* 0x000000ff0900720c */ /* 0x000fe40003f64330 */
[----:B-----5:R-:W-:Y:S02]  /*0290*/  ISETP.GT.U32.AND P0, PT, R20, RZ, PT ;  /* 0x000000ff1400720c */ /* 0x020fe40003f04070 */
[----:B------:R-:W-:-:S02]  /*02a0*/  ISETP.NE.AND.EX P4, PT, R11, RZ, PT, P4 ;  /* 0x000000ff0b00720c */ /* 0x000fc40003f85340 */
[----:B------:R-:W-:Y:S02]  /*02b0*/  SEL R11, RZ, 0x1, !P5 ;  /* 0x00000001ff0b7807 */ /* 0x000fe40006800000 */
[----:B------:R-:W-:Y:S02]  /*02c0*/  SEL R5, R13, RZ, !P2 ;  /* 0x000000ff0d057207 */ /* 0x000fe40005000000 */
[----:B------:R-:W-:Y:S02]  /*02d0*/  SEL R4, R12, R4, !P2 ;  /* 0x000000040c047207 */ /* 0x000fe40005000000 */
[----:B------:R-:W-:Y:S02]  /*02e0*/  ISETP.NE.AND.EX P6, PT, R9, RZ, PT, P6 ;  /* 0x000000ff0900720c */ /* 0x000fe40003fc5360 */
[----:B------:R-:W-:Y:S02]  /*02f0*/  ISETP.GT.U32.AND P2, PT, R22, RZ, PT ;  /* 0x000000ff1600720c */ /* 0x000fe40003f44070 */
[----:B------:R-:W-:-:S02]  /*0300*/  SEL R13, RZ, 0x1, !P3 ;  /* 0x00000001ff0d7807 */ /* 0x000fc40005800000 */
[----:B------:R-:W-:Y:S02]  /*0310*/  ISETP.GT.AND.EX P0, PT, R21, RZ, PT, P0 ;  /* 0x000000ff1500720c */ /* 0x000fe40003f04300 */
[----:B------:R-:W-:Y:S02]  /*0320*/  SEL R9, R19, RZ, !P4 ;  /* 0x000000ff13097207 */ /* 0x000fe40006000000 */
[----:B------:R-:W-:Y:S02]  /*0330*/  SEL R8, R18, R11, !P4 ;  /* 0x0000000b12087207 */ /* 0x000fe40006000000 */
[----:B------:R-:W-:Y:S02]  /*0340*/  SEL R0, R17, RZ, !P6 ;  /* 0x000000ff11007207 */ /* 0x000fe40007000000 */
[----:B------:R-:W-:Y:S02]  /*0350*/  ISETP.NE.U32.AND P4, PT, R20, RZ, PT ;  /* 0x000000ff1400720c */ /* 0x000fe40003f85070 */
[----:B------:R-:W-:-:S02]  /*0360*/  ISETP.NE.U32.AND P3, PT, R22, RZ, PT ;  /* 0x000000ff1600720c */ /* 0x000fc40003f65070 */
[----:B------:R-:W-:Y:S02]  /*0370*/  ISETP.GT.AND.EX P2, PT, R23, RZ, PT, P2 ;  /* 0x000000ff1700720c */ /* 0x000fe40003f44320 */
[----:B------:R-:W-:Y:S02]  /*0380*/  SEL R17, R16, R13, !P6 ;  /* 0x0000000d10117207 */ /* 0x000fe40007000000 */
[----:B------:R-:W-:Y:S02]  /*0390*/  SEL R15, RZ, 0x1, !P0 ;  /* 0x00000001ff0f7807 */ /* 0x000fe40004000000 */
[----:B------:R-:W-:Y:S02]  /*03a0*/  ISETP.GT.U32.AND P6, PT, R24, RZ, PT ;  /* 0x000000ff1800720c */ /* 0x000fe40003fc4070 */
[----:B------:R-:W-:Y:S02]  /*03b0*/  ISETP.GT.U32.AND P0, PT, R26, RZ, PT ;  /* 0x000000ff1a00720c */ /* 0x000fe40003f04070 */
[----:B------:R-:W-:-:S02]  /*03c0*/  ISETP.NE.AND.EX P4, PT, R21, RZ, PT, P4 ;  /* 0x000000ff1500720c */ /* 0x000fc40003f85340 */
[----:B------:R-:W-:Y:S02]  /*03d0*/  ISETP.NE.AND.EX P3, PT, R23, RZ, PT, P3 ;  /* 0x000000ff1700720c */ /* 0x000fe40003f65330 */
[----:B------:R-:W-:Y:S01]  /*03e0*/  SEL R13, RZ, 0x1, !P2 ;  /* 0x00000001ff0d7807 */ /* 0x000fe20005000000 */
[----:B------:R0:W-:Y:S01]  /*03f0*/  STG.E.128 [R2.64], R4 ;  /* 0x0000000402007986 */ /* 0x0001e2000c101d04 */
[----:B------:R-:W-:Y:S02]  /*0400*/  ISETP.NE.U32.AND P1, PT, R24, RZ, PT ;  /* 0x000000ff1800720c */ /* 0x000fe40003f25070 */
[----:B------:R-:W-:Y:S02]  /*0410*/  ISETP.NE.U32.AND P5, PT, R26, RZ, PT ;  /* 0x000000ff1a00720c */ /* 0x000fe40003fa5070 */
[----:B------:R-:W-:Y:S02]  /*0420*/  ISETP.GT.AND.EX P6, PT, R25, RZ, PT, P6 ;  /* 0x000000ff1900720c */ /* 0x000fe40003fc4360 */
[----:B------:R-:W-:-:S02]  /*0430*/  ISETP.GT.AND.EX P0, PT, R27, RZ, PT, P0 ;  /* 0x000000ff1b00720c */ /* 0x000fc40003f04300 */
[----:B------:R-:W-:Y:S02]  /*0440*/  SEL R11, R29, RZ, !P4 ;  /* 0x000000ff1d0b7207 */ /* 0x000fe40006000000 */
[----:B------:R-:W-:Y:S02]  /*0450*/  SEL R10, R28, R15, !P4 ;  /* 0x0000000f1c0a7207 */ /* 0x000fe40006000000 */
[----:B------:R-:W-:Y:S02]  /*0460*/  SEL R31, R31, RZ, !P3 ;  /* 0x000000ff1f1f7207 */ /* 0x000fe40005800000 */
[----:B------:R-:W-:Y:S01]  /*0470*/  SEL R30, R30, R13, !P3 ;  /* 0x0000000d1e1e7207 */ /* 0x000fe20005800000 */
[----:B0-----:R-:W-:Y:S02]  /*0480*/  IMAD.MOV.U32 R4, RZ, RZ, R17 ;  /* 0x000000ffff047224 */ /* 0x001fe400078e0011 */
[----:B------:R-:W-:Y:S02]  /*0490*/  IMAD.MOV.U32 R5, RZ, RZ, R0 ;  /* 0x000000ffff057224 */ /* 0x000fe400078e0000 */
[----:B------:R-:W-:-:S02]  /*04a0*/  IMAD.MOV.U32 R6, RZ, RZ, R8 ;  /* 0x000000ffff067224 */ /* 0x000fc400078e0008 */
[----:B------:R-:W-:Y:S01]  /*04b0*/  IMAD.MOV.U32 R7, RZ, RZ, R9 ;  /* 0x000000ffff077224 */ /* 0x000fe200078e0009 */
[----:B------:R-:W-:Y:S02]  /*04c0*/  ISETP.NE.AND.EX P1, PT, R25, RZ, PT, P1 ;  /* 0x000000ff1900720c */ /* 0x000fe40003f25310 */
[----:B------:R-:W-:Y:S02]  /*04d0*/  ISETP.NE.AND.EX P5, PT, R27, RZ, PT, P5 ;  /* 0x000000ff1b00720c */ /* 0x000fe40003fa5350 */
[----:B------:R-:W-:Y:S02]  /*04e0*/  SEL R15, RZ, 0x1, !P6 ;  /* 0x00000001ff0f7807 */ /* 0x000fe40007000000 */
[----:B------:R-:W-:Y:S01]  /*04f0*/  SEL R13, RZ, 0x1, !P0 ;  /* 0x00000001ff0d7807 */ /* 0x000fe20004000000 */
[----:B------:R0:W-:Y:S01]  /*0500*/  STG.E.128 [R2.64+0x800], R4 ;  /* 0x0008000402007986 */ /* 0x0001e2000c101d04 */
[----:B------:R-:W-:Y:S02]  /*0510*/  SEL R33, R33, RZ, !P1 ;  /* 0x000000ff21217207 */ /* 0x000fe40004800000 */
[----:B------:R-:W-:-:S02]  /*0520*/  SEL R32, R32, R15, !P1 ;  /* 0x0000000f20207207 */ /* 0x000fc40004800000 */
[----:B------:R-:W-:Y:S02]  /*0530*/  SEL R35, R35, RZ, !P5 ;  /* 0x000000ff23237207 */ /* 0x000fe40006800000 */
[----:B------:R-:W-:Y:S01]  /*0540*/  SEL R34, R34, R13, !P5 ;  /* 0x0000000d22227207 */ /* 0x000fe20006800000 */
        /* <DEDUP_REMOVED lines=11> */
.L_x_12500:
[----:B------:R-:W0:Y:S01]  /*0600*/  S2R R3, SR_TID.X ;  /* 0x0000000000037919 */ /* 0x000e220000002100 */
[----:B------:R-:W-:Y:S01]  /*0610*/  CS2R R30, SRZ ;  /* 0x00000000001e7805 */ /* 0x000fe2000001ff00 */
[----:B0-----:R-:W-:Y:S01]  /*0620*/  ISETP.GE.AND P6, PT, R3, R2, PT ;  /* 0x000000020300720c */ /* 0x001fe20003fc6270 */
[----:B------:R-:W-:-:S12]  /*0630*/  IMAD.MOV.U32 R33, RZ, RZ, R3 ;  /* 0x000000ffff217224 */ /* 0x000fd800078e0003 */
[----:B------:R-:W-:Y:S02]  /*0640*/  @!P6 IMAD.IADD R6, R0, 0x1, R33 ;  /* 0x000000010006e824 */ /* 0x000fe400078e0221 */
[----:B------:R-:W-:-:S04]  /*0650*/  @!P6 IMAD.MOV.U32 R7, RZ, RZ, 0x8 ;  /* 0x00000008ff07e424 */ /* 0x000fc800078e00ff */
[----:B------:R-:W-:-:S05]  /*0660*/  @!P6 IMAD.WIDE.U32 R4, R6, R7, c[0x0][0x170] ;  /* 0x00005c000604e625 */ /* 0x000fca00078e0007 */
[----:B------:R0:W2:Y:S01]  /*0670*/  @!P6 LDG.E.64 R30, [R4.64] ;  /* 0x00000004041ee981 */ /* 0x0000a2000c1e1b00 */
[----:B------:R-:W-:Y:S01]  /*0680*/  @!P6 IADD3 R33, R33, 0x80, RZ ;  /* 0x000000802121e810 */ /* 0x000fe20007ffe0ff */
[----:B------:R-:W-:Y:S01]  /*0690*/  CS2R R28, SRZ ;  /* 0x00000000001c7805 */ /* 0x000fe2000001ff00 */
[----:B------:R-:W-:Y:S02]  /*06a0*/  @!P6 IMAD.WIDE.U32 R6, R6, R7, c[0x0][0x178] ;  /* 0x00005e000606e625 */ /* 0x000fe400078e0007 */
[----:B------:R-:W-:-:S03]  /*06b0*/  ISETP.GE.AND P0, PT, R33, R2, PT ;  /* 0x000000022100720c */ /* 0x000fc60003f06270 */
[----:B------:R1:W3:Y:S01]  /*06c0*/  @!P6 LDG.E.64 R28, [R6.64] ;  /* 0x00000004061ce981 */ /* 0x0002e2000c1e1b00 */
[----:B------:R-:W-:Y:S01]  /*06d0*/  CS2R R8, SRZ ;  /* 0x0000000000087805 */ /* 0x000fe2000001ff00 */
[----:B0-----:R-:W-:Y:S01]  /*06e0*/  CS2R R4, SRZ ;  /* 0x0000000000047805 */ /* 0x001fe2000001ff00 */
[----:B------:R-:W-:-:S07]  /*06f0*/  CS2R R10, SRZ ;  /* 0x00000000000a7805 */ /* 0x000fce000001ff00 */
[----:B------:R-:W-:Y:S01]  /*0700*/  @!P0 IMAD.IADD R20, R0, 0x1, R33 ;  /* 0x0000000100148824 */ /* 0x000fe200078e0221 */
[----:B------:R-:W-:Y:S01]  /*0710*/  @!P0 IADD3 R33, R33, 0x80, RZ ;  /* 0x0000008021218810 */ /* 0x000fe20007ffe0ff */
[----:B------:R-:W-:Y:S01]  /*0720*/  @!P0 IMAD.MOV.U32 R21, RZ, RZ, 0x8 ;  /* 0x00000008ff158424 */ /* 0x000fe200078e00ff */
[----:B-1----:R-:W-:Y:S02]  /*0730*/  CS2R R6, SRZ ;  /* 0x0000000000067805 */ /* 0x002fe4000001ff00 */
[----:B------:R-:W-:Y:S01]  /*0740*/  ISETP.GE.AND P1, PT, R33, R2, PT ;  /* 0x000000022100720c */ /* 0x000fe20003f26270 */
[----:B------:R-:W-:-:S04]  /*0750*/  @!P0 IMAD.WIDE.U32 R18, R20, R21, c[0x0][0x170] ;  /* 0x00005c0014128625 */ /* 0x000fc800078e0015 */
[----:B------:R-:W-:Y:S01]  /*0760*/  @!P0 IMAD.WIDE.U32 R20, R20, R21, c[0x0][0x178] ;  /* 0x00005e0014148625 */ /* 0x000fe200078e0015 */
[----:B------:R0:W4:Y:S04]  /*0770*/  @!P0 LDG.E.64 R4, [R18.64] ;  /* 0x0000000412048981 */ /* 0x000128000c1e1b00 */
[----:B------:R1:W5:Y:S03]  /*0780*/  @!P0 LDG.E.64 R6, [R20.64] ;  /* 0x0000000414068981 */ /* 0x000366000c1e1b00 */
[----:B------:R-:W-:Y:S01]  /*0790*/  @!P1 IMAD.IADD R14, R0, 0x1, R33 ;  /* 0x00000001000e9824 */ /* 0x000fe200078e0221 */
[----:B------:R-:W-:Y:S01]  /*07a0*/  @!P1 IADD3 R33, R33, 0x80, RZ ;  /* 0x0000008021219810 */ /* 0x000fe20007ffe0ff */
[----:B------:R-:W-:-:S03]  /*07b0*/  @!P1 IMAD.MOV.U32 R15, RZ, RZ, 0x8 ;  /* 0x00000008ff0f9424 */ /* 0x000fc600078e00ff */
[----:B------:R-:W-:Y:S01]  /*07c0*/  ISETP.GE.AND P2, PT, R33, R2, PT ;  /* 0x000000022100720c */ /* 0x000fe20003f46270 */
[----:B------:R-:W-:-:S04]  /*07d0*/  @!P1 IMAD.WIDE.U32 R12, R14, R15, c[0x0][0x170] ;  /* 0x00005c000e0c9625 */ /* 0x000fc800078e000f */
[----:B------:R-:W-:Y:S01]  /*07e0*/  @!P1 IMAD.WIDE.U32 R14, R14, R15, c[0x0][0x178] ;  /* 0x00005e000e0e9625 */ /* 0x000fe200078e000f */
[----:B------:R0:W5:Y:S04]  /*07f0*/  @!P1 LDG.E.64 R8, [R12.64] ;  /* 0x000000040c089981 */ /* 0x000168000c1e1b00 */
[----:B------:R0:W5:Y:S03]  /*0800*/  @!P1 LDG.E.64 R10, [R14.64] ;  /* 0x000000040e0a9981 */ /* 0x000166000c1e1b00 */
        /* <DEDUP_REMOVED lines=10> */
[----:B------:R-:W-:Y:S01]  /*08b0*/  @!P3 IMAD.MOV.U32 R35, RZ, RZ, 0x8 ;  /* 0x00000008ff23b424 */ /* 0x000fe200078e00ff */
[----:B0-----:R-:W-:Y:S01]  /*08c0*/  CS2R R12, SRZ ;  /* 0x00000000000c7805 */ /* 0x001fe2000001ff00 */
[----:B------:R-:W-:Y:S01]  /*08d0*/  CS2R R14, SRZ ;  /* 0x00000000000e7805 */ /* 0x000fe2000001ff00 */
[----:B------:R-:W-:Y:S01]  /*08e0*/  @!P2 IMAD.WIDE.U32 R22, R36, R37, c[0x0][0x170] ;  /* 0x00005c002416a625 */ /* 0x000fe200078e0025 */
[----:B------:R-:W-:-:S03]  /*08f0*/  CS2R R18, SRZ ;  /* 0x0000000000127805 */ /* 0x000fc6000001ff00 */
[----:B------:R-:W-:Y:S01]  /*0900*/  @!P2 IMAD.WIDE.U32 R36, R36, R37, c[0x0][0x178] ;  /* 0x00005e002424a625 */ /* 0x000fe200078e0025 */
[----:B------:R0:W5:Y:S03]  /*0910*/  @!P2 LDG.E.64 R12, [R22.64] ;  /* 0x00000004160ca981 */ /* 0x000166000c1e1b00 */
[CC--:B------:R-:W-:Y:S01]  /*0920*/  @!P3 IMAD.WIDE.U32 R26, R34.reuse, R35.reuse, c[0x0][0x170] ;  /* 0x00005c00221ab625 */ /* 0x0c0fe200078e0023 */
[----:B------:R0:W5:Y:S03]  /*0930*/  @!P2 LDG.E.64 R14, [R36.64] ;  /* 0x00000004240ea981 */ /* 0x000166000c1e1b00 */
[----:B------:R-:W-:Y:S02]  /*0940*/  @!P4 IMAD.MOV.U32 R25, RZ, RZ, 0x8 ;  /* 0x00000008ff19c424 */ /* 0x000fe400078e00ff */
[----:B------:R-:W-:Y:S01]  /*0950*/  @!P3 IMAD.WIDE.U32 R34, R34, R35, c[0x0][0x178] ;  /* 0x00005e002222b625 */ /* 0x000fe200078e0023 */
[----:B------:R-:W-:-:S03]  /*0960*/  CS2R R16, SRZ ;  /* 0x0000000000107805 */ /* 0x000fc6000001ff00 */
[----:B------:R-:W-:Y:S01]  /*0970*/  @!P0 IMAD.IADD R32, R0, 0x1, R33 ;  /* 0x0000000100208824 */ /* 0x000fe200078e0221 */
[----:B------:R-:W-:Y:S01]  /*0980*/  @!P0 IADD3 R33, R33, 0x80, RZ ;  /* 0x0000008021218810 */ /* 0x000fe20007ffe0ff */
[----:B-1----:R-:W-:Y:S01]  /*0990*/  CS2R R20, SRZ ;  /* 0x0000000000147805 */ /* 0x002fe2000001ff00 */
[CC--:B0-----:R-:W-:Y:S01]  /*09a0*/  @!P4 IMAD.WIDE.U32 R36, R24.reuse, R25.reuse, c[0x0][0x170] ;  /* 0x00005c001824c625 */ /* 0x0c1fe200078e0019 */
[----:B------:R-:W-:Y:S01]  /*09b0*/  CS2R R22, SRZ ;  /* 0x0000000000167805 */ /* 0x000fe2000001ff00 */
[----:B------:R0:W5:Y:S01]  /*09c0*/  @!P3 LDG.E.64 R18, [R34.64] ;  /* 0x000000042212b981 */ /* 0x000162000c1e1b00 */
[----:B------:R-:W-:Y:S01]  /*09d0*/  ISETP.GE.AND P2, PT, R33, R2, PT ;  /* 0x000000022100720c */ /* 0x000fe20003f46270 */
[----:B------:R-:W-:Y:S02]  /*09e0*/  @!P4 IMAD.WIDE.U32 R24, R24, R25, c[0x0][0x178] ;  /* 0x00005e001818c625 */ /* 0x000fe400078e0019 */
[----:B------:R1:W5:Y:S04]  /*09f0*/  @!P3 LDG.E.64 R16, [R26.64] ;  /* 0x000000041a10b981 */ /* 0x000368000c1e1b00 */
[----:B------:R1:W5:Y:S01]  /*0a00*/  @!P4 LDG.E.64 R20, [R36.64] ;  /* 0x000000042414c981 */ /* 0x000362000c1e1b00 */
[----:B0-----:R-:W-:-:S03]  /*0a10*/  @!P0 IMAD.MOV.U32 R35, RZ, RZ, 0x8 ;  /* 0x00000008ff238424 */ /* 0x001fc600078e00ff */
[----:B------:R0:W5:Y:S01]  /*0a20*/  @!P4 LDG.E.64 R22, [R24.64] ;  /* 0x000000041816c981 */ /* 0x000162000c1e1b00 */
[----:B-1----:R-:W-:Y:S01]  /*0a30*/  CS2R R26, SRZ ;  /* 0x00000000001a7805 */ /* 0x002fe2000001ff00 */
[----:B------:R-:W-:Y:S01]  /*0a40*/  @!P0 IMAD.WIDE.U32 R36, R32, R35, c[0x0][0x170] ;  /* 0x00005c0020248625 */ /* 0x000fe200078e0023 */
[----:B0-----:R-:W-:-:S03]  /*0a50*/  CS2R R24, SRZ ;  /* 0x0000000000187805 */ /* 0x001fc6000001ff00 */
[----:B------:R-:W-:-:S03]  /*0a60*/  @!P0 IMAD.WIDE.U32 R34, R32, R35, c[0x0][0x178] ;  /* 0x00005e0020228625 */ /* 0x000fc600078e0023 */
[----:B------:R0:W5:Y:S01]  /*0a70*/  @!P0 LDG.E.64 R24, [R36.64] ;  /* 0x0000000424188981 */ /* 0x000162000c1e1b00 */
[----:B------:R-:W-:-:S03]  /*0a80*/  @!P2 IMAD.IADD R32, R0, 0x1, R33 ;  /* 0x000000010020a824 */ /* 0x000fc600078e0221 */
[----:B------:R1:W5:Y:S01]  /*0a90*/  @!P0 LDG.E.64 R26, [R34.64] ;  /* 0x00000004221a8981 */ /* 0x000362000c1e1b00 */
[----:B------:R-:W-:-:S04]  /*0aa0*/  @!P2 IMAD.MOV.U32 R33, RZ, RZ, 0x8 ;  /* 0x00000008ff21a424 */ /* 0x000fc800078e00ff */
[----:B0-----:R-:W-:Y:S01]  /*0ab0*/  @!P2 IMAD.WIDE.U32 R36, R32, R33, c[0x0][0x170] ;  /* 0x00005c002024a625 */ /* 0x001fe200078e0021 */
[----:B-1----:R-:W-:-:S03]  /*0ac0*/  CS2R R34, SRZ ;  /* 0x0000000000227805 */ /* 0x002fc6000001ff00 */
[----:B------:R-:W-:-:S05]  /*0ad0*/  @!P2 IMAD.WIDE.U32 R32, R32, R33, c[0x0][0x178] ;  /* 0x00005e002020a625 */ /* 0x000fca00078e0021 */
[----:B------:R0:W5:Y:S01]  /*0ae0*/  @!P2 LDG.E.64 R34, [R32.64] ;  /* 0x000000042022a981 */ /* 0x000162000c1e1b00 */
[C---:B--2---:R-:W-:Y:S02]  /*0af0*/  ISETP.GT.U32.AND P1, PT, R30.reuse, RZ, PT ;  /* 0x000000ff1e00720c */ /* 0x044fe40003f24070 */
[----:B------:R-:W-:Y:S02]  /*0b00*/  ISETP.NE.U32.AND P0, PT, R30, RZ, PT ;  /* 0x000000ff1e00720c */ /* 0x000fe40003f05070 */
[C---:B------:R-:W-:Y:S02]  /*0b10*/  ISETP.GT.AND.EX P1, PT, R31.reuse, RZ, PT, P1 ;  /* 0x000000ff1f00720c */ /* 0x040fe40003f24310 */
[----:B------:R-:W-:Y:S02]  /*0b20*/  ISETP.NE.AND.EX P0, PT, R31, RZ, PT, P0 ;  /* 0x000000ff1f00720c */ /* 0x000fe40003f05300 */
[----:B------:R-:W-:-:S06]  /*0b30*/  CS2R R30, SRZ ;  /* 0x00000000001e7805 */ /* 0x000fcc000001ff00 */
[----:B------:R-:W2:Y:S01]  /*0b40*/  @!P2 LDG.E.64 R30, [R36.64] ;  /* 0x00000004241ea981 */ /* 0x000ea2000c1e1b00 */
[----:B---3--:R-:W-:-:S04]  /*0b50*/  SEL R29, R29, RZ, !P0 ;  /* 0x000000ff1d1d7207 */ /* 0x008fc80004000000 */
[----:B------:R-:W-:Y:S02]  /*0b60*/  @P0 SEL R28, RZ, 0x1, !P1 ;  /* 0x00000001ff1c0807 */ /* 0x000fe40004800000 */
[C---:B----4-:R-:W-:Y:S02]  /*0b70*/  ISETP.GT.U32.AND P4, PT, R4.reuse, RZ, PT ;  /* 0x000000ff0400720c */ /* 0x050fe40003f84070 */
[----:B------:R-:W-:Y:S02]  /*0b80*/  ISETP.NE.U32.AND P5, PT, R4, RZ, PT ;  /* 0x000000ff0400720c */ /* 0x000fe40003fa5070 */
[----:B------:R-:W-:Y:S02]  /*0b90*/  IADD3 R4, R3, 0x80, RZ ;  /* 0x0000008003047810 */ /* 0x000fe40007ffe0ff */
[C---:B------:R-:W-:Y:S02]  /*0ba0*/  ISETP.GT.AND.EX P4, PT, R5.reuse, RZ, PT, P4 ;  /* 0x000000ff0500720c */ /* 0x040fe40003f84340 */
[----:B------:R-:W-:Y:S01]  /*0bb0*/  ISETP.NE.AND.EX P5, PT, R5, RZ, PT, P5 ;  /* 0x000000ff0500720c */ /* 0x000fe20003fa5350 */
[----:B------:R-:W-:Y:S01]  /*0bc0*/  @!P6 IMAD.IADD R5, R0, 0x1, R3 ;  /* 0x000000010005e824 */ /* 0x000fe200078e0203 */
[----:B-----5:R-:W-:-:S02]  /*0bd0*/  ISETP.GT.U32.AND P2, PT, R8, RZ, PT ;  /* 0x000000ff0800720c */ /* 0x020fc40003f44070 */
[----:B------:R-:W-:Y:S01]  /*0be0*/  ISETP.NE.U32.AND P3, PT, R8, RZ, PT ;  /* 0x000000ff0800720c */ /* 0x000fe20003f65070 */
[----:B------:R-:W-:Y:S01]  /*0bf0*/  @!P6 IMAD.MOV.U32 R8, RZ, RZ, 0x8 ;  /* 0x00000008ff08e424 */ /* 0x000fe200078e00ff */
[C---:B------:R-:W-:Y:S02]  /*0c00*/  ISETP.GT.AND.EX P2, PT, R9.reuse, RZ, PT, P2 ;  /* 0x000000ff0900720c */ /* 0x040fe40003f44320 */
[----:B------:R-:W-:Y:S01]  /*0c10*/  ISETP.NE.AND.EX P3, PT, R9, RZ, PT, P3 ;  /* 0x000000ff0900720c */ /* 0x000fe20003f65330 */
[----:B------:R-:W-:Y:S02]  /*0c20*/  IMAD.MOV.U32 R9, RZ, RZ, R3 ;  /* 0x000000ffff097224 */ /* 0x000fe400078e0003 */
[----:B------:R-:W-:Y:S02]  /*0c30*/  @!P6 IMAD.MOV.U32 R9, RZ, RZ, R4 ;  /* 0x000000ffff09e224 */ /* 0x000fe400078e0004 */
[----:B------:R-:W-:-:S05]  /*0c40*/  @!P6 IMAD.WIDE.U32 R4, R5, R8, c[0x0][0x168] ;  /* 0x00005a000504e625 */ /* 0x000fca00078e0008 */
[----:B------:R1:W-:Y:S01]  /*0c50*/  @!P6 STG.E.64 [R4.64], R28 ;  /* 0x0000001c0400e986 */ /* 0x0003e2000c101b04 */
[----:B------:R-:W-:Y:S01]  /*0c60*/  IMAD.MOV.U32 R3, RZ, RZ, R6 ;  /* 0x000000ffff037224 */ /* 0x000fe200078e0006 */
[----:B------:R-:W-:Y:S01]  /*0c70*/  @P5 SEL R3, RZ, 0x1, !P4 ;  /* 0x00000001ff035807 */ /* 0x000fe20006000000 */
[----:B0-----:R-:W-:Y:S01]  /*0c80*/  IMAD.MOV.U32 R33, RZ, RZ, R10 ;  /* 0x000000ffff217224 */ /* 0x001fe200078e000a */
[----:B------:R-:W-:Y:S02]  /*0c90*/  SEL R7, R7, RZ, !P5 ;  /* 0x000000ff07077207 */ /* 0x000fe40006800000 */
[----:B------:R-:W-:Y:S02]  /*0ca0*/  @P3 SEL R33, RZ, 0x1, !P2 ;  /* 0x00000001ff213807 */ /* 0x000fe40005000000 */
[----:B------:R-:W-:Y:S01]  /*0cb0*/  SEL R11, R11, RZ, !P3 ;  /* 0x000000ff0b0b7207 */ /* 0x000fe20005800000 */
[----:B------:R-:W-:Y:S01]  /*0cc0*/  BSSY B0, `(.L_x_12501) ;  /* 0x0000051000007945 */ /* 0x000fe20003800000 */
[----:B------:R-:W-:-:S04]  /*0cd0*/  ISETP.NE.U32.AND P0, PT, R12, RZ, PT ;  /* 0x000000ff0c00720c */ /* 0x000fc80003f05070 */
[----:B------:R-:W-:Y:S02]  /*0ce0*/  ISETP.NE.AND.EX P0, PT, R13, RZ, PT, P0 ;  /* 0x000000ff0d00720c */ /* 0x000fe40003f05300 */
[----:B------:R-:W-:-:S04]  /*0cf0*/  ISETP.GT.U32.AND P1, PT, R12, RZ, PT ;  /* 0x000000ff0c00720c */ /* 0x000fc80003f24070 */
[----:B------:R-:W-:Y:S02]  /*0d00*/  ISETP.GT.AND.EX P1, PT, R13, RZ, PT, P1 ;  /* 0x000000ff0d00720c */ /* 0x000fe40003f24310 */
[----:B-1----:R-:W-:Y:S02]  /*0d10*/  SEL R5, R15, RZ, !P0 ;  /* 0x000000ff0f057207 */ /* 0x002fe40004000000 */
[----:B------:R-:W-:-:S04]  /*0d20*/  ISETP.NE.U32.AND P6, PT, R16, RZ, PT ;  /* 0x000000ff1000720c */ /* 0x000fc80003fc5070 */
[----:B------:R-:W-:Y:S02]  /*0d30*/  ISETP.NE.AND.EX P4, PT, R17, RZ, PT, P6 ;  /* 0x000000ff1100720c */ /* 0x000fe40003f85360 */
[----:B------:R-:W-:Y:S02]  /*0d40*/  @P0 SEL R14, RZ, 0x1, !P1 ;  /* 0x00000001ff0e0807 */ /* 0x000fe40004800000 */
[----:B------:R-:W-:Y:S02]  /*0d50*/  ISETP.GT.U32.AND P5, PT, R16, RZ, PT ;  /* 0x000000ff1000720c */ /* 0x000fe40003fa4070 */
[----:B------:R-:W-:Y:S02]  /*0d60*/  ISETP.NE.U32.AND P2, PT, R20, RZ, PT ;  /* 0x000000ff1400720c */ /* 0x000fe40003f45070 */
[----:B------:R-:W-:Y:S02]  /*0d70*/  ISETP.GE.AND P6, PT, R9, R2, PT ;  /* 0x000000020900720c */ /* 0x000fe40003fc6270 */
[----:B------:R-:W-:-:S02]  /*0d80*/  ISETP.GT.AND.EX P5, PT, R17, RZ, PT, P5 ;  /* 0x000000ff1100720c */ /* 0x000fc40003fa4350 */
[----:B------:R-:W-:Y:S02]  /*0d90*/  ISETP.NE.AND.EX P2, PT, R21, RZ, PT, P2 ;  /* 0x000000ff1500720c */ /* 0x000fe40003f45320 */
[----:B------:R-:W-:-:S04]  /*0da0*/  ISETP.NE.U32.AND P0, PT, R24, RZ, PT ;  /* 0x000000ff1800720c */ /* 0x000fc80003f05070 */
[----:B------:R-:W-:Y:S02]  /*0db0*/  ISETP.NE.AND.EX P0, PT, R25, RZ, PT, P0 ;  /* 0x000000ff1900720c */ /* 0x000fe40003f05300 */
[----:B------:R-:W-:Y:S02]  /*0dc0*/  SEL R13, R19, RZ, !P4 ;  /* 0x000000ff130d7207 */ /* 0x000fe40006000000 */
[----:B------:R-:W-:Y:S02]  /*0dd0*/  @P4 SEL R18, RZ, 0x1, !P5 ;  /* 0x00000001ff124807 */ /* 0x000fe40006800000 */
[----:B------:R-:W-:Y:S02]  /*0de0*/  ISETP.GT.U32.AND P3, PT, R20, RZ, PT ;  /* 0x000000ff1400720c */ /* 0x000fe40003f64070 */
[----:B------:R-:W-:Y:S01]  /*0df0*/  ISETP.GT.U32.AND P4, PT, R24, RZ, PT ;  /* 0x000000ff1800720c */ /* 0x000fe20003f84070 */
[----:B------:R-:W-:Y:S01]  /*0e00*/  BSSY B1, `(.L_x_12502) ;  /* 0x0000035000017945 */ /* 0x000fe20003800000 */
[----:B------:R-:W-:-:S02]  /*0e10*/  ISETP.GT.AND.EX P3, PT, R21, RZ, PT, P3 ;  /* 0x000000ff1500720c */ /* 0x000fc40003f64330 */
[----:B------:R-:W-:Y:S02]  /*0e20*/  ISETP.GT.AND.EX P4, PT, R25, RZ, PT, P4 ;  /* 0x000000ff1900720c */ /* 0x000fe40003f84340 */
[----:B------:R-:W-:Y:S02]  /*0e30*/  SEL R15, R23, RZ, !P2 ;  /* 0x000000ff170f7207 */ /* 0x000fe40005000000 */
[----:B------:R-:W-:Y:S02]  /*0e40*/  SEL R17, R27, RZ, !P0 ;  /* 0x000000ff1b117207 */ /* 0x000fe40004000000 */
[----:B------:R-:W-:Y:S02]  /*0e50*/  @P2 SEL R22, RZ, 0x1, !P3 ;  /* 0x00000001ff162807 */ /* 0x000fe40005800000 */
[----:B------:R-:W-:Y:S02]  /*0e60*/  @P0 SEL R26, RZ, 0x1, !P4 ;  /* 0x00000001ff1a0807 */ /* 0x000fe40006000000 */
[----:B--2---:R-:W-:-:S04]  /*0e70*/  ISETP.NE.U32.AND P1, PT, R30, RZ, PT ;  /* 0x000000ff1e00720c */ /* 0x004fc80003f25070 */
[----:B------:R-:W-:Y:S02]  /*0e80*/  ISETP.NE.AND.EX P1, PT, R31, RZ, PT, P1 ;  /* 0x000000ff1f00720c */ /* 0x000fe40003f25310 */
[----:B------:R-:W-:-:S04]  /*0e90*/  ISETP.GT.U32.AND P5, PT, R30, RZ, PT ;  /* 0x000000ff1e00720c */ /* 0x000fc80003fa4070 */
[----:B------:R-:W-:Y:S02]  /*0ea0*/  ISETP.GT.AND.EX P5, PT, R31, RZ, PT, P5 ;  /* 0x000000ff1f00720c */ /* 0x000fe40003fa4350 */
[----:B------:R-:W-:-:S05]  /*0eb0*/  SEL R19, R35, RZ, !P1 ;  /* 0x000000ff23137207 */ /* 0x000fca0004800000 */
[----:B------:R-:W-:Y:S01]  /*0ec0*/  @P1 SEL R34, RZ, 0x1, !P5 ;  /* 0x00000001ff221807 */ /* 0x000fe20006800000 */
[----:B------:R-:W-:Y:S05]  /*0ed0*/  @P6 BRA `(.L_x_12503) ;  /* 0x000000e000006947 */ /* 0x000fea0003800000 */
[----:B------:R-:W-:Y:S01]  /*0ee0*/  IMAD.IADD R20, R0, 0x1, R9 ;  /* 0x0000000100147824 */ /* 0x000fe200078e0209 */
[----:B------:R-:W-:Y:S01]  /*0ef0*/  IADD3 R9, R9, 0x80, RZ ;  /* 0x0000008009097810 */ /* 0x000fe20007ffe0ff */
[----:B------:R-:W-:Y:S02]  /*0f00*/  IMAD.MOV.U32 R21, RZ, RZ, 0x8 ;  /* 0x00000008ff157424 */ /* 0x000fe400078e00ff */
[----:B------:R-:W-:Y:S01]  /*0f10*/  IMAD.MOV.U32 R6, RZ, RZ, R3 ;  /* 0x000000ffff067224 */ /* 0x000fe200078e0003 */
[----:B------:R-:W-:Y:S01]  /*0f20*/  ISETP.GE.AND P0, PT, R9, R2, PT ;  /* 0x000000020900720c */ /* 0x000fe20003f06270 */
[----:B------:R-:W-:-:S05]  /*0f30*/  IMAD.WIDE.U32 R20, R20, R21, c[0x0][0x168] ;  /* 0x00005a0014147625 */ /* 0x000fca00078e0015 */
[----:B------:R0:W-:Y:S07]  /*0f40*/  STG.E.64 [R20.64], R6 ;  /* 0x0000000614007986 */ /* 0x0001ee000c101b04 */
[----:B------:R-:W-:Y:S05]  /*0f50*/  @P0 BRA `(.L_x_12504) ;  /* 0x000000e000000947 */ /* 0x000fea0003800000 */
[----:B0-----:R-:W-:Y:S01]  /*0f60*/  IMAD.IADD R6, R0, 0x1, R9 ;  /* 0x0000000100067824 */ /* 0x001fe200078e0209 */
[----:B------:R-:W-:Y:S01]  /*0f70*/  IADD3 R9, R9, 0x80, RZ ;  /* 0x0000008009097810 */ /* 0x000fe20007ffe0ff */
[----:B------:R-:W-:Y:S02]  /*0f80*/  IMAD.MOV.U32 R7, RZ, RZ, 0x8 ;  /* 0x00000008ff077424 */ /* 0x000fe400078e00ff */
[----:B------:R-:W-:-:S02]  /*0f90*/  IMAD.MOV.U32 R10, RZ, RZ, R33 ;  /* 0x000000ffff0a7224 */ /* 0x000fc400078e0021 */
[----:B------:R-:W-:-:S05]  /*0fa0*/  IMAD.WIDE.U32 R6, R6, R7, c[0x0][0x168] ;  /* 0x00005a0006067625 */ /* 0x000fca00078e0007 */
[----:B------:R0:W-:Y:S02]  /*0fb0*/  STG.E.64 [R6.64], R10 ;  /* 0x0000000a06007986 */ /* 0x0001e4000c101b04 */
.L_x_12503:
[----:B------:R-:W-:-:S13]  /*0fc0*/  ISETP.GE.AND P0, PT, R9, R2, PT ;  /* 0x000000020900720c */ /* 0x000fda0003f06270 */
[----:B------:R-:W-:Y:S05]  /*0fd0*/  @P0 BRA `(.L_x_12505) ;  /* 0x000000e000000947 */ /* 0x000fea0003800000 */
[----:B0-----:R-:W-:Y:S01]  /*0fe0*/  IMAD.IADD R6, R0, 0x1, R9 ;  /* 0x0000000100067824 */ /* 0x001fe200078e0209 */
[----:B------:R-:W-:Y:S01]  /*0ff0*/  IADD3 R9, R9, 0x80, RZ ;  /* 0x0000008009097810 */ /* 0x000fe20007ffe0ff */
[----:B------:R-:W-:Y:S02]  /*1000*/  IMAD.MOV.U32 R7, RZ, RZ, 0x8 ;  /* 0x00000008ff077424 */ /* 0x000fe400078e00ff */
[----:B------:R-:W-:Y:S02]  /*1010*/  IMAD.MOV.U32 R4, RZ, RZ, R14 ;  /* 0x000000ffff047224 */ /* 0x000fe400078e000e */
[----:B------:R-:W-:-:S05]  /*1020*/  IMAD.WIDE.U32 R6, R6, R7, c[0x0][0x168] ;  /* 0x00005a0006067625 */ /* 0x000fca00078e0007 */
[----:B------:R0:W-:Y:S02]  /*1030*/  STG.E.64 [R6.64], R4 ;  /* 0x0000000406007986 */ /* 0x0001e4000c101b04 */
.L_x_12504:
        /* <DEDUP_REMOVED lines=8> */
.L_x_12505:
[----:B------:R-:W-:-:S13]  /*10c0*/  ISETP.GE.AND P0, PT, R9, R2, PT ;  /* 0x000000020900720c */ /* 0x000fda0003f06270 */
[----:B------:R-:W-:Y:S01]  /*10d0*/  @P0 BREAK B1 ;  /* 0x0000000000010942 */ /* 0x000fe20003800000 */
[----:B------:R-:W-:Y:S05]  /*10e0*/  @P0 BRA `(.L_x_12507) ;  /* 0x000000e000000947 */ /* 0x000fea0003800000 */
[----:B0-----:R-:W-:Y:S01]  /*10f0*/  IMAD.IADD R4, R0, 0x1, R9 ;  /* 0x0000000100047824 */ /* 0x001fe200078e0209 */
[----:B------:R-:W-:Y:S01]  /*1100*/  IADD3 R9, R9, 0x80, RZ ;  /* 0x0000008009097810 */ /* 0x000fe20007ffe0ff */
[----:B------:R-:W-:Y:S02]  /*1110*/  IMAD.MOV.U32 R5, RZ, RZ, 0x8 ;  /* 0x00000008ff057424 */ /* 0x000fe400078e00ff */
[----:B------:R-:W-:Y:S02]  /*1120*/  IMAD.MOV.U32 R14, RZ, RZ, R22 ;  /* 0x000000ffff0e7224 */ /* 0x000fe400078e0016 */
[----:B------:R-:W-:-:S05]  /*1130*/  IMAD.WIDE.U32 R4, R4, R5, c[0x0][0x168] ;  /* 0x00005a0004047625 */ /* 0x000fca00078e0005 */
[----:B------:R0:W-:Y:S02]  /*1140*/  STG.E.64 [R4.64], R14 ;  /* 0x0000000e04007986 */ /* 0x0001e4000c101b04 */
.L_x_12506:
[----:B------:R-:W-:Y:S05]  /*1150*/  BSYNC B1 ;  /* 0x0000000000017941 */ /* 0x000fea0003800000 */
.L_x_12502:
[----:B------:R-:W-:-:S13]  /*1160*/  ISETP.GE.AND P0, PT, R9, R2, PT ;  /* 0x000000020900720c */ /* 0x000fda0003f06270 */
[----:B0-----:R-:W-:Y:S01]  /*1170*/  @!P0 IMAD.IADD R4, R0, 0x1, R9 ;  /* 0x0000000100048824 */ /* 0x001fe200078e0209 */
[----:B------:R-:W-:Y:S01]  /*1180*/  @!P0 IADD3 R9, R9, 0x80, RZ ;  /* 0x0000008009098810 */ /* 0x000fe20007ffe0ff */
[----:B------:R-:W-:Y:S02]  /*1190*/  @!P0 IMAD.MOV.U32 R5, RZ, RZ, 0x8 ;  /* 0x00000008ff058424 */ /* 0x000fe400078e00ff */
[----:B------:R-:W-:Y:S02]  /*11a0*/  @!P0 IMAD.MOV.U32 R16, RZ, RZ, R26 ;  /* 0x000000ffff108224 */ /* 0x000fe400078e001a */
[----:B------:R-:W-:-:S05]  /*11b0*/  @!P0 IMAD.WIDE.U32 R4, R4, R5, c[0x0][0x168] ;  /* 0x00005a0004048625 */ /* 0x000fca00078e0005 */
[----:B------:R0:W-:Y:S02]  /*11c0*/  @!P0 STG.E.64 [R4.64], R16 ;  /* 0x0000001004008986 */ /* 0x0001e4000c101b04 */
.L_x_12507:
[----:B------:R-:W-:Y:S05]  /*11d0*/  BSYNC B0 ;  /* 0x0000000000007941 */ /* 0x000fea0003800000 */
.L_x_12501:
[----:B------:R-:W-:Y:S01]  /*11e0*/  WARPSYNC 0xffffffff ;  /* 0xffffffff00007948 */ /* 0x000fe20003800000 */
[----:B------:R-:W-:-:S13]  /*11f0*/  ISETP.GE.AND P0, PT, R9, R2, PT ;  /* 0x000000020900720c */ /* 0x000fda0003f06270 */
[----:B------:R-:W-:Y:S05]  /*1200*/  @P0 EXIT ;  /* 0x000000000000094d */ /* 0x000fea0003800000 */
[----:B------:R-:W-:Y:S02]  /*1210*/  IMAD.IADD R2, R0, 0x1, R9 ;  /* 0x0000000100027824 */ /* 0x000fe400078e0209 */
[----:B------:R-:W-:Y:S02]  /*1220*/  IMAD.MOV.U32 R3, RZ, RZ, 0x8 ;  /* 0x00000008ff037424 */ /* 0x000fe400078e00ff */
[----:B------:R-:W-:Y:S02]  /*1230*/  IMAD.MOV.U32 R18, RZ, RZ, R34 ;  /* 0x000000ffff127224 */ /* 0x000fe400078e0022 */
[----:B------:R-:W-:-:S05]  /*1240*/  IMAD.WIDE.U32 R2, R2, R3, c[0x0][0x168] ;  /* 0x00005a0002027625 */ /* 0x000fca00078e0003 */
[----:B------:R-:W-:Y:S01]  /*1250*/  STG.E.64 [R2.64], R18 ;  /* 0x0000001202007986 */ /* 0x000fe2000c101b04 */
[----:B------:R-:W-:Y:S05]  /*1260*/  EXIT ;  /* 0x000000000000794d */ /* 0x000fea0003800000 */
.L_x_12508:
        /* <DEDUP_REMOVED lines=9> */
.L_x_29956:


//--------------------- .text._ZN2at6native29vectorized_elementwise_kernelILi4ENS0_13BinaryFunctorIlllZZZNS0_21heaviside_kernel_cudaERNS_18TensorIteratorBaseEENKUlvE_clEvENKUlvE2_clEvEUlllE_EESt5arrayIPcLm3EEEEviT0_T1_ --------------------------
	.section	.text._ZN2at6native29vectorized_elementwise_kernelILi4ENS0_13BinaryFunctorIlllZZZNS0_21heaviside_kernel_cudaERNS_18TensorIteratorBaseEENKUlvE_clEvENKUlvE2_clEvEUlllE_EESt5arrayIPcLm3EEEEviT0_T1_,"ax",@progbits
	.sectioninfo	@"SHI_REGISTERS=40"
	.align	128
        .global         _ZN2at6native29vectorized_elementwise_kernelILi4ENS0_13BinaryFunctorIlllZZZNS0_21heaviside_kernel_cudaERNS_18TensorIteratorBaseEENKUlvE_clEvENKUlvE2_clEvEUlllE_EESt5arrayIPcLm3EEEEviT0_T1_
        .type           _ZN2at6native29vectorized_elementwise_kernelILi4ENS0_13BinaryFunctorIlllZZZNS0_21heaviside_kernel_cudaERNS_18TensorIteratorBaseEENKUlvE_clEvENKUlvE2_clEvEUlllE_EESt5arrayIPcLm3EEEEviT0_T1_,@function
        .size           _ZN2at6native29vectorized_elementwise_kernelILi4ENS0_13BinaryFunctorIlllZZZNS0_21heaviside_kernel_cudaERNS_18TensorIteratorBaseEENKUlvE_clEvENKUlvE2_clEvEUlllE_EESt5arrayIPcLm3EEEEviT0_T1_,(.L_x_29957 - _ZN2at6native29vectorized_elementwise_kernelILi4ENS0_13BinaryFunctorIlllZZZNS0_21heaviside_kernel_cudaERNS_18TensorIteratorBaseEENKUlvE_clEvENKUlvE2_clEvEUlllE_EESt5arrayIPcLm3EEEEviT0_T1_)
        .other          _ZN2at6native29vectorized_elementwise_kernelILi4ENS0_13BinaryFunctorIlllZZZNS0_21heaviside_kernel_cudaERNS_18TensorIteratorBaseEENKUlvE_clEvENKUlvE2_clEvEUlllE_EESt5arrayIPcLm3EEEEviT0_T1_,@"STO_CUDA_ENTRY STV_DEFAULT"
_ZN2at6native29vectorized_elementwise_kernelILi4ENS0_13BinaryFunctorIlllZZZNS0_21heaviside_kernel_cudaERNS_18TensorIteratorBaseEENKUlvE_clEvENKUlvE2_clEvEUlllE_EESt5arrayIPcLm3EEEEviT0_T1_:
.text._ZN2at6native29vectorized_elementwise_kernelILi4ENS0_13BinaryFunctorIlllZZZNS0_21heaviside_kernel_cudaERNS_18TensorIteratorBaseEENKUlvE_clEvENKUlvE2_clEvEUlllE_EESt5arrayIPcLm3EEEEviT0_T1_:
        /* <DEDUP_REMOVED lines=96> */
.L_x_12509:
        /* <DEDUP_REMOVED lines=156> */
.L_x_12512:
        /* <DEDUP_REMOVED lines=8> */
.L_x_12513:
        /* <DEDUP_REMOVED lines=8> */
.L_x_12514:
        /* <DEDUP_REMOVED lines=9> */
.L_x_12515:
[----:B------:R-:W-:Y:S05]  /*1150*/  BSYNC B1 ;  /* 0x0000000000017941 */ /* 0x000fea0003800000 */
.L_x_12511:
[----:B------:R-:W-:-:S13]  /*1160*/  ISETP.GE.AND P0, PT, R9, R2, PT ;  /* 0x000000020900720c */ /* 0x000fda0003f06270 */
[----:B0-----:R-:W-:Y:S01]  /*1170*/  @!P0 IMAD.IADD R4, R0, 0x1, R9 ;  /* 0x0000000100048824 */ /* 0x001fe200078e0209 */
[----:B------:R-:W-:Y:S01]  /*1180*/  @!P0 IADD3 R9, R9, 0x80, RZ ;  /* 0x0000008009098810 */ /* 0x000fe20007ffe0ff */
[----:B------:R-:W-:Y:S02]  /*1190*/  @!P0 IMAD.MOV.U32 R5, RZ, RZ, 0x8 ;  /* 0x00000008ff058424 */ /* 0x000fe400078e00ff */
[----:B------:R-:W-:Y:S02]  /*11a0*/  @!P0 IMAD.MOV.U32 R16, RZ, RZ, R26 ;  /* 0x000000ffff108224 */ /* 0x000fe400078e001a */
[----:B------:R-:W-:-:S05]  /*11b0*/  @!P0 IMAD.WIDE.U32 R4, R4, R5, c[0x0][0x168] ;  /* 0x00005a0004048625 */ /* 0x000fca00078e0005 */
[----:B------:R0:W-:Y:S02]  /*11c0*/  @!P0 STG.E.64 [R4.64], R16 ;  /* 0x0000001004008986 */ /* 0x0001e4000c101b04 */
.L_x_12516:
[----:B------:R-:W-:Y:S05]  /*11d0*/  BSYNC B0 ;  /* 0x0000000000007941 */ /* 0x000fea0003800000 */
.L_x_12510:
        /* <DEDUP_REMOVED lines=9> */
.L_x_12517:
        /* <DEDUP_REMOVED lines=9> */
.L_x_29957:


//--------------------- .text._ZN2at6native29vectorized_elementwise_kernelILi8ENS0_13BinaryFunctorIlllZZZNS0_21heaviside_kernel_cudaERNS_18TensorIteratorBaseEENKUlvE_clEvENKUlvE2_clEvEUlllE_EESt5arrayIPcLm3EEEEviT0_T1_ --------------------------
	.section	.text._ZN2at6native29vectorized_elementwise_kernelILi8ENS0_13BinaryFunctorIlllZZZNS0_21heaviside_kernel_cudaERNS_18TensorIteratorBaseEENKUlvE_clEvENKUlvE2_clEvEUlllE_EESt5arrayIPcLm3EEEEviT0_T1_,"ax",@progbits
	.sectioninfo	@"SHI_REGISTERS=4"
	.align	128
        .global         _ZN2at6native29vectorized_elementwise_kernelILi8ENS0_13BinaryFunctorIlllZZZNS0_21heaviside_kernel_cudaERNS_18TensorIteratorBaseEENKUlvE_clEvENKUlvE2_clEvEUlllE_EESt5arrayIPcLm3EEEEviT0_T1_
        .type           _ZN2at6native29vectorized_elementwise_kernelILi8ENS0_13BinaryFunctorIlllZZZNS0_21heaviside_kernel_cudaERNS_18TensorIteratorBaseEENKUlvE_clEvENKUlvE2_clEvEUlllE_EESt5arrayIPcLm3EEEEviT0_T1_,@function
        .size           _ZN2at6native29vectorized_elementwise_kernelILi8ENS0_13BinaryFunctorIlllZZZNS0_21heaviside_kernel_cudaERNS_18TensorIteratorBaseEENKUlvE_clEvENKUlvE2_clEvEUlllE_EESt5arrayIPcLm3EEEEviT0_T1_,(.L_x_29958 - _ZN2at6native29vectorized_elementwise_kernelILi8ENS0_13BinaryFunctorIlllZZZNS0_21heaviside_kernel_cudaERNS_18TensorIteratorBaseEENKUlvE_clEvENKUlvE2_clEvEUlllE_EESt5arrayIPcLm3EEEEviT0_T1_)
        .other          _ZN2at6native29vectorized_elementwise_kernelILi8ENS0_13BinaryFunctorIlllZZZNS0_21heaviside_kernel_cudaERNS_18TensorIteratorBaseEENKUlvE_clEvENKUlvE2_clEvEUlllE_EESt5arrayIPcLm3EEEEviT0_T1_,@"STO_CUDA_ENTRY STV_DEFAULT"
_ZN2at6native29vectorized_elementwise_kernelILi8ENS0_13BinaryFunctorIlllZZZNS0_21heaviside_kernel_cudaERNS_18TensorIteratorBaseEENKUlvE_clEvENKUlvE2_clEvEUlllE_EESt5arrayIPcLm3EEEEviT0_T1_:
.text._ZN2at6native29vectorized_elementwise_kernelILi8ENS0_13BinaryFunctorIlllZZZNS0_21heaviside_kernel_cudaERNS_18TensorIteratorBaseEENKUlvE_clEvENKUlvE2_clEvEUlllE_EESt5arrayIPcLm3EEEEviT0_T1_:
[----:B------:R-:W-:Y:S02]  /*0000*/  MOV R1, c[0x0][0x28] ;  /* 0x00000a0000017a02 */ /* 0x000fe40000000f00 */
[----:B------:R-:W-:Y:S05]  /*0010*/  EXIT ;  /* 0x000000000000794d */ /* 0x000fea0003800000 */
.L_x_12518:
        /* <DEDUP_REMOVED lines=14> */
.L_x_29958:


//--------------------- .text._ZN2at6native18elementwise_kernelILi128ELi4EZNS0_15gpu_kernel_implINS0_13BUnaryFunctorIlllZZZNS0_21heaviside_kernel_cudaERNS_18TensorIteratorBaseEENKUlvE_clEvENKUlvE2_clEvEUlllE_EEEEvS5_RKT_EUliE_EEviT1_ --------------------------
	.section	.text._ZN2at6native18elementwise_kernelILi128ELi4EZNS0_15gpu_kernel_implINS0_13BUnaryFunctorIlllZZZNS0_21heaviside_kernel_cudaERNS_18TensorIteratorBaseEENKUlvE_clEvENKUlvE2_clEvEUlllE_EEEEvS5_RKT_EUliE_EEviT1_,"ax",@progbits
	.sectioninfo	@"SHI_REGISTERS=26"
	.align	128
        .global         _ZN2at6native18elementwise_kernelILi128ELi4EZNS0_15gpu_kernel_implINS0_13BUnaryFunctorIlllZZZNS0_21heaviside_kernel_cudaERNS_18TensorIteratorBaseEENKUlvE_clEvENKUlvE2_clEvEUlllE_EEEEvS5_RKT_EUliE_EEviT1_
        .type           _ZN2at6native18elementwise_kernelILi128ELi4EZNS0_15gpu_kernel_implINS0_13BUnaryFunctorIlllZZZNS0_21heaviside_kernel_cudaERNS_18TensorIteratorBaseEENKUlvE_clEvENKUlvE2_clEvEUlllE_EEEEvS5_RKT_EUliE_EEviT1_,@function
        .size           _ZN2at6native18elementwise_kernelILi128ELi4EZNS0_15gpu_kernel_implINS0_13BUnaryFunctorIlllZZZNS0_21heaviside_kernel_cudaERNS_18TensorIteratorBaseEENKUlvE_clEvENKUlvE2_clEvEUlllE_EEEEvS5_RKT_EUliE_EEviT1_,(.L_x_29959 - _ZN2at6native18elementwise_kernelILi128ELi4EZNS0_15gpu_kernel_implINS0_13BUnaryFunctorIlllZZZNS0_21heaviside_kernel_cudaERNS_18TensorIteratorBaseEENKUlvE_clEvENKUlvE2_clEvEUlllE_EEEEvS5_RKT_EUliE_EEviT1_)
        .other          _ZN2at6native18elementwise_kernelILi128ELi4EZNS0_15gpu_kernel_implINS0_13BUnaryFunctorIlllZZZNS0_21heaviside_kernel_cudaERNS_18TensorIteratorBaseEENKUlvE_clEvENKUlvE2_clEvEUlllE_EEEEvS5_RKT_EUliE_EEviT1_,@"STO_CUDA_ENTRY STV_DEFAULT"
_ZN2at6native18elementwise_kernelILi128ELi4EZNS0_15gpu_kernel_implINS0_13BUnaryFunctorIlllZZZNS0_21heaviside_kernel_cudaERNS_18TensorIteratorBaseEENKUlvE_clEvENKUlvE2_clEvEUlllE_EEEEvS5_RKT_EUliE_EEviT1_:
.text._ZN2at6native18elementwise_kernelILi128ELi4EZNS0_15gpu_kernel_implINS0_13BUnaryFunctorIlllZZZNS0_21heaviside_kernel_cudaERNS_18TensorIteratorBaseEENKUlvE_clEvENKUlvE2_clEvEUlllE_EEEEvS5_RKT_EUliE_EEviT1_:
        /* <DEDUP_REMOVED lines=237> */
.L_x_12521:
        /* <DEDUP_REMOVED lines=19> */
.L_x_12525:
[----:B------:R0:W5:Y:S01]  /*1000*/  LDG.E.U8 R2, [R4.64] ;  /* 0x0000002404027981 */ /* 0x000162000c1e1100 */
[----:B------:R-:W-:Y:S01]  /*1010*/  IMAD.MOV.U32 R3, RZ, RZ, RZ ;  /* 0x000000ffff037224 */ /* 0x000fe200078e00ff */
[----:B------:R-:W-:Y:S05]  /*1020*/  BRA `(.L_x_12527) ;  /* 0x00000d5000007947 */ /* 0x000fea0003800000 */
.L_x_12524:
        /* <DEDUP_REMOVED lines=8> */
.L_x_12529:
[----:B------:R-:W2:Y:S02]  /*10b0*/  LDG.E R2, [R4.64] ;  /* 0x0000002404027981 */ /* 0x000ea4000c1e1900 */
[----:B--2---:R-:W-:Y:S01]  /*10c0*/  SHF.R.S32.HI R3, RZ, 0x1f, R2 ;  /* 0x0000001fff037819 */ /* 0x004fe20000011402 */
[----:B------:R-:W-:Y:S05]  /*10d0*/  BRA `(.L_x_12527) ;  /* 0x00000ca000007947 */ /* 0x000fea0003800000 */
.L_x_12528:
[----:B------:R-:W2:Y:S02]  /*10e0*/  LDG.E.S16 R2, [R4.64] ;  /* 0x0000002404027981 */ /* 0x000ea4000c1e1700 */
[----:B--2---:R-:W-:Y:S01]  /*10f0*/  SHF.R.S32.HI R3, RZ, 0x1f, R2 ;  /* 0x0000001fff037819 */ /* 0x004fe20000011402 */
[----:B------:R-:W-:Y:S05]  /*1100*/  BRA `(.L_x_12527) ;  /* 0x00000c7000007947 */ /* 0x000fea0003800000 */
.L_x_12523:
        /* <DEDUP_REMOVED lines=9> */
.L_x_12531:
[----:B------:R-:W2:Y:S02]  /*11a0*/  LDG.E.U16 R4, [R4.64] ;  /* 0x0000002404047981 */ /* 0x000ea4000c1e1500 */
[----:B--2---:R-:W-:-:S06]  /*11b0*/  HADD2.F32 R2, -RZ, R4.H0_H0 ;  /* 0x20000004ff027230 */ /* 0x004fcc0000004100 */
[----:B------:R-:W0:Y:S01]  /*11c0*/  F2I.S64.TRUNC R2, R2 ;  /* 0x0000000200027311 */ /* 0x000e22000020d900 */
[----:B------:R-:W-:Y:S05]  /*11d0*/  BRA `(.L_x_12527) ;  /* 0x00000ba000007947 */ /* 0x000fea0003800000 */
.L_x_12530:
        /* <DEDUP_REMOVED lines=9> */
.L_x_12533:
[----:B------:R-:W2:Y:S02]  /*1270*/  LDG.E.U16 R4, [R4.64] ;  /* 0x0000002404047981 */ /* 0x000ea4000c1e1500 */
[----:B--2---:R-:W-:-:S06]  /*1280*/  HADD2.F32 R2, -RZ, R4.H0_H0 ;  /* 0x20000004ff027230 */ /* 0x004fcc0000004100 */
[----:B------:R-:W0:Y:S01]  /*1290*/  F2I.S64.TRUNC R2, R2 ;  /* 0x0000000200027311 */ /* 0x000e22000020d900 */
[----:B------:R-:W-:Y:S05]  /*12a0*/  BRA `(.L_x_12527) ;  /* 0x00000ad000007947 */ /* 0x000fea0003800000 */
.L_x_12532:
[----:B------:R-:W2:Y:S02]  /*12b0*/  LDG.E.64 R2, [R4.64] ;  /* 0x0000002404027981 */ /* 0x000ea4000c1e1b00 */
[----:B--2---:R-:W0:Y:S01]  /*12c0*/  F2I.S64.F64.TRUNC R2, R2 ;  /* 0x0000000200027311 */ /* 0x004e22000030d900 */
[----:B------:R-:W-:Y:S05]  /*12d0*/  BRA `(.L_x_12527) ;  /* 0x00000aa000007947 */ /* 0x000fea0003800000 */
.L_x_12522:
        /* <DEDUP_REMOVED lines=13> */
.L_x_12536:
[----:B------:R-:W2:Y:S02]  /*13b0*/  LDG.E.64 R2, [R4.64] ;  /* 0x0000002404027981 */ /* 0x000ea4000c1e1b00 */
[----:B--2---:R-:W0:Y:S01]  /*13c0*/  F2I.S64.F64.TRUNC R2, R2 ;  /* 0x0000000200027311 */ /* 0x004e22000030d900 */
[----:B------:R-:W-:Y:S05]  /*13d0*/  BRA `(.L_x_12527) ;  /* 0x000009a000007947 */ /* 0x000fea0003800000 */
.L_x_12535:
        /* <DEDUP_REMOVED lines=27> */
.L_x_12538:
        /* <DEDUP_REMOVED lines=14> */
.L_x_12537:
[----:B------:R-:W2:Y:S02]  /*1670*/  LDG.E.U16 R2, [R4.64] ;  /* 0x0000002404027981 */ /* 0x000ea4000c1e1500 */
[----:B--2---:R-:W-:-:S06]  /*1680*/  PRMT R2, RZ, 0x5410, R2 ;  /* 0x00005410ff027816 */ /* 0x004fcc0000000002 */
[----:B------:R-:W0:Y:S01]  /*1690*/  F2I.S64.TRUNC R2, R2 ;  /* 0x0000000200027311 */ /* 0x000e22000020d900 */
[----:B------:R-:W-:Y:S05]  /*16a0*/  BRA `(.L_x_12527) ;  /* 0x000006d000007947 */ /* 0x000fea0003800000 */
.L_x_12534:
        /* <DEDUP_REMOVED lines=11> */
.L_x_12541:
        /* <DEDUP_REMOVED lines=21> */
.L_x_12545:
[----:B------:R-:W-:Y:S05]  /*18b0*/  BSYNC B1 ;  /* 0x0000000000017941 */ /* 0x000fea0003800000 */
.L_x_12544:
[----:B------:R-:W-:Y:S01]  /*18c0*/  IMAD.SHL.U32 R2, R2, 0x100000, RZ ;  /* 0x0010000002027824 */ /* 0x000fe200078e00ff */
[----:B------:R-:W-:-:S04]  /*18d0*/  LEA R3, R0, 0x3b800000, 0x17 ;  /* 0x3b80000000037811 */ /* 0x000fc800078eb8ff */
[----:B------:R-:W-:Y:S02]  /*18e0*/  LOP3.LUT R2, R3, R2, R4, 0xfe, !PT ;  /* 0x0000000203027212 */ /* 0x000fe400078efe04 */
.L_x_12543:
[----:B------:R-:W-:Y:S05]  /*18f0*/  BSYNC B0 ;  /* 0x0000000000007941 */ /* 0x000fea0003800000 */
.L_x_12542:
[----:B------:R-:W0:Y:S01]  /*1900*/  F2I.S64.TRUNC R2, R2 ;  /* 0x0000000200027311 */ /* 0x000e22000020d900 */
[----:B------:R-:W-:Y:S05]  /*1910*/  BRA `(.L_x_12527) ;  /* 0x0000046000007947 */ /* 0x000fea0003800000 */
.L_x_12540:
        /* <DEDUP_REMOVED lines=21> */
.L_x_12549:
[----:B------:R-:W-:Y:S05]  /*1a70*/  BSYNC B1 ;  /* 0x0000000000017941 */ /* 0x000fea0003800000 */
.L_x_12548:
[----:B------:R-:W-:Y:S01]  /*1a80*/  IMAD.SHL.U32 R2, R2, 0x200000, RZ ;  /* 0x0020000002027824 */ /* 0x000fe200078e00ff */
[----:B------:R-:W-:-:S04]  /*1a90*/  LEA R3, R0, 0x37800000, 0x17 ;  /* 0x3780000000037811 */ /* 0x000fc800078eb8ff */
[----:B------:R-:W-:Y:S02]  /*1aa0*/  LOP3.LUT R2, R3, R2, R4, 0xfe, !PT ;  /* 0x0000000203027212 */ /* 0x000fe400078efe04 */
.L_x_12547:
[----:B------:R-:W-:Y:S05]  /*1ab0*/  BSYNC B0 ;  /* 0x0000000000007941 */ /* 0x000fea0003800000 */
.L_x_12546:
[----:B------:R-:W0:Y:S01]  /*1ac0*/  F2I.S64.TRUNC R2, R2 ;  /* 0x0000000200027311 */ /* 0x000e22000020d900 */
[----:B------:R-:W-:Y:S05]  /*1ad0*/  BRA `(.L_x_12527) ;  /* 0x000002a000007947 */ /* 0x000fea0003800000 */
.L_x_12539:
        /* <DEDUP_REMOVED lines=14> */
.L_x_12553:
[----:B------:R-:W-:Y:S05]  /*1bc0*/  BSYNC B0 ;  /* 0x0000000000007941 */ /* 0x000fea0003800000 */
.L_x_12552:
[----:B------:R-:W0:Y:S01]  /*1bd0*/  F2I.S64.TRUNC R2, R2 ;  /* 0x0000000200027311 */ /* 0x000e22000020d900 */
[----:B------:R-:W-:Y:S05]  /*1be0*/  BRA `(.L_x_12527) ;  /* 0x0000019000007947 */ /* 0x000fea0003800000 */
.L_x_12526:
        /* <DEDUP_REMOVED lines=21> */
.L_x_12551:
[----:B------:R0:W5:Y:S01]  /*1d40*/  LDG.E.64 R2, [R4.64] ;  /* 0x0000002404027981 */ /* 0x000162000c1e1b00 */
[----:B------:R-:W-:Y:S05]  /*1d50*/  BRA `(.L_x_12527) ;  /* 0x0000002000007947 */ /* 0x000fea0003800000 */
.L_x_12550:
[----:B------:R0:W5:Y:S01]  /*1d60*/  LDG.E R2, [R4.64] ;  /* 0x0000002404027981 */ /* 0x000162000c1e1900 */
[----:B------:R-:W-:-:S03]  /*1d70*/  IMAD.MOV.U32 R3, RZ, RZ, RZ ;  /* 0x000000ffff037224 */ /* 0x000fc600078e00ff */
.L_x_12527:
[----:B0-----:R-:W0:Y:S01]  /*1d80*/  LDC.U8 R4, c[0x0][0x380] ;  /* 0x0000e000ff047b82 */ /* 0x001e220000000000 */
[C---:B-----5:R-:W-:Y:S02]  /*1d90*/  ISETP.GT.U32.AND P0, PT, R2.reuse, RZ, PT ;  /* 0x000000ff0200720c */ /* 0x060fe40003f04070 */
[----:B------:R-:W-:Y:S02]  /*1da0*/  ISETP.NE.U32.AND P1, PT, R2, RZ, PT ;  /* 0x000000ff0200720c */ /* 0x000fe40003f25070 */
[C---:B------:R-:W-:Y:S02]  /*1db0*/  ISETP.GT.AND.EX P0, PT, R3.reuse, RZ, PT, P0 ;  /* 0x000000ff0300720c */ /* 0x040fe40003f04300 */
[----:B------:R-:W-:-:S02]  /*1dc0*/  ISETP.NE.AND.EX P1, PT, R3, RZ, PT, P1 ;  /* 0x000000ff0300720c */ /* 0x000fc40003f25310 */
[----:B------:R-:W-:Y:S02]  /*1dd0*/  SEL R2, RZ, 0x1, !P0 ;  /* 0x00000001ff027807 */ /* 0x000fe40004000000 */
[----:B------:R-:W-:Y:S02]  /*1de0*/  SEL R3, RZ, c[0x0][0x37c], P1 ;  /* 0x0000df00ff037a07 */ /* 0x000fe40000800000 */
[----:B------:R-:W-:-:S05]  /*1df0*/  SEL R5, R2, c[0x0][0x378], P1 ;  /* 0x0000de0002057a07 */ /* 0x000fca0000800000 */
[----:B------:R-:W-:Y:S01]  /*1e00*/  IMAD.MOV.U32 R2, RZ, RZ, R5 ;  /* 0x000000ffff027224 */ /* 0x000fe200078e0005 */
        /* <DEDUP_REMOVED lines=13> */
.L_x_12557:
[----:B------:R0:W-:Y:S01]  /*1ee0*/  STG.E.U8 [R16.64], R5 ;  /* 0x0000000510007986 */ /* 0x0001e2000c101124 */
[----:B------:R-:W-:Y:S05]  /*1ef0*/  BRA `(.L_x_12559) ;  /* 0x00000d7000007947 */ /* 0x000fea0003800000 */
.L_x_12556:
        /* <DEDUP_REMOVED lines=8> */
.L_x_12561:
[----:B------:R0:W-:Y:S01]  /*1f80*/  STG.E [R16.64], R5 ;  /* 0x0000000510007986 */ /* 0x0001e2000c101924 */
[----:B------:R-:W-:Y:S05]  /*1f90*/  BRA `(.L_x_12559) ;  /* 0x00000cd000007947 */ /* 0x000fea0003800000 */
.L_x_12560:
[----:B------:R0:W-:Y:S01]  /*1fa0*/  STG.E.U16 [R16.64], R5 ;  /* 0x0000000510007986 */ /* 0x0001e2000c101524 */
[----:B------:R-:W-:Y:S05]  /*1fb0*/  BRA `(.L_x_12559) ;  /* 0x00000cb000007947 */ /* 0x000fea0003800000 */
.L_x_12555:
        /* <DEDUP_REMOVED lines=9> */
.L_x_12563:
[----:B------:R-:W0:Y:S02]  /*2050*/  I2F.S64 R0, R2 ;  /* 0x0000000200007312 */ /* 0x000e240000301400 */
[----:B0-----:R-:W-:-:S05]  /*2060*/  F2FP.PACK_AB R0, RZ, R0 ;  /* 0x00000000ff00723e */ /* 0x001fca00000000ff */
[----:B------:R0:W-:Y:S01]  /*2070*/  STG.E.U16 [R16.64], R0 ;  /* 0x0000000010007986 */ /* 0x0001e2000c101524 */
[----:B------:R-:W-:Y:S05]  /*2080*/  BRA `(.L_x_12559) ;  /* 0x00000be000007947 */ /* 0x000fea0003800000 */
.L_x_12562:
        /* <DEDUP_REMOVED lines=10> */
.L_x_12565:
[----:B------:R-:W0:Y:S02]  /*2130*/  I2F.S64 R2, R2 ;  /* 0x0000000200027312 */ /* 0x000e240000301400 */
[----:B0-----:R-:W-:-:S04]  /*2140*/  F2FP.PACK_AB R3, RZ, R2 ;  /* 0x00000002ff03723e */ /* 0x001fc800000000ff */
[----:B------:R-:W-:-:S05]  /*2150*/  PRMT R3, R3, 0x5410, RZ ;  /* 0x0000541003037816 */ /* 0x000fca00000000ff */
[----:B------:R0:W-:Y:S01]  /*2160*/  STG.E [R16.64], R3 ;  /* 0x0000000310007986 */ /* 0x0001e2000c101924 */
[----:B------:R-:W-:Y:S05]  /*2170*/  BRA `(.L_x_12559) ;  /* 0x00000af000007947 */ /* 0x000fea0003800000 */
.L_x_12564:
[----:B------:R-:W0:Y:S02]  /*2180*/  I2F.F64.S64 R2, R2 ;  /* 0x0000000200027312 */ /* 0x000e240000301c00 */
[----:B0-----:R0:W-:Y:S01]  /*2190*/  STG.E.64 [R16.64], R2 ;  /* 0x0000000210007986 */ /* 0x0011e2000c101b24 */
[----:B------:R-:W-:Y:S05]  /*21a0*/  BRA `(.L_x_12559) ;  /* 0x00000ac000007947 */ /* 0x000fea0003800000 */
.L_x_12554:
        /* <DEDUP_REMOVED lines=13> */
.L_x_12568:
[----:B------:R-:W0:Y:S01]  /*2280*/  I2F.F64.S64 R4, R2 ;  /* 0x0000000200047312 */ /* 0x000e220000301c00 */
[----:B------:R-:W-:-:S05]  /*2290*/  CS2R R6, SRZ ;  /* 0x0000000000067805 */ /* 0x000fca000001ff00 */
[----:B0-----:R0:W-:Y:S01]  /*22a0*/  STG.E.128 [R16.64], R4 ;  /* 0x0000000410007986 */ /* 0x0011e2000c101d24 */
[----:B------:R-:W-:Y:S05]  /*22b0*/  BRA `(.L_x_12559) ;  /* 0x000009b000007947 */ /* 0x000fea0003800000 */
.L_x_12567:
        /* <DEDUP_REMOVED lines=21> */
.L_x_12572:
[----:B------:R-:W-:Y:S05]  /*2410*/  BSYNC B0 ;  /* 0x0000000000007941 */ /* 0x000fea0003800000 */
.L_x_12571:
[----:B------:R-:W-:-:S05]  /*2420*/  LOP3.LUT R5, R0, R5, RZ, 0xfc, !PT ;  /* 0x0000000500057212 */ /* 0x000fca00078efcff */
[----:B------:R0:W-:Y:S01]  /*2430*/  STG.E.U8 [R16.64], R5 ;  /* 0x0000000510007986 */ /* 0x0001e2000c101124 */
[----:B------:R-:W-:Y:S05]  /*2440*/  BRA `(.L_x_12559) ;  /* 0x0000082000007947 */ /* 0x000fea0003800000 */
.L_x_12570:
        /* <DEDUP_REMOVED lines=13> */
.L_x_12574:
[----:B------:R-:W-:Y:S01]  /*2520*/  IMAD.MOV.U32 R0, RZ, RZ, 0x7f ;  /* 0x0000007fff007424 */ /* 0x000fe200078e00ff */
[----:B------:R-:W-:-:S04]  /*2530*/  ISETP.GT.U32.AND P0, PT, R4, 0x7f800000, PT ;  /* 0x7f8000000400780c */ /* 0x000fc80003f04070 */
[----:B------:R-:W-:-:S04]  /*2540*/  SEL R0, R0, 0x7c, P0 ;  /* 0x0000007c00007807 */ /* 0x000fc80000000000 */
.L_x_12575:
[----:B------:R-:W-:Y:S05]  /*2550*/  BSYNC B0 ;  /* 0x0000000000007941 */ /* 0x000fea0003800000 */
.L_x_12573:
[----:B------:R-:W-:-:S04]  /*2560*/  LOP3.LUT R2, R3, 0x80000000, RZ, 0xc0, !PT ;  /* 0x8000000003027812 */ /* 0x000fc800078ec0ff */
[----:B------:R-:W-:-:S04]  /*2570*/  SHF.R.U32.HI R3, RZ, 0x18, R2 ;  /* 0x00000018ff037819 */ /* 0x000fc80000011602 */
[----:B------:R-:W-:-:S05]  /*2580*/  LOP3.LUT R3, R0, R3, RZ, 0xfc, !PT ;  /* 0x0000000300037212 */ /* 0x000fca00078efcff */
[----:B------:R0:W-:Y:S01]  /*2590*/  STG.E.U8 [R16.64], R3 ;  /* 0x0000000310007986 */ /* 0x0001e2000c101124 */
[----:B------:R-:W-:Y:S05]  /*25a0*/  BRA `(.L_x_12559) ;  /* 0x000006c000007947 */ /* 0x000fea0003800000 */
.L_x_12569:
[----:B------:R-:W0:Y:S02]  /*25b0*/  I2F.S64 R0, R2 ;  /* 0x0000000200007312 */ /* 0x000e240000301400 */
[----:B0-----:R-:W-:-:S05]  /*25c0*/  F2FP.BF16.PACK_AB R0, RZ, R0 ;  /* 0x00000000ff00723e */ /* 0x001fca00000010ff */
[----:B------:R0:W-:Y:S01]  /*25d0*/  STG.E.U16 [R16.64], R0 ;  /* 0x0000000010007986 */ /* 0x0001e2000c101524 */
[----:B------:R-:W-:Y:S05]  /*25e0*/  BRA `(.L_x_12559) ;  /* 0x0000068000007947 */ /* 0x000fea0003800000 */
.L_x_12566:
        /* <DEDUP_REMOVED lines=10> */
.L_x_12578:
        /* <DEDUP_REMOVED lines=17> */
.L_x_12581:
[----:B------:R-:W-:-:S04]  /*27a0*/  LOP3.LUT R2, R3, 0x80000000, RZ, 0xc0, !PT ;  /* 0x8000000003027812 */ /* 0x000fc800078ec0ff */
[----:B------:R-:W-:-:S04]  /*27b0*/  SHF.R.U32.HI R3, RZ, 0x18, R2 ;  /* 0x00000018ff037819 */ /* 0x000fc80000011602 */
[----:B------:R-:W-:-:S04]  /*27c0*/  LOP3.LUT R0, R0, R3, RZ, 0xfc, !PT ;  /* 0x0000000300007212 */ /* 0x000fc800078efcff */
[----:B------:R-:W-:Y:S02]  /*27d0*/  PRMT R8, R0, 0x7610, R8 ;  /* 0x0000761000087816 */ /* 0x000fe40000000008 */
.L_x_12580:
[----:B------:R-:W-:Y:S05]  /*27e0*/  BSYNC B0 ;  /* 0x0000000000007941 */ /* 0x000fea0003800000 */
.L_x_12579:
[----:B------:R0:W-:Y:S01]  /*27f0*/  STG.E.U8 [R16.64], R8 ;  /* 0x0000000810007986 */ /* 0x0001e2000c101124 */
[----:B------:R-:W-:Y:S05]  /*2800*/  BRA `(.L_x_12559) ;  /* 0x0000046000007947 */ /* 0x000fea0003800000 */
.L_x_12577:
        /* <DEDUP_REMOVED lines=17> */
.L_x_12584:
[----:B------:R-:W-:-:S04]  /*2920*/  LOP3.LUT R2, R3, 0x80000000, RZ, 0xc0, !PT ;  /* 0x8000000003027812 */ /* 0x000fc800078ec0ff */
[----:B------:R-:W-:-:S04]  /*2930*/  SHF.R.U32.HI R3, RZ, 0x18, R2 ;  /* 0x00000018ff037819 */ /* 0x000fc80000011602 */
[----:B------:R-:W-:-:S04]  /*2940*/  LOP3.LUT R0, R0, R3, RZ, 0xfc, !PT ;  /* 0x0000000300007212 */ /* 0x000fc800078efcff */
[----:B------:R-:W-:Y:S02]  /*2950*/  PRMT R8, R0, 0x7610, R8 ;  /* 0x0000761000087816 */ /* 0x000fe40000000008 */
.L_x_12583:
[----:B------:R-:W-:Y:S05]  /*2960*/  BSYNC B0 ;  /* 0x0000000000007941 */ /* 0x000fea0003800000 */
.L_x_12582:
[----:B------:R0:W-:Y:S01]  /*2970*/  STG.E.U8 [R16.64], R8 ;  /* 0x0000000810007986 */ /* 0x0001e2000c101124 */
[----:B------:R-:W-:Y:S05]  /*2980*/  BRA `(.L_x_12559) ;  /* 0x000002e000007947 */ /* 0x000fea0003800000 */
.L_x_12576:
        /* <DEDUP_REMOVED lines=23> */
.L_x_12558:
        /* <DEDUP_REMOVED lines=20> */
.L_x_12586:
[----:B------:R0:W-:Y:S01]  /*2c40*/  STG.E.64 [R16.64], R2 ;  /* 0x0000000210007986 */ /* 0x0001e2000c101b24 */
[----:B------:R-:W-:Y:S05]  /*2c50*/  BRA `(.L_x_12559) ;  /* 0x0000001000007947 */ /* 0x000fea0003800000 */
.L_x_12585:
[----:B------:R0:W-:Y:S02]  /*2c60*/  STG.E [R16.64], R5 ;  /* 0x0000000510007986 */ /* 0x0001e4000c101924 */
.L_x_12559:
[----:B------:R-:W-:-:S05]  /*2c70*/  IMAD R18, R18, 0x200, R23 ;  /* 0x0000020012127824 */ /* 0x000fca00078e0217 */
[----:B------:R-:W-:Y:S02]  /*2c80*/  IADD3 R19, R18, 0x80, RZ ;  /* 0x0000008012137810 */ /* 0x000fe40007ffe0ff */
.L_x_12520:
[----:B------:R-:W-:Y:S05]  /*2c90*/  BSYNC B6 ;  /* 0x0000000000067941 */ /* 0x000fea0003800000 */
.L_x_12519:
        /* <DEDUP_REMOVED lines=231> */
.L_x_12589:
        /* <DEDUP_REMOVED lines=19> */
.L_x_12593:
[----:B------:R0:W5:Y:S01]  /*3c40*/  LDG.E.U8 R2, [R4.64] ;  /* 0x0000002404027981 */ /* 0x000162000c1e1100 */
[----:B------:R-:W-:Y:S01]  /*3c50*/  IMAD.MOV.U32 R3, RZ, RZ, RZ ;  /* 0x000000ffff037224 */ /* 0x000fe200078e00ff */
[----:B------:R-:W-:Y:S05]  /*3c60*/  BRA `(.L_x_12595) ;  /* 0x00000d5000007947 */ /* 0x000fea0003800000 */
.L_x_12592:
        /* <DEDUP_REMOVED lines=8> */
.L_x_12597:
[----:B------:R-:W2:Y:S02]  /*3cf0*/  LDG.E R2, [R4.64] ;  /* 0x0000002404027981 */ /* 0x000ea4000c1e1900 */
[----:B--2---:R-:W-:Y:S01]  /*3d00*/  SHF.R.S32.HI R3, RZ, 0x1f, R2 ;  /* 0x0000001fff037819 */ /* 0x004fe20000011402 */
[----:B------:R-:W-:Y:S05]  /*3d10*/  BRA `(.L_x_12595) ;  /* 0x00000ca000007947 */ /* 0x000fea0003800000 */
.L_x_12596:
[----:B------:R-:W2:Y:S02]  /*3d20*/  LDG.E.S16 R2, [R4.64] ;  /* 0x0000002404027981 */ /* 0x000ea4000c1e1700 */
[----:B--2---:R-:W-:Y:S01]  /*3d30*/  SHF.R.S32.HI R3, RZ, 0x1f, R2 ;  /* 0x0000001fff037819 */ /* 0x004fe20000011402 */
[----:B------:R-:W-:Y:S05]  /*3d40*/  BRA `(.L_x_12595) ;  /* 0x00000c7000007947 */ /* 0x000fea0003800000 */
.L_x_12591:
        /* <DEDUP_REMOVED lines=9> */
.L_x_12599:
[----:B------:R-:W2:Y:S02]  /*3de0*/  LDG.E.U16 R4, [R4.64] ;  /* 0x0000002404047981 */ /* 0x000ea4000c1e1500 */
[----:B--2---:R-:W-:-:S06]  /*3df0*/  HADD2.F32 R2, -RZ, R4.H0_H0 ;  /* 0x20000004ff027230 */ /* 0x004fcc0000004100 */
[----:B------:R-:W0:Y:S01]  /*3e00*/  F2I.S64.TRUNC R2, R2 ;  /* 0x0000000200027311 */ /* 0x000e22000020d900 */
[----:B------:R-:W-:Y:S05]  /*3e10*/  BRA `(.L_x_12595) ;  /* 0x00000ba000007947 */ /* 0x000fea0003800000 */
.L_x_12598:
        /* <DEDUP_REMOVED lines=9> */
.L_x_12601:
[----:B------:R-:W2:Y:S02]  /*3eb0*/  LDG.E.U16 R4, [R4.64] ;  /* 0x0000002404047981 */ /* 0x000ea4000c1e1500 */
[----:B--2---:R-:W-:-:S06]  /*3ec0*/  HADD2.F32 R2, -RZ, R4.H0_H0 ;  /* 0x20000004ff027230 */ /* 0x004fcc0000004100 */
[----:B------:R-:W0:Y:S01]  /*3ed0*/  F2I.S64.TRUNC R2, R2 ;  /* 0x0000000200027311 */ /* 0x000e22000020d900 */
[----:B------:R-:W-:Y:S05]  /*3ee0*/  BRA `(.L_x_12595) ;  /* 0x00000ad000007947 */ /* 0x000fea0003800000 */
.L_x_12600:
[----:B------:R-:W2:Y:S02]  /*3ef0*/  LDG.E.64 R2, [R4.64] ;  /* 0x0000002404027981 */ /* 0x000ea4000c1e1b00 */
[----:B--2---:R-:W0:Y:S01]  /*3f00*/  F2I.S64.F64.TRUNC R2, R2 ;  /* 0x0000000200027311 */ /* 0x004e22000030d900 */
[----:B------:R-:W-:Y:S05]  /*3f10*/  BRA `(.L_x_12595) ;  /* 0x00000aa000007947 */ /* 0x000fea0003800000 */
.L_x_12590:
        /* <DEDUP_REMOVED lines=13> */
.L_x_12604:
[----:B------:R-:W2:Y:S02]  /*3ff0*/  LDG.E.64 R2, [R4.64] ;  /* 0x0000002404027981 */ /* 0x000ea4000c1e1b00 */
[----:B--2---:R-:W0:Y:S01]  /*4000*/  F2I.S64.F64.TRUNC R2, R2 ;  /* 0x0000000200027311 */ /* 0x004e22000030d900 */
[----:B------:R-:W-:Y:S05]  /*4010*/  BRA `(.L_x_12595) ;  /* 0x000009a000007947 */ /* 0x000fea0003800000 */
.L_x_12603:
        /* <DEDUP_REMOVED lines=27> */
.L_x_12606:
        /* <DEDUP_REMOVED lines=14> */
.L_x_12605:
[----:B------:R-:W2:Y:S02]  /*42b0*/  LDG.E.U16 R2, [R4.64] ;  /* 0x0000002404027981 */ /* 0x000ea4000c1e1500 */
[----:B--2---:R-:W-:-:S06]  /*42c0*/  PRMT R2, RZ, 0x5410, R2 ;  /* 0x00005410ff027816 */ /* 0x004fcc0000000002 */
[----:B------:R-:W0:Y:S01]  /*42d0*/  F2I.S64.TRUNC R2, R2 ;  /* 0x0000000200027311 */ /* 0x000e22000020d900 */
[----:B------:R-:W-:Y:S05]  /*42e0*/  BRA `(.L_x_12595) ;  /* 0x000006d000007947 */ /* 0x000fea0003800000 */
.L_x_12602:
        /* <DEDUP_REMOVED lines=11> */
.L_x_12609:
        /* <DEDUP_REMOVED lines=21> */
.L_x_12613:
[----:B------:R-:W-:Y:S05]  /*44f0*/  BSYNC B1 ;  /* 0x0000000000017941 */ /* 0x000fea0003800000 */
.L_x_12612:
[----:B------:R-:W-:Y:S01]  /*4500*/  IMAD.SHL.U32 R2, R2, 0x100000, RZ ;  /* 0x0010000002027824 */ /* 0x000fe200078e00ff */
[----:B------:R-:W-:-:S04]  /*4510*/  LEA R3, R0, 0x3b800000, 0x17 ;  /* 0x3b80000000037811 */ /* 0x000fc800078eb8ff */
[----:B------:R-:W-:Y:S02]  /*4520*/  LOP3.LUT R2, R3, R2, R4, 0xfe, !PT ;  /* 0x0000000203027212 */ /* 0x000fe400078efe04 */
.L_x_12611:
[----:B------:R-:W-:Y:S05]  /*4530*/  BSYNC B0 ;  /* 0x0000000000007941 */ /* 0x000fea0003800000 */
.L_x_12610:
[----:B------:R-:W0:Y:S01]  /*4540*/  F2I.S64.TRUNC R2, R2 ;  /* 0x0000000200027311 */ /* 0x000e22000020d900 */
[----:B------:R-:W-:Y:S05]  /*4550*/  BRA `(.L_x_12595) ;  /* 0x0000046000007947 */ /* 0x000fea0003800000 */
.L_x_12608:
        /* <DEDUP_REMOVED lines=21> */
.L_x_12617:
[----:B------:R-:W-:Y:S05]  /*46b0*/  BSYNC B1 ;  /* 0x0000000000017941 */ /* 0x000fea0003800000 */
.L_x_12616:
[----:B------:R-:W-:Y:S01]  /*46c0*/  IMAD.SHL.U32 R2, R2, 0x200000, RZ ;  /* 0x0020000002027824 */ /* 0x000fe200078e00ff */
[----:B------:R-:W-:-:S04]  /*46d0*/  LEA R3, R0, 0x37800000, 0x17 ;  /* 0x3780000000037811 */ /* 0x000fc800078eb8ff */
[----:B------:R-:W-:Y:S02]  /*46e0*/  LOP3.LUT R2, R3, R2, R4, 0xfe, !PT ;  /* 0x0000000203027212 */ /* 0x000fe400078efe04 */
.L_x_12615:
[----:B------:R-:W-:Y:S05]  /*46f0*/  BSYNC B0 ;  /* 0x0000000000007941 */ /* 0x000fea0003800000 */
.L_x_12614:
[----:B------:R-:W0:Y:S01]  /*4700*/  F2I.S64.TRUNC R2, R2 ;  /* 0x0000000200027311 */ /* 0x000e22000020d900 */
[----:B------:R-:W-:Y:S05]  /*4710*/  BRA `(.L_x_12595) ;  /* 0x000002a000007947 */ /* 0x000fea0003800000 */
.L_x_12607:
        /* <DEDUP_REMOVED lines=14> */
.L_x_12621:
[----:B------:R-:W-:Y:S05]  /*4800*/  BSYNC B0 ;  /* 0x0000000000007941 */ /* 0x000fea0003800000 */
.L_x_12620:
[----:B------:R-:W0:Y:S01]  /*4810*/  F2I.S64.TRUNC R2, R2 ;  /* 0x0000000200027311 */ /* 0x000e22000020d900 */
[----:B------:R-:W-:Y:S05]  /*4820*/  BRA `(.L_x_12595) ;  /* 0x0000019000007947 */ /* 0x000fea0003800000 */
.L_x_12594:
        /* <DEDUP_REMOVED lines=21> */
.L_x_12619:
[----:B------:R0:W5:Y:S01]  /*4980*/  LDG.E.64 R2, [R4.64] ;  /* 0x0000002404027981 */ /* 0x000162000c1e1b00 */
[----:B------:R-:W-:Y:S05]  /*4990*/  BRA `(.L_x_12595) ;  /* 0x0000002000007947 */ /* 0x000fea0003800000 */
.L_x_12618:
[----:B------:R0:W5:Y:S01]  /*49a0*/  LDG.E R2, [R4.64] ;  /* 0x0000002404027981 */ /* 0x000162000c1e1900 */
[----:B------:R-:W-:-:S03]  /*49b0*/  IMAD.MOV.U32 R3, RZ, RZ, RZ ;  /* 0x000000ffff037224 */ /* 0x000fc600078e00ff */
.L_x_12595:
[----:B------:R-:W1:Y:S01]  /*49c0*/  LDC.U8 R6, c[0x0][0x380] ;  /* 0x0000e000ff067b82 */ /* 0x000e620000000000 */
[C---:B0----5:R-:W-:Y:S02]  /*49d0*/  ISETP.GT.U32.AND P0, PT, R2.reuse, RZ, PT ;  /* 0x000000ff0200720c */ /* 0x061fe40003f04070 */
[----:B------:R-:W-:Y:S02]  /*49e0*/  ISETP.NE.U32.AND P1, PT, R2, RZ, PT ;  /* 0x000000ff0200720c */ /* 0x000fe40003f25070 */
[C---:B------:R-:W-:Y:S02]  /*49f0*/  ISETP.GT.AND.EX P0, PT, R3.reuse, RZ, PT, P0 ;  /* 0x000000ff0300720c */ /* 0x040fe40003f04300 */
[----:B------:R-:W-:-:S02]  /*4a00*/  ISETP.NE.AND.EX P1, PT, R3, RZ, PT, P1 ;  /* 0x000000ff0300720c */ /* 0x000fc40003f25310 */
[----:B------:R-:W-:Y:S02]  /*4a10*/  SEL R0, RZ, 0x1, !P0 ;  /* 0x00000001ff007807 */ /* 0x000fe40004000000 */
[----:B------:R-:W-:Y:S02]  /*4a20*/  SEL R3, RZ, c[0x0][0x37c], P1 ;  /* 0x0000df00ff037a07 */ /* 0x000fe40000800000 */
[----:B------:R-:W-:-:S05]  /*4a30*/  SEL R5, R0, c[0x0][0x378], P1 ;  /* 0x0000de0000057a07 */ /* 0x000fca0000800000 */
[----:B------:R-:W-:Y:S01]  /*4a40*/  IMAD.MOV.U32 R2, RZ, RZ, R5 ;  /* 0x000000ffff027224 */ /* 0x000fe200078e0005 */
        /* <DEDUP_REMOVED lines=13> */
.L_x_12625:
[----:B------:R0:W-:Y:S01]  /*4b20*/  STG.E.U8 [R16.64], R5 ;  /* 0x0000000510007986 */ /* 0x0001e2000c101124 */
[----:B------:R-:W-:Y:S05]  /*4b30*/  BRA `(.L_x_12627) ;  /* 0x00000d7000007947 */ /* 0x000fea0003800000 */
.L_x_12624:
        /* <DEDUP_REMOVED lines=8> */
.L_x_12629:
[----:B------:R0:W-:Y:S01]  /*4bc0*/  STG.E [R16.64], R5 ;  /* 0x0000000510007986 */ /* 0x0001e2000c101924 */
[----:B------:R-:W-:Y:S05]  /*4bd0*/  BRA `(.L_x_12627) ;  /* 0x00000cd000007947 */ /* 0x000fea0003800000 */
.L_x_12628:
[----:B------:R0:W-:Y:S01]  /*4be0*/  STG.E.U16 [R16.64], R5 ;  /* 0x0000000510007986 */ /* 0x0001e2000c101524 */
[----:B------:R-:W-:Y:S05]  /*4bf0*/  BRA `(.L_x_12627) ;  /* 0x00000cb000007947 */ /* 0x000fea0003800000 */
.L_x_12623:
        /* <DEDUP_REMOVED lines=9> */
.L_x_12631:
[----:B------:R-:W0:Y:S02]  /*4c90*/  I2F.S64 R0, R2 ;  /* 0x0000000200007312 */ /* 0x000e240000301400 */
[----:B0-----:R-:W-:-:S05]  /*4ca0*/  F2FP.PACK_AB R0, RZ, R0 ;  /* 0x00000000ff00723e */ /* 0x001fca00000000ff */
[----:B------:R0:W-:Y:S01]  /*4cb0*/  STG.E.U16 [R16.64], R0 ;  /* 0x0000000010007986 */ /* 0x0001e2000c101524 */
[----:B------:R-:W-:Y:S05]  /*4cc0*/  BRA `(.L_x_12627) ;  /* 0x00000be000007947 */ /* 0x000fea0003800000 */
.L_x_12630:
        /* <DEDUP_REMOVED lines=10> */
.L_x_12633:
[----:B------:R-:W0:Y:S02]  /*4d70*/  I2F.S64 R2, R2 ;  /* 0x0000000200027312 */ /* 0x000e240000301400 */
[----:B0-----:R-:W-:-:S04]  /*4d80*/  F2FP.PACK_AB R3, RZ, R2 ;  /* 0x00000002ff03723e */ /* 0x001fc800000000ff */
[----:B------:R-:W-:-:S05]  /*4d90*/  PRMT R3, R3, 0x5410, RZ ;  /* 0x0000541003037816 */ /* 0x000fca00000000ff */
[----:B------:R0:W-:Y:S01]  /*4da0*/  STG.E [R16.64], R3 ;  /* 0x0000000310007986 */ /* 0x0001e2000c101924 */
[----:B------:R-:W-:Y:S05]  /*4db0*/  BRA `(.L_x_12627) ;  /* 0x00000af000007947 */ /* 0x000fea0003800000 */
.L_x_12632:
[----:B------:R-:W0:Y:S02]  /*4dc0*/  I2F.F64.S64 R2, R2 ;  /* 0x0000000200027312 */ /* 0x000e240000301c00 */
[----:B0-----:R0:W-:Y:S01]  /*4dd0*/  STG.E.64 [R16.64], R2 ;  /* 0x0000000210007986 */ /* 0x0011e2000c101b24 */
[----:B------:R-:W-:Y:S05]  /*4de0*/  BRA `(.L_x_12627) ;  /* 0x00000ac000007947 */ /* 0x000fea0003800000 */
.L_x_12622:
        /* <DEDUP_REMOVED lines=13> */
.L_x_12636:
[----:B------:R-:W0:Y:S01]  /*4ec0*/  I2F.F64.S64 R4, R2 ;  /* 0x0000000200047312 */ /* 0x000e220000301c00 */
[----:B------:R-:W-:-:S05]  /*4ed0*/  CS2R R6, SRZ ;  /* 0x0000000000067805 */ /* 0x000fca000001ff00 */
[----:B0-----:R0:W-:Y:S01]  /*4ee0*/  STG.E.128 [R16.64], R4 ;  /* 0x0000000410007986 */ /* 0x0011e2000c101d24 */
[----:B------:R-:W-:Y:S05]  /*4ef0*/  BRA `(.L_x_12627) ;  /* 0x000009b000007947 */ /* 0x000fea0003800000 */
.L_x_12635:
        /* <DEDUP_REMOVED lines=21> */
.L_x_12640:
[----:B------:R-:W-:Y:S05]  /*5050*/  BSYNC B0 ;  /* 0x0000000000007941 */ /* 0x000fea0003800000 */
.L_x_12639:
[----:B------:R-:W-:-:S05]  /*5060*/  LOP3.LUT R5, R0, R5, RZ, 0xfc, !PT ;  /* 0x0000000500057212 */ /* 0x000fca00078efcff */
[----:B------:R0:W-:Y:S01]  /*5070*/  STG.E.U8 [R16.64], R5 ;  /* 0x0000000510007986 */ /* 0x0001e2000c101124 */
[----:B------:R-:W-:Y:S05]  /*5080*/  BRA `(.L_x_12627) ;  /* 0x0000082000007947 */ /* 0x000fea0003800000 */
.L_x_12638:
        /* <DEDUP_REMOVED lines=13> */
.L_x_12642:
[----:B------:R-:W-:Y:S01]  /*5160*/  IMAD.MOV.U32 R0, RZ, RZ, 0x7f ;  /* 0x0000007fff007424 */ /* 0x000fe200078e00ff */
[----:B------:R-:W-:-:S04]  /*5170*/  ISETP.GT.U32.AND P0, PT, R4, 0x7f800000, PT ;  /* 0x7f8000000400780c */ /* 0x000fc80003f04070 */
[----:B------:R-:W-:-:S04]  /*5180*/  SEL R0, R0, 0x7c, P0 ;  /* 0x0000007c00007807 */ /* 0x000fc80000000000 */
.L_x_12643:
[----:B------:R-:W-:Y:S05]  /*5190*/  BSYNC B0 ;  /* 0x0000000000007941 */ /* 0x000fea0003800000 */
.L_x_12641:
[----:B------:R-:W-:-:S04]  /*51a0*/  LOP3.LUT R2, R3, 0x80000000, RZ, 0xc0, !PT ;  /* 0x8000000003027812 */ /* 0x000fc800078ec0ff */
[----:B------:R-:W-:-:S04]  /*51b0*/  SHF.R.U32.HI R3, RZ, 0x18, R2 ;  /* 0x00000018ff037819 */ /* 0x000fc80000011602 */
[----:B------:R-:W-:-:S05]  /*51c0*/  LOP3.LUT R3, R0, R3, RZ, 0xfc, !PT ;  /* 0x0000000300037212 */ /* 0x000fca00078efcff */
[----:B------:R0:W-:Y:S01]  /*51d0*/  STG.E.U8 [R16.64], R3 ;  /* 0x0000000310007986 */ /* 0x0001e2000c101124 */
[----:B------:R-:W-:Y:S05]  /*51e0*/  BRA `(.L_x_12627) ;  /* 0x000006c000007947 */ /* 0x000fea0003800000 */
.L_x_12637:
[----:B------:R-:W0:Y:S02]  /*51f0*/  I2F.S64 R0, R2 ;  /* 0x0000000200007312 */ /* 0x000e240000301400 */
[----:B0-----:R-:W-:-:S05]  /*5200*/  F2FP.BF16.PACK_AB R0, RZ, R0 ;  /* 0x00000000ff00723e */ /* 0x001fca00000010ff */
[----:B------:R0:W-:Y:S01]  /*5210*/  STG.E.U16 [R16.64], R0 ;  /* 0x0000000010007986 */ /* 0x0001e2000c101524 */
[----:B------:R-:W-:Y:S05]  /*5220*/  BRA `(.L_x_12627) ;  /* 0x0000068000007947 */ /* 0x000fea0003800000 */
.L_x_12634:
        /* <DEDUP_REMOVED lines=10> */
.L_x_12646:
        /* <DEDUP_REMOVED lines=17> */
.L_x_12649:
[----:B------:R-:W-:-:S04]  /*53e0*/  LOP3.LUT R2, R3, 0x80000000, RZ, 0xc0, !PT ;  /* 0x8000000003027812 */ /* 0x000fc800078ec0ff */
[----:B------:R-:W-:-:S04]  /*53f0*/  SHF.R.U32.HI R3, RZ, 0x18, R2 ;  /* 0x00000018ff037819 */ /* 0x000fc80000011602 */
[----:B------:R-:W-:-:S04]  /*5400*/  LOP3.LUT R0, R0, R3, RZ, 0xfc, !PT ;  /* 0x0000000300007212 */ /* 0x000fc800078efcff */
[----:B------:R-:W-:Y:S02]  /*5410*/  PRMT R8, R0, 0x7610, R8 ;  /* 0x0000761000087816 */ /* 0x000fe40000000008 */
.L_x_12648:
[----:B------:R-:W-:Y:S05]  /*5420*/  BSYNC B0 ;  /* 0x0000000000007941 */ /* 0x000fea0003800000 */
.L_x_12647:
[----:B------:R0:W-:Y:S01]  /*5430*/  STG.E.U8 [R16.64], R8 ;  /* 0x0000000810007986 */ /* 0x0001e2000c101124 */
[----:B------:R-:W-:Y:S05]  /*5440*/  BRA `(.L_x_12627) ;  /* 0x0000046000007947 */ /* 0x000fea0003800000 */
.L_x_12645:
        /* <DEDUP_REMOVED lines=17> */
.L_x_12652:
[----:B------:R-:W-:-:S04]  /*5560*/  LOP3.LUT R2, R3, 0x80000000, RZ, 0xc0, !PT ;  /* 0x8000000003027812 */ /* 0x000fc800078ec0ff */
[----:B------:R-:W-:-:S04]  /*5570*/  SHF.R.U32.HI R3, RZ, 0x18, R2 ;  /* 0x00000018ff037819 */ /* 0x000fc80000011602 */
[----:B------:R-:W-:-:S04]  /*5580*/  LOP3.LUT R0, R0, R3, RZ, 0xfc, !PT ;  /* 0x0000000300007212 */ /* 0x000fc800078efcff */
[----:B------:R-:W-:Y:S02]  /*5590*/  PRMT R8, R0, 0x7610, R8 ;  /* 0x0000761000087816 */ /* 0x000fe40000000008 */
.L_x_12651:
[----:B------:R-:W-:Y:S05]  /*55a0*/  BSYNC B0 ;  /* 0x0000000000007941 */ /* 0x000fea0003800000 */
.L_x_12650:
[----:B------:R0:W-:Y:S01]  /*55b0*/  STG.E.U8 [R16.64], R8 ;  /* 0x0000000810007986 */ /* 0x0001e2000c101124 */
[----:B------:R-:W-:Y:S05]  /*55c0*/  BRA `(.L_x_12627) ;  /* 0x000002e000007947 */ /* 0x000fea0003800000 */
.L_x_12644:
        /* <DEDUP_REMOVED lines=23> */
.L_x_12626:
        /* <DEDUP_REMOVED lines=20> */
.L_x_12654:
[----:B------:R0:W-:Y:S01]  /*5880*/  STG.E.64 [R16.64], R2 ;  /* 0x0000000210007986 */ /* 0x0001e2000c101b24 */
[----:B------:R-:W-:Y:S05]  /*5890*/  BRA `(.L_x_12627) ;  /* 0x0000001000007947 */ /* 0x000fea0003800000 */
.L_x_12653:
[----:B------:R0:W-:Y:S02]  /*58a0*/  STG.E [R16.64], R5 ;  /* 0x0000000510007986 */ /* 0x0001e4000c101924 */
.L_x_12627:
        /* <DEDUP_REMOVED lines=231> */
.L_x_12655:
        /* <DEDUP_REMOVED lines=19> */
.L_x_12659:
[----:B------:R0:W5:Y:S01]  /*6850*/  LDG.E.U8 R2, [R4.64] ;  /* 0x0000002404027981 */ /* 0x000162000c1e1100 */
[----:B------:R-:W-:Y:S01]  /*6860*/  IMAD.MOV.U32 R3, RZ, RZ, RZ ;  /* 0x000000ffff037224 */ /* 0x000fe200078e00ff */
[----:B------:R-:W-:Y:S05]  /*6870*/  BRA `(.L_x_12661) ;  /* 0x00000d5000007947 */ /* 0x000fea0003800000 */
.L_x_12658:
        /* <DEDUP_REMOVED lines=8> */
.L_x_12663:
[----:B------:R-:W2:Y:S02]  /*6900*/  LDG.E R2, [R4.64] ;  /* 0x0000002404027981 */ /* 0x000ea4000c1e1900 */
[----:B--2---:R-:W-:Y:S01]  /*6910*/  SHF.R.S32.HI R3, RZ, 0x1f, R2 ;  /* 0x0000001fff037819 */ /* 0x004fe20000011402 */
[----:B------:R-:W-:Y:S05]  /*6920*/  BRA `(.L_x_12661) ;  /* 0x00000ca000007947 */ /* 0x000fea0003800000 */
.L_x_12662:
[----:B------:R-:W2:Y:S02]  /*6930*/  LDG.E.S16 R2, [R4.64] ;  /* 0x0000002404027981 */ /* 0x000ea4000c1e1700 */
[----:B--2---:R-:W-:Y:S01]  /*6940*/  SHF.R.S32.HI R3, RZ, 0x1f, R2 ;  /* 0x0000001fff037819 */ /* 0x004fe20000011402 */
[----:B------:R-:W-:Y:S05]  /*6950*/  BRA `(.L_x_12661) ;  /* 0x00000c7000007947 */ /* 0x000fea0003800000 */
.L_x_12657:
        /* <DEDUP_REMOVED lines=9> */
.L_x_12665:
[----:B------:R-:W2:Y:S02]  /*69f0*/  LDG.E.U16 R4, [R4.64] ;  /* 0x0000002404047981 */ /* 0x000ea4000c1e1500 */
[----:B--2---:R-:W-:-:S06]  /*6a00*/  HADD2.F32 R2, -RZ, R4.H0_H0 ;  /* 0x20000004ff027230 */ /* 0x004fcc0000004100 */
[----:B------:R-:W0:Y:S01]  /*6a10*/  F2I.S64.TRUNC R2, R2 ;  /* 0x0000000200027311 */ /* 0x000e22000020d900 */
[----:B------:R-:W-:Y:S05]  /*6a20*/  BRA `(.L_x_12661) ;  /* 0x00000ba000007947 */ /* 0x000fea0003800000 */
.L_x_12664:
        /* <DEDUP_REMOVED lines=9> */
.L_x_12667:
[----:B------:R-:W2:Y:S02]  /*6ac0*/  LDG.E.U16 R4, [R4.64] ;  /* 0x0000002404047981 */ /* 0x000ea4000c1e1500 */
[----:B--2---:R-:W-:-:S06]  /*6ad0*/  HADD2.F32 R2, -RZ, R4.H0_H0 ;  /* 0x20000004ff027230 */ /* 0x004fcc0000004100 */
[----:B------:R-:W0:Y:S01]  /*6ae0*/  F2I.S64.TRUNC R2, R2 ;  /* 0x0000000200027311 */ /* 0x000e22000020d900 */
[----:B------:R-:W-:Y:S05]  /*6af0*/  BRA `(.L_x_12661) ;  /* 0x00000ad000007947 */ /* 0x000fea0003800000 */
.L_x_12666:
[----:B------:R-:W2:Y:S02]  /*6b00*/  LDG.E.64 R2, [R4.64] ;  /* 0x0000002404027981 */ /* 0x000ea4000c1e1b00 */
[----:B--2---:R-:W0:Y:S01]  /*6b10*/  F2I.S64.F64.TRUNC R2, R2 ;  /* 0x0000000200027311 */ /* 0x004e22000030d900 */
[----:B------:R-:W-:Y:S05]  /*6b20*/  BRA `(.L_x_12661) ;  /* 0x00000aa000007947 */ /* 0x000fea0003800000 */
.L_x_12656:
        /* <DEDUP_REMOVED lines=13> */
.L_x_12670:
[----:B------:R-:W2:Y:S02]  /*6c00*/  LDG.E.64 R2, [R4.64] ;  /* 0x0000002404027981 */ /* 0x000ea4000c1e1b00 */
[----:B--2---:R-:W0:Y:S01]  /*6c10*/  F2I.S64.F64.TRUNC R2, R2 ;  /* 0x0000000200027311 */ /* 0x004e22000030d900 */
[----:B------:R-:W-:Y:S05]  /*6c20*/  BRA `(.L_x_12661) ;  /* 0x000009a000007947 */ /* 0x000fea0003800000 */
.L_x_12669:
        /* <DEDUP_REMOVED lines=27> */
.L_x_12672:
        /* <DEDUP_REMOVED lines=14> */
.L_x_12671:
[----:B------:R-:W2:Y:S02]  /*6ec0*/  LDG.E.U16 R2, [R4.64] ;  /* 0x0000002404027981 */ /* 0x000ea4000c1e1500 */
[----:B--2---:R-:W-:-:S06]  /*6ed0*/  PRMT R2, RZ, 0x5410, R2 ;  /* 0x00005410ff027816 */ /* 0x004fcc0000000002 */
[----:B------:R-:W0:Y:S01]  /*6ee0*/  F2I.S64.TRUNC R2, R2 ;  /* 0x0000000200027311 */ /* 0x000e22000020d900 */
[----:B------:R-:W-:Y:S05]  /*6ef0*/  BRA `(.L_x_12661) ;  /* 0x000006d000007947 */ /* 0x000fea0003800000 */
.L_x_12668:
        /* <DEDUP_REMOVED lines=11> */
.L_x_12675:
        /* <DEDUP_REMOVED lines=21> */
.L_x_12679:
[----:B------:R-:W-:Y:S05]  /*7100*/  BSYNC B1 ;  /* 0x0000000000017941 */ /* 0x000fea0003800000 */
.L_x_12678:
[----:B------:R-:W-:Y:S01]  /*7110*/  IMAD.SHL.U32 R2, R2, 0x100000, RZ ;  /* 0x0010000002027824 */ /* 0x000fe200078e00ff */
[----:B------:R-:W-:-:S04]  /*7120*/  LEA R3, R0, 0x3b800000, 0x17 ;  /* 0x3b80000000037811 */ /* 0x000fc800078eb8ff */
[----:B------:R-:W-:Y:S02]  /*7130*/  LOP3.LUT R2, R3, R2, R4, 0xfe, !PT ;  /* 0x0000000203027212 */ /* 0x000fe400078efe04 */
.L_x_12677:
[----:B------:R-:W-:Y:S05]  /*7140*/  BSYNC B0 ;  /* 0x0000000000007941 */ /* 0x000fea0003800000 */
.L_x_12676:
[----:B------:R-:W0:Y:S01]  /*7150*/  F2I.S64.TRUNC R2, R2 ;  /* 0x0000000200027311 */ /* 0x000e22000020d900 */
[----:B------:R-:W-:Y:S05]  /*7160*/  BRA `(.L_x_12661) ;  /* 0x0000046000007947 */ /* 0x000fea0003800000 */
.L_x_12674:
        /* <DEDUP_REMOVED lines=21> */
.L_x_12683:
[----:B------:R-:W-:Y:S05]  /*72c0*/  BSYNC B1 ;  /* 0x0000000000017941 */ /* 0x000fea0003800000 */
.L_x_12682:
[----:B------:R-:W-:Y:S01]  /*72d0*/  IMAD.SHL.U32 R2, R2, 0x200000, RZ ;  /* 0x0020000002027824 */ /* 0x000fe200078e00ff */
[----:B------:R-:W-:-:S04]  /*72e0*/  LEA R3, R0, 0x37800000, 0x17 ;  /* 0x3780000000037811 */ /* 0x000fc800078eb8ff */
[----:B------:R-:W-:Y:S02]  /*72f0*/  LOP3.LUT R2, R3, R2, R4, 0xfe, !PT ;  /* 0x0000000203027212 */ /* 0x000fe400078efe04 */
.L_x_12681:
[----:B------:R-:W-:Y:S05]  /*7300*/  BSYNC B0 ;  /* 0x0000000000007941 */ /* 0x000fea0003800000 */
.L_x_12680:
[----:B------:R-:W0:Y:S01]  /*7310*/  F2I.S64.TRUNC R2, R2 ;  /* 0x0000000200027311 */ /* 0x000e22000020d900 */
[----:B------:R-:W-:Y:S05]  /*7320*/  BRA `(.L_x_12661) ;  /* 0x000002a000007947 */ /* 0x000fea0003800000 */
.L_x_12673:
        /* <DEDUP_REMOVED lines=14> */
.L_x_12687:
[----:B------:R-:W-:Y:S05]  /*7410*/  BSYNC B0 ;  /* 0x0000000000007941 */ /* 0x000fea0003800000 */
.L_x_12686:
[----:B------:R-:W0:Y:S01]  /*7420*/  F2I.S64.TRUNC R2, R2 ;  /* 0x0000000200027311 */ /* 0x000e22000020d900 */
[----:B------:R-:W-:Y:S05]  /*7430*/  BRA `(.L_x_12661) ;  /* 0x0000019000007947 */ /* 0x000fea0003800000 */
.L_x_12660:
        /* <DEDUP_REMOVED lines=21> */
.L_x_12685:
[----:B------:R0:W5:Y:S01]  /*7590*/  LDG.E.64 R2, [R4.64] ;  /* 0x0000002404027981 */ /* 0x000162000c1e1b00 */
[----:B------:R-:W-:Y:S05]  /*75a0*/  BRA `(.L_x_12661) ;  /* 0x0000002000007947 */ /* 0x000fea0003800000 */
.L_x_12684:
[----:B------:R0:W5:Y:S01]  /*75b0*/  LDG.E R2, [R4.64] ;  /* 0x0000002404027981 */ /* 0x000162000c1e1900 */
[----:B------:R-:W-:-:S03]  /*75c0*/  IMAD.MOV.U32 R3, RZ, RZ, RZ ;  /* 0x000000ffff037224 */ /* 0x000fc600078e00ff */
.L_x_12661:
        /* <DEDUP_REMOVED lines=22> */
.L_x_12691:
[----:B------:R0:W-:Y:S01]  /*7730*/  STG.E.U8 [R16.64], R5 ;  /* 0x0000000510007986 */ /* 0x0001e2000c101124 */
[----:B------:R-:W-:Y:S05]  /*7740*/  BRA `(.L_x_12693) ;  /* 0x00000d7000007947 */ /* 0x000fea0003800000 */
.L_x_12690:
        /* <DEDUP_REMOVED lines=8> */
.L_x_12695:
[----:B------:R0:W-:Y:S01]  /*77d0*/  STG.E [R16.64], R5 ;  /* 0x0000000510007986 */ /* 0x0001e2000c101924 */
[----:B------:R-:W-:Y:S05]  /*77e0*/  BRA `(.L_x_12693) ;  /* 0x00000cd000007947 */ /* 0x000fea0003800000 */
.L_x_12694:
[----:B------:R0:W-:Y:S01]  /*77f0*/  STG.E.U16 [R16.64], R5 ;  /* 0x0000000510007986 */ /* 0x0001e2000c101524 */
[----:B------:R-:W-:Y:S05]  /*7800*/  BRA `(.L_x_12693) ;  /* 0x00000cb000007947 */ /* 0x000fea0003800000 */
.L_x_12689:
        /* <DEDUP_REMOVED lines=9> */
.L_x_12697:
[----:B------:R-:W0:Y:S02]  /*78a0*/  I2F.S64 R0, R2 ;  /* 0x0000000200007312 */ /* 0x000e240000301400 */
[----:B0-----:R-:W-:-:S05]  /*78b0*/  F2FP.PACK_AB R0, RZ, R0 ;  /* 0x00000000ff00723e */ /* 0x001fca00000000ff */
[----:B------:R0:W-:Y:S01]  /*78c0*/  STG.E.U16 [R16.64], R0 ;  /* 0x0000000010007986 */ /* 0x0001e2000c101524 */
[----:B------:R-:W-:Y:S05]  /*78d0*/  BRA `(.L_x_12693) ;  /* 0x00000be000007947 */ /* 0x000fea0003800000 */
.L_x_12696:
        /* <DEDUP_REMOVED lines=10> */
.L_x_12699:
[----:B------:R-:W0:Y:S02]  /*7980*/  I2F.S64 R2, R2 ;  /* 0x0000000200027312 */ /* 0x000e240000301400 */
[----:B0-----:R-:W-:-:S04]  /*7990*/  F2FP.PACK_AB R3, RZ, R2 ;  /* 0x00000002ff03723e */ /* 0x001fc800000000ff */
[----:B------:R-:W-:-:S05]  /*79a0*/  PRMT R3, R3, 0x5410, RZ ;  /* 0x0000541003037816 */ /* 0x000fca00000000ff */
[----:B------:R0:W-:Y:S01]  /*79b0*/  STG.E [R16.64], R3 ;  /* 0x0000000310007986 */ /* 0x0001e2000c101924 */
[----:B------:R-:W-:Y:S05]  /*79c0*/  BRA `(.L_x_12693) ;  /* 0x00000af000007947 */ /* 0x000fea0003800000 */
.L_x_12698:
[----:B------:R-:W0:Y:S02]  /*79d0*/  I2F.F64.S64 R2, R2 ;  /* 0x0000000200027312 */ /* 0x000e240000301c00 */
[----:B0-----:R0:W-:Y:S01]  /*79e0*/  STG.E.64 [R16.64], R2 ;  /* 0x0000000210007986 */ /* 0x0011e2000c101b24 */
[----:B------:R-:W-:Y:S05]  /*79f0*/  BRA `(.L_x_12693) ;  /* 0x00000ac000007947 */ /* 0x000fea0003800000 */
.L_x_12688:
        /* <DEDUP_REMOVED lines=13> */
.L_x_12702:
[----:B------:R-:W0:Y:S01]  /*7ad0*/  I2F.F64.S64 R4, R2 ;  /* 0x0000000200047312 */ /* 0x000e220000301c00 */
[----:B------:R-:W-:-:S05]  /*7ae0*/  CS2R R6, SRZ ;  /* 0x0000000000067805 */ /* 0x000fca000001ff00 */
[----:B0-----:R0:W-:Y:S01]  /*7af0*/  STG.E.128 [R16.64], R4 ;  /* 0x0000000410007986 */ /* 0x0011e2000c101d24 */
[----:B------:R-:W-:Y:S05]  /*7b00*/  BRA `(.L_x_12693) ;  /* 0x000009b000007947 */ /* 0x000fea0003800000 */
.L_x_12701:
        /* <DEDUP_REMOVED lines=21> */
.L_x_12706:
[----:B------:R-:W-:Y:S05]  /*7c60*/  BSYNC B0 ;  /* 0x0000000000007941 */ /* 0x000fea0003800000 */
.L_x_12705:
[----:B------:R-:W-:-:S05]  /*7c70*/  LOP3.LUT R5, R0, R5, RZ, 0xfc, !PT ;  /* 0x0000000500057212 */ /* 0x000fca00078efcff */
[----:B------:R0:W-:Y:S01]  /*7c80*/  STG.E.U8 [R16.64], R5 ;  /* 0x0000000510007986 */ /* 0x0001e2000c101124 */
[----:B------:R-:W-:Y:S05]  /*7c90*/  BRA `(.L_x_12693) ;  /* 0x0000082000007947 */ /* 0x000fea0003800000 */
.L_x_12704:
        /* <DEDUP_REMOVED lines=13> */
.L_x_12708:
[----:B------:R-:W-:Y:S01]  /*7d70*/  IMAD.MOV.U32 R0, RZ, RZ, 0x7f ;  /* 0x0000007fff007424 */ /* 0x000fe200078e00ff */
[----:B------:R-:W-:-:S04]  /*7d80*/  ISETP.GT.U32.AND P0, PT, R4, 0x7f800000, PT ;  /* 0x7f8000000400780c */ /* 0x000fc80003f04070 */
[----:B------:R-:W-:-:S04]  /*7d90*/  SEL R0, R0, 0x7c, P0 ;  /* 0x0000007c00007807 */ /* 0x000fc80000000000 */
.L_x_12709:
[----:B------:R-:W-:Y:S05]  /*7da0*/  BSYNC B0 ;  /* 0x0000000000007941 */ /* 0x000fea0003800000 */
.L_x_12707:
[----:B------:R-:W-:-:S04]  /*7db0*/  LOP3.LUT R2, R3, 0x80000000, RZ, 0xc0, !PT ;  /* 0x8000000003027812 */ /* 0x000fc800078ec0ff */
[----:B------:R-:W-:-:S04]  /*7dc0*/  SHF.R.U32.HI R3, RZ, 0x18, R2 ;  /* 0x00000018ff037819 */ /* 0x000fc80000011602 */
[----:B------:R-:W-:-:S05]  /*7dd0*/  LOP3.LUT R3, R0, R3, RZ, 0xfc, !PT ;  /* 0x0000000300037212 */ /* 0x000fca00078efcff */
[----:B------:R0:W-:Y:S01]  /*7de0*/  STG.E.U8 [R16.64], R3 ;  /* 0x0000000310007986 */ /* 0x0001e2000c101124 */
[----:B------:R-:W-:Y:S05]  /*7df0*/  BRA `(.L_x_12693) ;  /* 0x000006c000007947 */ /* 0x000fea0003800000 */
.L_x_12703:
[----:B------:R-:W0:Y:S02]  /*7e00*/  I2F.S64 R0, R2 ;  /* 0x0000000200007312 */ /* 0x000e240000301400 */
[----:B0-----:R-:W-:-:S05]  /*7e10*/  F2FP.BF16.PACK_AB R0, RZ, R0 ;  /* 0x00000000ff00723e */ /* 0x001fca00000010ff */
[----:B------:R0:W-:Y:S01]  /*7e20*/  STG.E.U16 [R16.64], R0 ;  /* 0x0000000010007986 */ /* 0x0001e2000c101524 */
[----:B------:R-:W-:Y:S05]  /*7e30*/  BRA `(.L_x_12693) ;  /* 0x0000068000007947 */ /* 0x000fea0003800000 */
.L_x_12700:
        /* <DEDUP_REMOVED lines=10> */
.L_x_12712:
        /* <DEDUP_REMOVED lines=17> */
.L_x_12715:
[----:B------:R-:W-:-:S04]  /*7ff0*/  LOP3.LUT R2, R3, 0x80000000, RZ, 0xc0, !PT ;  /* 0x8000000003027812 */ /* 0x000fc800078ec0ff */
[----:B------:R-:W-:-:S04]  /*8000*/  SHF.R.U32.HI R3, RZ, 0x18, R2 ;  /* 0x00000018ff037819 */ /* 0x000fc80000011602 */
[----:B------:R-:W-:-:S04]  /*8010*/  LOP3.LUT R0, R0, R3, RZ, 0xfc, !PT ;  /* 0x0000000300007212 */ /* 0x000fc800078efcff */
[----:B------:R-:W-:Y:S02]  /*8020*/  PRMT R8, R0, 0x7610, R8 ;  /* 0x0000761000087816 */ /* 0x000fe40000000008 */
.L_x_12714:
[----:B------:R-:W-:Y:S05]  /*8030*/  BSYNC B0 ;  /* 0x0000000000007941 */ /* 0x000fea0003800000 */
.L_x_12713:
[----:B------:R0:W-:Y:S01]  /*8040*/  STG.E.U8 [R16.64], R8 ;  /* 0x0000000810007986 */ /* 0x0001e2000c101124 */
[----:B------:R-:W-:Y:S05]  /*8050*/  BRA `(.L_x_12693) ;  /* 0x0000046000007947 */ /* 0x000fea0003800000 */
.L_x_12711:
        /* <DEDUP_REMOVED lines=17> */
.L_x_12718:
[----:B------:R-:W-:-:S04]  /*8170*/  LOP3.LUT R2, R3, 0x80000000, RZ, 0xc0, !PT ;  /* 0x8000000003027812 */ /* 0x000fc800078ec0ff */
[----:B------:R-:W-:-:S04]  /*8180*/  SHF.R.U32.HI R3, RZ, 0x18, R2 ;  /* 0x00000018ff037819 */ /* 0x000fc80000011602 */
[----:B------:R-:W-:-:S04]  /*8190*/  LOP3.LUT R0, R0, R3, RZ, 0xfc, !PT ;  /* 0x0000000300007212 */ /* 0x000fc800078efcff */
[----:B------:R-:W-:Y:S02]  /*81a0*/  PRMT R8, R0, 0x7610, R8 ;  /* 0x0000761000087816 */ /* 0x000fe40000000008 */
.L_x_12717:
[----:B------:R-:W-:Y:S05]  /*81b0*/  BSYNC B0 ;  /* 0x0000000000007941 */ /* 0x000fea0003800000 */
.L_x_12716:
[----:B------:R0:W-:Y:S01]  /*81c0*/  STG.E.U8 [R16.64], R8 ;  /* 0x0000000810007986 */ /* 0x0001e2000c101124 */
[----:B------:R-:W-:Y:S05]  /*81d0*/  BRA `(.L_x_12693) ;  /* 0x000002e000007947 */ /* 0x000fea0003800000 */
.L_x_12710:
        /* <DEDUP_REMOVED lines=23> */
.L_x_12692:
        /* <DEDUP_REMOVED lines=20> */
.L_x_12720:
[----:B------:R0:W-:Y:S01]  /*8490*/  STG.E.64 [R16.64], R2 ;  /* 0x0000000210007986 */ /* 0x0001e2000c101b24 */
[----:B------:R-:W-:Y:S05]  /*84a0*/  BRA `(.L_x_12693) ;  /* 0x0000001000007947 */ /* 0x000fea0003800000 */
.L_x_12719:
[----:B------:R0:W-:Y:S02]  /*84b0*/  STG.E [R16.64], R5 ;  /* 0x0000000510007986 */ /* 0x0001e4000c101924 */
.L_x_12693:
[----:B------:R-:W-:Y:S02]  /*84c0*/  IADD3 R19, R19, 0x80, RZ ;  /* 0x0000008013137810 */ /* 0x000fe40007ffe0ff */
.L_x_12588:
[----:B------:R-:W-:Y:S05]  /*84d0*/  BSYNC B6 ;  /* 0x0000000000067941 */ /* 0x000fea0003800000 */
.L_x_12587:
        /* <DEDUP_REMOVED lines=230> */
.L_x_12721:
        /* <DEDUP_REMOVED lines=19> */
.L_x_12725:
[----:B------:R0:W5:Y:S01]  /*9470*/  LDG.E.U8 R2, [R4.64] ;  /* 0x0000002404027981 */ /* 0x000162000c1e1100 */
[----:B------:R-:W-:Y:S01]  /*9480*/  IMAD.MOV.U32 R3, RZ, RZ, RZ ;  /* 0x000000ffff037224 */ /* 0x000fe200078e00ff */
[----:B------:R-:W-:Y:S05]  /*9490*/  BRA `(.L_x_12727) ;  /* 0x00000d5000007947 */ /* 0x000fea0003800000 */
.L_x_12724:
        /* <DEDUP_REMOVED lines=8> */
.L_x_12729:
[----:B------:R-:W2:Y:S02]  /*9520*/  LDG.E R2, [R4.64] ;  /* 0x0000002404027981 */ /* 0x000ea4000c1e1900 */
[----:B--2---:R-:W-:Y:S01]  /*9530*/  SHF.R.S32.HI R3, RZ, 0x1f, R2 ;  /* 0x0000001fff037819 */ /* 0x004fe20000011402 */
[----:B------:R-:W-:Y:S05]  /*9540*/  BRA `(.L_x_12727) ;  /* 0x00000ca000007947 */ /* 0x000fea0003800000 */
.L_x_12728:
[----:B------:R-:W2:Y:S02]  /*9550*/  LDG.E.S16 R2, [R4.64] ;  /* 0x0000002404027981 */ /* 0x000ea4000c1e1700 */
[----:B--2---:R-:W-:Y:S01]  /*9560*/  SHF.R.S32.HI R3, RZ, 0x1f, R2 ;  /* 0x0000001fff037819 */ /* 0x004fe20000011402 */
[----:B------:R-:W-:Y:S05]  /*9570*/  BRA `(.L_x_12727) ;  /* 0x00000c7000007947 */ /* 0x000fea0003800000 */
.L_x_12723:
        /* <DEDUP_REMOVED lines=9> */
.L_x_12731:
[----:B------:R-:W2:Y:S02]  /*9610*/  LDG.E.U16 R4, [R4.64] ;  /* 0x0000002404047981 */ /* 0x000ea4000c1e1500 */
[----:B--2---:R-:W-:-:S06]  /*9620*/  HADD2.F32 R2, -RZ, R4.H0_H0 ;  /* 0x20000004ff027230 */ /* 0x004fcc0000004100 */
[----:B------:R-:W0:Y:S01]  /*9630*/  F2I.S64.TRUNC R2, R2 ;  /* 0x0000000200027311 */ /* 0x000e22000020d900 */
[----:B------:R-:W-:Y:S05]  /*9640*/  BRA `(.L_x_12727) ;  /* 0x00000ba000007947 */ /* 0x000fea0003800000 */
.L_x_12730:
        /* <DEDUP_REMOVED lines=9> */
.L_x_12733:
[----:B------:R-:W2:Y:S02]  /*96e0*/  LDG.E.U16 R4, [R4.64] ;  /* 0x0000002404047981 */ /* 0x000ea4000c1e1500 */
[----:B--2---:R-:W-:-:S06]  /*96f0*/  HADD2.F32 R2, -RZ, R4.H0_H0 ;  /* 0x20000004ff027230 */ /* 0x004fcc0000004100 */
[----:B------:R-:W0:Y:S01]  /*9700*/  F2I.S64.TRUNC R2, R2 ;  /* 0x0000000200027311 */ /* 0x000e22000020d900 */
[----:B------:R-:W-:Y:S05]  /*9710*/  BRA `(.L_x_12727) ;  /* 0x00000ad000007947 */ /* 0x000fea0003800000 */
.L_x_12732:
[----:B------:R-:W2:Y:S02]  /*9720*/  LDG.E.64 R2, [R4.64] ;  /* 0x0000002404027981 */ /* 0x000ea4000c1e1b00 */
[----:B--2---:R-:W0:Y:S01]  /*9730*/  F2I.S64.F64.TRUNC R2, R2 ;  /* 0x0000000200027311 */ /* 0x004e22000030d900 */
[----:B------:R-:W-:Y:S05]  /*9740*/  BRA `(.L_x_12727) ;  /* 0x00000aa000007947 */ /* 0x000fea0003800000 */
.L_x_12722:
        /* <DEDUP_REMOVED lines=13> */
.L_x_12736:
[----:B------:R-:W2:Y:S02]  /*9820*/  LDG.E.64 R2, [R4.64] ;  /* 0x0000002404027981 */ /* 0x000ea4000c1e1b00 */
[----:B--2---:R-:W0:Y:S01]  /*9830*/  F2I.S64.F64.TRUNC R2, R2 ;  /* 0x0000000200027311 */ /* 0x004e22000030d900 */
[----:B------:R-:W-:Y:S05]  /*9840*/  BRA `(.L_x_12727) ;  /* 0x000009a000007947 */ /* 0x000fea0003800000 */
.L_x_12735:
        /* <DEDUP_REMOVED lines=27> */
.L_x_12738:
        /* <DEDUP_REMOVED lines=14> */
.L_x_12737:
[----:B------:R-:W2:Y:S02]  /*9ae0*/  LDG.E.U16 R2, [R4.64] ;  /* 0x0000002404027981 */ /* 0x000ea4000c1e1500 */
[----:B--2---:R-:W-:-:S06]  /*9af0*/  PRMT R2, RZ, 0x5410, R2 ;  /* 0x00005410ff027816 */ /* 0x004fcc0000000002 */
[----:B------:R-:W0:Y:S01]  /*9b00*/  F2I.S64.TRUNC R2, R2 ;  /* 0x0000000200027311 */ /* 0x000e22000020d900 */
[----:B------:R-:W-:Y:S05]  /*9b10*/  BRA `(.L_x_12727) ;  /* 0x000006d000007947 */ /* 0x000fea0003800000 */
.L_x_12734:
        /* <DEDUP_REMOVED lines=11> */
.L_x_12741:
        /* <DEDUP_REMOVED lines=21> */
.L_x_12745:
[----:B------:R-:W-:Y:S05]  /*9d20*/  BSYNC B1 ;  /* 0x0000000000017941 */ /* 0x000fea0003800000 */
.L_x_12744:
[----:B------:R-:W-:Y:S01]  /*9d30*/  IMAD.SHL.U32 R2, R2, 0x100000, RZ ;  /* 0x0010000002027824 */ /* 0x000fe200078e00ff */
[----:B------:R-:W-:-:S04]  /*9d40*/  LEA R3, R0, 0x3b800000, 0x17 ;  /* 0x3b80000000037811 */ /* 0x000fc800078eb8ff */
[----:B------:R-:W-:Y:S02]  /*9d50*/  LOP3.LUT R2, R3, R2, R4, 0xfe, !PT ;  /* 0x0000000203027212 */ /* 0x000fe400078efe04 */
.L_x_12743:
[----:B------:R-:W-:Y:S05]  /*9d60*/  BSYNC B0 ;  /* 0x0000000000007941 */ /* 0x000fea0003800000 */
.L_x_12742:
[----:B------:R-:W0:Y:S01]  /*9d70*/  F2I.S64.TRUNC R2, R2 ;  /* 0x0000000200027311 */ /* 0x000e22000020d900 */
[----:B------:R-:W-:Y:S05]  /*9d80*/  BRA `(.L_x_12727) ;  /* 0x0000046000007947 */ /* 0x000fea0003800000 */
.L_x_12740:
        /* <DEDUP_REMOVED lines=21> */
.L_x_12749:
[----:B------:R-:W-:Y:S05]  /*9ee0*/  BSYNC B1 ;  /* 0x0000000000017941 */ /* 0x000fea0003800000 */
.L_x_12748:
[----:B------:R-:W-:Y:S01]  /*9ef0*/  IMAD.SHL.U32 R2, R2, 0x200000, RZ ;  /* 0x0020000002027824 */ /* 0x000fe200078e00ff */
[----:B------:R-:W-:-:S04]  /*9f00*/  LEA R3, R0, 0x37800000, 0x17 ;  /* 0x3780000000037811 */ /* 0x000fc800078eb8ff */
[----:B------:R-:W-:Y:S02]  /*9f10*/  LOP3.LUT R2, R3, R2, R4, 0xfe, !PT ;  /* 0x0000000203027212 */ /* 0x000fe400078efe04 */
.L_x_12747:
[----:B------:R-:W-:Y:S05]  /*9f20*/  BSYNC B0 ;  /* 0x0000000000007941 */ /* 0x000fea0003800000 */
.L_x_12746:
[----:B------:R-:W0:Y:S01]  /*9f30*/  F2I.S64.TRUNC R2, R2 ;  /* 0x0000000200027311 */ /* 0x000e22000020d900 */
[----:B------:R-:W-:Y:S05]  /*9f40*/  BRA `(.L_x_12727) ;  /* 0x000002a000007947 */ /* 0x000fea0003800000 */
.L_x_12739:
        /* <DEDUP_REMOVED lines=14> */
.L_x_12753:
[----:B------:R-:W-:Y:S05]  /*a030*/  BSYNC B0 ;  /* 0x0000000000007941 */ /* 0x000fea0003800000 */
.L_x_12752:
[----:B------:R-:W0:Y:S01]  /*a040*/  F2I.S64.TRUNC R2, R2 ;  /* 0x0000000200027311 */ /* 0x000e22000020d900 */
[----:B------:R-:W-:Y:S05]  /*a050*/  BRA `(.L_x_12727) ;  /* 0x0000019000007947 */ /* 0x000fea0003800000 */
.L_x_12726:
        /* <DEDUP_REMOVED lines=21> */
.L_x_12751:
[----:B------:R0:W5:Y:S01]  /*a1b0*/  LDG.E.64 R2, [R4.64] ;  /* 0x0000002404027981 */ /* 0x000162000c1e1b00 */
[----:B------:R-:W-:Y:S05]  /*a1c0*/  BRA `(.L_x_12727) ;  /* 0x0000002000007947 */ /* 0x000fea0003800000 */
.L_x_12750:
[----:B------:R0:W5:Y:S01]  /*a1d0*/  LDG.E R2, [R4.64] ;  /* 0x0000002404027981 */ /* 0x000162000c1e1900 */
[----:B------:R-:W-:-:S03]  /*a1e0*/  IMAD.MOV.U32 R3, RZ, RZ, RZ ;  /* 0x000000ffff037224 */ /* 0x000fc600078e00ff */
.L_x_12727:
        /* <DEDUP_REMOVED lines=22> */
.L_x_12757:
[----:B------:R-:W-:Y:S01]  /*a350*/  STG.E.U8 [R16.64], R5 ;  /* 0x0000000510007986 */ /* 0x000fe2000c101124 */
[----:B------:R-:W-:Y:S05]  /*a360*/  EXIT ;  /* 0x000000000000794d */ /* 0x000fea0003800000 */
.L_x_12756:
        /* <DEDUP_REMOVED lines=8> */
.L_x_12760:
[----:B------:R-:W-:Y:S01]  /*a3f0*/  STG.E [R16.64], R5 ;  /* 0x0000000510007986 */ /* 0x000fe2000c101924 */
[----:B------:R-:W-:Y:S05]  /*a400*/  EXIT ;  /* 0x000000000000794d */ /* 0x000fea0003800000 */
.L_x_12759:
[----:B------:R-:W-:Y:S01]  /*a410*/  STG.E.U16 [R16.64], R5 ;  /* 0x0000000510007986 */ /* 0x000fe2000c101524 */
[----:B------:R-:W-:Y:S05]  /*a420*/  EXIT ;  /* 0x000000000000794d */ /* 0x000fea0003800000 */
.L_x_12755:
        /* <DEDUP_REMOVED lines=9> */
.L_x_12762:
[----:B------:R-:W0:Y:S02]  /*a4c0*/  I2F.S64 R0, R2 ;  /* 0x0000000200007312 */ /* 0x000e240000301400 */
[----:B0-----:R-:W-:-:S05]  /*a4d0*/  F2FP.PACK_AB R0, RZ, R0 ;  /* 0x00000000ff00723e */ /* 0x001fca00000000ff */
[----:B------:R-:W-:Y:S01]  /*a4e0*/  STG.E.U16 [R16.64], R0 ;  /* 0x0000000010007986 */ /* 0x000fe2000c101524 */
[----:B------:R-:W-:Y:S05]  /*a4f0*/  EXIT ;  /* 0x000000000000794d */ /* 0x000fea0003800000 */
.L_x_12761:
        /* <DEDUP_REMOVED lines=10> */
.L_x_12764:
[----:B------:R-:W0:Y:S02]  /*a5a0*/  I2F.S64 R2, R2 ;  /* 0x0000000200027312 */ /* 0x000e240000301400 */
[----:B0-----:R-:W-:-:S04]  /*a5b0*/  F2FP.PACK_AB R3, RZ, R2 ;  /* 0x00000002ff03723e */ /* 0x001fc800000000ff */
[----:B------:R-:W-:-:S05]  /*a5c0*/  PRMT R3, R3, 0x5410, RZ ;  /* 0x0000541003037816 */ /* 0x000fca00000000ff */
[----:B------:R-:W-:Y:S01]  /*a5d0*/  STG.E [R16.64], R3 ;  /* 0x0000000310007986 */ /* 0x000fe2000c101924 */
[----:B------:R-:W-:Y:S05]  /*a5e0*/  EXIT ;  /* 0x000000000000794d */ /* 0x000fea0003800000 */
.L_x_12763:
[----:B------:R-:W0:Y:S02]  /*a5f0*/  I2F.F64.S64 R2, R2 ;  /* 0x0000000200027312 */ /* 0x000e240000301c00 */
[----:B0-----:R-:W-:Y:S01]  /*a600*/  STG.E.64 [R16.64], R2 ;  /* 0x0000000210007986 */ /* 0x001fe2000c101b24 */
[----:B------:R-:W-:Y:S05]  /*a610*/  EXIT ;  /* 0x000000000000794d */ /* 0x000fea0003800000 */
.L_x_12754:
        /* <DEDUP_REMOVED lines=13> */
.L_x_12767:
[----:B------:R-:W0:Y:S01]  /*a6f0*/  I2F.F64.S64 R4, R2 ;  /* 0x0000000200047312 */ /* 0x000e220000301c00 */
[----:B------:R-:W-:-:S05]  /*a700*/  CS2R R6, SRZ ;  /* 0x0000000000067805 */ /* 0x000fca000001ff00 */
[----:B0-----:R-:W-:Y:S01]  /*a710*/  STG.E.128 [R16.64], R4 ;  /* 0x0000000410007986 */ /* 0x001fe2000c101d24 */
[----:B------:R-:W-:Y:S05]  /*a720*/  EXIT ;  /* 0x000000000000794d */ /* 0x000fea0003800000 */
.L_x_12766:
        /* <DEDUP_REMOVED lines=21> */
.L_x_12771:
[----:B------:R-:W-:Y:S05]  /*a880*/  BSYNC B0 ;  /* 0x0000000000007941 */ /* 0x000fea0003800000 */
.L_x_12770:
[----:B------:R-:W-:-:S05]  /*a890*/  LOP3.LUT R5, R0, R5, RZ, 0xfc, !PT ;  /* 0x0000000500057212 */ /* 0x000fca00078efcff */
[----:B------:R-:W-:Y:S01]  /*a8a0*/  STG.E.U8 [R16.64], R5 ;  /* 0x0000000510007986 */ /* 0x000fe2000c101124 */
[----:B------:R-:W-:Y:S05]  /*a8b0*/  EXIT ;  /* 0x000000000000794d */ /* 0x000fea0003800000 */
.L_x_12769:
        /* <DEDUP_REMOVED lines=13> */
.L_x_12773:
[----:B------:R-:W-:Y:S01]  /*a990*/  IMAD.MOV.U32 R0, RZ, RZ, 0x7f ;  /* 0x0000007fff007424 */ /* 0x000fe200078e00ff */
[----:B------:R-:W-:-:S04]  /*a9a0*/  ISETP.GT.U32.AND P0, PT, R4, 0x7f800000, PT ;  /* 0x7f8000000400780c */ /* 0x000fc80003f04070 */
[----:B------:R-:W-:-:S04]  /*a9b0*/  SEL R0, R0, 0x7c, P0 ;  /* 0x0000007c00007807 */ /* 0x000fc80000000000 */
.L_x_12774:
[----:B------:R-:W-:Y:S05]  /*a9c0*/  BSYNC B0 ;  /* 0x0000000000007941 */ /* 0x000fea0003800000 */
.L_x_12772:
[----:B------:R-:W-:-:S04]  /*a9d0*/  LOP3.LUT R2, R3, 0x80000000, RZ, 0xc0, !PT ;  /* 0x8000000003027812 */ /* 0x000fc800078ec0ff */
[----:B------:R-:W-:-:S04]  /*a9e0*/  SHF.R.U32.HI R3, RZ, 0x18, R2 ;  /* 0x00000018ff037819 */ /* 0x000fc80000011602 */
[----:B------:R-:W-:-:S05]  /*a9f0*/  LOP3.LUT R3, R0, R3, RZ, 0xfc, !PT ;  /* 0x0000000300037212 */ /* 0x000fca00078efcff */
[----:B------:R-:W-:Y:S01]  /*aa00*/  STG.E.U8 [R16.64], R3 ;  /* 0x0000000310007986 */ /* 0x000fe2000c101124 */
[----:B------:R-:W-:Y:S05]  /*aa10*/  EXIT ;  /* 0x000000000000794d */ /* 0x000fea0003800000 */
.L_x_12768:
[----:B------:R-:W0:Y:S02]  /*aa20*/  I2F.S64 R0, R2 ;  /* 0x0000000200007312 */ /* 0x000e240000301400 */
[----:B0-----:R-:W-:-:S05]  /*aa30*/  F2FP.BF16.PACK_AB R0, RZ, R0 ;  /* 0x00000000ff00723e */ /* 0x001fca00000010ff */
[----:B------:R-:W-:Y:S01]  /*aa40*/  STG.E.U16 [R16.64], R0 ;  /* 0x0000000010007986 */ /* 0x000fe2000c101524 */
[----:B------:R-:W-:Y:S05]  /*aa50*/  EXIT ;  /* 0x000000000000794d */ /* 0x000fea0003800000 */
.L_x_12765:
        /* <DEDUP_REMOVED lines=10> */
.L_x_12777:
        /* <DEDUP_REMOVED lines=17> */
.L_x_12780:
[----:B------:R-:W-:-:S04]  /*ac10*/  LOP3.LUT R2, R3, 0x80000000, RZ, 0xc0, !PT ;  /* 0x8000000003027812 */ /* 0x000fc800078ec0ff */
[----:B------:R-:W-:-:S04]  /*ac20*/  SHF.R.U32.HI R3, RZ, 0x18, R2 ;  /* 0x00000018ff037819 */ /* 0x000fc80000011602 */
[----:B------:R-:W-:-:S04]  /*ac30*/  LOP3.LUT R0, R0, R3, RZ, 0xfc, !PT ;  /* 0x0000000300007212 */ /* 0x000fc800078efcff */
[----:B------:R-:W-:Y:S02]  /*ac40*/  PRMT R8, R0, 0x7610, R8 ;  /* 0x0000761000087816 */ /* 0x000fe40000000008 */
.L_x_12779:
[----:B------:R-:W-:Y:S05]  /*ac50*/  BSYNC B0 ;  /* 0x0000000000007941 */ /* 0x000fea0003800000 */
.L_x_12778:
[----:B------:R-:W-:Y:S01]  /*ac60*/  STG.E.U8 [R16.64], R8 ;  /* 0x0000000810007986 */ /* 0x000fe2000c101124 */
[----:B------:R-:W-:Y:S05]  /*ac70*/  EXIT ;  /* 0x000000000000794d */ /* 0x000fea0003800000 */
.L_x_12776:
        /* <DEDUP_REMOVED lines=17> */
.L_x_12783:
[----:B------:R-:W-:-:S04]  /*ad90*/  LOP3.LUT R2, R3, 0x80000000, RZ, 0xc0, !PT ;  /* 0x8000000003027812 */ /* 0x000fc800078ec0ff */
[----:B------:R-:W-:-:S04]  /*ada0*/  SHF.R.U32.HI R3, RZ, 0x18, R2 ;  /* 0x00000018ff037819 */ /* 0x000fc80000011602 */
[----:B------:R-:W-:-:S04]  /*adb0*/  LOP3.LUT R0, R0, R3, RZ, 0xfc, !PT ;  /* 0x0000000300007212 */ /* 0x000fc800078efcff */
[----:B------:R-:W-:Y:S02]  /*adc0*/  PRMT R8, R0, 0x7610, R8 ;  /* 0x0000761000087816 */ /* 0x000fe40000000008 */
.L_x_12782:
[----:B------:R-:W-:Y:S05]  /*add0*/  BSYNC B0 ;  /* 0x0000000000007941 */ /* 0x000fea0003800000 */
.L_x_12781:
[----:B------:R-:W-:Y:S01]  /*ade0*/  STG.E.U8 [R16.64], R8 ;  /* 0x0000000810007986 */ /* 0x000fe2000c101124 */
[----:B------:R-:W-:Y:S05]  /*adf0*/  EXIT ;  /* 0x000000000000794d */ /* 0x000fea0003800000 */
.L_x_12775:
        /* <DEDUP_REMOVED lines=23> */
.L_x_12758:
        /* <DEDUP_REMOVED lines=20> */
.L_x_12785:
[----:B------:R-:W-:Y:S01]  /*b0b0*/  STG.E.64 [R16.64], R2 ;  /* 0x0000000210007986 */ /* 0x000fe2000c101b24 */
[----:B------:R-:W-:Y:S05]  /*b0c0*/  EXIT ;  /* 0x000000000000794d */ /* 0x000fea0003800000 */
.L_x_12784:
[----:B------:R-:W-:Y:S01]  /*b0d0*/  STG.E [R16.64], R5 ;  /* 0x0000000510007986 */ /* 0x000fe2000c101924 */
[----:B------:R-:W-:Y:S05]  /*b0e0*/  EXIT ;  /* 0x000000000000794d */ /* 0x000fea0003800000 */
.L_x_12786:
        /* <DEDUP_REMOVED lines=9> */
.L_x_29959:


//--------------------- .text._ZN2at6native27unrolled_elementwise_kernelINS0_13BUnaryFunctorIlllZZZNS0_21heaviside_kernel_cudaERNS_18TensorIteratorBaseEENKUlvE_clEvENKUlvE2_clEvEUlllE_EESt5arrayIPcLm2EELi4E23TrivialOffsetCalculatorILi1EjESD_NS0_6memory12LoadWithCastILi1EEENSE_13StoreWithCastILi1EEEEEviT_T0_T2_T3_T4_T5_ --------------------------
	.section	.text._ZN2at6native27unrolled_elementwise_kernelINS0_13BUnaryFunctorIlllZZZNS0_21heaviside_kernel_cudaERNS_18TensorIteratorBaseEENKUlvE_clEvENKUlvE2_clEvEUlllE_EESt5arrayIPcLm2EELi4E23TrivialOffsetCalculatorILi1EjESD_NS0_6memory12LoadWithCastILi1EEENSE_13StoreWithCastILi1EEEEEviT_T0_T2_T3_T4_T5_,"ax",@progbits
	.sectioninfo	@"SHI_REGISTERS=32"
	.align	128
        .global         _ZN2at6native27unrolled_elementwise_kernelINS0_13BUnaryFunctorIlllZZZNS0_21heaviside_kernel_cudaERNS_18TensorIteratorBaseEENKUlvE_clEvENKUlvE2_clEvEUlllE_EESt5arrayIPcLm2EELi4E23TrivialOffsetCalculatorILi1EjESD_NS0_6memory12LoadWithCastILi1EEENSE_13StoreWithCastILi1EEEEEviT_T0_T2_T3_T4_T5_
        .type           _ZN2at6native27unrolled_elementwise_kernelINS0_13BUnaryFunctorIlllZZZNS0_21heaviside_kernel_cudaERNS_18TensorIteratorBaseEENKUlvE_clEvENKUlvE2_clEvEUlllE_EESt5arrayIPcLm2EELi4E23TrivialOffsetCalculatorILi1EjESD_NS0_6memory12LoadWithCastILi1EEENSE_13StoreWithCastILi1EEEEEviT_T0_T2_T3_T4_T5_,@function
        .size           _ZN2at6native27unrolled_elementwise_kernelINS0_13BUnaryFunctorIlllZZZNS0_21heaviside_kernel_cudaERNS_18TensorIteratorBaseEENKUlvE_clEvENKUlvE2_clEvEUlllE_EESt5arrayIPcLm2EELi4E23TrivialOffsetCalculatorILi1EjESD_NS0_6memory12LoadWithCastILi1EEENSE_13StoreWithCastILi1EEEEEviT_T0_T2_T3_T4_T5_,(.L_x_29960 - _ZN2at6native27unrolled_elementwise_kernelINS0_13BUnaryFunctorIlllZZZNS0_21heaviside_kernel_cudaERNS_18TensorIteratorBaseEENKUlvE_clEvENKUlvE2_clEvEUlllE_EESt5arrayIPcLm2EELi4E23TrivialOffsetCalculatorILi1EjESD_NS0_6memory12LoadWithCastILi1EEENSE_13StoreWithCastILi1EEEEEviT_T0_T2_T3_T4_T5_)
        .other          _ZN2at6native27unrolled_elementwise_kernelINS0_13BUnaryFunctorIlllZZZNS0_21heaviside_kernel_cudaERNS_18TensorIteratorBaseEENKUlvE_clEvENKUlvE2_clEvEUlllE_EESt5arrayIPcLm2EELi4E23TrivialOffsetCalculatorILi1EjESD_NS0_6memory12LoadWithCastILi1EEENSE_13StoreWithCastILi1EEEEEviT_T0_T2_T3_T4_T5_,@"STO_CUDA_ENTRY STV_DEFAULT"
_ZN2at6native27unrolled_elementwise_kernelINS0_13BUnaryFunctorIlllZZZNS0_21heaviside_kernel_cudaERNS_18TensorIteratorBaseEENKUlvE_clEvENKUlvE2_clEvEUlllE_EESt5arrayIPcLm2EELi4E23TrivialOffsetCalculatorILi1EjESD_NS0_6memory12LoadWithCastILi1EEENSE_13StoreWithCastILi1EEEEEviT_T0_T2_T3_T4_T5_:
.text._ZN2at6native27unrolled_elementwise_kernelINS0_13BUnaryFunctorIlllZZZNS0_21heaviside_kernel_cudaERNS_18TensorIteratorBaseEENKUlvE_clEvENKUlvE2_clEvEUlllE_EESt5arrayIPcLm2EELi4E23TrivialOffsetCalculatorILi1EjESD_NS0_6memory12LoadWithCastILi1EEENSE_13StoreWithCastILi1EEEEEviT_T0_T2_T3_T4_T5_:
        /* <DEDUP_REMOVED lines=30> */
.L_x_12792:
[----:B------:R0:W5:Y:S01]  /*01e0*/  LDG.E.U8 R18, [R2.64] ;  /* 0x0000002402127981 */ /* 0x000162000c1e1100 */
[----:B------:R-:W-:Y:S01]  /*01f0*/  IMAD.MOV.U32 R19, RZ, RZ, RZ ;  /* 0x000000ffff137224 */ /* 0x000fe200078e00ff */
[----:B------:R-:W-:Y:S05]  /*0200*/  BRA `(.L_x_12794) ;  /* 0x00000d6000007947 */ /* 0x000fea0003800000 */
.L_x_12791:
        /* <DEDUP_REMOVED lines=8> */
.L_x_12796:
[----:B------:R-:W2:Y:S02]  /*0290*/  LDG.E R18, [R2.64] ;  /* 0x0000002402127981 */ /* 0x000ea4000c1e1900 */
[----:B--2---:R-:W-:Y:S01]  /*02a0*/  SHF.R.S32.HI R19, RZ, 0x1f, R18 ;  /* 0x0000001fff137819 */ /* 0x004fe20000011412 */
[----:B------:R-:W-:Y:S05]  /*02b0*/  BRA `(.L_x_12794) ;  /* 0x00000cb000007947 */ /* 0x000fea0003800000 */
.L_x_12795:
[----:B------:R-:W2:Y:S02]  /*02c0*/  LDG.E.S16 R18, [R2.64] ;  /* 0x0000002402127981 */ /* 0x000ea4000c1e1700 */
[----:B--2---:R-:W-:Y:S01]  /*02d0*/  SHF.R.S32.HI R19, RZ, 0x1f, R18 ;  /* 0x0000001fff137819 */ /* 0x004fe20000011412 */
[----:B------:R-:W-:Y:S05]  /*02e0*/  BRA `(.L_x_12794) ;  /* 0x00000c8000007947 */ /* 0x000fea0003800000 */
.L_x_12790:
        /* <DEDUP_REMOVED lines=9> */
.L_x_12798:
[----:B------:R-:W2:Y:S02]  /*0380*/  LDG.E.U16 R2, [R2.64] ;  /* 0x0000002402027981 */ /* 0x000ea4000c1e1500 */
[----:B--2---:R-:W-:-:S06]  /*0390*/  HADD2.F32 R18, -RZ, R2.H0_H0 ;  /* 0x20000002ff127230 */ /* 0x004fcc0000004100 */
[----:B------:R-:W0:Y:S01]  /*03a0*/  F2I.S64.TRUNC R18, R18 ;  /* 0x0000001200127311 */ /* 0x000e22000020d900 */
[----:B------:R-:W-:Y:S05]  /*03b0*/  BRA `(.L_x_12794) ;  /* 0x00000bb000007947 */ /* 0x000fea0003800000 */
.L_x_12797:
        /* <DEDUP_REMOVED lines=9> */
.L_x_12800:
[----:B------:R-:W2:Y:S02]  /*0450*/  LDG.E.U16 R2, [R2.64] ;  /* 0x0000002402027981 */ /* 0x000ea4000c1e1500 */
[----:B--2---:R-:W-:-:S06]  /*0460*/  HADD2.F32 R18, -RZ, R2.H0_H0 ;  /* 0x20000002ff127230 */ /* 0x004fcc0000004100 */
[----:B------:R-:W0:Y:S01]  /*0470*/  F2I.S64.TRUNC R18, R18 ;  /* 0x0000001200127311 */ /* 0x000e22000020d900 */
[----:B------:R-:W-:Y:S05]  /*0480*/  BRA `(.L_x_12794) ;  /* 0x00000ae000007947 */ /* 0x000fea0003800000 */
.L_x_12799:
[----:B------:R-:W2:Y:S02]  /*0490*/  LDG.E.64 R2, [R2.64] ;  /* 0x0000002402027981 */ /* 0x000ea4000c1e1b00 */
[----:B--2---:R0:W1:Y:S01]  /*04a0*/  F2I.S64.F64.TRUNC R18, R2 ;  /* 0x0000000200127311 */ /* 0x004062000030d900 */
[----:B------:R-:W-:Y:S05]  /*04b0*/  BRA `(.L_x_12794) ;  /* 0x00000ab000007947 */ /* 0x000fea0003800000 */
.L_x_12789:
        /* <DEDUP_REMOVED lines=13> */
.L_x_12803:
[----:B------:R-:W2:Y:S02]  /*0590*/  LDG.E.64 R2, [R2.64] ;  /* 0x0000002402027981 */ /* 0x000ea4000c1e1b00 */
[----:B--2---:R0:W1:Y:S01]  /*05a0*/  F2I.S64.F64.TRUNC R18, R2 ;  /* 0x0000000200127311 */ /* 0x004062000030d900 */
[----:B------:R-:W-:Y:S05]  /*05b0*/  BRA `(.L_x_12794) ;  /* 0x000009b000007947 */ /* 0x000fea0003800000 */
.L_x_12802:
        /* <DEDUP_REMOVED lines=27> */
.L_x_12805:
        /* <DEDUP_REMOVED lines=15> */
.L_x_12804:
[----:B------:R-:W2:Y:S02]  /*0860*/  LDG.E.U16 R18, [R2.64] ;  /* 0x0000002402127981 */ /* 0x000ea4000c1e1500 */
[----:B--2---:R-:W-:-:S06]  /*0870*/  PRMT R18, RZ, 0x5410, R18 ;  /* 0x00005410ff127816 */ /* 0x004fcc0000000012 */
[----:B------:R-:W0:Y:S01]  /*0880*/  F2I.S64.TRUNC R18, R18 ;  /* 0x0000001200127311 */ /* 0x000e22000020d900 */
[----:B------:R-:W-:Y:S05]  /*0890*/  BRA `(.L_x_12794) ;  /* 0x000006d000007947 */ /* 0x000fea0003800000 */
.L_x_12801:
        /* <DEDUP_REMOVED lines=11> */
.L_x_12808:
        /* <DEDUP_REMOVED lines=21> */
.L_x_12812:
[----:B------:R-:W-:Y:S05]  /*0aa0*/  BSYNC B1 ;  /* 0x0000000000017941 */ /* 0x000fea0003800000 */
.L_x_12811:
[----:B------:R-:W-:Y:S01]  /*0ab0*/  IMAD.SHL.U32 R2, R2, 0x100000, RZ ;  /* 0x0010000002027824 */ /* 0x000fe200078e00ff */
[----:B------:R-:W-:-:S04]  /*0ac0*/  LEA R3, R0, 0x3b800000, 0x17 ;  /* 0x3b80000000037811 */ /* 0x000fc800078eb8ff */
[----:B------:R-:W-:Y:S02]  /*0ad0*/  LOP3.LUT R18, R3, R2, R18, 0xfe, !PT ;  /* 0x0000000203127212 */ /* 0x000fe400078efe12 */
.L_x_12810:
[----:B------:R-:W-:Y:S05]  /*0ae0*/  BSYNC B0 ;  /* 0x0000000000007941 */ /* 0x000fea0003800000 */
.L_x_12809:
[----:B------:R-:W0:Y:S01]  /*0af0*/  F2I.S64.TRUNC R18, R18 ;  /* 0x0000001200127311 */ /* 0x000e22000020d900 */
[----:B------:R-:W-:Y:S05]  /*0b00*/  BRA `(.L_x_12794) ;  /* 0x0000046000007947 */ /* 0x000fea0003800000 */
.L_x_12807:
        /* <DEDUP_REMOVED lines=21> */
.L_x_12816:
[----:B------:R-:W-:Y:S05]  /*0c60*/  BSYNC B1 ;  /* 0x0000000000017941 */ /* 0x000fea0003800000 */
.L_x_12815:
[----:B------:R-:W-:Y:S01]  /*0c70*/  IMAD.SHL.U32 R2, R2, 0x200000, RZ ;  /* 0x0020000002027824 */ /* 0x000fe200078e00ff */
[----:B------:R-:W-:-:S04]  /*0c80*/  LEA R3, R0, 0x37800000, 0x17 ;  /* 0x3780000000037811 */ /* 0x000fc800078eb8ff */
[----:B------:R-:W-:Y:S02]  /*0c90*/  LOP3.LUT R18, R3, R2, R18, 0xfe, !PT ;  /* 0x0000000203127212 */ /* 0x000fe400078efe12 */
.L_x_12814:
[----:B------:R-:W-:Y:S05]  /*0ca0*/  BSYNC B0 ;  /* 0x0000000000007941 */ /* 0x000fea0003800000 */
.L_x_12813:
[----:B------:R-:W0:Y:S01]  /*0cb0*/  F2I.S64.TRUNC R18, R18 ;  /* 0x0000001200127311 */ /* 0x000e22000020d900 */
[----:B------:R-:W-:Y:S05]  /*0cc0*/  BRA `(.L_x_12794) ;  /* 0x000002a000007947 */ /* 0x000fea0003800000 */
.L_x_12806:
        /* <DEDUP_REMOVED lines=14> */
.L_x_12820:
[----:B------:R-:W-:Y:S05]  /*0db0*/  BSYNC B0 ;  /* 0x0000000000007941 */ /* 0x000fea0003800000 */
.L_x_12819:
[----:B------:R-:W0:Y:S01]  /*0dc0*/  F2I.S64.TRUNC R18, R18 ;  /* 0x0000001200127311 */ /* 0x000e22000020d900 */
[----:B------:R-:W-:Y:S05]  /*0dd0*/  BRA `(.L_x_12794) ;  /* 0x0000019000007947 */ /* 0x000fea0003800000 */
.L_x_12793:
        /* <DEDUP_REMOVED lines=21> */
.L_x_12818:
[----:B------:R0:W5:Y:S01]  /*0f30*/  LDG.E.64 R18, [R2.64] ;  /* 0x0000002402127981 */ /* 0x000162000c1e1b00 */
[----:B------:R-:W-:Y:S05]  /*0f40*/  BRA `(.L_x_12794) ;  /* 0x0000002000007947 */ /* 0x000fea0003800000 */
.L_x_12817:
[----:B------:R0:W5:Y:S01]  /*0f50*/  LDG.E R18, [R2.64] ;  /* 0x0000002402127981 */ /* 0x000162000c1e1900 */
[----:B------:R-:W-:-:S03]  /*0f60*/  IMAD.MOV.U32 R19, RZ, RZ, RZ ;  /* 0x000000ffff137224 */ /* 0x000fc600078e00ff */
.L_x_12794:
[----:B------:R-:W2:Y:S02]  /*0f70*/  S2R R26, SR_TID.X ;  /* 0x00000000001a7919 */ /* 0x000ea40000002100 */
[----:B--2---:R-:W-:Y:S02]  /*0f80*/  IADD3 R26, R26, 0x80, RZ ;  /* 0x000000801a1a7810 */ /* 0x004fe40007ffe0ff */
.L_x_12788:
[----:B-1----:R-:W-:Y:S05]  /*0f90*/  BSYNC B6 ;  /* 0x0000000000067941 */ /* 0x002fea0003800000 */
.L_x_12787:
        /* <DEDUP_REMOVED lines=22> */
.L_x_12826:
[----:B------:R0:W5:Y:S01]  /*1100*/  LDG.E.U8 R22, [R2.64] ;  /* 0x0000002402167981 */ /* 0x000162000c1e1100 */
[----:B------:R-:W-:Y:S01]  /*1110*/  IMAD.MOV.U32 R23, RZ, RZ, RZ ;  /* 0x000000ffff177224 */ /* 0x000fe200078e00ff */
[----:B------:R-:W-:Y:S05]  /*1120*/  BRA `(.L_x_12828) ;  /* 0x00000d5000007947 */ /* 0x000fea0003800000 */
.L_x_12825:
        /* <DEDUP_REMOVED lines=8> */
.L_x_12830:
[----:B------:R-:W2:Y:S02]  /*11b0*/  LDG.E R22, [R2.64] ;  /* 0x0000002402167981 */ /* 0x000ea4000c1e1900 */
[----:B--2---:R-:W-:Y:S01]  /*11c0*/  SHF.R.S32.HI R23, RZ, 0x1f, R22 ;  /* 0x0000001fff177819 */ /* 0x004fe20000011416 */
[----:B------:R-:W-:Y:S05]  /*11d0*/  BRA `(.L_x_12828) ;  /* 0x00000ca000007947 */ /* 0x000fea0003800000 */
.L_x_12829:
[----:B------:R-:W2:Y:S02]  /*11e0*/  LDG.E.S16 R22, [R2.64] ;  /* 0x0000002402167981 */ /* 0x000ea4000c1e1700 */
[----:B--2---:R-:W-:Y:S01]  /*11f0*/  SHF.R.S32.HI R23, RZ, 0x1f, R22 ;  /* 0x0000001fff177819 */ /* 0x004fe20000011416 */
[----:B------:R-:W-:Y:S05]  /*1200*/  BRA `(.L_x_12828) ;  /* 0x00000c7000007947 */ /* 0x000fea0003800000 */
.L_x_12824:
        /* <DEDUP_REMOVED lines=9> */
.L_x_12832:
[----:B------:R-:W2:Y:S02]  /*12a0*/  LDG.E.U16 R2, [R2.64] ;  /* 0x0000002402027981 */ /* 0x000ea4000c1e1500 */
[----:B--2---:R-:W-:-:S06]  /*12b0*/  HADD2.F32 R22, -RZ, R2.H0_H0 ;  /* 0x20000002ff167230 */ /* 0x004fcc0000004100 */
[----:B------:R-:W0:Y:S01]  /*12c0*/  F2I.S64.TRUNC R22, R22 ;  /* 0x0000001600167311 */ /* 0x000e22000020d900 */
[----:B------:R-:W-:Y:S05]  /*12d0*/  BRA `(.L_x_12828) ;  /* 0x00000ba000007947 */ /* 0x000fea0003800000 */
.L_x_12831:
        /* <DEDUP_REMOVED lines=9> */
.L_x_12834:
[----:B------:R-:W2:Y:S02]  /*1370*/  LDG.E.U16 R2, [R2.64] ;  /* 0x0000002402027981 */ /* 0x000ea4000c1e1500 */
[----:B--2---:R-:W-:-:S06]  /*1380*/  HADD2.F32 R22, -RZ, R2.H0_H0 ;  /* 0x20000002ff167230 */ /* 0x004fcc0000004100 */
[----:B------:R-:W0:Y:S01]  /*1390*/  F2I.S64.TRUNC R22, R22 ;  /* 0x0000001600167311 */ /* 0x000e22000020d900 */
[----:B------:R-:W-:Y:S05]  /*13a0*/  BRA `(.L_x_12828) ;  /* 0x00000ad000007947 */ /* 0x000fea0003800000 */
.L_x_12833:
[----:B------:R-:W2:Y:S02]  /*13b0*/  LDG.E.64 R2, [R2.64] ;  /* 0x0000002402027981 */ /* 0x000ea4000c1e1b00 */
[----:B--2---:R0:W1:Y:S01]  /*13c0*/  F2I.S64.F64.TRUNC R22, R2 ;  /* 0x0000000200167311 */ /* 0x004062000030d900 */
[----:B------:R-:W-:Y:S05]  /*13d0*/  BRA `(.L_x_12828) ;  /* 0x00000aa000007947 */ /* 0x000fea0003800000 */
.L_x_12823:
        /* <DEDUP_REMOVED lines=13> */
.L_x_12837:
[----:B------:R-:W2:Y:S02]  /*14b0*/  LDG.E.64 R2, [R2.64] ;  /* 0x0000002402027981 */ /* 0x000ea4000c1e1b00 */
[----:B--2---:R0:W1:Y:S01]  /*14c0*/  F2I.S64.F64.TRUNC R22, R2 ;  /* 0x0000000200167311 */ /* 0x004062000030d900 */
[----:B------:R-:W-:Y:S05]  /*14d0*/  BRA `(.L_x_12828) ;  /* 0x000009a000007947 */ /* 0x000fea0003800000 */
.L_x_12836:
        /* <DEDUP_REMOVED lines=27> */
.L_x_12839:
        /* <DEDUP_REMOVED lines=14> */
.L_x_12838:
[----:B------:R-:W2:Y:S02]  /*1770*/  LDG.E.U16 R22, [R2.64] ;  /* 0x0000002402167981 */ /* 0x000ea4000c1e1500 */
[----:B--2---:R-:W-:-:S06]  /*1780*/  PRMT R22, RZ, 0x5410, R22 ;  /* 0x00005410ff167816 */ /* 0x004fcc0000000016 */
[----:B------:R-:W0:Y:S01]  /*1790*/  F2I.S64.TRUNC R22, R22 ;  /* 0x0000001600167311 */ /* 0x000e22000020d900 */
[----:B------:R-:W-:Y:S05]  /*17a0*/  BRA `(.L_x_12828) ;  /* 0x000006d000007947 */ /* 0x000fea0003800000 */
.L_x_12835:
        /* <DEDUP_REMOVED lines=11> */
.L_x_12842:
        /* <DEDUP_REMOVED lines=21> */
.L_x_12846:
[----:B------:R-:W-:Y:S05]  /*19b0*/  BSYNC B1 ;  /* 0x0000000000017941 */ /* 0x000fea0003800000 */
.L_x_12845:
[----:B------:R-:W-:Y:S01]  /*19c0*/  IMAD.SHL.U32 R2, R2, 0x100000, RZ ;  /* 0x0010000002027824 */ /* 0x000fe200078e00ff */
[----:B------:R-:W-:-:S04]  /*19d0*/  LEA R3, R0, 0x3b800000, 0x17 ;  /* 0x3b80000000037811 */ /* 0x000fc800078eb8ff */
[----:B------:R-:W-:Y:S02]  /*19e0*/  LOP3.LUT R22, R3, R2, R22, 0xfe, !PT ;  /* 0x0000000203167212 */ /* 0x000fe400078efe16 */
.L_x_12844:
[----:B------:R-:W-:Y:S05]  /*19f0*/  BSYNC B0 ;  /* 0x0000000000007941 */ /* 0x000fea0003800000 */
.L_x_12843:
[----:B------:R-:W0:Y:S01]  /*1a00*/  F2I.S64.TRUNC R22, R22 ;  /* 0x0000001600167311 */ /* 0x000e22000020d900 */
[----:B------:R-:W-:Y:S05]  /*1a10*/  BRA `(.L_x_12828) ;  /* 0x0000046000007947 */ /* 0x000fea0003800000 */
.L_x_12841:
        /* <DEDUP_REMOVED lines=21> */
.L_x_12850:
[----:B------:R-:W-:Y:S05]  /*1b70*/  BSYNC B1 ;  /* 0x0000000000017941 */ /* 0x000fea0003800000 */
.L_x_12849:
[----:B------:R-:W-:Y:S01]  /*1b80*/  IMAD.SHL.U32 R2, R2, 0x200000, RZ ;  /* 0x0020000002027824 */ /* 0x000fe200078e00ff */
[----:B------:R-:W-:-:S04]  /*1b90*/  LEA R3, R0, 0x37800000, 0x17 ;  /* 0x3780000000037811 */ /* 0x000fc800078eb8ff */
[----:B------:R-:W-:Y:S02]  /*1ba0*/  LOP3.LUT R22, R3, R2, R22, 0xfe, !PT ;  /* 0x0000000203167212 */ /* 0x000fe400078efe16 */
.L_x_12848:
[----:B------:R-:W-:Y:S05]  /*1bb0*/  BSYNC B0 ;  /* 0x0000000000007941 */ /* 0x000fea0003800000 */
.L_x_12847:
[----:B------:R-:W0:Y:S01]  /*1bc0*/  F2I.S64.TRUNC R22, R22 ;  /* 0x0000001600167311 */ /* 0x000e22000020d900 */
[----:B------:R-:W-:Y:S05]  /*1bd0*/  BRA `(.L_x_12828) ;  /* 0x000002a000007947 */ /* 0x000fea0003800000 */
.L_x_12840:
        /* <DEDUP_REMOVED lines=14> */
.L_x_12854:
[----:B------:R-:W-:Y:S05]  /*1cc0*/  BSYNC B0 ;  /* 0x0000000000007941 */ /* 0x000fea0003800000 */
.L_x_12853:
[----:B------:R-:W0:Y:S01]  /*1cd0*/  F2I.S64.TRUNC R22, R22 ;  /* 0x0000001600167311 */ /* 0x000e22000020d900 */
[----:B------:R-:W-:Y:S05]  /*1ce0*/  BRA `(.L_x_12828) ;  /* 0x0000019000007947 */ /* 0x000fea0003800000 */
.L_x_12827:
        /* <DEDUP_REMOVED lines=19> */
[----:B------:R-:W-:Y:S01]  /*1e20*/  CS2R R22, SRZ ;  /* 0x0000000000167805 */ /* 0x000fe2000001ff00 */
[----:B------:R-:W-:Y:S05]  /*1e30*/  BRA `(.L_x_12828) ;  /* 0x0000004000007947 */ /* 0x000fea0003800000 */
.L_x_12852:
[----:B------:R0:W5:Y:S01]  /*1e40*/  LDG.E.64 R22, [R2.64] ;  /* 0x0000002402167981 */ /* 0x000162000c1e1b00 */
[----:B------:R-:W-:Y:S05]  /*1e50*/  BRA `(.L_x_12828) ;  /* 0x0000002000007947 */ /* 0x000fea0003800000 */
.L_x_12851:
[----:B------:R0:W5:Y:S01]  /*1e60*/  LDG.E R22, [R2.64] ;  /* 0x0000002402167981 */ /* 0x000162000c1e1900 */
[----:B------:R-:W-:-:S03]  /*1e70*/  IMAD.MOV.U32 R23, RZ, RZ, RZ ;  /* 0x000000ffff177224 */ /* 0x000fc600078e00ff */
.L_x_12828:
[----:B------:R-:W-:-:S04]  /*1e80*/  IADD3 R26, R26, 0x80, RZ ;  /* 0x000000801a1a7810 */ /* 0x000fc80007ffe0ff */
.L_x_12822:
[----:B------:R-:W-:Y:S05]  /*1e90*/  BSYNC B6 ;  /* 0x0000000000067941 */ /* 0x000fea0003800000 */
.L_x_12821:
[----:B------:R-:W-:Y:S01]  /*1ea0*/  ISETP.GE.AND P0, PT, R26, R27, PT ;  /* 0x0000001b1a00720c */ /* 0x000fe20003f06270 */
[----:B------:R-:W-:Y:S01]  /*1eb0*/  BSSY B6, `(.L_x_12855) ;  /* 0x00000f0000067945 */ /* 0x000fe20003800000 */
[----:B------:R-:W-:Y:S01]  /*1ec0*/  CS2R R24, SRZ ;  /* 0x0000000000187805 */ /* 0x000fe2000001ff00 */
[----:B------:R-:W-:-:S10]  /*1ed0*/  CS2R R16, SRZ ;  /* 0x0000000000107805 */ /* 0x000fd4000001ff00 */
        /* <DEDUP_REMOVED lines=20> */
.L_x_12860:
[----:B------:R0:W5:Y:S01]  /*2020*/  LDG.E.U8 R16, [R2.64] ;  /* 0x0000002402107981 */ /* 0x000162000c1e1100 */
[----:B------:R-:W-:Y:S01]  /*2030*/  IMAD.MOV.U32 R17, RZ, RZ, RZ ;  /* 0x000000ffff117224 */ /* 0x000fe200078e00ff */
[----:B------:R-:W-:Y:S05]  /*2040*/  BRA `(.L_x_12862) ;  /* 0x00000d5000007947 */ /* 0x000fea0003800000 */
.L_x_12859:
        /* <DEDUP_REMOVED lines=8> */
.L_x_12864:
[----:B------:R-:W2:Y:S02]  /*20d0*/  LDG.E R16, [R2.64] ;  /* 0x0000002402107981 */ /* 0x000ea4000c1e1900 */
[----:B--2---:R-:W-:Y:S01]  /*20e0*/  SHF.R.S32.HI R17, RZ, 0x1f, R16 ;  /* 0x0000001fff117819 */ /* 0x004fe20000011410 */
[----:B------:R-:W-:Y:S05]  /*20f0*/  BRA `(.L_x_12862) ;  /* 0x00000ca000007947 */ /* 0x000fea0003800000 */
.L_x_12863:
[----:B------:R-:W2:Y:S02]  /*2100*/  LDG.E.S16 R16, [R2.64] ;  /* 0x0000002402107981 */ /* 0x000ea4000c1e1700 */
[----:B--2---:R-:W-:Y:S01]  /*2110*/  SHF.R.S32.HI R17, RZ, 0x1f, R16 ;  /* 0x0000001fff117819 */ /* 0x004fe20000011410 */
[----:B------:R-:W-:Y:S05]  /*2120*/  BRA `(.L_x_12862) ;  /* 0x00000c7000007947 */ /* 0x000fea0003800000 */
.L_x_12858:
        /* <DEDUP_REMOVED lines=9> */
.L_x_12866:
[----:B------:R-:W2:Y:S02]  /*21c0*/  LDG.E.U16 R2, [R2.64] ;  /* 0x0000002402027981 */ /* 0x000ea4000c1e1500 */
[----:B--2---:R-:W-:-:S06]  /*21d0*/  HADD2.F32 R16, -RZ, R2.H0_H0 ;  /* 0x20000002ff107230 */ /* 0x004fcc0000004100 */
[----:B------:R-:W0:Y:S01]  /*21e0*/  F2I.S64.TRUNC R16, R16 ;  /* 0x0000001000107311 */ /* 0x000e22000020d900 */
[----:B------:R-:W-:Y:S05]  /*21f0*/  BRA `(.L_x_12862) ;  /* 0x00000ba000007947 */ /* 0x000fea0003800000 */
.L_x_12865:
        /* <DEDUP_REMOVED lines=9> */
.L_x_12868:
[----:B------:R-:W2:Y:S02]  /*2290*/  LDG.E.U16 R2, [R2.64] ;  /* 0x0000002402027981 */ /* 0x000ea4000c1e1500 */
[----:B--2---:R-:W-:-:S06]  /*22a0*/  HADD2.F32 R16, -RZ, R2.H0_H0 ;  /* 0x20000002ff107230 */ /* 0x004fcc0000004100 */
[----:B------:R-:W0:Y:S01]  /*22b0*/  F2I.S64.TRUNC R16, R16 ;  /* 0x0000001000107311 */ /* 0x000e22000020d900 */
[----:B------:R-:W-:Y:S05]  /*22c0*/  BRA `(.L_x_12862) ;  /* 0x00000ad000007947 */ /* 0x000fea0003800000 */
.L_x_12867:
[----:B------:R-:W2:Y:S02]  /*22d0*/  LDG.E.64 R2, [R2.64] ;  /* 0x0000002402027981 */ /* 0x000ea4000c1e1b00 */
[----:B--2---:R0:W2:Y:S01]  /*22e0*/  F2I.S64.F64.TRUNC R16, R2 ;  /* 0x0000000200107311 */ /* 0x0040a2000030d900 */
[----:B------:R-:W-:Y:S05]  /*22f0*/  BRA `(.L_x_12862) ;  /* 0x00000aa000007947 */ /* 0x000fea0003800000 */
.L_x_12857:
        /* <DEDUP_REMOVED lines=13> */
.L_x_12871:
[----:B------:R-:W2:Y:S02]  /*23d0*/  LDG.E.64 R2, [R2.64] ;  /* 0x0000002402027981 */ /* 0x000ea4000c1e1b00 */
[----:B--2---:R0:W2:Y:S01]  /*23e0*/  F2I.S64.F64.TRUNC R16, R2 ;  /* 0x0000000200107311 */ /* 0x0040a2000030d900 */
[----:B------:R-:W-:Y:S05]  /*23f0*/  BRA `(.L_x_12862) ;  /* 0x000009a000007947 */ /* 0x000fea0003800000 */
.L_x_12870:
        /* <DEDUP_REMOVED lines=27> */
.L_x_12873:
        /* <DEDUP_REMOVED lines=14> */
.L_x_12872:
[----:B------:R-:W2:Y:S02]  /*2690*/  LDG.E.U16 R16, [R2.64] ;  /* 0x0000002402107981 */ /* 0x000ea4000c1e1500 */
[----:B--2---:R-:W-:-:S06]  /*26a0*/  PRMT R16, RZ, 0x5410, R16 ;  /* 0x00005410ff107816 */ /* 0x004fcc0000000010 */
[----:B------:R-:W0:Y:S01]  /*26b0*/  F2I.S64.TRUNC R16, R16 ;  /* 0x0000001000107311 */ /* 0x000e22000020d900 */
[----:B------:R-:W-:Y:S05]  /*26c0*/  BRA `(.L_x_12862) ;  /* 0x000006d000007947 */ /* 0x000fea0003800000 */
.L_x_12869:
        /* <DEDUP_REMOVED lines=11> */
.L_x_12876:
        /* <DEDUP_REMOVED lines=21> */
.L_x_12880:
[----:B------:R-:W-:Y:S05]  /*28d0*/  BSYNC B1 ;  /* 0x0000000000017941 */ /* 0x000fea0003800000 */
.L_x_12879:
[----:B------:R-:W-:Y:S01]  /*28e0*/  IMAD.SHL.U32 R2, R2, 0x100000, RZ ;  /* 0x0010000002027824 */ /* 0x000fe200078e00ff */
[----:B------:R-:W-:-:S04]  /*28f0*/  LEA R3, R0, 0x3b800000, 0x17 ;  /* 0x3b80000000037811 */ /* 0x000fc800078eb8ff */
[----:B------:R-:W-:Y:S02]  /*2900*/  LOP3.LUT R16, R3, R2, R16, 0xfe, !PT ;  /* 0x0000000203107212 */ /* 0x000fe400078efe10 */
.L_x_12878:
[----:B------:R-:W-:Y:S05]  /*2910*/  BSYNC B0 ;  /* 0x0000000000007941 */ /* 0x000fea0003800000 */
.L_x_12877:
[----:B------:R-:W0:Y:S01]  /*2920*/  F2I.S64.TRUNC R16, R16 ;  /* 0x0000001000107311 */ /* 0x000e22000020d900 */
[----:B------:R-:W-:Y:S05]  /*2930*/  BRA `(.L_x_12862) ;  /* 0x0000046000007947 */ /* 0x000fea0003800000 */
.L_x_12875:
        /* <DEDUP_REMOVED lines=21> */
.L_x_12884:
[----:B------:R-:W-:Y:S05]  /*2a90*/  BSYNC B1 ;  /* 0x0000000000017941 */ /* 0x000fea0003800000 */
.L_x_12883:
[----:B------:R-:W-:Y:S01]  /*2aa0*/  IMAD.SHL.U32 R2, R2, 0x200000, RZ ;  /* 0x0020000002027824 */ /* 0x000fe200078e00ff */
[----:B------:R-:W-:-:S04]  /*2ab0*/  LEA R3, R0, 0x37800000, 0x17 ;  /* 0x3780000000037811 */ /* 0x000fc800078eb8ff */
[----:B------:R-:W-:Y:S02]  /*2ac0*/  LOP3.LUT R16, R3, R2, R16, 0xfe, !PT ;  /* 0x0000000203107212 */ /* 0x000fe400078efe10 */
.L_x_12882:
[----:B------:R-:W-:Y:S05]  /*2ad0*/  BSYNC B0 ;  /* 0x0000000000007941 */ /* 0x000fea0003800000 */
.L_x_12881:
[----:B------:R-:W0:Y:S01]  /*2ae0*/  F2I.S64.TRUNC R16, R16 ;  /* 0x0000001000107311 */ /* 0x000e22000020d900 */
[----:B------:R-:W-:Y:S05]  /*2af0*/  BRA `(.L_x_12862) ;  /* 0x000002a000007947 */ /* 0x000fea0003800000 */
.L_x_12874:
        /* <DEDUP_REMOVED lines=14> */
.L_x_12888:
[----:B------:R-:W-:Y:S05]  /*2be0*/  BSYNC B0 ;  /* 0x0000000000007941 */ /* 0x000fea0003800000 */
.L_x_12887:
[----:B------:R-:W0:Y:S01]  /*2bf0*/  F2I.S64.TRUNC R16, R16 ;  /* 0x0000001000107311 */ /* 0x000e22000020d900 */
[----:B------:R-:W-:Y:S05]  /*2c00*/  BRA `(.L_x_12862) ;  /* 0x0000019000007947 */ /* 0x000fea0003800000 */
.L_x_12861:
        /* <DEDUP_REMOVED lines=21> */
.L_x_12886:
[----:B------:R0:W5:Y:S01]  /*2d60*/  LDG.E.64 R16, [R2.64] ;  /* 0x0000002402107981 */ /* 0x000162000c1e1b00 */
[----:B------:R-:W-:Y:S05]  /*2d70*/  BRA `(.L_x_12862) ;  /* 0x0000002000007947 */ /* 0x000fea0003800000 */
.L_x_12885:
[----:B------:R0:W5:Y:S01]  /*2d80*/  LDG.E R16, [R2.64] ;  /* 0x0000002402107981 */ /* 0x000162000c1e1900 */
[----:B------:R-:W-:-:S03]  /*2d90*/  IMAD.MOV.U32 R17, RZ, RZ, RZ ;  /* 0x000000ffff117224 */ /* 0x000fc600078e00ff */
.L_x_12862:
[----:B------:R-:W-:-:S04]  /*2da0*/  IADD3 R26, R26, 0x80, RZ ;  /* 0x000000801a1a7810 */ /* 0x000fc80007ffe0ff */
.L_x_12856:
[----:B------:R-:W-:Y:S05]  /*2db0*/  BSYNC B6 ;  /* 0x0000000000067941 */ /* 0x000fea0003800000 */
.L_x_12855:
        /* <DEDUP_REMOVED lines=21> */
.L_x_12894:
[----:B------:R0:W5:Y:S01]  /*2f10*/  LDG.E.U8 R24, [R2.64] ;  /* 0x0000002402187981 */ /* 0x000162000c1e1100 */
[----:B------:R-:W-:Y:S01]  /*2f20*/  IMAD.MOV.U32 R25, RZ, RZ, RZ ;  /* 0x000000ffff197224 */ /* 0x000fe200078e00ff */
[----:B------:R-:W-:Y:S05]  /*2f30*/  BRA `(.L_x_12890) ;  /* 0x00000d4000007947 */ /* 0x000fea0003800000 */
.L_x_12893:
        /* <DEDUP_REMOVED lines=8> */
.L_x_12897:
[----:B------:R-:W3:Y:S02]  /*2fc0*/  LDG.E R24, [R2.64] ;  /* 0x0000002402187981 */ /* 0x000ee4000c1e1900 */
[----:B---3--:R-:W-:Y:S01]  /*2fd0*/  SHF.R.S32.HI R25, RZ, 0x1f, R24 ;  /* 0x0000001fff197819 */ /* 0x008fe20000011418 */
[----:B------:R-:W-:Y:S05]  /*2fe0*/  BRA `(.L_x_12890) ;  /* 0x00000c9000007947 */ /* 0x000fea0003800000 */
.L_x_12896:
[----:B------:R-:W3:Y:S02]  /*2ff0*/  LDG.E.S16 R24, [R2.64] ;  /* 0x0000002402187981 */ /* 0x000ee4000c1e1700 */
[----:B---3--:R-:W-:Y:S01]  /*3000*/  SHF.R.S32.HI R25, RZ, 0x1f, R24 ;  /* 0x0000001fff197819 */ /* 0x008fe20000011418 */
[----:B------:R-:W-:Y:S05]  /*3010*/  BRA `(.L_x_12890) ;  /* 0x00000c6000007947 */ /* 0x000fea0003800000 */
.L_x_12892:
        /* <DEDUP_REMOVED lines=9> */
.L_x_12899:
[----:B------:R-:W3:Y:S02]  /*30b0*/  LDG.E.U16 R2, [R2.64] ;  /* 0x0000002402027981 */ /* 0x000ee4000c1e1500 */
[----:B---3--:R-:W-:-:S06]  /*30c0*/  HADD2.F32 R24, -RZ, R2.H0_H0 ;  /* 0x20000002ff187230 */ /* 0x008fcc0000004100 */
[----:B------:R-:W0:Y:S01]  /*30d0*/  F2I.S64.TRUNC R24, R24 ;  /* 0x0000001800187311 */ /* 0x000e22000020d900 */
[----:B------:R-:W-:Y:S05]  /*30e0*/  BRA `(.L_x_12890) ;  /* 0x00000b9000007947 */ /* 0x000fea0003800000 */
.L_x_12898:
        /* <DEDUP_REMOVED lines=9> */
.L_x_12901:
[----:B------:R-:W3:Y:S02]  /*3180*/  LDG.E.U16 R2, [R2.64] ;  /* 0x0000002402027981 */ /* 0x000ee4000c1e1500 */
[----:B---3--:R-:W-:-:S06]  /*3190*/  HADD2.F32 R24, -RZ, R2.H0_H0 ;  /* 0x20000002ff187230 */ /* 0x008fcc0000004100 */
[----:B------:R-:W0:Y:S01]  /*31a0*/  F2I.S64.TRUNC R24, R24 ;  /* 0x0000001800187311 */ /* 0x000e22000020d900 */
[----:B------:R-:W-:Y:S05]  /*31b0*/  BRA `(.L_x_12890) ;  /* 0x00000ac000007947 */ /* 0x000fea0003800000 */
.L_x_12900:
[----:B------:R-:W3:Y:S02]  /*31c0*/  LDG.E.64 R2, [R2.64] ;  /* 0x0000002402027981 */ /* 0x000ee4000c1e1b00 */
[----:B---3--:R0:W3:Y:S01]  /*31d0*/  F2I.S64.F64.TRUNC R24, R2 ;  /* 0x0000000200187311 */ /* 0x0080e2000030d900 */
[----:B------:R-:W-:Y:S05]  /*31e0*/  BRA `(.L_x_12890) ;  /* 0x00000a9000007947 */ /* 0x000fea0003800000 */
.L_x_12891:
        /* <DEDUP_REMOVED lines=13> */
.L_x_12904:
[----:B------:R-:W3:Y:S02]  /*32c0*/  LDG.E.64 R2, [R2.64] ;  /* 0x0000002402027981 */ /* 0x000ee4000c1e1b00 */
[----:B---3--:R0:W3:Y:S01]  /*32d0*/  F2I.S64.F64.TRUNC R24, R2 ;  /* 0x0000000200187311 */ /* 0x0080e2000030d900 */
[----:B------:R-:W-:Y:S05]  /*32e0*/  BRA `(.L_x_12890) ;  /* 0x0000099000007947 */ /* 0x000fea0003800000 */
.L_x_12903:
        /* <DEDUP_REMOVED lines=27> */
.L_x_12906:
        /* <DEDUP_REMOVED lines=14> */
.L_x_12905:
[----:B------:R-:W3:Y:S02]  /*3580*/  LDG.E.U16 R24, [R2.64] ;  /* 0x0000002402187981 */ /* 0x000ee4000c1e1500 */
[----:B---3--:R-:W-:-:S06]  /*3590*/  PRMT R24, RZ, 0x5410, R24 ;  /* 0x00005410ff187816 */ /* 0x008fcc0000000018 */
[----:B------:R-:W0:Y:S01]  /*35a0*/  F2I.S64.TRUNC R24, R24 ;  /* 0x0000001800187311 */ /* 0x000e22000020d900 */
[----:B------:R-:W-:Y:S05]  /*35b0*/  BRA `(.L_x_12890) ;  /* 0x000006c000007947 */ /* 0x000fea0003800000 */
.L_x_12902:
        /* <DEDUP_REMOVED lines=11> */
.L_x_12909:
        /* <DEDUP_REMOVED lines=21> */
.L_x_12913:
[----:B------:R-:W-:Y:S05]  /*37c0*/  BSYNC B1 ;  /* 0x0000000000017941 */ /* 0x000fea0003800000 */
.L_x_12912:
[----:B------:R-:W-:Y:S01]  /*37d0*/  IMAD.SHL.U32 R2, R2, 0x100000, RZ ;  /* 0x0010000002027824 */ /* 0x000fe200078e00ff */
[----:B------:R-:W-:-:S04]  /*37e0*/  LEA R3, R0, 0x3b800000, 0x17 ;  /* 0x3b80000000037811 */ /* 0x000fc800078eb8ff */
[----:B------:R-:W-:Y:S02]  /*37f0*/  LOP3.LUT R24, R3, R2, R24, 0xfe, !PT ;  /* 0x0000000203187212 */ /* 0x000fe400078efe18 */
.L_x_12911:
[----:B------:R-:W-:Y:S05]  /*3800*/  BSYNC B0 ;  /* 0x0000000000007941 */ /* 0x000fea0003800000 */
.L_x_12910:
[----:B------:R-:W0:Y:S01]  /*3810*/  F2I.S64.TRUNC R24, R24 ;  /* 0x0000001800187311 */ /* 0x000e22000020d900 */
[----:B------:R-:W-:Y:S05]  /*3820*/  BRA `(.L_x_12890) ;  /* 0x0000045000007947 */ /* 0x000fea0003800000 */
.L_x_12908:
        /* <DEDUP_REMOVED lines=21> */
.L_x_12917:
[----:B------:R-:W-:Y:S05]  /*3980*/  BSYNC B1 ;  /* 0x0000000000017941 */ /* 0x000fea0003800000 */
.L_x_12916:
[----:B------:R-:W-:Y:S01]  /*3990*/  IMAD.SHL.U32 R2, R2, 0x200000, RZ ;  /* 0x0020000002027824 */ /* 0x000fe200078e00ff */
[----:B------:R-:W-:-:S04]  /*39a0*/  LEA R3, R0, 0x37800000, 0x17 ;  /* 0x3780000000037811 */ /* 0x000fc800078eb8ff */
[----:B------:R-:W-:Y:S02]  /*39b0*/  LOP3.LUT R24, R3, R2, R24, 0xfe, !PT ;  /* 0x0000000203187212 */ /* 0x000fe400078efe18 */
.L_x_12915:
[----:B------:R-:W-:Y:S05]  /*39c0*/  BSYNC B0 ;  /* 0x0000000000007941 */ /* 0x000fea0003800000 */
.L_x_12914:
[----:B------:R-:W0:Y:S01]  /*39d0*/  F2I.S64.TRUNC R24, R24 ;  /* 0x0000001800187311 */ /* 0x000e22000020d900 */
[----:B------:R-:W-:Y:S05]  /*39e0*/  BRA `(.L_x_12890) ;  /* 0x0000029000007947 */ /* 0x000fea0003800000 */
.L_x_12907:
        /* <DEDUP_REMOVED lines=14> */
.L_x_12921:
[----:B------:R-:W-:Y:S05]  /*3ad0*/  BSYNC B0 ;  /* 0x0000000000007941 */ /* 0x000fea0003800000 */
.L_x_12920:
[----:B------:R-:W0:Y:S01]  /*3ae0*/  F2I.S64.TRUNC R24, R24 ;  /* 0x0000001800187311 */ /* 0x000e22000020d900 */
[----:B------:R-:W-:Y:S05]  /*3af0*/  BRA `(.L_x_12890) ;  /* 0x0000018000007947 */ /* 0x000fea0003800000 */
.L_x_12895:
        /* <DEDUP_REMOVED lines=20> */
.L_x_12919:
[----:B------:R0:W5:Y:S01]  /*3c40*/  LDG.E.64 R24, [R2.64] ;  /* 0x0000002402187981 */ /* 0x000162000c1e1b00 */
[----:B------:R-:W-:Y:S05]  /*3c50*/  BRA `(.L_x_12890) ;  /* 0x0000002000007947 */ /* 0x000fea0003800000 */
.L_x_12918:
[----:B------:R0:W5:Y:S01]  /*3c60*/  LDG.E R24, [R2.64] ;  /* 0x0000002402187981 */ /* 0x000162000c1e1900 */
[----:B------:R-:W-:-:S03]  /*3c70*/  IMAD.MOV.U32 R25, RZ, RZ, RZ ;  /* 0x000000ffff197224 */ /* 0x000fc600078e00ff */
.L_x_12890:
[----:B------:R-:W-:Y:S05]  /*3c80*/  BSYNC B6 ;  /* 0x0000000000067941 */ /* 0x000fea0003800000 */
.L_x_12889:
[----:B0-----:R-:W0:Y:S01]  /*3c90*/  S2R R2, SR_TID.X ;  /* 0x0000000000027919 */ /* 0x001e220000002100 */
[----:B-1---5:R-:W-:Y:S01]  /*3ca0*/  ISETP.GT.U32.AND P2, PT, R22, RZ, PT ;  /* 0x000000ff1600720c */ /* 0x022fe20003f44070 */
[----:B------:R-:W1:Y:S01]  /*3cb0*/  LDC.U8 R26, c[0x0][0x194] ;  /* 0x00006500ff1a7b82 */ /* 0x000e620000000000 */
[C---:B------:R-:W-:Y:S01]  /*3cc0*/  ISETP.GT.U32.AND P4, PT, R18.reuse, RZ, PT ;  /* 0x000000ff1200720c */ /* 0x040fe20003f84070 */
[----:B------:R-:W-:Y:S01]  /*3cd0*/  BSSY B6, `(.L_x_12922) ;  /* 0x000011f000067945 */ /* 0x000fe20003800000 */
[----:B------:R-:W-:Y:S02]  /*3ce0*/  ISETP.GT.AND.EX P2, PT, R23, RZ, PT, P2 ;  /* 0x000000ff1700720c */ /* 0x000fe40003f44320 */
[----:B------:R-:W-:Y:S02]  /*3cf0*/  ISETP.NE.U32.AND P1, PT, R18, RZ, PT ;  /* 0x000000ff1200720c */ /* 0x000fe40003f25070 */
[----:B------:R-:W-:-:S02]  /*3d00*/  SEL R18, RZ, 0x1, !P2 ;  /* 0x00000001ff127807 */ /* 0x000fc40005000000 */
[----:B------:R-:W-:Y:S02]  /*3d10*/  ISETP.GT.AND.EX P4, PT, R19, RZ, PT, P4 ;  /* 0x000000ff1300720c */ /* 0x000fe40003f84340 */
[----:B--2---:R-:W-:Y:S02]  /*3d20*/  ISETP.GT.U32.AND P0, PT, R16, RZ, PT ;  /* 0x000000ff1000720c */ /* 0x004fe40003f04070 */
[----:B---3--:R-:W-:Y:S02]  /*3d30*/  ISETP.GT.U32.AND P5, PT, R24, RZ, PT ;  /* 0x000000ff1800720c */ /* 0x008fe40003fa4070 */
[----:B------:R-:W-:Y:S02]  /*3d40*/  SEL R0, RZ, 0x1, !P4 ;  /* 0x00000001ff007807 */ /* 0x000fe40006000000 */
[----:B------:R-:W-:Y:S02]  /*3d50*/  ISETP.NE.U32.AND P3, PT, R22, RZ, PT ;  /* 0x000000ff1600720c */ /* 0x000fe40003f65070 */
[----:B------:R-:W-:-:S02]  /*3d60*/  ISETP.NE.U32.AND P6, PT, R16, RZ, PT ;  /* 0x000000ff1000720c */ /* 0x000fc40003fc5070 */
[----:B------:R-:W-:Y:S02]  /*3d70*/  ISETP.NE.U32.AND P4, PT, R24, RZ, PT ;  /* 0x000000ff1800720c */ /* 0x000fe40003f85070 */
[----:B0-----:R-:W-:Y:S02]  /*3d80*/  ISETP.GE.AND P2, PT, R2, R27, PT ;  /* 0x0000001b0200720c */ /* 0x001fe40003f46270 */
[----:B------:R-:W-:Y:S02]  /*3d90*/  ISETP.GT.AND.EX P0, PT, R17, RZ, PT, P0 ;  /* 0x000000ff1100720c */ /* 0x000fe40003f04300 */
[----:B------:R-:W-:Y:S02]  /*3da0*/  ISETP.GT.AND.EX P5, PT, R25, RZ, PT, P5 ;  /* 0x000000ff1900720c */ /* 0x000fe40003fa4350 */
[----:B------:R-:W-:Y:S02]  /*3db0*/  ISETP.NE.AND.EX P1, PT, R19, RZ, PT, P1 ;  /* 0x000000ff1300720c */ /* 0x000fe40003f25310 */
[----:B------:R-:W-:-:S02]  /*3dc0*/  ISETP.NE.AND.EX P3, PT, R23, RZ, PT, P3 ;  /* 0x000000ff1700720c */ /* 0x000fc40003f65330 */
[----:B------:R-:W-:Y:S02]  /*3dd0*/  ISETP.NE.AND.EX P6, PT, R17, RZ, PT, P6 ;  /* 0x000000ff1100720c */ /* 0x000fe40003fc5360 */
[----:B------:R-:W-:Y:S02]  /*3de0*/  ISETP.NE.AND.EX P4, PT, R25, RZ, PT, P4 ;  /* 0x000000ff1900720c */ /* 0x000fe40003f85340 */
[----:B------:R-:W-:Y:S02]  /*3df0*/  SEL R22, RZ, 0x1, !P0 ;  /* 0x00000001ff167807 */ /* 0x000fe40004000000 */
[----:B------:R-:W-:Y:S02]  /*3e00*/  SEL R16, RZ, 0x1, !P5 ;  /* 0x00000001ff107807 */ /* 0x000fe40006800000 */
[----:B------:R-:W-:Y:S02]  /*3e10*/  SEL R19, RZ, c[0x0][0x174], P3 ;  /* 0x00005d00ff137a07 */ /* 0x000fe40001800000 */
[----:B------:R-:W-:-:S02]  /*3e20*/  SEL R23, RZ, c[0x0][0x174], P6 ;  /* 0x00005d00ff177a07 */ /* 0x000fc40003000000 */
[----:B------:R-:W-:Y:S02]  /*3e30*/  SEL R17, RZ, c[0x0][0x174], P4 ;  /* 0x00005d00ff117a07 */ /* 0x000fe40002000000 */
[----:B------:R-:W-:Y:S02]  /*3e40*/  SEL R18, R18, c[0x0][0x170], P3 ;  /* 0x00005c0012127a07 */ /* 0x000fe40001800000 */
[----:B------:R-:W-:Y:S02]  /*3e50*/  SEL R22, R22, c[0x0][0x170], P6 ;  /* 0x00005c0016167a07 */ /* 0x000fe40003000000 */
[----:B------:R-:W-:Y:S02]  /*3e60*/  SEL R16, R16, c[0x0][0x170], P4 ;  /* 0x00005c0010107a07 */ /* 0x000fe40002000000 */
[----:B------:R-:W-:Y:S02]  /*3e70*/  SEL R5, RZ, c[0x0][0x174], P1 ;  /* 0x00005d00ff057a07 */ /* 0x000fe40000800000 */
[----:B------:R-:W-:Y:S01]  /*3e80*/  SEL R3, R0, c[0x0][0x170], P1 ;  /* 0x00005c0000037a07 */ /* 0x000fe20000800000 */
[----:B------:R-:W-:Y:S05]  /*3e90*/  @P2 BRA `(.L_x_12923) ;  /* 0x0000102000002947 */ /* 0x000fea0003800000 */
[----:B-1----:R-:W-:Y:S01]  /*3ea0*/  IMAD R0, R28, 0x200, R2 ;  /* 0x000002001c007824 */ /* 0x002fe200078e0202 */
[----:B------:R-:W-:-:S02]  /*3eb0*/  PRMT R4, R26, 0x9910, RZ ;  /* 0x000099101a047816 */ /* 0x000fc400000000ff */
[----:B------:R-:W-:Y:S01]  /*3ec0*/  IADD3 R24, R2, 0x80, RZ ;  /* 0x0000008002187810 */ /* 0x000fe20007ffe0ff */
[----:B------:R-:W-:Y:S02]  /*3ed0*/  IMAD R8, R0, c[0x0][0x198], RZ ;  /* 0x0000660000087a24 */ /* 0x000fe400078e02ff */
[----:B------:R-:W-:Y:S02]  /*3ee0*/  IMAD.MOV.U32 R0, RZ, RZ, R4 ;  /* 0x000000ffff007224 */ /* 0x000fe400078e0004 */
[----:B------:R-:W-:Y:S01]  /*3ef0*/  IMAD.MOV.U32 R4, RZ, RZ, R3 ;  /* 0x000000ffff047224 */ /* 0x000fe200078e0003 */
        /* <DEDUP_REMOVED lines=15> */
.L_x_12927:
[----:B------:R0:W-:Y:S01]  /*3ff0*/  STG.E.U8 [R8.64], R3 ;  /* 0x0000000308007986 */ /* 0x0001e2000c101124 */
[----:B------:R-:W-:Y:S01]  /*4000*/  IMAD.MOV.U32 R2, RZ, RZ, R24 ;  /* 0x000000ffff027224 */ /* 0x000fe200078e0018 */
[----:B------:R-:W-:Y:S05]  /*4010*/  BRA `(.L_x_12923) ;  /* 0x00000ea000007947 */ /* 0x000fea0003800000 */
.L_x_12926:
        /* <DEDUP_REMOVED lines=9> */
.L_x_12930:
[----:B------:R0:W-:Y:S01]  /*40b0*/  STG.E [R8.64], R3 ;  /* 0x0000000308007986 */ /* 0x0001e2000c101924 */
[----:B------:R-:W-:Y:S01]  /*40c0*/  IMAD.MOV.U32 R2, RZ, RZ, R24 ;  /* 0x000000ffff027224 */ /* 0x000fe200078e0018 */
[----:B------:R-:W-:Y:S05]  /*40d0*/  BRA `(.L_x_12923) ;  /* 0x00000de000007947 */ /* 0x000fea0003800000 */
.L_x_12929:
[----:B------:R0:W-:Y:S01]  /*40e0*/  STG.E.U16 [R8.64], R3 ;  /* 0x0000000308007986 */ /* 0x0001e2000c101524 */
[----:B------:R-:W-:Y:S01]  /*40f0*/  IMAD.MOV.U32 R2, RZ, RZ, R24 ;  /* 0x000000ffff027224 */ /* 0x000fe200078e0018 */
[----:B------:R-:W-:Y:S05]  /*4100*/  BRA `(.L_x_12923) ;  /* 0x00000db000007947 */ /* 0x000fea0003800000 */
.L_x_12925:
        /* <DEDUP_REMOVED lines=10> */
.L_x_12932:
[----:B------:R-:W0:Y:S01]  /*41b0*/  I2F.S64 R0, R4 ;  /* 0x0000000400007312 */ /* 0x000e220000301400 */
[----:B------:R-:W-:Y:S01]  /*41c0*/  IMAD.MOV.U32 R2, RZ, RZ, R24 ;  /* 0x000000ffff027224 */ /* 0x000fe200078e0018 */
[----:B0-----:R-:W-:-:S05]  /*41d0*/  F2FP.PACK_AB R0, RZ, R0 ;  /* 0x00000000ff00723e */ /* 0x001fca00000000ff */
[----:B------:R0:W-:Y:S01]  /*41e0*/  STG.E.U16 [R8.64], R0 ;  /* 0x0000000008007986 */ /* 0x0001e2000c101524 */
[----:B------:R-:W-:Y:S05]  /*41f0*/  BRA `(.L_x_12923) ;  /* 0x00000cc000007947 */ /* 0x000fea0003800000 */
.L_x_12931:
        /* <DEDUP_REMOVED lines=11> */
.L_x_12934:
[----:B------:R-:W0:Y:S01]  /*42b0*/  I2F.S64 R4, R4 ;  /* 0x0000000400047312 */ /* 0x000e220000301400 */
[----:B------:R-:W-:Y:S01]  /*42c0*/  IMAD.MOV.U32 R2, RZ, RZ, R24 ;  /* 0x000000ffff027224 */ /* 0x000fe200078e0018 */
[----:B0-----:R-:W-:-:S04]  /*42d0*/  F2FP.PACK_AB R3, RZ, R4 ;  /* 0x00000004ff03723e */ /* 0x001fc800000000ff */
[----:B------:R-:W-:-:S05]  /*42e0*/  PRMT R3, R3, 0x5410, RZ ;  /* 0x0000541003037816 */ /* 0x000fca00000000ff */
[----:B------:R0:W-:Y:S01]  /*42f0*/  STG.E [R8.64], R3 ;  /* 0x0000000308007986 */ /* 0x0001e2000c101924 */
[----:B------:R-:W-:Y:S05]  /*4300*/  BRA `(.L_x_12923) ;  /* 0x00000bb000007947 */ /* 0x000fea0003800000 */
.L_x_12933:
[----:B------:R-:W0:Y:S01]  /*4310*/  I2F.F64.S64 R4, R4 ;  /* 0x0000000400047312 */ /* 0x000e220000301c00 */
[----:B------:R-:W-:Y:S01]  /*4320*/  IMAD.MOV.U32 R2, RZ, RZ, R24 ;  /* 0x000000ffff027224 */ /* 0x000fe200078e0018 */
[----:B0-----:R0:W-:Y:S01]  /*4330*/  STG.E.64 [R8.64], R4 ;  /* 0x0000000408007986 */ /* 0x0011e2000c101b24 */
[----:B------:R-:W-:Y:S05]  /*4340*/  BRA `(.L_x_12923) ;  /* 0x00000b7000007947 */ /* 0x000fea0003800000 */
.L_x_12924:
        /* <DEDUP_REMOVED lines=14> */
.L_x_12937:
[----:B------:R-:W0:Y:S01]  /*4430*/  I2F.F64.S64 R4, R4 ;  /* 0x0000000400047312 */ /* 0x000e220000301c00 */
[----:B------:R-:W-:Y:S01]  /*4440*/  CS2R R6, SRZ ;  /* 0x0000000000067805 */ /* 0x000fe2000001ff00 */
[----:B------:R-:W-:-:S04]  /*4450*/  IMAD.MOV.U32 R2, RZ, RZ, R24 ;  /* 0x000000ffff027224 */ /* 0x000fc800078e0018 */
[----:B0-----:R0:W-:Y:S01]  /*4460*/  STG.E.128 [R8.64], R4 ;  /* 0x0000000408007986 */ /* 0x0011e2000c101d24 */
[----:B------:R-:W-:Y:S05]  /*4470*/  BRA `(.L_x_12923) ;  /* 0x00000a4000007947 */ /* 0x000fea0003800000 */
.L_x_12936:
        /* <DEDUP_REMOVED lines=21> */
.L_x_12941:
[----:B------:R-:W-:Y:S05]  /*45d0*/  BSYNC B0 ;  /* 0x0000000000007941 */ /* 0x000fea0003800000 */
.L_x_12940:
[----:B------:R-:W-:Y:S01]  /*45e0*/  LOP3.LUT R3, R0, R3, RZ, 0xfc, !PT ;  /* 0x0000000300037212 */ /* 0x000fe200078efcff */
[----:B------:R-:W-:-:S04]  /*45f0*/  IMAD.MOV.U32 R2, RZ, RZ, R24 ;  /* 0x000000ffff027224 */ /* 0x000fc800078e0018 */
[----:B------:R0:W-:Y:S01]  /*4600*/  STG.E.U8 [R8.64], R3 ;  /* 0x0000000308007986 */ /* 0x0001e2000c101124 */
[----:B------:R-:W-:Y:S05]  /*4610*/  BRA `(.L_x_12923) ;  /* 0x000008a000007947 */ /* 0x000fea0003800000 */
.L_x_12939:
        /* <DEDUP_REMOVED lines=13> */
.L_x_12943:
[----:B------:R-:W-:Y:S01]  /*46f0*/  IMAD.MOV.U32 R0, RZ, RZ, 0x7f ;  /* 0x0000007fff007424 */ /* 0x000fe200078e00ff */
[----:B------:R-:W-:-:S04]  /*4700*/  ISETP.GT.U32.AND P0, PT, R2, 0x7f800000, PT ;  /* 0x7f8000000200780c */ /* 0x000fc80003f04070 */
[----:B------:R-:W-:-:S04]  /*4710*/  SEL R0, R0, 0x7c, P0 ;  /* 0x0000007c00007807 */ /* 0x000fc80000000000 */
.L_x_12944:
[----:B------:R-:W-:Y:S05]  /*4720*/  BSYNC B0 ;  /* 0x0000000000007941 */ /* 0x000fea0003800000 */
.L_x_12942:
[----:B------:R-:W-:-:S04]  /*4730*/  LOP3.LUT R2, R5, 0x80000000, RZ, 0xc0, !PT ;  /* 0x8000000005027812 */ /* 0x000fc800078ec0ff */
[----:B------:R-:W-:Y:S01]  /*4740*/  SHF.R.U32.HI R3, RZ, 0x18, R2 ;  /* 0x00000018ff037819 */ /* 0x000fe20000011602 */
[----:B------:R-:W-:-:S03]  /*4750*/  IMAD.MOV.U32 R2, RZ, RZ, R24 ;  /* 0x000000ffff027224 */ /* 0x000fc600078e0018 */
[----:B------:R-:W-:-:S05]  /*4760*/  LOP3.LUT R3, R0, R3, RZ, 0xfc, !PT ;  /* 0x0000000300037212 */ /* 0x000fca00078efcff */
[----:B------:R0:W-:Y:S01]  /*4770*/  STG.E.U8 [R8.64], R3 ;  /* 0x0000000308007986 */ /* 0x0001e2000c101124 */
[----:B------:R-:W-:Y:S05]  /*4780*/  BRA `(.L_x_12923) ;  /* 0x0000073000007947 */ /* 0x000fea0003800000 */
.L_x_12938:
[----:B------:R-:W0:Y:S01]  /*4790*/  I2F.S64 R0, R4 ;  /* 0x0000000400007312 */ /* 0x000e220000301400 */
[----:B------:R-:W-:Y:S01]  /*47a0*/  IMAD.MOV.U32 R2, RZ, RZ, R24 ;  /* 0x000000ffff027224 */ /* 0x000fe200078e0018 */
[----:B0-----:R-:W-:-:S05]  /*47b0*/  F2FP.BF16.PACK_AB R0, RZ, R0 ;  /* 0x00000000ff00723e */ /* 0x001fca00000010ff */
[----:B------:R0:W-:Y:S01]  /*47c0*/  STG.E.U16 [R8.64], R0 ;  /* 0x0000000008007986 */ /* 0x0001e2000c101524 */
[----:B------:R-:W-:Y:S05]  /*47d0*/  BRA `(.L_x_12923) ;  /* 0x000006e000007947 */ /* 0x000fea0003800000 */
.L_x_12935:
        /* <DEDUP_REMOVED lines=11> */
.L_x_12947:
        /* <DEDUP_REMOVED lines=17> */
.L_x_12950:
[----:B------:R-:W-:-:S04]  /*49a0*/  LOP3.LUT R0, R5, 0x80000000, RZ, 0xc0, !PT ;  /* 0x8000000005007812 */ /* 0x000fc800078ec0ff */
[----:B------:R-:W-:-:S04]  /*49b0*/  SHF.R.U32.HI R3, RZ, 0x18, R0 ;  /* 0x00000018ff037819 */ /* 0x000fc80000011600 */
[----:B------:R-:W-:-:S04]  /*49c0*/  LOP3.LUT R2, R2, R3, RZ, 0xfc, !PT ;  /* 0x0000000302027212 */ /* 0x000fc800078efcff */
[----:B------:R-:W-:Y:S02]  /*49d0*/  PRMT R0, R2, 0x7610, R0 ;  /* 0x0000761002007816 */ /* 0x000fe40000000000 */
.L_x_12949:
[----:B------:R-:W-:Y:S05]  /*49e0*/  BSYNC B0 ;  /* 0x0000000000007941 */ /* 0x000fea0003800000 */
.L_x_12948:
[----:B------:R0:W-:Y:S01]  /*49f0*/  STG.E.U8 [R8.64], R0 ;  /* 0x0000000008007986 */ /* 0x0001e2000c101124 */
[----:B------:R-:W-:Y:S01]  /*4a00*/  IMAD.MOV.U32 R2, RZ, RZ, R24 ;  /* 0x000000ffff027224 */ /* 0x000fe200078e0018 */
[----:B------:R-:W-:Y:S05]  /*4a10*/  BRA `(.L_x_12923) ;  /* 0x000004a000007947 */ /* 0x000fea0003800000 */
.L_x_12946:
        /* <DEDUP_REMOVED lines=17> */
.L_x_12953:
[----:B------:R-:W-:-:S04]  /*4b30*/  LOP3.LUT R0, R5, 0x80000000, RZ, 0xc0, !PT ;  /* 0x8000000005007812 */ /* 0x000fc800078ec0ff */
[----:B------:R-:W-:-:S04]  /*4b40*/  SHF.R.U32.HI R3, RZ, 0x18, R0 ;  /* 0x00000018ff037819 */ /* 0x000fc80000011600 */
[----:B------:R-:W-:-:S04]  /*4b50*/  LOP3.LUT R2, R2, R3, RZ, 0xfc, !PT ;  /* 0x0000000302027212 */ /* 0x000fc800078efcff */
[----:B------:R-:W-:Y:S02]  /*4b60*/  PRMT R0, R2, 0x7610, R0 ;  /* 0x0000761002007816 */ /* 0x000fe40000000000 */
.L_x_12952:
[----:B------:R-:W-:Y:S05]  /*4b70*/  BSYNC B0 ;  /* 0x0000000000007941 */ /* 0x000fea0003800000 */
.L_x_12951:
[----:B------:R0:W-:Y:S01]  /*4b80*/  STG.E.U8 [R8.64], R0 ;  /* 0x0000000008007986 */ /* 0x0001e2000c101124 */
[----:B------:R-:W-:Y:S01]  /*4b90*/  IMAD.MOV.U32 R2, RZ, RZ, R24 ;  /* 0x000000ffff027224 */ /* 0x000fe200078e0018 */
[----:B------:R-:W-:Y:S05]  /*4ba0*/  BRA `(.L_x_12923) ;  /* 0x0000031000007947 */ /* 0x000fea0003800000 */
.L_x_12945:
        /* <DEDUP_REMOVED lines=23> */
.L_x_12928:
        /* <DEDUP_REMOVED lines=21> */
.L_x_12955:
[----:B------:R0:W-:Y:S01]  /*4e70*/  STG.E.64 [R8.64], R4 ;  /* 0x0000000408007986 */ /* 0x0001e2000c101b24 */
[----:B------:R-:W-:Y:S01]  /*4e80*/  IMAD.MOV.U32 R2, RZ, RZ, R24 ;  /* 0x000000ffff027224 */ /* 0x000fe200078e0018 */
[----:B------:R-:W-:Y:S05]  /*4e90*/  BRA `(.L_x_12923) ;  /* 0x0000002000007947 */ /* 0x000fea0003800000 */
.L_x_12954:
[----:B------:R0:W-:Y:S01]  /*4ea0*/  STG.E [R8.64], R3 ;  /* 0x0000000308007986 */ /* 0x0001e2000c101924 */
[----:B------:R-:W-:-:S03]  /*4eb0*/  IMAD.MOV.U32 R2, RZ, RZ, R24 ;  /* 0x000000ffff027224 */ /* 0x000fc600078e0018 */
.L_x_12923:
[----:B-1----:R-:W-:Y:S05]  /*4ec0*/  BSYNC B6 ;  /* 0x0000000000067941 */ /* 0x002fea0003800000 */
.L_x_12922:
        /* <DEDUP_REMOVED lines=21> */
.L_x_12961:
[----:B------:R0:W-:Y:S01]  /*5020*/  STG.E.U8 [R8.64], R18 ;  /* 0x0000001208007986 */ /* 0x0001e2000c101124 */
[----:B------:R-:W-:Y:S05]  /*5030*/  BRA `(.L_x_12963) ;  /* 0x00000d6000007947 */ /* 0x000fea0003800000 */
.L_x_12960:
        /* <DEDUP_REMOVED lines=8> */
.L_x_12965:
[----:B------:R0:W-:Y:S01]  /*50c0*/  STG.E [R8.64], R18 ;  /* 0x0000001208007986 */ /* 0x0001e2000c101924 */
[----:B------:R-:W-:Y:S05]  /*50d0*/  BRA `(.L_x_12963) ;  /* 0x00000cc000007947 */ /* 0x000fea0003800000 */
.L_x_12964:
[----:B------:R0:W-:Y:S01]  /*50e0*/  STG.E.U16 [R8.64], R18 ;  /* 0x0000001208007986 */ /* 0x0001e2000c101524 */
[----:B------:R-:W-:Y:S05]  /*50f0*/  BRA `(.L_x_12963) ;  /* 0x00000ca000007947 */ /* 0x000fea0003800000 */
.L_x_12959:
        /* <DEDUP_REMOVED lines=9> */
.L_x_12967:
[----:B------:R-:W0:Y:S02]  /*5190*/  I2F.S64 R0, R18 ;  /* 0x0000001200007312 */ /* 0x000e240000301400 */
[----:B0-----:R-:W-:-:S05]  /*51a0*/  F2FP.PACK_AB R0, RZ, R0 ;  /* 0x00000000ff00723e */ /* 0x001fca00000000ff */
[----:B------:R0:W-:Y:S01]  /*51b0*/  STG.E.U16 [R8.64], R0 ;  /* 0x0000000008007986 */ /* 0x0001e2000c101524 */
[----:B------:R-:W-:Y:S05]  /*51c0*/  BRA `(.L_x_12963) ;  /* 0x00000bd000007947 */ /* 0x000fea0003800000 */
.L_x_12966:
        /* <DEDUP_REMOVED lines=10> */
.L_x_12969:
[----:B------:R-:W0:Y:S02]  /*5270*/  I2F.S64 R18, R18 ;  /* 0x0000001200127312 */ /* 0x000e240000301400 */
[----:B0-----:R-:W-:-:S04]  /*5280*/  F2FP.PACK_AB R3, RZ, R18 ;  /* 0x00000012ff03723e */ /* 0x001fc800000000ff */
[----:B------:R-:W-:-:S05]  /*5290*/  PRMT R3, R3, 0x5410, RZ ;  /* 0x0000541003037816 */ /* 0x000fca00000000ff */
[----:B------:R0:W-:Y:S01]  /*52a0*/  STG.E [R8.64], R3 ;  /* 0x0000000308007986 */ /* 0x0001e2000c101924 */
[----:B------:R-:W-:Y:S05]  /*52b0*/  BRA `(.L_x_12963) ;  /* 0x00000ae000007947 */ /* 0x000fea0003800000 */
.L_x_12968:
[----:B------:R-:W0:Y:S02]  /*52c0*/  I2F.F64.S64 R18, R18 ;  /* 0x0000001200127312 */ /* 0x000e240000301c00 */
[----:B0-----:R0:W-:Y:S01]  /*52d0*/  STG.E.64 [R8.64], R18 ;  /* 0x0000001208007986 */ /* 0x0011e2000c101b24 */
[----:B------:R-:W-:Y:S05]  /*52e0*/  BRA `(.L_x_12963) ;  /* 0x00000ab000007947 */ /* 0x000fea0003800000 */
.L_x_12958:
        /* <DEDUP_REMOVED lines=13> */
.L_x_12972:
[----:B------:R-:W0:Y:S01]  /*53c0*/  I2F.F64.S64 R4, R18 ;  /* 0x0000001200047312 */ /* 0x000e220000301c00 */
[----:B------:R-:W-:-:S05]  /*53d0*/  CS2R R6, SRZ ;  /* 0x0000000000067805 */ /* 0x000fca000001ff00 */
[----:B0-----:R0:W-:Y:S01]  /*53e0*/  STG.E.128 [R8.64], R4 ;  /* 0x0000000408007986 */ /* 0x0011e2000c101d24 */
[----:B------:R-:W-:Y:S05]  /*53f0*/  BRA `(.L_x_12963) ;  /* 0x000009a000007947 */ /* 0x000fea0003800000 */
.L_x_12971:
        /* <DEDUP_REMOVED lines=21> */
.L_x_12976:
[----:B------:R-:W-:Y:S05]  /*5550*/  BSYNC B0 ;  /* 0x0000000000007941 */ /* 0x000fea0003800000 */
.L_x_12975:
[----:B------:R-:W-:-:S05]  /*5560*/  LOP3.LUT R5, R0, R5, RZ, 0xfc, !PT ;  /* 0x0000000500057212 */ /* 0x000fca00078efcff */
[----:B------:R0:W-:Y:S01]  /*5570*/  STG.E.U8 [R8.64], R5 ;  /* 0x0000000508007986 */ /* 0x0001e2000c101124 */
[----:B------:R-:W-:Y:S05]  /*5580*/  BRA `(.L_x_12963) ;  /* 0x0000081000007947 */ /* 0x000fea0003800000 */
.L_x_12974:
        /* <DEDUP_REMOVED lines=13> */
.L_x_12978:
[----:B------:R-:W-:Y:S01]  /*5660*/  IMAD.MOV.U32 R0, RZ, RZ, 0x7f ;  /* 0x0000007fff007424 */ /* 0x000fe200078e00ff */
[----:B------:R-:W-:-:S04]  /*5670*/  ISETP.GT.U32.AND P0, PT, R3, 0x7f800000, PT ;  /* 0x7f8000000300780c */ /* 0x000fc80003f04070 */
[----:B------:R-:W-:-:S04]  /*5680*/  SEL R0, R0, 0x7c, P0 ;  /* 0x0000007c00007807 */ /* 0x000fc80000000000 */
.L_x_12979:
[----:B------:R-:W-:Y:S05]  /*5690*/  BSYNC B0 ;  /* 0x0000000000007941 */ /* 0x000fea0003800000 */
.L_x_12977:
[----:B------:R-:W-:-:S04]  /*56a0*/  LOP3.LUT R3, R19, 0x80000000, RZ, 0xc0, !PT ;  /* 0x8000000013037812 */ /* 0x000fc800078ec0ff */
[----:B------:R-:W-:-:S04]  /*56b0*/  SHF.R.U32.HI R3, RZ, 0x18, R3 ;  /* 0x00000018ff037819 */ /* 0x000fc80000011603 */
[----:B------:R-:W-:-:S05]  /*56c0*/  LOP3.LUT R3, R0, R3, RZ, 0xfc, !PT ;  /* 0x0000000300037212 */ /* 0x000fca00078efcff */
[----:B------:R0:W-:Y:S01]  /*56d0*/  STG.E.U8 [R8.64], R3 ;  /* 0x0000000308007986 */ /* 0x0001e2000c101124 */
[----:B------:R-:W-:Y:S05]  /*56e0*/  BRA `(.L_x_12963) ;  /* 0x000006b000007947 */ /* 0x000fea0003800000 */
.L_x_12973:
[----:B------:R-:W0:Y:S02]  /*56f0*/  I2F.S64 R0, R18 ;  /* 0x0000001200007312 */ /* 0x000e240000301400 */
[----:B0-----:R-:W-:-:S05]  /*5700*/  F2FP.BF16.PACK_AB R0, RZ, R0 ;  /* 0x00000000ff00723e */ /* 0x001fca00000010ff */
[----:B------:R0:W-:Y:S01]  /*5710*/  STG.E.U16 [R8.64], R0 ;  /* 0x0000000008007986 */ /* 0x0001e2000c101524 */
[----:B------:R-:W-:Y:S05]  /*5720*/  BRA `(.L_x_12963) ;  /* 0x0000067000007947 */ /* 0x000fea0003800000 */
.L_x_12970:
        /* <DEDUP_REMOVED lines=10> */
.L_x_12982:
        /* <DEDUP_REMOVED lines=17> */
.L_x_12985:
[----:B------:R-:W-:-:S04]  /*58e0*/  LOP3.LUT R3, R19, 0x80000000, RZ, 0xc0, !PT ;  /* 0x8000000013037812 */ /* 0x000fc800078ec0ff */
[----:B------:R-:W-:-:S04]  /*58f0*/  SHF.R.U32.HI R3, RZ, 0x18, R3 ;  /* 0x00000018ff037819 */ /* 0x000fc80000011603 */
[----:B------:R-:W-:-:S04]  /*5900*/  LOP3.LUT R0, R0, R3, RZ, 0xfc, !PT ;  /* 0x0000000300007212 */ /* 0x000fc800078efcff */
[----:B------:R-:W-:Y:S02]  /*5910*/  PRMT R4, R0, 0x7610, R4 ;  /* 0x0000761000047816 */ /* 0x000fe40000000004 */
.L_x_12984:
[----:B------:R-:W-:Y:S05]  /*5920*/  BSYNC B0 ;  /* 0x0000000000007941 */ /* 0x000fea0003800000 */
.L_x_12983:
[----:B------:R0:W-:Y:S01]  /*5930*/  STG.E.U8 [R8.64], R4 ;  /* 0x0000000408007986 */ /* 0x0001e2000c101124 */
[----:B------:R-:W-:Y:S05]  /*5940*/  BRA `(.L_x_12963) ;  /* 0x0000045000007947 */ /* 0x000fea0003800000 */
.L_x_12981:
        /* <DEDUP_REMOVED lines=17> */
.L_x_12988:
[----:B------:R-:W-:-:S04]  /*5a60*/  LOP3.LUT R3, R19, 0x80000000, RZ, 0xc0, !PT ;  /* 0x8000000013037812 */ /* 0x000fc800078ec0ff */
[----:B------:R-:W-:-:S04]  /*5a70*/  SHF.R.U32.HI R3, RZ, 0x18, R3 ;  /* 0x00000018ff037819 */ /* 0x000fc80000011603 */
[----:B------:R-:W-:-:S04]  /*5a80*/  LOP3.LUT R0, R0, R3, RZ, 0xfc, !PT ;  /* 0x0000000300007212 */ /* 0x000fc800078efcff */
[----:B------:R-:W-:Y:S02]  /*5a90*/  PRMT R4, R0, 0x7610, R4 ;  /* 0x0000761000047816 */ /* 0x000fe40000000004 */
.L_x_12987:
[----:B------:R-:W-:Y:S05]  /*5aa0*/  BSYNC B0 ;  /* 0x0000000000007941 */ /* 0x000fea0003800000 */
.L_x_12986:
[----:B------:R0:W-:Y:S01]  /*5ab0*/  STG.E.U8 [R8.64], R4 ;  /* 0x0000000408007986 */ /* 0x0001e2000c101124 */
[----:B------:R-:W-:Y:S05]  /*5ac0*/  BRA `(.L_x_12963) ;  /* 0x000002d000007947 */ /* 0x000fea0003800000 */
.L_x_12980:
        /* <DEDUP_REMOVED lines=22> */
.L_x_12962:
        /* <DEDUP_REMOVED lines=20> */
.L_x_12990:
[----:B------:R0:W-:Y:S01]  /*5d70*/  STG.E.64 [R8.64], R18 ;  /* 0x0000001208007986 */ /* 0x0001e2000c101b24 */
[----:B------:R-:W-:Y:S05]  /*5d80*/  BRA `(.L_x_12963) ;  /* 0x0000001000007947 */ /* 0x000fea0003800000 */
.L_x_12989:
[----:B------:R0:W-:Y:S02]  /*5d90*/  STG.E [R8.64], R18 ;  /* 0x0000001208007986 */ /* 0x0001e4000c101924 */
.L_x_12963:
        /* <DEDUP_REMOVED lines=21> */
.L_x_12994:
[----:B------:R0:W-:Y:S01]  /*5ef0*/  STG.E.U8 [R8.64], R22 ;  /* 0x0000001608007986 */ /* 0x0001e2000c101124 */
[----:B------:R-:W-:Y:S05]  /*5f00*/  BRA `(.L_x_12996) ;  /* 0x00000d6000007947 */ /* 0x000fea0003800000 */
.L_x_12993:
        /* <DEDUP_REMOVED lines=8> */
.L_x_12998:
[----:B------:R0:W-:Y:S01]  /*5f90*/  STG.E [R8.64], R22 ;  /* 0x0000001608007986 */ /* 0x0001e2000c101924 */
[----:B------:R-:W-:Y:S05]  /*5fa0*/  BRA `(.L_x_12996) ;  /* 0x00000cc000007947 */ /* 0x000fea0003800000 */
.L_x_12997:
[----:B------:R0:W-:Y:S01]  /*5fb0*/  STG.E.U16 [R8.64], R22 ;  /* 0x0000001608007986 */ /* 0x0001e2000c101524 */
[----:B------:R-:W-:Y:S05]  /*5fc0*/  BRA `(.L_x_12996) ;  /* 0x00000ca000007947 */ /* 0x000fea0003800000 */
.L_x_12992:
        /* <DEDUP_REMOVED lines=9> */
.L_x_13000:
[----:B------:R-:W0:Y:S02]  /*6060*/  I2F.S64 R0, R22 ;  /* 0x0000001600007312 */ /* 0x000e240000301400 */
[----:B0-----:R-:W-:-:S05]  /*6070*/  F2FP.PACK_AB R0, RZ, R0 ;  /* 0x00000000ff00723e */ /* 0x001fca00000000ff */
[----:B------:R0:W-:Y:S01]  /*6080*/  STG.E.U16 [R8.64], R0 ;  /* 0x0000000008007986 */ /* 0x0001e2000c101524 */
[----:B------:R-:W-:Y:S05]  /*6090*/  BRA `(.L_x_12996) ;  /* 0x00000bd000007947 */ /* 0x000fea0003800000 */
.L_x_12999:
        /* <DEDUP_REMOVED lines=10> */
.L_x_13002:
[----:B------:R-:W0:Y:S02]  /*6140*/  I2F.S64 R22, R22 ;  /* 0x0000001600167312 */ /* 0x000e240000301400 */
[----:B0-----:R-:W-:-:S04]  /*6150*/  F2FP.PACK_AB R3, RZ, R22 ;  /* 0x00000016ff03723e */ /* 0x001fc800000000ff */
[----:B------:R-:W-:-:S05]  /*6160*/  PRMT R3, R3, 0x5410, RZ ;  /* 0x0000541003037816 */ /* 0x000fca00000000ff */
[----:B------:R0:W-:Y:S01]  /*6170*/  STG.E [R8.64], R3 ;  /* 0x0000000308007986 */ /* 0x0001e2000c101924 */
[----:B------:R-:W-:Y:S05]  /*6180*/  BRA `(.L_x_12996) ;  /* 0x00000ae000007947 */ /* 0x000fea0003800000 */
.L_x_13001:
[----:B------:R-:W0:Y:S02]  /*6190*/  I2F.F64.S64 R22, R22 ;  /* 0x0000001600167312 */ /* 0x000e240000301c00 */
[----:B0-----:R0:W-:Y:S01]  /*61a0*/  STG.E.64 [R8.64], R22 ;  /* 0x0000001608007986 */ /* 0x0011e2000c101b24 */
[----:B------:R-:W-:Y:S05]  /*61b0*/  BRA `(.L_x_12996) ;  /* 0x00000ab000007947 */ /* 0x000fea0003800000 */
.L_x_12991:
        /* <DEDUP_REMOVED lines=13> */
.L_x_13005:
[----:B------:R-:W0:Y:S01]  /*6290*/  I2F.F64.S64 R4, R22 ;  /* 0x0000001600047312 */ /* 0x000e220000301c00 */
[----:B------:R-:W-:-:S05]  /*62a0*/  CS2R R6, SRZ ;  /* 0x0000000000067805 */ /* 0x000fca000001ff00 */
[----:B0-----:R0:W-:Y:S01]  /*62b0*/  STG.E.128 [R8.64], R4 ;  /* 0x0000000408007986 */ /* 0x0011e2000c101d24 */
[----:B------:R-:W-:Y:S05]  /*62c0*/  BRA `(.L_x_12996) ;  /* 0x000009a000007947 */ /* 0x000fea0003800000 */
.L_x_13004:
        /* <DEDUP_REMOVED lines=21> */
.L_x_13009:
[----:B------:R-:W-:Y:S05]  /*6420*/  BSYNC B0 ;  /* 0x0000000000007941 */ /* 0x000fea0003800000 */
.L_x_13008:
[----:B------:R-:W-:-:S05]  /*6430*/  LOP3.LUT R5, R0, R5, RZ, 0xfc, !PT ;  /* 0x0000000500057212 */ /* 0x000fca00078efcff */
[----:B------:R0:W-:Y:S01]  /*6440*/  STG.E.U8 [R8.64], R5 ;  /* 0x0000000508007986 */ /* 0x0001e2000c101124 */
[----:B------:R-:W-:Y:S05]  /*6450*/  BRA `(.L_x_12996) ;  /* 0x0000081000007947 */ /* 0x000fea0003800000 */
.L_x_13007:
        /* <DEDUP_REMOVED lines=13> */
.L_x_13011:
[----:B------:R-:W-:Y:S01]  /*6530*/  IMAD.MOV.U32 R0, RZ, RZ, 0x7f ;  /* 0x0000007fff007424 */ /* 0x000fe200078e00ff */
[----:B------:R-:W-:-:S04]  /*6540*/  ISETP.GT.U32.AND P0, PT, R3, 0x7f800000, PT ;  /* 0x7f8000000300780c */ /* 0x000fc80003f04070 */
[----:B------:R-:W-:-:S04]  /*6550*/  SEL R0, R0, 0x7c, P0 ;  /* 0x0000007c00007807 */ /* 0x000fc80000000000 */
.L_x_13012:
[----:B------:R-:W-:Y:S05]  /*6560*/  BSYNC B0 ;  /* 0x0000000000007941 */ /* 0x000fea0003800000 */
.L_x_13010:
[----:B------:R-:W-:-:S04]  /*6570*/  LOP3.LUT R3, R23, 0x80000000, RZ, 0xc0, !PT ;  /* 0x8000000017037812 */ /* 0x000fc800078ec0ff */
[----:B------:R-:W-:-:S04]  /*6580*/  SHF.R.U32.HI R3, RZ, 0x18, R3 ;  /* 0x00000018ff037819 */ /* 0x000fc80000011603 */
[----:B------:R-:W-:-:S05]  /*6590*/  LOP3.LUT R3, R0, R3, RZ, 0xfc, !PT ;  /* 0x0000000300037212 */ /* 0x000fca00078efcff */
[----:B------:R0:W-:Y:S01]  /*65a0*/  STG.E.U8 [R8.64], R3 ;  /* 0x0000000308007986 */ /* 0x0001e2000c101124 */
[----:B------:R-:W-:Y:S05]  /*65b0*/  BRA `(.L_x_12996) ;  /* 0x000006b000007947 */ /* 0x000fea0003800000 */
.L_x_13006:
[----:B------:R-:W0:Y:S02]  /*65c0*/  I2F.S64 R0, R22 ;  /* 0x0000001600007312 */ /* 0x000e240000301400 */
[----:B0-----:R-:W-:-:S05]  /*65d0*/  F2FP.BF16.PACK_AB R0, RZ, R0 ;  /* 0x00000000ff00723e */ /* 0x001fca00000010ff */
[----:B------:R0:W-:Y:S01]  /*65e0*/  STG.E.U16 [R8.64], R0 ;  /* 0x0000000008007986 */ /* 0x0001e2000c101524 */
[----:B------:R-:W-:Y:S05]  /*65f0*/  BRA `(.L_x_12996) ;  /* 0x0000067000007947 */ /* 0x000fea0003800000 */
.L_x_13003:
        /* <DEDUP_REMOVED lines=10> */
.L_x_13015:
        /* <DEDUP_REMOVED lines=17> */
.L_x_13018:
[----:B------:R-:W-:-:S04]  /*67b0*/  LOP3.LUT R3, R23, 0x80000000, RZ, 0xc0, !PT ;  /* 0x8000000017037812 */ /* 0x000fc800078ec0ff */
[----:B------:R-:W-:-:S04]  /*67c0*/  SHF.R.U32.HI R3, RZ, 0x18, R3 ;  /* 0x00000018ff037819 */ /* 0x000fc80000011603 */
[----:B------:R-:W-:-:S04]  /*67d0*/  LOP3.LUT R0, R0, R3, RZ, 0xfc, !PT ;  /* 0x0000000300007212 */ /* 0x000fc800078efcff */
[----:B------:R-:W-:Y:S02]  /*67e0*/  PRMT R4, R0, 0x7610, R4 ;  /* 0x0000761000047816 */ /* 0x000fe40000000004 */
.L_x_13017:
[----:B------:R-:W-:Y:S05]  /*67f0*/  BSYNC B0 ;  /* 0x0000000000007941 */ /* 0x000fea0003800000 */
.L_x_13016:
[----:B------:R0:W-:Y:S01]  /*6800*/  STG.E.U8 [R8.64], R4 ;  /* 0x0000000408007986 */ /* 0x0001e2000c101124 */
[----:B------:R-:W-:Y:S05]  /*6810*/  BRA `(.L_x_12996) ;  /* 0x0000045000007947 */ /* 0x000fea0003800000 */
.L_x_13014:
        /* <DEDUP_REMOVED lines=17> */
.L_x_13021:
[----:B------:R-:W-:-:S04]  /*6930*/  LOP3.LUT R3, R23, 0x80000000, RZ, 0xc0, !PT ;  /* 0x8000000017037812 */ /* 0x000fc800078ec0ff */
[----:B------:R-:W-:-:S04]  /*6940*/  SHF.R.U32.HI R3, RZ, 0x18, R3 ;  /* 0x00000018ff037819 */ /* 0x000fc80000011603 */
[----:B------:R-:W-:-:S04]  /*6950*/  LOP3.LUT R0, R0, R3, RZ, 0xfc, !PT ;  /* 0x0000000300007212 */ /* 0x000fc800078efcff */
[----:B------:R-:W-:Y:S02]  /*6960*/  PRMT R4, R0, 0x7610, R4 ;  /* 0x0000761000047816 */ /* 0x000fe40000000004 */
.L_x_13020:
[----:B------:R-:W-:Y:S05]  /*6970*/  BSYNC B0 ;  /* 0x0000000000007941 */ /* 0x000fea0003800000 */
.L_x_13019:
[----:B------:R0:W-:Y:S01]  /*6980*/  STG.E.U8 [R8.64], R4 ;  /* 0x0000000408007986 */ /* 0x0001e2000c101124 */
[----:B------:R-:W-:Y:S05]  /*6990*/  BRA `(.L_x_12996) ;  /* 0x000002d000007947 */ /* 0x000fea0003800000 */
.L_x_13013:
        /* <DEDUP_REMOVED lines=22> */
.L_x_12995:
        /* <DEDUP_REMOVED lines=20> */
.L_x_13023:
[----:B------:R0:W-:Y:S01]  /*6c40*/  STG.E.64 [R8.64], R22 ;  /* 0x0000001608007986 */ /* 0x0001e2000c101b24 */
[----:B------:R-:W-:Y:S05]  /*6c50*/  BRA `(.L_x_12996) ;  /* 0x0000001000007947 */ /* 0x000fea0003800000 */
.L_x_13022:
[----:B------:R0:W-:Y:S02]  /*6c60*/  STG.E [R8.64], R22 ;  /* 0x0000001608007986 */ /* 0x0001e4000c101924 */
.L_x_12996:
[----:B------:R-:W-:Y:S02]  /*6c70*/  IADD3 R2, R2, 0x80, RZ ;  /* 0x0000008002027810 */ /* 0x000fe40007ffe0ff */
.L_x_12957:
[----:B------:R-:W-:Y:S05]  /*6c80*/  BSYNC B6 ;  /* 0x0000000000067941 */ /* 0x000fea0003800000 */
.L_x_12956:
        /* <DEDUP_REMOVED lines=19> */
.L_x_13027:
[----:B------:R-:W-:Y:S01]  /*6dc0*/  STG.E.U8 [R2.64], R16 ;  /* 0x0000001002007986 */ /* 0x000fe2000c101124 */
[----:B------:R-:W-:Y:S05]  /*6dd0*/  EXIT ;  /* 0x000000000000794d */ /* 0x000fea0003800000 */
.L_x_13026:
        /* <DEDUP_REMOVED lines=8> */
.L_x_13030:
[----:B------:R-:W-:Y:S01]  /*6e60*/  STG.E [R2.64], R16 ;  /* 0x0000001002007986 */ /* 0x000fe2000c101924 */
[----:B------:R-:W-:Y:S05]  /*6e70*/  EXIT ;  /* 0x000000000000794d */ /* 0x000fea0003800000 */
.L_x_13029:
[----:B------:R-:W-:Y:S01]  /*6e80*/  STG.E.U16 [R2.64], R16 ;  /* 0x0000001002007986 */ /* 0x000fe2000c101524 */
[----:B------:R-:W-:Y:S05]  /*6e90*/  EXIT ;  /* 0x000000000000794d */ /* 0x000fea0003800000 */
.L_x_13025:
        /* <DEDUP_REMOVED lines=9> */
.L_x_13032:
[----:B------:R-:W0:Y:S02]  /*6f30*/  I2F.S64 R0, R16 ;  /* 0x0000001000007312 */ /* 0x000e240000301400 */
[----:B0-----:R-:W-:-:S05]  /*6f40*/  F2FP.PACK_AB R0, RZ, R0 ;  /* 0x00000000ff00723e */ /* 0x001fca00000000ff */
[----:B------:R-:W-:Y:S01]  /*6f50*/  STG.E.U16 [R2.64], R0 ;  /* 0x0000000002007986 */ /* 0x000fe2000c101524 */
[----:B------:R-:W-:Y:S05]  /*6f60*/  EXIT ;  /* 0x000000000000794d */ /* 0x000fea0003800000 */
.L_x_13031:
        /* <DEDUP_REMOVED lines=10> */
.L_x_13034:
[----:B------:R-:W0:Y:S02]  /*7010*/  I2F.S64 R16, R16 ;  /* 0x0000001000107312 */ /* 0x000e240000301400 */
[----:B0-----:R-:W-:-:S04]  /*7020*/  F2FP.PACK_AB R5, RZ, R16 ;  /* 0x00000010ff05723e */ /* 0x001fc800000000ff */
[----:B------:R-:W-:-:S05]  /*7030*/  PRMT R5, R5, 0x5410, RZ ;  /* 0x0000541005057816 */ /* 0x000fca00000000ff */
[----:B------:R-:W-:Y:S01]  /*7040*/  STG.E [R2.64], R5 ;  /* 0x0000000502007986 */ /* 0x000fe2000c101924 */
[----:B------:R-:W-:Y:S05]  /*7050*/  EXIT ;  /* 0x000000000000794d */ /* 0x000fea0003800000 */
.L_x_13033:
[----:B------:R-:W0:Y:S02]  /*7060*/  I2F.F64.S64 R16, R16 ;  /* 0x0000001000107312 */ /* 0x000e240000301c00 */
[----:B0-----:R-:W-:Y:S01]  /*7070*/  STG.E.64 [R2.64], R16 ;  /* 0x0000001002007986 */ /* 0x001fe2000c101b24 */
[----:B------:R-:W-:Y:S05]  /*7080*/  EXIT ;  /* 0x000000000000794d */ /* 0x000fea0003800000 */
.L_x_13024:
        /* <DEDUP_REMOVED lines=13> */
.L_x_13037:
[----:B------:R-:W0:Y:S01]  /*7160*/  I2F.F64.S64 R16, R16 ;  /* 0x0000001000107312 */ /* 0x000e220000301c00 */
[----:B------:R-:W-:-:S05]  /*7170*/  CS2R R18, SRZ ;  /* 0x0000000000127805 */ /* 0x000fca000001ff00 */
[----:B0-----:R-:W-:Y:S01]  /*7180*/  STG.E.128 [R2.64], R16 ;  /* 0x0000001002007986 */ /* 0x001fe2000c101d24 */
[----:B------:R-:W-:Y:S05]  /*7190*/  EXIT ;  /* 0x000000000000794d */ /* 0x000fea0003800000 */
.L_x_13036:
        /* <DEDUP_REMOVED lines=21> */
.L_x_13041:
[----:B------:R-:W-:Y:S05]  /*72f0*/  BSYNC B0 ;  /* 0x0000000000007941 */ /* 0x000fea0003800000 */
.L_x_13040:
[----:B------:R-:W-:-:S05]  /*7300*/  LOP3.LUT R5, R0, R5, RZ, 0xfc, !PT ;  /* 0x0000000500057212 */ /* 0x000fca00078efcff */
[----:B------:R-:W-:Y:S01]  /*7310*/  STG.E.U8 [R2.64], R5 ;  /* 0x0000000502007986 */ /* 0x000fe2000c101124 */
[----:B------:R-:W-:Y:S05]  /*7320*/  EXIT ;  /* 0x000000000000794d */ /* 0x000fea0003800000 */
.L_x_13039:
        /* <DEDUP_REMOVED lines=13> */
.L_x_13043:
[----:B------:R-:W-:Y:S01]  /*7400*/  IMAD.MOV.U32 R0, RZ, RZ, 0x7f ;  /* 0x0000007fff007424 */ /* 0x000fe200078e00ff */
[----:B------:R-:W-:-:S04]  /*7410*/  ISETP.GT.U32.AND P0, PT, R4, 0x7f800000, PT ;  /* 0x7f8000000400780c */ /* 0x000fc80003f04070 */
[----:B------:R-:W-:-:S04]  /*7420*/  SEL R0, R0, 0x7c, P0 ;  /* 0x0000007c00007807 */ /* 0x000fc80000000000 */
.L_x_13044:
[----:B------:R-:W-:Y:S05]  /*7430*/  BSYNC B0 ;  /* 0x0000000000007941 */ /* 0x000fea0003800000 */
.L_x_13042:
[----:B------:R-:W-:-:S04]  /*7440*/  LOP3.LUT R4, R17, 0x80000000, RZ, 0xc0, !PT ;  /* 0x8000000011047812 */ /* 0x000fc800078ec0ff */
[----:B------:R-:W-:-:S04]  /*7450*/  SHF.R.U32.HI R5, RZ, 0x18, R4 ;  /* 0x00000018ff057819 */ /* 0x000fc80000011604 */
[----:B------:R-:W-:-:S05]  /*7460*/  LOP3.LUT R5, R0, R5, RZ, 0xfc, !PT ;  /* 0x0000000500057212 */ /* 0x000fca00078efcff */
[----:B------:R-:W-:Y:S01]  /*7470*/  STG.E.U8 [R2.64], R5 ;  /* 0x0000000502007986 */ /* 0x000fe2000c101124 */
[----:B------:R-:W-:Y:S05]  /*7480*/  EXIT ;  /* 0x000000000000794d */ /* 0x000fea0003800000 */
.L_x_13038:
[----:B------:R-:W0:Y:S02]  /*7490*/  I2F.S64 R0, R16 ;  /* 0x0000001000007312 */ /* 0x000e240000301400 */
[----:B0-----:R-:W-:-:S05]  /*74a0*/  F2FP.BF16.PACK_AB R0, RZ, R0 ;  /* 0x00000000ff00723e */ /* 0x001fca00000010ff */
[----:B------:R-:W-:Y:S01]  /*74b0*/  STG.E.U16 [R2.64], R0 ;  /* 0x0000000002007986 */ /* 0x000fe2000c101524 */
[----:B------:R-:W-:Y:S05]  /*74c0*/  EXIT ;  /* 0x000000000000794d */ /* 0x000fea0003800000 */
.L_x_13035:
        /* <DEDUP_REMOVED lines=10> */
.L_x_13047:
        /* <DEDUP_REMOVED lines=17> */
.L_x_13050:
[----:B------:R-:W-:-:S04]  /*7680*/  LOP3.LUT R0, R17, 0x80000000, RZ, 0xc0, !PT ;  /* 0x8000000011007812 */ /* 0x000fc800078ec0ff */
[----:B------:R-:W-:-:S04]  /*7690*/  SHF.R.U32.HI R5, RZ, 0x18, R0 ;  /* 0x00000018ff057819 */ /* 0x000fc80000011600 */
[----:B------:R-:W-:-:S04]  /*76a0*/  LOP3.LUT R4, R4, R5, RZ, 0xfc, !PT ;  /* 0x0000000504047212 */ /* 0x000fc800078efcff */
[----:B------:R-:W-:Y:S02]  /*76b0*/  PRMT R0, R4, 0x7610, R0 ;  /* 0x0000761004007816 */ /* 0x000fe40000000000 */
.L_x_13049:
[----:B------:R-:W-:Y:S05]  /*76c0*/  BSYNC B0 ;  /* 0x0000000000007941 */ /* 0x000fea0003800000 */
.L_x_13048:
[----:B------:R-:W-:Y:S01]  /*76d0*/  STG.E.U8 [R2.64], R0 ;  /* 0x0000000002007986 */ /* 0x000fe2000c101124 */
[----:B------:R-:W-:Y:S05]  /*76e0*/  EXIT ;  /* 0x000000000000794d */ /* 0x000fea0003800000 */
.L_x_13046:
        /* <DEDUP_REMOVED lines=17> */
.L_x_13053:
[----:B------:R-:W-:-:S04]  /*7800*/  LOP3.LUT R0, R17, 0x80000000, RZ, 0xc0, !PT ;  /* 0x8000000011007812 */ /* 0x000fc800078ec0ff */
[----:B------:R-:W-:-:S04]  /*7810*/  SHF.R.U32.HI R5, RZ, 0x18, R0 ;  /* 0x00000018ff057819 */ /* 0x000fc80000011600 */
[----:B------:R-:W-:-:S04]  /*7820*/  LOP3.LUT R4, R4, R5, RZ, 0xfc, !PT ;  /* 0x0000000504047212 */ /* 0x000fc800078efcff */
[----:B------:R-:W-:Y:S02]  /*7830*/  PRMT R0, R4, 0x7610, R0 ;  /* 0x0000761004007816 */ /* 0x000fe40000000000 */
.L_x_13052:
[----:B------:R-:W-:Y:S05]  /*7840*/  BSYNC B0 ;  /* 0x0000000000007941 */ /* 0x000fea0003800000 */
.L_x_13051:
[----:B------:R-:W-:Y:S01]  /*7850*/  STG.E.U8 [R2.64], R0 ;  /* 0x0000000002007986 */ /* 0x000fe2000c101124 */
[----:B------:R-:W-:Y:S05]  /*7860*/  EXIT ;  /* 0x000000000000794d */ /* 0x000fea0003800000 */
.L_x_13045:
        /* <DEDUP_REMOVED lines=22> */
.L_x_13028:
        /* <DEDUP_REMOVED lines=20> */
.L_x_13055:
[----:B------:R-:W-:Y:S01]  /*7b10*/  STG.E.64 [R2.64], R16 ;  /* 0x0000001002007986 */ /* 0x000fe2000c101b24 */
[----:B------:R-:W-:Y:S05]  /*7b20*/  EXIT ;  /* 0x000000000000794d */ /* 0x000fea0003800000 */
.L_x_13054:
[----:B------:R-:W-:Y:S01]  /*7b30*/  STG.E [R2.64], R16 ;  /* 0x0000001002007986 */ /* 0x000fe2000c101924 */
[----:B------:R-:W-:Y:S05]  /*7b40*/  EXIT ;  /* 0x000000000000794d */ /* 0x000fea0003800000 */
.L_x_13056:
        /* <DEDUP_REMOVED lines=11> */
.L_x_29960:


//--------------------- .text._ZN2at6native18elementwise_kernelILi128ELi2EZNS0_22gpu_kernel_impl_nocastINS0_13BUnaryFunctorIlllZZZNS0_21heaviside_kernel_cudaERNS_18TensorIteratorBaseEENKUlvE_clEvENKUlvE2_clEvEUlllE_EEEEvS5_RKT_EUliE_EEviT1_ --------------------------
	.section	.text._ZN2at6native18elementwise_kernelILi128ELi2EZNS0_22gpu_kernel_impl_nocastINS0_13BUnaryFunctorIlllZZZNS0_21heaviside_kernel_cudaERNS_18TensorIteratorBaseEENKUlvE_clEvENKUlvE2_clEvEUlllE_EEEEvS5_RKT_EUliE_EEviT1_,"ax",@progbits
	.sectioninfo	@"SHI_REGISTERS=12"
	.align	128
        .global         _ZN2at6native18elementwise_kernelILi128ELi2EZNS0_22gpu_kernel_impl_nocastINS0_13BUnaryFunctorIlllZZZNS0_21heaviside_kernel_cudaERNS_18TensorIteratorBaseEENKUlvE_clEvENKUlvE2_clEvEUlllE_EEEEvS5_RKT_EUliE_EEviT1_
        .type           _ZN2at6native18elementwise_kernelILi128ELi2EZNS0_22gpu_kernel_impl_nocastINS0_13BUnaryFunctorIlllZZZNS0_21heaviside_kernel_cudaERNS_18TensorIteratorBaseEENKUlvE_clEvENKUlvE2_clEvEUlllE_EEEEvS5_RKT_EUliE_EEviT1_,@function
        .size           _ZN2at6native18elementwise_kernelILi128ELi2EZNS0_22gpu_kernel_impl_nocastINS0_13BUnaryFunctorIlllZZZNS0_21heaviside_kernel_cudaERNS_18TensorIteratorBaseEENKUlvE_clEvENKUlvE2_clEvEUlllE_EEEEvS5_RKT_EUliE_EEviT1_,(.L_x_29961 - _ZN2at6native18elementwise_kernelILi128ELi2EZNS0_22gpu_kernel_impl_nocastINS0_13BUnaryFunctorIlllZZZNS0_21heaviside_kernel_cudaERNS_18TensorIteratorBaseEENKUlvE_clEvENKUlvE2_clEvEUlllE_EEEEvS5_RKT_EUliE_EEviT1_)
        .other          _ZN2at6native18elementwise_kernelILi128ELi2EZNS0_22gpu_kernel_impl_nocastINS0_13BUnaryFunctorIlllZZZNS0_21heaviside_kernel_cudaERNS_18TensorIteratorBaseEENKUlvE_clEvENKUlvE2_clEvEUlllE_EEEEvS5_RKT_EUliE_EEviT1_,@"STO_CUDA_ENTRY STV_DEFAULT"
_ZN2at6native18elementwise_kernelILi128ELi2EZNS0_22gpu_kernel_impl_nocastINS0_13BUnaryFunctorIlllZZZNS0_21heaviside_kernel_cudaERNS_18TensorIteratorBaseEENKUlvE_clEvENKUlvE2_clEvEUlllE_EEEEvS5_RKT_EUliE_EEviT1_:
.text._ZN2at6native18elementwise_kernelILi128ELi2EZNS0_22gpu_kernel_impl_nocastINS0_13BUnaryFunctorIlllZZZNS0_21heaviside_kernel_cudaERNS_18TensorIteratorBaseEENKUlvE_clEvENKUlvE2_clEvEUlllE_EEEEvS5_RKT_EUliE_EEviT1_:
        /* <DEDUP_REMOVED lines=13> */
[----:B------:R-:W-:Y:S01]  /*00d0*/  MOV R3, R9 ;  /* 0x0000000900037202 */ /* 0x000fe20000000f00 */
[----:B------:R-:W-:-:S05]  /*00e0*/  IMAD.MOV.U32 R8, RZ, RZ, c[0x0][0x168] ;  /* 0x00005a00ff087624 */ /* 0x000fca00078e00ff */
        /* <DEDUP_REMOVED lines=221> */
.L_x_13059:
[----:B------:R-:W-:-:S04]  /*0ec0*/  IADD3 R4, P0, R3, c[0x0][0x368], RZ ;  /* 0x0000da0003047a10 */ /* 0x000fc80007f1e0ff */
[----:B------:R-:W-:-:S06]  /*0ed0*/  IADD3.X R5, RZ, c[0x0][0x36c], RZ, P0, !PT ;  /* 0x0000db00ff057a10 */ /* 0x000fcc00007fe4ff */
[----:B------:R-:W2:Y:S01]  /*0ee0*/  LDG.E.64 R4, [R4.64] ;  /* 0x0000000404047981 */ /* 0x000ea2000c1e1b00 */
[----:B------:R-:W-:Y:S02]  /*0ef0*/  IADD3 R6, P2, R2, c[0x0][0x360], RZ ;  /* 0x0000d80002067a10 */ /* 0x000fe40007f5e0ff */
[----:B------:R-:W-:Y:S02]  /*0f00*/  IADD3 R9, R0, 0x80, RZ ;  /* 0x0000008000097810 */ /* 0x000fe40007ffe0ff */
[----:B------:R-:W-:Y:S02]  /*0f10*/  IADD3.X R7, RZ, c[0x0][0x364], RZ, P2, !PT ;  /* 0x0000d900ff077a10 */ /* 0x000fe400017fe4ff */
[C---:B--2---:R-:W-:Y:S02]  /*0f20*/  ISETP.GT.U32.AND P0, PT, R4.reuse, RZ, PT ;  /* 0x000000ff0400720c */ /* 0x044fe40003f04070 */
[----:B------:R-:W-:Y:S02]  /*0f30*/  ISETP.NE.U32.AND P1, PT, R4, RZ, PT ;  /* 0x000000ff0400720c */ /* 0x000fe40003f25070 */
[----:B------:R-:W-:-:S02]  /*0f40*/  ISETP.GT.AND.EX P0, PT, R5, RZ, PT, P0 ;  /* 0x000000ff0500720c */ /* 0x000fc40003f04300 */
[----:B------:R-:W-:Y:S02]  /*0f50*/  ISETP.NE.AND.EX P1, PT, R5, RZ, PT, P1 ;  /* 0x000000ff0500720c */ /* 0x000fe40003f25310 */
[----:B------:R-:W-:Y:S02]  /*0f60*/  SEL R2, RZ, 0x1, !P0 ;  /* 0x00000001ff027807 */ /* 0x000fe40004000000 */
[----:B------:R-:W-:Y:S02]  /*0f70*/  SEL R3, RZ, c[0x0][0x37c], P1 ;  /* 0x0000df00ff037a07 */ /* 0x000fe40000800000 */
[----:B------:R-:W-:-:S05]  /*0f80*/  SEL R2, R2, c[0x0][0x378], P1 ;  /* 0x0000de0002027a07 */ /* 0x000fca0000800000 */
[----:B------:R0:W-:Y:S02]  /*0f90*/  STG.E.64 [R6.64], R2 ;  /* 0x0000000206007986 */ /* 0x0001e4000c101b04 */
.L_x_13058:
[----:B------:R-:W-:Y:S05]  /*0fa0*/  BSYNC B0 ;  /* 0x0000000000007941 */ /* 0x000fea0003800000 */
.L_x_13057:
[----:B------:R-:W-:-:S13]  /*0fb0*/  ISETP.GE.AND P0, PT, R9, c[0x0][0x160], PT ;  /* 0x0000580009007a0c */ /* 0x000fda0003f06270 */
[----:B------:R-:W-:Y:S05]  /*0fc0*/  @P0 EXIT ;  /* 0x000000000000094d */ /* 0x000fea0003800000 */
        /* <DEDUP_REMOVED lines=228> */
.L_x_13060:
[----:B------:R-:W-:-:S04]  /*1e10*/  IADD3 R2, P0, R2, c[0x0][0x368], RZ ;  /* 0x0000da0002027a10 */ /* 0x000fc80007f1e0ff */
[----:B------:R-:W-:-:S06]  /*1e20*/  IADD3.X R3, RZ, c[0x0][0x36c], RZ, P0, !PT ;  /* 0x0000db00ff037a10 */ /* 0x000fcc00007fe4ff */
[----:B------:R-:W2:Y:S01]  /*1e30*/  LDG.E.64 R2, [R2.64] ;  /* 0x0000000402027981 */ /* 0x000ea2000c1e1b00 */
[----:B------:R-:W-:-:S04]  /*1e40*/  IADD3 R6, P2, R0, c[0x0][0x360], RZ ;  /* 0x0000d80000067a10 */ /* 0x000fc80007f5e0ff */
[----:B------:R-:W-:Y:S02]  /*1e50*/  IADD3.X R7, RZ, c[0x0][0x364], RZ, P2, !PT ;  /* 0x0000d900ff077a10 */ /* 0x000fe400017fe4ff */
[C---:B--2---:R-:W-:Y:S02]  /*1e60*/  ISETP.GT.U32.AND P0, PT, R2.reuse, RZ, PT ;  /* 0x000000ff0200720c */ /* 0x044fe40003f04070 */
[----:B------:R-:W-:Y:S02]  /*1e70*/  ISETP.NE.U32.AND P1, PT, R2, RZ, PT ;  /* 0x000000ff0200720c */ /* 0x000fe40003f25070 */
[C---:B------:R-:W-:Y:S02]  /*1e80*/  ISETP.GT.AND.EX P0, PT, R3.reuse, RZ, PT, P0 ;  /* 0x000000ff0300720c */ /* 0x040fe40003f04300 */
[----:B------:R-:W-:Y:S02]  /*1e90*/  ISETP.NE.AND.EX P1, PT, R3, RZ, PT, P1 ;  /* 0x000000ff0300720c */ /* 0x000fe40003f25310 */
[----:B------:R-:W-:-:S02]  /*1ea0*/  SEL R0, RZ, 0x1, !P0 ;  /* 0x00000001ff007807 */ /* 0x000fc40004000000 */
[----:B------:R-:W-:Y:S02]  /*1eb0*/  SEL R5, RZ, c[0x0][0x37c], P1 ;  /* 0x0000df00ff057a07 */ /* 0x000fe40000800000 */
[----:B------:R-:W-:-:S05]  /*1ec0*/  SEL R4, R0, c[0x0][0x378], P1 ;  /* 0x0000de0000047a07 */ /* 0x000fca0000800000 */
[----:B------:R-:W-:Y:S01]  /*1ed0*/  STG.E.64 [R6.64], R4 ;  /* 0x0000000406007986 */ /* 0x000fe2000c101b04 */
[----:B------:R-:W-:Y:S05]  /*1ee0*/  EXIT ;  /* 0x000000000000794d */ /* 0x000fea0003800000 */
.L_x_13061:
        /* <DEDUP_REMOVED lines=9> */
.L_x_29961:


//--------------------- .text._ZN2at6native27unrolled_elementwise_kernelINS0_13BUnaryFunctorIlllZZZNS0_21heaviside_kernel_cudaERNS_18TensorIteratorBaseEENKUlvE_clEvENKUlvE2_clEvEUlllE_EESt5arrayIPcLm2EELi4E23TrivialOffsetCalculatorILi1EjESD_NS0_6memory15LoadWithoutCastENSE_16StoreWithoutCastEEEviT_T0_T2_T3_T4_T5_ --------------------------
	.section	.text._ZN2at6native27unrolled_elementwise_kernelINS0_13BUnaryFunctorIlllZZZNS0_21heaviside_kernel_cudaERNS_18TensorIteratorBaseEENKUlvE_clEvENKUlvE2_clEvEUlllE_EESt5arrayIPcLm2EELi4E23TrivialOffsetCalculatorILi1EjESD_NS0_6memory15LoadWithoutCastENSE_16StoreWithoutCastEEEviT_T0_T2_T3_T4_T5_,"ax",@progbits
	.sectioninfo	@"SHI_REGISTERS=22"
	.align	128
        .global         _ZN2at6native27unrolled_elementwise_kernelINS0_13BUnaryFunctorIlllZZZNS0_21heaviside_kernel_cudaERNS_18TensorIteratorBaseEENKUlvE_clEvENKUlvE2_clEvEUlllE_EESt5arrayIPcLm2EELi4E23TrivialOffsetCalculatorILi1EjESD_NS0_6memory15LoadWithoutCastENSE_16StoreWithoutCastEEEviT_T0_T2_T3_T4_T5_
        .type           _ZN2at6native27unrolled_elementwise_kernelINS0_13BUnaryFunctorIlllZZZNS0_21heaviside_kernel_cudaERNS_18TensorIteratorBaseEENKUlvE_clEvENKUlvE2_clEvEUlllE_EESt5arrayIPcLm2EELi4E23TrivialOffsetCalculatorILi1EjESD_NS0_6memory15LoadWithoutCastENSE_16StoreWithoutCastEEEviT_T0_T2_T3_T4_T5_,@function
        .size           _ZN2at6native27unrolled_elementwise_kernelINS0_13BUnaryFunctorIlllZZZNS0_21heaviside_kernel_cudaERNS_18TensorIteratorBaseEENKUlvE_clEvENKUlvE2_clEvEUlllE_EESt5arrayIPcLm2EELi4E23TrivialOffsetCalculatorILi1EjESD_NS0_6memory15LoadWithoutCastENSE_16StoreWithoutCastEEEviT_T0_T2_T3_T4_T5_,(.L_x_29962 - _ZN2at6native27unrolled_elementwise_kernelINS0_13BUnaryFunctorIlllZZZNS0_21heaviside_kernel_cudaERNS_18TensorIteratorBaseEENKUlvE_clEvENKUlvE2_clEvEUlllE_EESt5arrayIPcLm2EELi4E23TrivialOffsetCalculatorILi1EjESD_NS0_6memory15LoadWithoutCastENSE_16StoreWithoutCastEEEviT_T0_T2_T3_T4_T5_)
        .other          _ZN2at6native27unrolled_elementwise_kernelINS0_13BUnaryFunctorIlllZZZNS0_21heaviside_kernel_cudaERNS_18TensorIteratorBaseEENKUlvE_clEvENKUlvE2_clEvEUlllE_EESt5arrayIPcLm2EELi4E23TrivialOffsetCalculatorILi1EjESD_NS0_6memory15LoadWithoutCastENSE_16StoreWithoutCastEEEviT_T0_T2_T3_T4_T5_,@"STO_CUDA_ENTRY STV_DEFAULT"
_ZN2at6native27unrolled_elementwise_kernelINS0_13BUnaryFunctorIlllZZZNS0_21heaviside_kernel_cudaERNS_18TensorIteratorBaseEENKUlvE_clEvENKUlvE2_clEvEUlllE_EESt5arrayIPcLm2EELi4E23TrivialOffsetCalculatorILi1EjESD_NS0_6memory15LoadWithoutCastENSE_16StoreWithoutCastEEEviT_T0_T2_T3_T4_T5_:
.text._ZN2at6native27unrolled_elementwise_kernelINS0_13BUnaryFunctorIlllZZZNS0_21heaviside_kernel_cudaERNS_18TensorIteratorBaseEENKUlvE_clEvENKUlvE2_clEvEUlllE_EESt5arrayIPcLm2EELi4E23TrivialOffsetCalculatorILi1EjESD_NS0_6memory15LoadWithoutCastENSE_16StoreWithoutCastEEEviT_T0_T2_T3_T4_T5_:
        /* <DEDUP_REMOVED lines=15> */
[----:B------:R-:W2:Y:S07]  /*00f0*/  @!P4 LDG.E.64 R6, [R12.64] ;  /* 0x000000040c06c981 */ /* 0x000eae000c1e1b00 */
[----:B------:R-:W-:Y:S01]  /*0100*/  @!P0 IMAD R10, R0, 0x200, R5 ;  /* 0x00000200000a8824 */ /* 0x000fe200078e0205 */
[----:B------:R-:W-:Y:S01]  /*0110*/  @!P0 IADD3 R5, R5, 0x80, RZ ;  /* 0x0000008005058810 */ /* 0x000fe20007ffe0ff */
[----:B------:R-:W-:-:S03]  /*0120*/  @!P0 IMAD.MOV.U32 R11, RZ, RZ, 0x8 ;  /* 0x00000008ff0b8424 */ /* 0x000fc600078e00ff */
[----:B------:R-:W-:Y:S01]  /*0130*/  ISETP.GE.AND P2, PT, R5, R2, PT ;  /* 0x000000020500720c */ /* 0x000fe20003f46270 */
[----:B------:R-:W-:Y:S01]  /*0140*/  CS2R R8, SRZ ;  /* 0x0000000000087805 */ /* 0x000fe2000001ff00 */
[----:B------:R-:W-:-:S05]  /*0150*/  @!P0 IMAD.WIDE.U32 R10, R10, R11, c[0x0][0x180] ;  /* 0x000060000a0a8625 */ /* 0x000fca00078e000b */
[----:B------:R0:W3:Y:S06]  /*0160*/  @!P0 LDG.E.64 R18, [R10.64] ;  /* 0x000000040a128981 */ /* 0x0000ec000c1e1b00 */
[----:B------:R-:W-:Y:S01]  /*0170*/  @!P2 IMAD R16, R0, 0x200, R5 ;  /* 0x000002000010a824 */ /* 0x000fe200078e0205 */
[----:B------:R-:W-:Y:S01]  /*0180*/  @!P2 IADD3 R5, R5, 0x80, RZ ;  /* 0x000000800505a810 */ /* 0x000fe20007ffe0ff */
[----:B------:R-:W-:-:S03]  /*0190*/  @!P2 IMAD.MOV.U32 R17, RZ, RZ, 0x8 ;  /* 0x00000008ff11a424 */ /* 0x000fc600078e00ff */
[----:B------:R-:W-:Y:S01]  /*01a0*/  ISETP.GE.AND P1, PT, R5, R2, PT ;  /* 0x000000020500720c */ /* 0x000fe20003f26270 */
[----:B------:R-:W-:-:S05]  /*01b0*/  @!P2 IMAD.WIDE.U32 R16, R16, R17, c[0x0][0x180] ;  /* 0x000060001010a625 */ /* 0x000fca00078e0011 */
[----:B------:R-:W4:Y:S07]  /*01c0*/  @!P2 LDG.E.64 R8, [R16.64] ;  /* 0x000000041008a981 */ /* 0x000f2e000c1e1b00 */
[----:B------:R-:W-:Y:S02]  /*01d0*/  @!P1 IMAD R14, R0, 0x200, R5 ;  /* 0x00000200000e9824 */ /* 0x000fe400078e0205 */
[----:B------:R-:W-:Y:S01]  /*01e0*/  @!P1 IMAD.MOV.U32 R15, RZ, RZ, 0x8 ;  /* 0x00000008ff0f9424 */ /* 0x000fe200078e00ff */
[----:B------:R-:W-:-:S03]  /*01f0*/  CS2R R4, SRZ ;  /* 0x0000000000047805 */ /* 0x000fc6000001ff00 */
[----:B------:R-:W-:-:S05]  /*0200*/  @!P1 IMAD.WIDE.U32 R14, R14, R15, c[0x0][0x180] ;  /* 0x000060000e0e9625 */ /* 0x000fca00078e000f */
[----:B------:R1:W5:Y:S01]  /*0210*/  @!P1 LDG.E.64 R4, [R14.64] ;  /* 0x000000040e049981 */ /* 0x000362000c1e1b00 */
[----:B0-----:R-:W-:Y:S01]  /*0220*/  IADD3 R10, R3, 0x80, RZ ;  /* 0x00000080030a7810 */ /* 0x001fe20007ffe0ff */
[----:B------:R-:W-:-:S04]  /*0230*/  IMAD.MOV.U32 R11, RZ, RZ, R3 ;  /* 0x000000ffff0b7224 */ /* 0x000fc800078e0003 */
[----:B------:R-:W-:-:S05]  /*0240*/  @!P4 IMAD.MOV.U32 R11, RZ, RZ, R10 ;  /* 0x000000ffff0bc224 */ /* 0x000fca00078e000a */
[----:B------:R-:W-:Y:S01]  /*0250*/  ISETP.GE.AND P6, PT, R11, R2, PT ;  /* 0x000000020b00720c */ /* 0x000fe20003fc6270 */
[----:B------:R-:W-:Y:S01]  /*0260*/  BSSY B0, `(.L_x_13062) ;  /* 0x0000026000007945 */ /* 0x000fe20003800000 */
[C---:B--2---:R-:W-:Y:S02]  /*0270*/  ISETP.GT.U32.AND P3, PT, R6.reuse, RZ, PT ;  /* 0x000000ff0600720c */ /* 0x044fe40003f64070 */
[----:B------:R-:W-:Y:S02]  /*0280*/  ISETP.NE.U32.AND P2, PT, R6, RZ, PT ;  /* 0x000000ff0600720c */ /* 0x000fe40003f45070 */
[C---:B------:R-:W-:Y:S01]  /*0290*/  ISETP.GT.AND.EX P3, PT, R7.reuse, RZ, PT, P3 ;  /* 0x000000ff0700720c */ /* 0x040fe20003f64330 */
[----:B------:R-:W-:Y:S01]  /*02a0*/  @!P4 IMAD R6, R0, 0x200, R3 ;  /* 0x000002000006c824 */ /* 0x000fe200078e0203 */
[----:B------:R-:W-:Y:S01]  /*02b0*/  ISETP.NE.AND.EX P2, PT, R7, RZ, PT, P2 ;  /* 0x000000ff0700720c */ /* 0x000fe20003f45320 */
[----:B------:R-:W-:Y:S01]  /*02c0*/  @!P4 IMAD.MOV.U32 R7, RZ, RZ, 0x8 ;  /* 0x00000008ff07c424 */ /* 0x000fe200078e00ff */
[----:B------:R-:W-:-:S02]  /*02d0*/  SEL R3, RZ, 0x1, !P3 ;  /* 0x00000001ff037807 */ /* 0x000fc40005800000 */
[----:B------:R-:W-:Y:S01]  /*02e0*/  SEL R13, RZ, c[0x0][0x174], P2 ;  /* 0x00005d00ff0d7a07 */ /* 0x000fe20001000000 */
[----:B------:R-:W-:Y:S01]  /*02f0*/  @!P4 IMAD.WIDE.U32 R6, R6, R7, c[0x0][0x178] ;  /* 0x00005e000606c625 */ /* 0x000fe200078e0007 */
[----:B------:R-:W-:-:S05]  /*0300*/  SEL R12, R3, c[0x0][0x170], P2 ;  /* 0x00005c00030c7a07 */ /* 0x000fca0001000000 */
[----:B------:R0:W-:Y:S01]  /*0310*/  @!P4 STG.E.64 [R6.64], R12 ;  /* 0x0000000c0600c986 */ /* 0x0001e2000c101b04 */
[C---:B---3--:R-:W-:Y:S02]  /*0320*/  ISETP.GT.U32.AND P0, PT, R18.reuse, RZ, PT ;  /* 0x000000ff1200720c */ /* 0x048fe40003f04070 */
[----:B------:R-:W-:Y:S02]  /*0330*/  ISETP.NE.U32.AND P1, PT, R18, RZ, PT ;  /* 0x000000ff1200720c */ /* 0x000fe40003f25070 */
[C---:B------:R-:W-:Y:S02]  /*0340*/  ISETP.GT.AND.EX P0, PT, R19.reuse, RZ, PT, P0 ;  /* 0x000000ff1300720c */ /* 0x040fe40003f04300 */
[----:B------:R-:W-:Y:S02]  /*0350*/  ISETP.NE.AND.EX P1, PT, R19, RZ, PT, P1 ;  /* 0x000000ff1300720c */ /* 0x000fe40003f25310 */
[C---:B----4-:R-:W-:Y:S02]  /*0360*/  ISETP.GT.U32.AND P3, PT, R8.reuse, RZ, PT ;  /* 0x000000ff0800720c */ /* 0x050fe40003f64070 */
[----:B------:R-:W-:-:S02]  /*0370*/  ISETP.NE.U32.AND P5, PT, R8, RZ, PT ;  /* 0x000000ff0800720c */ /* 0x000fc40003fa5070 */
[C---:B------:R-:W-:Y:S02]  /*0380*/  ISETP.GT.AND.EX P3, PT, R9.reuse, RZ, PT, P3 ;  /* 0x000000ff0900720c */ /* 0x040fe40003f64330 */
[----:B------:R-:W-:Y:S02]  /*0390*/  ISETP.NE.AND.EX P5, PT, R9, RZ, PT, P5 ;  /* 0x000000ff0900720c */ /* 0x000fe40003fa5350 */
[----:B------:R-:W-:Y:S02]  /*03a0*/  SEL R8, RZ, 0x1, !P0 ;  /* 0x00000001ff087807 */ /* 0x000fe40004000000 */
[----:B------:R-:W-:Y:S02]  /*03b0*/  SEL R3, RZ, 0x1, !P3 ;  /* 0x00000001ff037807 */ /* 0x000fe40005800000 */
[----:B------:R-:W-:Y:S02]  /*03c0*/  SEL R9, RZ, c[0x0][0x174], P1 ;  /* 0x00005d00ff097a07 */ /* 0x000fe40000800000 */
[----:B------:R-:W-:-:S02]  /*03d0*/  SEL R8, R8, c[0x0][0x170], P1 ;  /* 0x00005c0008087a07 */ /* 0x000fc40000800000 */
[----:B-1----:R-:W-:Y:S02]  /*03e0*/  SEL R15, RZ, c[0x0][0x174], P5 ;  /* 0x00005d00ff0f7a07 */ /* 0x002fe40002800000 */
[----:B-----5:R-:W-:Y:S02]  /*03f0*/  ISETP.GT.U32.AND P2, PT, R4, RZ, PT ;  /* 0x000000ff0400720c */ /* 0x020fe40003f44070 */
[----:B------:R-:W-:Y:S01]  /*0400*/  SEL R14, R3, c[0x0][0x170], P5 ;  /* 0x00005c00030e7a07 */ /* 0x000fe20002800000 */
[----:B------:R-:W-:Y:S05]  /*0410*/  @P6 BRA `(.L_x_13063) ;  /* 0x000000a000006947 */ /* 0x000fea0003800000 */
[----:B0-----:R-:W-:Y:S01]  /*0420*/  IMAD R6, R0, 0x200, R11 ;  /* 0x0000020000067824 */ /* 0x001fe200078e020b */
[----:B------:R-:W-:Y:S01]  /*0430*/  IADD3 R11, R11, 0x80, RZ ;  /* 0x000000800b0b7810 */ /* 0x000fe20007ffe0ff */
[----:B------:R-:W-:-:S03]  /*0440*/  IMAD.MOV.U32 R13, RZ, RZ, 0x8 ;  /* 0x00000008ff0d7424 */ /* 0x000fc600078e00ff */
[----:B------:R-:W-:Y:S01]  /*0450*/  ISETP.GE.AND P0, PT, R11, R2, PT ;  /* 0x000000020b00720c */ /* 0x000fe20003f06270 */
[----:B------:R-:W-:-:S05]  /*0460*/  IMAD.WIDE.U32 R6, R6, R13, c[0x0][0x178] ;  /* 0x00005e0006067625 */ /* 0x000fca00078e000d */
[----:B------:R0:W-:Y:S07]  /*0470*/  STG.E.64 [R6.64], R8 ;  /* 0x0000000806007986 */ /* 0x0001ee000c101b04 */
[----:B------:R-:W-:Y:S01]  /*0480*/  @!P0 IMAD R12, R0, 0x200, R11 ;  /* 0x00000200000c8824 */ /* 0x000fe200078e020b */
[----:B------:R-:W-:-:S03]  /*0490*/  @!P0 IADD3 R11, R11, 0x80, RZ ;  /* 0x000000800b0b8810 */ /* 0x000fc60007ffe0ff */
[----:B------:R-:W-:-:S05]  /*04a0*/  @!P0 IMAD.WIDE.U32 R12, R12, R13, c[0x0][0x178] ;  /* 0x00005e000c0c8625 */ /* 0x000fca00078e000d */
[----:B------:R0:W-:Y:S02]  /*04b0*/  @!P0 STG.E.64 [R12.64], R14 ;  /* 0x0000000e0c008986 */ /* 0x0001e4000c101b04 */
.L_x_13063:
[----:B0-----:R-:W-:Y:S05]  /*04c0*/  BSYNC B0 ;  /* 0x0000000000007941 */ /* 0x001fea0003800000 */
.L_x_13062:
[----:B------:R-:W-:Y:S02]  /*04d0*/  ISETP.GE.AND P1, PT, R11, R2, PT ;  /* 0x000000020b00720c */ /* 0x000fe40003f26270 */
[----:B------:R-:W-:Y:S02]  /*04e0*/  ISETP.NE.U32.AND P0, PT, R4, RZ, PT ;  /* 0x000000ff0400720c */ /* 0x000fe40003f05070 */
[C---:B------:R-:W-:Y:S02]  /*04f0*/  ISETP.GT.AND.EX P2, PT, R5.reuse, RZ, PT, P2 ;  /* 0x000000ff0500720c */ /* 0x040fe40003f44320 */
[----:B------:R-:W-:Y:S02]  /*0500*/  ISETP.NE.AND.EX P0, PT, R5, RZ, PT, P0 ;  /* 0x000000ff0500720c */ /* 0x000fe40003f05300 */
[----:B------:R-:W-:-:S05]  /*0510*/  SEL R4, RZ, 0x1, !P2 ;  /* 0x00000001ff047807 */ /* 0x000fca0005000000 */
[----:B------:R-:W-:Y:S06]  /*0520*/  @P1 EXIT ;  /* 0x000000000000194d */ /* 0x000fec0003800000 */
[----:B------:R-:W-:Y:S01]  /*0530*/  IMAD R2, R0, 0x200, R11 ;  /* 0x0000020000027824 */ /* 0x000fe200078e020b */
[----:B------:R-:W-:Y:S01]  /*0540*/  SEL R5, RZ, c[0x0][0x174], P0 ;  /* 0x00005d00ff057a07 */ /* 0x000fe20000000000 */
[----:B------:R-:W-:Y:S01]  /*0550*/  IMAD.MOV.U32 R3, RZ, RZ, 0x8 ;  /* 0x00000008ff037424 */ /* 0x000fe200078e00ff */
[----:B------:R-:W-:-:S03]  /*0560*/  SEL R4, R4, c[0x0][0x170], P0 ;  /* 0x00005c0004047a07 */ /* 0x000fc60000000000 */
[----:B------:R-:W-:-:S05]  /*0570*/  IMAD.WIDE.U32 R2, R2, R3, c[0x0][0x178] ;  /* 0x00005e0002027625 */ /* 0x000fca00078e0003 */
[----:B------:R-:W-:Y:S01]  /*0580*/  STG.E.64 [R2.64], R4 ;  /* 0x0000000402007986 */ /* 0x000fe2000c101b04 */
[----:B------:R-:W-:Y:S05]  /*0590*/  EXIT ;  /* 0x000000000000794d */ /* 0x000fea0003800000 */
.L_x_13064:
        /* <DEDUP_REMOVED lines=14> */
.L_x_29962:


//--------------------- .text._ZN2at6native29vectorized_elementwise_kernelILi2ENS0_13BUnaryFunctorIlllZZZNS0_21heaviside_kernel_cudaERNS_18TensorIteratorBaseEENKUlvE_clEvENKUlvE2_clEvEUlllE_EESt5arrayIPcLm2EEEEviT0_T1_ --------------------------
	.section	.text._ZN2at6native29vectorized_elementwise_kernelILi2ENS0_13BUnaryFunctorIlllZZZNS0_21heaviside_kernel_cudaERNS_18TensorIteratorBaseEENKUlvE_clEvENKUlvE2_clEvEUlllE_EESt5arrayIPcLm2EEEEviT0_T1_,"ax",@progbits
	.sectioninfo	@"SHI_REGISTERS=32"
	.align	128
        .global         _ZN2at6native29vectorized_elementwise_kernelILi2ENS0_13BUnaryFunctorIlllZZZNS0_21heaviside_kernel_cudaERNS_18TensorIteratorBaseEENKUlvE_clEvENKUlvE2_clEvEUlllE_EESt5arrayIPcLm2EEEEviT0_T1_
        .type           _ZN2at6native29vectorized_elementwise_kernelILi2ENS0_13BUnaryFunctorIlllZZZNS0_21heaviside_kernel_cudaERNS_18TensorIteratorBaseEENKUlvE_clEvENKUlvE2_clEvEUlllE_EESt5arrayIPcLm2EEEEviT0_T1_,@function
        .size           _ZN2at6native29vectorized_elementwise_kernelILi2ENS0_13BUnaryFunctorIlllZZZNS0_21heaviside_kernel_cudaERNS_18TensorIteratorBaseEENKUlvE_clEvENKUlvE2_clEvEUlllE_EESt5arrayIPcLm2EEEEviT0_T1_,(.L_x_29963 - _ZN2at6native29vectorized_elementwise_kernelILi2ENS0_13BUnaryFunctorIlllZZZNS0_21heaviside_kernel_cudaERNS_18TensorIteratorBaseEENKUlvE_clEvENKUlvE2_clEvEUlllE_EESt5arrayIPcLm2EEEEviT0_T1_)
        .other          _ZN2at6native29vectorized_elementwise_kernelILi2ENS0_13BUnaryFunctorIlllZZZNS0_21heaviside_kernel_cudaERNS_18TensorIteratorBaseEENKUlvE_clEvENKUlvE2_clEvEUlllE_EESt5arrayIPcLm2EEEEviT0_T1_,@"STO_CUDA_ENTRY STV_DEFAULT"
_ZN2at6native29vectorized_elementwise_kernelILi2ENS0_13BUnaryFunctorIlllZZZNS0_21heaviside_kernel_cudaERNS_18TensorIteratorBaseEENKUlvE_clEvENKUlvE2_clEvEUlllE_EESt5arrayIPcLm2EEEEviT0_T1_:
.text._ZN2at6native29vectorized_elementwise_kernelILi2ENS0_13BUnaryFunctorIlllZZZNS0_21heaviside_kernel_cudaERNS_18TensorIteratorBaseEENKUlvE_clEvENKUlvE2_clEvEUlllE_EESt5arrayIPcLm2EEEEviT0_T1_:
        /* <DEDUP_REMOVED lines=15> */
[----:B------:R-:W-:-:S06]  /*00f0*/  IMAD.WIDE.U32 R2, R0, R25, c[0x0][0x178] ;  /* 0x00005e0000027625 */ /* 0x000fcc00078e0019 */
[----:B------:R-:W-:Y:S01]  /*0100*/  IMAD.WIDE R2, R23, 0x10, R2 ;  /* 0x0000001017027825 */ /* 0x000fe200078e0202 */
[----:B--2---:R-:W-:Y:S02]  /*0110*/  ISETP.GT.U32.AND P5, PT, R18, RZ, PT ;  /* 0x000000ff1200720c */ /* 0x004fe40003fa4070 */
[----:B------:R-:W-:Y:S02]  /*0120*/  ISETP.GT.U32.AND P3, PT, R16, RZ, PT ;  /* 0x000000ff1000720c */ /* 0x000fe40003f64070 */
[----:B------:R-:W-:Y:S02]  /*0130*/  ISETP.GT.AND.EX P5, PT, R19, RZ, PT, P5 ;  /* 0x000000ff1300720c */ /* 0x000fe40003fa4350 */
[----:B------:R-:W-:Y:S02]  /*0140*/  ISETP.NE.U32.AND P6, PT, R18, RZ, PT ;  /* 0x000000ff1200720c */ /* 0x000fe40003fc5070 */
[----:B------:R-:W-:Y:S02]  /*0150*/  SEL R0, RZ, 0x1, !P5 ;  /* 0x00000001ff007807 */ /* 0x000fe40006800000 */
[----:B------:R-:W-:-:S02]  /*0160*/  ISETP.NE.U32.AND P4, PT, R16, RZ, PT ;  /* 0x000000ff1000720c */ /* 0x000fc40003f85070 */
[----:B------:R-:W-:Y:S02]  /*0170*/  ISETP.GT.AND.EX P3, PT, R17, RZ, PT, P3 ;  /* 0x000000ff1100720c */ /* 0x000fe40003f64330 */
[----:B---3--:R-:W-:Y:S02]  /*0180*/  ISETP.GT.U32.AND P2, PT, R4, RZ, PT ;  /* 0x000000ff0400720c */ /* 0x008fe40003f44070 */
[C---:B------:R-:W-:Y:S02]  /*0190*/  ISETP.NE.U32.AND P0, PT, R6.reuse, RZ, PT ;  /* 0x000000ff0600720c */ /* 0x040fe40003f05070 */
[----:B------:R-:W-:Y:S02]  /*01a0*/  ISETP.GT.U32.AND P5, PT, R6, RZ, PT ;  /* 0x000000ff0600720c */ /* 0x000fe40003fa4070 */
[----:B------:R-:W-:Y:S02]  /*01b0*/  ISETP.NE.AND.EX P6, PT, R19, RZ, PT, P6 ;  /* 0x000000ff1300720c */ /* 0x000fe40003fc5360 */
[----:B------:R-:W-:-:S02]  /*01c0*/  ISETP.NE.U32.AND P1, PT, R4, RZ, PT ;  /* 0x000000ff0400720c */ /* 0x000fc40003f25070 */
[----:B------:R-:W-:Y:S02]  /*01d0*/  ISETP.NE.AND.EX P4, PT, R17, RZ, PT, P4 ;  /* 0x000000ff1100720c */ /* 0x000fe40003f85340 */
[----:B------:R-:W-:Y:S02]  /*01e0*/  ISETP.GT.AND.EX P2, PT, R5, RZ, PT, P2 ;  /* 0x000000ff0500720c */ /* 0x000fe40003f44320 */
[C---:B------:R-:W-:Y:S02]  /*01f0*/  ISETP.NE.AND.EX P0, PT, R7.reuse, RZ, PT, P0 ;  /* 0x000000ff0700720c */ /* 0x040fe40003f05300 */
[----:B------:R-:W-:Y:S02]  /*0200*/  ISETP.GT.AND.EX P5, PT, R7, RZ, PT, P5 ;  /* 0x000000ff0700720c */ /* 0x000fe40003fa4350 */
[----:B------:R-:W-:Y:S02]  /*0210*/  SEL R4, RZ, 0x1, !P3 ;  /* 0x00000001ff047807 */ /* 0x000fe40005800000 */
[----:B------:R-:W-:-:S02]  /*0220*/  SEL R7, RZ, c[0x0][0x174], P6 ;  /* 0x00005d00ff077a07 */ /* 0x000fc40003000000 */
[----:B------:R-:W-:Y:S02]  /*0230*/  SEL R6, R0, c[0x0][0x170], P6 ;  /* 0x00005c0000067a07 */ /* 0x000fe40003000000 */
[----:B----4-:R-:W-:Y:S02]  /*0240*/  ISETP.GT.U32.AND P6, PT, R8, RZ, PT ;  /* 0x000000ff0800720c */ /* 0x010fe40003fc4070 */
[----:B------:R-:W-:Y:S02]  /*0250*/  ISETP.NE.AND.EX P1, PT, R5, RZ, PT, P1 ;  /* 0x000000ff0500720c */ /* 0x000fe40003f25310 */
[----:B------:R-:W-:Y:S02]  /*0260*/  SEL R4, R4, c[0x0][0x170], P4 ;  /* 0x00005c0004047a07 */ /* 0x000fe40002000000 */
[----:B------:R-:W-:Y:S02]  /*0270*/  SEL R5, RZ, c[0x0][0x174], P4 ;  /* 0x00005d00ff057a07 */ /* 0x000fe40002000000 */
[----:B------:R-:W-:-:S02]  /*0280*/  SEL R0, RZ, 0x1, !P2 ;  /* 0x00000001ff007807 */ /* 0x000fc40005000000 */
[----:B------:R-:W-:Y:S01]  /*0290*/  ISETP.NE.U32.AND P3, PT, R8, RZ, PT ;  /* 0x000000ff0800720c */ /* 0x000fe20003f65070 */
[----:B------:R0:W-:Y:S01]  /*02a0*/  STG.E.128 [R2.64], R4 ;  /* 0x0000000402007986 */ /* 0x0001e2000c101d04 */
[C---:B------:R-:W-:Y:S02]  /*02b0*/  ISETP.NE.U32.AND P4, PT, R10.reuse, RZ, PT ;  /* 0x000000ff0a00720c */ /* 0x040fe40003f85070 */
[----:B------:R-:W-:Y:S02]  /*02c0*/  ISETP.GT.U32.AND P2, PT, R10, RZ, PT ;  /* 0x000000ff0a00720c */ /* 0x000fe40003f44070 */
[----:B------:R-:W-:Y:S02]  /*02d0*/  ISETP.GT.AND.EX P6, PT, R9, RZ, PT, P6 ;  /* 0x000000ff0900720c */ /* 0x000fe40003fc4360 */
[----:B------:R-:W-:Y:S02]  /*02e0*/  SEL R8, RZ, 0x1, !P5 ;  /* 0x00000001ff087807 */ /* 0x000fe40006800000 */
[----:B------:R-:W-:-:S02]  /*02f0*/  ISETP.NE.AND.EX P4, PT, R11, RZ, PT, P4 ;  /* 0x000000ff0b00720c */ /* 0x000fc40003f85340 */
[----:B------:R-:W-:Y:S02]  /*0300*/  ISETP.GT.AND.EX P5, PT, R11, RZ, PT, P2 ;  /* 0x000000ff0b00720c */ /* 0x000fe40003fa4320 */
[----:B------:R-:W-:Y:S02]  /*0310*/  ISETP.NE.AND.EX P3, PT, R9, RZ, PT, P3 ;  /* 0x000000ff0900720c */ /* 0x000fe40003f65330 */
[----:B------:R-:W-:Y:S02]  /*0320*/  SEL R8, R8, c[0x0][0x170], P0 ;  /* 0x00005c0008087a07 */ /* 0x000fe40000000000 */
[----:B------:R-:W-:Y:S02]  /*0330*/  SEL R11, RZ, c[0x0][0x174], P0 ;  /* 0x00005d00ff0b7a07 */ /* 0x000fe40000000000 */
[----:B------:R-:W-:Y:S01]  /*0340*/  SEL R10, RZ, 0x1, !P6 ;  /* 0x00000001ff0a7807 */ /* 0x000fe20007000000 */
[----:B0-----:R-:W-:Y:S01]  /*0350*/  IMAD.MOV.U32 R6, RZ, RZ, R8 ;  /* 0x000000ffff067224 */ /* 0x001fe200078e0008 */
[----:B-----5:R-:W-:Y:S01]  /*0360*/  ISETP.GT.U32.AND P0, PT, R12, RZ, PT ;  /* 0x000000ff0c00720c */ /* 0x020fe20003f04070 */
[----:B------:R-:W-:Y:S01]  /*0370*/  IMAD.MOV.U32 R7, RZ, RZ, R11 ;  /* 0x000000ffff077224 */ /* 0x000fe200078e000b */
[----:B------:R-:W-:-:S02]  /*0380*/  SEL R0, R0, c[0x0][0x170], P1 ;  /* 0x00005c0000007a07 */ /* 0x000fc40000800000 */
[----:B------:R-:W-:Y:S02]  /*0390*/  SEL R9, RZ, c[0x0][0x174], P1 ;  /* 0x00005d00ff097a07 */ /* 0x000fe40000800000 */
[----:B------:R-:W-:Y:S01]  /*03a0*/  ISETP.GT.U32.AND P6, PT, R14, RZ, PT ;  /* 0x000000ff0e00720c */ /* 0x000fe20003fc4070 */
[----:B------:R-:W-:Y:S01]  /*03b0*/  IMAD.MOV.U32 R4, RZ, RZ, R0 ;  /* 0x000000ffff047224 */ /* 0x000fe200078e0000 */
[----:B------:R-:W-:Y:S01]  /*03c0*/  ISETP.NE.U32.AND P2, PT, R12, RZ, PT ;  /* 0x000000ff0c00720c */ /* 0x000fe20003f45070 */
[----:B------:R-:W-:Y:S01]  /*03d0*/  IMAD.MOV.U32 R5, RZ, RZ, R9 ;  /* 0x000000ffff057224 */ /* 0x000fe200078e0009 */
[----:B------:R-:W-:Y:S02]  /*03e0*/  ISETP.NE.U32.AND P1, PT, R14, RZ, PT ;  /* 0x000000ff0e00720c */ /* 0x000fe40003f25070 */
[----:B------:R-:W-:Y:S02]  /*03f0*/  SEL R12, RZ, 0x1, !P5 ;  /* 0x00000001ff0c7807 */ /* 0x000fe40006800000 */
[----:B------:R-:W-:Y:S01]  /*0400*/  ISETP.GT.AND.EX P0, PT, R13, RZ, PT, P0 ;  /* 0x000000ff0d00720c */ /* 0x000fe20003f04300 */
[----:B------:R0:W-:Y:S01]  /*0410*/  STG.E.128 [R2.64+0x800], R4 ;  /* 0x0008000402007986 */ /* 0x0001e2000c101d04 */
[----:B------:R-:W-:-:S02]  /*0420*/  ISETP.GT.AND.EX P6, PT, R15, RZ, PT, P6 ;  /* 0x000000ff0f00720c */ /* 0x000fc40003fc4360 */
[----:B------:R-:W-:Y:S02]  /*0430*/  ISETP.NE.AND.EX P2, PT, R13, RZ, PT, P2 ;  /* 0x000000ff0d00720c */ /* 0x000fe40003f45320 */
[----:B------:R-:W-:Y:S02]  /*0440*/  ISETP.NE.AND.EX P1, PT, R15, RZ, PT, P1 ;  /* 0x000000ff0f00720c */ /* 0x000fe40003f25310 */
[----:B------:R-:W-:Y:S02]  /*0450*/  SEL R13, RZ, c[0x0][0x174], P3 ;  /* 0x00005d00ff0d7a07 */ /* 0x000fe40001800000 */
[----:B------:R-:W-:Y:S02]  /*0460*/  SEL R15, RZ, c[0x0][0x174], P4 ;  /* 0x00005d00ff0f7a07 */ /* 0x000fe40002000000 */
[----:B------:R-:W-:Y:S02]  /*0470*/  SEL R10, R10, c[0x0][0x170], P3 ;  /* 0x00005c000a0a7a07 */ /* 0x000fe40001800000 */
[----:B------:R-:W-:-:S02]  /*0480*/  SEL R12, R12, c[0x0][0x170], P4 ;  /* 0x00005c000c0c7a07 */ /* 0x000fc40002000000 */
[----:B------:R-:W-:Y:S02]  /*0490*/  SEL R0, RZ, 0x1, !P0 ;  /* 0x00000001ff007807 */ /* 0x000fe40004000000 */
[----:B------:R-:W-:Y:S01]  /*04a0*/  SEL R8, RZ, 0x1, !P6 ;  /* 0x00000001ff087807 */ /* 0x000fe20007000000 */
[----:B0-----:R-:W-:Y:S01]  /*04b0*/  IMAD.MOV.U32 R4, RZ, RZ, R10 ;  /* 0x000000ffff047224 */ /* 0x001fe200078e000a */
[----:B------:R-:W-:Y:S01]  /*04c0*/  SEL R9, RZ, c[0x0][0x174], P2 ;  /* 0x00005d00ff097a07 */ /* 0x000fe20001000000 */
[----:B------:R-:W-:Y:S01]  /*04d0*/  IMAD.MOV.U32 R5, RZ, RZ, R13 ;  /* 0x000000ffff057224 */ /* 0x000fe200078e000d */
[----:B------:R-:W-:Y:S01]  /*04e0*/  SEL R11, RZ, c[0x0][0x174], P1 ;  /* 0x00005d00ff0b7a07 */ /* 0x000fe20000800000 */
[----:B------:R-:W-:Y:S01]  /*04f0*/  IMAD.MOV.U32 R6, RZ, RZ, R12 ;  /* 0x000000ffff067224 */ /* 0x000fe200078e000c */
[----:B------:R-:W-:Y:S01]  /*0500*/  SEL R0, R0, c[0x0][0x170], P2 ;  /* 0x00005c0000007a07 */ /* 0x000fe20001000000 */
[----:B------:R-:W-:Y:S01]  /*0510*/  IMAD.MOV.U32 R7, RZ, RZ, R15 ;  /* 0x000000ffff077224 */ /* 0x000fe200078e000f */
[----:B------:R-:W-:-:S04]  /*0520*/  SEL R8, R8, c[0x0][0x170], P1 ;  /* 0x00005c0008087a07 */ /* 0x000fc80000800000 */
[----:B------:R0:W-:Y:S02]  /*0530*/  STG.E.128 [R2.64+0x1000], R4 ;  /* 0x0010000402007986 */ /* 0x0001e4000c101d04 */
[----:B0-----:R-:W-:Y:S02]  /*0540*/  IMAD.MOV.U32 R4, RZ, RZ, R0 ;  /* 0x000000ffff047224 */ /* 0x001fe400078e0000 */
[----:B------:R-:W-:Y:S02]  /*0550*/  IMAD.MOV.U32 R5, RZ, RZ, R9 ;  /* 0x000000ffff057224 */ /* 0x000fe400078e0009 */
[----:B------:R-:W-:Y:S02]  /*0560*/  IMAD.MOV.U32 R6, RZ, RZ, R8 ;  /* 0x000000ffff067224 */ /* 0x000fe400078e0008 */
[----:B------:R-:W-:-:S05]  /*0570*/  IMAD.MOV.U32 R7, RZ, RZ, R11 ;  /* 0x000000ffff077224 */ /* 0x000fca00078e000b */
[----:B------:R-:W-:Y:S01]  /*0580*/  STG.E.128 [R2.64+0x1800], R4 ;  /* 0x0018000402007986 */ /* 0x000fe2000c101d04 */
[----:B------:R-:W-:Y:S05]  /*0590*/  EXIT ;  /* 0x000000000000794d */ /* 0x000fea0003800000 */
.L_x_13065:
        /* <DEDUP_REMOVED lines=11> */
[----:B------:R-:W-:-:S04]  /*0650*/  CS2R R14, SRZ ;  /* 0x00000000000e7805 */ /* 0x000fc8000001ff00 */
[----:B------:R0:W2:Y:S05]  /*0660*/  @!P6 LDG.E.64 R22, [R4.64] ;  /* 0x000000040416e981 */ /* 0x0000aa000c1e1b00 */
[----:B------:R-:W-:Y:S01]  /*0670*/  @!P2 IMAD.IADD R6, R0, 0x1, R3 ;  /* 0x000000010006a824 */ /* 0x000fe200078e0203 */
[----:B------:R-:W-:Y:S01]  /*0680*/  @!P2 IADD3 R3, R3, 0x80, RZ ;  /* 0x000000800303a810 */ /* 0x000fe20007ffe0ff */
[----:B------:R-:W-:-:S03]  /*0690*/  @!P2 IMAD.MOV.U32 R7, RZ, RZ, 0x8 ;  /* 0x00000008ff07a424 */ /* 0x000fc600078e00ff */
[----:B------:R-:W-:Y:S01]  /*06a0*/  ISETP.GE.AND P3, PT, R3, R2, PT ;  /* 0x000000020300720c */ /* 0x000fe20003f66270 */
[----:B------:R-:W-:Y:S01]  /*06b0*/  @!P2 IMAD.WIDE.U32 R6, R6, R7, c[0x0][0x180] ;  /* 0x000060000606a625 */ /* 0x000fe200078e0007 */
[----:B------:R-:W-:-:S04]  /*06c0*/  CS2R R12, SRZ ;  /* 0x00000000000c7805 */ /* 0x000fc8000001ff00 */
[----:B------:R1:W3:Y:S07]  /*06d0*/  @!P2 LDG.E.64 R16, [R6.64] ;  /* 0x000000040610a981 */ /* 0x0002ee000c1e1b00 */
        /* <DEDUP_REMOVED lines=13> */
[----:B------:R-:W-:-:S04]  /*07b0*/  @!P3 IMAD.WIDE.U32 R10, R10, R11, c[0x0][0x180] ;  /* 0x000060000a0ab625 */ /* 0x000fc800078e000b */
[----:B------:R-:W-:Y:S01]  /*07c0*/  @!P4 IMAD.MOV.U32 R27, RZ, RZ, 0x8 ;  /* 0x00000008ff1bc424 */ /* 0x000fe200078e00ff */
[----:B------:R4:W5:Y:S01]  /*07d0*/  @!P3 LDG.E.64 R14, [R10.64] ;  /* 0x000000040a0eb981 */ /* 0x000962000c1e1b00 */
[----:B------:R-:W-:Y:S02]  /*07e0*/  @!P0 IMAD.MOV.U32 R21, RZ, RZ, 0x8 ;  /* 0x00000008ff158424 */ /* 0x000fe400078e00ff */
[----:B------:R-:W-:-:S04]  /*07f0*/  @!P4 IMAD.WIDE.U32 R26, R26, R27, c[0x0][0x180] ;  /* 0x000060001a1ac625 */ /* 0x000fc800078e001b */
[----:B------:R-:W-:Y:S01]  /*0800*/  @!P5 IMAD.IADD R24, R0, 0x1, R3 ;  /* 0x000000010018d824 */ /* 0x000fe200078e0203 */
[----:B------:R-:W-:Y:S01]  /*0810*/  @!P5 IADD3 R3, R3, 0x80, RZ ;  /* 0x000000800303d810 */ /* 0x000fe20007ffe0ff */
[----:B------:R-:W-:Y:S01]  /*0820*/  @!P1 IMAD.MOV.U32 R29, RZ, RZ, 0x8 ;  /* 0x00000008ff1d9424 */ /* 0x000fe200078e00ff */
[----:B------:R4:W5:Y:S02]  /*0830*/  @!P4 LDG.E.64 R12, [R26.64] ;  /* 0x000000041a0cc981 */ /* 0x000964000c1e1b00 */
[----:B------:R-:W-:Y:S01]  /*0840*/  ISETP.GE.AND P2, PT, R3, R2, PT ;  /* 0x000000020300720c */ /* 0x000fe20003f46270 */
[----:B0-----:R-:W-:Y:S01]  /*0850*/  CS2R R4, SRZ ;  /* 0x0000000000047805 */ /* 0x001fe2000001ff00 */
[----:B------:R-:W-:Y:S01]  /*0860*/  @!P0 IMAD.WIDE.U32 R20, R20, R21, c[0x0][0x180] ;  /* 0x0000600014148625 */ /* 0x000fe200078e0015 */
[----:B-1----:R-:W-:-:S03]  /*0870*/  CS2R R6, SRZ ;  /* 0x0000000000067805 */ /* 0x002fc6000001ff00 */
[----:B------:R-:W-:Y:S01]  /*0880*/  @!P1 IMAD.WIDE.U32 R28, R8, R29, c[0x0][0x180] ;  /* 0x00006000081c9625 */ /* 0x000fe200078e001d */
[----:B------:R-:W5:Y:S03]  /*0890*/  @!P0 LDG.E.64 R4, [R20.64] ;  /* 0x0000000414048981 */ /* 0x000f66000c1e1b00 */
[----:B------:R-:W-:Y:S01]  /*08a0*/  @!P5 IMAD.MOV.U32 R25, RZ, RZ, 0x8 ;  /* 0x00000008ff19d424 */ /* 0x000fe200078e00ff */
[----:B------:R-:W5:Y:S01]  /*08b0*/  @!P1 LDG.E.64 R6, [R28.64] ;  /* 0x000000041c069981 */ /* 0x000f62000c1e1b00 */
[----:B------:R-:W-:Y:S01]  /*08c0*/  CS2R R8, SRZ ;  /* 0x0000000000087805 */ /* 0x000fe2000001ff00 */
[----:B----4-:R-:W-:Y:S02]  /*08d0*/  @!P2 IMAD.IADD R26, R0, 0x1, R3 ;  /* 0x00000001001aa824 */ /* 0x010fe400078e0203 */
[----:B------:R-:W-:Y:S01]  /*08e0*/  @!P5 IMAD.WIDE.U32 R24, R24, R25, c[0x0][0x180] ;  /* 0x000060001818d625 */ /* 0x000fe200078e0019 */
[----:B------:R-:W-:-:S03]  /*08f0*/  CS2R R10, SRZ ;  /* 0x00000000000a7805 */ /* 0x000fc6000001ff00 */
[----:B------:R-:W-:Y:S01]  /*0900*/  @!P2 IMAD.MOV.U32 R27, RZ, RZ, 0x8 ;  /* 0x00000008ff1ba424 */ /* 0x000fe200078e00ff */
[----:B------:R-:W4:Y:S03]  /*0910*/  @!P5 LDG.E.64 R8, [R24.64] ;  /* 0x000000041808d981 */ /* 0x000f26000c1e1b00 */
[----:B------:R-:W-:-:S05]  /*0920*/  @!P2 IMAD.WIDE.U32 R26, R26, R27, c[0x0][0x180] ;  /* 0x000060001a1aa625 */ /* 0x000fca00078e001b */
[----:B------:R-:W4:Y:S01]  /*0930*/  @!P2 LDG.E.64 R10, [R26.64] ;  /* 0x000000041a0aa981 */ /* 0x000f22000c1e1b00 */
[--C-:B------:R-:W-:Y:S02]  /*0940*/  IMAD.MOV.U32 R3, RZ, RZ, R19.reuse ;  /* 0x000000ffff037224 */ /* 0x100fe400078e0013 */
[----:B------:R-:W-:Y:S02]  /*0950*/  @!P6 IMAD.MOV.U32 R3, RZ, RZ, R18 ;  /* 0x000000ffff03e224 */ /* 0x000fe400078e0012 */
[----:B------:R-:W-:Y:S02]  /*0960*/  @!P6 IMAD.IADD R18, R0, 0x1, R19 ;  /* 0x000000010012e824 */ /* 0x000fe400078e0213 */
[----:B------:R-:W-:Y:S01]  /*0970*/  @!P6 IMAD.MOV.U32 R19, RZ, RZ, 0x8 ;  /* 0x00000008ff13e424 */ /* 0x000fe200078e00ff */
[----:B------:R-:W-:Y:S01]  /*0980*/  BSSY B0, `(.L_x_13066) ;  /* 0x0000067000007945 */ /* 0x000fe20003800000 */
[----:B------:R-:W-:Y:S01]  /*0990*/  BSSY B1, `(.L_x_13067) ;  /* 0x000005f000017945 */ /* 0x000fe20003800000 */
[----:B--2---:R-:W-:-:S02]  /*09a0*/  ISETP.GT.U32.AND P3, PT, R22, RZ, PT ;  /* 0x000000ff1600720c */ /* 0x004fc40003f64070 */
[----:B------:R-:W-:Y:S02]  /*09b0*/  ISETP.NE.U32.AND P1, PT, R22, RZ, PT ;  /* 0x000000ff1600720c */ /* 0x000fe40003f25070 */
[C---:B------:R-:W-:Y:S02]  /*09c0*/  ISETP.GT.AND.EX P3, PT, R23.reuse, RZ, PT, P3 ;  /* 0x000000ff1700720c */ /* 0x040fe40003f64330 */
[----:B------:R-:W-:Y:S02]  /*09d0*/  ISETP.NE.AND.EX P1, PT, R23, RZ, PT, P1 ;  /* 0x000000ff1700720c */ /* 0x000fe40003f25310 */
[C---:B---3--:R-:W-:Y:S02]  /*09e0*/  ISETP.GT.U32.AND P0, PT, R16.reuse, RZ, PT ;  /* 0x000000ff1000720c */ /* 0x048fe40003f04070 */
[----:B------:R-:W-:Y:S02]  /*09f0*/  ISETP.NE.U32.AND P2, PT, R16, RZ, PT ;  /* 0x000000ff1000720c */ /* 0x000fe40003f45070 */
[----:B------:R-:W-:-:S02]  /*0a00*/  SEL R16, RZ, 0x1, !P3 ;  /* 0x00000001ff107807 */ /* 0x000fc40005800000 */
[C---:B------:R-:W-:Y:S02]  /*0a10*/  ISETP.GT.AND.EX P0, PT, R17.reuse, RZ, PT, P0 ;  /* 0x000000ff1100720c */ /* 0x040fe40003f04300 */
[----:B------:R-:W-:Y:S02]  /*0a20*/  ISETP.NE.AND.EX P2, PT, R17, RZ, PT, P2 ;  /* 0x000000ff1100720c */ /* 0x000fe40003f45320 */
[----:B------:R-:W-:Y:S02]  /*0a30*/  SEL R17, RZ, c[0x0][0x174], P1 ;  /* 0x00005d00ff117a07 */ /* 0x000fe40000800000 */
[----:B------:R-:W-:Y:S02]  /*0a40*/  SEL R16, R16, c[0x0][0x170], P1 ;  /* 0x00005c0010107a07 */ /* 0x000fe40000800000 */
[----:B-----5:R-:W-:-:S04]  /*0a50*/  ISETP.GT.U32.AND P4, PT, R14, RZ, PT ;  /* 0x000000ff0e00720c */ /* 0x020fc80003f84070 */
[----:B------:R-:W-:Y:S02]  /*0a60*/  ISETP.GT.AND.EX P1, PT, R15, RZ, PT, P4 ;  /* 0x000000ff0f00720c */ /* 0x000fe40003f24340 */
[----:B------:R-:W-:Y:S02]  /*0a70*/  ISETP.NE.U32.AND P3, PT, R14, RZ, PT ;  /* 0x000000ff0e00720c */ /* 0x000fe40003f65070 */
[C---:B------:R-:W-:Y:S02]  /*0a80*/  ISETP.GT.U32.AND P4, PT, R12.reuse, RZ, PT ;  /* 0x000000ff0c00720c */ /* 0x040fe40003f84070 */
[----:B------:R-:W-:Y:S02]  /*0a90*/  ISETP.NE.U32.AND P5, PT, R12, RZ, PT ;  /* 0x000000ff0c00720c */ /* 0x000fe40003fa5070 */
[----:B------:R-:W-:Y:S02]  /*0aa0*/  SEL R12, RZ, 0x1, !P0 ;  /* 0x00000001ff0c7807 */ /* 0x000fe40004000000 */
[----:B------:R-:W-:-:S02]  /*0ab0*/  ISETP.GT.AND.EX P4, PT, R13, RZ, PT, P4 ;  /* 0x000000ff0d00720c */ /* 0x000fc40003f84340 */
[----:B------:R-:W-:Y:S02]  /*0ac0*/  ISETP.NE.AND.EX P5, PT, R13, RZ, PT, P5 ;  /* 0x000000ff0d00720c */ /* 0x000fe40003fa5350 */
[----:B------:R-:W-:Y:S02]  /*0ad0*/  SEL R13, RZ, c[0x0][0x174], P2 ;  /* 0x00005d00ff0d7a07 */ /* 0x000fe40001000000 */
[----:B------:R-:W-:Y:S02]  /*0ae0*/  SEL R12, R12, c[0x0][0x170], P2 ;  /* 0x00005c000c0c7a07 */ /* 0x000fe40001000000 */
[----:B------:R-:W-:Y:S02]  /*0af0*/  ISETP.GT.U32.AND P2, PT, R4, RZ, PT ;  /* 0x000000ff0400720c */ /* 0x000fe40003f44070 */
[----:B------:R-:W-:Y:S01]  /*0b00*/  ISETP.NE.AND.EX P3, PT, R15, RZ, PT, P3 ;  /* 0x000000ff0f00720c */ /* 0x000fe20003f65330 */
[----:B------:R-:W-:Y:S01]  /*0b10*/  @!P6 IMAD.WIDE.U32 R14, R18, R19, c[0x0][0x178] ;  /* 0x00005e00120ee625 */ /* 0x000fe200078e0013 */
[----:B------:R-:W-:-:S02]  /*0b20*/  ISETP.GT.U32.AND P0, PT, R6, RZ, PT ;  /* 0x000000ff0600720c */ /* 0x000fc40003f04070 */
[----:B------:R-:W-:Y:S02]  /*0b30*/  SEL R19, RZ, 0x1, !P1 ;  /* 0x00000001ff137807 */ /* 0x000fe40004800000 */
[----:B------:R-:W-:Y:S01]  /*0b40*/  ISETP.GT.AND.EX P2, PT, R5, RZ, PT, P2 ;  /* 0x000000ff0500720c */ /* 0x000fe20003f44320 */
[----:B------:R0:W-:Y:S01]  /*0b50*/  @!P6 STG.E.64 [R14.64], R16 ;  /* 0x000000100e00e986 */ /* 0x0001e2000c101b04 */
[----:B------:R-:W-:Y:S02]  /*0b60*/  SEL R18, RZ, 0x1, !P4 ;  /* 0x00000001ff127807 */ /* 0x000fe40006000000 */
[----:B------:R-:W-:Y:S02]  /*0b70*/  ISETP.GT.AND.EX P0, PT, R7, RZ, PT, P0 ;  /* 0x000000ff0700720c */ /* 0x000fe40003f04300 */
[----:B------:R-:W-:Y:S02]  /*0b80*/  ISETP.NE.U32.AND P4, PT, R4, RZ, PT ;  /* 0x000000ff0400720c */ /* 0x000fe40003f85070 */
[----:B------:R-:W-:-:S02]  /*0b90*/  ISETP.NE.U32.AND P1, PT, R6, RZ, PT ;  /* 0x000000ff0600720c */ /* 0x000fc40003f25070 */
[----:B------:R-:W-:Y:S02]  /*0ba0*/  SEL R4, RZ, 0x1, !P2 ;  /* 0x00000001ff047807 */ /* 0x000fe40005000000 */
[C---:B----4-:R-:W-:Y:S02]  /*0bb0*/  ISETP.GT.U32.AND P2, PT, R8.reuse, RZ, PT ;  /* 0x000000ff0800720c */ /* 0x050fe40003f44070 */
[----:B0-----:R-:W-:Y:S02]  /*0bc0*/  SEL R17, RZ, c[0x0][0x174], P3 ;  /* 0x00005d00ff117a07 */ /* 0x001fe40001800000 */
[----:B------:R-:W-:Y:S02]  /*0bd0*/  SEL R16, R19, c[0x0][0x170], P3 ;  /* 0x00005c0013107a07 */ /* 0x000fe40001800000 */
[----:B------:R-:W-:Y:S02]  /*0be0*/  ISETP.NE.U32.AND P3, PT, R8, RZ, PT ;  /* 0x000000ff0800720c */ /* 0x000fe40003f65070 */
[----:B------:R-:W-:-:S02]  /*0bf0*/  SEL R8, RZ, 0x1, !P0 ;  /* 0x00000001ff087807 */ /* 0x000fc40004000000 */
[----:B------:R-:W-:Y:S02]  /*0c00*/  ISETP.GE.AND P0, PT, R3, R2, PT ;  /* 0x000000020300720c */ /* 0x000fe40003f06270 */
[----:B------:R-:W-:Y:S02]  /*0c10*/  ISETP.NE.AND.EX P1, PT, R7, RZ, PT, P1 ;  /* 0x000000ff0700720c */ /* 0x000fe40003f25310 */
[----:B------:R-:W-:Y:S02]  /*0c20*/  ISETP.NE.AND.EX P4, PT, R5, RZ, PT, P4 ;  /* 0x000000ff0500720c */ /* 0x000fe40003f85340 */
[----:B------:R-:W-:Y:S02]  /*0c30*/  SEL R7, RZ, c[0x0][0x174], P5 ;  /* 0x00005d00ff077a07 */ /* 0x000fe40002800000 */
[----:B------:R-:W-:Y:S02]  /*0c40*/  SEL R6, R18, c[0x0][0x170], P5 ;  /* 0x00005c0012067a07 */ /* 0x000fe40002800000 */
[----:B------:R-:W-:-:S02]  /*0c50*/  ISETP.GT.U32.AND P5, PT, R10, RZ, PT ;  /* 0x000000ff0a00720c */ /* 0x000fc40003fa4070 */
[----:B------:R-:W-:Y:S02]  /*0c60*/  SEL R5, RZ, c[0x0][0x174], P4 ;  /* 0x00005d00ff057a07 */ /* 0x000fe40002000000 */
[----:B------:R-:W-:Y:S02]  /*0c70*/  SEL R4, R4, c[0x0][0x170], P4 ;  /* 0x00005c0004047a07 */ /* 0x000fe40002000000 */
[----:B------:R-:W-:Y:S02]  /*0c80*/  ISETP.GT.AND.EX P2, PT, R9, RZ, PT, P2 ;  /* 0x000000ff0900720c */ /* 0x000fe40003f44320 */
[----:B------:R-:W-:Y:S02]  /*0c90*/  ISETP.NE.U32.AND P4, PT, R10, RZ, PT ;  /* 0x000000ff0a00720c */ /* 0x000fe40003f85070 */
[----:B------:R-:W-:Y:S02]  /*0ca0*/  ISETP.GT.AND.EX P5, PT, R11, RZ, PT, P5 ;  /* 0x000000ff0b00720c */ /* 0x000fe40003fa4350 */
[----:B------:R-:W-:-:S02]  /*0cb0*/  ISETP.NE.AND.EX P3, PT, R9, RZ, PT, P3 ;  /* 0x000000ff0900720c */ /* 0x000fc40003f65330 */
[----:B------:R-:W-:Y:S02]  /*0cc0*/  SEL R9, RZ, 0x1, !P2 ;  /* 0x00000001ff097807 */ /* 0x000fe40005000000 */
[----:B------:R-:W-:Y:S02]  /*0cd0*/  SEL R14, R8, c[0x0][0x170], P1 ;  /* 0x00005c00080e7a07 */ /* 0x000fe40000800000 */
[----:B------:R-:W-:Y:S02]  /*0ce0*/  ISETP.NE.AND.EX P4, PT, R11, RZ, PT, P4 ;  /* 0x000000ff0b00720c */ /* 0x000fe40003f85340 */
[----:B------:R-:W-:Y:S02]  /*0cf0*/  SEL R8, RZ, 0x1, !P5 ;  /* 0x00000001ff087807 */ /* 0x000fe40006800000 */
[----:B------:R-:W-:Y:S02]  /*0d00*/  SEL R10, R9, c[0x0][0x170], P3 ;  /* 0x00005c00090a7a07 */ /* 0x000fe40001800000 */
[----:B------:R-:W-:-:S02]  /*0d10*/  SEL R15, RZ, c[0x0][0x174], P1 ;  /* 0x00005d00ff0f7a07 */ /* 0x000fc40000800000 */
[----:B------:R-:W-:Y:S02]  /*0d20*/  SEL R11, RZ, c[0x0][0x174], P3 ;  /* 0x00005d00ff0b7a07 */ /* 0x000fe40001800000 */
[----:B------:R-:W-:Y:S02]  /*0d30*/  SEL R9, RZ, c[0x0][0x174], P4 ;  /* 0x00005d00ff097a07 */ /* 0x000fe40002000000 */
[----:B------:R-:W-:Y:S01]  /*0d40*/  SEL R8, R8, c[0x0][0x170], P4 ;  /* 0x00005c0008087a07 */ /* 0x000fe20002000000 */
        /* <DEDUP_REMOVED lines=13> */
.L_x_13068:
[----:B------:R-:W-:-:S13]  /*0e20*/  ISETP.GE.AND P0, PT, R3, R2, PT ;  /* 0x000000020300720c */ /* 0x000fda0003f06270 */
[----:B------:R-:W-:Y:S05]  /*0e30*/  @P0 BRA `(.L_x_13070) ;  /* 0x000000c000000947 */ /* 0x000fea0003800000 */
[----:B0-----:R-:W-:Y:S01]  /*0e40*/  IMAD.IADD R12, R0, 0x1, R3 ;  /* 0x00000001000c7824 */ /* 0x001fe200078e0203 */
[----:B------:R-:W-:Y:S01]  /*0e50*/  IADD3 R3, R3, 0x80, RZ ;  /* 0x0000008003037810 */ /* 0x000fe20007ffe0ff */
[----:B------:R-:W-:-:S04]  /*0e60*/  IMAD.MOV.U32 R13, RZ, RZ, 0x8 ;  /* 0x00000008ff0d7424 */ /* 0x000fc800078e00ff */
[----:B------:R-:W-:-:S05]  /*0e70*/  IMAD.WIDE.U32 R12, R12, R13, c[0x0][0x178] ;  /* 0x00005e000c0c7625 */ /* 0x000fca00078e000d */
[----:B------:R0:W-:Y:S02]  /*0e80*/  STG.E.64 [R12.64], R6 ;  /* 0x000000060c007986 */ /* 0x0001e4000c101b04 */
.L_x_13069:
[----:B------:R-:W-:-:S13]  /*0e90*/  ISETP.GE.AND P0, PT, R3, R2, PT ;  /* 0x000000020300720c */ /* 0x000fda0003f06270 */
[----:B------:R-:W-:Y:S05]  /*0ea0*/  @P0 BRA `(.L_x_13071) ;  /* 0x000000d000000947 */ /* 0x000fea0003800000 */
[----:B0-----:R-:W-:Y:S01]  /*0eb0*/  IMAD.IADD R6, R0, 0x1, R3 ;  /* 0x0000000100067824 */ /* 0x001fe200078e0203 */
[----:B------:R-:W-:Y:S01]  /*0ec0*/  IADD3 R3, R3, 0x80, RZ ;  /* 0x0000008003037810 */ /* 0x000fe20007ffe0ff */
[----:B------:R-:W-:-:S04]  /*0ed0*/  IMAD.MOV.U32 R7, RZ, RZ, 0x8 ;  /* 0x00000008ff077424 */ /* 0x000fc800078e00ff */
[----:B------:R-:W-:-:S05]  /*0ee0*/  IMAD.WIDE.U32 R6, R6, R7, c[0x0][0x178] ;  /* 0x00005e0006067625 */ /* 0x000fca00078e0007 */
[----:B------:R0:W-:Y:S02]  /*0ef0*/  STG.E.64 [R6.64], R4 ;  /* 0x0000000406007986 */ /* 0x0001e4000c101b04 */
.L_x_13070:
        /* <DEDUP_REMOVED lines=8> */
.L_x_13071:
[----:B------:R-:W-:Y:S05]  /*0f80*/  BSYNC B1 ;  /* 0x0000000000017941 */ /* 0x000fea0003800000 */
.L_x_13067:
[----:B------:R-:W-:-:S13]  /*0f90*/  ISETP.GE.AND P0, PT, R3, R2, PT ;  /* 0x000000020300720c */ /* 0x000fda0003f06270 */
[----:B0-----:R-:W-:Y:S01]  /*0fa0*/  @!P0 IMAD.IADD R4, R0, 0x1, R3 ;  /* 0x0000000100048824 */ /* 0x001fe200078e0203 */
[----:B------:R-:W-:Y:S01]  /*0fb0*/  @!P0 IADD3 R3, R3, 0x80, RZ ;  /* 0x0000008003038810 */ /* 0x000fe20007ffe0ff */
[----:B------:R-:W-:-:S04]  /*0fc0*/  @!P0 IMAD.MOV.U32 R5, RZ, RZ, 0x8 ;  /* 0x00000008ff058424 */ /* 0x000fc800078e00ff */
[----:B------:R-:W-:-:S05]  /*0fd0*/  @!P0 IMAD.WIDE.U32 R4, R4, R5, c[0x0][0x178] ;  /* 0x00005e0004048625 */ /* 0x000fca00078e0005 */
[----:B------:R0:W-:Y:S02]  /*0fe0*/  @!P0 STG.E.64 [R4.64], R10 ;  /* 0x0000000a04008986 */ /* 0x0001e4000c101b04 */
.L_x_13072:
[----:B------:R-:W-:Y:S05]  /*0ff0*/  BSYNC B0 ;  /* 0x0000000000007941 */ /* 0x000fea0003800000 */
.L_x_13066:
        /* <DEDUP_REMOVED lines=8> */
.L_x_13073:
        /* <DEDUP_REMOVED lines=16> */
.L_x_29963:


//--------------------- .text._ZN2at6native29vectorized_elementwise_kernelILi4ENS0_13BUnaryFunctorIlllZZZNS0_21heaviside_kernel_cudaERNS_18TensorIteratorBaseEENKUlvE_clEvENKUlvE2_clEvEUlllE_EESt5arrayIPcLm2EEEEviT0_T1_ --------------------------
	.section	.text._ZN2at6native29vectorized_elementwise_kernelILi4ENS0_13BUnaryFunctorIlllZZZNS0_21heaviside_kernel_cudaERNS_18TensorIteratorBaseEENKUlvE_clEvENKUlvE2_clEvEUlllE_EESt5arrayIPcLm2EEEEviT0_T1_,"ax",@progbits
	.sectioninfo	@"SHI_REGISTERS=32"
	.align	128
        .global         _ZN2at6native29vectorized_elementwise_kernelILi4ENS0_13BUnaryFunctorIlllZZZNS0_21heaviside_kernel_cudaERNS_18TensorIteratorBaseEENKUlvE_clEvENKUlvE2_clEvEUlllE_EESt5arrayIPcLm2EEEEviT0_T1_
        .type           _ZN2at6native29vectorized_elementwise_kernelILi4ENS0_13BUnaryFunctorIlllZZZNS0_21heaviside_kernel_cudaERNS_18TensorIteratorBaseEENKUlvE_clEvENKUlvE2_clEvEUlllE_EESt5arrayIPcLm2EEEEviT0_T1_,@function
        .size           _ZN2at6native29vectorized_elementwise_kernelILi4ENS0_13BUnaryFunctorIlllZZZNS0_21heaviside_kernel_cudaERNS_18TensorIteratorBaseEENKUlvE_clEvENKUlvE2_clEvEUlllE_EESt5arrayIPcLm2EEEEviT0_T1_,(.L_x_29964 - _ZN2at6native29vectorized_elementwise_kernelILi4ENS0_13BUnaryFunctorIlllZZZNS0_21heaviside_kernel_cudaERNS_18TensorIteratorBaseEENKUlvE_clEvENKUlvE2_clEvEUlllE_EESt5arrayIPcLm2EEEEviT0_T1_)
        .other          _ZN2at6native29vectorized_elementwise_kernelILi4ENS0_13BUnaryFunctorIlllZZZNS0_21heaviside_kernel_cudaERNS_18TensorIteratorBaseEENKUlvE_clEvENKUlvE2_clEvEUlllE_EESt5arrayIPcLm2EEEEviT0_T1_,@"STO_CUDA_ENTRY STV_DEFAULT"
_ZN2at6native29vectorized_elementwise_kernelILi4ENS0_13BUnaryFunctorIlllZZZNS0_21heaviside_kernel_cudaERNS_18TensorIteratorBaseEENKUlvE_clEvENKUlvE2_clEvEUlllE_EESt5arrayIPcLm2EEEEviT0_T1_:
.text._ZN2at6native29vectorized_elementwise_kernelILi4ENS0_13BUnaryFunctorIlllZZZNS0_21heaviside_kernel_cudaERNS_18TensorIteratorBaseEENKUlvE_clEvENKUlvE2_clEvEUlllE_EESt5arrayIPcLm2EEEEviT0_T1_:
        /* <DEDUP_REMOVED lines=90> */
.L_x_13074:
        /* <DEDUP_REMOVED lines=136> */
.L_x_13077:
[----:B------:R-:W-:-:S13]  /*0e20*/  ISETP.GE.AND P0, PT, R3, R2, PT ;  /* 0x000000020300720c */ /* 0x000fda0003f06270 */
[----:B------:R-:W-:Y:S05]  /*0e30*/  @P0 BRA `(.L_x_13079) ;  /* 0x000000c000000947 */ /* 0x000fea0003800000 */
[----:B0-----:R-:W-:Y:S01]  /*0e40*/  IMAD.IADD R12, R0, 0x1, R3 ;  /* 0x00000001000c7824 */ /* 0x001fe200078e0203 */
[----:B------:R-:W-:Y:S01]  /*0e50*/  IADD3 R3, R3, 0x80, RZ ;  /* 0x0000008003037810 */ /* 0x000fe20007ffe0ff */
[----:B------:R-:W-:-:S04]  /*0e60*/  IMAD.MOV.U32 R13, RZ, RZ, 0x8 ;  /* 0x00000008ff0d7424 */ /* 0x000fc800078e00ff */
[----:B------:R-:W-:-:S05]  /*0e70*/  IMAD.WIDE.U32 R12, R12, R13, c[0x0][0x178] ;  /* 0x00005e000c0c7625 */ /* 0x000fca00078e000d */
[----:B------:R0:W-:Y:S02]  /*0e80*/  STG.E.64 [R12.64], R6 ;  /* 0x000000060c007986 */ /* 0x0001e4000c101b04 */
.L_x_13078:
[----:B------:R-:W-:-:S13]  /*0e90*/  ISETP.GE.AND P0, PT, R3, R2, PT ;  /* 0x000000020300720c */ /* 0x000fda0003f06270 */
[----:B------:R-:W-:Y:S05]  /*0ea0*/  @P0 BRA `(.L_x_13080) ;  /* 0x000000d000000947 */ /* 0x000fea0003800000 */
[----:B0-----:R-:W-:Y:S01]  /*0eb0*/  IMAD.IADD R6, R0, 0x1, R3 ;  /* 0x0000000100067824 */ /* 0x001fe200078e0203 */
[----:B------:R-:W-:Y:S01]  /*0ec0*/  IADD3 R3, R3, 0x80, RZ ;  /* 0x0000008003037810 */ /* 0x000fe20007ffe0ff */
[----:B------:R-:W-:-:S04]  /*0ed0*/  IMAD.MOV.U32 R7, RZ, RZ, 0x8 ;  /* 0x00000008ff077424 */ /* 0x000fc800078e00ff */
[----:B------:R-:W-:-:S05]  /*0ee0*/  IMAD.WIDE.U32 R6, R6, R7, c[0x0][0x178] ;  /* 0x00005e0006067625 */ /* 0x000fca00078e0007 */
[----:B------:R0:W-:Y:S02]  /*0ef0*/  STG.E.64 [R6.64], R4 ;  /* 0x0000000406007986 */ /* 0x0001e4000c101b04 */
.L_x_13079:
        /* <DEDUP_REMOVED lines=8> */
.L_x_13080:
[----:B------:R-:W-:Y:S05]  /*0f80*/  BSYNC B1 ;  /* 0x0000000000017941 */ /* 0x000fea0003800000 */
.L_x_13076:
[----:B------:R-:W-:-:S13]  /*0f90*/  ISETP.GE.AND P0, PT, R3, R2, PT ;  /* 0x000000020300720c */ /* 0x000fda0003f06270 */
[----:B0-----:R-:W-:Y:S01]  /*0fa0*/  @!P0 IMAD.IADD R4, R0, 0x1, R3 ;  /* 0x0000000100048824 */ /* 0x001fe200078e0203 */
[----:B------:R-:W-:Y:S01]  /*0fb0*/  @!P0 IADD3 R3, R3, 0x80, RZ ;  /* 0x0000008003038810 */ /* 0x000fe20007ffe0ff */
[----:B------:R-:W-:-:S04]  /*0fc0*/  @!P0 IMAD.MOV.U32 R5, RZ, RZ, 0x8 ;  /* 0x00000008ff058424 */ /* 0x000fc800078e00ff */
[----:B------:R-:W-:-:S05]  /*0fd0*/  @!P0 IMAD.WIDE.U32 R4, R4, R5, c[0x0][0x178] ;  /* 0x00005e0004048625 */ /* 0x000fca00078e0005 */
[----:B------:R0:W-:Y:S02]  /*0fe0*/  @!P0 STG.E.64 [R4.64], R10 ;  /* 0x0000000a04008986 */ /* 0x0001e4000c101b04 */
.L_x_13081:
[----:B------:R-:W-:Y:S05]  /*0ff0*/  BSYNC B0 ;  /* 0x0000000000007941 */ /* 0x000fea0003800000 */
.L_x_13075:
        /* <DEDUP_REMOVED lines=8> */
.L_x_13082:
        /* <DEDUP_REMOVED lines=16> */
.L_x_29964:


//--------------------- .text._ZN2at6native29vectorized_elementwise_kernelILi8ENS0_13BUnaryFunctorIlllZZZNS0_21heaviside_kernel_cudaERNS_18TensorIteratorBaseEENKUlvE_clEvENKUlvE2_clEvEUlllE_EESt5arrayIPcLm2EEEEviT0_T1_ --------------------------
	.section	.text._ZN2at6native29vectorized_elementwise_kernelILi8ENS0_13BUnaryFunctorIlllZZZNS0_21heaviside_kernel_cudaERNS_18TensorIteratorBaseEENKUlvE_clEvENKUlvE2_clEvEUlllE_EESt5arrayIPcLm2EEEEviT0_T1_,"ax",@progbits
	.sectioninfo	@"SHI_REGISTERS=4"
	.align	128
        .global         _ZN2at6native29vectorized_elementwise_kernelILi8ENS0_13BUnaryFunctorIlllZZZNS0_21heaviside_kernel_cudaERNS_18TensorIteratorBaseEENKUlvE_clEvENKUlvE2_clEvEUlllE_EESt5arrayIPcLm2EEEEviT0_T1_
        .type           _ZN2at6native29vectorized_elementwise_kernelILi8ENS0_13BUnaryFunctorIlllZZZNS0_21heaviside_kernel_cudaERNS_18TensorIteratorBaseEENKUlvE_clEvENKUlvE2_clEvEUlllE_EESt5arrayIPcLm2EEEEviT0_T1_,@function
        .size           _ZN2at6native29vectorized_elementwise_kernelILi8ENS0_13BUnaryFunctorIlllZZZNS0_21heaviside_kernel_cudaERNS_18TensorIteratorBaseEENKUlvE_clEvENKUlvE2_clEvEUlllE_EESt5arrayIPcLm2EEEEviT0_T1_,(.L_x_29965 - _ZN2at6native29vectorized_elementwise_kernelILi8ENS0_13BUnaryFunctorIlllZZZNS0_21heaviside_kernel_cudaERNS_18TensorIteratorBaseEENKUlvE_clEvENKUlvE2_clEvEUlllE_EESt5arrayIPcLm2EEEEviT0_T1_)
        .other          _ZN2at6native29vectorized_elementwise_kernelILi8ENS0_13BUnaryFunctorIlllZZZNS0_21heaviside_kernel_cudaERNS_18TensorIteratorBaseEENKUlvE_clEvENKUlvE2_clEvEUlllE_EESt5arrayIPcLm2EEEEviT0_T1_,@"STO_CUDA_ENTRY STV_DEFAULT"
_ZN2at6native29vectorized_elementwise_kernelILi8ENS0_13BUnaryFunctorIlllZZZNS0_21heaviside_kernel_cudaERNS_18TensorIteratorBaseEENKUlvE_clEvENKUlvE2_clEvEUlllE_EESt5arrayIPcLm2EEEEviT0_T1_:
.text._ZN2at6native29vectorized_elementwise_kernelILi8ENS0_13BUnaryFunctorIlllZZZNS0_21heaviside_kernel_cudaERNS_18TensorIteratorBaseEENKUlvE_clEvENKUlvE2_clEvEUlllE_EESt5arrayIPcLm2EEEEviT0_T1_:
[----:B------:R-:W-:Y:S02]  /*0000*/  MOV R1, c[0x0][0x28] ;  /* 0x00000a0000017a02 */ /* 0x000fe40000000f00 */
[----:B------:R-:W-:Y:S05]  /*0010*/  EXIT ;  /* 0x000000000000794d */ /* 0x000fea0003800000 */
.L_x_13083:
        /* <DEDUP_REMOVED lines=14> */
.L_x_29965:


//--------------------- .text._ZN2at6native18elementwise_kernelILi128ELi4EZNS0_15gpu_kernel_implINS0_13AUnaryFunctorIlllZZZNS0_21heaviside_kernel_cudaERNS_18TensorIteratorBaseEENKUlvE_clEvENKUlvE2_clEvEUlllE_EEEEvS5_RKT_EUliE_EEviT1_ --------------------------
	.section	.text._ZN2at6native18elementwise_kernelILi128ELi4EZNS0_15gpu_kernel_implINS0_13AUnaryFunctorIlllZZZNS0_21heaviside_kernel_cudaERNS_18TensorIteratorBaseEENKUlvE_clEvENKUlvE2_clEvEUlllE_EEEEvS5_RKT_EUliE_EEviT1_,"ax",@progbits
	.sectioninfo	@"SHI_REGISTERS=26"
	.align	128
        .global         _ZN2at6native18elementwise_kernelILi128ELi4EZNS0_15gpu_kernel_implINS0_13AUnaryFunctorIlllZZZNS0_21heaviside_kernel_cudaERNS_18TensorIteratorBaseEENKUlvE_clEvENKUlvE2_clEvEUlllE_EEEEvS5_RKT_EUliE_EEviT1_
        .type           _ZN2at6native18elementwise_kernelILi128ELi4EZNS0_15gpu_kernel_implINS0_13AUnaryFunctorIlllZZZNS0_21heaviside_kernel_cudaERNS_18TensorIteratorBaseEENKUlvE_clEvENKUlvE2_clEvEUlllE_EEEEvS5_RKT_EUliE_EEviT1_,@function
        .size           _ZN2at6native18elementwise_kernelILi128ELi4EZNS0_15gpu_kernel_implINS0_13AUnaryFunctorIlllZZZNS0_21heaviside_kernel_cudaERNS_18TensorIteratorBaseEENKUlvE_clEvENKUlvE2_clEvEUlllE_EEEEvS5_RKT_EUliE_EEviT1_,(.L_x_29966 - _ZN2at6native18elementwise_kernelILi128ELi4EZNS0_15gpu_kernel_implINS0_13AUnaryFunctorIlllZZZNS0_21heaviside_kernel_cudaERNS_18TensorIteratorBaseEENKUlvE_clEvENKUlvE2_clEvEUlllE_EEEEvS5_RKT_EUliE_EEviT1_)
        .other          _ZN2at6native18elementwise_kernelILi128ELi4EZNS0_15gpu_kernel_implINS0_13AUnaryFunctorIlllZZZNS0_21heaviside_kernel_cudaERNS_18TensorIteratorBaseEENKUlvE_clEvENKUlvE2_clEvEUlllE_EEEEvS5_RKT_EUliE_EEviT1_,@"STO_CUDA_ENTRY STV_DEFAULT"
_ZN2at6native18elementwise_kernelILi128ELi4EZNS0_15gpu_kernel_implINS0_13AUnaryFunctorIlllZZZNS0_21heaviside_kernel_cudaERNS_18TensorIteratorBaseEENKUlvE_clEvENKUlvE2_clEvEUlllE_EEEEvS5_RKT_EUliE_EEviT1_:
.text._ZN2at6native18elementwise_kernelILi128ELi4EZNS0_15gpu_kernel_implINS0_13AUnaryFunctorIlllZZZNS0_21heaviside_kernel_cudaERNS_18TensorIteratorBaseEENKUlvE_clEvENKUlvE2_clEvEUlllE_EEEEvS5_RKT_EUliE_EEviT1_:
        /* <DEDUP_REMOVED lines=237> */
.L_x_13086:
        /* <DEDUP_REMOVED lines=19> */
.L_x_13090:
[----:B------:R0:W5:Y:S01]  /*1000*/  LDG.E.U8 R2, [R4.64] ;  /* 0x0000002404027981 */ /* 0x000162000c1e1100 */
[----:B------:R-:W-:Y:S01]  /*1010*/  IMAD.MOV.U32 R3, RZ, RZ, RZ ;  /* 0x000000ffff037224 */ /* 0x000fe200078e00ff */
[----:B------:R-:W-:Y:S05]  /*1020*/  BRA `(.L_x_13092) ;  /* 0x00000d5000007947 */ /* 0x000fea0003800000 */
.L_x_13089:
        /* <DEDUP_REMOVED lines=8> */
.L_x_13094:
[----:B------:R-:W2:Y:S02]  /*10b0*/  LDG.E R2, [R4.64] ;  /* 0x0000002404027981 */ /* 0x000ea4000c1e1900 */
[----:B--2---:R-:W-:Y:S01]  /*10c0*/  SHF.R.S32.HI R3, RZ, 0x1f, R2 ;  /* 0x0000001fff037819 */ /* 0x004fe20000011402 */
[----:B------:R-:W-:Y:S05]  /*10d0*/  BRA `(.L_x_13092) ;  /* 0x00000ca000007947 */ /* 0x000fea0003800000 */
.L_x_13093:
[----:B------:R-:W2:Y:S02]  /*10e0*/  LDG.E.S16 R2, [R4.64] ;  /* 0x0000002404027981 */ /* 0x000ea4000c1e1700 */
[----:B--2---:R-:W-:Y:S01]  /*10f0*/  SHF.R.S32.HI R3, RZ, 0x1f, R2 ;  /* 0x0000001fff037819 */ /* 0x004fe20000011402 */
[----:B------:R-:W-:Y:S05]  /*1100*/  BRA `(.L_x_13092) ;  /* 0x00000c7000007947 */ /* 0x000fea0003800000 */
.L_x_13088:
        /* <DEDUP_REMOVED lines=9> */
.L_x_13096:
[----:B------:R-:W2:Y:S02]  /*11a0*/  LDG.E.U16 R4, [R4.64] ;  /* 0x0000002404047981 */ /* 0x000ea4000c1e1500 */
[----:B--2---:R-:W-:-:S06]  /*11b0*/  HADD2.F32 R2, -RZ, R4.H0_H0 ;  /* 0x20000004ff027230 */ /* 0x004fcc0000004100 */
[----:B------:R-:W0:Y:S01]  /*11c0*/  F2I.S64.TRUNC R2, R2 ;  /* 0x0000000200027311 */ /* 0x000e22000020d900 */
[----:B------:R-:W-:Y:S05]  /*11d0*/  BRA `(.L_x_13092) ;  /* 0x00000ba000007947 */ /* 0x000fea0003800000 */
.L_x_13095:
        /* <DEDUP_REMOVED lines=9> */
.L_x_13098:
[----:B------:R-:W2:Y:S02]  /*1270*/  LDG.E.U16 R4, [R4.64] ;  /* 0x0000002404047981 */ /* 0x000ea4000c1e1500 */
[----:B--2---:R-:W-:-:S06]  /*1280*/  HADD2.F32 R2, -RZ, R4.H0_H0 ;  /* 0x20000004ff027230 */ /* 0x004fcc0000004100 */
[----:B------:R-:W0:Y:S01]  /*1290*/  F2I.S64.TRUNC R2, R2 ;  /* 0x0000000200027311 */ /* 0x000e22000020d900 */
[----:B------:R-:W-:Y:S05]  /*12a0*/  BRA `(.L_x_13092) ;  /* 0x00000ad000007947 */ /* 0x000fea0003800000 */
.L_x_13097:
[----:B------:R-:W2:Y:S02]  /*12b0*/  LDG.E.64 R2, [R4.64] ;  /* 0x0000002404027981 */ /* 0x000ea4000c1e1b00 */
[----:B--2---:R-:W0:Y:S01]  /*12c0*/  F2I.S64.F64.TRUNC R2, R2 ;  /* 0x0000000200027311 */ /* 0x004e22000030d900 */
[----:B------:R-:W-:Y:S05]  /*12d0*/  BRA `(.L_x_13092) ;  /* 0x00000aa000007947 */ /* 0x000fea0003800000 */
.L_x_13087:
        /* <DEDUP_REMOVED lines=13> */
.L_x_13101:
[----:B------:R-:W2:Y:S02]  /*13b0*/  LDG.E.64 R2, [R4.64] ;  /* 0x0000002404027981 */ /* 0x000ea4000c1e1b00 */
[----:B--2---:R-:W0:Y:S01]  /*13c0*/  F2I.S64.F64.TRUNC R2, R2 ;  /* 0x0000000200027311 */ /* 0x004e22000030d900 */
[----:B------:R-:W-:Y:S05]  /*13d0*/  BRA `(.L_x_13092) ;  /* 0x000009a000007947 */ /* 0x000fea0003800000 */
.L_x_13100:
        /* <DEDUP_REMOVED lines=27> */
.L_x_13103:
        /* <DEDUP_REMOVED lines=14> */
.L_x_13102:
[----:B------:R-:W2:Y:S02]  /*1670*/  LDG.E.U16 R2, [R4.64] ;  /* 0x0000002404027981 */ /* 0x000ea4000c1e1500 */
[----:B--2---:R-:W-:-:S06]  /*1680*/  PRMT R2, RZ, 0x5410, R2 ;  /* 0x00005410ff027816 */ /* 0x004fcc0000000002 */
[----:B------:R-:W0:Y:S01]  /*1690*/  F2I.S64.TRUNC R2, R2 ;  /* 0x0000000200027311 */ /* 0x000e22000020d900 */
[----:B------:R-:W-:Y:S05]  /*16a0*/  BRA `(.L_x_13092) ;  /* 0x000006d000007947 */ /* 0x000fea0003800000 */
.L_x_13099:
        /* <DEDUP_REMOVED lines=11> */
.L_x_13106:
        /* <DEDUP_REMOVED lines=21> */
.L_x_13110:
[----:B------:R-:W-:Y:S05]  /*18b0*/  BSYNC B1 ;  /* 0x0000000000017941 */ /* 0x000fea0003800000 */
.L_x_13109:
[----:B------:R-:W-:Y:S01]  /*18c0*/  IMAD.SHL.U32 R2, R2, 0x100000, RZ ;  /* 0x0010000002027824 */ /* 0x000fe200078e00ff */
[----:B------:R-:W-:-:S04]  /*18d0*/  LEA R3, R0, 0x3b800000, 0x17 ;  /* 0x3b80000000037811 */ /* 0x000fc800078eb8ff */
[----:B------:R-:W-:Y:S02]  /*18e0*/  LOP3.LUT R2, R3, R2, R4, 0xfe, !PT ;  /* 0x0000000203027212 */ /* 0x000fe400078efe04 */
.L_x_13108:
[----:B------:R-:W-:Y:S05]  /*18f0*/  BSYNC B0 ;  /* 0x0000000000007941 */ /* 0x000fea0003800000 */
.L_x_13107:
[----:B------:R-:W0:Y:S01]  /*1900*/  F2I.S64.TRUNC R2, R2 ;  /* 0x0000000200027311 */ /* 0x000e22000020d900 */
[----:B------:R-:W-:Y:S05]  /*1910*/  BRA `(.L_x_13092) ;  /* 0x0000046000007947 */ /* 0x000fea0003800000 */
.L_x_13105:
        /* <DEDUP_REMOVED lines=21> */
.L_x_13114:
[----:B------:R-:W-:Y:S05]  /*1a70*/  BSYNC B1 ;  /* 0x0000000000017941 */ /* 0x000fea0003800000 */
.L_x_13113:
[----:B------:R-:W-:Y:S01]  /*1a80*/  IMAD.SHL.U32 R2, R2, 0x200000, RZ ;  /* 0x0020000002027824 */ /* 0x000fe200078e00ff */
[----:B------:R-:W-:-:S04]  /*1a90*/  LEA R3, R0, 0x37800000, 0x17 ;  /* 0x3780000000037811 */ /* 0x000fc800078eb8ff */
[----:B------:R-:W-:Y:S02]  /*1aa0*/  LOP3.LUT R2, R3, R2, R4, 0xfe, !PT ;  /* 0x0000000203027212 */ /* 0x000fe400078efe04 */
.L_x_13112:
[----:B------:R-:W-:Y:S05]  /*1ab0*/  BSYNC B0 ;  /* 0x0000000000007941 */ /* 0x000fea0003800000 */
.L_x_13111:
[----:B------:R-:W0:Y:S01]  /*1ac0*/  F2I.S64.TRUNC R2, R2 ;  /* 0x0000000200027311 */ /* 0x000e22000020d900 */
[----:B------:R-:W-:Y:S05]  /*1ad0*/  BRA `(.L_x_13092) ;  /* 0x000002a000007947 */ /* 0x000fea0003800000 */
.L_x_13104:
        /* <DEDUP_REMOVED lines=14> */
.L_x_13118:
[----:B------:R-:W-:Y:S05]  /*1bc0*/  BSYNC B0 ;  /* 0x0000000000007941 */ /* 0x000fea0003800000 */
.L_x_13117:
[----:B------:R-:W0:Y:S01]  /*1bd0*/  F2I.S64.TRUNC R2, R2 ;  /* 0x0000000200027311 */ /* 0x000e22000020d900 */
[----:B------:R-:W-:Y:S05]  /*1be0*/  BRA `(.L_x_13092) ;  /* 0x0000019000007947 */ /* 0x000fea0003800000 */
.L_x_13091:
        /* <DEDUP_REMOVED lines=21> */
.L_x_13116:
[----:B------:R0:W5:Y:S01]  /*1d40*/  LDG.E.64 R2, [R4.64] ;  /* 0x0000002404027981 */ /* 0x000162000c1e1b00 */
[----:B------:R-:W-:Y:S05]  /*1d50*/  BRA `(.L_x_13092) ;  /* 0x0000002000007947 */ /* 0x000fea0003800000 */
.L_x_13115:
[----:B------:R0:W5:Y:S01]  /*1d60*/  LDG.E R2, [R4.64] ;  /* 0x0000002404027981 */ /* 0x000162000c1e1900 */
[----:B------:R-:W-:-:S03]  /*1d70*/  IMAD.MOV.U32 R3, RZ, RZ, RZ ;  /* 0x000000ffff037224 */ /* 0x000fc600078e00ff */
.L_x_13092:
[----:B0-----:R-:W0:Y:S01]  /*1d80*/  LDC.U8 R5, c[0x0][0x380] ;  /* 0x0000e000ff057b82 */ /* 0x001e220000000000 */
[----:B------:R-:W-:Y:S01]  /*1d90*/  ISETP.NE.U32.AND P0, PT, RZ, c[0x0][0x378], PT ;  /* 0x0000de00ff007a0c */ /* 0x000fe20003f05070 */
[----:B------:R-:W-:Y:S01]  /*1da0*/  IMAD.MOV.U32 R4, RZ, RZ, c[0x0][0x37c] ;  /* 0x0000df00ff047624 */ /* 0x000fe200078e00ff */
[----:B------:R-:W-:Y:S02]  /*1db0*/  ISETP.LT.U32.AND P1, PT, RZ, c[0x0][0x378], PT ;  /* 0x0000de00ff007a0c */ /* 0x000fe40003f21070 */
[----:B------:R-:W-:Y:S02]  /*1dc0*/  ISETP.NE.AND.EX P0, PT, RZ, c[0x0][0x37c], PT, P0 ;  /* 0x0000df00ff007a0c */ /* 0x000fe40003f05300 */
[----:B------:R-:W-:-:S02]  /*1dd0*/  ISETP.GT.AND.EX P1, PT, R4, RZ, PT, P1 ;  /* 0x000000ff0400720c */ /* 0x000fc40003f24310 */
[----:B-----5:R-:W-:-:S09]  /*1de0*/  SEL R3, R3, RZ, !P0 ;  /* 0x000000ff03037207 */ /* 0x020fd20004000000 */
        /* <DEDUP_REMOVED lines=14> */
.L_x_13122:
[----:B------:R0:W-:Y:S01]  /*1ed0*/  STG.E.U8 [R16.64], R2 ;  /* 0x0000000210007986 */ /* 0x0001e2000c101124 */
[----:B------:R-:W-:Y:S05]  /*1ee0*/  BRA `(.L_x_13124) ;  /* 0x00000d7000007947 */ /* 0x000fea0003800000 */
.L_x_13121:
        /* <DEDUP_REMOVED lines=8> */
.L_x_13126:
[----:B------:R0:W-:Y:S01]  /*1f70*/  STG.E [R16.64], R2 ;  /* 0x0000000210007986 */ /* 0x0001e2000c101924 */
[----:B------:R-:W-:Y:S05]  /*1f80*/  BRA `(.L_x_13124) ;  /* 0x00000cd000007947 */ /* 0x000fea0003800000 */
.L_x_13125:
[----:B------:R0:W-:Y:S01]  /*1f90*/  STG.E.U16 [R16.64], R2 ;  /* 0x0000000210007986 */ /* 0x0001e2000c101524 */
[----:B------:R-:W-:Y:S05]  /*1fa0*/  BRA `(.L_x_13124) ;  /* 0x00000cb000007947 */ /* 0x000fea0003800000 */
.L_x_13120:
        /* <DEDUP_REMOVED lines=9> */
.L_x_13128:
[----:B------:R-:W0:Y:S02]  /*2040*/  I2F.S64 R0, R2 ;  /* 0x0000000200007312 */ /* 0x000e240000301400 */
[----:B0-----:R-:W-:-:S05]  /*2050*/  F2FP.PACK_AB R0, RZ, R0 ;  /* 0x00000000ff00723e */ /* 0x001fca00000000ff */
[----:B------:R0:W-:Y:S01]  /*2060*/  STG.E.U16 [R16.64], R0 ;  /* 0x0000000010007986 */ /* 0x0001e2000c101524 */
[----:B------:R-:W-:Y:S05]  /*2070*/  BRA `(.L_x_13124) ;  /* 0x00000be000007947 */ /* 0x000fea0003800000 */
.L_x_13127:
        /* <DEDUP_REMOVED lines=10> */
.L_x_13130:
[----:B------:R-:W0:Y:S02]  /*2120*/  I2F.S64 R2, R2 ;  /* 0x0000000200027312 */ /* 0x000e240000301400 */
[----:B0-----:R-:W-:-:S04]  /*2130*/  F2FP.PACK_AB R3, RZ, R2 ;  /* 0x00000002ff03723e */ /* 0x001fc800000000ff */
[----:B------:R-:W-:-:S05]  /*2140*/  PRMT R3, R3, 0x5410, RZ ;  /* 0x0000541003037816 */ /* 0x000fca00000000ff */
[----:B------:R0:W-:Y:S01]  /*2150*/  STG.E [R16.64], R3 ;  /* 0x0000000310007986 */ /* 0x0001e2000c101924 */
[----:B------:R-:W-:Y:S05]  /*2160*/  BRA `(.L_x_13124) ;  /* 0x00000af000007947 */ /* 0x000fea0003800000 */
.L_x_13129:
[----:B------:R-:W0:Y:S02]  /*2170*/  I2F.F64.S64 R2, R2 ;  /* 0x0000000200027312 */ /* 0x000e240000301c00 */
[----:B0-----:R0:W-:Y:S01]  /*2180*/  STG.E.64 [R16.64], R2 ;  /* 0x0000000210007986 */ /* 0x0011e2000c101b24 */
[----:B------:R-:W-:Y:S05]  /*2190*/  BRA `(.L_x_13124) ;  /* 0x00000ac000007947 */ /* 0x000fea0003800000 */
.L_x_13119:
        /* <DEDUP_REMOVED lines=13> */
.L_x_13133:
[----:B------:R-:W0:Y:S01]  /*2270*/  I2F.F64.S64 R4, R2 ;  /* 0x0000000200047312 */ /* 0x000e220000301c00 */
[----:B------:R-:W-:-:S05]  /*2280*/  CS2R R6, SRZ ;  /* 0x0000000000067805 */ /* 0x000fca000001ff00 */
[----:B0-----:R0:W-:Y:S01]  /*2290*/  STG.E.128 [R16.64], R4 ;  /* 0x0000000410007986 */ /* 0x0011e2000c101d24 */
[----:B------:R-:W-:Y:S05]  /*22a0*/  BRA `(.L_x_13124) ;  /* 0x000009b000007947 */ /* 0x000fea0003800000 */
.L_x_13132:
        /* <DEDUP_REMOVED lines=21> */
.L_x_13137:
[----:B------:R-:W-:Y:S05]  /*2400*/  BSYNC B0 ;  /* 0x0000000000007941 */ /* 0x000fea0003800000 */
.L_x_13136:
[----:B------:R-:W-:-:S05]  /*2410*/  LOP3.LUT R5, R0, R5, RZ, 0xfc, !PT ;  /* 0x0000000500057212 */ /* 0x000fca00078efcff */
[----:B------:R0:W-:Y:S01]  /*2420*/  STG.E.U8 [R16.64], R5 ;  /* 0x0000000510007986 */ /* 0x0001e2000c101124 */
[----:B------:R-:W-:Y:S05]  /*2430*/  BRA `(.L_x_13124) ;  /* 0x0000082000007947 */ /* 0x000fea0003800000 */
.L_x_13135:
        /* <DEDUP_REMOVED lines=13> */
.L_x_13139:
[----:B------:R-:W-:Y:S01]  /*2510*/  IMAD.MOV.U32 R0, RZ, RZ, 0x7f ;  /* 0x0000007fff007424 */ /* 0x000fe200078e00ff */
[----:B------:R-:W-:-:S04]  /*2520*/  ISETP.GT.U32.AND P0, PT, R4, 0x7f800000, PT ;  /* 0x7f8000000400780c */ /* 0x000fc80003f04070 */
[----:B------:R-:W-:-:S04]  /*2530*/  SEL R0, R0, 0x7c, P0 ;  /* 0x0000007c00007807 */ /* 0x000fc80000000000 */
.L_x_13140:
[----:B------:R-:W-:Y:S05]  /*2540*/  BSYNC B0 ;  /* 0x0000000000007941 */ /* 0x000fea0003800000 */
.L_x_13138:
[----:B------:R-:W-:-:S04]  /*2550*/  LOP3.LUT R2, R3, 0x80000000, RZ, 0xc0, !PT ;  /* 0x8000000003027812 */ /* 0x000fc800078ec0ff */
[----:B------:R-:W-:-:S04]  /*2560*/  SHF.R.U32.HI R3, RZ, 0x18, R2 ;  /* 0x00000018ff037819 */ /* 0x000fc80000011602 */
[----:B------:R-:W-:-:S05]  /*2570*/  LOP3.LUT R3, R0, R3, RZ, 0xfc, !PT ;  /* 0x0000000300037212 */ /* 0x000fca00078efcff */
[----:B------:R0:W-:Y:S01]  /*2580*/  STG.E.U8 [R16.64], R3 ;  /* 0x0000000310007986 */ /* 0x0001e2000c101124 */
[----:B------:R-:W-:Y:S05]  /*2590*/  BRA `(.L_x_13124) ;  /* 0x000006c000007947 */ /* 0x000fea0003800000 */
.L_x_13134:
[----:B------:R-:W0:Y:S02]  /*25a0*/  I2F.S64 R0, R2 ;  /* 0x0000000200007312 */ /* 0x000e240000301400 */
[----:B0-----:R-:W-:-:S05]  /*25b0*/  F2FP.BF16.PACK_AB R0, RZ, R0 ;  /* 0x00000000ff00723e */ /* 0x001fca00000010ff */
[----:B------:R0:W-:Y:S01]  /*25c0*/  STG.E.U16 [R16.64], R0 ;  /* 0x0000000010007986 */ /* 0x0001e2000c101524 */
[----:B------:R-:W-:Y:S05]  /*25d0*/  BRA `(.L_x_13124) ;  /* 0x0000068000007947 */ /* 0x000fea0003800000 */
.L_x_13131:
        /* <DEDUP_REMOVED lines=10> */
.L_x_13143:
        /* <DEDUP_REMOVED lines=17> */
.L_x_13146:
[----:B------:R-:W-:-:S04]  /*2790*/  LOP3.LUT R2, R3, 0x80000000, RZ, 0xc0, !PT ;  /* 0x8000000003027812 */ /* 0x000fc800078ec0ff */
[----:B------:R-:W-:-:S04]  /*27a0*/  SHF.R.U32.HI R3, RZ, 0x18, R2 ;  /* 0x00000018ff037819 */ /* 0x000fc80000011602 */
[----:B------:R-:W-:-:S04]  /*27b0*/  LOP3.LUT R0, R0, R3, RZ, 0xfc, !PT ;  /* 0x0000000300007212 */ /* 0x000fc800078efcff */
[----:B------:R-:W-:Y:S02]  /*27c0*/  PRMT R8, R0, 0x7610, R8 ;  /* 0x0000761000087816 */ /* 0x000fe40000000008 */
.L_x_13145:
[----:B------:R-:W-:Y:S05]  /*27d0*/  BSYNC B0 ;  /* 0x0000000000007941 */ /* 0x000fea0003800000 */
.L_x_13144:
[----:B------:R0:W-:Y:S01]  /*27e0*/  STG.E.U8 [R16.64], R8 ;  /* 0x0000000810007986 */ /* 0x0001e2000c101124 */
[----:B------:R-:W-:Y:S05]  /*27f0*/  BRA `(.L_x_13124) ;  /* 0x0000046000007947 */ /* 0x000fea0003800000 */
.L_x_13142:
        /* <DEDUP_REMOVED lines=17> */
.L_x_13149:
[----:B------:R-:W-:-:S04]  /*2910*/  LOP3.LUT R2, R3, 0x80000000, RZ, 0xc0, !PT ;  /* 0x8000000003027812 */ /* 0x000fc800078ec0ff */
[----:B------:R-:W-:-:S04]  /*2920*/  SHF.R.U32.HI R3, RZ, 0x18, R2 ;  /* 0x00000018ff037819 */ /* 0x000fc80000011602 */
[----:B------:R-:W-:-:S04]  /*2930*/  LOP3.LUT R0, R0, R3, RZ, 0xfc, !PT ;  /* 0x0000000300007212 */ /* 0x000fc800078efcff */
[----:B------:R-:W-:Y:S02]  /*2940*/  PRMT R8, R0, 0x7610, R8 ;  /* 0x0000761000087816 */ /* 0x000fe40000000008 */
.L_x_13148:
[----:B------:R-:W-:Y:S05]  /*2950*/  BSYNC B0 ;  /* 0x0000000000007941 */ /* 0x000fea0003800000 */
.L_x_13147:
[----:B------:R0:W-:Y:S01]  /*2960*/  STG.E.U8 [R16.64], R8 ;  /* 0x0000000810007986 */ /* 0x0001e2000c101124 */
[----:B------:R-:W-:Y:S05]  /*2970*/  BRA `(.L_x_13124) ;  /* 0x000002e000007947 */ /* 0x000fea0003800000 */
.L_x_13141:
        /* <DEDUP_REMOVED lines=23> */
.L_x_13123:
        /* <DEDUP_REMOVED lines=20> */
.L_x_13151:
[----:B------:R0:W-:Y:S01]  /*2c30*/  STG.E.64 [R16.64], R2 ;  /* 0x0000000210007986 */ /* 0x0001e2000c101b24 */
[----:B------:R-:W-:Y:S05]  /*2c40*/  BRA `(.L_x_13124) ;  /* 0x0000001000007947 */ /* 0x000fea0003800000 */
.L_x_13150:
[----:B------:R0:W-:Y:S02]  /*2c50*/  STG.E [R16.64], R2 ;  /* 0x0000000210007986 */ /* 0x0001e4000c101924 */
.L_x_13124:
[----:B------:R-:W-:-:S05]  /*2c60*/  IMAD R18, R18, 0x200, R23 ;  /* 0x0000020012127824 */ /* 0x000fca00078e0217 */
[----:B------:R-:W-:Y:S02]  /*2c70*/  IADD3 R19, R18, 0x80, RZ ;  /* 0x0000008012137810 */ /* 0x000fe40007ffe0ff */
.L_x_13085:
[----:B------:R-:W-:Y:S05]  /*2c80*/  BSYNC B6 ;  /* 0x0000000000067941 */ /* 0x000fea0003800000 */
.L_x_13084:
        /* <DEDUP_REMOVED lines=231> */
.L_x_13154:
        /* <DEDUP_REMOVED lines=19> */
.L_x_13158:
[----:B------:R0:W5:Y:S01]  /*3c30*/  LDG.E.U8 R2, [R4.64] ;  /* 0x0000002404027981 */ /* 0x000162000c1e1100 */
[----:B------:R-:W-:Y:S01]  /*3c40*/  IMAD.MOV.U32 R3, RZ, RZ, RZ ;  /* 0x000000ffff037224 */ /* 0x000fe200078e00ff */
[----:B------:R-:W-:Y:S05]  /*3c50*/  BRA `(.L_x_13160) ;  /* 0x00000d5000007947 */ /* 0x000fea0003800000 */
.L_x_13157:
        /* <DEDUP_REMOVED lines=8> */
.L_x_13162:
[----:B------:R-:W2:Y:S02]  /*3ce0*/  LDG.E R2, [R4.64] ;  /* 0x0000002404027981 */ /* 0x000ea4000c1e1900 */
[----:B--2---:R-:W-:Y:S01]  /*3cf0*/  SHF.R.S32.HI R3, RZ, 0x1f, R2 ;  /* 0x0000001fff037819 */ /* 0x004fe20000011402 */
[----:B------:R-:W-:Y:S05]  /*3d00*/  BRA `(.L_x_13160) ;  /* 0x00000ca000007947 */ /* 0x000fea0003800000 */
.L_x_13161:
[----:B------:R-:W2:Y:S02]  /*3d10*/  LDG.E.S16 R2, [R4.64] ;  /* 0x0000002404027981 */ /* 0x000ea4000c1e1700 */
[----:B--2---:R-:W-:Y:S01]  /*3d20*/  SHF.R.S32.HI R3, RZ, 0x1f, R2 ;  /* 0x0000001fff037819 */ /* 0x004fe20000011402 */
[----:B------:R-:W-:Y:S05]  /*3d30*/  BRA `(.L_x_13160) ;  /* 0x00000c7000007947 */ /* 0x000fea0003800000 */
.L_x_13156:
        /* <DEDUP_REMOVED lines=9> */
.L_x_13164:
[----:B------:R-:W2:Y:S02]  /*3dd0*/  LDG.E.U16 R4, [R4.64] ;  /* 0x0000002404047981 */ /* 0x000ea4000c1e1500 */
[----:B--2---:R-:W-:-:S06]  /*3de0*/  HADD2.F32 R2, -RZ, R4.H0_H0 ;  /* 0x20000004ff027230 */ /* 0x004fcc0000004100 */
[----:B------:R-:W0:Y:S01]  /*3df0*/  F2I.S64.TRUNC R2, R2 ;  /* 0x0000000200027311 */ /* 0x000e22000020d900 */
[----:B------:R-:W-:Y:S05]  /*3e00*/  BRA `(.L_x_13160) ;  /* 0x00000ba000007947 */ /* 0x000fea0003800000 */
.L_x_13163:
        /* <DEDUP_REMOVED lines=9> */
.L_x_13166:
[----:B------:R-:W2:Y:S02]  /*3ea0*/  LDG.E.U16 R4, [R4.64] ;  /* 0x0000002404047981 */ /* 0x000ea4000c1e1500 */
[----:B--2---:R-:W-:-:S06]  /*3eb0*/  HADD2.F32 R2, -RZ, R4.H0_H0 ;  /* 0x20000004ff027230 */ /* 0x004fcc0000004100 */
[----:B------:R-:W0:Y:S01]  /*3ec0*/  F2I.S64.TRUNC R2, R2 ;  /* 0x0000000200027311 */ /* 0x000e22000020d900 */
[----:B------:R-:W-:Y:S05]  /*3ed0*/  BRA `(.L_x_13160) ;  /* 0x00000ad000007947 */ /* 0x000fea0003800000 */
.L_x_13165:
[----:B------:R-:W2:Y:S02]  /*3ee0*/  LDG.E.64 R2, [R4.64] ;  /* 0x0000002404027981 */ /* 0x000ea4000c1e1b00 */
[----:B--2---:R-:W0:Y:S01]  /*3ef0*/  F2I.S64.F64.TRUNC R2, R2 ;  /* 0x0000000200027311 */ /* 0x004e22000030d900 */
[----:B------:R-:W-:Y:S05]  /*3f00*/  BRA `(.L_x_13160) ;  /* 0x00000aa000007947 */ /* 0x000fea0003800000 */
.L_x_13155:
        /* <DEDUP_REMOVED lines=13> */
.L_x_13169:
[----:B------:R-:W2:Y:S02]  /*3fe0*/  LDG.E.64 R2, [R4.64] ;  /* 0x0000002404027981 */ /* 0x000ea4000c1e1b00 */
[----:B--2---:R-:W0:Y:S01]  /*3ff0*/  F2I.S64.F64.TRUNC R2, R2 ;  /* 0x0000000200027311 */ /* 0x004e22000030d900 */
[----:B------:R-:W-:Y:S05]  /*4000*/  BRA `(.L_x_13160) ;  /* 0x000009a000007947 */ /* 0x000fea0003800000 */
.L_x_13168:
        /* <DEDUP_REMOVED lines=27> */
.L_x_13171:
        /* <DEDUP_REMOVED lines=14> */
.L_x_13170:
[----:B------:R-:W2:Y:S02]  /*42a0*/  LDG.E.U16 R2, [R4.64] ;  /* 0x0000002404027981 */ /* 0x000ea4000c1e1500 */
[----:B--2---:R-:W-:-:S06]  /*42b0*/  PRMT R2, RZ, 0x5410, R2 ;  /* 0x00005410ff027816 */ /* 0x004fcc0000000002 */
[----:B------:R-:W0:Y:S01]  /*42c0*/  F2I.S64.TRUNC R2, R2 ;  /* 0x0000000200027311 */ /* 0x000e22000020d900 */
[----:B------:R-:W-:Y:S05]  /*42d0*/  BRA `(.L_x_13160) ;  /* 0x000006d000007947 */ /* 0x000fea0003800000 */
.L_x_13167:
        /* <DEDUP_REMOVED lines=11> */
.L_x_13174:
        /* <DEDUP_REMOVED lines=21> */
.L_x_13178:
[----:B------:R-:W-:Y:S05]  /*44e0*/  BSYNC B1 ;  /* 0x0000000000017941 */ /* 0x000fea0003800000 */
.L_x_13177:
[----:B------:R-:W-:Y:S01]  /*44f0*/  IMAD.SHL.U32 R2, R2, 0x100000, RZ ;  /* 0x0010000002027824 */ /* 0x000fe200078e00ff */
[----:B------:R-:W-:-:S04]  /*4500*/  LEA R3, R0, 0x3b800000, 0x17 ;  /* 0x3b80000000037811 */ /* 0x000fc800078eb8ff */
[----:B------:R-:W-:Y:S02]  /*4510*/  LOP3.LUT R2, R3, R2, R4, 0xfe, !PT ;  /* 0x0000000203027212 */ /* 0x000fe400078efe04 */
.L_x_13176:
[----:B------:R-:W-:Y:S05]  /*4520*/  BSYNC B0 ;  /* 0x0000000000007941 */ /* 0x000fea0003800000 */
.L_x_13175:
[----:B------:R-:W0:Y:S01]  /*4530*/  F2I.S64.TRUNC R2, R2 ;  /* 0x0000000200027311 */ /* 0x000e22000020d900 */
[----:B------:R-:W-:Y:S05]  /*4540*/  BRA `(.L_x_13160) ;  /* 0x0000046000007947 */ /* 0x000fea0003800000 */
.L_x_13173:
        /* <DEDUP_REMOVED lines=21> */
.L_x_13182:
[----:B------:R-:W-:Y:S05]  /*46a0*/  BSYNC B1 ;  /* 0x0000000000017941 */ /* 0x000fea0003800000 */
.L_x_13181:
[----:B------:R-:W-:Y:S01]  /*46b0*/  IMAD.SHL.U32 R2, R2, 0x200000, RZ ;  /* 0x0020000002027824 */ /* 0x000fe200078e00ff */
[----:B------:R-:W-:-:S04]  /*46c0*/  LEA R3, R0, 0x37800000, 0x17 ;  /* 0x3780000000037811 */ /* 0x000fc800078eb8ff */
[----:B------:R-:W-:Y:S02]  /*46d0*/  LOP3.LUT R2, R3, R2, R4, 0xfe, !PT ;  /* 0x0000000203027212 */ /* 0x000fe400078efe04 */
.L_x_13180:
[----:B------:R-:W-:Y:S05]  /*46e0*/  BSYNC B0 ;  /* 0x0000000000007941 */ /* 0x000fea0003800000 */
.L_x_13179:
[----:B------:R-:W0:Y:S01]  /*46f0*/  F2I.S64.TRUNC R2, R2 ;  /* 0x0000000200027311 */ /* 0x000e22000020d900 */
[----:B------:R-:W-:Y:S05]  /*4700*/  BRA `(.L_x_13160) ;  /* 0x000002a000007947 */ /* 0x000fea0003800000 */
.L_x_13172:
        /* <DEDUP_REMOVED lines=14> */
.L_x_13186:
[----:B------:R-:W-:Y:S05]  /*47f0*/  BSYNC B0 ;  /* 0x0000000000007941 */ /* 0x000fea0003800000 */
.L_x_13185:
[----:B------:R-:W0:Y:S01]  /*4800*/  F2I.S64.TRUNC R2, R2 ;  /* 0x0000000200027311 */ /* 0x000e22000020d900 */
[----:B------:R-:W-:Y:S05]  /*4810*/  BRA `(.L_x_13160) ;  /* 0x0000019000007947 */ /* 0x000fea0003800000 */
.L_x_13159:
        /* <DEDUP_REMOVED lines=21> */
.L_x_13184:
[----:B------:R0:W5:Y:S01]  /*4970*/  LDG.E.64 R2, [R4.64] ;  /* 0x0000002404027981 */ /* 0x000162000c1e1b00 */
[----:B------:R-:W-:Y:S05]  /*4980*/  BRA `(.L_x_13160) ;  /* 0x0000002000007947 */ /* 0x000fea0003800000 */
.L_x_13183:
[----:B------:R0:W5:Y:S01]  /*4990*/  LDG.E R2, [R4.64] ;  /* 0x0000002404027981 */ /* 0x000162000c1e1900 */
[----:B------:R-:W-:-:S03]  /*49a0*/  IMAD.MOV.U32 R3, RZ, RZ, RZ ;  /* 0x000000ffff037224 */ /* 0x000fc600078e00ff */
.L_x_13160:
        /* <DEDUP_REMOVED lines=21> */
.L_x_13190:
[----:B------:R0:W-:Y:S01]  /*4b00*/  STG.E.U8 [R16.64], R2 ;  /* 0x0000000210007986 */ /* 0x0001e2000c101124 */
[----:B------:R-:W-:Y:S05]  /*4b10*/  BRA `(.L_x_13192) ;  /* 0x00000d7000007947 */ /* 0x000fea0003800000 */
.L_x_13189:
        /* <DEDUP_REMOVED lines=8> */
.L_x_13194:
[----:B------:R0:W-:Y:S01]  /*4ba0*/  STG.E [R16.64], R2 ;  /* 0x0000000210007986 */ /* 0x0001e2000c101924 */
[----:B------:R-:W-:Y:S05]  /*4bb0*/  BRA `(.L_x_13192) ;  /* 0x00000cd000007947 */ /* 0x000fea0003800000 */
.L_x_13193:
[----:B------:R0:W-:Y:S01]  /*4bc0*/  STG.E.U16 [R16.64], R2 ;  /* 0x0000000210007986 */ /* 0x0001e2000c101524 */
[----:B------:R-:W-:Y:S05]  /*4bd0*/  BRA `(.L_x_13192) ;  /* 0x00000cb000007947 */ /* 0x000fea0003800000 */
.L_x_13188:
        /* <DEDUP_REMOVED lines=9> */
.L_x_13196:
[----:B------:R-:W0:Y:S02]  /*4c70*/  I2F.S64 R0, R2 ;  /* 0x0000000200007312 */ /* 0x000e240000301400 */
[----:B0-----:R-:W-:-:S05]  /*4c80*/  F2FP.PACK_AB R0, RZ, R0 ;  /* 0x00000000ff00723e */ /* 0x001fca00000000ff */
[----:B------:R0:W-:Y:S01]  /*4c90*/  STG.E.U16 [R16.64], R0 ;  /* 0x0000000010007986 */ /* 0x0001e2000c101524 */
[----:B------:R-:W-:Y:S05]  /*4ca0*/  BRA `(.L_x_13192) ;  /* 0x00000be000007947 */ /* 0x000fea0003800000 */
.L_x_13195:
        /* <DEDUP_REMOVED lines=10> */
.L_x_13198:
[----:B------:R-:W0:Y:S02]  /*4d50*/  I2F.S64 R2, R2 ;  /* 0x0000000200027312 */ /* 0x000e240000301400 */
[----:B0-----:R-:W-:-:S04]  /*4d60*/  F2FP.PACK_AB R3, RZ, R2 ;  /* 0x00000002ff03723e */ /* 0x001fc800000000ff */
[----:B------:R-:W-:-:S05]  /*4d70*/  PRMT R3, R3, 0x5410, RZ ;  /* 0x0000541003037816 */ /* 0x000fca00000000ff */
[----:B------:R0:W-:Y:S01]  /*4d80*/  STG.E [R16.64], R3 ;  /* 0x0000000310007986 */ /* 0x0001e2000c101924 */
[----:B------:R-:W-:Y:S05]  /*4d90*/  BRA `(.L_x_13192) ;  /* 0x00000af000007947 */ /* 0x000fea0003800000 */
.L_x_13197:
[----:B------:R-:W0:Y:S02]  /*4da0*/  I2F.F64.S64 R2, R2 ;  /* 0x0000000200027312 */ /* 0x000e240000301c00 */
[----:B0-----:R0:W-:Y:S01]  /*4db0*/  STG.E.64 [R16.64], R2 ;  /* 0x0000000210007986 */ /* 0x0011e2000c101b24 */
[----:B------:R-:W-:Y:S05]  /*4dc0*/  BRA `(.L_x_13192) ;  /* 0x00000ac000007947 */ /* 0x000fea0003800000 */
.L_x_13187:
        /* <DEDUP_REMOVED lines=13> */
.L_x_13201:
[----:B------:R-:W0:Y:S01]  /*4ea0*/  I2F.F64.S64 R4, R2 ;  /* 0x0000000200047312 */ /* 0x000e220000301c00 */
[----:B------:R-:W-:-:S05]  /*4eb0*/  CS2R R6, SRZ ;  /* 0x0000000000067805 */ /* 0x000fca000001ff00 */
[----:B0-----:R0:W-:Y:S01]  /*4ec0*/  STG.E.128 [R16.64], R4 ;  /* 0x0000000410007986 */ /* 0x0011e2000c101d24 */
[----:B------:R-:W-:Y:S05]  /*4ed0*/  BRA `(.L_x_13192) ;  /* 0x000009b000007947 */ /* 0x000fea0003800000 */
.L_x_13200:
        /* <DEDUP_REMOVED lines=21> */
.L_x_13205:
[----:B------:R-:W-:Y:S05]  /*5030*/  BSYNC B0 ;  /* 0x0000000000007941 */ /* 0x000fea0003800000 */
.L_x_13204:
[----:B------:R-:W-:-:S05]  /*5040*/  LOP3.LUT R5, R0, R5, RZ, 0xfc, !PT ;  /* 0x0000000500057212 */ /* 0x000fca00078efcff */
[----:B------:R0:W-:Y:S01]  /*5050*/  STG.E.U8 [R16.64], R5 ;  /* 0x0000000510007986 */ /* 0x0001e2000c101124 */
[----:B------:R-:W-:Y:S05]  /*5060*/  BRA `(.L_x_13192) ;  /* 0x0000082000007947 */ /* 0x000fea0003800000 */
.L_x_13203:
        /* <DEDUP_REMOVED lines=13> */
.L_x_13207:
[----:B------:R-:W-:Y:S01]  /*5140*/  IMAD.MOV.U32 R0, RZ, RZ, 0x7f ;  /* 0x0000007fff007424 */ /* 0x000fe200078e00ff */
[----:B------:R-:W-:-:S04]  /*5150*/  ISETP.GT.U32.AND P0, PT, R4, 0x7f800000, PT ;  /* 0x7f8000000400780c */ /* 0x000fc80003f04070 */
[----:B------:R-:W-:-:S04]  /*5160*/  SEL R0, R0, 0x7c, P0 ;  /* 0x0000007c00007807 */ /* 0x000fc80000000000 */
.L_x_13208:
[----:B------:R-:W-:Y:S05]  /*5170*/  BSYNC B0 ;  /* 0x0000000000007941 */ /* 0x000fea0003800000 */
.L_x_13206:
[----:B------:R-:W-:-:S04]  /*5180*/  LOP3.LUT R2, R3, 0x80000000, RZ, 0xc0, !PT ;  /* 0x8000000003027812 */ /* 0x000fc800078ec0ff */
[----:B------:R-:W-:-:S04]  /*5190*/  SHF.R.U32.HI R3, RZ, 0x18, R2 ;  /* 0x00000018ff037819 */ /* 0x000fc80000011602 */
[----:B------:R-:W-:-:S05]  /*51a0*/  LOP3.LUT R3, R0, R3, RZ, 0xfc, !PT ;  /* 0x0000000300037212 */ /* 0x000fca00078efcff */
[----:B------:R0:W-:Y:S01]  /*51b0*/  STG.E.U8 [R16.64], R3 ;  /* 0x0000000310007986 */ /* 0x0001e2000c101124 */
[----:B------:R-:W-:Y:S05]  /*51c0*/  BRA `(.L_x_13192) ;  /* 0x000006c000007947 */ /* 0x000fea0003800000 */
.L_x_13202:
[----:B------:R-:W0:Y:S02]  /*51d0*/  I2F.S64 R0, R2 ;  /* 0x0000000200007312 */ /* 0x000e240000301400 */
[----:B0-----:R-:W-:-:S05]  /*51e0*/  F2FP.BF16.PACK_AB R0, RZ, R0 ;  /* 0x00000000ff00723e */ /* 0x001fca00000010ff */
[----:B------:R0:W-:Y:S01]  /*51f0*/  STG.E.U16 [R16.64], R0 ;  /* 0x0000000010007986 */ /* 0x0001e2000c101524 */
[----:B------:R-:W-:Y:S05]  /*5200*/  BRA `(.L_x_13192) ;  /* 0x0000068000007947 */ /* 0x000fea0003800000 */
.L_x_13199:
        /* <DEDUP_REMOVED lines=10> */
.L_x_13211:
        /* <DEDUP_REMOVED lines=17> */
.L_x_13214:
[----:B------:R-:W-:-:S04]  /*53c0*/  LOP3.LUT R2, R3, 0x80000000, RZ, 0xc0, !PT ;  /* 0x8000000003027812 */ /* 0x000fc800078ec0ff */
[----:B------:R-:W-:-:S04]  /*53d0*/  SHF.R.U32.HI R3, RZ, 0x18, R2 ;  /* 0x00000018ff037819 */ /* 0x000fc80000011602 */
[----:B------:R-:W-:-:S04]  /*53e0*/  LOP3.LUT R0, R0, R3, RZ, 0xfc, !PT ;  /* 0x0000000300007212 */ /* 0x000fc800078efcff */
[----:B------:R-:W-:Y:S02]  /*53f0*/  PRMT R8, R0, 0x7610, R8 ;  /* 0x0000761000087816 */ /* 0x000fe40000000008 */
.L_x_13213:
[----:B------:R-:W-:Y:S05]  /*5400*/  BSYNC B0 ;  /* 0x0000000000007941 */ /* 0x000fea0003800000 */
.L_x_13212:
[----:B------:R0:W-:Y:S01]  /*5410*/  STG.E.U8 [R16.64], R8 ;  /* 0x0000000810007986 */ /* 0x0001e2000c101124 */
[----:B------:R-:W-:Y:S05]  /*5420*/  BRA `(.L_x_13192) ;  /* 0x0000046000007947 */ /* 0x000fea0003800000 */
.L_x_13210:
        /* <DEDUP_REMOVED lines=17> */
.L_x_13217:
[----:B------:R-:W-:-:S04]  /*5540*/  LOP3.LUT R2, R3, 0x80000000, RZ, 0xc0, !PT ;  /* 0x8000000003027812 */ /* 0x000fc800078ec0ff */
[----:B------:R-:W-:-:S04]  /*5550*/  SHF.R.U32.HI R3, RZ, 0x18, R2 ;  /* 0x00000018ff037819 */ /* 0x000fc80000011602 */
[----:B------:R-:W-:-:S04]  /*5560*/  LOP3.LUT R0, R0, R3, RZ, 0xfc, !PT ;  /* 0x0000000300007212 */ /* 0x000fc800078efcff */
[----:B------:R-:W-:Y:S02]  /*5570*/  PRMT R8, R0, 0x7610, R8 ;  /* 0x0000761000087816 */ /* 0x000fe40000000008 */
.L_x_13216:
[----:B------:R-:W-:Y:S05]  /*5580*/  BSYNC B0 ;  /* 0x0000000000007941 */ /* 0x000fea0003800000 */
.L_x_13215:
[----:B------:R0:W-:Y:S01]  /*5590*/  STG.E.U8 [R16.64], R8 ;  /* 0x0000000810007986 */ /* 0x0001e2000c101124 */
[----:B------:R-:W-:Y:S05]  /*55a0*/  BRA `(.L_x_13192) ;  /* 0x000002e000007947 */ /* 0x000fea0003800000 */
.L_x_13209:
        /* <DEDUP_REMOVED lines=23> */
.L_x_13191:
        /* <DEDUP_REMOVED lines=20> */
.L_x_13219:
[----:B------:R0:W-:Y:S01]  /*5860*/  STG.E.64 [R16.64], R2 ;  /* 0x0000000210007986 */ /* 0x0001e2000c101b24 */
[----:B------:R-:W-:Y:S05]  /*5870*/  BRA `(.L_x_13192) ;  /* 0x0000001000007947 */ /* 0x000fea0003800000 */
.L_x_13218:
[----:B------:R0:W-:Y:S02]  /*5880*/  STG.E [R16.64], R2 ;  /* 0x0000000210007986 */ /* 0x0001e4000c101924 */
.L_x_13192:
        /* <DEDUP_REMOVED lines=231> */
.L_x_13220:
        /* <DEDUP_REMOVED lines=19> */
.L_x_13224:
[----:B------:R0:W5:Y:S01]  /*6830*/  LDG.E.U8 R2, [R4.64] ;  /* 0x0000002404027981 */ /* 0x000162000c1e1100 */
[----:B------:R-:W-:Y:S01]  /*6840*/  IMAD.MOV.U32 R3, RZ, RZ, RZ ;  /* 0x000000ffff037224 */ /* 0x000fe200078e00ff */
[----:B------:R-:W-:Y:S05]  /*6850*/  BRA `(.L_x_13226) ;  /* 0x00000d5000007947 */ /* 0x000fea0003800000 */
.L_x_13223:
        /* <DEDUP_REMOVED lines=8> */
.L_x_13228:
[----:B------:R-:W2:Y:S02]  /*68e0*/  LDG.E R2, [R4.64] ;  /* 0x0000002404027981 */ /* 0x000ea4000c1e1900 */
[----:B--2---:R-:W-:Y:S01]  /*68f0*/  SHF.R.S32.HI R3, RZ, 0x1f, R2 ;  /* 0x0000001fff037819 */ /* 0x004fe20000011402 */
[----:B------:R-:W-:Y:S05]  /*6900*/  BRA `(.L_x_13226) ;  /* 0x00000ca000007947 */ /* 0x000fea0003800000 */
.L_x_13227:
[----:B------:R-:W2:Y:S02]  /*6910*/  LDG.E.S16 R2, [R4.64] ;  /* 0x0000002404027981 */ /* 0x000ea4000c1e1700 */
[----:B--2---:R-:W-:Y:S01]  /*6920*/  SHF.R.S32.HI R3, RZ, 0x1f, R2 ;  /* 0x0000001fff037819 */ /* 0x004fe20000011402 */
[----:B------:R-:W-:Y:S05]  /*6930*/  BRA `(.L_x_13226) ;  /* 0x00000c7000007947 */ /* 0x000fea0003800000 */
.L_x_13222:
        /* <DEDUP_REMOVED lines=9> */
.L_x_13230:
[----:B------:R-:W2:Y:S02]  /*69d0*/  LDG.E.U16 R4, [R4.64] ;  /* 0x0000002404047981 */ /* 0x000ea4000c1e1500 */
[----:B--2---:R-:W-:-:S06]  /*69e0*/  HADD2.F32 R2, -RZ, R4.H0_H0 ;  /* 0x20000004ff027230 */ /* 0x004fcc0000004100 */
[----:B------:R-:W0:Y:S01]  /*69f0*/  F2I.S64.TRUNC R2, R2 ;  /* 0x0000000200027311 */ /* 0x000e22000020d900 */
[----:B------:R-:W-:Y:S05]  /*6a00*/  BRA `(.L_x_13226) ;  /* 0x00000ba000007947 */ /* 0x000fea0003800000 */
.L_x_13229:
        /* <DEDUP_REMOVED lines=9> */
.L_x_13232:
[----:B------:R-:W2:Y:S02]  /*6aa0*/  LDG.E.U16 R4, [R4.64] ;  /* 0x0000002404047981 */ /* 0x000ea4000c1e1500 */
[----:B--2---:R-:W-:-:S06]  /*6ab0*/  HADD2.F32 R2, -RZ, R4.H0_H0 ;  /* 0x20000004ff027230 */ /* 0x004fcc0000004100 */
[----:B------:R-:W0:Y:S01]  /*6ac0*/  F2I.S64.TRUNC R2, R2 ;  /* 0x0000000200027311 */ /* 0x000e22000020d900 */
[----:B------:R-:W-:Y:S05]  /*6ad0*/  BRA `(.L_x_13226) ;  /* 0x00000ad000007947 */ /* 0x000fea0003800000 */
.L_x_13231:
[----:B------:R-:W2:Y:S02]  /*6ae0*/  LDG.E.64 R2, [R4.64] ;  /* 0x0000002404027981 */ /* 0x000ea4000c1e1b00 */
[----:B--2---:R-:W0:Y:S01]  /*6af0*/  F2I.S64.F64.TRUNC R2, R2 ;  /* 0x0000000200027311 */ /* 0x004e22000030d900 */
[----:B------:R-:W-:Y:S05]  /*6b00*/  BRA `(.L_x_13226) ;  /* 0x00000aa000007947 */ /* 0x000fea0003800000 */
.L_x_13221:
        /* <DEDUP_REMOVED lines=13> */
.L_x_13235:
[----:B------:R-:W2:Y:S02]  /*6be0*/  LDG.E.64 R2, [R4.64] ;  /* 0x0000002404027981 */ /* 0x000ea4000c1e1b00 */
[----:B--2---:R-:W0:Y:S01]  /*6bf0*/  F2I.S64.F64.TRUNC R2, R2 ;  /* 0x0000000200027311 */ /* 0x004e22000030d900 */
[----:B------:R-:W-:Y:S05]  /*6c00*/  BRA `(.L_x_13226) ;  /* 0x000009a000007947 */ /* 0x000fea0003800000 */
.L_x_13234:
        /* <DEDUP_REMOVED lines=27> */
.L_x_13237:
        /* <DEDUP_REMOVED lines=14> */
.L_x_13236:
[----:B------:R-:W2:Y:S02]  /*6ea0*/  LDG.E.U16 R2, [R4.64] ;  /* 0x0000002404027981 */ /* 0x000ea4000c1e1500 */
[----:B--2---:R-:W-:-:S06]  /*6eb0*/  PRMT R2, RZ, 0x5410, R2 ;  /* 0x00005410ff027816 */ /* 0x004fcc0000000002 */
[----:B------:R-:W0:Y:S01]  /*6ec0*/  F2I.S64.TRUNC R2, R2 ;  /* 0x0000000200027311 */ /* 0x000e22000020d900 */
[----:B------:R-:W-:Y:S05]  /*6ed0*/  BRA `(.L_x_13226) ;  /* 0x000006d000007947 */ /* 0x000fea0003800000 */
.L_x_13233:
        /* <DEDUP_REMOVED lines=11> */
.L_x_13240:
        /* <DEDUP_REMOVED lines=21> */
.L_x_13244:
[----:B------:R-:W-:Y:S05]  /*70e0*/  BSYNC B1 ;  /* 0x0000000000017941 */ /* 0x000fea0003800000 */
.L_x_13243:
[----:B------:R-:W-:Y:S01]  /*70f0*/  IMAD.SHL.U32 R2, R2, 0x100000, RZ ;  /* 0x0010000002027824 */ /* 0x000fe200078e00ff */
[----:B------:R-:W-:-:S04]  /*7100*/  LEA R3, R0, 0x3b800000, 0x17 ;  /* 0x3b80000000037811 */ /* 0x000fc800078eb8ff */
[----:B------:R-:W-:Y:S02]  /*7110*/  LOP3.LUT R2, R3, R2, R4, 0xfe, !PT ;  /* 0x0000000203027212 */ /* 0x000fe400078efe04 */
.L_x_13242:
[----:B------:R-:W-:Y:S05]  /*7120*/  BSYNC B0 ;  /* 0x0000000000007941 */ /* 0x000fea0003800000 */
.L_x_13241:
[----:B------:R-:W0:Y:S01]  /*7130*/  F2I.S64.TRUNC R2, R2 ;  /* 0x0000000200027311 */ /* 0x000e22000020d900 */
[----:B------:R-:W-:Y:S05]  /*7140*/  BRA `(.L_x_13226) ;  /* 0x0000046000007947 */ /* 0x000fea0003800000 */
.L_x_13239:
        /* <DEDUP_REMOVED lines=21> */
.L_x_13248:
[----:B------:R-:W-:Y:S05]  /*72a0*/  BSYNC B1 ;  /* 0x0000000000017941 */ /* 0x000fea0003800000 */
.L_x_13247:
[----:B------:R-:W-:Y:S01]  /*72b0*/  IMAD.SHL.U32 R2, R2, 0x200000, RZ ;  /* 0x0020000002027824 */ /* 0x000fe200078e00ff */
[----:B------:R-:W-:-:S04]  /*72c0*/  LEA R3, R0, 0x37800000, 0x17 ;  /* 0x3780000000037811 */ /* 0x000fc800078eb8ff */
[----:B------:R-:W-:Y:S02]  /*72d0*/  LOP3.LUT R2, R3, R2, R4, 0xfe, !PT ;  /* 0x0000000203027212 */ /* 0x000fe400078efe04 */
.L_x_13246:
[----:B------:R-:W-:Y:S05]  /*72e0*/  BSYNC B0 ;  /* 0x0000000000007941 */ /* 0x000fea0003800000 */
.L_x_13245:
[----:B------:R-:W0:Y:S01]  /*72f0*/  F2I.S64.TRUNC R2, R2 ;  /* 0x0000000200027311 */ /* 0x000e22000020d900 */
[----:B------:R-:W-:Y:S05]  /*7300*/  BRA `(.L_x_13226) ;  /* 0x000002a000007947 */ /* 0x000fea0003800000 */
.L_x_13238:
        /* <DEDUP_REMOVED lines=14> */
.L_x_13252:
[----:B------:R-:W-:Y:S05]  /*73f0*/  BSYNC B0 ;  /* 0x0000000000007941 */ /* 0x000fea0003800000 */
.L_x_13251:
[----:B------:R-:W0:Y:S01]  /*7400*/  F2I.S64.TRUNC R2, R2 ;  /* 0x0000000200027311 */ /* 0x000e22000020d900 */
[----:B------:R-:W-:Y:S05]  /*7410*/  BRA `(.L_x_13226) ;  /* 0x0000019000007947 */ /* 0x000fea0003800000 */
.L_x_13225:
        /* <DEDUP_REMOVED lines=21> */
.L_x_13250:
[----:B------:R0:W5:Y:S01]  /*7570*/  LDG.E.64 R2, [R4.64] ;  /* 0x0000002404027981 */ /* 0x000162000c1e1b00 */
[----:B------:R-:W-:Y:S05]  /*7580*/  BRA `(.L_x_13226) ;  /* 0x0000002000007947 */ /* 0x000fea0003800000 */
.L_x_13249:
[----:B------:R0:W5:Y:S01]  /*7590*/  LDG.E R2, [R4.64] ;  /* 0x0000002404027981 */ /* 0x000162000c1e1900 */
[----:B------:R-:W-:-:S03]  /*75a0*/  IMAD.MOV.U32 R3, RZ, RZ, RZ ;  /* 0x000000ffff037224 */ /* 0x000fc600078e00ff */
.L_x_13226:
        /* <DEDUP_REMOVED lines=21> */
.L_x_13256:
[----:B------:R0:W-:Y:S01]  /*7700*/  STG.E.U8 [R16.64], R2 ;  /* 0x0000000210007986 */ /* 0x0001e2000c101124 */
[----:B------:R-:W-:Y:S05]  /*7710*/  BRA `(.L_x_13258) ;  /* 0x00000d7000007947 */ /* 0x000fea0003800000 */
.L_x_13255:
        /* <DEDUP_REMOVED lines=8> */
.L_x_13260:
[----:B------:R0:W-:Y:S01]  /*77a0*/  STG.E [R16.64], R2 ;  /* 0x0000000210007986 */ /* 0x0001e2000c101924 */
[----:B------:R-:W-:Y:S05]  /*77b0*/  BRA `(.L_x_13258) ;  /* 0x00000cd000007947 */ /* 0x000fea0003800000 */
.L_x_13259:
[----:B------:R0:W-:Y:S01]  /*77c0*/  STG.E.U16 [R16.64], R2 ;  /* 0x0000000210007986 */ /* 0x0001e2000c101524 */
[----:B------:R-:W-:Y:S05]  /*77d0*/  BRA `(.L_x_13258) ;  /* 0x00000cb000007947 */ /* 0x000fea0003800000 */
.L_x_13254:
        /* <DEDUP_REMOVED lines=9> */
.L_x_13262:
[----:B------:R-:W0:Y:S02]  /*7870*/  I2F.S64 R0, R2 ;  /* 0x0000000200007312 */ /* 0x000e240000301400 */
[----:B0-----:R-:W-:-:S05]  /*7880*/  F2FP.PACK_AB R0, RZ, R0 ;  /* 0x00000000ff00723e */ /* 0x001fca00000000ff */
[----:B------:R0:W-:Y:S01]  /*7890*/  STG.E.U16 [R16.64], R0 ;  /* 0x0000000010007986 */ /* 0x0001e2000c101524 */
[----:B------:R-:W-:Y:S05]  /*78a0*/  BRA `(.L_x_13258) ;  /* 0x00000be000007947 */ /* 0x000fea0003800000 */
.L_x_13261:
        /* <DEDUP_REMOVED lines=10> */
.L_x_13264:
[----:B------:R-:W0:Y:S02]  /*7950*/  I2F.S64 R2, R2 ;  /* 0x0000000200027312 */ /* 0x000e240000301400 */
[----:B0-----:R-:W-:-:S04]  /*7960*/  F2FP.PACK_AB R3, RZ, R2 ;  /* 0x00000002ff03723e */ /* 0x001fc800000000ff */
[----:B------:R-:W-:-:S05]  /*7970*/  PRMT R3, R3, 0x5410, RZ ;  /* 0x0000541003037816 */ /* 0x000fca00000000ff */
[----:B------:R0:W-:Y:S01]  /*7980*/  STG.E [R16.64], R3 ;  /* 0x0000000310007986 */ /* 0x0001e2000c101924 */
[----:B------:R-:W-:Y:S05]  /*7990*/  BRA `(.L_x_13258) ;  /* 0x00000af000007947 */ /* 0x000fea0003800000 */
.L_x_13263:
[----:B------:R-:W0:Y:S02]  /*79a0*/  I2F.F64.S64 R2, R2 ;  /* 0x0000000200027312 */ /* 0x000e240000301c00 */
[----:B0-----:R0:W-:Y:S01]  /*79b0*/  STG.E.64 [R16.64], R2 ;  /* 0x0000000210007986 */ /* 0x0011e2000c101b24 */
[----:B------:R-:W-:Y:S05]  /*79c0*/  BRA `(.L_x_13258) ;  /* 0x00000ac000007947 */ /* 0x000fea0003800000 */
.L_x_13253:
        /* <DEDUP_REMOVED lines=13> */
.L_x_13267:
[----:B------:R-:W0:Y:S01]  /*7aa0*/  I2F.F64.S64 R4, R2 ;  /* 0x0000000200047312 */ /* 0x000e220000301c00 */
[----:B------:R-:W-:-:S05]  /*7ab0*/  CS2R R6, SRZ ;  /* 0x0000000000067805 */ /* 0x000fca000001ff00 */
[----:B0-----:R0:W-:Y:S01]  /*7ac0*/  STG.E.128 [R16.64], R4 ;  /* 0x0000000410007986 */ /* 0x0011e2000c101d24 */
[----:B------:R-:W-:Y:S05]  /*7ad0*/  BRA `(.L_x_13258) ;  /* 0x000009b000007947 */ /* 0x000fea0003800000 */
.L_x_13266:
        /* <DEDUP_REMOVED lines=21> */
.L_x_13271:
[----:B------:R-:W-:Y:S05]  /*7c30*/  BSYNC B0 ;  /* 0x0000000000007941 */ /* 0x000fea0003800000 */
.L_x_13270:
[----:B------:R-:W-:-:S05]  /*7c40*/  LOP3.LUT R5, R0, R5, RZ, 0xfc, !PT ;  /* 0x0000000500057212 */ /* 0x000fca00078efcff */
[----:B------:R0:W-:Y:S01]  /*7c50*/  STG.E.U8 [R16.64], R5 ;  /* 0x0000000510007986 */ /* 0x0001e2000c101124 */
[----:B------:R-:W-:Y:S05]  /*7c60*/  BRA `(.L_x_13258) ;  /* 0x0000082000007947 */ /* 0x000fea0003800000 */
.L_x_13269:
        /* <DEDUP_REMOVED lines=13> */
.L_x_13273:
[----:B------:R-:W-:Y:S01]  /*7d40*/  IMAD.MOV.U32 R0, RZ, RZ, 0x7f ;  /* 0x0000007fff007424 */ /* 0x000fe200078e00ff */
[----:B------:R-:W-:-:S04]  /*7d50*/  ISETP.GT.U32.AND P0, PT, R4, 0x7f800000, PT ;  /* 0x7f8000000400780c */ /* 0x000fc80003f04070 */
[----:B------:R-:W-:-:S04]  /*7d60*/  SEL R0, R0, 0x7c, P0 ;  /* 0x0000007c00007807 */ /* 0x000fc80000000000 */
.L_x_13274:
[----:B------:R-:W-:Y:S05]  /*7d70*/  BSYNC B0 ;  /* 0x0000000000007941 */ /* 0x000fea0003800000 */
.L_x_13272:
[----:B------:R-:W-:-:S04]  /*7d80*/  LOP3.LUT R2, R3, 0x80000000, RZ, 0xc0, !PT ;  /* 0x8000000003027812 */ /* 0x000fc800078ec0ff */
[----:B------:R-:W-:-:S04]  /*7d90*/  SHF.R.U32.HI R3, RZ, 0x18, R2 ;  /* 0x00000018ff037819 */ /* 0x000fc80000011602 */
[----:B------:R-:W-:-:S05]  /*7da0*/  LOP3.LUT R3, R0, R3, RZ, 0xfc, !PT ;  /* 0x0000000300037212 */ /* 0x000fca00078efcff */
[----:B------:R0:W-:Y:S01]  /*7db0*/  STG.E.U8 [R16.64], R3 ;  /* 0x0000000310007986 */ /* 0x0001e2000c101124 */
[----:B------:R-:W-:Y:S05]  /*7dc0*/  BRA `(.L_x_13258) ;  /* 0x000006c000007947 */ /* 0x000fea0003800000 */
.L_x_13268:
[----:B------:R-:W0:Y:S02]  /*7dd0*/  I2F.S64 R0, R2 ;  /* 0x0000000200007312 */ /* 0x000e240000301400 */
[----:B0-----:R-:W-:-:S05]  /*7de0*/  F2FP.BF16.PACK_AB R0, RZ, R0 ;  /* 0x00000000ff00723e */ /* 0x001fca00000010ff */
[----:B------:R0:W-:Y:S01]  /*7df0*/  STG.E.U16 [R16.64], R0 ;  /* 0x0000000010007986 */ /* 0x0001e2000c101524 */
[----:B------:R-:W-:Y:S05]  /*7e00*/  BRA `(.L_x_13258) ;  /* 0x0000068000007947 */ /* 0x000fea0003800000 */
.L_x_13265:
        /* <DEDUP_REMOVED lines=10> */
.L_x_13277:
        /* <DEDUP_REMOVED lines=17> */
.L_x_13280:
[----:B------:R-:W-:-:S04]  /*7fc0*/  LOP3.LUT R2, R3, 0x80000000, RZ, 0xc0, !PT ;  /* 0x8000000003027812 */ /* 0x000fc800078ec0ff */
[----:B------:R-:W-:-:S04]  /*7fd0*/  SHF.R.U32.HI R3, RZ, 0x18, R2 ;  /* 0x00000018ff037819 */ /* 0x000fc80000011602 */
[----:B------:R-:W-:-:S04]  /*7fe0*/  LOP3.LUT R0, R0, R3, RZ, 0xfc, !PT ;  /* 0x0000000300007212 */ /* 0x000fc800078efcff */
[----:B------:R-:W-:Y:S02]  /*7ff0*/  PRMT R8, R0, 0x7610, R8 ;  /* 0x0000761000087816 */ /* 0x000fe40000000008 */
.L_x_13279:
[----:B------:R-:W-:Y:S05]  /*8000*/  BSYNC B0 ;  /* 0x0000000000007941 */ /* 0x000fea0003800000 */
.L_x_13278:
[----:B------:R0:W-:Y:S01]  /*8010*/  STG.E.U8 [R16.64], R8 ;  /* 0x0000000810007986 */ /* 0x0001e2000c101124 */
[----:B------:R-:W-:Y:S05]  /*8020*/  BRA `(.L_x_13258) ;  /* 0x0000046000007947 */ /* 0x000fea0003800000 */
.L_x_13276:
        /* <DEDUP_REMOVED lines=17> */
.L_x_13283:
[----:B------:R-:W-:-:S04]  /*8140*/  LOP3.LUT R2, R3, 0x80000000, RZ, 0xc0, !PT ;  /* 0x8000000003027812 */ /* 0x000fc800078ec0ff */
[----:B------:R-:W-:-:S04]  /*8150*/  SHF.R.U32.HI R3, RZ, 0x18, R2 ;  /* 0x00000018ff037819 */ /* 0x000fc80000011602 */
[----:B------:R-:W-:-:S04]  /*8160*/  LOP3.LUT R0, R0, R3, RZ, 0xfc, !PT ;  /* 0x0000000300007212 */ /* 0x000fc800078efcff */
[----:B------:R-:W-:Y:S02]  /*8170*/  PRMT R8, R0, 0x7610, R8 ;  /* 0x0000761000087816 */ /* 0x000fe40000000008 */
.L_x_13282:
[----:B------:R-:W-:Y:S05]  /*8180*/  BSYNC B0 ;  /* 0x0000000000007941 */ /* 0x000fea0003800000 */
.L_x_13281:
[----:B------:R0:W-:Y:S01]  /*8190*/  STG.E.U8 [R16.64], R8 ;  /* 0x0000000810007986 */ /* 0x0001e2000c101124 */
[----:B------:R-:W-:Y:S05]  /*81a0*/  BRA `(.L_x_13258) ;  /* 0x000002e000007947 */ /* 0x000fea0003800000 */
.L_x_13275:
        /* <DEDUP_REMOVED lines=23> */
.L_x_13257:
        /* <DEDUP_REMOVED lines=20> */
.L_x_13285:
[----:B------:R0:W-:Y:S01]  /*8460*/  STG.E.64 [R16.64], R2 ;  /* 0x0000000210007986 */ /* 0x0001e2000c101b24 */
[----:B------:R-:W-:Y:S05]  /*8470*/  BRA `(.L_x_13258) ;  /* 0x0000001000007947 */ /* 0x000fea0003800000 */
.L_x_13284:
[----:B------:R0:W-:Y:S02]  /*8480*/  STG.E [R16.64], R2 ;  /* 0x0000000210007986 */ /* 0x0001e4000c101924 */
.L_x_13258:
[----:B------:R-:W-:Y:S02]  /*8490*/  IADD3 R19, R19, 0x80, RZ ;  /* 0x0000008013137810 */ /* 0x000fe40007ffe0ff */
.L_x_13153:
[----:B------:R-:W-:Y:S05]  /*84a0*/  BSYNC B6 ;  /* 0x0000000000067941 */ /* 0x000fea0003800000 */
.L_x_13152:
        /* <DEDUP_REMOVED lines=230> */
.L_x_13286:
        /* <DEDUP_REMOVED lines=19> */
.L_x_13290:
[----:B------:R0:W5:Y:S01]  /*9440*/  LDG.E.U8 R2, [R4.64] ;  /* 0x0000002404027981 */ /* 0x000162000c1e1100 */
[----:B------:R-:W-:Y:S01]  /*9450*/  IMAD.MOV.U32 R3, RZ, RZ, RZ ;  /* 0x000000ffff037224 */ /* 0x000fe200078e00ff */
[----:B------:R-:W-:Y:S05]  /*9460*/  BRA `(.L_x_13292) ;  /* 0x00000d5000007947 */ /* 0x000fea0003800000 */
.L_x_13289:
        /* <DEDUP_REMOVED lines=8> */
.L_x_13294:
[----:B------:R-:W2:Y:S02]  /*94f0*/  LDG.E R2, [R4.64] ;  /* 0x0000002404027981 */ /* 0x000ea4000c1e1900 */
[----:B--2---:R-:W-:Y:S01]  /*9500*/  SHF.R.S32.HI R3, RZ, 0x1f, R2 ;  /* 0x0000001fff037819 */ /* 0x004fe20000011402 */
[----:B------:R-:W-:Y:S05]  /*9510*/  BRA `(.L_x_13292) ;  /* 0x00000ca000007947 */ /* 0x000fea0003800000 */
.L_x_13293:
[----:B------:R-:W2:Y:S02]  /*9520*/  LDG.E.S16 R2, [R4.64] ;  /* 0x0000002404027981 */ /* 0x000ea4000c1e1700 */
[----:B--2---:R-:W-:Y:S01]  /*9530*/  SHF.R.S32.HI R3, RZ, 0x1f, R2 ;  /* 0x0000001fff037819 */ /* 0x004fe20000011402 */
[----:B------:R-:W-:Y:S05]  /*9540*/  BRA `(.L_x_13292) ;  /* 0x00000c7000007947 */ /* 0x000fea0003800000 */
.L_x_13288:
        /* <DEDUP_REMOVED lines=9> */
.L_x_13296:
[----:B------:R-:W2:Y:S02]  /*95e0*/  LDG.E.U16 R4, [R4.64] ;  /* 0x0000002404047981 */ /* 0x000ea4000c1e1500 */
[----:B--2---:R-:W-:-:S06]  /*95f0*/  HADD2.F32 R2, -RZ, R4.H0_H0 ;  /* 0x20000004ff027230 */ /* 0x004fcc0000004100 */
[----:B------:R-:W0:Y:S01]  /*9600*/  F2I.S64.TRUNC R2, R2 ;  /* 0x0000000200027311 */ /* 0x000e22000020d900 */
[----:B------:R-:W-:Y:S05]  /*9610*/  BRA `(.L_x_13292) ;  /* 0x00000ba000007947 */ /* 0x000fea0003800000 */
.L_x_13295:
        /* <DEDUP_REMOVED lines=9> */
.L_x_13298:
[----:B------:R-:W2:Y:S02]  /*96b0*/  LDG.E.U16 R4, [R4.64] ;  /* 0x0000002404047981 */ /* 0x000ea4000c1e1500 */
[----:B--2---:R-:W-:-:S06]  /*96c0*/  HADD2.F32 R2, -RZ, R4.H0_H0 ;  /* 0x20000004ff027230 */ /* 0x004fcc0000004100 */
[----:B------:R-:W0:Y:S01]  /*96d0*/  F2I.S64.TRUNC R2, R2 ;  /* 0x0000000200027311 */ /* 0x000e22000020d900 */
[----:B------:R-:W-:Y:S05]  /*96e0*/  BRA `(.L_x_13292) ;  /* 0x00000ad000007947 */ /* 0x000fea0003800000 */
.L_x_13297:
[----:B------:R-:W2:Y:S02]  /*96f0*/  LDG.E.64 R2, [R4.64] ;  /* 0x0000002404027981 */ /* 0x000ea4000c1e1b00 */
[----:B--2---:R-:W0:Y:S01]  /*9700*/  F2I.S64.F64.TRUNC R2, R2 ;  /* 0x0000000200027311 */ /* 0x004e22000030d900 */
[----:B------:R-:W-:Y:S05]  /*9710*/  BRA `(.L_x_13292) ;  /* 0x00000aa000007947 */ /* 0x000fea0003800000 */
.L_x_13287:
        /* <DEDUP_REMOVED lines=13> */
.L_x_13301:
[----:B------:R-:W2:Y:S02]  /*97f0*/  LDG.E.64 R2, [R4.64] ;  /* 0x0000002404027981 */ /* 0x000ea4000c1e1b00 */
[----:B--2---:R-:W0:Y:S01]  /*9800*/  F2I.S64.F64.TRUNC R2, R2 ;  /* 0x0000000200027311 */ /* 0x004e22000030d900 */
[----:B------:R-:W-:Y:S05]  /*9810*/  BRA `(.L_x_13292) ;  /* 0x000009a000007947 */ /* 0x000fea0003800000 */
.L_x_13300:
        /* <DEDUP_REMOVED lines=27> */
.L_x_13303:
        /* <DEDUP_REMOVED lines=14> */
.L_x_13302:
[----:B------:R-:W2:Y:S02]  /*9ab0*/  LDG.E.U16 R2, [R4.64] ;  /* 0x0000002404027981 */ /* 0x000ea4000c1e1500 */
[----:B--2---:R-:W-:-:S06]  /*9ac0*/  PRMT R2, RZ, 0x5410, R2 ;  /* 0x00005410ff027816 */ /* 0x004fcc0000000002 */
[----:B------:R-:W0:Y:S01]  /*9ad0*/  F2I.S64.TRUNC R2, R2 ;  /* 0x0000000200027311 */ /* 0x000e22000020d900 */
[----:B------:R-:W-:Y:S05]  /*9ae0*/  BRA `(.L_x_13292) ;  /* 0x000006d000007947 */ /* 0x000fea0003800000 */
.L_x_13299:
        /* <DEDUP_REMOVED lines=11> */
.L_x_13306:
        /* <DEDUP_REMOVED lines=21> */
.L_x_13310:
[----:B------:R-:W-:Y:S05]  /*9cf0*/  BSYNC B1 ;  /* 0x0000000000017941 */ /* 0x000fea0003800000 */
.L_x_13309:
[----:B------:R-:W-:Y:S01]  /*9d00*/  IMAD.SHL.U32 R2, R2, 0x100000, RZ ;  /* 0x0010000002027824 */ /* 0x000fe200078e00ff */
[----:B------:R-:W-:-:S04]  /*9d10*/  LEA R3, R0, 0x3b800000, 0x17 ;  /* 0x3b80000000037811 */ /* 0x000fc800078eb8ff */
[----:B------:R-:W-:Y:S02]  /*9d20*/  LOP3.LUT R2, R3, R2, R4, 0xfe, !PT ;  /* 0x0000000203027212 */ /* 0x000fe400078efe04 */
.L_x_13308:
[----:B------:R-:W-:Y:S05]  /*9d30*/  BSYNC B0 ;  /* 0x0000000000007941 */ /* 0x000fea0003800000 */
.L_x_13307:
[----:B------:R-:W0:Y:S01]  /*9d40*/  F2I.S64.TRUNC R2, R2 ;  /* 0x0000000200027311 */ /* 0x000e22000020d900 */
[----:B------:R-:W-:Y:S05]  /*9d50*/  BRA `(.L_x_13292) ;  /* 0x0000046000007947 */ /* 0x000fea0003800000 */
.L_x_13305:
        /* <DEDUP_REMOVED lines=21> */
.L_x_13314:
[----:B------:R-:W-:Y:S05]  /*9eb0*/  BSYNC B1 ;  /* 0x0000000000017941 */ /* 0x000fea0003800000 */
.L_x_13313:
[----:B------:R-:W-:Y:S01]  /*9ec0*/  IMAD.SHL.U32 R2, R2, 0x200000, RZ ;  /* 0x0020000002027824 */ /* 0x000fe200078e00ff */
[----:B------:R-:W-:-:S04]  /*9ed0*/  LEA R3, R0, 0x37800000, 0x17 ;  /* 0x3780000000037811 */ /* 0x000fc800078eb8ff */
[----:B------:R-:W-:Y:S02]  /*9ee0*/  LOP3.LUT R2, R3, R2, R4, 0xfe, !PT ;  /* 0x0000000203027212 */ /* 0x000fe400078efe04 */
.L_x_13312:
[----:B------:R-:W-:Y:S05]  /*9ef0*/  BSYNC B0 ;  /* 0x0000000000007941 */ /* 0x000fea0003800000 */
.L_x_13311:
[----:B------:R-:W0:Y:S01]  /*9f00*/  F2I.S64.TRUNC R2, R2 ;  /* 0x0000000200027311 */ /* 0x000e22000020d900 */
[----:B------:R-:W-:Y:S05]  /*9f10*/  BRA `(.L_x_13292) ;  /* 0x000002a000007947 */ /* 0x000fea0003800000 */
.L_x_13304:
        /* <DEDUP_REMOVED lines=14> */
.L_x_13318:
[----:B------:R-:W-:Y:S05]  /*a000*/  BSYNC B0 ;  /* 0x0000000000007941 */ /* 0x000fea0003800000 */
.L_x_13317:
[----:B------:R-:W0:Y:S01]  /*a010*/  F2I.S64.TRUNC R2, R2 ;  /* 0x0000000200027311 */ /* 0x000e22000020d900 */
[----:B------:R-:W-:Y:S05]  /*a020*/  BRA `(.L_x_13292) ;  /* 0x0000019000007947 */ /* 0x000fea0003800000 */
.L_x_13291:
        /* <DEDUP_REMOVED lines=21> */
.L_x_13316:
[----:B------:R0:W5:Y:S01]  /*a180*/  LDG.E.64 R2, [R4.64] ;  /* 0x0000002404027981 */ /* 0x000162000c1e1b00 */
[----:B------:R-:W-:Y:S05]  /*a190*/  BRA `(.L_x_13292) ;  /* 0x0000002000007947 */ /* 0x000fea0003800000 */
.L_x_13315:
[----:B------:R0:W5:Y:S01]  /*a1a0*/  LDG.E R2, [R4.64] ;  /* 0x0000002404027981 */ /* 0x000162000c1e1900 */
[----:B------:R-:W-:-:S03]  /*a1b0*/  IMAD.MOV.U32 R3, RZ, RZ, RZ ;  /* 0x000000ffff037224 */ /* 0x000fc600078e00ff */
.L_x_13292:
        /* <DEDUP_REMOVED lines=21> */
.L_x_13322:
[----:B------:R-:W-:Y:S01]  /*a310*/  STG.E.U8 [R16.64], R2 ;  /* 0x0000000210007986 */ /* 0x000fe2000c101124 */
[----:B------:R-:W-:Y:S05]  /*a320*/  EXIT ;  /* 0x000000000000794d */ /* 0x000fea0003800000 */
.L_x_13321:
        /* <DEDUP_REMOVED lines=8> */
.L_x_13325:
[----:B------:R-:W-:Y:S01]  /*a3b0*/  STG.E [R16.64], R2 ;  /* 0x0000000210007986 */ /* 0x000fe2000c101924 */
[----:B------:R-:W-:Y:S05]  /*a3c0*/  EXIT ;  /* 0x000000000000794d */ /* 0x000fea0003800000 */
.L_x_13324:
[----:B------:R-:W-:Y:S01]  /*a3d0*/  STG.E.U16 [R16.64], R2 ;  /* 0x0000000210007986 */ /* 0x000fe2000c101524 */
[----:B------:R-:W-:Y:S05]  /*a3e0*/  EXIT ;  /* 0x000000000000794d */ /* 0x000fea0003800000 */
.L_x_13320:
        /* <DEDUP_REMOVED lines=9> */
.L_x_13327:
[----:B------:R-:W0:Y:S02]  /*a480*/  I2F.S64 R0, R2 ;  /* 0x0000000200007312 */ /* 0x000e240000301400 */
[----:B0-----:R-:W-:-:S05]  /*a490*/  F2FP.PACK_AB R0, RZ, R0 ;  /* 0x00000000ff00723e */ /* 0x001fca00000000ff */
[----:B------:R-:W-:Y:S01]  /*a4a0*/  STG.E.U16 [R16.64], R0 ;  /* 0x0000000010007986 */ /* 0x000fe2000c101524 */
[----:B------:R-:W-:Y:S05]  /*a4b0*/  EXIT ;  /* 0x000000000000794d */ /* 0x000fea0003800000 */
.L_x_13326:
        /* <DEDUP_REMOVED lines=10> */
.L_x_13329:
[----:B------:R-:W0:Y:S02]  /*a560*/  I2F.S64 R2, R2 ;  /* 0x0000000200027312 */ /* 0x000e240000301400 */
[----:B0-----:R-:W-:-:S04]  /*a570*/  F2FP.PACK_AB R3, RZ, R2 ;  /* 0x00000002ff03723e */ /* 0x001fc800000000ff */
[----:B------:R-:W-:-:S05]  /*a580*/  PRMT R3, R3, 0x5410, RZ ;  /* 0x0000541003037816 */ /* 0x000fca00000000ff */
[----:B------:R-:W-:Y:S01]  /*a590*/  STG.E [R16.64], R3 ;  /* 0x0000000310007986 */ /* 0x000fe2000c101924 */
[----:B------:R-:W-:Y:S05]  /*a5a0*/  EXIT ;  /* 0x000000000000794d */ /* 0x000fea0003800000 */
.L_x_13328:
[----:B------:R-:W0:Y:S02]  /*a5b0*/  I2F.F64.S64 R2, R2 ;  /* 0x0000000200027312 */ /* 0x000e240000301c00 */
[----:B0-----:R-:W-:Y:S01]  /*a5c0*/  STG.E.64 [R16.64], R2 ;  /* 0x0000000210007986 */ /* 0x001fe2000c101b24 */
[----:B------:R-:W-:Y:S05]  /*a5d0*/  EXIT ;  /* 0x000000000000794d */ /* 0x000fea0003800000 */
.L_x_13319:
        /* <DEDUP_REMOVED lines=13> */
.L_x_13332:
[----:B------:R-:W0:Y:S01]  /*a6b0*/  I2F.F64.S64 R4, R2 ;  /* 0x0000000200047312 */ /* 0x000e220000301c00 */
[----:B------:R-:W-:-:S05]  /*a6c0*/  CS2R R6, SRZ ;  /* 0x0000000000067805 */ /* 0x000fca000001ff00 */
[----:B0-----:R-:W-:Y:S01]  /*a6d0*/  STG.E.128 [R16.64], R4 ;  /* 0x0000000410007986 */ /* 0x001fe2000c101d24 */
[----:B------:R-:W-:Y:S05]  /*a6e0*/  EXIT ;  /* 0x000000000000794d */ /* 0x000fea0003800000 */
.L_x_13331:
        /* <DEDUP_REMOVED lines=21> */
.L_x_13336:
[----:B------:R-:W-:Y:S05]  /*a840*/  BSYNC B0 ;  /* 0x0000000000007941 */ /* 0x000fea0003800000 */
.L_x_13335:
[----:B------:R-:W-:-:S05]  /*a850*/  LOP3.LUT R5, R0, R5, RZ, 0xfc, !PT ;  /* 0x0000000500057212 */ /* 0x000fca00078efcff */
[----:B------:R-:W-:Y:S01]  /*a860*/  STG.E.U8 [R16.64], R5 ;  /* 0x0000000510007986 */ /* 0x000fe2000c101124 */
[----:B------:R-:W-:Y:S05]  /*a870*/  EXIT ;  /* 0x000000000000794d */ /* 0x000fea0003800000 */
.L_x_13334:
        /* <DEDUP_REMOVED lines=13> */
.L_x_13338:
[----:B------:R-:W-:Y:S01]  /*a950*/  IMAD.MOV.U32 R0, RZ, RZ, 0x7f ;  /* 0x0000007fff007424 */ /* 0x000fe200078e00ff */
[----:B------:R-:W-:-:S04]  /*a960*/  ISETP.GT.U32.AND P0, PT, R4, 0x7f800000, PT ;  /* 0x7f8000000400780c */ /* 0x000fc80003f04070 */
[----:B------:R-:W-:-:S04]  /*a970*/  SEL R0, R0, 0x7c, P0 ;  /* 0x0000007c00007807 */ /* 0x000fc80000000000 */
.L_x_13339:
[----:B------:R-:W-:Y:S05]  /*a980*/  BSYNC B0 ;  /* 0x0000000000007941 */ /* 0x000fea0003800000 */
.L_x_13337:
[----:B------:R-:W-:-:S04]  /*a990*/  LOP3.LUT R2, R3, 0x80000000, RZ, 0xc0, !PT ;  /* 0x8000000003027812 */ /* 0x000fc800078ec0ff */
[----:B------:R-:W-:-:S04]  /*a9a0*/  SHF.R.U32.HI R3, RZ, 0x18, R2 ;  /* 0x00000018ff037819 */ /* 0x000fc80000011602 */
[----:B------:R-:W-:-:S05]  /*a9b0*/  LOP3.LUT R3, R0, R3, RZ, 0xfc, !PT ;  /* 0x0000000300037212 */ /* 0x000fca00078efcff */
[----:B------:R-:W-:Y:S01]  /*a9c0*/  STG.E.U8 [R16.64], R3 ;  /* 0x0000000310007986 */ /* 0x000fe2000c101124 */
[----:B------:R-:W-:Y:S05]  /*a9d0*/  EXIT ;  /* 0x000000000000794d */ /* 0x000fea0003800000 */
.L_x_13333:
[----:B------:R-:W0:Y:S02]  /*a9e0*/  I2F.S64 R0, R2 ;  /* 0x0000000200007312 */ /* 0x000e240000301400 */
[----:B0-----:R-:W-:-:S05]  /*a9f0*/  F2FP.BF16.PACK_AB R0, RZ, R0 ;  /* 0x00000000ff00723e */ /* 0x001fca00000010ff */
[----:B------:R-:W-:Y:S01]  /*aa00*/  STG.E.U16 [R16.64], R0 ;  /* 0x0000000010007986 */ /* 0x000fe2000c101524 */
[----:B------:R-:W-:Y:S05]  /*aa10*/  EXIT ;  /* 0x000000000000794d */ /* 0x000fea0003800000 */
.L_x_13330:
        /* <DEDUP_REMOVED lines=10> */
.L_x_13342:
        /* <DEDUP_REMOVED lines=17> */
.L_x_13345:
[----:B------:R-:W-:-:S04]  /*abd0*/  LOP3.LUT R2, R3, 0x80000000, RZ, 0xc0, !PT ;  /* 0x8000000003027812 */ /* 0x000fc800078ec0ff */
[----:B------:R-:W-:-:S04]  /*abe0*/  SHF.R.U32.HI R3, RZ, 0x18, R2 ;  /* 0x00000018ff037819 */ /* 0x000fc80000011602 */
[----:B------:R-:W-:-:S04]  /*abf0*/  LOP3.LUT R0, R0, R3, RZ, 0xfc, !PT ;  /* 0x0000000300007212 */ /* 0x000fc800078efcff */
[----:B------:R-:W-:Y:S02]  /*ac00*/  PRMT R8, R0, 0x7610, R8 ;  /* 0x0000761000087816 */ /* 0x000fe40000000008 */
.L_x_13344:
[----:B------:R-:W-:Y:S05]  /*ac10*/  BSYNC B0 ;  /* 0x0000000000007941 */ /* 0x000fea0003800000 */
.L_x_13343:
[----:B------:R-:W-:Y:S01]  /*ac20*/  STG.E.U8 [R16.64], R8 ;  /* 0x0000000810007986 */ /* 0x000fe2000c101124 */
[----:B------:R-:W-:Y:S05]  /*ac30*/  EXIT ;  /* 0x000000000000794d */ /* 0x000fea0003800000 */
.L_x_13341:
        /* <DEDUP_REMOVED lines=17> */
.L_x_13348:
[----:B------:R-:W-:-:S04]  /*ad50*/  LOP3.LUT R2, R3, 0x80000000, RZ, 0xc0, !PT ;  /* 0x8000000003027812 */ /* 0x000fc800078ec0ff */
[----:B------:R-:W-:-:S04]  /*ad60*/  SHF.R.U32.HI R3, RZ, 0x18, R2 ;  /* 0x00000018ff037819 */ /* 0x000fc80000011602 */
[----:B------:R-:W-:-:S04]  /*ad70*/  LOP3.LUT R0, R0, R3, RZ, 0xfc, !PT ;  /* 0x0000000300007212 */ /* 0x000fc800078efcff */
[----:B------:R-:W-:Y:S02]  /*ad80*/  PRMT R8, R0, 0x7610, R8 ;  /* 0x0000761000087816 */ /* 0x000fe40000000008 */
.L_x_13347:
[----:B------:R-:W-:Y:S05]  /*ad90*/  BSYNC B0 ;  /* 0x0000000000007941 */ /* 0x000fea0003800000 */
.L_x_13346:
[----:B------:R-:W-:Y:S01]  /*ada0*/  STG.E.U8 [R16.64], R8 ;  /* 0x0000000810007986 */ /* 0x000fe2000c101124 */
[----:B------:R-:W-:Y:S05]  /*adb0*/  EXIT ;  /* 0x000000000000794d */ /* 0x000fea0003800000 */
.L_x_13340:
        /* <DEDUP_REMOVED lines=23> */
.L_x_13323:
        /* <DEDUP_REMOVED lines=20> */
.L_x_13350:
[----:B------:R-:W-:Y:S01]  /*b070*/  STG.E.64 [R16.64], R2 ;  /* 0x0000000210007986 */ /* 0x000fe2000c101b24 */
[----:B------:R-:W-:Y:S05]  /*b080*/  EXIT ;  /* 0x000000000000794d */ /* 0x000fea0003800000 */
.L_x_13349:
[----:B------:R-:W-:Y:S01]  /*b090*/  STG.E [R16.64], R2 ;  /* 0x0000000210007986 */ /* 0x000fe2000c101924 */
[----:B------:R-:W-:Y:S05]  /*b0a0*/  EXIT ;  /* 0x000000000000794d */ /* 0x000fea0003800000 */
.L_x_13351:
        /* <DEDUP_REMOVED lines=13> */
.L_x_29966:


//--------------------- .text._ZN2at6native27unrolled_elementwise_kernelINS0_13AUnaryFunctorIlllZZZNS0_21heaviside_kernel_cudaERNS_18TensorIteratorBaseEENKUlvE_clEvENKUlvE2_clEvEUlllE_EESt5arrayIPcLm2EELi4E23TrivialOffsetCalculatorILi1EjESD_NS0_6memory12LoadWithCastILi1EEENSE_13StoreWithCastILi1EEEEEviT_T0_T2_T3_T4_T5_ --------------------------
	.section	.text._ZN2at6native27unrolled_elementwise_kernelINS0_13AUnaryFunctorIlllZZZNS0_21heaviside_kernel_cudaERNS_18TensorIteratorBaseEENKUlvE_clEvENKUlvE2_clEvEUlllE_EESt5arrayIPcLm2EELi4E23TrivialOffsetCalculatorILi1EjESD_NS0_6memory12LoadWithCastILi1EEENSE_13StoreWithCastILi1EEEEEviT_T0_T2_T3_T4_T5_,"ax",@progbits
	.sectioninfo	@"SHI_REGISTERS=32"
	.align	128
        .global         _ZN2at6native27unrolled_elementwise_kernelINS0_13AUnaryFunctorIlllZZZNS0_21heaviside_kernel_cudaERNS_18TensorIteratorBaseEENKUlvE_clEvENKUlvE2_clEvEUlllE_EESt5arrayIPcLm2EELi4E23TrivialOffsetCalculatorILi1EjESD_NS0_6memory12LoadWithCastILi1EEENSE_13StoreWithCastILi1EEEEEviT_T0_T2_T3_T4_T5_
        .type           _ZN2at6native27unrolled_elementwise_kernelINS0_13AUnaryFunctorIlllZZZNS0_21heaviside_kernel_cudaERNS_18TensorIteratorBaseEENKUlvE_clEvENKUlvE2_clEvEUlllE_EESt5arrayIPcLm2EELi4E23TrivialOffsetCalculatorILi1EjESD_NS0_6memory12LoadWithCastILi1EEENSE_13StoreWithCastILi1EEEEEviT_T0_T2_T3_T4_T5_,@function
        .size           _ZN2at6native27unrolled_elementwise_kernelINS0_13AUnaryFunctorIlllZZZNS0_21heaviside_kernel_cudaERNS_18TensorIteratorBaseEENKUlvE_clEvENKUlvE2_clEvEUlllE_EESt5arrayIPcLm2EELi4E23TrivialOffsetCalculatorILi1EjESD_NS0_6memory12LoadWithCastILi1EEENSE_13StoreWithCastILi1EEEEEviT_T0_T2_T3_T4_T5_,(.L_x_29967 - _ZN2at6native27unrolled_elementwise_kernelINS0_13AUnaryFunctorIlllZZZNS0_21heaviside_kernel_cudaERNS_18TensorIteratorBaseEENKUlvE_clEvENKUlvE2_clEvEUlllE_EESt5arrayIPcLm2EELi4E23TrivialOffsetCalculatorILi1EjESD_NS0_6memory12LoadWithCastILi1EEENSE_13StoreWithCastILi1EEEEEviT_T0_T2_T3_T4_T5_)
        .other          _ZN2at6native27unrolled_elementwise_kernelINS0_13AUnaryFunctorIlllZZZNS0_21heaviside_kernel_cudaERNS_18TensorIteratorBaseEENKUlvE_clEvENKUlvE2_clEvEUlllE_EESt5arrayIPcLm2EELi4E23TrivialOffsetCalculatorILi1EjESD_NS0_6memory12LoadWithCastILi1EEENSE_13StoreWithCastILi1EEEEEviT_T0_T2_T3_T4_T5_,@"STO_CUDA_ENTRY STV_DEFAULT"
_ZN2at6native27unrolled_elementwise_kernelINS0_13AUnaryFunctorIlllZZZNS0_21heaviside_kernel_cudaERNS_18TensorIteratorBaseEENKUlvE_clEvENKUlvE2_clEvEUlllE_EESt5arrayIPcLm2EELi4E23TrivialOffsetCalculatorILi1EjESD_NS0_6memory12LoadWithCastILi1EEENSE_13StoreWithCastILi1EEEEEviT_T0_T2_T3_T4_T5_:
.text._ZN2at6native27unrolled_elementwise_kernelINS0_13AUnaryFunctorIlllZZZNS0_21heaviside_kernel_cudaERNS_18TensorIteratorBaseEENKUlvE_clEvENKUlvE2_clEvEUlllE_EESt5arrayIPcLm2EELi4E23TrivialOffsetCalculatorILi1EjESD_NS0_6memory12LoadWithCastILi1EEENSE_13StoreWithCastILi1EEEEEviT_T0_T2_T3_T4_T5_:
        /* <DEDUP_REMOVED lines=30> */
.L_x_13357:
[----:B------:R0:W5:Y:S01]  /*01e0*/  LDG.E.U8 R26, [R4.64] ;  /* 0x00000024041a7981 */ /* 0x000162000c1e1100 */
[----:B------:R-:W-:Y:S01]  /*01f0*/  IMAD.MOV.U32 R27, RZ, RZ, RZ ;  /* 0x000000ffff1b7224 */ /* 0x000fe200078e00ff */
[----:B------:R-:W-:Y:S05]  /*0200*/  BRA `(.L_x_13359) ;  /* 0x00000d6000007947 */ /* 0x000fea0003800000 */
.L_x_13356:
        /* <DEDUP_REMOVED lines=8> */
.L_x_13361:
[----:B------:R-:W2:Y:S02]  /*0290*/  LDG.E R26, [R4.64] ;  /* 0x00000024041a7981 */ /* 0x000ea4000c1e1900 */
[----:B--2---:R-:W-:Y:S01]  /*02a0*/  SHF.R.S32.HI R27, RZ, 0x1f, R26 ;  /* 0x0000001fff1b7819 */ /* 0x004fe2000001141a */
[----:B------:R-:W-:Y:S05]  /*02b0*/  BRA `(.L_x_13359) ;  /* 0x00000cb000007947 */ /* 0x000fea0003800000 */
.L_x_13360:
[----:B------:R-:W2:Y:S02]  /*02c0*/  LDG.E.S16 R26, [R4.64] ;  /* 0x00000024041a7981 */ /* 0x000ea4000c1e1700 */
[----:B--2---:R-:W-:Y:S01]  /*02d0*/  SHF.R.S32.HI R27, RZ, 0x1f, R26 ;  /* 0x0000001fff1b7819 */ /* 0x004fe2000001141a */
[----:B------:R-:W-:Y:S05]  /*02e0*/  BRA `(.L_x_13359) ;  /* 0x00000c8000007947 */ /* 0x000fea0003800000 */
.L_x_13355:
        /* <DEDUP_REMOVED lines=9> */
.L_x_13363:
[----:B------:R-:W2:Y:S02]  /*0380*/  LDG.E.U16 R4, [R4.64] ;  /* 0x0000002404047981 */ /* 0x000ea4000c1e1500 */
[----:B--2---:R-:W-:-:S06]  /*0390*/  HADD2.F32 R26, -RZ, R4.H0_H0 ;  /* 0x20000004ff1a7230 */ /* 0x004fcc0000004100 */
[----:B------:R-:W0:Y:S01]  /*03a0*/  F2I.S64.TRUNC R26, R26 ;  /* 0x0000001a001a7311 */ /* 0x000e22000020d900 */
[----:B------:R-:W-:Y:S05]  /*03b0*/  BRA `(.L_x_13359) ;  /* 0x00000bb000007947 */ /* 0x000fea0003800000 */
.L_x_13362:
        /* <DEDUP_REMOVED lines=9> */
.L_x_13365:
[----:B------:R-:W2:Y:S02]  /*0450*/  LDG.E.U16 R4, [R4.64] ;  /* 0x0000002404047981 */ /* 0x000ea4000c1e1500 */
[----:B--2---:R-:W-:-:S06]  /*0460*/  HADD2.F32 R26, -RZ, R4.H0_H0 ;  /* 0x20000004ff1a7230 */ /* 0x004fcc0000004100 */
[----:B------:R-:W0:Y:S01]  /*0470*/  F2I.S64.TRUNC R26, R26 ;  /* 0x0000001a001a7311 */ /* 0x000e22000020d900 */
[----:B------:R-:W-:Y:S05]  /*0480*/  BRA `(.L_x_13359) ;  /* 0x00000ae000007947 */ /* 0x000fea0003800000 */
.L_x_13364:
[----:B------:R-:W2:Y:S02]  /*0490*/  LDG.E.64 R4, [R4.64] ;  /* 0x0000002404047981 */ /* 0x000ea4000c1e1b00 */
[----:B--2---:R0:W1:Y:S01]  /*04a0*/  F2I.S64.F64.TRUNC R26, R4 ;  /* 0x00000004001a7311 */ /* 0x004062000030d900 */
[----:B------:R-:W-:Y:S05]  /*04b0*/  BRA `(.L_x_13359) ;  /* 0x00000ab000007947 */ /* 0x000fea0003800000 */
.L_x_13354:
        /* <DEDUP_REMOVED lines=13> */
.L_x_13368:
[----:B------:R-:W2:Y:S02]  /*0590*/  LDG.E.64 R4, [R4.64] ;  /* 0x0000002404047981 */ /* 0x000ea4000c1e1b00 */
[----:B--2---:R0:W1:Y:S01]  /*05a0*/  F2I.S64.F64.TRUNC R26, R4 ;  /* 0x00000004001a7311 */ /* 0x004062000030d900 */
[----:B------:R-:W-:Y:S05]  /*05b0*/  BRA `(.L_x_13359) ;  /* 0x000009b000007947 */ /* 0x000fea0003800000 */
.L_x_13367:
        /* <DEDUP_REMOVED lines=27> */
.L_x_13370:
        /* <DEDUP_REMOVED lines=13> */
[----:B------:R0:W1:Y:S01]  /*0840*/  F2I.S64.TRUNC R26, R0 ;  /* 0x00000000001a7311 */ /* 0x000062000020d900 */
[----:B------:R-:W-:Y:S05]  /*0850*/  BRA `(.L_x_13359) ;  /* 0x0000071000007947 */ /* 0x000fea0003800000 */
.L_x_13369:
[----:B------:R-:W2:Y:S02]  /*0860*/  LDG.E.U16 R26, [R4.64] ;  /* 0x00000024041a7981 */ /* 0x000ea4000c1e1500 */
[----:B--2---:R-:W-:-:S06]  /*0870*/  PRMT R26, RZ, 0x5410, R26 ;  /* 0x00005410ff1a7816 */ /* 0x004fcc000000001a */
[----:B------:R-:W0:Y:S01]  /*0880*/  F2I.S64.TRUNC R26, R26 ;  /* 0x0000001a001a7311 */ /* 0x000e22000020d900 */
[----:B------:R-:W-:Y:S05]  /*0890*/  BRA `(.L_x_13359) ;  /* 0x000006d000007947 */ /* 0x000fea0003800000 */
.L_x_13366:
        /* <DEDUP_REMOVED lines=11> */
.L_x_13373:
        /* <DEDUP_REMOVED lines=21> */
.L_x_13377:
[----:B------:R-:W-:Y:S05]  /*0aa0*/  BSYNC B1 ;  /* 0x0000000000017941 */ /* 0x000fea0003800000 */
.L_x_13376:
[----:B------:R-:W-:Y:S01]  /*0ab0*/  IMAD.SHL.U32 R3, R3, 0x100000, RZ ;  /* 0x0010000003037824 */ /* 0x000fe200078e00ff */
[----:B------:R-:W-:-:S04]  /*0ac0*/  LEA R5, R0, 0x3b800000, 0x17 ;  /* 0x3b80000000057811 */ /* 0x000fc800078eb8ff */
[----:B------:R-:W-:Y:S02]  /*0ad0*/  LOP3.LUT R26, R5, R3, R26, 0xfe, !PT ;  /* 0x00000003051a7212 */ /* 0x000fe400078efe1a */
.L_x_13375:
[----:B------:R-:W-:Y:S05]  /*0ae0*/  BSYNC B0 ;  /* 0x0000000000007941 */ /* 0x000fea0003800000 */
.L_x_13374:
[----:B------:R-:W0:Y:S01]  /*0af0*/  F2I.S64.TRUNC R26, R26 ;  /* 0x0000001a001a7311 */ /* 0x000e22000020d900 */
[----:B------:R-:W-:Y:S05]  /*0b00*/  BRA `(.L_x_13359) ;  /* 0x0000046000007947 */ /* 0x000fea0003800000 */
.L_x_13372:
        /* <DEDUP_REMOVED lines=21> */
.L_x_13381:
[----:B------:R-:W-:Y:S05]  /*0c60*/  BSYNC B1 ;  /* 0x0000000000017941 */ /* 0x000fea0003800000 */
.L_x_13380:
[----:B------:R-:W-:Y:S01]  /*0c70*/  IMAD.SHL.U32 R3, R3, 0x200000, RZ ;  /* 0x0020000003037824 */ /* 0x000fe200078e00ff */
[----:B------:R-:W-:-:S04]  /*0c80*/  LEA R5, R0, 0x37800000, 0x17 ;  /* 0x3780000000057811 */ /* 0x000fc800078eb8ff */
[----:B------:R-:W-:Y:S02]  /*0c90*/  LOP3.LUT R26, R5, R3, R26, 0xfe, !PT ;  /* 0x00000003051a7212 */ /* 0x000fe400078efe1a */
.L_x_13379:
[----:B------:R-:W-:Y:S05]  /*0ca0*/  BSYNC B0 ;  /* 0x0000000000007941 */ /* 0x000fea0003800000 */
.L_x_13378:
[----:B------:R-:W0:Y:S01]  /*0cb0*/  F2I.S64.TRUNC R26, R26 ;  /* 0x0000001a001a7311 */ /* 0x000e22000020d900 */
[----:B------:R-:W-:Y:S05]  /*0cc0*/  BRA `(.L_x_13359) ;  /* 0x000002a000007947 */ /* 0x000fea0003800000 */
.L_x_13371:
        /* <DEDUP_REMOVED lines=14> */
.L_x_13385:
[----:B------:R-:W-:Y:S05]  /*0db0*/  BSYNC B0 ;  /* 0x0000000000007941 */ /* 0x000fea0003800000 */
.L_x_13384:
[----:B------:R-:W0:Y:S01]  /*0dc0*/  F2I.S64.TRUNC R26, R26 ;  /* 0x0000001a001a7311 */ /* 0x000e22000020d900 */
[----:B------:R-:W-:Y:S05]  /*0dd0*/  BRA `(.L_x_13359) ;  /* 0x0000019000007947 */ /* 0x000fea0003800000 */
.L_x_13358:
        /* <DEDUP_REMOVED lines=21> */
.L_x_13383:
[----:B------:R0:W5:Y:S01]  /*0f30*/  LDG.E.64 R26, [R4.64] ;  /* 0x00000024041a7981 */ /* 0x000162000c1e1b00 */
[----:B------:R-:W-:Y:S05]  /*0f40*/  BRA `(.L_x_13359) ;  /* 0x0000002000007947 */ /* 0x000fea0003800000 */
.L_x_13382:
[----:B------:R0:W5:Y:S01]  /*0f50*/  LDG.E R26, [R4.64] ;  /* 0x00000024041a7981 */ /* 0x000162000c1e1900 */
[----:B------:R-:W-:-:S03]  /*0f60*/  IMAD.MOV.U32 R27, RZ, RZ, RZ ;  /* 0x000000ffff1b7224 */ /* 0x000fc600078e00ff */
.L_x_13359:
[----:B------:R-:W2:Y:S02]  /*0f70*/  S2R R25, SR_TID.X ;  /* 0x0000000000197919 */ /* 0x000ea40000002100 */
[----:B--2---:R-:W-:Y:S02]  /*0f80*/  IADD3 R25, R25, 0x80, RZ ;  /* 0x0000008019197810 */ /* 0x004fe40007ffe0ff */
.L_x_13353:
[----:B-1----:R-:W-:Y:S05]  /*0f90*/  BSYNC B6 ;  /* 0x0000000000067941 */ /* 0x002fea0003800000 */
.L_x_13352:
        /* <DEDUP_REMOVED lines=22> */
.L_x_13391:
[----:B------:R0:W5:Y:S01]  /*1100*/  LDG.E.U8 R28, [R4.64] ;  /* 0x00000024041c7981 */ /* 0x000162000c1e1100 */
[----:B------:R-:W-:Y:S01]  /*1110*/  IMAD.MOV.U32 R29, RZ, RZ, RZ ;  /* 0x000000ffff1d7224 */ /* 0x000fe200078e00ff */
[----:B------:R-:W-:Y:S05]  /*1120*/  BRA `(.L_x_13393) ;  /* 0x00000d5000007947 */ /* 0x000fea0003800000 */
.L_x_13390:
        /* <DEDUP_REMOVED lines=8> */
.L_x_13395:
[----:B------:R-:W2:Y:S02]  /*11b0*/  LDG.E R28, [R4.64] ;  /* 0x00000024041c7981 */ /* 0x000ea4000c1e1900 */
[----:B--2---:R-:W-:Y:S01]  /*11c0*/  SHF.R.S32.HI R29, RZ, 0x1f, R28 ;  /* 0x0000001fff1d7819 */ /* 0x004fe2000001141c */
[----:B------:R-:W-:Y:S05]  /*11d0*/  BRA `(.L_x_13393) ;  /* 0x00000ca000007947 */ /* 0x000fea0003800000 */
.L_x_13394:
[----:B------:R-:W2:Y:S02]  /*11e0*/  LDG.E.S16 R28, [R4.64] ;  /* 0x00000024041c7981 */ /* 0x000ea4000c1e1700 */
[----:B--2---:R-:W-:Y:S01]  /*11f0*/  SHF.R.S32.HI R29, RZ, 0x1f, R28 ;  /* 0x0000001fff1d7819 */ /* 0x004fe2000001141c */
[----:B------:R-:W-:Y:S05]  /*1200*/  BRA `(.L_x_13393) ;  /* 0x00000c7000007947 */ /* 0x000fea0003800000 */
.L_x_13389:
        /* <DEDUP_REMOVED lines=9> */
.L_x_13397:
[----:B------:R-:W2:Y:S02]  /*12a0*/  LDG.E.U16 R4, [R4.64] ;  /* 0x0000002404047981 */ /* 0x000ea4000c1e1500 */
[----:B--2---:R-:W-:-:S06]  /*12b0*/  HADD2.F32 R28, -RZ, R4.H0_H0 ;  /* 0x20000004ff1c7230 */ /* 0x004fcc0000004100 */
[----:B------:R-:W0:Y:S01]  /*12c0*/  F2I.S64.TRUNC R28, R28 ;  /* 0x0000001c001c7311 */ /* 0x000e22000020d900 */
[----:B------:R-:W-:Y:S05]  /*12d0*/  BRA `(.L_x_13393) ;  /* 0x00000ba000007947 */ /* 0x000fea0003800000 */
.L_x_13396:
        /* <DEDUP_REMOVED lines=9> */
.L_x_13399:
[----:B------:R-:W2:Y:S02]  /*1370*/  LDG.E.U16 R4, [R4.64] ;  /* 0x0000002404047981 */ /* 0x000ea4000c1e1500 */
[----:B--2---:R-:W-:-:S06]  /*1380*/  HADD2.F32 R28, -RZ, R4.H0_H0 ;  /* 0x20000004ff1c7230 */ /* 0x004fcc0000004100 */
[----:B------:R-:W0:Y:S01]  /*1390*/  F2I.S64.TRUNC R28, R28 ;  /* 0x0000001c001c7311 */ /* 0x000e22000020d900 */
[----:B------:R-:W-:Y:S05]  /*13a0*/  BRA `(.L_x_13393) ;  /* 0x00000ad000007947 */ /* 0x000fea0003800000 */
.L_x_13398:
[----:B------:R-:W2:Y:S02]  /*13b0*/  LDG.E.64 R4, [R4.64] ;  /* 0x0000002404047981 */ /* 0x000ea4000c1e1b00 */
[----:B--2---:R0:W1:Y:S01]  /*13c0*/  F2I.S64.F64.TRUNC R28, R4 ;  /* 0x00000004001c7311 */ /* 0x004062000030d900 */
[----:B------:R-:W-:Y:S05]  /*13d0*/  BRA `(.L_x_13393) ;  /* 0x00000aa000007947 */ /* 0x000fea0003800000 */
.L_x_13388:
        /* <DEDUP_REMOVED lines=13> */
.L_x_13402:
[----:B------:R-:W2:Y:S02]  /*14b0*/  LDG.E.64 R4, [R4.64] ;  /* 0x0000002404047981 */ /* 0x000ea4000c1e1b00 */
[----:B--2---:R0:W1:Y:S01]  /*14c0*/  F2I.S64.F64.TRUNC R28, R4 ;  /* 0x00000004001c7311 */ /* 0x004062000030d900 */
[----:B------:R-:W-:Y:S05]  /*14d0*/  BRA `(.L_x_13393) ;  /* 0x000009a000007947 */ /* 0x000fea0003800000 */
.L_x_13401:
        /* <DEDUP_REMOVED lines=27> */
.L_x_13404:
        /* <DEDUP_REMOVED lines=14> */
.L_x_13403:
[----:B------:R-:W2:Y:S02]  /*1770*/  LDG.E.U16 R28, [R4.64] ;  /* 0x00000024041c7981 */ /* 0x000ea4000c1e1500 */
[----:B--2---:R-:W-:-:S06]  /*1780*/  PRMT R28, RZ, 0x5410, R28 ;  /* 0x00005410ff1c7816 */ /* 0x004fcc000000001c */
[----:B------:R-:W0:Y:S01]  /*1790*/  F2I.S64.TRUNC R28, R28 ;  /* 0x0000001c001c7311 */ /* 0x000e22000020d900 */
[----:B------:R-:W-:Y:S05]  /*17a0*/  BRA `(.L_x_13393) ;  /* 0x000006d000007947 */ /* 0x000fea0003800000 */
.L_x_13400:
        /* <DEDUP_REMOVED lines=11> */
.L_x_13407:
        /* <DEDUP_REMOVED lines=21> */
.L_x_13411:
[----:B------:R-:W-:Y:S05]  /*19b0*/  BSYNC B1 ;  /* 0x0000000000017941 */ /* 0x000fea0003800000 */
.L_x_13410:
[----:B------:R-:W-:Y:S01]  /*19c0*/  IMAD.SHL.U32 R3, R3, 0x100000, RZ ;  /* 0x0010000003037824 */ /* 0x000fe200078e00ff */
[----:B------:R-:W-:-:S04]  /*19d0*/  LEA R5, R0, 0x3b800000, 0x17 ;  /* 0x3b80000000057811 */ /* 0x000fc800078eb8ff */
[----:B------:R-:W-:Y:S02]  /*19e0*/  LOP3.LUT R28, R5, R3, R28, 0xfe, !PT ;  /* 0x00000003051c7212 */ /* 0x000fe400078efe1c */
.L_x_13409:
[----:B------:R-:W-:Y:S05]  /*19f0*/  BSYNC B0 ;  /* 0x0000000000007941 */ /* 0x000fea0003800000 */
.L_x_13408:
[----:B------:R-:W0:Y:S01]  /*1a00*/  F2I.S64.TRUNC R28, R28 ;  /* 0x0000001c001c7311 */ /* 0x000e22000020d900 */
[----:B------:R-:W-:Y:S05]  /*1a10*/  BRA `(.L_x_13393) ;  /* 0x0000046000007947 */ /* 0x000fea0003800000 */
.L_x_13406:
        /* <DEDUP_REMOVED lines=21> */
.L_x_13415:
[----:B------:R-:W-:Y:S05]  /*1b70*/  BSYNC B1 ;  /* 0x0000000000017941 */ /* 0x000fea0003800000 */
.L_x_13414:
[----:B------:R-:W-:Y:S01]  /*1b80*/  IMAD.SHL.U32 R3, R3, 0x200000, RZ ;  /* 0x0020000003037824 */ /* 0x000fe200078e00ff */
[----:B------:R-:W-:-:S04]  /*1b90*/  LEA R5, R0, 0x37800000, 0x17 ;  /* 0x3780000000057811 */ /* 0x000fc800078eb8ff */
[----:B------:R-:W-:Y:S02]  /*1ba0*/  LOP3.LUT R28, R5, R3, R28, 0xfe, !PT ;  /* 0x00000003051c7212 */ /* 0x000fe400078efe1c */
.L_x_13413:
[----:B------:R-:W-:Y:S05]  /*1bb0*/  BSYNC B0 ;  /* 0x0000000000007941 */ /* 0x000fea0003800000 */
.L_x_13412:
[----:B------:R-:W0:Y:S01]  /*1bc0*/  F2I.S64.TRUNC R28, R28 ;  /* 0x0000001c001c7311 */ /* 0x000e22000020d900 */
[----:B------:R-:W-:Y:S05]  /*1bd0*/  BRA `(.L_x_13393) ;  /* 0x000002a000007947 */ /* 0x000fea0003800000 */
.L_x_13405:
        /* <DEDUP_REMOVED lines=14> */
.L_x_13419:
[----:B------:R-:W-:Y:S05]  /*1cc0*/  BSYNC B0 ;  /* 0x0000000000007941 */ /* 0x000fea0003800000 */
.L_x_13418:
[----:B------:R-:W0:Y:S01]  /*1cd0*/  F2I.S64.TRUNC R28, R28 ;  /* 0x0000001c001c7311 */ /* 0x000e22000020d900 */
[----:B------:R-:W-:Y:S05]  /*1ce0*/  BRA `(.L_x_13393) ;  /* 0x0000019000007947 */ /* 0x000fea0003800000 */
.L_x_13392:
        /* <DEDUP_REMOVED lines=21> */
.L_x_13417:
[----:B------:R0:W5:Y:S01]  /*1e40*/  LDG.E.64 R28, [R4.64] ;  /* 0x00000024041c7981 */ /* 0x000162000c1e1b00 */
[----:B------:R-:W-:Y:S05]  /*1e50*/  BRA `(.L_x_13393) ;  /* 0x0000002000007947 */ /* 0x000fea0003800000 */
.L_x_13416:
[----:B------:R0:W5:Y:S01]  /*1e60*/  LDG.E R28, [R4.64] ;  /* 0x00000024041c7981 */ /* 0x000162000c1e1900 */
[----:B------:R-:W-:-:S03]  /*1e70*/  IMAD.MOV.U32 R29, RZ, RZ, RZ ;  /* 0x000000ffff1d7224 */ /* 0x000fc600078e00ff */
.L_x_13393:
[----:B------:R-:W-:-:S04]  /*1e80*/  IADD3 R25, R25, 0x80, RZ ;  /* 0x0000008019197810 */ /* 0x000fc80007ffe0ff */
.L_x_13387:
[----:B------:R-:W-:Y:S05]  /*1e90*/  BSYNC B6 ;  /* 0x0000000000067941 */ /* 0x000fea0003800000 */
.L_x_13386:
        /* <DEDUP_REMOVED lines=24> */
.L_x_13425:
[----:B------:R0:W5:Y:S01]  /*2020*/  LDG.E.U8 R16, [R4.64] ;  /* 0x0000002404107981 */ /* 0x000162000c1e1100 */
[----:B------:R-:W-:Y:S01]  /*2030*/  IMAD.MOV.U32 R17, RZ, RZ, RZ ;  /* 0x000000ffff117224 */ /* 0x000fe200078e00ff */
[----:B------:R-:W-:Y:S05]  /*2040*/  BRA `(.L_x_13427) ;  /* 0x00000d5000007947 */ /* 0x000fea0003800000 */
.L_x_13424:
        /* <DEDUP_REMOVED lines=8> */
.L_x_13429:
[----:B------:R-:W2:Y:S02]  /*20d0*/  LDG.E R16, [R4.64] ;  /* 0x0000002404107981 */ /* 0x000ea4000c1e1900 */
[----:B--2---:R-:W-:Y:S01]  /*20e0*/  SHF.R.S32.HI R17, RZ, 0x1f, R16 ;  /* 0x0000001fff117819 */ /* 0x004fe20000011410 */
[----:B------:R-:W-:Y:S05]  /*20f0*/  BRA `(.L_x_13427) ;  /* 0x00000ca000007947 */ /* 0x000fea0003800000 */
.L_x_13428:
[----:B------:R-:W2:Y:S02]  /*2100*/  LDG.E.S16 R16, [R4.64] ;  /* 0x0000002404107981 */ /* 0x000ea4000c1e1700 */
[----:B--2---:R-:W-:Y:S01]  /*2110*/  SHF.R.S32.HI R17, RZ, 0x1f, R16 ;  /* 0x0000001fff117819 */ /* 0x004fe20000011410 */
[----:B------:R-:W-:Y:S05]  /*2120*/  BRA `(.L_x_13427) ;  /* 0x00000c7000007947 */ /* 0x000fea0003800000 */
.L_x_13423:
        /* <DEDUP_REMOVED lines=9> */
.L_x_13431:
[----:B------:R-:W2:Y:S02]  /*21c0*/  LDG.E.U16 R4, [R4.64] ;  /* 0x0000002404047981 */ /* 0x000ea4000c1e1500 */
[----:B--2---:R-:W-:-:S06]  /*21d0*/  HADD2.F32 R16, -RZ, R4.H0_H0 ;  /* 0x20000004ff107230 */ /* 0x004fcc0000004100 */
[----:B------:R-:W0:Y:S01]  /*21e0*/  F2I.S64.TRUNC R16, R16 ;  /* 0x0000001000107311 */ /* 0x000e22000020d900 */
[----:B------:R-:W-:Y:S05]  /*21f0*/  BRA `(.L_x_13427) ;  /* 0x00000ba000007947 */ /* 0x000fea0003800000 */
.L_x_13430:
        /* <DEDUP_REMOVED lines=9> */
.L_x_13433:
[----:B------:R-:W2:Y:S02]  /*2290*/  LDG.E.U16 R4, [R4.64] ;  /* 0x0000002404047981 */ /* 0x000ea4000c1e1500 */
[----:B--2---:R-:W-:-:S06]  /*22a0*/  HADD2.F32 R16, -RZ, R4.H0_H0 ;  /* 0x20000004ff107230 */ /* 0x004fcc0000004100 */
[----:B------:R-:W0:Y:S01]  /*22b0*/  F2I.S64.TRUNC R16, R16 ;  /* 0x0000001000107311 */ /* 0x000e22000020d900 */
[----:B------:R-:W-:Y:S05]  /*22c0*/  BRA `(.L_x_13427) ;  /* 0x00000ad000007947 */ /* 0x000fea0003800000 */
.L_x_13432:
[----:B------:R-:W2:Y:S02]  /*22d0*/  LDG.E.64 R4, [R4.64] ;  /* 0x0000002404047981 */ /* 0x000ea4000c1e1b00 */
[----:B--2---:R0:W2:Y:S01]  /*22e0*/  F2I.S64.F64.TRUNC R16, R4 ;  /* 0x0000000400107311 */ /* 0x0040a2000030d900 */
[----:B------:R-:W-:Y:S05]  /*22f0*/  BRA `(.L_x_13427) ;  /* 0x00000aa000007947 */ /* 0x000fea0003800000 */
.L_x_13422:
        /* <DEDUP_REMOVED lines=13> */
.L_x_13436:
[----:B------:R-:W2:Y:S02]  /*23d0*/  LDG.E.64 R4, [R4.64] ;  /* 0x0000002404047981 */ /* 0x000ea4000c1e1b00 */
[----:B--2---:R0:W2:Y:S01]  /*23e0*/  F2I.S64.F64.TRUNC R16, R4 ;  /* 0x0000000400107311 */ /* 0x0040a2000030d900 */
[----:B------:R-:W-:Y:S05]  /*23f0*/  BRA `(.L_x_13427) ;  /* 0x000009a000007947 */ /* 0x000fea0003800000 */
.L_x_13435:
        /* <DEDUP_REMOVED lines=27> */
.L_x_13438:
        /* <DEDUP_REMOVED lines=12> */
[----:B------:R0:W2:Y:S01]  /*2670*/  F2I.S64.TRUNC R16, R0 ;  /* 0x0000000000107311 */ /* 0x0000a2000020d900 */
[----:B------:R-:W-:Y:S05]  /*2680*/  BRA `(.L_x_13427) ;  /* 0x0000071000007947 */ /* 0x000fea0003800000 */
.L_x_13437:
[----:B------:R-:W2:Y:S02]  /*2690*/  LDG.E.U16 R16, [R4.64] ;  /* 0x0000002404107981 */ /* 0x000ea4000c1e1500 */
[----:B--2---:R-:W-:-:S06]  /*26a0*/  PRMT R16, RZ, 0x5410, R16 ;  /* 0x00005410ff107816 */ /* 0x004fcc0000000010 */
[----:B------:R-:W0:Y:S01]  /*26b0*/  F2I.S64.TRUNC R16, R16 ;  /* 0x0000001000107311 */ /* 0x000e22000020d900 */
[----:B------:R-:W-:Y:S05]  /*26c0*/  BRA `(.L_x_13427) ;  /* 0x000006d000007947 */ /* 0x000fea0003800000 */
.L_x_13434:
        /* <DEDUP_REMOVED lines=11> */
.L_x_13441:
        /* <DEDUP_REMOVED lines=21> */
.L_x_13445:
[----:B------:R-:W-:Y:S05]  /*28d0*/  BSYNC B1 ;  /* 0x0000000000017941 */ /* 0x000fea0003800000 */
.L_x_13444:
[----:B------:R-:W-:Y:S01]  /*28e0*/  IMAD.SHL.U32 R3, R3, 0x100000, RZ ;  /* 0x0010000003037824 */ /* 0x000fe200078e00ff */
[----:B------:R-:W-:-:S04]  /*28f0*/  LEA R5, R0, 0x3b800000, 0x17 ;  /* 0x3b80000000057811 */ /* 0x000fc800078eb8ff */
[----:B------:R-:W-:Y:S02]  /*2900*/  LOP3.LUT R16, R5, R3, R16, 0xfe, !PT ;  /* 0x0000000305107212 */ /* 0x000fe400078efe10 */
.L_x_13443:
[----:B------:R-:W-:Y:S05]  /*2910*/  BSYNC B0 ;  /* 0x0000000000007941 */ /* 0x000fea0003800000 */
.L_x_13442:
[----:B------:R-:W0:Y:S01]  /*2920*/  F2I.S64.TRUNC R16, R16 ;  /* 0x0000001000107311 */ /* 0x000e22000020d900 */
[----:B------:R-:W-:Y:S05]  /*2930*/  BRA `(.L_x_13427) ;  /* 0x0000046000007947 */ /* 0x000fea0003800000 */
.L_x_13440:
        /* <DEDUP_REMOVED lines=21> */
.L_x_13449:
[----:B------:R-:W-:Y:S05]  /*2a90*/  BSYNC B1 ;  /* 0x0000000000017941 */ /* 0x000fea0003800000 */
.L_x_13448:
[----:B------:R-:W-:Y:S01]  /*2aa0*/  IMAD.SHL.U32 R3, R3, 0x200000, RZ ;  /* 0x0020000003037824 */ /* 0x000fe200078e00ff */
[----:B------:R-:W-:-:S04]  /*2ab0*/  LEA R5, R0, 0x37800000, 0x17 ;  /* 0x3780000000057811 */ /* 0x000fc800078eb8ff */
[----:B------:R-:W-:Y:S02]  /*2ac0*/  LOP3.LUT R16, R5, R3, R16, 0xfe, !PT ;  /* 0x0000000305107212 */ /* 0x000fe400078efe10 */
.L_x_13447:
[----:B------:R-:W-:Y:S05]  /*2ad0*/  BSYNC B0 ;  /* 0x0000000000007941 */ /* 0x000fea0003800000 */
.L_x_13446:
[----:B------:R-:W0:Y:S01]  /*2ae0*/  F2I.S64.TRUNC R16, R16 ;  /* 0x0000001000107311 */ /* 0x000e22000020d900 */
[----:B------:R-:W-:Y:S05]  /*2af0*/  BRA `(.L_x_13427) ;  /* 0x000002a000007947 */ /* 0x000fea0003800000 */
.L_x_13439:
        /* <DEDUP_REMOVED lines=14> */
.L_x_13453:
[----:B------:R-:W-:Y:S05]  /*2be0*/  BSYNC B0 ;  /* 0x0000000000007941 */ /* 0x000fea0003800000 */
.L_x_13452:
[----:B------:R-:W0:Y:S01]  /*2bf0*/  F2I.S64.TRUNC R16, R16 ;  /* 0x0000001000107311 */ /* 0x000e22000020d900 */
[----:B------:R-:W-:Y:S05]  /*2c00*/  BRA `(.L_x_13427) ;  /* 0x0000019000007947 */ /* 0x000fea0003800000 */
.L_x_13426:
        /* <DEDUP_REMOVED lines=21> */
.L_x_13451:
[----:B------:R0:W5:Y:S01]  /*2d60*/  LDG.E.64 R16, [R4.64] ;  /* 0x0000002404107981 */ /* 0x000162000c1e1b00 */
[----:B------:R-:W-:Y:S05]  /*2d70*/  BRA `(.L_x_13427) ;  /* 0x0000002000007947 */ /* 0x000fea0003800000 */
.L_x_13450:
[----:B------:R0:W5:Y:S01]  /*2d80*/  LDG.E R16, [R4.64] ;  /* 0x0000002404107981 */ /* 0x000162000c1e1900 */
[----:B------:R-:W-:-:S03]  /*2d90*/  IMAD.MOV.U32 R17, RZ, RZ, RZ ;  /* 0x000000ffff117224 */ /* 0x000fc600078e00ff */
.L_x_13427:
[----:B------:R-:W-:-:S04]  /*2da0*/  IADD3 R25, R25, 0x80, RZ ;  /* 0x0000008019197810 */ /* 0x000fc80007ffe0ff */
.L_x_13421:
[----:B------:R-:W-:Y:S05]  /*2db0*/  BSYNC B6 ;  /* 0x0000000000067941 */ /* 0x000fea0003800000 */
.L_x_13420:
        /* <DEDUP_REMOVED lines=21> */
.L_x_13459:
[----:B------:R0:W5:Y:S01]  /*2f10*/  LDG.E.U8 R18, [R4.64] ;  /* 0x0000002404127981 */ /* 0x000162000c1e1100 */
[----:B------:R-:W-:Y:S01]  /*2f20*/  IMAD.MOV.U32 R19, RZ, RZ, RZ ;  /* 0x000000ffff137224 */ /* 0x000fe200078e00ff */
[----:B------:R-:W-:Y:S05]  /*2f30*/  BRA `(.L_x_13455) ;  /* 0x00000d4000007947 */ /* 0x000fea0003800000 */
.L_x_13458:
        /* <DEDUP_REMOVED lines=8> */
.L_x_13462:
[----:B------:R-:W3:Y:S02]  /*2fc0*/  LDG.E R18, [R4.64] ;  /* 0x0000002404127981 */ /* 0x000ee4000c1e1900 */
[----:B---3--:R-:W-:Y:S01]  /*2fd0*/  SHF.R.S32.HI R19, RZ, 0x1f, R18 ;  /* 0x0000001fff137819 */ /* 0x008fe20000011412 */
[----:B------:R-:W-:Y:S05]  /*2fe0*/  BRA `(.L_x_13455) ;  /* 0x00000c9000007947 */ /* 0x000fea0003800000 */
.L_x_13461:
[----:B------:R-:W3:Y:S02]  /*2ff0*/  LDG.E.S16 R18, [R4.64] ;  /* 0x0000002404127981 */ /* 0x000ee4000c1e1700 */
[----:B---3--:R-:W-:Y:S01]  /*3000*/  SHF.R.S32.HI R19, RZ, 0x1f, R18 ;  /* 0x0000001fff137819 */ /* 0x008fe20000011412 */
[----:B------:R-:W-:Y:S05]  /*3010*/  BRA `(.L_x_13455) ;  /* 0x00000c6000007947 */ /* 0x000fea0003800000 */
.L_x_13457:
        /* <DEDUP_REMOVED lines=9> */
.L_x_13464:
[----:B------:R-:W3:Y:S02]  /*30b0*/  LDG.E.U16 R4, [R4.64] ;  /* 0x0000002404047981 */ /* 0x000ee4000c1e1500 */
[----:B---3--:R-:W-:-:S06]  /*30c0*/  HADD2.F32 R18, -RZ, R4.H0_H0 ;  /* 0x20000004ff127230 */ /* 0x008fcc0000004100 */
[----:B------:R-:W0:Y:S01]  /*30d0*/  F2I.S64.TRUNC R18, R18 ;  /* 0x0000001200127311 */ /* 0x000e22000020d900 */
[----:B------:R-:W-:Y:S05]  /*30e0*/  BRA `(.L_x_13455) ;  /* 0x00000b9000007947 */ /* 0x000fea0003800000 */
.L_x_13463:
        /* <DEDUP_REMOVED lines=9> */
.L_x_13466:
[----:B------:R-:W3:Y:S02]  /*3180*/  LDG.E.U16 R4, [R4.64] ;  /* 0x0000002404047981 */ /* 0x000ee4000c1e1500 */
[----:B---3--:R-:W-:-:S06]  /*3190*/  HADD2.F32 R18, -RZ, R4.H0_H0 ;  /* 0x20000004ff127230 */ /* 0x008fcc0000004100 */
[----:B------:R-:W0:Y:S01]  /*31a0*/  F2I.S64.TRUNC R18, R18 ;  /* 0x0000001200127311 */ /* 0x000e22000020d900 */
[----:B------:R-:W-:Y:S05]  /*31b0*/  BRA `(.L_x_13455) ;  /* 0x00000ac000007947 */ /* 0x000fea0003800000 */
.L_x_13465:
[----:B------:R-:W3:Y:S02]  /*31c0*/  LDG.E.64 R4, [R4.64] ;  /* 0x0000002404047981 */ /* 0x000ee4000c1e1b00 */
[----:B---3--:R0:W3:Y:S01]  /*31d0*/  F2I.S64.F64.TRUNC R18, R4 ;  /* 0x0000000400127311 */ /* 0x0080e2000030d900 */
[----:B------:R-:W-:Y:S05]  /*31e0*/  BRA `(.L_x_13455) ;  /* 0x00000a9000007947 */ /* 0x000fea0003800000 */
.L_x_13456:
        /* <DEDUP_REMOVED lines=13> */
.L_x_13469:
[----:B------:R-:W3:Y:S02]  /*32c0*/  LDG.E.64 R4, [R4.64] ;  /* 0x0000002404047981 */ /* 0x000ee4000c1e1b00 */
[----:B---3--:R0:W3:Y:S01]  /*32d0*/  F2I.S64.F64.TRUNC R18, R4 ;  /* 0x0000000400127311 */ /* 0x0080e2000030d900 */
[----:B------:R-:W-:Y:S05]  /*32e0*/  BRA `(.L_x_13455) ;  /* 0x0000099000007947 */ /* 0x000fea0003800000 */
.L_x_13468:
        /* <DEDUP_REMOVED lines=27> */
.L_x_13471:
        /* <DEDUP_REMOVED lines=12> */
[----:B------:R0:W3:Y:S01]  /*3560*/  F2I.S64.TRUNC R18, R0 ;  /* 0x0000000000127311 */ /* 0x0000e2000020d900 */
[----:B------:R-:W-:Y:S05]  /*3570*/  BRA `(.L_x_13455) ;  /* 0x0000070000007947 */ /* 0x000fea0003800000 */
.L_x_13470:
[----:B------:R-:W3:Y:S02]  /*3580*/  LDG.E.U16 R18, [R4.64] ;  /* 0x0000002404127981 */ /* 0x000ee4000c1e1500 */
[----:B---3--:R-:W-:-:S06]  /*3590*/  PRMT R18, RZ, 0x5410, R18 ;  /* 0x00005410ff127816 */ /* 0x008fcc0000000012 */
[----:B------:R-:W0:Y:S01]  /*35a0*/  F2I.S64.TRUNC R18, R18 ;  /* 0x0000001200127311 */ /* 0x000e22000020d900 */
[----:B------:R-:W-:Y:S05]  /*35b0*/  BRA `(.L_x_13455) ;  /* 0x000006c000007947 */ /* 0x000fea0003800000 */
.L_x_13467:
        /* <DEDUP_REMOVED lines=11> */
.L_x_13474:
        /* <DEDUP_REMOVED lines=21> */
.L_x_13478:
[----:B------:R-:W-:Y:S05]  /*37c0*/  BSYNC B1 ;  /* 0x0000000000017941 */ /* 0x000fea0003800000 */
.L_x_13477:
[----:B------:R-:W-:Y:S01]  /*37d0*/  IMAD.SHL.U32 R3, R3, 0x100000, RZ ;  /* 0x0010000003037824 */ /* 0x000fe200078e00ff */
[----:B------:R-:W-:-:S04]  /*37e0*/  LEA R5, R0, 0x3b800000, 0x17 ;  /* 0x3b80000000057811 */ /* 0x000fc800078eb8ff */
[----:B------:R-:W-:Y:S02]  /*37f0*/  LOP3.LUT R18, R5, R3, R18, 0xfe, !PT ;  /* 0x0000000305127212 */ /* 0x000fe400078efe12 */
.L_x_13476:
[----:B------:R-:W-:Y:S05]  /*3800*/  BSYNC B0 ;  /* 0x0000000000007941 */ /* 0x000fea0003800000 */
.L_x_13475:
[----:B------:R-:W0:Y:S01]  /*3810*/  F2I.S64.TRUNC R18, R18 ;  /* 0x0000001200127311 */ /* 0x000e22000020d900 */
[----:B------:R-:W-:Y:S05]  /*3820*/  BRA `(.L_x_13455) ;  /* 0x0000045000007947 */ /* 0x000fea0003800000 */
.L_x_13473:
        /* <DEDUP_REMOVED lines=21> */
.L_x_13482:
[----:B------:R-:W-:Y:S05]  /*3980*/  BSYNC B1 ;  /* 0x0000000000017941 */ /* 0x000fea0003800000 */
.L_x_13481:
[----:B------:R-:W-:Y:S01]  /*3990*/  IMAD.SHL.U32 R3, R3, 0x200000, RZ ;  /* 0x0020000003037824 */ /* 0x000fe200078e00ff */
[----:B------:R-:W-:-:S04]  /*39a0*/  LEA R5, R0, 0x37800000, 0x17 ;  /* 0x3780000000057811 */ /* 0x000fc800078eb8ff */
[----:B------:R-:W-:Y:S02]  /*39b0*/  LOP3.LUT R18, R5, R3, R18, 0xfe, !PT ;  /* 0x0000000305127212 */ /* 0x000fe400078efe12 */
.L_x_13480:
[----:B------:R-:W-:Y:S05]  /*39c0*/  BSYNC B0 ;  /* 0x0000000000007941 */ /* 0x000fea0003800000 */
.L_x_13479:
[----:B------:R-:W0:Y:S01]  /*39d0*/  F2I.S64.TRUNC R18, R18 ;  /* 0x0000001200127311 */ /* 0x000e22000020d900 */
[----:B------:R-:W-:Y:S05]  /*39e0*/  BRA `(.L_x_13455) ;  /* 0x0000029000007947 */ /* 0x000fea0003800000 */
.L_x_13472:
        /* <DEDUP_REMOVED lines=14> */
.L_x_13486:
[----:B------:R-:W-:Y:S05]  /*3ad0*/  BSYNC B0 ;  /* 0x0000000000007941 */ /* 0x000fea0003800000 */
.L_x_13485:
[----:B------:R-:W0:Y:S01]  /*3ae0*/  F2I.S64.TRUNC R18, R18 ;  /* 0x0000001200127311 */ /* 0x000e22000020d900 */
[----:B------:R-:W-:Y:S05]  /*3af0*/  BRA `(.L_x_13455) ;  /* 0x0000018000007947 */ /* 0x000fea0003800000 */
.L_x_13460:
        /* <DEDUP_REMOVED lines=20> */
.L_x_13484:
[----:B------:R0:W5:Y:S01]  /*3c40*/  LDG.E.64 R18, [R4.64] ;  /* 0x0000002404127981 */ /* 0x000162000c1e1b00 */
[----:B------:R-:W-:Y:S05]  /*3c50*/  BRA `(.L_x_13455) ;  /* 0x0000002000007947 */ /* 0x000fea0003800000 */
.L_x_13483:
[----:B------:R0:W5:Y:S01]  /*3c60*/  LDG.E R18, [R4.64] ;  /* 0x0000002404127981 */ /* 0x000162000c1e1900 */
[----:B------:R-:W-:-:S03]  /*3c70*/  IMAD.MOV.U32 R19, RZ, RZ, RZ ;  /* 0x000000ffff137224 */ /* 0x000fc600078e00ff */
.L_x_13455:
[----:B------:R-:W-:Y:S05]  /*3c80*/  BSYNC B6 ;  /* 0x0000000000067941 */ /* 0x000fea0003800000 */
.L_x_13454:
[----:B------:R-:W4:Y:S01]  /*3c90*/  S2R R25, SR_TID.X ;  /* 0x0000000000197919 */ /* 0x000f220000002100 */
[----:B------:R-:W-:Y:S01]  /*3ca0*/  ISETP.NE.U32.AND P0, PT, RZ, c[0x0][0x170], PT ;  /* 0x00005c00ff007a0c */ /* 0x000fe20003f05070 */
[----:B------:R-:W-:Y:S01]  /*3cb0*/  ULDC.64 UR4, c[0x0][0x170] ;  /* 0x00005c0000047ab9 */ /* 0x000fe20000000a00 */
[----:B------:R-:W3:Y:S01]  /*3cc0*/  LDC.U8 R23, c[0x0][0x194] ;  /* 0x00006500ff177b82 */ /* 0x000ee20000000000 */
[----:B------:R-:W-:Y:S01]  /*3cd0*/  UISETP.LT.U32.AND UP0, UPT, URZ, UR4, UPT ;  /* 0x000000043f00728c */ /* 0x000fe2000bf01070 */
[----:B------:R-:W-:Y:S01]  /*3ce0*/  ISETP.NE.AND.EX P0, PT, RZ, c[0x0][0x174], PT, P0 ;  /* 0x00005d00ff007a0c */ /* 0x000fe20003f05300 */
[----:B------:R-:W-:Y:S01]  /*3cf0*/  IMAD.MOV.U32 R9, RZ, RZ, RZ ;  /* 0x000000ffff097224 */ /* 0x000fe200078e00ff */
[----:B------:R-:W-:Y:S01]  /*3d00*/  BSSY B6, `(.L_x_13487) ;  /* 0x0000103000067945 */ /* 0x000fe20003800000 */
[----:B------:R-:W-:Y:S01]  /*3d10*/  UISETP.GT.AND.EX UP0, UPT, UR5, URZ, UPT, UP0 ;  /* 0x0000003f0500728c */ /* 0x000fe2000bf04300 */
[----:B0-----:R-:W-:-:S02]  /*3d20*/  IMAD.MOV.U32 R7, RZ, RZ, RZ ;  /* 0x000000ffff077224 */ /* 0x001fc400078e00ff */
[----:B------:R-:W-:Y:S01]  /*3d30*/  IMAD.MOV.U32 R3, RZ, RZ, RZ ;  /* 0x000000ffff037224 */ /* 0x000fe200078e00ff */
[----:B------:R-:W-:Y:S01]  /*3d40*/  USEL UR4, URZ, 0x1, !UP0 ;  /* 0x000000013f047887 */ /* 0x000fe2000c000000 */
[----:B------:R-:W-:-:S05]  /*3d50*/  IMAD.MOV.U32 R5, RZ, RZ, RZ ;  /* 0x000000ffff057224 */ /* 0x000fca00078e00ff */
[----:B------:R-:W-:Y:S02]  /*3d60*/  IMAD.U32 R8, RZ, RZ, UR4 ;  /* 0x00000004ff087e24 */ /* 0x000fe4000f8e00ff */
[----:B------:R-:W-:Y:S02]  /*3d70*/  IMAD.U32 R6, RZ, RZ, UR4 ;  /* 0x00000004ff067e24 */ /* 0x000fe4000f8e00ff */
[----:B------:R-:W-:Y:S01]  /*3d80*/  IMAD.U32 R0, RZ, RZ, UR4 ;  /* 0x00000004ff007e24 */ /* 0x000fe2000f8e00ff */
[----:B----4-:R-:W-:Y:S01]  /*3d90*/  ISETP.GE.AND P1, PT, R25, R22, PT ;  /* 0x000000161900720c */ /* 0x010fe20003f26270 */
[----:B---3-5:R-:W-:Y:S02]  /*3da0*/  @!P0 IMAD.MOV.U32 R9, RZ, RZ, R19 ;  /* 0x000000ffff098224 */ /* 0x028fe400078e0013 */
[----:B------:R-:W-:Y:S02]  /*3db0*/  @!P0 IMAD.MOV.U32 R8, RZ, RZ, R18 ;  /* 0x000000ffff088224 */ /* 0x000fe400078e0012 */
[----:B--2---:R-:W-:-:S02]  /*3dc0*/  @!P0 IMAD.MOV.U32 R7, RZ, RZ, R17 ;  /* 0x000000ffff078224 */ /* 0x004fc400078e0011 */
[----:B------:R-:W-:Y:S02]  /*3dd0*/  @!P0 IMAD.MOV.U32 R6, RZ, RZ, R16 ;  /* 0x000000ffff068224 */ /* 0x000fe400078e0010 */
[----:B-1----:R-:W-:Y:S02]  /*3de0*/  @!P0 IMAD.MOV.U32 R3, RZ, RZ, R29 ;  /* 0x000000ffff038224 */ /* 0x002fe400078e001d */
[----:B------:R-:W-:Y:S02]  /*3df0*/  @!P0 IMAD.MOV.U32 R0, RZ, RZ, R28 ;  /* 0x000000ffff008224 */ /* 0x000fe400078e001c */
[----:B------:R-:W-:Y:S02]  /*3e00*/  IMAD.U32 R4, RZ, RZ, UR4 ;  /* 0x00000004ff047e24 */ /* 0x000fe4000f8e00ff */
[----:B------:R-:W-:Y:S02]  /*3e10*/  @!P0 IMAD.MOV.U32 R5, RZ, RZ, R27 ;  /* 0x000000ffff058224 */ /* 0x000fe400078e001b */
[----:B------:R-:W-:-:S02]  /*3e20*/  @!P0 IMAD.MOV.U32 R4, RZ, RZ, R26 ;  /* 0x000000ffff048224 */ /* 0x000fc400078e001a */
[----:B------:R-:W-:Y:S02]  /*3e30*/  IMAD.MOV.U32 R18, RZ, RZ, R8 ;  /* 0x000000ffff127224 */ /* 0x000fe400078e0008 */
[----:B------:R-:W-:Y:S02]  /*3e40*/  IMAD.MOV.U32 R19, RZ, RZ, R9 ;  /* 0x000000ffff137224 */ /* 0x000fe400078e0009 */
[----:B------:R-:W-:Y:S02]  /*3e50*/  IMAD.MOV.U32 R16, RZ, RZ, R6 ;  /* 0x000000ffff107224 */ /* 0x000fe400078e0006 */
[----:B------:R-:W-:Y:S02]  /*3e60*/  IMAD.MOV.U32 R17, RZ, RZ, R7 ;  /* 0x000000ffff117224 */ /* 0x000fe400078e0007 */
[----:B------:R-:W-:Y:S02]  /*3e70*/  IMAD.MOV.U32 R26, RZ, RZ, R0 ;  /* 0x000000ffff1a7224 */ /* 0x000fe400078e0000 */
[----:B------:R-:W-:Y:S01]  /*3e80*/  IMAD.MOV.U32 R27, RZ, RZ, R3 ;  /* 0x000000ffff1b7224 */ /* 0x000fe200078e0003 */
        /* <DEDUP_REMOVED lines=19> */
.L_x_13492:
[----:B------:R0:W-:Y:S01]  /*3fc0*/  STG.E.U8 [R8.64], R4 ;  /* 0x0000000408007986 */ /* 0x0001e2000c101124 */
[----:B------:R-:W-:Y:S05]  /*3fd0*/  BRA `(.L_x_13494) ;  /* 0x00000d4000007947 */ /* 0x000fea0003800000 */
.L_x_13491:
        /* <DEDUP_REMOVED lines=8> */
.L_x_13496:
[----:B------:R0:W-:Y:S01]  /*4060*/  STG.E [R8.64], R4 ;  /* 0x0000000408007986 */ /* 0x0001e2000c101924 */
[----:B------:R-:W-:Y:S05]  /*4070*/  BRA `(.L_x_13494) ;  /* 0x00000ca000007947 */ /* 0x000fea0003800000 */
.L_x_13495:
[----:B------:R0:W-:Y:S01]  /*4080*/  STG.E.U16 [R8.64], R4 ;  /* 0x0000000408007986 */ /* 0x0001e2000c101524 */
[----:B------:R-:W-:Y:S05]  /*4090*/  BRA `(.L_x_13494) ;  /* 0x00000c8000007947 */ /* 0x000fea0003800000 */
.L_x_13490:
        /* <DEDUP_REMOVED lines=9> */
.L_x_13498:
[----:B------:R-:W0:Y:S02]  /*4130*/  I2F.S64 R0, R4 ;  /* 0x0000000400007312 */ /* 0x000e240000301400 */
[----:B0-----:R-:W-:-:S05]  /*4140*/  F2FP.PACK_AB R0, RZ, R0 ;  /* 0x00000000ff00723e */ /* 0x001fca00000000ff */
[----:B------:R0:W-:Y:S01]  /*4150*/  STG.E.U16 [R8.64], R0 ;  /* 0x0000000008007986 */ /* 0x0001e2000c101524 */
[----:B------:R-:W-:Y:S05]  /*4160*/  BRA `(.L_x_13494) ;  /* 0x00000bb000007947 */ /* 0x000fea0003800000 */
.L_x_13497:
        /* <DEDUP_REMOVED lines=10> */
.L_x_13500:
[----:B------:R-:W0:Y:S02]  /*4210*/  I2F.S64 R4, R4 ;  /* 0x0000000400047312 */ /* 0x000e240000301400 */
[----:B0-----:R-:W-:-:S04]  /*4220*/  F2FP.PACK_AB R3, RZ, R4 ;  /* 0x00000004ff03723e */ /* 0x001fc800000000ff */
[----:B------:R-:W-:-:S05]  /*4230*/  PRMT R3, R3, 0x5410, RZ ;  /* 0x0000541003037816 */ /* 0x000fca00000000ff */
[----:B------:R0:W-:Y:S01]  /*4240*/  STG.E [R8.64], R3 ;  /* 0x0000000308007986 */ /* 0x0001e2000c101924 */
[----:B------:R-:W-:Y:S05]  /*4250*/  BRA `(.L_x_13494) ;  /* 0x00000ac000007947 */ /* 0x000fea0003800000 */
.L_x_13499:
[----:B------:R-:W0:Y:S02]  /*4260*/  I2F.F64.S64 R4, R4 ;  /* 0x0000000400047312 */ /* 0x000e240000301c00 */
[----:B0-----:R0:W-:Y:S01]  /*4270*/  STG.E.64 [R8.64], R4 ;  /* 0x0000000408007986 */ /* 0x0011e2000c101b24 */
[----:B------:R-:W-:Y:S05]  /*4280*/  BRA `(.L_x_13494) ;  /* 0x00000a9000007947 */ /* 0x000fea0003800000 */
.L_x_13489:
        /* <DEDUP_REMOVED lines=13> */
.L_x_13503:
[----:B------:R-:W0:Y:S01]  /*4360*/  I2F.F64.S64 R4, R4 ;  /* 0x0000000400047312 */ /* 0x000e220000301c00 */
[----:B------:R-:W-:-:S05]  /*4370*/  CS2R R6, SRZ ;  /* 0x0000000000067805 */ /* 0x000fca000001ff00 */
[----:B0-----:R0:W-:Y:S01]  /*4380*/  STG.E.128 [R8.64], R4 ;  /* 0x0000000408007986 */ /* 0x0011e2000c101d24 */
[----:B------:R-:W-:Y:S05]  /*4390*/  BRA `(.L_x_13494) ;  /* 0x0000098000007947 */ /* 0x000fea0003800000 */
.L_x_13502:
        /* <DEDUP_REMOVED lines=21> */
.L_x_13507:
[----:B------:R-:W-:Y:S05]  /*44f0*/  BSYNC B0 ;  /* 0x0000000000007941 */ /* 0x000fea0003800000 */
.L_x_13506:
[----:B------:R-:W-:-:S05]  /*4500*/  LOP3.LUT R7, R0, R7, RZ, 0xfc, !PT ;  /* 0x0000000700077212 */ /* 0x000fca00078efcff */
[----:B------:R0:W-:Y:S01]  /*4510*/  STG.E.U8 [R8.64], R7 ;  /* 0x0000000708007986 */ /* 0x0001e2000c101124 */
[----:B------:R-:W-:Y:S05]  /*4520*/  BRA `(.L_x_13494) ;  /* 0x000007f000007947 */ /* 0x000fea0003800000 */
.L_x_13505:
        /* <DEDUP_REMOVED lines=13> */
.L_x_13509:
[----:B------:R-:W-:Y:S01]  /*4600*/  IMAD.MOV.U32 R0, RZ, RZ, 0x7f ;  /* 0x0000007fff007424 */ /* 0x000fe200078e00ff */
[----:B------:R-:W-:-:S04]  /*4610*/  ISETP.GT.U32.AND P0, PT, R3, 0x7f800000, PT ;  /* 0x7f8000000300780c */ /* 0x000fc80003f04070 */
[----:B------:R-:W-:-:S04]  /*4620*/  SEL R0, R0, 0x7c, P0 ;  /* 0x0000007c00007807 */ /* 0x000fc80000000000 */
.L_x_13510:
[----:B------:R-:W-:Y:S05]  /*4630*/  BSYNC B0 ;  /* 0x0000000000007941 */ /* 0x000fea0003800000 */
.L_x_13508:
[----:B------:R-:W-:-:S04]  /*4640*/  LOP3.LUT R3, R5, 0x80000000, RZ, 0xc0, !PT ;  /* 0x8000000005037812 */ /* 0x000fc800078ec0ff */
[----:B------:R-:W-:-:S04]  /*4650*/  SHF.R.U32.HI R3, RZ, 0x18, R3 ;  /* 0x00000018ff037819 */ /* 0x000fc80000011603 */
[----:B------:R-:W-:-:S05]  /*4660*/  LOP3.LUT R3, R0, R3, RZ, 0xfc, !PT ;  /* 0x0000000300037212 */ /* 0x000fca00078efcff */
[----:B------:R0:W-:Y:S01]  /*4670*/  STG.E.U8 [R8.64], R3 ;  /* 0x0000000308007986 */ /* 0x0001e2000c101124 */
[----:B------:R-:W-:Y:S05]  /*4680*/  BRA `(.L_x_13494) ;  /* 0x0000069000007947 */ /* 0x000fea0003800000 */
.L_x_13504:
[----:B------:R-:W0:Y:S02]  /*4690*/  I2F.S64 R0, R4 ;  /* 0x0000000400007312 */ /* 0x000e240000301400 */
[----:B0-----:R-:W-:-:S05]  /*46a0*/  F2FP.BF16.PACK_AB R0, RZ, R0 ;  /* 0x00000000ff00723e */ /* 0x001fca00000010ff */
[----:B------:R0:W-:Y:S01]  /*46b0*/  STG.E.U16 [R8.64], R0 ;  /* 0x0000000008007986 */ /* 0x0001e2000c101524 */
[----:B------:R-:W-:Y:S05]  /*46c0*/  BRA `(.L_x_13494) ;  /* 0x0000065000007947 */ /* 0x000fea0003800000 */
.L_x_13501:
        /* <DEDUP_REMOVED lines=10> */
.L_x_13513:
        /* <DEDUP_REMOVED lines=17> */
.L_x_13516:
[----:B------:R-:W-:-:S04]  /*4880*/  LOP3.LUT R0, R5, 0x80000000, RZ, 0xc0, !PT ;  /* 0x8000000005007812 */ /* 0x000fc800078ec0ff */
[----:B------:R-:W-:-:S04]  /*4890*/  SHF.R.U32.HI R0, RZ, 0x18, R0 ;  /* 0x00000018ff007819 */ /* 0x000fc80000011600 */
[----:B------:R-:W-:Y:S02]  /*48a0*/  LOP3.LUT R0, R3, R0, RZ, 0xfc, !PT ;  /* 0x0000000003007212 */ /* 0x000fe400078efcff */
.L_x_13515:
[----:B------:R-:W-:Y:S05]  /*48b0*/  BSYNC B0 ;  /* 0x0000000000007941 */ /* 0x000fea0003800000 */
.L_x_13514:
[----:B------:R0:W-:Y:S01]  /*48c0*/  STG.E.U8 [R8.64], R0 ;  /* 0x0000000008007986 */ /* 0x0001e2000c101124 */
[----:B------:R-:W-:Y:S05]  /*48d0*/  BRA `(.L_x_13494) ;  /* 0x0000044000007947 */ /* 0x000fea0003800000 */
.L_x_13512:
        /* <DEDUP_REMOVED lines=17> */
.L_x_13519:
[----:B------:R-:W-:-:S04]  /*49f0*/  LOP3.LUT R0, R5, 0x80000000, RZ, 0xc0, !PT ;  /* 0x8000000005007812 */ /* 0x000fc800078ec0ff */
[----:B------:R-:W-:-:S04]  /*4a00*/  SHF.R.U32.HI R0, RZ, 0x18, R0 ;  /* 0x00000018ff007819 */ /* 0x000fc80000011600 */
[----:B------:R-:W-:Y:S02]  /*4a10*/  LOP3.LUT R0, R3, R0, RZ, 0xfc, !PT ;  /* 0x0000000003007212 */ /* 0x000fe400078efcff */
.L_x_13518:
[----:B------:R-:W-:Y:S05]  /*4a20*/  BSYNC B0 ;  /* 0x0000000000007941 */ /* 0x000fea0003800000 */
.L_x_13517:
[----:B------:R0:W-:Y:S01]  /*4a30*/  STG.E.U8 [R8.64], R0 ;  /* 0x0000000008007986 */ /* 0x0001e2000c101124 */
[----:B------:R-:W-:Y:S05]  /*4a40*/  BRA `(.L_x_13494) ;  /* 0x000002d000007947 */ /* 0x000fea0003800000 */
.L_x_13511:
        /* <DEDUP_REMOVED lines=22> */
.L_x_13493:
        /* <DEDUP_REMOVED lines=20> */
.L_x_13521:
[----:B------:R0:W-:Y:S01]  /*4cf0*/  STG.E.64 [R8.64], R4 ;  /* 0x0000000408007986 */ /* 0x0001e2000c101b24 */
[----:B------:R-:W-:Y:S05]  /*4d00*/  BRA `(.L_x_13494) ;  /* 0x0000001000007947 */ /* 0x000fea0003800000 */
.L_x_13520:
[----:B------:R0:W-:Y:S02]  /*4d10*/  STG.E [R8.64], R4 ;  /* 0x0000000408007986 */ /* 0x0001e4000c101924 */
.L_x_13494:
[----:B------:R-:W-:Y:S02]  /*4d20*/  IADD3 R25, R25, 0x80, RZ ;  /* 0x0000008019197810 */ /* 0x000fe40007ffe0ff */
.L_x_13488:
[----:B------:R-:W-:Y:S05]  /*4d30*/  BSYNC B6 ;  /* 0x0000000000067941 */ /* 0x000fea0003800000 */
.L_x_13487:
        /* <DEDUP_REMOVED lines=21> */
.L_x_13527:
[----:B------:R0:W-:Y:S01]  /*4e90*/  STG.E.U8 [R8.64], R26 ;  /* 0x0000001a08007986 */ /* 0x0001e2000c101124 */
[----:B------:R-:W-:Y:S05]  /*4ea0*/  BRA `(.L_x_13529) ;  /* 0x00000d6000007947 */ /* 0x000fea0003800000 */
.L_x_13526:
        /* <DEDUP_REMOVED lines=8> */
.L_x_13531:
[----:B------:R0:W-:Y:S01]  /*4f30*/  STG.E [R8.64], R26 ;  /* 0x0000001a08007986 */ /* 0x0001e2000c101924 */
[----:B------:R-:W-:Y:S05]  /*4f40*/  BRA `(.L_x_13529) ;  /* 0x00000cc000007947 */ /* 0x000fea0003800000 */
.L_x_13530:
[----:B------:R0:W-:Y:S01]  /*4f50*/  STG.E.U16 [R8.64], R26 ;  /* 0x0000001a08007986 */ /* 0x0001e2000c101524 */
[----:B------:R-:W-:Y:S05]  /*4f60*/  BRA `(.L_x_13529) ;  /* 0x00000ca000007947 */ /* 0x000fea0003800000 */
.L_x_13525:
        /* <DEDUP_REMOVED lines=9> */
.L_x_13533:
[----:B------:R-:W0:Y:S02]  /*5000*/  I2F.S64 R0, R26 ;  /* 0x0000001a00007312 */ /* 0x000e240000301400 */
[----:B0-----:R-:W-:-:S05]  /*5010*/  F2FP.PACK_AB R0, RZ, R0 ;  /* 0x00000000ff00723e */ /* 0x001fca00000000ff */
[----:B------:R0:W-:Y:S01]  /*5020*/  STG.E.U16 [R8.64], R0 ;  /* 0x0000000008007986 */ /* 0x0001e2000c101524 */
[----:B------:R-:W-:Y:S05]  /*5030*/  BRA `(.L_x_13529) ;  /* 0x00000bd000007947 */ /* 0x000fea0003800000 */
.L_x_13532:
        /* <DEDUP_REMOVED lines=10> */
.L_x_13535:
[----:B------:R-:W0:Y:S02]  /*50e0*/  I2F.S64 R26, R26 ;  /* 0x0000001a001a7312 */ /* 0x000e240000301400 */
[----:B0-----:R-:W-:-:S04]  /*50f0*/  F2FP.PACK_AB R3, RZ, R26 ;  /* 0x0000001aff03723e */ /* 0x001fc800000000ff */
[----:B------:R-:W-:-:S05]  /*5100*/  PRMT R3, R3, 0x5410, RZ ;  /* 0x0000541003037816 */ /* 0x000fca00000000ff */
[----:B------:R0:W-:Y:S01]  /*5110*/  STG.E [R8.64], R3 ;  /* 0x0000000308007986 */ /* 0x0001e2000c101924 */
[----:B------:R-:W-:Y:S05]  /*5120*/  BRA `(.L_x_13529) ;  /* 0x00000ae000007947 */ /* 0x000fea0003800000 */
.L_x_13534:
[----:B------:R-:W0:Y:S02]  /*5130*/  I2F.F64.S64 R26, R26 ;  /* 0x0000001a001a7312 */ /* 0x000e240000301c00 */
[----:B0-----:R0:W-:Y:S01]  /*5140*/  STG.E.64 [R8.64], R26 ;  /* 0x0000001a08007986 */ /* 0x0011e2000c101b24 */
[----:B------:R-:W-:Y:S05]  /*5150*/  BRA `(.L_x_13529) ;  /* 0x00000ab000007947 */ /* 0x000fea0003800000 */
.L_x_13524:
        /* <DEDUP_REMOVED lines=13> */
.L_x_13538:
[----:B------:R-:W0:Y:S01]  /*5230*/  I2F.F64.S64 R4, R26 ;  /* 0x0000001a00047312 */ /* 0x000e220000301c00 */
[----:B------:R-:W-:-:S05]  /*5240*/  CS2R R6, SRZ ;  /* 0x0000000000067805 */ /* 0x000fca000001ff00 */
[----:B0-----:R0:W-:Y:S01]  /*5250*/  STG.E.128 [R8.64], R4 ;  /* 0x0000000408007986 */ /* 0x0011e2000c101d24 */
[----:B------:R-:W-:Y:S05]  /*5260*/  BRA `(.L_x_13529) ;  /* 0x000009a000007947 */ /* 0x000fea0003800000 */
.L_x_13537:
        /* <DEDUP_REMOVED lines=21> */
.L_x_13542:
[----:B------:R-:W-:Y:S05]  /*53c0*/  BSYNC B0 ;  /* 0x0000000000007941 */ /* 0x000fea0003800000 */
.L_x_13541:
[----:B------:R-:W-:-:S05]  /*53d0*/  LOP3.LUT R5, R0, R5, RZ, 0xfc, !PT ;  /* 0x0000000500057212 */ /* 0x000fca00078efcff */
[----:B------:R0:W-:Y:S01]  /*53e0*/  STG.E.U8 [R8.64], R5 ;  /* 0x0000000508007986 */ /* 0x0001e2000c101124 */
[----:B------:R-:W-:Y:S05]  /*53f0*/  BRA `(.L_x_13529) ;  /* 0x0000081000007947 */ /* 0x000fea0003800000 */
.L_x_13540:
        /* <DEDUP_REMOVED lines=13> */
.L_x_13544:
[----:B------:R-:W-:Y:S01]  /*54d0*/  IMAD.MOV.U32 R0, RZ, RZ, 0x7f ;  /* 0x0000007fff007424 */ /* 0x000fe200078e00ff */
[----:B------:R-:W-:-:S04]  /*54e0*/  ISETP.GT.U32.AND P0, PT, R3, 0x7f800000, PT ;  /* 0x7f8000000300780c */ /* 0x000fc80003f04070 */
[----:B------:R-:W-:-:S04]  /*54f0*/  SEL R0, R0, 0x7c, P0 ;  /* 0x0000007c00007807 */ /* 0x000fc80000000000 */
.L_x_13545:
[----:B------:R-:W-:Y:S05]  /*5500*/  BSYNC B0 ;  /* 0x0000000000007941 */ /* 0x000fea0003800000 */
.L_x_13543:
[----:B------:R-:W-:-:S04]  /*5510*/  LOP3.LUT R3, R27, 0x80000000, RZ, 0xc0, !PT ;  /* 0x800000001b037812 */ /* 0x000fc800078ec0ff */
[----:B------:R-:W-:-:S04]  /*5520*/  SHF.R.U32.HI R3, RZ, 0x18, R3 ;  /* 0x00000018ff037819 */ /* 0x000fc80000011603 */
[----:B------:R-:W-:-:S05]  /*5530*/  LOP3.LUT R3, R0, R3, RZ, 0xfc, !PT ;  /* 0x0000000300037212 */ /* 0x000fca00078efcff */
[----:B------:R0:W-:Y:S01]  /*5540*/  STG.E.U8 [R8.64], R3 ;  /* 0x0000000308007986 */ /* 0x0001e2000c101124 */
[----:B------:R-:W-:Y:S05]  /*5550*/  BRA `(.L_x_13529) ;  /* 0x000006b000007947 */ /* 0x000fea0003800000 */
.L_x_13539:
[----:B------:R-:W0:Y:S02]  /*5560*/  I2F.S64 R0, R26 ;  /* 0x0000001a00007312 */ /* 0x000e240000301400 */
[----:B0-----:R-:W-:-:S05]  /*5570*/  F2FP.BF16.PACK_AB R0, RZ, R0 ;  /* 0x00000000ff00723e */ /* 0x001fca00000010ff */
[----:B------:R0:W-:Y:S01]  /*5580*/  STG.E.U16 [R8.64], R0 ;  /* 0x0000000008007986 */ /* 0x0001e2000c101524 */
[----:B------:R-:W-:Y:S05]  /*5590*/  BRA `(.L_x_13529) ;  /* 0x0000067000007947 */ /* 0x000fea0003800000 */
.L_x_13536:
        /* <DEDUP_REMOVED lines=10> */
.L_x_13548:
        /* <DEDUP_REMOVED lines=17> */
.L_x_13551:
[----:B------:R-:W-:-:S04]  /*5750*/  LOP3.LUT R3, R27, 0x80000000, RZ, 0xc0, !PT ;  /* 0x800000001b037812 */ /* 0x000fc800078ec0ff */
[----:B------:R-:W-:-:S04]  /*5760*/  SHF.R.U32.HI R3, RZ, 0x18, R3 ;  /* 0x00000018ff037819 */ /* 0x000fc80000011603 */
[----:B------:R-:W-:-:S04]  /*5770*/  LOP3.LUT R0, R0, R3, RZ, 0xfc, !PT ;  /* 0x0000000300007212 */ /* 0x000fc800078efcff */
[----:B------:R-:W-:Y:S02]  /*5780*/  PRMT R4, R0, 0x7610, R4 ;  /* 0x0000761000047816 */ /* 0x000fe40000000004 */
.L_x_13550:
[----:B------:R-:W-:Y:S05]  /*5790*/  BSYNC B0 ;  /* 0x0000000000007941 */ /* 0x000fea0003800000 */
.L_x_13549:
[----:B------:R0:W-:Y:S01]  /*57a0*/  STG.E.U8 [R8.64], R4 ;  /* 0x0000000408007986 */ /* 0x0001e2000c101124 */
[----:B------:R-:W-:Y:S05]  /*57b0*/  BRA `(.L_x_13529) ;  /* 0x0000045000007947 */ /* 0x000fea0003800000 */
.L_x_13547:
        /* <DEDUP_REMOVED lines=17> */
.L_x_13554:
[----:B------:R-:W-:-:S04]  /*58d0*/  LOP3.LUT R3, R27, 0x80000000, RZ, 0xc0, !PT ;  /* 0x800000001b037812 */ /* 0x000fc800078ec0ff */
[----:B------:R-:W-:-:S04]  /*58e0*/  SHF.R.U32.HI R3, RZ, 0x18, R3 ;  /* 0x00000018ff037819 */ /* 0x000fc80000011603 */
[----:B------:R-:W-:-:S04]  /*58f0*/  LOP3.LUT R0, R0, R3, RZ, 0xfc, !PT ;  /* 0x0000000300007212 */ /* 0x000fc800078efcff */
[----:B------:R-:W-:Y:S02]  /*5900*/  PRMT R4, R0, 0x7610, R4 ;  /* 0x0000761000047816 */ /* 0x000fe40000000004 */
.L_x_13553:
[----:B------:R-:W-:Y:S05]  /*5910*/  BSYNC B0 ;  /* 0x0000000000007941 */ /* 0x000fea0003800000 */
.L_x_13552:
[----:B------:R0:W-:Y:S01]  /*5920*/  STG.E.U8 [R8.64], R4 ;  /* 0x0000000408007986 */ /* 0x0001e2000c101124 */
[----:B------:R-:W-:Y:S05]  /*5930*/  BRA `(.L_x_13529) ;  /* 0x000002d000007947 */ /* 0x000fea0003800000 */
.L_x_13546:
        /* <DEDUP_REMOVED lines=22> */
.L_x_13528:
        /* <DEDUP_REMOVED lines=20> */
.L_x_13556:
[----:B------:R0:W-:Y:S01]  /*5be0*/  STG.E.64 [R8.64], R26 ;  /* 0x0000001a08007986 */ /* 0x0001e2000c101b24 */
[----:B------:R-:W-:Y:S05]  /*5bf0*/  BRA `(.L_x_13529) ;  /* 0x0000001000007947 */ /* 0x000fea0003800000 */
.L_x_13555:
[----:B------:R0:W-:Y:S02]  /*5c00*/  STG.E [R8.64], R26 ;  /* 0x0000001a08007986 */ /* 0x0001e4000c101924 */
.L_x_13529:
        /* <DEDUP_REMOVED lines=21> */
.L_x_13560:
[----:B------:R0:W-:Y:S01]  /*5d60*/  STG.E.U8 [R8.64], R16 ;  /* 0x0000001008007986 */ /* 0x0001e2000c101124 */
[----:B------:R-:W-:Y:S05]  /*5d70*/  BRA `(.L_x_13562) ;  /* 0x00000d6000007947 */ /* 0x000fea0003800000 */
.L_x_13559:
        /* <DEDUP_REMOVED lines=8> */
.L_x_13564:
[----:B------:R0:W-:Y:S01]  /*5e00*/  STG.E [R8.64], R16 ;  /* 0x0000001008007986 */ /* 0x0001e2000c101924 */
[----:B------:R-:W-:Y:S05]  /*5e10*/  BRA `(.L_x_13562) ;  /* 0x00000cc000007947 */ /* 0x000fea0003800000 */
.L_x_13563:
[----:B------:R0:W-:Y:S01]  /*5e20*/  STG.E.U16 [R8.64], R16 ;  /* 0x0000001008007986 */ /* 0x0001e2000c101524 */
[----:B------:R-:W-:Y:S05]  /*5e30*/  BRA `(.L_x_13562) ;  /* 0x00000ca000007947 */ /* 0x000fea0003800000 */
.L_x_13558:
        /* <DEDUP_REMOVED lines=9> */
.L_x_13566:
[----:B------:R-:W0:Y:S02]  /*5ed0*/  I2F.S64 R0, R16 ;  /* 0x0000001000007312 */ /* 0x000e240000301400 */
[----:B0-----:R-:W-:-:S05]  /*5ee0*/  F2FP.PACK_AB R0, RZ, R0 ;  /* 0x00000000ff00723e */ /* 0x001fca00000000ff */
[----:B------:R0:W-:Y:S01]  /*5ef0*/  STG.E.U16 [R8.64], R0 ;  /* 0x0000000008007986 */ /* 0x0001e2000c101524 */
[----:B------:R-:W-:Y:S05]  /*5f00*/  BRA `(.L_x_13562) ;  /* 0x00000bd000007947 */ /* 0x000fea0003800000 */
.L_x_13565:
        /* <DEDUP_REMOVED lines=10> */
.L_x_13568:
[----:B------:R-:W0:Y:S02]  /*5fb0*/  I2F.S64 R16, R16 ;  /* 0x0000001000107312 */ /* 0x000e240000301400 */
[----:B0-----:R-:W-:-:S04]  /*5fc0*/  F2FP.PACK_AB R3, RZ, R16 ;  /* 0x00000010ff03723e */ /* 0x001fc800000000ff */
[----:B------:R-:W-:-:S05]  /*5fd0*/  PRMT R3, R3, 0x5410, RZ ;  /* 0x0000541003037816 */ /* 0x000fca00000000ff */
[----:B------:R0:W-:Y:S01]  /*5fe0*/  STG.E [R8.64], R3 ;  /* 0x0000000308007986 */ /* 0x0001e2000c101924 */
[----:B------:R-:W-:Y:S05]  /*5ff0*/  BRA `(.L_x_13562) ;  /* 0x00000ae000007947 */ /* 0x000fea0003800000 */
.L_x_13567:
[----:B------:R-:W0:Y:S02]  /*6000*/  I2F.F64.S64 R16, R16 ;  /* 0x0000001000107312 */ /* 0x000e240000301c00 */
[----:B0-----:R0:W-:Y:S01]  /*6010*/  STG.E.64 [R8.64], R16 ;  /* 0x0000001008007986 */ /* 0x0011e2000c101b24 */
[----:B------:R-:W-:Y:S05]  /*6020*/  BRA `(.L_x_13562) ;  /* 0x00000ab000007947 */ /* 0x000fea0003800000 */
.L_x_13557:
        /* <DEDUP_REMOVED lines=13> */
.L_x_13571:
[----:B------:R-:W0:Y:S01]  /*6100*/  I2F.F64.S64 R4, R16 ;  /* 0x0000001000047312 */ /* 0x000e220000301c00 */
[----:B------:R-:W-:-:S05]  /*6110*/  CS2R R6, SRZ ;  /* 0x0000000000067805 */ /* 0x000fca000001ff00 */
[----:B0-----:R0:W-:Y:S01]  /*6120*/  STG.E.128 [R8.64], R4 ;  /* 0x0000000408007986 */ /* 0x0011e2000c101d24 */
[----:B------:R-:W-:Y:S05]  /*6130*/  BRA `(.L_x_13562) ;  /* 0x000009a000007947 */ /* 0x000fea0003800000 */
.L_x_13570:
        /* <DEDUP_REMOVED lines=21> */
.L_x_13575:
[----:B------:R-:W-:Y:S05]  /*6290*/  BSYNC B0 ;  /* 0x0000000000007941 */ /* 0x000fea0003800000 */
.L_x_13574:
[----:B------:R-:W-:-:S05]  /*62a0*/  LOP3.LUT R5, R0, R5, RZ, 0xfc, !PT ;  /* 0x0000000500057212 */ /* 0x000fca00078efcff */
[----:B------:R0:W-:Y:S01]  /*62b0*/  STG.E.U8 [R8.64], R5 ;  /* 0x0000000508007986 */ /* 0x0001e2000c101124 */
[----:B------:R-:W-:Y:S05]  /*62c0*/  BRA `(.L_x_13562) ;  /* 0x0000081000007947 */ /* 0x000fea0003800000 */
.L_x_13573:
        /* <DEDUP_REMOVED lines=13> */
.L_x_13577:
[----:B------:R-:W-:Y:S01]  /*63a0*/  IMAD.MOV.U32 R0, RZ, RZ, 0x7f ;  /* 0x0000007fff007424 */ /* 0x000fe200078e00ff */
[----:B------:R-:W-:-:S04]  /*63b0*/  ISETP.GT.U32.AND P0, PT, R3, 0x7f800000, PT ;  /* 0x7f8000000300780c */ /* 0x000fc80003f04070 */
[----:B------:R-:W-:-:S04]  /*63c0*/  SEL R0, R0, 0x7c, P0 ;  /* 0x0000007c00007807 */ /* 0x000fc80000000000 */
.L_x_13578:
[----:B------:R-:W-:Y:S05]  /*63d0*/  BSYNC B0 ;  /* 0x0000000000007941 */ /* 0x000fea0003800000 */
.L_x_13576:
[----:B------:R-:W-:-:S04]  /*63e0*/  LOP3.LUT R3, R17, 0x80000000, RZ, 0xc0, !PT ;  /* 0x8000000011037812 */ /* 0x000fc800078ec0ff */
[----:B------:R-:W-:-:S04]  /*63f0*/  SHF.R.U32.HI R3, RZ, 0x18, R3 ;  /* 0x00000018ff037819 */ /* 0x000fc80000011603 */
[----:B------:R-:W-:-:S05]  /*6400*/  LOP3.LUT R3, R0, R3, RZ, 0xfc, !PT ;  /* 0x0000000300037212 */ /* 0x000fca00078efcff */
[----:B------:R0:W-:Y:S01]  /*6410*/  STG.E.U8 [R8.64], R3 ;  /* 0x0000000308007986 */ /* 0x0001e2000c101124 */
[----:B------:R-:W-:Y:S05]  /*6420*/  BRA `(.L_x_13562) ;  /* 0x000006b000007947 */ /* 0x000fea0003800000 */
.L_x_13572:
[----:B------:R-:W0:Y:S02]  /*6430*/  I2F.S64 R0, R16 ;  /* 0x0000001000007312 */ /* 0x000e240000301400 */
[----:B0-----:R-:W-:-:S05]  /*6440*/  F2FP.BF16.PACK_AB R0, RZ, R0 ;  /* 0x00000000ff00723e */ /* 0x001fca00000010ff */
[----:B------:R0:W-:Y:S01]  /*6450*/  STG.E.U16 [R8.64], R0 ;  /* 0x0000000008007986 */ /* 0x0001e2000c101524 */
[----:B------:R-:W-:Y:S05]  /*6460*/  BRA `(.L_x_13562) ;  /* 0x0000067000007947 */ /* 0x000fea0003800000 */
.L_x_13569:
        /* <DEDUP_REMOVED lines=10> */
.L_x_13581:
        /* <DEDUP_REMOVED lines=17> */
.L_x_13584:
[----:B------:R-:W-:-:S04]  /*6620*/  LOP3.LUT R3, R17, 0x80000000, RZ, 0xc0, !PT ;  /* 0x8000000011037812 */ /* 0x000fc800078ec0ff */
[----:B------:R-:W-:-:S04]  /*6630*/  SHF.R.U32.HI R3, RZ, 0x18, R3 ;  /* 0x00000018ff037819 */ /* 0x000fc80000011603 */
[----:B------:R-:W-:-:S04]  /*6640*/  LOP3.LUT R0, R0, R3, RZ, 0xfc, !PT ;  /* 0x0000000300007212 */ /* 0x000fc800078efcff */
[----:B------:R-:W-:Y:S02]  /*6650*/  PRMT R4, R0, 0x7610, R4 ;  /* 0x0000761000047816 */ /* 0x000fe40000000004 */
.L_x_13583:
[----:B------:R-:W-:Y:S05]  /*6660*/  BSYNC B0 ;  /* 0x0000000000007941 */ /* 0x000fea0003800000 */
.L_x_13582:
[----:B------:R0:W-:Y:S01]  /*6670*/  STG.E.U8 [R8.64], R4 ;  /* 0x0000000408007986 */ /* 0x0001e2000c101124 */
[----:B------:R-:W-:Y:S05]  /*6680*/  BRA `(.L_x_13562) ;  /* 0x0000045000007947 */ /* 0x000fea0003800000 */
.L_x_13580:
        /* <DEDUP_REMOVED lines=17> */
.L_x_13587:
[----:B------:R-:W-:-:S04]  /*67a0*/  LOP3.LUT R3, R17, 0x80000000, RZ, 0xc0, !PT ;  /* 0x8000000011037812 */ /* 0x000fc800078ec0ff */
[----:B------:R-:W-:-:S04]  /*67b0*/  SHF.R.U32.HI R3, RZ, 0x18, R3 ;  /* 0x00000018ff037819 */ /* 0x000fc80000011603 */
[----:B------:R-:W-:-:S04]  /*67c0*/  LOP3.LUT R0, R0, R3, RZ, 0xfc, !PT ;  /* 0x0000000300007212 */ /* 0x000fc800078efcff */
[----:B------:R-:W-:Y:S02]  /*67d0*/  PRMT R4, R0, 0x7610, R4 ;  /* 0x0000761000047816 */ /* 0x000fe40000000004 */
.L_x_13586:
[----:B------:R-:W-:Y:S05]  /*67e0*/  BSYNC B0 ;  /* 0x0000000000007941 */ /* 0x000fea0003800000 */
.L_x_13585:
[----:B------:R0:W-:Y:S01]  /*67f0*/  STG.E.U8 [R8.64], R4 ;  /* 0x0000000408007986 */ /* 0x0001e2000c101124 */
[----:B------:R-:W-:Y:S05]  /*6800*/  BRA `(.L_x_13562) ;  /* 0x000002d000007947 */ /* 0x000fea0003800000 */
.L_x_13579:
        /* <DEDUP_REMOVED lines=22> */
.L_x_13561:
        /* <DEDUP_REMOVED lines=20> */
.L_x_13589:
[----:B------:R0:W-:Y:S01]  /*6ab0*/  STG.E.64 [R8.64], R16 ;  /* 0x0000001008007986 */ /* 0x0001e2000c101b24 */
[----:B------:R-:W-:Y:S05]  /*6ac0*/  BRA `(.L_x_13562) ;  /* 0x0000001000007947 */ /* 0x000fea0003800000 */
.L_x_13588:
[----:B------:R0:W-:Y:S02]  /*6ad0*/  STG.E [R8.64], R16 ;  /* 0x0000001008007986 */ /* 0x0001e4000c101924 */
.L_x_13562:
[----:B------:R-:W-:Y:S02]  /*6ae0*/  IADD3 R25, R25, 0x80, RZ ;  /* 0x0000008019197810 */ /* 0x000fe40007ffe0ff */
.L_x_13523:
[----:B------:R-:W-:Y:S05]  /*6af0*/  BSYNC B6 ;  /* 0x0000000000067941 */ /* 0x000fea0003800000 */
.L_x_13522:
        /* <DEDUP_REMOVED lines=19> */
.L_x_13593:
[----:B------:R-:W-:Y:S01]  /*6c30*/  STG.E.U8 [R2.64], R18 ;  /* 0x0000001202007986 */ /* 0x000fe2000c101124 */
[----:B------:R-:W-:Y:S05]  /*6c40*/  EXIT ;  /* 0x000000000000794d */ /* 0x000fea0003800000 */
.L_x_13592:
        /* <DEDUP_REMOVED lines=8> */
.L_x_13596:
[----:B------:R-:W-:Y:S01]  /*6cd0*/  STG.E [R2.64], R18 ;  /* 0x0000001202007986 */ /* 0x000fe2000c101924 */
[----:B------:R-:W-:Y:S05]  /*6ce0*/  EXIT ;  /* 0x000000000000794d */ /* 0x000fea0003800000 */
.L_x_13595:
[----:B------:R-:W-:Y:S01]  /*6cf0*/  STG.E.U16 [R2.64], R18 ;  /* 0x0000001202007986 */ /* 0x000fe2000c101524 */
[----:B------:R-:W-:Y:S05]  /*6d00*/  EXIT ;  /* 0x000000000000794d */ /* 0x000fea0003800000 */
.L_x_13591:
        /* <DEDUP_REMOVED lines=9> */
.L_x_13598:
[----:B------:R-:W0:Y:S02]  /*6da0*/  I2F.S64 R0, R18 ;  /* 0x0000001200007312 */ /* 0x000e240000301400 */
[----:B0-----:R-:W-:-:S05]  /*6db0*/  F2FP.PACK_AB R0, RZ, R0 ;  /* 0x00000000ff00723e */ /* 0x001fca00000000ff */
[----:B------:R-:W-:Y:S01]  /*6dc0*/  STG.E.U16 [R2.64], R0 ;  /* 0x0000000002007986 */ /* 0x000fe2000c101524 */
[----:B------:R-:W-:Y:S05]  /*6dd0*/  EXIT ;  /* 0x000000000000794d */ /* 0x000fea0003800000 */
.L_x_13597:
        /* <DEDUP_REMOVED lines=10> */
.L_x_13600:
[----:B------:R-:W0:Y:S02]  /*6e80*/  I2F.S64 R18, R18 ;  /* 0x0000001200127312 */ /* 0x000e240000301400 */
[----:B0-----:R-:W-:-:S04]  /*6e90*/  F2FP.PACK_AB R5, RZ, R18 ;  /* 0x00000012ff05723e */ /* 0x001fc800000000ff */
[----:B------:R-:W-:-:S05]  /*6ea0*/  PRMT R5, R5, 0x5410, RZ ;  /* 0x0000541005057816 */ /* 0x000fca00000000ff */
[----:B------:R-:W-:Y:S01]  /*6eb0*/  STG.E [R2.64], R5 ;  /* 0x0000000502007986 */ /* 0x000fe2000c101924 */
[----:B------:R-:W-:Y:S05]  /*6ec0*/  EXIT ;  /* 0x000000000000794d */ /* 0x000fea0003800000 */
.L_x_13599:
[----:B------:R-:W0:Y:S02]  /*6ed0*/  I2F.F64.S64 R18, R18 ;  /* 0x0000001200127312 */ /* 0x000e240000301c00 */
[----:B0-----:R-:W-:Y:S01]  /*6ee0*/  STG.E.64 [R2.64], R18 ;  /* 0x0000001202007986 */ /* 0x001fe2000c101b24 */
[----:B------:R-:W-:Y:S05]  /*6ef0*/  EXIT ;  /* 0x000000000000794d */ /* 0x000fea0003800000 */
.L_x_13590:
        /* <DEDUP_REMOVED lines=13> */
.L_x_13603:
[----:B------:R-:W0:Y:S01]  /*6fd0*/  I2F.F64.S64 R4, R18 ;  /* 0x0000001200047312 */ /* 0x000e220000301c00 */
[----:B------:R-:W-:-:S05]  /*6fe0*/  CS2R R6, SRZ ;  /* 0x0000000000067805 */ /* 0x000fca000001ff00 */
[----:B0-----:R-:W-:Y:S01]  /*6ff0*/  STG.E.128 [R2.64], R4 ;  /* 0x0000000402007986 */ /* 0x001fe2000c101d24 */
[----:B------:R-:W-:Y:S05]  /*7000*/  EXIT ;  /* 0x000000000000794d */ /* 0x000fea0003800000 */
.L_x_13602:
        /* <DEDUP_REMOVED lines=21> */
.L_x_13607:
[----:B------:R-:W-:Y:S05]  /*7160*/  BSYNC B0 ;  /* 0x0000000000007941 */ /* 0x000fea0003800000 */
.L_x_13606:
[----:B------:R-:W-:-:S05]  /*7170*/  LOP3.LUT R5, R0, R5, RZ, 0xfc, !PT ;  /* 0x0000000500057212 */ /* 0x000fca00078efcff */
[----:B------:R-:W-:Y:S01]  /*7180*/  STG.E.U8 [R2.64], R5 ;  /* 0x0000000502007986 */ /* 0x000fe2000c101124 */
[----:B------:R-:W-:Y:S05]  /*7190*/  EXIT ;  /* 0x000000000000794d */ /* 0x000fea0003800000 */
.L_x_13605:
        /* <DEDUP_REMOVED lines=13> */
.L_x_13609:
[----:B------:R-:W-:Y:S01]  /*7270*/  IMAD.MOV.U32 R0, RZ, RZ, 0x7f ;  /* 0x0000007fff007424 */ /* 0x000fe200078e00ff */
[----:B------:R-:W-:-:S04]  /*7280*/  ISETP.GT.U32.AND P0, PT, R4, 0x7f800000, PT ;  /* 0x7f8000000400780c */ /* 0x000fc80003f04070 */
[----:B------:R-:W-:-:S04]  /*7290*/  SEL R0, R0, 0x7c, P0 ;  /* 0x0000007c00007807 */ /* 0x000fc80000000000 */
.L_x_13610:
[----:B------:R-:W-:Y:S05]  /*72a0*/  BSYNC B0 ;  /* 0x0000000000007941 */ /* 0x000fea0003800000 */
.L_x_13608:
[----:B------:R-:W-:-:S04]  /*72b0*/  LOP3.LUT R4, R19, 0x80000000, RZ, 0xc0, !PT ;  /* 0x8000000013047812 */ /* 0x000fc800078ec0ff */
[----:B------:R-:W-:-:S04]  /*72c0*/  SHF.R.U32.HI R5, RZ, 0x18, R4 ;  /* 0x00000018ff057819 */ /* 0x000fc80000011604 */
[----:B------:R-:W-:-:S05]  /*72d0*/  LOP3.LUT R5, R0, R5, RZ, 0xfc, !PT ;  /* 0x0000000500057212 */ /* 0x000fca00078efcff */
[----:B------:R-:W-:Y:S01]  /*72e0*/  STG.E.U8 [R2.64], R5 ;  /* 0x0000000502007986 */ /* 0x000fe2000c101124 */
[----:B------:R-:W-:Y:S05]  /*72f0*/  EXIT ;  /* 0x000000000000794d */ /* 0x000fea0003800000 */
.L_x_13604:
[----:B------:R-:W0:Y:S02]  /*7300*/  I2F.S64 R0, R18 ;  /* 0x0000001200007312 */ /* 0x000e240000301400 */
[----:B0-----:R-:W-:-:S05]  /*7310*/  F2FP.BF16.PACK_AB R0, RZ, R0 ;  /* 0x00000000ff00723e */ /* 0x001fca00000010ff */
[----:B------:R-:W-:Y:S01]  /*7320*/  STG.E.U16 [R2.64], R0 ;  /* 0x0000000002007986 */ /* 0x000fe2000c101524 */
[----:B------:R-:W-:Y:S05]  /*7330*/  EXIT ;  /* 0x000000000000794d */ /* 0x000fea0003800000 */
.L_x_13601:
        /* <DEDUP_REMOVED lines=10> */
.L_x_13613:
        /* <DEDUP_REMOVED lines=17> */
.L_x_13616:
[----:B------:R-:W-:-:S04]  /*74f0*/  LOP3.LUT R0, R19, 0x80000000, RZ, 0xc0, !PT ;  /* 0x8000000013007812 */ /* 0x000fc800078ec0ff */
[----:B------:R-:W-:-:S04]  /*7500*/  SHF.R.U32.HI R5, RZ, 0x18, R0 ;  /* 0x00000018ff057819 */ /* 0x000fc80000011600 */
[----:B------:R-:W-:-:S04]  /*7510*/  LOP3.LUT R4, R4, R5, RZ, 0xfc, !PT ;  /* 0x0000000504047212 */ /* 0x000fc800078efcff */
[----:B------:R-:W-:Y:S02]  /*7520*/  PRMT R0, R4, 0x7610, R0 ;  /* 0x0000761004007816 */ /* 0x000fe40000000000 */
.L_x_13615:
[----:B------:R-:W-:Y:S05]  /*7530*/  BSYNC B0 ;  /* 0x0000000000007941 */ /* 0x000fea0003800000 */
.L_x_13614:
[----:B------:R-:W-:Y:S01]  /*7540*/  STG.E.U8 [R2.64], R0 ;  /* 0x0000000002007986 */ /* 0x000fe2000c101124 */
[----:B------:R-:W-:Y:S05]  /*7550*/  EXIT ;  /* 0x000000000000794d */ /* 0x000fea0003800000 */
.L_x_13612:
        /* <DEDUP_REMOVED lines=17> */
.L_x_13619:
[----:B------:R-:W-:-:S04]  /*7670*/  LOP3.LUT R0, R19, 0x80000000, RZ, 0xc0, !PT ;  /* 0x8000000013007812 */ /* 0x000fc800078ec0ff */
[----:B------:R-:W-:-:S04]  /*7680*/  SHF.R.U32.HI R5, RZ, 0x18, R0 ;  /* 0x00000018ff057819 */ /* 0x000fc80000011600 */
[----:B------:R-:W-:-:S04]  /*7690*/  LOP3.LUT R4, R4, R5, RZ, 0xfc, !PT ;  /* 0x0000000504047212 */ /* 0x000fc800078efcff */
[----:B------:R-:W-:Y:S02]  /*76a0*/  PRMT R0, R4, 0x7610, R0 ;  /* 0x0000761004007816 */ /* 0x000fe40000000000 */
.L_x_13618:
[----:B------:R-:W-:Y:S05]  /*76b0*/  BSYNC B0 ;  /* 0x0000000000007941 */ /* 0x000fea0003800000 */
.L_x_13617:
[----:B------:R-:W-:Y:S01]  /*76c0*/  STG.E.U8 [R2.64], R0 ;  /* 0x0000000002007986 */ /* 0x000fe2000c101124 */
[----:B------:R-:W-:Y:S05]  /*76d0*/  EXIT ;  /* 0x000000000000794d */ /* 0x000fea0003800000 */
.L_x_13611:
        /* <DEDUP_REMOVED lines=22> */
.L_x_13594:
        /* <DEDUP_REMOVED lines=20> */
.L_x_13621:
[----:B------:R-:W-:Y:S01]  /*7980*/  STG.E.64 [R2.64], R18 ;  /* 0x0000001202007986 */ /* 0x000fe2000c101b24 */
[----:B------:R-:W-:Y:S05]  /*7990*/  EXIT ;  /* 0x000000000000794d */ /* 0x000fea0003800000 */
.L_x_13620:
[----:B------:R-:W-:Y:S01]  /*79a0*/  STG.E [R2.64], R18 ;  /* 0x0000001202007986 */ /* 0x000fe2000c101924 */
[----:B------:R-:W-:Y:S05]  /*79b0*/  EXIT ;  /* 0x000000000000794d */ /* 0x000fea0003800000 */
.L_x_13622:
        /* <DEDUP_REMOVED lines=12> */
.L_x_29967:


//--------------------- .text._ZN2at6native18elementwise_kernelILi128ELi2EZNS0_22gpu_kernel_impl_nocastINS0_13AUnaryFunctorIlllZZZNS0_21heaviside_kernel_cudaERNS_18TensorIteratorBaseEENKUlvE_clEvENKUlvE2_clEvEUlllE_EEEEvS5_RKT_EUliE_EEviT1_ --------------------------
	.section	.text._ZN2at6native18elementwise_kernelILi128ELi2EZNS0_22gpu_kernel_impl_nocastINS0_13AUnaryFunctorIlllZZZNS0_21heaviside_kernel_cudaERNS_18TensorIteratorBaseEENKUlvE_clEvENKUlvE2_clEvEUlllE_EEEEvS5_RKT_EUliE_EEviT1_,"ax",@progbits
	.sectioninfo	@"SHI_REGISTERS=12"
	.align	128
        .global         _ZN2at6native18elementwise_kernelILi128ELi2EZNS0_22gpu_kernel_impl_nocastINS0_13AUnaryFunctorIlllZZZNS0_21heaviside_kernel_cudaERNS_18TensorIteratorBaseEENKUlvE_clEvENKUlvE2_clEvEUlllE_EEEEvS5_RKT_EUliE_EEviT1_
        .type           _ZN2at6native18elementwise_kernelILi128ELi2EZNS0_22gpu_kernel_impl_nocastINS0_13AUnaryFunctorIlllZZZNS0_21heaviside_kernel_cudaERNS_18TensorIteratorBaseEENKUlvE_clEvENKUlvE2_clEvEUlllE_EEEEvS5_RKT_EUliE_EEviT1_,@function
        .size           _ZN2at6native18elementwise_kernelILi128ELi2EZNS0_22gpu_kernel_impl_nocastINS0_13AUnaryFunctorIlllZZZNS0_21heaviside_kernel_cudaERNS_18TensorIteratorBaseEENKUlvE_clEvENKUlvE2_clEvEUlllE_EEEEvS5_RKT_EUliE_EEviT1_,(.L_x_29968 - _ZN2at6native18elementwise_kernelILi128ELi2EZNS0_22gpu_kernel_impl_nocastINS0_13AUnaryFunctorIlllZZZNS0_21heaviside_kernel_cudaERNS_18TensorIteratorBaseEENKUlvE_clEvENKUlvE2_clEvEUlllE_EEEEvS5_RKT_EUliE_EEviT1_)
        .other          _ZN2at6native18elementwise_kernelILi128ELi2EZNS0_22gpu_kernel_impl_nocastINS0_13AUnaryFunctorIlllZZZNS0_21heaviside_kernel_cudaERNS_18TensorIteratorBaseEENKUlvE_clEvENKUlvE2_clEvEUlllE_EEEEvS5_RKT_EUliE_EEviT1_,@"STO_CUDA_ENTRY STV_DEFAULT"
_ZN2at6native18elementwise_kernelILi128ELi2EZNS0_22gpu_kernel_impl_nocastINS0_13AUnaryFunctorIlllZZZNS0_21heaviside_kernel_cudaERNS_18TensorIteratorBaseEENKUlvE_clEvENKUlvE2_clEvEUlllE_EEEEvS5_RKT_EUliE_EEviT1_:
.text._ZN2at6native18elementwise_kernelILi128ELi2EZNS0_22gpu_kernel_impl_nocastINS0_13AUnaryFunctorIlllZZZNS0_21heaviside_kernel_cudaERNS_18TensorIteratorBaseEENKUlvE_clEvENKUlvE2_clEvEUlllE_EEEEvS5_RKT_EUliE_EEviT1_:
        /* <DEDUP_REMOVED lines=236> */
.L_x_13625:
[----:B------:R-:W-:Y:S01]  /*0ec0*/  IADD3 R4, P0, R3, c[0x0][0x368], RZ ;  /* 0x0000da0003047a10 */ /* 0x000fe20007f1e0ff */
[----:B------:R-:W-:-:S03]  /*0ed0*/  ULDC.64 UR6, c[0x0][0x378] ;  /* 0x0000de0000067ab9 */ /* 0x000fc60000000a00 */
[----:B------:R-:W-:-:S06]  /*0ee0*/  IADD3.X R5, RZ, c[0x0][0x36c], RZ, P0, !PT ;  /* 0x0000db00ff057a10 */ /* 0x000fcc00007fe4ff */
[----:B------:R-:W2:Y:S01]  /*0ef0*/  LDG.E.64 R4, [R4.64] ;  /* 0x0000000404047981 */ /* 0x000ea2000c1e1b00 */
[----:B------:R-:W-:Y:S01]  /*0f00*/  UISETP.LT.U32.AND UP0, UPT, URZ, UR6, UPT ;  /* 0x000000063f00728c */ /* 0x000fe2000bf01070 */
[----:B------:R-:W-:Y:S02]  /*0f10*/  ISETP.NE.U32.AND P0, PT, RZ, c[0x0][0x378], PT ;  /* 0x0000de00ff007a0c */ /* 0x000fe40003f05070 */
[----:B------:R-:W-:Y:S01]  /*0f20*/  IADD3 R6, P1, R2, c[0x0][0x360], RZ ;  /* 0x0000d80002067a10 */ /* 0x000fe20007f3e0ff */
[----:B------:R-:W-:Y:S01]  /*0f30*/  UISETP.GT.AND.EX UP0, UPT, UR7, URZ, UPT, UP0 ;  /* 0x0000003f0700728c */ /* 0x000fe2000bf04300 */
[----:B------:R-:W-:Y:S02]  /*0f40*/  ISETP.NE.AND.EX P0, PT, RZ, c[0x0][0x37c], PT, P0 ;  /* 0x0000df00ff007a0c */ /* 0x000fe40003f05300 */
[----:B------:R-:W-:Y:S01]  /*0f50*/  IADD3.X R7, RZ, c[0x0][0x364], RZ, P1, !PT ;  /* 0x0000d900ff077a10 */ /* 0x000fe20000ffe4ff */
[----:B------:R-:W-:Y:S01]  /*0f60*/  USEL UR6, URZ, 0x1, !UP0 ;  /* 0x000000013f067887 */ /* 0x000fe2000c000000 */
[----:B------:R-:W-:-:S05]  /*0f70*/  IADD3 R9, R0, 0x80, RZ ;  /* 0x0000008000097810 */ /* 0x000fca0007ffe0ff */
[----:B--2---:R-:W-:Y:S02]  /*0f80*/  SEL R2, R4, UR6, !P0 ;  /* 0x0000000604027c07 */ /* 0x004fe4000c000000 */
[----:B------:R-:W-:-:S05]  /*0f90*/  SEL R3, R5, RZ, !P0 ;  /* 0x000000ff05037207 */ /* 0x000fca0004000000 */
[----:B------:R0:W-:Y:S02]  /*0fa0*/  STG.E.64 [R6.64], R2 ;  /* 0x0000000206007986 */ /* 0x0001e4000c101b04 */
.L_x_13624:
[----:B------:R-:W-:Y:S05]  /*0fb0*/  BSYNC B0 ;  /* 0x0000000000007941 */ /* 0x000fea0003800000 */
.L_x_13623:
[----:B------:R-:W-:-:S13]  /*0fc0*/  ISETP.GE.AND P0, PT, R9, c[0x0][0x160], PT ;  /* 0x0000580009007a0c */ /* 0x000fda0003f06270 */
[----:B------:R-:W-:Y:S05]  /*0fd0*/  @P0 EXIT ;  /* 0x000000000000094d */ /* 0x000fea0003800000 */
[----:B------:R-:W-:Y:S01]  /*0fe0*/  ISETP.NE.AND P0, PT, RZ, c[0x0][0x168], PT ;  /* 0x00005a00ff007a0c */ /* 0x000fe20003f05270 */
[----:B------:R-:W-:Y:S01]  /*0ff0*/  HFMA2.MMA R0, -RZ, RZ, 0, 0 ;  /* 0x00000000ff007435 */ /* 0x000fe200000001ff */
[----:B0-----:R-:W-:-:S11]  /*1000*/  IMAD.MOV.U32 R2, RZ, RZ, RZ ;  /* 0x000000ffff027224 */ /* 0x001fd600078e00ff */
        /* <DEDUP_REMOVED lines=225> */
.L_x_13626:
        /* <DEDUP_REMOVED lines=10> */
[----:B------:R-:W-:-:S06]  /*1ec0*/  USEL UR6, URZ, 0x1, !UP0 ;  /* 0x000000013f067887 */ /* 0x000fcc000c000000 */
[----:B--2---:R-:W-:Y:S02]  /*1ed0*/  SEL R4, R2, UR6, !P0 ;  /* 0x0000000602047c07 */ /* 0x004fe4000c000000 */
[----:B------:R-:W-:-:S05]  /*1ee0*/  SEL R5, R3, RZ, !P0 ;  /* 0x000000ff03057207 */ /* 0x000fca0004000000 */
[----:B------:R-:W-:Y:S01]  /*1ef0*/  STG.E.64 [R6.64], R4 ;  /* 0x0000000406007986 */ /* 0x000fe2000c101b04 */
[----:B------:R-:W-:Y:S05]  /*1f00*/  EXIT ;  /* 0x000000000000794d */ /* 0x000fea0003800000 */
.L_x_13627:
        /* <DEDUP_REMOVED lines=15> */
.L_x_29968:


//--------------------- .text._ZN2at6native27unrolled_elementwise_kernelINS0_13AUnaryFunctorIlllZZZNS0_21heaviside_kernel_cudaERNS_18TensorIteratorBaseEENKUlvE_clEvENKUlvE2_clEvEUlllE_EESt5arrayIPcLm2EELi4E23TrivialOffsetCalculatorILi1EjESD_NS0_6memory15LoadWithoutCastENSE_16StoreWithoutCastEEEviT_T0_T2_T3_T4_T5_ --------------------------
	.section	.text._ZN2at6native27unrolled_elementwise_kernelINS0_13AUnaryFunctorIlllZZZNS0_21heaviside_kernel_cudaERNS_18TensorIteratorBaseEENKUlvE_clEvENKUlvE2_clEvEUlllE_EESt5arrayIPcLm2EELi4E23TrivialOffsetCalculatorILi1EjESD_NS0_6memory15LoadWithoutCastENSE_16StoreWithoutCastEEEviT_T0_T2_T3_T4_T5_,"ax",@progbits
	.sectioninfo	@"SHI_REGISTERS=22"
	.align	128
        .global         _ZN2at6native27unrolled_elementwise_kernelINS0_13AUnaryFunctorIlllZZZNS0_21heaviside_kernel_cudaERNS_18TensorIteratorBaseEENKUlvE_clEvENKUlvE2_clEvEUlllE_EESt5arrayIPcLm2EELi4E23TrivialOffsetCalculatorILi1EjESD_NS0_6memory15LoadWithoutCastENSE_16StoreWithoutCastEEEviT_T0_T2_T3_T4_T5_
        .type           _ZN2at6native27unrolled_elementwise_kernelINS0_13AUnaryFunctorIlllZZZNS0_21heaviside_kernel_cudaERNS_18TensorIteratorBaseEENKUlvE_clEvENKUlvE2_clEvEUlllE_EESt5arrayIPcLm2EELi4E23TrivialOffsetCalculatorILi1EjESD_NS0_6memory15LoadWithoutCastENSE_16StoreWithoutCastEEEviT_T0_T2_T3_T4_T5_,@function
        .size           _ZN2at6native27unrolled_elementwise_kernelINS0_13AUnaryFunctorIlllZZZNS0_21heaviside_kernel_cudaERNS_18TensorIteratorBaseEENKUlvE_clEvENKUlvE2_clEvEUlllE_EESt5arrayIPcLm2EELi4E23TrivialOffsetCalculatorILi1EjESD_NS0_6memory15LoadWithoutCastENSE_16StoreWithoutCastEEEviT_T0_T2_T3_T4_T5_,(.L_x_29969 - _ZN2at6native27unrolled_elementwise_kernelINS0_13AUnaryFunctorIlllZZZNS0_21heaviside_kernel_cudaERNS_18TensorIteratorBaseEENKUlvE_clEvENKUlvE2_clEvEUlllE_EESt5arrayIPcLm2EELi4E23TrivialOffsetCalculatorILi1EjESD_NS0_6memory15LoadWithoutCastENSE_16StoreWithoutCastEEEviT_T0_T2_T3_T4_T5_)
        .other          _ZN2at6native27unrolled_elementwise_kernelINS0_13AUnaryFunctorIlllZZZNS0_21heaviside_kernel_cudaERNS_18TensorIteratorBaseEENKUlvE_clEvENKUlvE2_clEvEUlllE_EESt5arrayIPcLm2EELi4E23TrivialOffsetCalculatorILi1EjESD_NS0_6memory15LoadWithoutCastENSE_16StoreWithoutCastEEEviT_T0_T2_T3_T4_T5_,@"STO_CUDA_ENTRY STV_DEFAULT"
_ZN2at6native27unrolled_elementwise_kernelINS0_13AUnaryFunctorIlllZZZNS0_21heaviside_kernel_cudaERNS_18TensorIteratorBaseEENKUlvE_clEvENKUlvE2_clEvEUlllE_EESt5arrayIPcLm2EELi4E23TrivialOffsetCalculatorILi1EjESD_NS0_6memory15LoadWithoutCastENSE_16StoreWithoutCastEEEviT_T0_T2_T3_T4_T5_:
.text._ZN2at6native27unrolled_elementwise_kernelINS0_13AUnaryFunctorIlllZZZNS0_21heaviside_kernel_cudaERNS_18TensorIteratorBaseEENKUlvE_clEvENKUlvE2_clEvEUlllE_EESt5arrayIPcLm2EELi4E23TrivialOffsetCalculatorILi1EjESD_NS0_6memory15LoadWithoutCastENSE_16StoreWithoutCastEEEviT_T0_T2_T3_T4_T5_:
[----:B------:R-:W-:Y:S02]  /*0000*/  IMAD.MOV.U32 R1, RZ, RZ, c[0x0][0x28] ;  /* 0x00000a00ff017624 */ /* 0x000fe400078e00ff */
[----:B------:R-:W0:Y:S01]  /*0010*/  S2R R0, SR_CTAID.X ;  /* 0x0000000000007919 */ /* 0x000e220000002500 */
[----:B------:R-:W-:Y:S01]  /*0020*/  IMAD.MOV.U32 R3, RZ, RZ, -0x200 ;  /* 0xfffffe00ff037424 */ /* 0x000fe200078e00ff */
[----:B------:R-:W-:Y:S02]  /*0030*/  CS2R R18, SRZ ;  /* 0x0000000000127805 */ /* 0x000fe4000001ff00 */
[----:B------:R-:W1:Y:S01]  /*0040*/  S2R R11, SR_TID.X ;  /* 0x00000000000b7919 */ /* 0x000e620000002100 */
[----:B------:R-:W-:Y:S01]  /*0050*/  CS2R R6, SRZ ;  /* 0x0000000000067805 */ /* 0x000fe2000001ff00 */
[----:B------:R-:W-:Y:S01]  /*0060*/  ULDC.64 UR4, c[0x0][0x118] ;  /* 0x0000460000047ab9 */ /* 0x000fe20000000a00 */
[----:B------:R-:W-:Y:S01]  /*0070*/  CS2R R8, SRZ ;  /* 0x0000000000087805 */ /* 0x000fe2000001ff00 */
[----:B------:R-:W-:Y:S01]  /*0080*/  ULDC.64 UR6, c[0x0][0x170] ;  /* 0x00005c0000067ab9 */ /* 0x000fe20000000a00 */
[----:B0-----:R-:W-:Y:S01]  /*0090*/  IMAD R2, R0, R3, c[0x0][0x160] ;  /* 0x0000580000027624 */ /* 0x001fe200078e0203 */
[----:B-1----:R-:W-:-:S04]  /*00a0*/  MOV R3, R11 ;  /* 0x0000000b00037202 */ /* 0x002fc80000000f00 */
        /* <DEDUP_REMOVED lines=8> */
[----:B------:R-:W-:-:S04]  /*0130*/  @!P0 IADD3 R3, R3, 0x80, RZ ;  /* 0x0000008003038810 */ /* 0x000fc80007ffe0ff */
[----:B------:R-:W-:Y:S01]  /*0140*/  ISETP.GE.AND P2, PT, R3, R2, PT ;  /* 0x000000020300720c */ /* 0x000fe20003f46270 */
[----:B------:R-:W-:-:S04]  /*0150*/  @!P0 IMAD.MOV.U32 R13, RZ, RZ, 0x8 ;  /* 0x00000008ff0d8424 */ /* 0x000fc800078e00ff */
[----:B------:R-:W-:-:S05]  /*0160*/  @!P0 IMAD.WIDE.U32 R12, R12, R13, c[0x0][0x180] ;  /* 0x000060000c0c8625 */ /* 0x000fca00078e000d */
[----:B------:R1:W3:Y:S03]  /*0170*/  @!P0 LDG.E.64 R6, [R12.64] ;  /* 0x000000040c068981 */ /* 0x0002e6000c1e1b00 */
[----:B------:R-:W-:Y:S01]  /*0180*/  @!P2 MOV R17, 0x8 ;  /* 0x000000080011a802 */ /* 0x000fe20000000f00 */
[----:B------:R-:W-:-:S04]  /*0190*/  @!P2 IMAD R16, R0, 0x200, R3 ;  /* 0x000002000010a824 */ /* 0x000fc800078e0203 */
[----:B------:R-:W-:-:S05]  /*01a0*/  @!P2 IMAD.WIDE.U32 R16, R16, R17, c[0x0][0x180] ;  /* 0x000060001010a625 */ /* 0x000fca00078e0011 */
[----:B------:R4:W3:Y:S01]  /*01b0*/  @!P2 LDG.E.64 R8, [R16.64] ;  /* 0x000000041008a981 */ /* 0x0008e2000c1e1b00 */
[----:B------:R-:W-:-:S04]  /*01c0*/  @!P2 IADD3 R3, R3, 0x80, RZ ;  /* 0x000000800303a810 */ /* 0x000fc80007ffe0ff */
[----:B------:R-:W-:Y:S01]  /*01d0*/  ISETP.GE.AND P0, PT, R3, R2, PT ;  /* 0x000000020300720c */ /* 0x000fe20003f06270 */
[----:B0-----:R-:W-:-:S12]  /*01e0*/  CS2R R4, SRZ ;  /* 0x0000000000047805 */ /* 0x001fd8000001ff00 */
[----:B------:R-:W-:Y:S01]  /*01f0*/  @!P0 MOV R15, 0x8 ;  /* 0x00000008000f8802 */ /* 0x000fe20000000f00 */
[----:B------:R-:W-:-:S04]  /*0200*/  @!P0 IMAD R14, R0, 0x200, R3 ;  /* 0x00000200000e8824 */ /* 0x000fc800078e0203 */
[----:B------:R-:W-:Y:S01]  /*0210*/  @!P0 IMAD.WIDE.U32 R14, R14, R15, c[0x0][0x180] ;  /* 0x000060000e0e8625 */ /* 0x000fe200078e000f */
[----:B------:R-:W-:-:S04]  /*0220*/  UISETP.LT.U32.AND UP0, UPT, URZ, UR6, UPT ;  /* 0x000000063f00728c */ /* 0x000fc8000bf01070 */
[----:B------:R0:W5:Y:S01]  /*0230*/  @!P0 LDG.E.64 R4, [R14.64] ;  /* 0x000000040e048981 */ /* 0x000162000c1e1b00 */
[----:B------:R-:W-:Y:S01]  /*0240*/  ISETP.NE.U32.AND P0, PT, RZ, c[0x0][0x170], PT ;  /* 0x00005c00ff007a0c */ /* 0x000fe20003f05070 */
[----:B------:R-:W-:-:S03]  /*0250*/  UISETP.GT.AND.EX UP0, UPT, UR7, URZ, UPT, UP0 ;  /* 0x0000003f0700728c */ /* 0x000fc6000bf04300 */
[----:B------:R-:W-:Y:S01]  /*0260*/  ISETP.NE.AND.EX P0, PT, RZ, c[0x0][0x174], PT, P0 ;  /* 0x00005d00ff007a0c */ /* 0x000fe20003f05300 */
[----:B------:R-:W-:Y:S01]  /*0270*/  IMAD.MOV.U32 R3, RZ, RZ, R11 ;  /* 0x000000ffff037224 */ /* 0x000fe200078e000b */
[----:B------:R-:W-:Y:S01]  /*0280*/  @!P1 IADD3 R3, R11, 0x80, RZ ;  /* 0x000000800b039810 */ /* 0x000fe20007ffe0ff */
[----:B------:R-:W-:Y:S01]  /*0290*/  USEL UR6, URZ, 0x1, !UP0 ;  /* 0x000000013f067887 */ /* 0x000fe2000c000000 */
[----:B-1----:R-:W-:Y:S02]  /*02a0*/  HFMA2.MMA R13, -RZ, RZ, 0, 0 ;  /* 0x00000000ff0d7435 */ /* 0x002fe400000001ff */
[----:B------:R-:W-:Y:S01]  /*02b0*/  ISETP.GE.AND P2, PT, R3, R2, PT ;  /* 0x000000020300720c */ /* 0x000fe20003f46270 */
[----:B----4-:R-:W-:Y:S01]  /*02c0*/  HFMA2.MMA R17, -RZ, RZ, 0, 0 ;  /* 0x00000000ff117435 */ /* 0x010fe200000001ff */
[----:B------:R-:W-:Y:S01]  /*02d0*/  @!P1 LEA R10, R0, R11, 0x9 ;  /* 0x0000000b000a9211 */ /* 0x000fe200078e48ff */
[----:B------:R-:W-:Y:S02]  /*02e0*/  IMAD.U32 R12, RZ, RZ, UR6 ;  /* 0x00000006ff0c7e24 */ /* 0x000fe4000f8e00ff */
[----:B------:R-:W-:Y:S01]  /*02f0*/  @!P1 IMAD.MOV.U32 R11, RZ, RZ, 0x8 ;  /* 0x00000008ff0b9424 */ /* 0x000fe200078e00ff */
[----:B0-----:R-:W-:Y:S01]  /*0300*/  MOV R14, UR6 ;  /* 0x00000006000e7c02 */ /* 0x001fe20008000f00 */
[----:B------:R-:W-:-:S02]  /*0310*/  IMAD.MOV.U32 R15, RZ, RZ, RZ ;  /* 0x000000ffff0f7224 */ /* 0x000fc400078e00ff */
[----:B------:R-:W-:Y:S01]  /*0320*/  @!P1 IMAD.WIDE.U32 R10, R10, R11, c[0x0][0x178] ;  /* 0x00005e000a0a9625 */ /* 0x000fe200078e000b */
[----:B------:R-:W-:Y:S03]  /*0330*/  BSSY B0, `(.L_x_13628) ;  /* 0x000001b000007945 */ /* 0x000fe60003800000 */
[----:B------:R-:W-:Y:S01]  /*0340*/  IMAD.U32 R16, RZ, RZ, UR6 ;  /* 0x00000006ff107e24 */ /* 0x000fe2000f8e00ff */
[----:B--2---:R-:W-:Y:S01]  /*0350*/  @!P0 MOV R12, R18 ;  /* 0x00000012000c8202 */ /* 0x004fe20000000f00 */
[----:B------:R-:W-:Y:S01]  /*0360*/  @!P0 IMAD.MOV.U32 R13, RZ, RZ, R19 ;  /* 0x000000ffff0d8224 */ /* 0x000fe200078e0013 */
[----:B------:R-:W-:Y:S02]  /*0370*/  MOV R18, UR6 ;  /* 0x0000000600127c02 */ /* 0x000fe40008000f00 */
[----:B---3--:R-:W-:Y:S01]  /*0380*/  @!P0 MOV R14, R6 ;  /* 0x00000006000e8202 */ /* 0x008fe20000000f00 */
[----:B------:R-:W-:Y:S01]  /*0390*/  @!P0 IMAD.MOV.U32 R15, RZ, RZ, R7 ;  /* 0x000000ffff0f8224 */ /* 0x000fe200078e0007 */
[----:B------:R-:W-:Y:S01]  /*03a0*/  MOV R6, R12 ;  /* 0x0000000c00067202 */ /* 0x000fe20000000f00 */
[----:B------:R-:W-:-:S05]  /*03b0*/  IMAD.MOV.U32 R7, RZ, RZ, R13 ;  /* 0x000000ffff077224 */ /* 0x000fca00078e000d */
[----:B------:R0:W-:Y:S01]  /*03c0*/  @!P1 STG.E.64 [R10.64], R6 ;  /* 0x000000060a009986 */ /* 0x0001e2000c101b04 */
[----:B------:R-:W-:Y:S01]  /*03d0*/  @!P0 MOV R16, R8 ;  /* 0x0000000800108202 */ /* 0x000fe20000000f00 */
[----:B------:R-:W-:-:S04]  /*03e0*/  @!P0 IMAD.MOV.U32 R17, RZ, RZ, R9 ;  /* 0x000000ffff118224 */ /* 0x000fc800078e0009 */
[----:B------:R-:W-:Y:S01]  /*03f0*/  IMAD.MOV.U32 R8, RZ, RZ, R16 ;  /* 0x000000ffff087224 */ /* 0x000fe200078e0010 */
[----:B------:R-:W-:Y:S01]  /*0400*/  MOV R9, R17 ;  /* 0x0000001100097202 */ /* 0x000fe20000000f00 */
[----:B0-----:R-:W-:Y:S01]  /*0410*/  IMAD.MOV.U32 R10, RZ, RZ, R14 ;  /* 0x000000ffff0a7224 */ /* 0x001fe200078e000e */
[----:B------:R-:W-:Y:S01]  /*0420*/  MOV R11, R15 ;  /* 0x0000000f000b7202 */ /* 0x000fe20000000f00 */
[----:B------:R-:W-:Y:S05]  /*0430*/  @P2 BRA `(.L_x_13629) ;  /* 0x000000a000002947 */ /* 0x000fea0003800000 */
[----:B------:R-:W-:Y:S01]  /*0440*/  IMAD R6, R0, 0x200, R3 ;  /* 0x0000020000067824 */ /* 0x000fe200078e0203 */
        /* <DEDUP_REMOVED lines=9> */
.L_x_13629:
[----:B------:R-:W-:Y:S05]  /*04e0*/  BSYNC B0 ;  /* 0x0000000000007941 */ /* 0x000fea0003800000 */
.L_x_13628:
[----:B------:R-:W-:Y:S01]  /*04f0*/  ISETP.GE.AND P1, PT, R3, R2, PT ;  /* 0x000000020300720c */ /* 0x000fe20003f26270 */
[----:B------:R-:W-:-:S12]  /*0500*/  HFMA2.MMA R19, -RZ, RZ, 0, 0 ;  /* 0x00000000ff137435 */ /* 0x000fd800000001ff */
[----:B------:R-:W-:Y:S05]  /*0510*/  @P1 EXIT ;  /* 0x000000000000194d */ /* 0x000fea0003800000 */
[----:B------:R-:W-:Y:S01]  /*0520*/  MOV R2, 0x8 ;  /* 0x0000000800027802 */ /* 0x000fe20000000f00 */
[----:B------:R-:W-:Y:S01]  /*0530*/  IMAD R3, R0, 0x200, R3 ;  /* 0x0000020000037824 */ /* 0x000fe200078e0203 */
[----:B-----5:R-:W-:Y:S01]  /*0540*/  @!P0 MOV R19, R5 ;  /* 0x0000000500138202 */ /* 0x020fe20000000f00 */
[----:B------:R-:W-:Y:S02]  /*0550*/  @!P0 IMAD.MOV.U32 R18, RZ, RZ, R4 ;  /* 0x000000ffff128224 */ /* 0x000fe400078e0004 */
[----:B------:R-:W-:Y:S01]  /*0560*/  IMAD.WIDE.U32 R2, R3, R2, c[0x0][0x178] ;  /* 0x00005e0003027625 */ /* 0x000fe200078e0002 */
[----:B------:R-:W-:-:S03]  /*0570*/  MOV R5, R19 ;  /* 0x0000001300057202 */ /* 0x000fc60000000f00 */
[----:B------:R-:W-:-:S05]  /*0580*/  IMAD.MOV.U32 R4, RZ, RZ, R18 ;  /* 0x000000ffff047224 */ /* 0x000fca00078e0012 */
[----:B------:R-:W-:Y:S01]  /*0590*/  STG.E.64 [R2.64], R4 ;  /* 0x0000000402007986 */ /* 0x000fe2000c101b04 */
[----:B------:R-:W-:Y:S05]  /*05a0*/  EXIT ;  /* 0x000000000000794d */ /* 0x000fea0003800000 */
.L_x_13630:
        /* <DEDUP_REMOVED lines=13> */
.L_x_29969:


//--------------------- .text._ZN2at6native29vectorized_elementwise_kernelILi2ENS0_13AUnaryFunctorIlllZZZNS0_21heaviside_kernel_cudaERNS_18TensorIteratorBaseEENKUlvE_clEvENKUlvE2_clEvEUlllE_EESt5arrayIPcLm2EEEEviT0_T1_ --------------------------
	.section	.text._ZN2at6native29vectorized_elementwise_kernelILi2ENS0_13AUnaryFunctorIlllZZZNS0_21heaviside_kernel_cudaERNS_18TensorIteratorBaseEENKUlvE_clEvENKUlvE2_clEvEUlllE_EESt5arrayIPcLm2EEEEviT0_T1_,"ax",@progbits
	.sectioninfo	@"SHI_REGISTERS=32"
	.align	128
        .global         _ZN2at6native29vectorized_elementwise_kernelILi2ENS0_13AUnaryFunctorIlllZZZNS0_21heaviside_kernel_cudaERNS_18TensorIteratorBaseEENKUlvE_clEvENKUlvE2_clEvEUlllE_EESt5arrayIPcLm2EEEEviT0_T1_
        .type           _ZN2at6native29vectorized_elementwise_kernelILi2ENS0_13AUnaryFunctorIlllZZZNS0_21heaviside_kernel_cudaERNS_18TensorIteratorBaseEENKUlvE_clEvENKUlvE2_clEvEUlllE_EESt5arrayIPcLm2EEEEviT0_T1_,@function
        .size           _ZN2at6native29vectorized_elementwise_kernelILi2ENS0_13AUnaryFunctorIlllZZZNS0_21heaviside_kernel_cudaERNS_18TensorIteratorBaseEENKUlvE_clEvENKUlvE2_clEvEUlllE_EESt5arrayIPcLm2EEEEviT0_T1_,(.L_x_29970 - _ZN2at6native29vectorized_elementwise_kernelILi2ENS0_13AUnaryFunctorIlllZZZNS0_21heaviside_kernel_cudaERNS_18TensorIteratorBaseEENKUlvE_clEvENKUlvE2_clEvEUlllE_EESt5arrayIPcLm2EEEEviT0_T1_)
        .other          _ZN2at6native29vectorized_elementwise_kernelILi2ENS0_13AUnaryFunctorIlllZZZNS0_21heaviside_kernel_cudaERNS_18TensorIteratorBaseEENKUlvE_clEvENKUlvE2_clEvEUlllE_EESt5arrayIPcLm2EEEEviT0_T1_,@"STO_CUDA_ENTRY STV_DEFAULT"
_ZN2at6native29vectorized_elementwise_kernelILi2ENS0_13AUnaryFunctorIlllZZZNS0_21heaviside_kernel_cudaERNS_18TensorIteratorBaseEENKUlvE_clEvENKUlvE2_clEvEUlllE_EESt5arrayIPcLm2EEEEviT0_T1_:
.text._ZN2at6native29vectorized_elementwise_kernelILi2ENS0_13AUnaryFunctorIlllZZZNS0_21heaviside_kernel_cudaERNS_18TensorIteratorBaseEENKUlvE_clEvENKUlvE2_clEvEUlllE_EESt5arrayIPcLm2EEEEviT0_T1_:
        /* <DEDUP_REMOVED lines=8> */
[----:B------:R-:W-:Y:S01]  /*0080*/  ISETP.NE.U32.AND P0, PT, RZ, c[0x0][0x170], PT ;  /* 0x00005c00ff007a0c */ /* 0x000fe20003f05070 */
[----:B------:R-:W-:Y:S01]  /*0090*/  ULDC.64 UR6, c[0x0][0x170] ;  /* 0x00005c0000067ab9 */ /* 0x000fe20000000a00 */
[----:B------:R-:W-:Y:S01]  /*00a0*/  HFMA2.MMA R25, -RZ, RZ, 0, 4.76837158203125e-07 ;  /* 0x00000008ff197435 */ /* 0x000fe200000001ff */
[----:B------:R-:W-:Y:S01]  /*00b0*/  UISETP.LT.U32.AND UP0, UPT, URZ, UR6, UPT ;  /* 0x000000063f00728c */ /* 0x000fe2000bf01070 */
[----:B------:R-:W-:Y:S01]  /*00c0*/  ISETP.NE.AND.EX P0, PT, RZ, c[0x0][0x174], PT, P0 ;  /* 0x00005d00ff007a0c */ /* 0x000fe20003f05300 */
[----:B------:R-:W-:Y:S01]  /*00d0*/  HFMA2.MMA R9, -RZ, RZ, 0, 0 ;  /* 0x00000000ff097435 */ /* 0x000fe200000001ff */
[----:B------:R-:W-:Y:S01]  /*00e0*/  IMAD.MOV.U32 R19, RZ, RZ, RZ ;  /* 0x000000ffff137224 */ /* 0x000fe200078e00ff */
[----:B------:R-:W-:Y:S01]  /*00f0*/  UISETP.GT.AND.EX UP0, UPT, UR7, URZ, UPT, UP0 ;  /* 0x0000003f0700728c */ /* 0x000fe2000bf04300 */
[----:B------:R-:W-:Y:S01]  /*0100*/  IMAD.MOV.U32 R17, RZ, RZ, RZ ;  /* 0x000000ffff117224 */ /* 0x000fe200078e00ff */
[----:B------:R-:W-:Y:S01]  /*0110*/  MOV R15, RZ ;  /* 0x000000ff000f7202 */ /* 0x000fe20000000f00 */
[----:B------:R-:W-:Y:S01]  /*0120*/  IMAD.MOV.U32 R13, RZ, RZ, RZ ;  /* 0x000000ffff0d7224 */ /* 0x000fe200078e00ff */
[----:B------:R-:W-:Y:S01]  /*0130*/  USEL UR6, URZ, 0x1, !UP0 ;  /* 0x000000013f067887 */ /* 0x000fe2000c000000 */
[----:B------:R-:W-:-:S02]  /*0140*/  IMAD.MOV.U32 R11, RZ, RZ, RZ ;  /* 0x000000ffff0b7224 */ /* 0x000fc400078e00ff */
[----:B------:R-:W-:Y:S02]  /*0150*/  IMAD.MOV.U32 R7, RZ, RZ, RZ ;  /* 0x000000ffff077224 */ /* 0x000fe400078e00ff */
[----:B------:R-:W-:Y:S01]  /*0160*/  IMAD.MOV.U32 R5, RZ, RZ, RZ ;  /* 0x000000ffff057224 */ /* 0x000fe200078e00ff */
[----:B------:R-:W-:Y:S01]  /*0170*/  MOV R18, UR6 ;  /* 0x0000000600127c02 */ /* 0x000fe20008000f00 */
[----:B------:R-:W-:Y:S01]  /*0180*/  @!P0 IMAD.WIDE R2, R0, R25, c[0x0][0x180] ;  /* 0x0000600000028625 */ /* 0x000fe200078e0219 */
[----:B------:R-:W-:Y:S02]  /*0190*/  MOV R12, UR6 ;  /* 0x00000006000c7c02 */ /* 0x000fe40008000f00 */
[----:B------:R-:W-:Y:S01]  /*01a0*/  MOV R6, UR6 ;  /* 0x0000000600067c02 */ /* 0x000fe20008000f00 */
[----:B------:R-:W-:Y:S02]  /*01b0*/  IMAD.U32 R16, RZ, RZ, UR6 ;  /* 0x00000006ff107e24 */ /* 0x000fe4000f8e00ff */
[----:B------:R-:W-:-:S02]  /*01c0*/  IMAD.U32 R14, RZ, RZ, UR6 ;  /* 0x00000006ff0e7e24 */ /* 0x000fc4000f8e00ff */
[----:B------:R-:W-:Y:S02]  /*01d0*/  IMAD.U32 R10, RZ, RZ, UR6 ;  /* 0x00000006ff0a7e24 */ /* 0x000fe4000f8e00ff */
[----:B------:R-:W-:Y:S02]  /*01e0*/  IMAD.U32 R8, RZ, RZ, UR6 ;  /* 0x00000006ff087e24 */ /* 0x000fe4000f8e00ff */
[----:B------:R-:W-:Y:S02]  /*01f0*/  IMAD.U32 R4, RZ, RZ, UR6 ;  /* 0x00000006ff047e24 */ /* 0x000fe4000f8e00ff */
        /* <DEDUP_REMOVED lines=12> */
.L_x_13631:
[----:B------:R-:W0:Y:S01]  /*02c0*/  S2R R15, SR_TID.X ;  /* 0x00000000000f7919 */ /* 0x000e220000002100 */
[----:B------:R-:W-:Y:S01]  /*02d0*/  CS2R R22, SRZ ;  /* 0x0000000000167805 */ /* 0x000fe2000001ff00 */
[----:B------:R-:W-:Y:S01]  /*02e0*/  CS2R R16, SRZ ;  /* 0x0000000000107805 */ /* 0x000fe2000001ff00 */
[----:B------:R-:W-:Y:S01]  /*02f0*/  CS2R R10, SRZ ;  /* 0x00000000000a7805 */ /* 0x000fe2000001ff00 */
[----:B------:R-:W-:Y:S01]  /*0300*/  CS2R R12, SRZ ;  /* 0x00000000000c7805 */ /* 0x000fe2000001ff00 */
[----:B------:R-:W-:Y:S01]  /*0310*/  ULDC.64 UR6, c[0x0][0x170] ;  /* 0x00005c0000067ab9 */ /* 0x000fe20000000a00 */
[----:B0-----:R-:W-:Y:S01]  /*0320*/  ISETP.GE.AND P1, PT, R15, R14, PT ;  /* 0x0000000e0f00720c */ /* 0x001fe20003f26270 */
[----:B------:R-:W-:-:S12]  /*0330*/  IMAD.MOV.U32 R5, RZ, RZ, R15 ;  /* 0x000000ffff057224 */ /* 0x000fd800078e000f */
[----:B------:R-:W-:Y:S01]  /*0340*/  @!P1 IADD3 R5, R15, 0x80, RZ ;  /* 0x000000800f059810 */ /* 0x000fe20007ffe0ff */
[----:B------:R-:W-:Y:S02]  /*0350*/  @!P1 IMAD.IADD R24, R0, 0x1, R15 ;  /* 0x0000000100189824 */ /* 0x000fe400078e020f */
[----:B------:R-:W-:Y:S01]  /*0360*/  @!P1 IMAD.MOV.U32 R25, RZ, RZ, 0x8 ;  /* 0x00000008ff199424 */ /* 0x000fe200078e00ff */
[----:B------:R-:W-:-:S03]  /*0370*/  ISETP.GE.AND P5, PT, R5, R14, PT ;  /* 0x0000000e0500720c */ /* 0x000fc60003fa6270 */
[----:B------:R-:W-:-:S05]  /*0380*/  @!P1 IMAD.WIDE.U32 R24, R24, R25, c[0x0][0x180] ;  /* 0x0000600018189625 */ /* 0x000fca00078e0019 */
[----:B------:R0:W2:Y:S05]  /*0390*/  @!P1 LDG.E.64 R16, [R24.64] ;  /* 0x0000000418109981 */ /* 0x0000aa000c1e1b00 */
[----:B------:R-:W-:Y:S01]  /*03a0*/  @!P5 IADD3 R2, R0, R5, RZ ;  /* 0x000000050002d210 */ /* 0x000fe20007ffe0ff */
[----:B------:R-:W-:Y:S01]  /*03b0*/  @!P5 IMAD.MOV.U32 R3, RZ, RZ, 0x8 ;  /* 0x00000008ff03d424 */ /* 0x000fe200078e00ff */
[----:B------:R-:W-:-:S03]  /*03c0*/  @!P5 IADD3 R5, R5, 0x80, RZ ;  /* 0x000000800505d810 */ /* 0x000fc60007ffe0ff */
[----:B------:R-:W-:Y:S01]  /*03d0*/  @!P5 IMAD.WIDE.U32 R2, R2, R3, c[0x0][0x180] ;  /* 0x000060000202d625 */ /* 0x000fe200078e0003 */
[----:B------:R-:W-:-:S04]  /*03e0*/  ISETP.GE.AND P6, PT, R5, R14, PT ;  /* 0x0000000e0500720c */ /* 0x000fc80003fc6270 */
[----:B------:R1:W3:Y:S09]  /*03f0*/  @!P5 LDG.E.64 R22, [R2.64] ;  /* 0x000000040216d981 */ /* 0x0002f2000c1e1b00 */
[----:B------:R-:W-:Y:S01]  /*0400*/  @!P6 IMAD.IADD R8, R0, 0x1, R5 ;  /* 0x000000010008e824 */ /* 0x000fe200078e0205 */
[----:B------:R-:W-:-:S02]  /*0410*/  @!P6 IADD3 R5, R5, 0x80, RZ ;  /* 0x000000800505e810 */ /* 0x000fc40007ffe0ff */
[----:B------:R-:W-:Y:S02]  /*0420*/  @!P6 MOV R9, 0x8 ;  /* 0x000000080009e802 */ /* 0x000fe40000000f00 */
[----:B------:R-:W-:-:S03]  /*0430*/  ISETP.GE.AND P0, PT, R5, R14, PT ;  /* 0x0000000e0500720c */ /* 0x000fc60003f06270 */
[----:B------:R-:W-:-:S05]  /*0440*/  @!P6 IMAD.WIDE.U32 R8, R8, R9, c[0x0][0x180] ;  /* 0x000060000808e625 */ /* 0x000fca00078e0009 */
[----:B------:R4:W5:Y:S05]  /*0450*/  @!P6 LDG.E.64 R10, [R8.64] ;  /* 0x00000004080ae981 */ /* 0x00096a000c1e1b00 */
        /* <DEDUP_REMOVED lines=8> */
[----:B------:R-:W-:Y:S02]  /*04e0*/  ISETP.GE.AND P4, PT, R5, R14, PT ;  /* 0x0000000e0500720c */ /* 0x000fe40003f86270 */
[----:B------:R-:W-:-:S05]  /*04f0*/  @!P0 MOV R27, 0x8 ;  /* 0x00000008001b8802 */ /* 0x000fca0000000f00 */
[----:B------:R-:W-:-:S05]  /*0500*/  @!P0 IMAD.WIDE.U32 R26, R26, R27, c[0x0][0x180] ;  /* 0x000060001a1a8625 */ /* 0x000fca00078e001b */
[----:B------:R0:W5:Y:S01]  /*0510*/  @!P0 LDG.E.64 R12, [R26.64] ;  /* 0x000000041a0c8981 */ /* 0x000162000c1e1b00 */
[----:B------:R-:W-:Y:S01]  /*0520*/  @!P4 IMAD.IADD R18, R0, 0x1, R5 ;  /* 0x000000010012c824 */ /* 0x000fe200078e0205 */
[----:B------:R-:W-:-:S04]  /*0530*/  @!P4 IADD3 R5, R5, 0x80, RZ ;  /* 0x000000800505c810 */ /* 0x000fc80007ffe0ff */
[----:B------:R-:W-:Y:S01]  /*0540*/  ISETP.GE.AND P5, PT, R5, R14, PT ;  /* 0x0000000e0500720c */ /* 0x000fe20003fa6270 */
[----:B------:R-:W-:Y:S01]  /*0550*/  @!P2 IMAD.MOV.U32 R21, RZ, RZ, 0x8 ;  /* 0x00000008ff15a424 */ /* 0x000fe200078e00ff */
[----:B------:R-:W-:Y:S01]  /*0560*/  @!P3 MOV R29, 0x8 ;  /* 0x00000008001db802 */ /* 0x000fe20000000f00 */
[----:B-1----:R-:W-:Y:S02]  /*0570*/  CS2R R2, SRZ ;  /* 0x0000000000027805 */ /* 0x002fe4000001ff00 */
[----:B------:R-:W-:Y:S01]  /*0580*/  @!P2 IMAD.WIDE.U32 R20, R6, R21, c[0x0][0x180] ;  /* 0x000060000614a625 */ /* 0x000fe200078e0015 */
[----:B----4-:R-:W-:-:S03]  /*0590*/  CS2R R8, SRZ ;  /* 0x0000000000087805 */ /* 0x010fc6000001ff00 */
[----:B------:R-:W-:Y:S01]  /*05a0*/  @!P3 IMAD.WIDE.U32 R28, R4, R29, c[0x0][0x180] ;  /* 0x00006000041cb625 */ /* 0x000fe200078e001d */
[----:B------:R1:W4:Y:S03]  /*05b0*/  @!P2 LDG.E.64 R2, [R20.64] ;  /* 0x000000041402a981 */ /* 0x000326000c1e1b00 */
[----:B0-----:R-:W-:Y:S01]  /*05c0*/  @!P5 MOV R26, 0x8 ;  /* 0x00000008001ad802 */ /* 0x001fe20000000f00 */
[----:B------:R-:W-:Y:S02]  /*05d0*/  @!P4 IMAD.MOV.U32 R25, RZ, RZ, 0x8 ;  /* 0x00000008ff19c424 */ /* 0x000fe400078e00ff */
[----:B------:R-:W-:Y:S01]  /*05e0*/  @!P5 IMAD.IADD R19, R0, 0x1, R5 ;  /* 0x000000010013d824 */ /* 0x000fe200078e0205 */
[----:B------:R-:W-:Y:S01]  /*05f0*/  CS2R R6, SRZ ;  /* 0x0000000000067805 */ /* 0x000fe2000001ff00 */
[----:B------:R-:W-:Y:S01]  /*0600*/  CS2R R4, SRZ ;  /* 0x0000000000047805 */ /* 0x000fe2000001ff00 */
[----:B------:R-:W-:Y:S01]  /*0610*/  @!P4 IMAD.WIDE.U32 R24, R18, R25, c[0x0][0x180] ;  /* 0x000060001218c625 */ /* 0x000fe200078e0019 */
[----:B------:R-:W4:Y:S03]  /*0620*/  @!P3 LDG.E.64 R8, [R28.64] ;  /* 0x000000041c08b981 */ /* 0x000f26000c1e1b00 */
[----:B------:R-:W-:Y:S01]  /*0630*/  @!P5 IMAD.WIDE.U32 R26, R19, R26, c[0x0][0x180] ;  /* 0x00006000131ad625 */ /* 0x000fe200078e001a */
[----:B------:R0:W4:Y:S04]  /*0640*/  @!P4 LDG.E.64 R6, [R24.64] ;  /* 0x000000041806c981 */ /* 0x000128000c1e1b00 */
[----:B------:R-:W4:Y:S01]  /*0650*/  @!P5 LDG.E.64 R4, [R26.64] ;  /* 0x000000041a04d981 */ /* 0x000f22000c1e1b00 */
[----:B------:R-:W-:-:S04]  /*0660*/  ISETP.NE.U32.AND P0, PT, RZ, c[0x0][0x170], PT ;  /* 0x00005c00ff007a0c */ /* 0x000fc80003f05070 */
[----:B------:R-:W-:Y:S01]  /*0670*/  ISETP.NE.AND.EX P0, PT, RZ, c[0x0][0x174], PT, P0 ;  /* 0x00005d00ff007a0c */ /* 0x000fe20003f05300 */
[----:B------:R-:W-:Y:S01]  /*0680*/  UISETP.LT.U32.AND UP0, UPT, URZ, UR6, UPT ;  /* 0x000000063f00728c */ /* 0x000fe2000bf01070 */
[----:B-1----:R-:W-:-:S03]  /*0690*/  HFMA2.MMA R21, -RZ, RZ, 0, 0 ;  /* 0x00000000ff157435 */ /* 0x002fc600000001ff */
[----:B------:R-:W-:-:S04]  /*06a0*/  UISETP.GT.AND.EX UP0, UPT, UR7, URZ, UPT, UP0 ;  /* 0x0000003f0700728c */ /* 0x000fc8000bf04300 */
[----:B------:R-:W-:Y:S01]  /*06b0*/  USEL UR6, URZ, 0x1, !UP0 ;  /* 0x000000013f067887 */ /* 0x000fe2000c000000 */
[----:B------:R-:W-:-:S05]  /*06c0*/  MOV R19, RZ ;  /* 0x000000ff00137202 */ /* 0x000fca0000000f00 */
[----:B------:R-:W-:Y:S02]  /*06d0*/  IMAD.U32 R20, RZ, RZ, UR6 ;  /* 0x00000006ff147e24 */ /* 0x000fe4000f8e00ff */
[----:B------:R-:W-:Y:S01]  /*06e0*/  IMAD.U32 R18, RZ, RZ, UR6 ;  /* 0x00000006ff127e24 */ /* 0x000fe2000f8e00ff */
[----:B------:R-:W-:Y:S01]  /*06f0*/  BSSY B0, `(.L_x_13632) ;  /* 0x0000050000007945 */ /* 0x000fe20003800000 */
[----:B0-----:R-:W-:Y:S01]  /*0700*/  IMAD.U32 R24, RZ, RZ, UR6 ;  /* 0x00000006ff187e24 */ /* 0x001fe2000f8e00ff */
[----:B------:R-:W-:Y:S01]  /*0710*/  MOV R25, RZ ;  /* 0x000000ff00197202 */ /* 0x000fe20000000f00 */
[----:B------:R-:W-:Y:S01]  /*0720*/  BSSY B1, `(.L_x_13633) ;  /* 0x0000046000017945 */ /* 0x000fe20003800000 */
[----:B---3--:R-:W-:Y:S01]  /*0730*/  @!P0 MOV R21, R23 ;  /* 0x0000001700158202 */ /* 0x008fe20000000f00 */
[----:B------:R-:W-:Y:S01]  /*0740*/  HFMA2.MMA R23, -RZ, RZ, 0, 0 ;  /* 0x00000000ff177435 */ /* 0x000fe200000001ff */
[----:B------:R-:W-:Y:S02]  /*0750*/  @!P0 IMAD.MOV.U32 R20, RZ, RZ, R22 ;  /* 0x000000ffff148224 */ /* 0x000fe400078e0016 */
[----:B------:R-:W-:-:S03]  /*0760*/  IMAD.U32 R22, RZ, RZ, UR6 ;  /* 0x00000006ff167e24 */ /* 0x000fc6000f8e00ff */
[----:B--2---:R-:W-:Y:S01]  /*0770*/  @!P0 MOV R23, R17 ;  /* 0x0000001100178202 */ /* 0x004fe20000000f00 */
[----:B------:R-:W-:Y:S01]  /*0780*/  HFMA2.MMA R17, -RZ, RZ, 0, 0 ;  /* 0x00000000ff117435 */ /* 0x000fe200000001ff */
[----:B------:R-:W-:Y:S02]  /*0790*/  @!P0 IMAD.MOV.U32 R22, RZ, RZ, R16 ;  /* 0x000000ffff168224 */ /* 0x000fe400078e0010 */
[----:B------:R-:W-:Y:S01]  /*07a0*/  IMAD.U32 R16, RZ, RZ, UR6 ;  /* 0x00000006ff107e24 */ /* 0x000fe2000f8e00ff */
[----:B-----5:R-:W-:Y:S01]  /*07b0*/  @!P0 MOV R19, R11 ;  /* 0x0000000b00138202 */ /* 0x020fe20000000f00 */
[----:B------:R-:W-:Y:S01]  /*07c0*/  @!P0 IMAD.MOV.U32 R18, RZ, RZ, R10 ;  /* 0x000000ffff128224 */ /* 0x000fe200078e000a */
[----:B------:R-:W-:Y:S01]  /*07d0*/  @!P1 MOV R11, 0x8 ;  /* 0x00000008000b9802 */ /* 0x000fe20000000f00 */
[----:B------:R-:W-:Y:S01]  /*07e0*/  @!P1 IMAD.IADD R10, R0, 0x1, R15 ;  /* 0x00000001000a9824 */ /* 0x000fe200078e020f */
[----:B------:R-:W-:-:S03]  /*07f0*/  @!P1 IADD3 R15, R15, 0x80, RZ ;  /* 0x000000800f0f9810 */ /* 0x000fc60007ffe0ff */
[----:B------:R-:W-:-:S04]  /*0800*/  @!P1 IMAD.WIDE.U32 R10, R10, R11, c[0x0][0x178] ;  /* 0x00005e000a0a9625 */ /* 0x000fc800078e000b */
[----:B------:R-:W-:Y:S01]  /*0810*/  @!P0 IMAD.MOV.U32 R16, RZ, RZ, R12 ;  /* 0x000000ffff108224 */ /* 0x000fe200078e000c */
[----:B------:R-:W-:Y:S01]  /*0820*/  @!P0 MOV R17, R13 ;  /* 0x0000000d00118202 */ /* 0x000fe20000000f00 */
[----:B------:R-:W-:Y:S01]  /*0830*/  IMAD.MOV.U32 R12, RZ, RZ, R22 ;  /* 0x000000ffff0c7224 */ /* 0x000fe200078e0016 */
[----:B------:R-:W-:Y:S01]  /*0840*/  MOV R13, R23 ;  /* 0x00000017000d7202 */ /* 0x000fe20000000f00 */
[----:B------:R-:W-:-:S04]  /*0850*/  HFMA2.MMA R23, -RZ, RZ, 0, 0 ;  /* 0x00000000ff177435 */ /* 0x000fc800000001ff */
[----:B------:R0:W-:Y:S01]  /*0860*/  @!P1 STG.E.64 [R10.64], R12 ;  /* 0x0000000c0a009986 */ /* 0x0001e2000c101b04 */
[----:B------:R-:W-:Y:S01]  /*0870*/  ISETP.GE.AND P1, PT, R15, R14, PT ;  /* 0x0000000e0f00720c */ /* 0x000fe20003f26270 */
[----:B------:R-:W-:Y:S01]  /*0880*/  IMAD.U32 R22, RZ, RZ, UR6 ;  /* 0x00000006ff167e24 */ /* 0x000fe2000f8e00ff */
[----:B----4-:R-:W-:Y:S01]  /*0890*/  @!P0 MOV R23, R3 ;  /* 0x0000000300178202 */ /* 0x010fe20000000f00 */
[----:B------:R-:W-:Y:S01]  /*08a0*/  HFMA2.MMA R3, -RZ, RZ, 0, 0 ;  /* 0x00000000ff037435 */ /* 0x000fe200000001ff */
[----:B------:R-:W-:Y:S02]  /*08b0*/  @!P0 IMAD.MOV.U32 R22, RZ, RZ, R2 ;  /* 0x000000ffff168224 */ /* 0x000fe400078e0002 */
[----:B------:R-:W-:Y:S02]  /*08c0*/  IMAD.U32 R2, RZ, RZ, UR6 ;  /* 0x00000006ff027e24 */ /* 0x000fe4000f8e00ff */
[----:B------:R-:W-:Y:S01]  /*08d0*/  @!P0 IMAD.MOV.U32 R24, RZ, RZ, R8 ;  /* 0x000000ffff188224 */ /* 0x000fe200078e0008 */
[----:B------:R-:W-:-:S02]  /*08e0*/  MOV R8, UR6 ;  /* 0x0000000600087c02 */ /* 0x000fc40008000f00 */
[----:B------:R-:W-:Y:S01]  /*08f0*/  @!P0 MOV R25, R9 ;  /* 0x0000000900198202 */ /* 0x000fe20000000f00 */
[----:B------:R-:W-:Y:S01]  /*0900*/  IMAD.MOV.U32 R9, RZ, RZ, RZ ;  /* 0x000000ffff097224 */ /* 0x000fe200078e00ff */
[----:B------:R-:W-:Y:S01]  /*0910*/  @!P0 MOV R3, R7 ;  /* 0x0000000700038202 */ /* 0x000fe20000000f00 */
[----:B------:R-:W-:Y:S02]  /*0920*/  @!P0 IMAD.MOV.U32 R2, RZ, RZ, R6 ;  /* 0x000000ffff028224 */ /* 0x000fe400078e0006 */
[----:B------:R-:W-:Y:S01]  /*0930*/  @!P0 IMAD.MOV.U32 R8, RZ, RZ, R4 ;  /* 0x000000ffff088224 */ /* 0x000fe200078e0004 */
[----:B------:R-:W-:Y:S01]  /*0940*/  @!P0 MOV R9, R5 ;  /* 0x0000000500098202 */ /* 0x000fe20000000f00 */
        /* <DEDUP_REMOVED lines=13> */
.L_x_13634:
[----:B0-----:R-:W-:-:S13]  /*0a20*/  ISETP.GE.AND P0, PT, R15, R14, PT ;  /* 0x0000000e0f00720c */ /* 0x001fda0003f06270 */
[----:B------:R-:W-:Y:S05]  /*0a30*/  @P0 BRA `(.L_x_13636) ;  /* 0x000000c000000947 */ /* 0x000fea0003800000 */
[----:B------:R-:W-:Y:S01]  /*0a40*/  MOV R5, 0x8 ;  /* 0x0000000800057802 */ /* 0x000fe20000000f00 */
[----:B------:R-:W-:Y:S01]  /*0a50*/  IMAD.IADD R4, R0, 0x1, R15 ;  /* 0x0000000100047824 */ /* 0x000fe200078e020f */
[----:B------:R-:W-:-:S03]  /*0a60*/  IADD3 R15, R15, 0x80, RZ ;  /* 0x000000800f0f7810 */ /* 0x000fc60007ffe0ff */
[----:B------:R-:W-:-:S05]  /*0a70*/  IMAD.WIDE.U32 R4, R4, R5, c[0x0][0x178] ;  /* 0x00005e0004047625 */ /* 0x000fca00078e0005 */
[----:B------:R0:W-:Y:S02]  /*0a80*/  STG.E.64 [R4.64], R16 ;  /* 0x0000001004007986 */ /* 0x0001e4000c101b04 */
.L_x_13635:
[----:B------:R-:W-:-:S13]  /*0a90*/  ISETP.GE.AND P0, PT, R15, R14, PT ;  /* 0x0000000e0f00720c */ /* 0x000fda0003f06270 */
[----:B------:R-:W-:Y:S05]  /*0aa0*/  @P0 BRA `(.L_x_13637) ;  /* 0x000000d000000947 */ /* 0x000fea0003800000 */
[----:B0-----:R-:W-:Y:S01]  /*0ab0*/  HFMA2.MMA R5, -RZ, RZ, 0, 4.76837158203125e-07 ;  /* 0x00000008ff057435 */ /* 0x001fe200000001ff */
[----:B------:R-:W-:Y:S01]  /*0ac0*/  IMAD.IADD R4, R0, 0x1, R15 ;  /* 0x0000000100047824 */ /* 0x000fe200078e020f */
[----:B------:R-:W-:-:S08]  /*0ad0*/  IADD3 R15, R15, 0x80, RZ ;  /* 0x000000800f0f7810 */ /* 0x000fd00007ffe0ff */
[----:B------:R-:W-:-:S05]  /*0ae0*/  IMAD.WIDE.U32 R4, R4, R5, c[0x0][0x178] ;  /* 0x00005e0004047625 */ /* 0x000fca00078e0005 */
[----:B------:R0:W-:Y:S02]  /*0af0*/  STG.E.64 [R4.64], R22 ;  /* 0x0000001604007986 */ /* 0x0001e4000c101b04 */
.L_x_13636:
        /* <DEDUP_REMOVED lines=8> */
.L_x_13637:
[----:B------:R-:W-:Y:S05]  /*0b80*/  BSYNC B1 ;  /* 0x0000000000017941 */ /* 0x000fea0003800000 */
.L_x_13633:
[----:B------:R-:W-:-:S13]  /*0b90*/  ISETP.GE.AND P0, PT, R15, R14, PT ;  /* 0x0000000e0f00720c */ /* 0x000fda0003f06270 */
[----:B0-----:R-:W-:Y:S01]  /*0ba0*/  @!P0 MOV R5, 0x8 ;  /* 0x0000000800058802 */ /* 0x001fe20000000f00 */
[----:B------:R-:W-:Y:S01]  /*0bb0*/  @!P0 IMAD.IADD R4, R0, 0x1, R15 ;  /* 0x0000000100048824 */ /* 0x000fe200078e020f */
[----:B------:R-:W-:-:S03]  /*0bc0*/  @!P0 IADD3 R15, R15, 0x80, RZ ;  /* 0x000000800f0f8810 */ /* 0x000fc60007ffe0ff */
[----:B------:R-:W-:-:S05]  /*0bd0*/  @!P0 IMAD.WIDE.U32 R4, R4, R5, c[0x0][0x178] ;  /* 0x00005e0004048625 */ /* 0x000fca00078e0005 */
[----:B------:R0:W-:Y:S02]  /*0be0*/  @!P0 STG.E.64 [R4.64], R2 ;  /* 0x0000000204008986 */ /* 0x0001e4000c101b04 */
.L_x_13638:
[----:B------:R-:W-:Y:S05]  /*0bf0*/  BSYNC B0 ;  /* 0x0000000000007941 */ /* 0x000fea0003800000 */
.L_x_13632:
        /* <DEDUP_REMOVED lines=8> */
.L_x_13639:
        /* <DEDUP_REMOVED lines=16> */
.L_x_29970:


//--------------------- .text._ZN2at6native29vectorized_elementwise_kernelILi4ENS0_13AUnaryFunctorIlllZZZNS0_21heaviside_kernel_cudaERNS_18TensorIteratorBaseEENKUlvE_clEvENKUlvE2_clEvEUlllE_EESt5arrayIPcLm2EEEEviT0_T1_ --------------------------
	.section	.text._ZN2at6native29vectorized_elementwise_kernelILi4ENS0_13AUnaryFunctorIlllZZZNS0_21heaviside_kernel_cudaERNS_18TensorIteratorBaseEENKUlvE_clEvENKUlvE2_clEvEUlllE_EESt5arrayIPcLm2EEEEviT0_T1_,"ax",@progbits
	.sectioninfo	@"SHI_REGISTERS=32"
	.align	128
        .global         _ZN2at6native29vectorized_elementwise_kernelILi4ENS0_13AUnaryFunctorIlllZZZNS0_21heaviside_kernel_cudaERNS_18TensorIteratorBaseEENKUlvE_clEvENKUlvE2_clEvEUlllE_EESt5arrayIPcLm2EEEEviT0_T1_
        .type           _ZN2at6native29vectorized_elementwise_kernelILi4ENS0_13AUnaryFunctorIlllZZZNS0_21heaviside_kernel_cudaERNS_18TensorIteratorBaseEENKUlvE_clEvENKUlvE2_clEvEUlllE_EESt5arrayIPcLm2EEEEviT0_T1_,@function
        .size           _ZN2at6native29vectorized_elementwise_kernelILi4ENS0_13AUnaryFunctorIlllZZZNS0_21heaviside_kernel_cudaERNS_18TensorIteratorBaseEENKUlvE_clEvENKUlvE2_clEvEUlllE_EESt5arrayIPcLm2EEEEviT0_T1_,(.L_x_29971 - _ZN2at6native29vectorized_elementwise_kernelILi4ENS0_13AUnaryFunctorIlllZZZNS0_21heaviside_kernel_cudaERNS_18TensorIteratorBaseEENKUlvE_clEvENKUlvE2_clEvEUlllE_EESt5arrayIPcLm2EEEEviT0_T1_)
        .other          _ZN2at6native29vectorized_elementwise_kernelILi4ENS0_13AUnaryFunctorIlllZZZNS0_21heaviside_kernel_cudaERNS_18TensorIteratorBaseEENKUlvE_clEvENKUlvE2_clEvEUlllE_EESt5arrayIPcLm2EEEEviT0_T1_,@"STO_CUDA_ENTRY STV_DEFAULT"
_ZN2at6native29vectorized_elementwise_kernelILi4ENS0_13AUnaryFunctorIlllZZZNS0_21heaviside_kernel_cudaERNS_18TensorIteratorBaseEENKUlvE_clEvENKUlvE2_clEvEUlllE_EESt5arrayIPcLm2EEEEviT0_T1_:
.text._ZN2at6native29vectorized_elementwise_kernelILi4ENS0_13AUnaryFunctorIlllZZZNS0_21heaviside_kernel_cudaERNS_18TensorIteratorBaseEENKUlvE_clEvENKUlvE2_clEvEUlllE_EESt5arrayIPcLm2EEEEviT0_T1_:
        /* <DEDUP_REMOVED lines=44> */
.L_x_13640:
        /* <DEDUP_REMOVED lines=118> */
.L_x_13643:
[----:B0-----:R-:W-:-:S13]  /*0a20*/  ISETP.GE.AND P0, PT, R15, R14, PT ;  /* 0x0000000e0f00720c */ /* 0x001fda0003f06270 */
[----:B------:R-:W-:Y:S05]  /*0a30*/  @P0 BRA `(.L_x_13645) ;  /* 0x000000c000000947 */ /* 0x000fea0003800000 */
[----:B------:R-:W-:Y:S01]  /*0a40*/  MOV R5, 0x8 ;  /* 0x0000000800057802 */ /* 0x000fe20000000f00 */
[----:B------:R-:W-:Y:S01]  /*0a50*/  IMAD.IADD R4, R0, 0x1, R15 ;  /* 0x0000000100047824 */ /* 0x000fe200078e020f */
[----:B------:R-:W-:-:S03]  /*0a60*/  IADD3 R15, R15, 0x80, RZ ;  /* 0x000000800f0f7810 */ /* 0x000fc60007ffe0ff */
[----:B------:R-:W-:-:S05]  /*0a70*/  IMAD.WIDE.U32 R4, R4, R5, c[0x0][0x178] ;  /* 0x00005e0004047625 */ /* 0x000fca00078e0005 */
[----:B------:R0:W-:Y:S02]  /*0a80*/  STG.E.64 [R4.64], R16 ;  /* 0x0000001004007986 */ /* 0x0001e4000c101b04 */
.L_x_13644:
[----:B------:R-:W-:-:S13]  /*0a90*/  ISETP.GE.AND P0, PT, R15, R14, PT ;  /* 0x0000000e0f00720c */ /* 0x000fda0003f06270 */
[----:B------:R-:W-:Y:S05]  /*0aa0*/  @P0 BRA `(.L_x_13646) ;  /* 0x000000d000000947 */ /* 0x000fea0003800000 */
[----:B0-----:R-:W-:Y:S01]  /*0ab0*/  HFMA2.MMA R5, -RZ, RZ, 0, 4.76837158203125e-07 ;  /* 0x00000008ff057435 */ /* 0x001fe200000001ff */
[----:B------:R-:W-:Y:S01]  /*0ac0*/  IMAD.IADD R4, R0, 0x1, R15 ;  /* 0x0000000100047824 */ /* 0x000fe200078e020f */
[----:B------:R-:W-:-:S08]  /*0ad0*/  IADD3 R15, R15, 0x80, RZ ;  /* 0x000000800f0f7810 */ /* 0x000fd00007ffe0ff */
[----:B------:R-:W-:-:S05]  /*0ae0*/  IMAD.WIDE.U32 R4, R4, R5, c[0x0][0x178] ;  /* 0x00005e0004047625 */ /* 0x000fca00078e0005 */
[----:B------:R0:W-:Y:S02]  /*0af0*/  STG.E.64 [R4.64], R22 ;  /* 0x0000001604007986 */ /* 0x0001e4000c101b04 */
.L_x_13645:
        /* <DEDUP_REMOVED lines=8> */
.L_x_13646:
[----:B------:R-:W-:Y:S05]  /*0b80*/  BSYNC B1 ;  /* 0x0000000000017941 */ /* 0x000fea0003800000 */
.L_x_13642:
[----:B------:R-:W-:-:S13]  /*0b90*/  ISETP.GE.AND P0, PT, R15, R14, PT ;  /* 0x0000000e0f00720c */ /* 0x000fda0003f06270 */
[----:B0-----:R-:W-:Y:S01]  /*0ba0*/  @!P0 MOV R5, 0x8 ;  /* 0x0000000800058802 */ /* 0x001fe20000000f00 */
[----:B------:R-:W-:Y:S01]  /*0bb0*/  @!P0 IMAD.IADD R4, R0, 0x1, R15 ;  /* 0x0000000100048824 */ /* 0x000fe200078e020f */
[----:B------:R-:W-:-:S03]  /*0bc0*/  @!P0 IADD3 R15, R15, 0x80, RZ ;  /* 0x000000800f0f8810 */ /* 0x000fc60007ffe0ff */
[----:B------:R-:W-:-:S05]  /*0bd0*/  @!P0 IMAD.WIDE.U32 R4, R4, R5, c[0x0][0x178] ;  /* 0x00005e0004048625 */ /* 0x000fca00078e0005 */
[----:B------:R0:W-:Y:S02]  /*0be0*/  @!P0 STG.E.64 [R4.64], R2 ;  /* 0x0000000204008986 */ /* 0x0001e4000c101b04 */
.L_x_13647:
[----:B------:R-:W-:Y:S05]  /*0bf0*/  BSYNC B0 ;  /* 0x0000000000007941 */ /* 0x000fea0003800000 */
.L_x_13641:
        /* <DEDUP_REMOVED lines=8> */
.L_x_13648:
        /* <DEDUP_REMOVED lines=16> */
.L_x_29971:


//--------------------- .text._ZN2at6native29vectorized_elementwise_kernelILi8ENS0_13AUnaryFunctorIlllZZZNS0_21heaviside_kernel_cudaERNS_18TensorIteratorBaseEENKUlvE_clEvENKUlvE2_clEvEUlllE_EESt5arrayIPcLm2EEEEviT0_T1_ --------------------------
	.section	.text._ZN2at6native29vectorized_elementwise_kernelILi8ENS0_13AUnaryFunctorIlllZZZNS0_21heaviside_kernel_cudaERNS_18TensorIteratorBaseEENKUlvE_clEvENKUlvE2_clEvEUlllE_EESt5arrayIPcLm2EEEEviT0_T1_,"ax",@progbits
	.sectioninfo	@"SHI_REGISTERS=4"
	.align	128
        .global         _ZN2at6native29vectorized_elementwise_kernelILi8ENS0_13AUnaryFunctorIlllZZZNS0_21heaviside_kernel_cudaERNS_18TensorIteratorBaseEENKUlvE_clEvENKUlvE2_clEvEUlllE_EESt5arrayIPcLm2EEEEviT0_T1_
        .type           _ZN2at6native29vectorized_elementwise_kernelILi8ENS0_13AUnaryFunctorIlllZZZNS0_21heaviside_kernel_cudaERNS_18TensorIteratorBaseEENKUlvE_clEvENKUlvE2_clEvEUlllE_EESt5arrayIPcLm2EEEEviT0_T1_,@function
        .size           _ZN2at6native29vectorized_elementwise_kernelILi8ENS0_13AUnaryFunctorIlllZZZNS0_21heaviside_kernel_cudaERNS_18TensorIteratorBaseEENKUlvE_clEvENKUlvE2_clEvEUlllE_EESt5arrayIPcLm2EEEEviT0_T1_,(.L_x_29972 - _ZN2at6native29vectorized_elementwise_kernelILi8ENS0_13AUnaryFunctorIlllZZZNS0_21heaviside_kernel_cudaERNS_18TensorIteratorBaseEENKUlvE_clEvENKUlvE2_clEvEUlllE_EESt5arrayIPcLm2EEEEviT0_T1_)
        .other          _ZN2at6native29vectorized_elementwise_kernelILi8ENS0_13AUnaryFunctorIlllZZZNS0_21heaviside_kernel_cudaERNS_18TensorIteratorBaseEENKUlvE_clEvENKUlvE2_clEvEUlllE_EESt5arrayIPcLm2EEEEviT0_T1_,@"STO_CUDA_ENTRY STV_DEFAULT"
_ZN2at6native29vectorized_elementwise_kernelILi8ENS0_13AUnaryFunctorIlllZZZNS0_21heaviside_kernel_cudaERNS_18TensorIteratorBaseEENKUlvE_clEvENKUlvE2_clEvEUlllE_EESt5arrayIPcLm2EEEEviT0_T1_:
.text._ZN2at6native29vectorized_elementwise_kernelILi8ENS0_13AUnaryFunctorIlllZZZNS0_21heaviside_kernel_cudaERNS_18TensorIteratorBaseEENKUlvE_clEvENKUlvE2_clEvEUlllE_EESt5arrayIPcLm2EEEEviT0_T1_:
[----:B------:R-:W-:Y:S02]  /*0000*/  MOV R1, c[0x0][0x28] ;  /* 0x00000a0000017a02 */ /* 0x000fe40000000f00 */
[----:B------:R-:W-:Y:S05]  /*0010*/  EXIT ;  /* 0x000000000000794d */ /* 0x000fea0003800000 */
.L_x_13649:
        /* <DEDUP_REMOVED lines=14> */
.L_x_29972:


//--------------------- .text._ZN2at6native18elementwise_kernelILi128ELi4EZNS0_15gpu_kernel_implINS0_13BinaryFunctorIiiiZZZNS0_21heaviside_kernel_cudaERNS_18TensorIteratorBaseEENKUlvE_clEvENKUlvE1_clEvEUliiE_EEEEvS5_RKT_EUliE_EEviT1_ --------------------------
	.section	.text._ZN2at6native18elementwise_kernelILi128ELi4EZNS0_15gpu_kernel_implINS0_13BinaryFunctorIiiiZZZNS0_21heaviside_kernel_cudaERNS_18TensorIteratorBaseEENKUlvE_clEvENKUlvE1_clEvEUliiE_EEEEvS5_RKT_EUliE_EEviT1_,"ax",@progbits
	.sectioninfo	@"SHI_REGISTERS=27"
	.align	128
        .global         _ZN2at6native18elementwise_kernelILi128ELi4EZNS0_15gpu_kernel_implINS0_13BinaryFunctorIiiiZZZNS0_21heaviside_kernel_cudaERNS_18TensorIteratorBaseEENKUlvE_clEvENKUlvE1_clEvEUliiE_EEEEvS5_RKT_EUliE_EEviT1_
        .type           _ZN2at6native18elementwise_kernelILi128ELi4EZNS0_15gpu_kernel_implINS0_13BinaryFunctorIiiiZZZNS0_21heaviside_kernel_cudaERNS_18TensorIteratorBaseEENKUlvE_clEvENKUlvE1_clEvEUliiE_EEEEvS5_RKT_EUliE_EEviT1_,@function
        .size           _ZN2at6native18elementwise_kernelILi128ELi4EZNS0_15gpu_kernel_implINS0_13BinaryFunctorIiiiZZZNS0_21heaviside_kernel_cudaERNS_18TensorIteratorBaseEENKUlvE_clEvENKUlvE1_clEvEUliiE_EEEEvS5_RKT_EUliE_EEviT1_,(.L_x_29973 - _ZN2at6native18elementwise_kernelILi128ELi4EZNS0_15gpu_kernel_implINS0_13BinaryFunctorIiiiZZZNS0_21heaviside_kernel_cudaERNS_18TensorIteratorBaseEENKUlvE_clEvENKUlvE1_clEvEUliiE_EEEEvS5_RKT_EUliE_EEviT1_)
        .other          _ZN2at6native18elementwise_kernelILi128ELi4EZNS0_15gpu_kernel_implINS0_13BinaryFunctorIiiiZZZNS0_21heaviside_kernel_cudaERNS_18TensorIteratorBaseEENKUlvE_clEvENKUlvE1_clEvEUliiE_EEEEvS5_RKT_EUliE_EEviT1_,@"STO_CUDA_ENTRY STV_DEFAULT"
_ZN2at6native18elementwise_kernelILi128ELi4EZNS0_15gpu_kernel_implINS0_13BinaryFunctorIiiiZZZNS0_21heaviside_kernel_cudaERNS_18TensorIteratorBaseEENKUlvE_clEvENKUlvE1_clEvEUliiE_EEEEvS5_RKT_EUliE_EEviT1_:
.text._ZN2at6native18elementwise_kernelILi128ELi4EZNS0_15gpu_kernel_implINS0_13BinaryFunctorIiiiZZZNS0_21heaviside_kernel_cudaERNS_18TensorIteratorBaseEENKUlvE_clEvENKUlvE1_clEvEUliiE_EEEEvS5_RKT_EUliE_EEviT1_:
        /* <DEDUP_REMOVED lines=263> */
.L_x_13652:
        /* <DEDUP_REMOVED lines=18> */
.L_x_13656:
[----:B------:R0:W5:Y:S01]  /*1190*/  LDG.E.U8 R22, [R2.64] ;  /* 0x0000002402167981 */ /* 0x000162000c1e1100 */
[----:B------:R-:W-:Y:S05]  /*11a0*/  BRA `(.L_x_13658) ;  /* 0x00000d0000007947 */ /* 0x000fea0003800000 */
.L_x_13655:
        /* <DEDUP_REMOVED lines=8> */
.L_x_13660:
[----:B------:R0:W5:Y:S01]  /*1230*/  LDG.E R22, [R2.64] ;  /* 0x0000002402167981 */ /* 0x000162000c1e1900 */
[----:B------:R-:W-:Y:S05]  /*1240*/  BRA `(.L_x_13658) ;  /* 0x00000c6000007947 */ /* 0x000fea0003800000 */
.L_x_13659:
[----:B------:R0:W5:Y:S01]  /*1250*/  LDG.E.S16 R22, [R2.64] ;  /* 0x0000002402167981 */ /* 0x000162000c1e1700 */
[----:B------:R-:W-:Y:S05]  /*1260*/  BRA `(.L_x_13658) ;  /* 0x00000c4000007947 */ /* 0x000fea0003800000 */
.L_x_13654:
        /* <DEDUP_REMOVED lines=9> */
.L_x_13662:
[----:B------:R-:W2:Y:S02]  /*1300*/  LDG.E.U16 R2, [R2.64] ;  /* 0x0000002402027981 */ /* 0x000ea4000c1e1500 */
[----:B--2---:R-:W-:-:S06]  /*1310*/  HADD2.F32 R22, -RZ, R2.H0_H0 ;  /* 0x20000002ff167230 */ /* 0x004fcc0000004100 */
[----:B------:R-:W0:Y:S01]  /*1320*/  F2I.FTZ.TRUNC.NTZ R22, R22 ;  /* 0x0000001600167305 */ /* 0x000e22000021f100 */
[----:B------:R-:W-:Y:S05]  /*1330*/  BRA `(.L_x_13658) ;  /* 0x00000b7000007947 */ /* 0x000fea0003800000 */
.L_x_13661:
        /* <DEDUP_REMOVED lines=9> */
.L_x_13664:
[----:B------:R-:W2:Y:S02]  /*13d0*/  LDG.E.U16 R2, [R2.64] ;  /* 0x0000002402027981 */ /* 0x000ea4000c1e1500 */
[----:B--2---:R-:W-:-:S06]  /*13e0*/  HADD2.F32 R22, -RZ, R2.H0_H0 ;  /* 0x20000002ff167230 */ /* 0x004fcc0000004100 */
[----:B------:R-:W0:Y:S01]  /*13f0*/  F2I.FTZ.TRUNC.NTZ R22, R22 ;  /* 0x0000001600167305 */ /* 0x000e22000021f100 */
[----:B------:R-:W-:Y:S05]  /*1400*/  BRA `(.L_x_13658) ;  /* 0x00000aa000007947 */ /* 0x000fea0003800000 */
.L_x_13663:
[----:B------:R-:W2:Y:S02]  /*1410*/  LDG.E.64 R22, [R2.64] ;  /* 0x0000002402167981 */ /* 0x000ea4000c1e1b00 */
[----:B--2---:R0:W1:Y:S01]  /*1420*/  F2I.F64.TRUNC R22, R22 ;  /* 0x0000001600167311 */ /* 0x004062000030d100 */
[----:B------:R-:W-:Y:S05]  /*1430*/  BRA `(.L_x_13658) ;  /* 0x00000a7000007947 */ /* 0x000fea0003800000 */
.L_x_13653:
        /* <DEDUP_REMOVED lines=12> */
.L_x_13667:
[----:B------:R-:W2:Y:S02]  /*1500*/  LDG.E.64 R2, [R2.64] ;  /* 0x0000002402027981 */ /* 0x000ea4000c1e1b00 */
[----:B--2---:R0:W1:Y:S01]  /*1510*/  F2I.F64.TRUNC R22, R2 ;  /* 0x0000000200167311 */ /* 0x004062000030d100 */
[----:B------:R-:W-:Y:S05]  /*1520*/  BRA `(.L_x_13658) ;  /* 0x0000098000007947 */ /* 0x000fea0003800000 */
.L_x_13666:
        /* <DEDUP_REMOVED lines=25> */
[----:B------:R0:W1:Y:S01]  /*16c0*/  F2I.FTZ.TRUNC.NTZ R22, R5 ;  /* 0x0000000500167305 */ /* 0x000062000021f100 */
[----:B------:R-:W-:Y:S05]  /*16d0*/  BRA `(.L_x_13658) ;  /* 0x000007d000007947 */ /* 0x000fea0003800000 */
.L_x_13669:
        /* <DEDUP_REMOVED lines=12> */
[----:B------:R0:W1:Y:S01]  /*17a0*/  F2I.FTZ.TRUNC.NTZ R22, R4 ;  /* 0x0000000400167305 */ /* 0x000062000021f100 */
[----:B------:R-:W-:Y:S05]  /*17b0*/  BRA `(.L_x_13658) ;  /* 0x000006f000007947 */ /* 0x000fea0003800000 */
.L_x_13668:
[----:B------:R-:W2:Y:S02]  /*17c0*/  LDG.E.U16 R22, [R2.64] ;  /* 0x0000002402167981 */ /* 0x000ea4000c1e1500 */
[----:B--2---:R-:W-:-:S06]  /*17d0*/  PRMT R22, RZ, 0x5410, R22 ;  /* 0x00005410ff167816 */ /* 0x004fcc0000000016 */
[----:B------:R-:W0:Y:S01]  /*17e0*/  F2I.FTZ.TRUNC.NTZ R22, R22 ;  /* 0x0000001600167305 */ /* 0x000e22000021f100 */
[----:B------:R-:W-:Y:S05]  /*17f0*/  BRA `(.L_x_13658) ;  /* 0x000006b000007947 */ /* 0x000fea0003800000 */
.L_x_13665:
        /* <DEDUP_REMOVED lines=10> */
.L_x_13672:
        /* <DEDUP_REMOVED lines=21> */
.L_x_13676:
[----:B------:R-:W-:Y:S05]  /*19f0*/  BSYNC B1 ;  /* 0x0000000000017941 */ /* 0x000fea0003800000 */
.L_x_13675:
[----:B------:R-:W-:Y:S01]  /*1a00*/  IMAD.SHL.U32 R2, R2, 0x100000, RZ ;  /* 0x0010000002027824 */ /* 0x000fe200078e00ff */
[----:B------:R-:W-:-:S04]  /*1a10*/  LEA R3, R0, 0x3b800000, 0x17 ;  /* 0x3b80000000037811 */ /* 0x000fc800078eb8ff */
[----:B------:R-:W-:Y:S02]  /*1a20*/  LOP3.LUT R22, R3, R2, R22, 0xfe, !PT ;  /* 0x0000000203167212 */ /* 0x000fe400078efe16 */
.L_x_13674:
[----:B------:R-:W-:Y:S05]  /*1a30*/  BSYNC B0 ;  /* 0x0000000000007941 */ /* 0x000fea0003800000 */
.L_x_13673:
[----:B------:R-:W0:Y:S01]  /*1a40*/  F2I.FTZ.TRUNC.NTZ R22, R22 ;  /* 0x0000001600167305 */ /* 0x000e22000021f100 */
[----:B------:R-:W-:Y:S05]  /*1a50*/  BRA `(.L_x_13658) ;  /* 0x0000045000007947 */ /* 0x000fea0003800000 */
.L_x_13671:
        /* <DEDUP_REMOVED lines=21> */
.L_x_13680:
[----:B------:R-:W-:Y:S05]  /*1bb0*/  BSYNC B1 ;  /* 0x0000000000017941 */ /* 0x000fea0003800000 */
.L_x_13679:
[----:B------:R-:W-:Y:S01]  /*1bc0*/  IMAD.SHL.U32 R2, R2, 0x200000, RZ ;  /* 0x0020000002027824 */ /* 0x000fe200078e00ff */
[----:B------:R-:W-:-:S04]  /*1bd0*/  LEA R3, R0, 0x37800000, 0x17 ;  /* 0x3780000000037811 */ /* 0x000fc800078eb8ff */
[----:B------:R-:W-:Y:S02]  /*1be0*/  LOP3.LUT R22, R3, R2, R22, 0xfe, !PT ;  /* 0x0000000203167212 */ /* 0x000fe400078efe16 */
.L_x_13678:
[----:B------:R-:W-:Y:S05]  /*1bf0*/  BSYNC B0 ;  /* 0x0000000000007941 */ /* 0x000fea0003800000 */
.L_x_13677:
[----:B------:R-:W0:Y:S01]  /*1c00*/  F2I.FTZ.TRUNC.NTZ R22, R22 ;  /* 0x0000001600167305 */ /* 0x000e22000021f100 */
[----:B------:R-:W-:Y:S05]  /*1c10*/  BRA `(.L_x_13658) ;  /* 0x0000029000007947 */ /* 0x000fea0003800000 */
.L_x_13670:
        /* <DEDUP_REMOVED lines=14> */
.L_x_13684:
[----:B------:R-:W-:Y:S05]  /*1d00*/  BSYNC B0 ;  /* 0x0000000000007941 */ /* 0x000fea0003800000 */
.L_x_13683:
[----:B------:R-:W0:Y:S01]  /*1d10*/  F2I.FTZ.TRUNC.NTZ R22, R22 ;  /* 0x0000001600167305 */ /* 0x000e22000021f100 */
[----:B------:R-:W-:Y:S05]  /*1d20*/  BRA `(.L_x_13658) ;  /* 0x0000018000007947 */ /* 0x000fea0003800000 */
.L_x_13657:
        /* <DEDUP_REMOVED lines=11> */
[----:B------:R-:W-:-:S02]  /*1de0*/  IMAD.MOV.U32 R22, RZ, RZ, RZ ;  /* 0x000000ffff167224 */ /* 0x000fc400078e00ff */
[----:B------:R-:W-:Y:S01]  /*1df0*/  LEPC R14 ;  /* 0x00000000000e734e */ /* 0x000fe20000000000 */
[----:B------:R-:W-:-:S02]  /*1e00*/  MOV R9, 0x1e70 ;  /* 0x00001e7000097802 */ /* 0x000fc40000000f00 */
[----:B------:R-:W-:Y:S02]  /*1e10*/  MOV R20, 0x1df0 ;  /* 0x00001df000147802 */ /* 0x000fe40000000f00 */
[----:B------:R-:W-:Y:S02]  /*1e20*/  MOV R21, 0x0 ;  /* 0x0000000000157802 */ /* 0x000fe40000000f00 */
[----:B------:R-:W-:Y:S02]  /*1e30*/  MOV R0, 0x0 ;  /* 0x0000000000007802 */ /* 0x000fe40000000f00 */
[----:B------:R-:W-:-:S04]  /*1e40*/  IADD3 R20, P0, P1, -R20, R9, R14 ;  /* 0x0000000914147210 */ /* 0x000fc8000791e10e */
[----:B------:R-:W-:-:S04]  /*1e50*/  IADD3.X R21, ~R0, R21, R15, P0, P1 ;  /* 0x0000001500157210 */ /* 0x000fc800007e250f */
[----:B0-----:R-:W-:Y:S05]  /*1e60*/  CALL.ABS.NOINC R2 ;  /* 0x0000000002007343 */ /* 0x001fea0003c00000 */
[----:B------:R-:W-:Y:S05]  /*1e70*/  BRA `(.L_x_13658) ;  /* 0x0000003000007947 */ /* 0x000fea0003800000 */
.L_x_13682:
[----:B------:R0:W5:Y:S01]  /*1e80*/  LDG.E R22, [R2.64] ;  /* 0x0000002402167981 */ /* 0x000162000c1e1900 */
[----:B------:R-:W-:Y:S05]  /*1e90*/  BRA `(.L_x_13658) ;  /* 0x0000001000007947 */ /* 0x000fea0003800000 */
.L_x_13681:
[----:B------:R0:W5:Y:S02]  /*1ea0*/  LDG.E R22, [R2.64] ;  /* 0x0000002402167981 */ /* 0x000164000c1e1900 */
.L_x_13658:
        /* <DEDUP_REMOVED lines=16> */
.L_x_13688:
[----:B------:R0:W5:Y:S01]  /*1fb0*/  LDG.E.U8 R23, [R2.64] ;  /* 0x0000002402177981 */ /* 0x000162000c1e1100 */
[----:B------:R-:W-:Y:S05]  /*1fc0*/  BRA `(.L_x_13690) ;  /* 0x00000d0000007947 */ /* 0x000fea0003800000 */
.L_x_13687:
        /* <DEDUP_REMOVED lines=8> */
.L_x_13692:
[----:B------:R0:W5:Y:S01]  /*2050*/  LDG.E R23, [R2.64] ;  /* 0x0000002402177981 */ /* 0x000162000c1e1900 */
[----:B------:R-:W-:Y:S05]  /*2060*/  BRA `(.L_x_13690) ;  /* 0x00000c6000007947 */ /* 0x000fea0003800000 */
.L_x_13691:
[----:B------:R0:W5:Y:S01]  /*2070*/  LDG.E.S16 R23, [R2.64] ;  /* 0x0000002402177981 */ /* 0x000162000c1e1700 */
[----:B------:R-:W-:Y:S05]  /*2080*/  BRA `(.L_x_13690) ;  /* 0x00000c4000007947 */ /* 0x000fea0003800000 */
.L_x_13686:
        /* <DEDUP_REMOVED lines=9> */
.L_x_13694:
[----:B------:R-:W2:Y:S02]  /*2120*/  LDG.E.U16 R2, [R2.64] ;  /* 0x0000002402027981 */ /* 0x000ea4000c1e1500 */
[----:B--2---:R-:W-:-:S06]  /*2130*/  HADD2.F32 R23, -RZ, R2.H0_H0 ;  /* 0x20000002ff177230 */ /* 0x004fcc0000004100 */
[----:B------:R-:W0:Y:S01]  /*2140*/  F2I.FTZ.TRUNC.NTZ R23, R23 ;  /* 0x0000001700177305 */ /* 0x000e22000021f100 */
[----:B------:R-:W-:Y:S05]  /*2150*/  BRA `(.L_x_13690) ;  /* 0x00000b7000007947 */ /* 0x000fea0003800000 */
.L_x_13693:
        /* <DEDUP_REMOVED lines=9> */
.L_x_13696:
[----:B------:R-:W2:Y:S02]  /*21f0*/  LDG.E.U16 R2, [R2.64] ;  /* 0x0000002402027981 */ /* 0x000ea4000c1e1500 */
[----:B--2---:R-:W-:-:S06]  /*2200*/  HADD2.F32 R23, -RZ, R2.H0_H0 ;  /* 0x20000002ff177230 */ /* 0x004fcc0000004100 */
[----:B------:R-:W0:Y:S01]  /*2210*/  F2I.FTZ.TRUNC.NTZ R23, R23 ;  /* 0x0000001700177305 */ /* 0x000e22000021f100 */
[----:B------:R-:W-:Y:S05]  /*2220*/  BRA `(.L_x_13690) ;  /* 0x00000aa000007947 */ /* 0x000fea0003800000 */
.L_x_13695:
[----:B------:R-:W2:Y:S02]  /*2230*/  LDG.E.64 R2, [R2.64] ;  /* 0x0000002402027981 */ /* 0x000ea4000c1e1b00 */
[----:B--2---:R0:W2:Y:S01]  /*2240*/  F2I.F64.TRUNC R23, R2 ;  /* 0x0000000200177311 */ /* 0x0040a2000030d100 */
[----:B------:R-:W-:Y:S05]  /*2250*/  BRA `(.L_x_13690) ;  /* 0x00000a7000007947 */ /* 0x000fea0003800000 */
.L_x_13685:
        /* <DEDUP_REMOVED lines=12> */
.L_x_13699:
[----:B------:R-:W2:Y:S02]  /*2320*/  LDG.E.64 R2, [R2.64] ;  /* 0x0000002402027981 */ /* 0x000ea4000c1e1b00 */
[----:B--2---:R0:W2:Y:S01]  /*2330*/  F2I.F64.TRUNC R23, R2 ;  /* 0x0000000200177311 */ /* 0x0040a2000030d100 */
[----:B------:R-:W-:Y:S05]  /*2340*/  BRA `(.L_x_13690) ;  /* 0x0000098000007947 */ /* 0x000fea0003800000 */
.L_x_13698:
        /* <DEDUP_REMOVED lines=25> */
[----:B------:R0:W2:Y:S01]  /*24e0*/  F2I.FTZ.TRUNC.NTZ R23, R5 ;  /* 0x0000000500177305 */ /* 0x0000a2000021f100 */
[----:B------:R-:W-:Y:S05]  /*24f0*/  BRA `(.L_x_13690) ;  /* 0x000007d000007947 */ /* 0x000fea0003800000 */
.L_x_13701:
        /* <DEDUP_REMOVED lines=12> */
[----:B------:R0:W2:Y:S01]  /*25c0*/  F2I.FTZ.TRUNC.NTZ R23, R4 ;  /* 0x0000000400177305 */ /* 0x0000a2000021f100 */
[----:B------:R-:W-:Y:S05]  /*25d0*/  BRA `(.L_x_13690) ;  /* 0x000006f000007947 */ /* 0x000fea0003800000 */
.L_x_13700:
[----:B------:R-:W2:Y:S02]  /*25e0*/  LDG.E.U16 R23, [R2.64] ;  /* 0x0000002402177981 */ /* 0x000ea4000c1e1500 */
[----:B--2---:R-:W-:-:S06]  /*25f0*/  PRMT R23, RZ, 0x5410, R23 ;  /* 0x00005410ff177816 */ /* 0x004fcc0000000017 */
[----:B------:R-:W0:Y:S01]  /*2600*/  F2I.FTZ.TRUNC.NTZ R23, R23 ;  /* 0x0000001700177305 */ /* 0x000e22000021f100 */
[----:B------:R-:W-:Y:S05]  /*2610*/  BRA `(.L_x_13690) ;  /* 0x000006b000007947 */ /* 0x000fea0003800000 */
.L_x_13697:
        /* <DEDUP_REMOVED lines=10> */
.L_x_13704:
        /* <DEDUP_REMOVED lines=21> */
.L_x_13708:
[----:B------:R-:W-:Y:S05]  /*2810*/  BSYNC B1 ;  /* 0x0000000000017941 */ /* 0x000fea0003800000 */
.L_x_13707:
[----:B------:R-:W-:Y:S01]  /*2820*/  IMAD.SHL.U32 R2, R2, 0x100000, RZ ;  /* 0x0010000002027824 */ /* 0x000fe200078e00ff */
[----:B------:R-:W-:-:S04]  /*2830*/  LEA R0, R0, 0x3b800000, 0x17 ;  /* 0x3b80000000007811 */ /* 0x000fc800078eb8ff */
[----:B------:R-:W-:Y:S02]  /*2840*/  LOP3.LUT R23, R0, R2, R23, 0xfe, !PT ;  /* 0x0000000200177212 */ /* 0x000fe400078efe17 */
.L_x_13706:
[----:B------:R-:W-:Y:S05]  /*2850*/  BSYNC B0 ;  /* 0x0000000000007941 */ /* 0x000fea0003800000 */
.L_x_13705:
[----:B------:R-:W0:Y:S01]  /*2860*/  F2I.FTZ.TRUNC.NTZ R23, R23 ;  /* 0x0000001700177305 */ /* 0x000e22000021f100 */
[----:B------:R-:W-:Y:S05]  /*2870*/  BRA `(.L_x_13690) ;  /* 0x0000045000007947 */ /* 0x000fea0003800000 */
.L_x_13703:
        /* <DEDUP_REMOVED lines=21> */
.L_x_13712:
[----:B------:R-:W-:Y:S05]  /*29d0*/  BSYNC B1 ;  /* 0x0000000000017941 */ /* 0x000fea0003800000 */
.L_x_13711:
[----:B------:R-:W-:Y:S01]  /*29e0*/  IMAD.SHL.U32 R2, R2, 0x200000, RZ ;  /* 0x0020000002027824 */ /* 0x000fe200078e00ff */
[----:B------:R-:W-:-:S04]  /*29f0*/  LEA R0, R0, 0x37800000, 0x17 ;  /* 0x3780000000007811 */ /* 0x000fc800078eb8ff */
[----:B------:R-:W-:Y:S02]  /*2a00*/  LOP3.LUT R23, R0, R2, R23, 0xfe, !PT ;  /* 0x0000000200177212 */ /* 0x000fe400078efe17 */
.L_x_13710:
[----:B------:R-:W-:Y:S05]  /*2a10*/  BSYNC B0 ;  /* 0x0000000000007941 */ /* 0x000fea0003800000 */
.L_x_13709:
[----:B------:R-:W0:Y:S01]  /*2a20*/  F2I.FTZ.TRUNC.NTZ R23, R23 ;  /* 0x0000001700177305 */ /* 0x000e22000021f100 */
[----:B------:R-:W-:Y:S05]  /*2a30*/  BRA `(.L_x_13690) ;  /* 0x0000029000007947 */ /* 0x000fea0003800000 */
.L_x_13702:
        /* <DEDUP_REMOVED lines=14> */
.L_x_13716:
[----:B------:R-:W-:Y:S05]  /*2b20*/  BSYNC B0 ;  /* 0x0000000000007941 */ /* 0x000fea0003800000 */
.L_x_13715:
[----:B------:R-:W0:Y:S01]  /*2b30*/  F2I.FTZ.TRUNC.NTZ R23, R23 ;  /* 0x0000001700177305 */ /* 0x000e22000021f100 */
[----:B------:R-:W-:Y:S05]  /*2b40*/  BRA `(.L_x_13690) ;  /* 0x0000018000007947 */ /* 0x000fea0003800000 */
.L_x_13689:
        /* <DEDUP_REMOVED lines=19> */
[----:B01---5:R-:W-:Y:S05]  /*2c80*/  CALL.ABS.NOINC R2 ;  /* 0x0000000002007343 */ /* 0x023fea0003c00000 */
[----:B------:R-:W-:Y:S05]  /*2c90*/  BRA `(.L_x_13690) ;  /* 0x0000003000007947 */ /* 0x000fea0003800000 */
.L_x_13714:
[----:B------:R0:W5:Y:S01]  /*2ca0*/  LDG.E R23, [R2.64] ;  /* 0x0000002402177981 */ /* 0x000162000c1e1900 */
[----:B------:R-:W-:Y:S05]  /*2cb0*/  BRA `(.L_x_13690) ;  /* 0x0000001000007947 */ /* 0x000fea0003800000 */
.L_x_13713:
[----:B------:R0:W5:Y:S02]  /*2cc0*/  LDG.E R23, [R2.64] ;  /* 0x0000002402177981 */ /* 0x000164000c1e1900 */
.L_x_13690:
[----:B0-----:R-:W0:Y:S01]  /*2cd0*/  LDC.U8 R2, c[0x0][0x3e1] ;  /* 0x0000f840ff027b82 */ /* 0x001e220000000000 */
[C---:B-1---5:R-:W-:Y:S02]  /*2ce0*/  ISETP.NE.AND P1, PT, R22.reuse, RZ, PT ;  /* 0x000000ff1600720c */ /* 0x062fe40003f25270 */
[----:B------:R-:W-:-:S11]  /*2cf0*/  ISETP.GT.AND P0, PT, R22, RZ, PT ;  /* 0x000000ff1600720c */ /* 0x000fd60003f04270 */
[----:B--2---:R-:W-:Y:S02]  /*2d00*/  @P1 SEL R23, RZ, 0x1, !P0 ;  /* 0x00000001ff171807 */ /* 0x004fe40004000000 */
        /* <DEDUP_REMOVED lines=13> */
.L_x_13720:
[----:B------:R0:W-:Y:S01]  /*2de0*/  STG.E.U8 [R16.64], R23 ;  /* 0x0000001710007986 */ /* 0x0001e2000c101124 */
[----:B------:R-:W-:Y:S05]  /*2df0*/  BRA `(.L_x_13722) ;  /* 0x00000d9000007947 */ /* 0x000fea0003800000 */
.L_x_13719:
[----:B------:R-:W-:-:S13]  /*2e00*/  ISETP.NE.AND P0, PT, R0, 0x2, PT ;  /* 0x000000020000780c */ /* 0x000fda0003f05270 */
[----:B------:R-:W-:Y:S05]  /*2e10*/  @!P0 BRA `(.L_x_13723) ;  /* 0x000000a000008947 */ /* 0x000fea0003800000 */
[----:B------:R-:W-:-:S13]  /*2e20*/  ISETP.NE.AND P0, PT, R0, 0x3, PT ;  /* 0x000000030000780c */ /* 0x000fda0003f05270 */
[----:B------:R-:W-:Y:S05]  /*2e30*/  @!P0 BRA `(.L_x_13724) ;  /* 0x0000006000008947 */ /* 0x000fea0003800000 */
[----:B------:R-:W-:-:S13]  /*2e40*/  ISETP.NE.AND P0, PT, R0, 0x4, PT ;  /* 0x000000040000780c */ /* 0x000fda0003f05270 */
[----:B------:R-:W-:Y:S05]  /*2e50*/  @P0 BRA `(.L_x_13721) ;  /* 0x00000ba000000947 */ /* 0x000fea0003800000 */
[--C-:B------:R-:W-:Y:S01]  /*2e60*/  SHF.R.S32.HI R3, RZ, 0x1f, R23.reuse ;  /* 0x0000001fff037819 */ /* 0x100fe20000011417 */
[----:B------:R-:W-:-:S05]  /*2e70*/  IMAD.MOV.U32 R2, RZ, RZ, R23 ;  /* 0x000000ffff027224 */ /* 0x000fca00078e0017 */
[----:B------:R0:W-:Y:S01]  /*2e80*/  STG.E.64 [R16.64], R2 ;  /* 0x0000000210007986 */ /* 0x0001e2000c101b24 */
[----:B------:R-:W-:Y:S05]  /*2e90*/  BRA `(.L_x_13722) ;  /* 0x00000cf000007947 */ /* 0x000fea0003800000 */
.L_x_13724:
[----:B------:R0:W-:Y:S01]  /*2ea0*/  STG.E [R16.64], R23 ;  /* 0x0000001710007986 */ /* 0x0001e2000c101924 */
[----:B------:R-:W-:Y:S05]  /*2eb0*/  BRA `(.L_x_13722) ;  /* 0x00000cd000007947 */ /* 0x000fea0003800000 */
.L_x_13723:
[----:B------:R0:W-:Y:S01]  /*2ec0*/  STG.E.U16 [R16.64], R23 ;  /* 0x0000001710007986 */ /* 0x0001e2000c101524 */
[----:B------:R-:W-:Y:S05]  /*2ed0*/  BRA `(.L_x_13722) ;  /* 0x00000cb000007947 */ /* 0x000fea0003800000 */
.L_x_13718:
[----:B------:R-:W-:-:S13]  /*2ee0*/  ISETP.GT.AND P0, PT, R0, 0x6, PT ;  /* 0x000000060000780c */ /* 0x000fda0003f04270 */
[----:B------:R-:W-:Y:S05]  /*2ef0*/  @P0 BRA `(.L_x_13725) ;  /* 0x000000b000000947 */ /* 0x000fea0003800000 */
[----:B------:R-:W-:-:S13]  /*2f00*/  ISETP.NE.AND P0, PT, R0, 0x5, PT ;  /* 0x000000050000780c */ /* 0x000fda0003f05270 */
[----:B------:R-:W-:Y:S05]  /*2f10*/  @!P0 BRA `(.L_x_13726) ;  /* 0x0000005000008947 */ /* 0x000fea0003800000 */
[----:B------:R-:W-:-:S13]  /*2f20*/  ISETP.NE.AND P0, PT, R0, 0x6, PT ;  /* 0x000000060000780c */ /* 0x000fda0003f05270 */
[----:B------:R-:W-:Y:S05]  /*2f30*/  @P0 BRA `(.L_x_13721) ;  /* 0x00000ac000000947 */ /* 0x000fea0003800000 */
[----:B------:R-:W0:Y:S02]  /*2f40*/  I2F R3, R23 ;  /* 0x0000001700037306 */ /* 0x000e240000201400 */
[----:B0-----:R0:W-:Y:S01]  /*2f50*/  STG.E [R16.64], R3 ;  /* 0x0000000310007986 */ /* 0x0011e2000c101924 */
[----:B------:R-:W-:Y:S05]  /*2f60*/  BRA `(.L_x_13722) ;  /* 0x00000c2000007947 */ /* 0x000fea0003800000 */
.L_x_13726:
[----:B------:R-:W0:Y:S02]  /*2f70*/  I2F R0, R23 ;  /* 0x0000001700007306 */ /* 0x000e240000201400 */
[----:B0-----:R-:W-:-:S05]  /*2f80*/  F2FP.PACK_AB R0, RZ, R0 ;  /* 0x00000000ff00723e */ /* 0x001fca00000000ff */
[----:B------:R0:W-:Y:S01]  /*2f90*/  STG.E.U16 [R16.64], R0 ;  /* 0x0000000010007986 */ /* 0x0001e2000c101524 */
[----:B------:R-:W-:Y:S05]  /*2fa0*/  BRA `(.L_x_13722) ;  /* 0x00000be000007947 */ /* 0x000fea0003800000 */
.L_x_13725:
[----:B------:R-:W-:-:S13]  /*2fb0*/  ISETP.NE.AND P0, PT, R0, 0x7, PT ;  /* 0x000000070000780c */ /* 0x000fda0003f05270 */
[----:B------:R-:W-:Y:S05]  /*2fc0*/  @!P0 BRA `(.L_x_13727) ;  /* 0x000000d000008947 */ /* 0x000fea0003800000 */
[----:B------:R-:W-:-:S13]  /*2fd0*/  ISETP.NE.AND P0, PT, R0, 0x8, PT ;  /* 0x000000080000780c */ /* 0x000fda0003f05270 */
[----:B------:R-:W-:Y:S05]  /*2fe0*/  @!P0 BRA `(.L_x_13728) ;  /* 0x0000006000008947 */ /* 0x000fea0003800000 */
[----:B------:R-:W-:-:S13]  /*2ff0*/  ISETP.NE.AND P0, PT, R0, 0x9, PT ;  /* 0x000000090000780c */ /* 0x000fda0003f05270 */
[----:B------:R-:W-:Y:S05]  /*3000*/  @P0 BRA `(.L_x_13721) ;  /* 0x000009f000000947 */ /* 0x000fea0003800000 */
[----:B------:R-:W0:Y:S01]  /*3010*/  I2F R2, R23 ;  /* 0x0000001700027306 */ /* 0x000e220000201400 */
[----:B------:R-:W-:-:S05]  /*3020*/  IMAD.MOV.U32 R3, RZ, RZ, RZ ;  /* 0x000000ffff037224 */ /* 0x000fca00078e00ff */
[----:B0-----:R0:W-:Y:S01]  /*3030*/  STG.E.64 [R16.64], R2 ;  /* 0x0000000210007986 */ /* 0x0011e2000c101b24 */
[----:B------:R-:W-:Y:S05]  /*3040*/  BRA `(.L_x_13722) ;  /* 0x00000b4000007947 */ /* 0x000fea0003800000 */
.L_x_13728:
[----:B------:R-:W0:Y:S02]  /*3050*/  I2F R23, R23 ;  /* 0x0000001700177306 */ /* 0x000e240000201400 */
[----:B0-----:R-:W-:-:S04]  /*3060*/  F2FP.PACK_AB R3, RZ, R23 ;  /* 0x00000017ff03723e */ /* 0x001fc800000000ff */
[----:B------:R-:W-:-:S05]  /*3070*/  PRMT R3, R3, 0x5410, RZ ;  /* 0x0000541003037816 */ /* 0x000fca00000000ff */
[----:B------:R0:W-:Y:S01]  /*3080*/  STG.E [R16.64], R3 ;  /* 0x0000000310007986 */ /* 0x0001e2000c101924 */
[----:B------:R-:W-:Y:S05]  /*3090*/  BRA `(.L_x_13722) ;  /* 0x00000af000007947 */ /* 0x000fea0003800000 */
.L_x_13727:
[----:B------:R-:W0:Y:S02]  /*30a0*/  I2F.F64 R2, R23 ;  /* 0x0000001700027312 */ /* 0x000e240000201c00 */
[----:B0-----:R0:W-:Y:S01]  /*30b0*/  STG.E.64 [R16.64], R2 ;  /* 0x0000000210007986 */ /* 0x0011e2000c101b24 */
[----:B------:R-:W-:Y:S05]  /*30c0*/  BRA `(.L_x_13722) ;  /* 0x00000ac000007947 */ /* 0x000fea0003800000 */
.L_x_13717:
        /* <DEDUP_REMOVED lines=8> */
[----:B------:R-:W-:-:S04]  /*3150*/  ISETP.NE.AND P0, PT, R23, RZ, PT ;  /* 0x000000ff1700720c */ /* 0x000fc80003f05270 */
[----:B------:R-:W-:-:S05]  /*3160*/  SEL R3, RZ, 0x1, !P0 ;  /* 0x00000001ff037807 */ /* 0x000fca0004000000 */
[----:B------:R0:W-:Y:S01]  /*3170*/  STG.E.U8 [R16.64], R3 ;  /* 0x0000000310007986 */ /* 0x0001e2000c101124 */
[----:B------:R-:W-:Y:S05]  /*3180*/  BRA `(.L_x_13722) ;  /* 0x00000a0000007947 */ /* 0x000fea0003800000 */
.L_x_13731:
[----:B------:R-:W0:Y:S01]  /*3190*/  I2F.F64 R4, R23 ;  /* 0x0000001700047312 */ /* 0x000e220000201c00 */
[----:B------:R-:W-:-:S05]  /*31a0*/  CS2R R6, SRZ ;  /* 0x0000000000067805 */ /* 0x000fca000001ff00 */
[----:B0-----:R0:W-:Y:S01]  /*31b0*/  STG.E.128 [R16.64], R4 ;  /* 0x0000000410007986 */ /* 0x0011e2000c101d24 */
[----:B------:R-:W-:Y:S05]  /*31c0*/  BRA `(.L_x_13722) ;  /* 0x000009c000007947 */ /* 0x000fea0003800000 */
.L_x_13730:
[----:B------:R-:W-:-:S13]  /*31d0*/  ISETP.NE.AND P0, PT, R0, 0xf, PT ;  /* 0x0000000f0000780c */ /* 0x000fda0003f05270 */
[----:B------:R-:W-:Y:S05]  /*31e0*/  @!P0 BRA `(.L_x_13732) ;  /* 0x000002d000008947 */ /* 0x000fea0003800000 */
[----:B------:R-:W-:-:S13]  /*31f0*/  ISETP.NE.AND P0, PT, R0, 0x17, PT ;  /* 0x000000170000780c */ /* 0x000fda0003f05270 */
[----:B------:R-:W-:Y:S05]  /*3200*/  @!P0 BRA `(.L_x_13733) ;  /* 0x0000015000008947 */ /* 0x000fea0003800000 */
[----:B------:R-:W-:-:S13]  /*3210*/  ISETP.NE.AND P0, PT, R0, 0x18, PT ;  /* 0x000000180000780c */ /* 0x000fda0003f05270 */
[----:B------:R-:W-:Y:S05]  /*3220*/  @P0 BRA `(.L_x_13721) ;  /* 0x000007d000000947 */ /* 0x000fea0003800000 */
[----:B------:R-:W0:Y:S01]  /*3230*/  I2F R23, R23 ;  /* 0x0000001700177306 */ /* 0x000e220000201400 */
        /* <DEDUP_REMOVED lines=14> */
.L_x_13735:
[----:B------:R-:W-:Y:S05]  /*3320*/  BSYNC B0 ;  /* 0x0000000000007941 */ /* 0x000fea0003800000 */
.L_x_13734:
[----:B------:R-:W-:-:S05]  /*3330*/  LOP3.LUT R3, R0, R3, RZ, 0xfc, !PT ;  /* 0x0000000300037212 */ /* 0x000fca00078efcff */
[----:B------:R0:W-:Y:S01]  /*3340*/  STG.E.U8 [R16.64], R3 ;  /* 0x0000000310007986 */ /* 0x0001e2000c101124 */
[----:B------:R-:W-:Y:S05]  /*3350*/  BRA `(.L_x_13722) ;  /* 0x0000083000007947 */ /* 0x000fea0003800000 */
.L_x_13733:
[----:B------:R-:W0:Y:S01]  /*3360*/  I2F R23, R23 ;  /* 0x0000001700177306 */ /* 0x000e220000201400 */
        /* <DEDUP_REMOVED lines=12> */
.L_x_13737:
[----:B------:R-:W-:Y:S01]  /*3430*/  IMAD.MOV.U32 R0, RZ, RZ, 0x7f ;  /* 0x0000007fff007424 */ /* 0x000fe200078e00ff */
[----:B------:R-:W-:-:S04]  /*3440*/  ISETP.GT.U32.AND P0, PT, R2, 0x7f800000, PT ;  /* 0x7f8000000200780c */ /* 0x000fc80003f04070 */
[----:B------:R-:W-:-:S04]  /*3450*/  SEL R0, R0, 0x7c, P0 ;  /* 0x0000007c00007807 */ /* 0x000fc80000000000 */
.L_x_13738:
[----:B------:R-:W-:Y:S05]  /*3460*/  BSYNC B0 ;  /* 0x0000000000007941 */ /* 0x000fea0003800000 */
.L_x_13736:
[----:B------:R-:W-:-:S04]  /*3470*/  LOP3.LUT R2, R23, 0x80000000, RZ, 0xc0, !PT ;  /* 0x8000000017027812 */ /* 0x000fc800078ec0ff */
[----:B------:R-:W-:-:S04]  /*3480*/  SHF.R.U32.HI R3, RZ, 0x18, R2 ;  /* 0x00000018ff037819 */ /* 0x000fc80000011602 */
[----:B------:R-:W-:-:S05]  /*3490*/  LOP3.LUT R3, R0, R3, RZ, 0xfc, !PT ;  /* 0x0000000300037212 */ /* 0x000fca00078efcff */
[----:B------:R0:W-:Y:S01]  /*34a0*/  STG.E.U8 [R16.64], R3 ;  /* 0x0000000310007986 */ /* 0x0001e2000c101124 */
[----:B------:R-:W-:Y:S05]  /*34b0*/  BRA `(.L_x_13722) ;  /* 0x000006d000007947 */ /* 0x000fea0003800000 */
.L_x_13732:
[----:B------:R-:W0:Y:S02]  /*34c0*/  I2F R0, R23 ;  /* 0x0000001700007306 */ /* 0x000e240000201400 */
[----:B0-----:R-:W-:-:S05]  /*34d0*/  F2FP.BF16.PACK_AB R0, RZ, R0 ;  /* 0x00000000ff00723e */ /* 0x001fca00000010ff */
[----:B------:R0:W-:Y:S01]  /*34e0*/  STG.E.U16 [R16.64], R0 ;  /* 0x0000000010007986 */ /* 0x0001e2000c101524 */
[----:B------:R-:W-:Y:S05]  /*34f0*/  BRA `(.L_x_13722) ;  /* 0x0000069000007947 */ /* 0x000fea0003800000 */
.L_x_13729:
        /* <DEDUP_REMOVED lines=10> */
.L_x_13741:
[----:B------:R-:W0:Y:S01]  /*35a0*/  I2F R23, R23 ;  /* 0x0000001700177306 */ /* 0x000e220000201400 */
        /* <DEDUP_REMOVED lines=16> */
.L_x_13744:
[----:B------:R-:W-:-:S04]  /*36b0*/  LOP3.LUT R2, R23, 0x80000000, RZ, 0xc0, !PT ;  /* 0x8000000017027812 */ /* 0x000fc800078ec0ff */
[----:B------:R-:W-:-:S04]  /*36c0*/  SHF.R.U32.HI R3, RZ, 0x18, R2 ;  /* 0x00000018ff037819 */ /* 0x000fc80000011602 */
[----:B------:R-:W-:-:S04]  /*36d0*/  LOP3.LUT R0, R0, R3, RZ, 0xfc, !PT ;  /* 0x0000000300007212 */ /* 0x000fc800078efcff */
[----:B------:R-:W-:Y:S02]  /*36e0*/  PRMT R8, R0, 0x7610, R8 ;  /* 0x0000761000087816 */ /* 0x000fe40000000008 */
.L_x_13743:
[----:B------:R-:W-:Y:S05]  /*36f0*/  BSYNC B0 ;  /* 0x0000000000007941 */ /* 0x000fea0003800000 */
.L_x_13742:
[----:B------:R0:W-:Y:S01]  /*3700*/  STG.E.U8 [R16.64], R8 ;  /* 0x0000000810007986 */ /* 0x0001e2000c101124 */
[----:B------:R-:W-:Y:S05]  /*3710*/  BRA `(.L_x_13722) ;  /* 0x0000047000007947 */ /* 0x000fea0003800000 */
.L_x_13740:
        /* <DEDUP_REMOVED lines=17> */
.L_x_13747:
[----:B------:R-:W-:-:S04]  /*3830*/  LOP3.LUT R2, R23, 0x80000000, RZ, 0xc0, !PT ;  /* 0x8000000017027812 */ /* 0x000fc800078ec0ff */
[----:B------:R-:W-:-:S04]  /*3840*/  SHF.R.U32.HI R3, RZ, 0x18, R2 ;  /* 0x00000018ff037819 */ /* 0x000fc80000011602 */
[----:B------:R-:W-:-:S04]  /*3850*/  LOP3.LUT R0, R0, R3, RZ, 0xfc, !PT ;  /* 0x0000000300007212 */ /* 0x000fc800078efcff */
[----:B------:R-:W-:Y:S02]  /*3860*/  PRMT R8, R0, 0x7610, R8 ;  /* 0x0000761000087816 */ /* 0x000fe40000000008 */
.L_x_13746:
[----:B------:R-:W-:Y:S05]  /*3870*/  BSYNC B0 ;  /* 0x0000000000007941 */ /* 0x000fea0003800000 */
.L_x_13745:
[----:B------:R0:W-:Y:S01]  /*3880*/  STG.E.U8 [R16.64], R8 ;  /* 0x0000000810007986 */ /* 0x0001e2000c101124 */
[----:B------:R-:W-:Y:S05]  /*3890*/  BRA `(.L_x_13722) ;  /* 0x000002f000007947 */ /* 0x000fea0003800000 */
.L_x_13739:
[----:B------:R-:W-:-:S13]  /*38a0*/  ISETP.NE.AND P0, PT, R0, 0x1c, PT ;  /* 0x0000001c0000780c */ /* 0x000fda0003f05270 */
[----:B------:R-:W-:Y:S05]  /*38b0*/  @!P0 BRA `(.L_x_13748) ;  /* 0x000002c000008947 */ /* 0x000fea0003800000 */
[----:B------:R-:W-:-:S13]  /*38c0*/  ISETP.NE.AND P0, PT, R0, 0x1d, PT ;  /* 0x0000001d0000780c */ /* 0x000fda0003f05270 */
[----:B------:R-:W-:Y:S05]  /*38d0*/  @!P0 BRA `(.L_x_13749) ;  /* 0x0000026000008947 */ /* 0x000fea0003800000 */
[----:B------:R-:W-:-:S13]  /*38e0*/  ISETP.NE.AND P0, PT, R0, 0x2c, PT ;  /* 0x0000002c0000780c */ /* 0x000fda0003f05270 */
[----:B------:R-:W-:Y:S05]  /*38f0*/  @P0 BRA `(.L_x_13721) ;  /* 0x0000010000000947 */ /* 0x000fea0003800000 */
[----:B------:R-:W0:Y:S01]  /*3900*/  I2F R4, R23 ;  /* 0x0000001700047306 */ /* 0x000e220000201400 */
        /* <DEDUP_REMOVED lines=15> */
.L_x_13721:
        /* <DEDUP_REMOVED lines=20> */
.L_x_13749:
[--C-:B------:R-:W-:Y:S01]  /*3b40*/  SHF.R.S32.HI R3, RZ, 0x1f, R23.reuse ;  /* 0x0000001fff037819 */ /* 0x100fe20000011417 */
[----:B------:R-:W-:-:S05]  /*3b50*/  IMAD.MOV.U32 R2, RZ, RZ, R23 ;  /* 0x000000ffff027224 */ /* 0x000fca00078e0017 */
[----:B------:R0:W-:Y:S01]  /*3b60*/  STG.E.64 [R16.64], R2 ;  /* 0x0000000210007986 */ /* 0x0001e2000c101b24 */
[----:B------:R-:W-:Y:S05]  /*3b70*/  BRA `(.L_x_13722) ;  /* 0x0000001000007947 */ /* 0x000fea0003800000 */
.L_x_13748:
[----:B------:R0:W-:Y:S02]  /*3b80*/  STG.E [R16.64], R23 ;  /* 0x0000001710007986 */ /* 0x0001e4000c101924 */
.L_x_13722:
[----:B------:R-:W-:-:S05]  /*3b90*/  IMAD R18, R19, 0x200, R18 ;  /* 0x0000020013127824 */ /* 0x000fca00078e0212 */
[----:B0-----:R-:W-:Y:S02]  /*3ba0*/  IADD3 R23, R18, 0x80, RZ ;  /* 0x0000008012177810 */ /* 0x001fe40007ffe0ff */
.L_x_13651:
[----:B------:R-:W-:Y:S05]  /*3bb0*/  BSYNC B6 ;  /* 0x0000000000067941 */ /* 0x000fea0003800000 */
.L_x_13650:
[----:B------:R-:W-:Y:S01]  /*3bc0*/  ISETP.GE.AND P0, PT, R23, c[0x0][0x160], PT ;  /* 0x0000580017007a0c */ /* 0x000fe20003f06270 */
[----:B------:R-:W-:-:S12]  /*3bd0*/  BSSY B6, `(.L_x_13750) ;  /* 0x0000768000067945 */ /* 0x000fd80003800000 */
[----:B------:R-:W-:Y:S05]  /*3be0*/  @P0 BRA `(.L_x_13751) ;  /* 0x0000766000000947 */ /* 0x000fea0003800000 */
[----:B------:R-:W-:Y:S01]  /*3bf0*/  ISETP.NE.AND P0, PT, RZ, c[0x0][0x168], PT ;  /* 0x00005a00ff007a0c */ /* 0x000fe20003f05270 */
[----:B------:R-:W-:Y:S02]  /*3c00*/  IMAD.MOV.U32 R19, RZ, RZ, RZ ;  /* 0x000000ffff137224 */ /* 0x000fe400078e00ff */
[----:B------:R-:W-:Y:S02]  /*3c10*/  IMAD.MOV.U32 R0, RZ, RZ, RZ ;  /* 0x000000ffff007224 */ /* 0x000fe400078e00ff */
        /* <DEDUP_REMOVED lines=252> */
.L_x_13752:
        /* <DEDUP_REMOVED lines=18> */
.L_x_13756:
[----:B------:R0:W5:Y:S01]  /*4d00*/  LDG.E.U8 R18, [R2.64] ;  /* 0x0000002402127981 */ /* 0x000162000c1e1100 */
[----:B------:R-:W-:Y:S05]  /*4d10*/  BRA `(.L_x_13758) ;  /* 0x00000d0000007947 */ /* 0x000fea0003800000 */
.L_x_13755:
        /* <DEDUP_REMOVED lines=8> */
.L_x_13760:
[----:B------:R0:W5:Y:S01]  /*4da0*/  LDG.E R18, [R2.64] ;  /* 0x0000002402127981 */ /* 0x000162000c1e1900 */
[----:B------:R-:W-:Y:S05]  /*4db0*/  BRA `(.L_x_13758) ;  /* 0x00000c6000007947 */ /* 0x000fea0003800000 */
.L_x_13759:
[----:B------:R0:W5:Y:S01]  /*4dc0*/  LDG.E.S16 R18, [R2.64] ;  /* 0x0000002402127981 */ /* 0x000162000c1e1700 */
[----:B------:R-:W-:Y:S05]  /*4dd0*/  BRA `(.L_x_13758) ;  /* 0x00000c4000007947 */ /* 0x000fea0003800000 */
.L_x_13754:
        /* <DEDUP_REMOVED lines=9> */
.L_x_13762:
[----:B------:R-:W2:Y:S02]  /*4e70*/  LDG.E.U16 R2, [R2.64] ;  /* 0x0000002402027981 */ /* 0x000ea4000c1e1500 */
[----:B--2---:R-:W-:-:S06]  /*4e80*/  HADD2.F32 R18, -RZ, R2.H0_H0 ;  /* 0x20000002ff127230 */ /* 0x004fcc0000004100 */
[----:B------:R-:W0:Y:S01]  /*4e90*/  F2I.FTZ.TRUNC.NTZ R18, R18 ;  /* 0x0000001200127305 */ /* 0x000e22000021f100 */
[----:B------:R-:W-:Y:S05]  /*4ea0*/  BRA `(.L_x_13758) ;  /* 0x00000b7000007947 */ /* 0x000fea0003800000 */
.L_x_13761:
        /* <DEDUP_REMOVED lines=9> */
.L_x_13764:
[----:B------:R-:W2:Y:S02]  /*4f40*/  LDG.E.U16 R2, [R2.64] ;  /* 0x0000002402027981 */ /* 0x000ea4000c1e1500 */
[----:B--2---:R-:W-:-:S06]  /*4f50*/  HADD2.F32 R18, -RZ, R2.H0_H0 ;  /* 0x20000002ff127230 */ /* 0x004fcc0000004100 */
[----:B------:R-:W0:Y:S01]  /*4f60*/  F2I.FTZ.TRUNC.NTZ R18, R18 ;  /* 0x0000001200127305 */ /* 0x000e22000021f100 */
[----:B------:R-:W-:Y:S05]  /*4f70*/  BRA `(.L_x_13758) ;  /* 0x00000aa000007947 */ /* 0x000fea0003800000 */
.L_x_13763:
[----:B------:R-:W2:Y:S02]  /*4f80*/  LDG.E.64 R2, [R2.64] ;  /* 0x0000002402027981 */ /* 0x000ea4000c1e1b00 */
[----:B--2---:R0:W1:Y:S01]  /*4f90*/  F2I.F64.TRUNC R18, R2 ;  /* 0x0000000200127311 */ /* 0x004062000030d100 */
[----:B------:R-:W-:Y:S05]  /*4fa0*/  BRA `(.L_x_13758) ;  /* 0x00000a7000007947 */ /* 0x000fea0003800000 */
.L_x_13753:
        /* <DEDUP_REMOVED lines=12> */
.L_x_13767:
[----:B------:R-:W2:Y:S02]  /*5070*/  LDG.E.64 R2, [R2.64] ;  /* 0x0000002402027981 */ /* 0x000ea4000c1e1b00 */
[----:B--2---:R0:W1:Y:S01]  /*5080*/  F2I.F64.TRUNC R18, R2 ;  /* 0x0000000200127311 */ /* 0x004062000030d100 */
[----:B------:R-:W-:Y:S05]  /*5090*/  BRA `(.L_x_13758) ;  /* 0x0000098000007947 */ /* 0x000fea0003800000 */
.L_x_13766:
        /* <DEDUP_REMOVED lines=27> */
.L_x_13769:
        /* <DEDUP_REMOVED lines=14> */
.L_x_13768:
[----:B------:R-:W2:Y:S02]  /*5330*/  LDG.E.U16 R18, [R2.64] ;  /* 0x0000002402127981 */ /* 0x000ea4000c1e1500 */
[----:B--2---:R-:W-:-:S06]  /*5340*/  PRMT R18, RZ, 0x5410, R18 ;  /* 0x00005410ff127816 */ /* 0x004fcc0000000012 */
[----:B------:R-:W0:Y:S01]  /*5350*/  F2I.FTZ.TRUNC.NTZ R18, R18 ;  /* 0x0000001200127305 */ /* 0x000e22000021f100 */
[----:B------:R-:W-:Y:S05]  /*5360*/  BRA `(.L_x_13758) ;  /* 0x000006b000007947 */ /* 0x000fea0003800000 */
.L_x_13765:
        /* <DEDUP_REMOVED lines=10> */
.L_x_13772:
        /* <DEDUP_REMOVED lines=21> */
.L_x_13776:
[----:B------:R-:W-:Y:S05]  /*5560*/  BSYNC B1 ;  /* 0x0000000000017941 */ /* 0x000fea0003800000 */
.L_x_13775:
[----:B------:R-:W-:Y:S01]  /*5570*/  IMAD.SHL.U32 R2, R2, 0x100000, RZ ;  /* 0x0010000002027824 */ /* 0x000fe200078e00ff */
[----:B------:R-:W-:-:S04]  /*5580*/  LEA R3, R0, 0x3b800000, 0x17 ;  /* 0x3b80000000037811 */ /* 0x000fc800078eb8ff */
[----:B------:R-:W-:Y:S02]  /*5590*/  LOP3.LUT R18, R3, R2, R18, 0xfe, !PT ;  /* 0x0000000203127212 */ /* 0x000fe400078efe12 */
.L_x_13774:
[----:B------:R-:W-:Y:S05]  /*55a0*/  BSYNC B0 ;  /* 0x0000000000007941 */ /* 0x000fea0003800000 */
.L_x_13773:
[----:B------:R-:W0:Y:S01]  /*55b0*/  F2I.FTZ.TRUNC.NTZ R18, R18 ;  /* 0x0000001200127305 */ /* 0x000e22000021f100 */
[----:B------:R-:W-:Y:S05]  /*55c0*/  BRA `(.L_x_13758) ;  /* 0x0000045000007947 */ /* 0x000fea0003800000 */
.L_x_13771:
        /* <DEDUP_REMOVED lines=21> */
.L_x_13780:
[----:B------:R-:W-:Y:S05]  /*5720*/  BSYNC B1 ;  /* 0x0000000000017941 */ /* 0x000fea0003800000 */
.L_x_13779:
[----:B------:R-:W-:Y:S01]  /*5730*/  IMAD.SHL.U32 R2, R2, 0x200000, RZ ;  /* 0x0020000002027824 */ /* 0x000fe200078e00ff */
[----:B------:R-:W-:-:S04]  /*5740*/  LEA R3, R0, 0x37800000, 0x17 ;  /* 0x3780000000037811 */ /* 0x000fc800078eb8ff */
[----:B------:R-:W-:Y:S02]  /*5750*/  LOP3.LUT R18, R3, R2, R18, 0xfe, !PT ;  /* 0x0000000203127212 */ /* 0x000fe400078efe12 */
.L_x_13778:
[----:B------:R-:W-:Y:S05]  /*5760*/  BSYNC B0 ;  /* 0x0000000000007941 */ /* 0x000fea0003800000 */
.L_x_13777:
[----:B------:R-:W0:Y:S01]  /*5770*/  F2I.FTZ.TRUNC.NTZ R18, R18 ;  /* 0x0000001200127305 */ /* 0x000e22000021f100 */
[----:B------:R-:W-:Y:S05]  /*5780*/  BRA `(.L_x_13758) ;  /* 0x0000029000007947 */ /* 0x000fea0003800000 */
.L_x_13770:
        /* <DEDUP_REMOVED lines=14> */
.L_x_13784:
[----:B------:R-:W-:Y:S05]  /*5870*/  BSYNC B0 ;  /* 0x0000000000007941 */ /* 0x000fea0003800000 */
.L_x_13783:
[----:B------:R-:W0:Y:S01]  /*5880*/  F2I.FTZ.TRUNC.NTZ R18, R18 ;  /* 0x0000001200127305 */ /* 0x000e22000021f100 */
[----:B------:R-:W-:Y:S05]  /*5890*/  BRA `(.L_x_13758) ;  /* 0x0000018000007947 */ /* 0x000fea0003800000 */
.L_x_13757:
        /* <DEDUP_REMOVED lines=21> */
.L_x_13782:
[----:B------:R0:W5:Y:S01]  /*59f0*/  LDG.E R18, [R2.64] ;  /* 0x0000002402127981 */ /* 0x000162000c1e1900 */
[----:B------:R-:W-:Y:S05]  /*5a00*/  BRA `(.L_x_13758) ;  /* 0x0000001000007947 */ /* 0x000fea0003800000 */
.L_x_13781:
[----:B------:R0:W5:Y:S02]  /*5a10*/  LDG.E R18, [R2.64] ;  /* 0x0000002402127981 */ /* 0x000164000c1e1900 */
.L_x_13758:
        /* <DEDUP_REMOVED lines=16> */
.L_x_13788:
[----:B------:R0:W5:Y:S01]  /*5b20*/  LDG.E.U8 R19, [R2.64] ;  /* 0x0000002402137981 */ /* 0x000162000c1e1100 */
[----:B------:R-:W-:Y:S05]  /*5b30*/  BRA `(.L_x_13790) ;  /* 0x00000d0000007947 */ /* 0x000fea0003800000 */
.L_x_13787:
        /* <DEDUP_REMOVED lines=8> */
.L_x_13792:
[----:B------:R0:W5:Y:S01]  /*5bc0*/  LDG.E R19, [R2.64] ;  /* 0x0000002402137981 */ /* 0x000162000c1e1900 */
[----:B------:R-:W-:Y:S05]  /*5bd0*/  BRA `(.L_x_13790) ;  /* 0x00000c6000007947 */ /* 0x000fea0003800000 */
.L_x_13791:
[----:B------:R0:W5:Y:S01]  /*5be0*/  LDG.E.S16 R19, [R2.64] ;  /* 0x0000002402137981 */ /* 0x000162000c1e1700 */
[----:B------:R-:W-:Y:S05]  /*5bf0*/  BRA `(.L_x_13790) ;  /* 0x00000c4000007947 */ /* 0x000fea0003800000 */
.L_x_13786:
        /* <DEDUP_REMOVED lines=9> */
.L_x_13794:
[----:B------:R-:W2:Y:S02]  /*5c90*/  LDG.E.U16 R2, [R2.64] ;  /* 0x0000002402027981 */ /* 0x000ea4000c1e1500 */
[----:B--2---:R-:W-:-:S06]  /*5ca0*/  HADD2.F32 R19, -RZ, R2.H0_H0 ;  /* 0x20000002ff137230 */ /* 0x004fcc0000004100 */
[----:B------:R-:W0:Y:S01]  /*5cb0*/  F2I.FTZ.TRUNC.NTZ R19, R19 ;  /* 0x0000001300137305 */ /* 0x000e22000021f100 */
[----:B------:R-:W-:Y:S05]  /*5cc0*/  BRA `(.L_x_13790) ;  /* 0x00000b7000007947 */ /* 0x000fea0003800000 */
.L_x_13793:
        /* <DEDUP_REMOVED lines=9> */
.L_x_13796:
[----:B------:R-:W2:Y:S02]  /*5d60*/  LDG.E.U16 R2, [R2.64] ;  /* 0x0000002402027981 */ /* 0x000ea4000c1e1500 */
[----:B--2---:R-:W-:-:S06]  /*5d70*/  HADD2.F32 R19, -RZ, R2.H0_H0 ;  /* 0x20000002ff137230 */ /* 0x004fcc0000004100 */
[----:B------:R-:W0:Y:S01]  /*5d80*/  F2I.FTZ.TRUNC.NTZ R19, R19 ;  /* 0x0000001300137305 */ /* 0x000e22000021f100 */
[----:B------:R-:W-:Y:S05]  /*5d90*/  BRA `(.L_x_13790) ;  /* 0x00000aa000007947 */ /* 0x000fea0003800000 */
.L_x_13795:
[----:B------:R-:W2:Y:S02]  /*5da0*/  LDG.E.64 R2, [R2.64] ;  /* 0x0000002402027981 */ /* 0x000ea4000c1e1b00 */
[----:B--2---:R0:W2:Y:S01]  /*5db0*/  F2I.F64.TRUNC R19, R2 ;  /* 0x0000000200137311 */ /* 0x0040a2000030d100 */
[----:B------:R-:W-:Y:S05]  /*5dc0*/  BRA `(.L_x_13790) ;  /* 0x00000a7000007947 */ /* 0x000fea0003800000 */
.L_x_13785:
        /* <DEDUP_REMOVED lines=12> */
.L_x_13799:
[----:B------:R-:W2:Y:S02]  /*5e90*/  LDG.E.64 R2, [R2.64] ;  /* 0x0000002402027981 */ /* 0x000ea4000c1e1b00 */
[----:B--2---:R0:W2:Y:S01]  /*5ea0*/  F2I.F64.TRUNC R19, R2 ;  /* 0x0000000200137311 */ /* 0x0040a2000030d100 */
[----:B------:R-:W-:Y:S05]  /*5eb0*/  BRA `(.L_x_13790) ;  /* 0x0000098000007947 */ /* 0x000fea0003800000 */
.L_x_13798:
        /* <DEDUP_REMOVED lines=27> */
.L_x_13801:
        /* <DEDUP_REMOVED lines=14> */
.L_x_13800:
[----:B------:R-:W2:Y:S02]  /*6150*/  LDG.E.U16 R19, [R2.64] ;  /* 0x0000002402137981 */ /* 0x000ea4000c1e1500 */
[----:B--2---:R-:W-:-:S06]  /*6160*/  PRMT R19, RZ, 0x5410, R19 ;  /* 0x00005410ff137816 */ /* 0x004fcc0000000013 */
[----:B------:R-:W0:Y:S01]  /*6170*/  F2I.FTZ.TRUNC.NTZ R19, R19 ;  /* 0x0000001300137305 */ /* 0x000e22000021f100 */
[----:B------:R-:W-:Y:S05]  /*6180*/  BRA `(.L_x_13790) ;  /* 0x000006b000007947 */ /* 0x000fea0003800000 */
.L_x_13797:
        /* <DEDUP_REMOVED lines=10> */
.L_x_13804:
        /* <DEDUP_REMOVED lines=21> */
.L_x_13808:
[----:B------:R-:W-:Y:S05]  /*6380*/  BSYNC B1 ;  /* 0x0000000000017941 */ /* 0x000fea0003800000 */
.L_x_13807:
[----:B------:R-:W-:Y:S01]  /*6390*/  IMAD.SHL.U32 R2, R2, 0x100000, RZ ;  /* 0x0010000002027824 */ /* 0x000fe200078e00ff */
[----:B------:R-:W-:-:S04]  /*63a0*/  LEA R0, R0, 0x3b800000, 0x17 ;  /* 0x3b80000000007811 */ /* 0x000fc800078eb8ff */
[----:B------:R-:W-:Y:S02]  /*63b0*/  LOP3.LUT R19, R0, R2, R19, 0xfe, !PT ;  /* 0x0000000200137212 */ /* 0x000fe400078efe13 */
.L_x_13806:
[----:B------:R-:W-:Y:S05]  /*63c0*/  BSYNC B0 ;  /* 0x0000000000007941 */ /* 0x000fea0003800000 */
.L_x_13805:
[----:B------:R-:W0:Y:S01]  /*63d0*/  F2I.FTZ.TRUNC.NTZ R19, R19 ;  /* 0x0000001300137305 */ /* 0x000e22000021f100 */
[----:B------:R-:W-:Y:S05]  /*63e0*/  BRA `(.L_x_13790) ;  /* 0x0000045000007947 */ /* 0x000fea0003800000 */
.L_x_13803:
        /* <DEDUP_REMOVED lines=21> */
.L_x_13812:
[----:B------:R-:W-:Y:S05]  /*6540*/  BSYNC B1 ;  /* 0x0000000000017941 */ /* 0x000fea0003800000 */
.L_x_13811:
[----:B------:R-:W-:Y:S01]  /*6550*/  IMAD.SHL.U32 R2, R2, 0x200000, RZ ;  /* 0x0020000002027824 */ /* 0x000fe200078e00ff */
[----:B------:R-:W-:-:S04]  /*6560*/  LEA R0, R0, 0x37800000, 0x17 ;  /* 0x3780000000007811 */ /* 0x000fc800078eb8ff */
[----:B------:R-:W-:Y:S02]  /*6570*/  LOP3.LUT R19, R0, R2, R19, 0xfe, !PT ;  /* 0x0000000200137212 */ /* 0x000fe400078efe13 */
.L_x_13810:
[----:B------:R-:W-:Y:S05]  /*6580*/  BSYNC B0 ;  /* 0x0000000000007941 */ /* 0x000fea0003800000 */
.L_x_13809:
[----:B------:R-:W0:Y:S01]  /*6590*/  F2I.FTZ.TRUNC.NTZ R19, R19 ;  /* 0x0000001300137305 */ /* 0x000e22000021f100 */
[----:B------:R-:W-:Y:S05]  /*65a0*/  BRA `(.L_x_13790) ;  /* 0x0000029000007947 */ /* 0x000fea0003800000 */
.L_x_13802:
        /* <DEDUP_REMOVED lines=14> */
.L_x_13816:
[----:B------:R-:W-:Y:S05]  /*6690*/  BSYNC B0 ;  /* 0x0000000000007941 */ /* 0x000fea0003800000 */
.L_x_13815:
[----:B------:R-:W0:Y:S01]  /*66a0*/  F2I.FTZ.TRUNC.NTZ R19, R19 ;  /* 0x0000001300137305 */ /* 0x000e22000021f100 */
[----:B------:R-:W-:Y:S05]  /*66b0*/  BRA `(.L_x_13790) ;  /* 0x0000018000007947 */ /* 0x000fea0003800000 */
.L_x_13789:
        /* <DEDUP_REMOVED lines=21> */
.L_x_13814:
[----:B------:R0:W5:Y:S01]  /*6810*/  LDG.E R19, [R2.64] ;  /* 0x0000002402137981 */ /* 0x000162000c1e1900 */
[----:B------:R-:W-:Y:S05]  /*6820*/  BRA `(.L_x_13790) ;  /* 0x0000001000007947 */ /* 0x000fea0003800000 */
.L_x_13813:
[----:B------:R0:W5:Y:S02]  /*6830*/  LDG.E R19, [R2.64] ;  /* 0x0000002402137981 */ /* 0x000164000c1e1900 */
.L_x_13790:
        /* <DEDUP_REMOVED lines=17> */
.L_x_13820:
[----:B------:R0:W-:Y:S01]  /*6950*/  STG.E.U8 [R16.64], R19 ;  /* 0x0000001310007986 */ /* 0x0001e2000c101124 */
[----:B------:R-:W-:Y:S05]  /*6960*/  BRA `(.L_x_13822) ;  /* 0x00000d9000007947 */ /* 0x000fea0003800000 */
.L_x_13819:
        /* <DEDUP_REMOVED lines=10> */
.L_x_13824:
[----:B------:R0:W-:Y:S01]  /*6a10*/  STG.E [R16.64], R19 ;  /* 0x0000001310007986 */ /* 0x0001e2000c101924 */
[----:B------:R-:W-:Y:S05]  /*6a20*/  BRA `(.L_x_13822) ;  /* 0x00000cd000007947 */ /* 0x000fea0003800000 */
.L_x_13823:
[----:B------:R0:W-:Y:S01]  /*6a30*/  STG.E.U16 [R16.64], R19 ;  /* 0x0000001310007986 */ /* 0x0001e2000c101524 */
[----:B------:R-:W-:Y:S05]  /*6a40*/  BRA `(.L_x_13822) ;  /* 0x00000cb000007947 */ /* 0x000fea0003800000 */
.L_x_13818:
        /* <DEDUP_REMOVED lines=9> */
.L_x_13826:
[----:B------:R-:W0:Y:S02]  /*6ae0*/  I2F R0, R19 ;  /* 0x0000001300007306 */ /* 0x000e240000201400 */
[----:B0-----:R-:W-:-:S05]  /*6af0*/  F2FP.PACK_AB R0, RZ, R0 ;  /* 0x00000000ff00723e */ /* 0x001fca00000000ff */
[----:B------:R0:W-:Y:S01]  /*6b00*/  STG.E.U16 [R16.64], R0 ;  /* 0x0000000010007986 */ /* 0x0001e2000c101524 */
[----:B------:R-:W-:Y:S05]  /*6b10*/  BRA `(.L_x_13822) ;  /* 0x00000be000007947 */ /* 0x000fea0003800000 */
.L_x_13825:
        /* <DEDUP_REMOVED lines=10> */
.L_x_13828:
[----:B------:R-:W0:Y:S02]  /*6bc0*/  I2F R19, R19 ;  /* 0x0000001300137306 */ /* 0x000e240000201400 */
[----:B0-----:R-:W-:-:S04]  /*6bd0*/  F2FP.PACK_AB R3, RZ, R19 ;  /* 0x00000013ff03723e */ /* 0x001fc800000000ff */
[----:B------:R-:W-:-:S05]  /*6be0*/  PRMT R3, R3, 0x5410, RZ ;  /* 0x0000541003037816 */ /* 0x000fca00000000ff */
[----:B------:R0:W-:Y:S01]  /*6bf0*/  STG.E [R16.64], R3 ;  /* 0x0000000310007986 */ /* 0x0001e2000c101924 */
[----:B------:R-:W-:Y:S05]  /*6c00*/  BRA `(.L_x_13822) ;  /* 0x00000af000007947 */ /* 0x000fea0003800000 */
.L_x_13827:
[----:B------:R-:W0:Y:S02]  /*6c10*/  I2F.F64 R2, R19 ;  /* 0x0000001300027312 */ /* 0x000e240000201c00 */
[----:B0-----:R0:W-:Y:S01]  /*6c20*/  STG.E.64 [R16.64], R2 ;  /* 0x0000000210007986 */ /* 0x0011e2000c101b24 */
[----:B------:R-:W-:Y:S05]  /*6c30*/  BRA `(.L_x_13822) ;  /* 0x00000ac000007947 */ /* 0x000fea0003800000 */
.L_x_13817:
        /* <DEDUP_REMOVED lines=12> */
.L_x_13831:
[----:B------:R-:W0:Y:S01]  /*6d00*/  I2F.F64 R4, R19 ;  /* 0x0000001300047312 */ /* 0x000e220000201c00 */
[----:B------:R-:W-:-:S05]  /*6d10*/  CS2R R6, SRZ ;  /* 0x0000000000067805 */ /* 0x000fca000001ff00 */
[----:B0-----:R0:W-:Y:S01]  /*6d20*/  STG.E.128 [R16.64], R4 ;  /* 0x0000000410007986 */ /* 0x0011e2000c101d24 */
[----:B------:R-:W-:Y:S05]  /*6d30*/  BRA `(.L_x_13822) ;  /* 0x000009c000007947 */ /* 0x000fea0003800000 */
.L_x_13830:
        /* <DEDUP_REMOVED lines=21> */
.L_x_13835:
[----:B------:R-:W-:Y:S05]  /*6e90*/  BSYNC B0 ;  /* 0x0000000000007941 */ /* 0x000fea0003800000 */
.L_x_13834:
[----:B------:R-:W-:-:S05]  /*6ea0*/  LOP3.LUT R3, R0, R3, RZ, 0xfc, !PT ;  /* 0x0000000300037212 */ /* 0x000fca00078efcff */
[----:B------:R0:W-:Y:S01]  /*6eb0*/  STG.E.U8 [R16.64], R3 ;  /* 0x0000000310007986 */ /* 0x0001e2000c101124 */
[----:B------:R-:W-:Y:S05]  /*6ec0*/  BRA `(.L_x_13822) ;  /* 0x0000083000007947 */ /* 0x000fea0003800000 */
.L_x_13833:
        /* <DEDUP_REMOVED lines=13> */
.L_x_13837:
[----:B------:R-:W-:Y:S01]  /*6fa0*/  IMAD.MOV.U32 R0, RZ, RZ, 0x7f ;  /* 0x0000007fff007424 */ /* 0x000fe200078e00ff */
[----:B------:R-:W-:-:S04]  /*6fb0*/  ISETP.GT.U32.AND P0, PT, R2, 0x7f800000, PT ;  /* 0x7f8000000200780c */ /* 0x000fc80003f04070 */
[----:B------:R-:W-:-:S04]  /*6fc0*/  SEL R0, R0, 0x7c, P0 ;  /* 0x0000007c00007807 */ /* 0x000fc80000000000 */
.L_x_13838:
[----:B------:R-:W-:Y:S05]  /*6fd0*/  BSYNC B0 ;  /* 0x0000000000007941 */ /* 0x000fea0003800000 */
.L_x_13836:
[----:B------:R-:W-:-:S04]  /*6fe0*/  LOP3.LUT R2, R19, 0x80000000, RZ, 0xc0, !PT ;  /* 0x8000000013027812 */ /* 0x000fc800078ec0ff */
[----:B------:R-:W-:-:S04]  /*6ff0*/  SHF.R.U32.HI R3, RZ, 0x18, R2 ;  /* 0x00000018ff037819 */ /* 0x000fc80000011602 */
[----:B------:R-:W-:-:S05]  /*7000*/  LOP3.LUT R3, R0, R3, RZ, 0xfc, !PT ;  /* 0x0000000300037212 */ /* 0x000fca00078efcff */
[----:B------:R0:W-:Y:S01]  /*7010*/  STG.E.U8 [R16.64], R3 ;  /* 0x0000000310007986 */ /* 0x0001e2000c101124 */
[----:B------:R-:W-:Y:S05]  /*7020*/  BRA `(.L_x_13822) ;  /* 0x000006d000007947 */ /* 0x000fea0003800000 */
.L_x_13832:
[----:B------:R-:W0:Y:S02]  /*7030*/  I2F R0, R19 ;  /* 0x0000001300007306 */ /* 0x000e240000201400 */
[----:B0-----:R-:W-:-:S05]  /*7040*/  F2FP.BF16.PACK_AB R0, RZ, R0 ;  /* 0x00000000ff00723e */ /* 0x001fca00000010ff */
[----:B------:R0:W-:Y:S01]  /*7050*/  STG.E.U16 [R16.64], R0 ;  /* 0x0000000010007986 */ /* 0x0001e2000c101524 */
[----:B------:R-:W-:Y:S05]  /*7060*/  BRA `(.L_x_13822) ;  /* 0x0000069000007947 */ /* 0x000fea0003800000 */
.L_x_13829:
        /* <DEDUP_REMOVED lines=10> */
.L_x_13841:
        /* <DEDUP_REMOVED lines=17> */
.L_x_13844:
[----:B------:R-:W-:-:S04]  /*7220*/  LOP3.LUT R2, R19, 0x80000000, RZ, 0xc0, !PT ;  /* 0x8000000013027812 */ /* 0x000fc800078ec0ff */
[----:B------:R-:W-:-:S04]  /*7230*/  SHF.R.U32.HI R3, RZ, 0x18, R2 ;  /* 0x00000018ff037819 */ /* 0x000fc80000011602 */
[----:B------:R-:W-:-:S04]  /*7240*/  LOP3.LUT R0, R0, R3, RZ, 0xfc, !PT ;  /* 0x0000000300007212 */ /* 0x000fc800078efcff */
[----:B------:R-:W-:Y:S02]  /*7250*/  PRMT R8, R0, 0x7610, R8 ;  /* 0x0000761000087816 */ /* 0x000fe40000000008 */
.L_x_13843:
[----:B------:R-:W-:Y:S05]  /*7260*/  BSYNC B0 ;  /* 0x0000000000007941 */ /* 0x000fea0003800000 */
.L_x_13842:
[----:B------:R0:W-:Y:S01]  /*7270*/  STG.E.U8 [R16.64], R8 ;  /* 0x0000000810007986 */ /* 0x0001e2000c101124 */
[----:B------:R-:W-:Y:S05]  /*7280*/  BRA `(.L_x_13822) ;  /* 0x0000047000007947 */ /* 0x000fea0003800000 */
.L_x_13840:
        /* <DEDUP_REMOVED lines=17> */
.L_x_13847:
[----:B------:R-:W-:-:S04]  /*73a0*/  LOP3.LUT R2, R19, 0x80000000, RZ, 0xc0, !PT ;  /* 0x8000000013027812 */ /* 0x000fc800078ec0ff */
[----:B------:R-:W-:-:S04]  /*73b0*/  SHF.R.U32.HI R3, RZ, 0x18, R2 ;  /* 0x00000018ff037819 */ /* 0x000fc80000011602 */
[----:B------:R-:W-:-:S04]  /*73c0*/  LOP3.LUT R0, R0, R3, RZ, 0xfc, !PT ;  /* 0x0000000300007212 */ /* 0x000fc800078efcff */
[----:B------:R-:W-:Y:S02]  /*73d0*/  PRMT R8, R0, 0x7610, R8 ;  /* 0x0000761000087816 */ /* 0x000fe40000000008 */
.L_x_13846:
[----:B------:R-:W-:Y:S05]  /*73e0*/  BSYNC B0 ;  /* 0x0000000000007941 */ /* 0x000fea0003800000 */
.L_x_13845:
[----:B------:R0:W-:Y:S01]  /*73f0*/  STG.E.U8 [R16.64], R8 ;  /* 0x0000000810007986 */ /* 0x0001e2000c101124 */
[----:B------:R-:W-:Y:S05]  /*7400*/  BRA `(.L_x_13822) ;  /* 0x000002f000007947 */ /* 0x000fea0003800000 */
.L_x_13839:
        /* <DEDUP_REMOVED lines=22> */
.L_x_13821:
        /* <DEDUP_REMOVED lines=20> */
.L_x_13849:
[--C-:B------:R-:W-:Y:S01]  /*76b0*/  SHF.R.S32.HI R3, RZ, 0x1f, R19.reuse ;  /* 0x0000001fff037819 */ /* 0x100fe20000011413 */
[----:B------:R-:W-:-:S05]  /*76c0*/  IMAD.MOV.U32 R2, RZ, RZ, R19 ;  /* 0x000000ffff027224 */ /* 0x000fca00078e0013 */
[----:B------:R0:W-:Y:S01]  /*76d0*/  STG.E.64 [R16.64], R2 ;  /* 0x0000000210007986 */ /* 0x0001e2000c101b24 */
[----:B------:R-:W-:Y:S05]  /*76e0*/  BRA `(.L_x_13822) ;  /* 0x0000001000007947 */ /* 0x000fea0003800000 */
.L_x_13848:
[----:B------:R0:W-:Y:S02]  /*76f0*/  STG.E [R16.64], R19 ;  /* 0x0000001310007986 */ /* 0x0001e4000c101924 */
.L_x_13822:
[----:B------:R-:W-:-:S04]  /*7700*/  IADD3 R23, R23, 0x80, RZ ;  /* 0x0000008017177810 */ /* 0x000fc80007ffe0ff */
[----:B------:R-:W-:-:S13]  /*7710*/  ISETP.GE.AND P0, PT, R23, c[0x0][0x160], PT ;  /* 0x0000580017007a0c */ /* 0x000fda0003f06270 */
[----:B------:R-:W-:Y:S05]  /*7720*/  @P0 BRA `(.L_x_13751) ;  /* 0x00003b2000000947 */ /* 0x000fea0003800000 */
[----:B------:R-:W-:Y:S01]  /*7730*/  ISETP.NE.AND P0, PT, RZ, c[0x0][0x168], PT ;  /* 0x00005a00ff007a0c */ /* 0x000fe20003f05270 */
[----:B0-----:R-:W-:Y:S02]  /*7740*/  IMAD.MOV.U32 R19, RZ, RZ, RZ ;  /* 0x000000ffff137224 */ /* 0x001fe400078e00ff */
        /* <DEDUP_REMOVED lines=253> */
.L_x_13850:
        /* <DEDUP_REMOVED lines=18> */
.L_x_13854:
[----:B------:R0:W5:Y:S01]  /*8840*/  LDG.E.U8 R18, [R2.64] ;  /* 0x0000002402127981 */ /* 0x000162000c1e1100 */
[----:B------:R-:W-:Y:S05]  /*8850*/  BRA `(.L_x_13856) ;  /* 0x00000d0000007947 */ /* 0x000fea0003800000 */
.L_x_13853:
        /* <DEDUP_REMOVED lines=8> */
.L_x_13858:
[----:B------:R0:W5:Y:S01]  /*88e0*/  LDG.E R18, [R2.64] ;  /* 0x0000002402127981 */ /* 0x000162000c1e1900 */
[----:B------:R-:W-:Y:S05]  /*88f0*/  BRA `(.L_x_13856) ;  /* 0x00000c6000007947 */ /* 0x000fea0003800000 */
.L_x_13857:
[----:B------:R0:W5:Y:S01]  /*8900*/  LDG.E.S16 R18, [R2.64] ;  /* 0x0000002402127981 */ /* 0x000162000c1e1700 */
[----:B------:R-:W-:Y:S05]  /*8910*/  BRA `(.L_x_13856) ;  /* 0x00000c4000007947 */ /* 0x000fea0003800000 */
.L_x_13852:
        /* <DEDUP_REMOVED lines=9> */
.L_x_13860:
[----:B------:R-:W2:Y:S02]  /*89b0*/  LDG.E.U16 R2, [R2.64] ;  /* 0x0000002402027981 */ /* 0x000ea4000c1e1500 */
[----:B--2---:R-:W-:-:S06]  /*89c0*/  HADD2.F32 R18, -RZ, R2.H0_H0 ;  /* 0x20000002ff127230 */ /* 0x004fcc0000004100 */
[----:B------:R-:W0:Y:S01]  /*89d0*/  F2I.FTZ.TRUNC.NTZ R18, R18 ;  /* 0x0000001200127305 */ /* 0x000e22000021f100 */
[----:B------:R-:W-:Y:S05]  /*89e0*/  BRA `(.L_x_13856) ;  /* 0x00000b7000007947 */ /* 0x000fea0003800000 */
.L_x_13859:
        /* <DEDUP_REMOVED lines=9> */
.L_x_13862:
[----:B------:R-:W2:Y:S02]  /*8a80*/  LDG.E.U16 R2, [R2.64] ;  /* 0x0000002402027981 */ /* 0x000ea4000c1e1500 */
[----:B--2---:R-:W-:-:S06]  /*8a90*/  HADD2.F32 R18, -RZ, R2.H0_H0 ;  /* 0x20000002ff127230 */ /* 0x004fcc0000004100 */
[----:B------:R-:W0:Y:S01]  /*8aa0*/  F2I.FTZ.TRUNC.NTZ R18, R18 ;  /* 0x0000001200127305 */ /* 0x000e22000021f100 */
[----:B------:R-:W-:Y:S05]  /*8ab0*/  BRA `(.L_x_13856) ;  /* 0x00000aa000007947 */ /* 0x000fea0003800000 */
.L_x_13861:
[----:B------:R-:W2:Y:S02]  /*8ac0*/  LDG.E.64 R2, [R2.64] ;  /* 0x0000002402027981 */ /* 0x000ea4000c1e1b00 */
[----:B--2---:R0:W1:Y:S01]  /*8ad0*/  F2I.F64.TRUNC R18, R2 ;  /* 0x0000000200127311 */ /* 0x004062000030d100 */
[----:B------:R-:W-:Y:S05]  /*8ae0*/  BRA `(.L_x_13856) ;  /* 0x00000a7000007947 */ /* 0x000fea0003800000 */
.L_x_13851:
        /* <DEDUP_REMOVED lines=12> */
.L_x_13865:
[----:B------:R-:W2:Y:S02]  /*8bb0*/  LDG.E.64 R2, [R2.64] ;  /* 0x0000002402027981 */ /* 0x000ea4000c1e1b00 */
[----:B--2---:R0:W1:Y:S01]  /*8bc0*/  F2I.F64.TRUNC R18, R2 ;  /* 0x0000000200127311 */ /* 0x004062000030d100 */
[----:B------:R-:W-:Y:S05]  /*8bd0*/  BRA `(.L_x_13856) ;  /* 0x0000098000007947 */ /* 0x000fea0003800000 */
.L_x_13864:
        /* <DEDUP_REMOVED lines=27> */
.L_x_13867:
        /* <DEDUP_REMOVED lines=14> */
.L_x_13866:
[----:B------:R-:W2:Y:S02]  /*8e70*/  LDG.E.U16 R18, [R2.64] ;  /* 0x0000002402127981 */ /* 0x000ea4000c1e1500 */
[----:B--2---:R-:W-:-:S06]  /*8e80*/  PRMT R18, RZ, 0x5410, R18 ;  /* 0x00005410ff127816 */ /* 0x004fcc0000000012 */
[----:B------:R-:W0:Y:S01]  /*8e90*/  F2I.FTZ.TRUNC.NTZ R18, R18 ;  /* 0x0000001200127305 */ /* 0x000e22000021f100 */
[----:B------:R-:W-:Y:S05]  /*8ea0*/  BRA `(.L_x_13856) ;  /* 0x000006b000007947 */ /* 0x000fea0003800000 */
.L_x_13863:
        /* <DEDUP_REMOVED lines=10> */
.L_x_13870:
        /* <DEDUP_REMOVED lines=21> */
.L_x_13874:
[----:B------:R-:W-:Y:S05]  /*90a0*/  BSYNC B1 ;  /* 0x0000000000017941 */ /* 0x000fea0003800000 */
.L_x_13873:
[----:B------:R-:W-:Y:S01]  /*90b0*/  IMAD.SHL.U32 R2, R2, 0x100000, RZ ;  /* 0x0010000002027824 */ /* 0x000fe200078e00ff */
[----:B------:R-:W-:-:S04]  /*90c0*/  LEA R3, R0, 0x3b800000, 0x17 ;  /* 0x3b80000000037811 */ /* 0x000fc800078eb8ff */
[----:B------:R-:W-:Y:S02]  /*90d0*/  LOP3.LUT R18, R3, R2, R18, 0xfe, !PT ;  /* 0x0000000203127212 */ /* 0x000fe400078efe12 */
.L_x_13872:
[----:B------:R-:W-:Y:S05]  /*90e0*/  BSYNC B0 ;  /* 0x0000000000007941 */ /* 0x000fea0003800000 */
.L_x_13871:
[----:B------:R-:W0:Y:S01]  /*90f0*/  F2I.FTZ.TRUNC.NTZ R18, R18 ;  /* 0x0000001200127305 */ /* 0x000e22000021f100 */
[----:B------:R-:W-:Y:S05]  /*9100*/  BRA `(.L_x_13856) ;  /* 0x0000045000007947 */ /* 0x000fea0003800000 */
.L_x_13869:
        /* <DEDUP_REMOVED lines=21> */
.L_x_13878:
[----:B------:R-:W-:Y:S05]  /*9260*/  BSYNC B1 ;  /* 0x0000000000017941 */ /* 0x000fea0003800000 */
.L_x_13877:
[----:B------:R-:W-:Y:S01]  /*9270*/  IMAD.SHL.U32 R2, R2, 0x200000, RZ ;  /* 0x0020000002027824 */ /* 0x000fe200078e00ff */
[----:B------:R-:W-:-:S04]  /*9280*/  LEA R3, R0, 0x37800000, 0x17 ;  /* 0x3780000000037811 */ /* 0x000fc800078eb8ff */
[----:B------:R-:W-:Y:S02]  /*9290*/  LOP3.LUT R18, R3, R2, R18, 0xfe, !PT ;  /* 0x0000000203127212 */ /* 0x000fe400078efe12 */
.L_x_13876:
[----:B------:R-:W-:Y:S05]  /*92a0*/  BSYNC B0 ;  /* 0x0000000000007941 */ /* 0x000fea0003800000 */
.L_x_13875:
[----:B------:R-:W0:Y:S01]  /*92b0*/  F2I.FTZ.TRUNC.NTZ R18, R18 ;  /* 0x0000001200127305 */ /* 0x000e22000021f100 */
[----:B------:R-:W-:Y:S05]  /*92c0*/  BRA `(.L_x_13856) ;  /* 0x0000029000007947 */ /* 0x000fea0003800000 */
.L_x_13868:
        /* <DEDUP_REMOVED lines=14> */
.L_x_13882:
[----:B------:R-:W-:Y:S05]  /*93b0*/  BSYNC B0 ;  /* 0x0000000000007941 */ /* 0x000fea0003800000 */
.L_x_13881:
[----:B------:R-:W0:Y:S01]  /*93c0*/  F2I.FTZ.TRUNC.NTZ R18, R18 ;  /* 0x0000001200127305 */ /* 0x000e22000021f100 */
[----:B------:R-:W-:Y:S05]  /*93d0*/  BRA `(.L_x_13856) ;  /* 0x0000018000007947 */ /* 0x000fea0003800000 */
.L_x_13855:
        /* <DEDUP_REMOVED lines=21> */
.L_x_13880:
[----:B------:R0:W5:Y:S01]  /*9530*/  LDG.E R18, [R2.64] ;  /* 0x0000002402127981 */ /* 0x000162000c1e1900 */
[----:B------:R-:W-:Y:S05]  /*9540*/  BRA `(.L_x_13856) ;  /* 0x0000001000007947 */ /* 0x000fea0003800000 */
.L_x_13879:
[----:B------:R0:W5:Y:S02]  /*9550*/  LDG.E R18, [R2.64] ;  /* 0x0000002402127981 */ /* 0x000164000c1e1900 */
.L_x_13856:
        /* <DEDUP_REMOVED lines=16> */
.L_x_13886:
[----:B------:R0:W5:Y:S01]  /*9660*/  LDG.E.U8 R19, [R2.64] ;  /* 0x0000002402137981 */ /* 0x000162000c1e1100 */
[----:B------:R-:W-:Y:S05]  /*9670*/  BRA `(.L_x_13888) ;  /* 0x00000d0000007947 */ /* 0x000fea0003800000 */
.L_x_13885:
        /* <DEDUP_REMOVED lines=8> */
.L_x_13890:
[----:B------:R0:W5:Y:S01]  /*9700*/  LDG.E R19, [R2.64] ;  /* 0x0000002402137981 */ /* 0x000162000c1e1900 */
[----:B------:R-:W-:Y:S05]  /*9710*/  BRA `(.L_x_13888) ;  /* 0x00000c6000007947 */ /* 0x000fea0003800000 */
.L_x_13889:
[----:B------:R0:W5:Y:S01]  /*9720*/  LDG.E.S16 R19, [R2.64] ;  /* 0x0000002402137981 */ /* 0x000162000c1e1700 */
[----:B------:R-:W-:Y:S05]  /*9730*/  BRA `(.L_x_13888) ;  /* 0x00000c4000007947 */ /* 0x000fea0003800000 */
.L_x_13884:
        /* <DEDUP_REMOVED lines=9> */
.L_x_13892:
[----:B------:R-:W2:Y:S02]  /*97d0*/  LDG.E.U16 R2, [R2.64] ;  /* 0x0000002402027981 */ /* 0x000ea4000c1e1500 */
[----:B--2---:R-:W-:-:S06]  /*97e0*/  HADD2.F32 R19, -RZ, R2.H0_H0 ;  /* 0x20000002ff137230 */ /* 0x004fcc0000004100 */
[----:B------:R-:W0:Y:S01]  /*97f0*/  F2I.FTZ.TRUNC.NTZ R19, R19 ;  /* 0x0000001300137305 */ /* 0x000e22000021f100 */
[----:B------:R-:W-:Y:S05]  /*9800*/  BRA `(.L_x_13888) ;  /* 0x00000b7000007947 */ /* 0x000fea0003800000 */
.L_x_13891:
        /* <DEDUP_REMOVED lines=9> */
.L_x_13894:
[----:B------:R-:W2:Y:S02]  /*98a0*/  LDG.E.U16 R2, [R2.64] ;  /* 0x0000002402027981 */ /* 0x000ea4000c1e1500 */
[----:B--2---:R-:W-:-:S06]  /*98b0*/  HADD2.F32 R19, -RZ, R2.H0_H0 ;  /* 0x20000002ff137230 */ /* 0x004fcc0000004100 */
[----:B------:R-:W0:Y:S01]  /*98c0*/  F2I.FTZ.TRUNC.NTZ R19, R19 ;  /* 0x0000001300137305 */ /* 0x000e22000021f100 */
[----:B------:R-:W-:Y:S05]  /*98d0*/  BRA `(.L_x_13888) ;  /* 0x00000aa000007947 */ /* 0x000fea0003800000 */
.L_x_13893:
[----:B------:R-:W2:Y:S02]  /*98e0*/  LDG.E.64 R2, [R2.64] ;  /* 0x0000002402027981 */ /* 0x000ea4000c1e1b00 */
[----:B--2---:R0:W2:Y:S01]  /*98f0*/  F2I.F64.TRUNC R19, R2 ;  /* 0x0000000200137311 */ /* 0x0040a2000030d100 */
[----:B------:R-:W-:Y:S05]  /*9900*/  BRA `(.L_x_13888) ;  /* 0x00000a7000007947 */ /* 0x000fea0003800000 */
.L_x_13883:
        /* <DEDUP_REMOVED lines=12> */
.L_x_13897:
[----:B------:R-:W2:Y:S02]  /*99d0*/  LDG.E.64 R2, [R2.64] ;  /* 0x0000002402027981 */ /* 0x000ea4000c1e1b00 */
[----:B--2---:R0:W2:Y:S01]  /*99e0*/  F2I.F64.TRUNC R19, R2 ;  /* 0x0000000200137311 */ /* 0x0040a2000030d100 */
[----:B------:R-:W-:Y:S05]  /*99f0*/  BRA `(.L_x_13888) ;  /* 0x0000098000007947 */ /* 0x000fea0003800000 */
.L_x_13896:
        /* <DEDUP_REMOVED lines=27> */
.L_x_13899:
        /* <DEDUP_REMOVED lines=14> */
.L_x_13898:
[----:B------:R-:W2:Y:S02]  /*9c90*/  LDG.E.U16 R19, [R2.64] ;  /* 0x0000002402137981 */ /* 0x000ea4000c1e1500 */
[----:B--2---:R-:W-:-:S06]  /*9ca0*/  PRMT R19, RZ, 0x5410, R19 ;  /* 0x00005410ff137816 */ /* 0x004fcc0000000013 */
[----:B------:R-:W0:Y:S01]  /*9cb0*/  F2I.FTZ.TRUNC.NTZ R19, R19 ;  /* 0x0000001300137305 */ /* 0x000e22000021f100 */
[----:B------:R-:W-:Y:S05]  /*9cc0*/  BRA `(.L_x_13888) ;  /* 0x000006b000007947 */ /* 0x000fea0003800000 */
.L_x_13895:
        /* <DEDUP_REMOVED lines=10> */
.L_x_13902:
        /* <DEDUP_REMOVED lines=21> */
.L_x_13906:
[----:B------:R-:W-:Y:S05]  /*9ec0*/  BSYNC B1 ;  /* 0x0000000000017941 */ /* 0x000fea0003800000 */
.L_x_13905:
[----:B------:R-:W-:Y:S01]  /*9ed0*/  IMAD.SHL.U32 R2, R2, 0x100000, RZ ;  /* 0x0010000002027824 */ /* 0x000fe200078e00ff */
[----:B------:R-:W-:-:S04]  /*9ee0*/  LEA R0, R0, 0x3b800000, 0x17 ;  /* 0x3b80000000007811 */ /* 0x000fc800078eb8ff */
[----:B------:R-:W-:Y:S02]  /*9ef0*/  LOP3.LUT R19, R0, R2, R19, 0xfe, !PT ;  /* 0x0000000200137212 */ /* 0x000fe400078efe13 */
.L_x_13904:
[----:B------:R-:W-:Y:S05]  /*9f00*/  BSYNC B0 ;  /* 0x0000000000007941 */ /* 0x000fea0003800000 */
.L_x_13903:
[----:B------:R-:W0:Y:S01]  /*9f10*/  F2I.FTZ.TRUNC.NTZ R19, R19 ;  /* 0x0000001300137305 */ /* 0x000e22000021f100 */
[----:B------:R-:W-:Y:S05]  /*9f20*/  BRA `(.L_x_13888) ;  /* 0x0000045000007947 */ /* 0x000fea0003800000 */
.L_x_13901:
        /* <DEDUP_REMOVED lines=21> */
.L_x_13910:
[----:B------:R-:W-:Y:S05]  /*a080*/  BSYNC B1 ;  /* 0x0000000000017941 */ /* 0x000fea0003800000 */
.L_x_13909:
[----:B------:R-:W-:Y:S01]  /*a090*/  IMAD.SHL.U32 R2, R2, 0x200000, RZ ;  /* 0x0020000002027824 */ /* 0x000fe200078e00ff */
[----:B------:R-:W-:-:S04]  /*a0a0*/  LEA R0, R0, 0x37800000, 0x17 ;  /* 0x3780000000007811 */ /* 0x000fc800078eb8ff */
[----:B------:R-:W-:Y:S02]  /*a0b0*/  LOP3.LUT R19, R0, R2, R19, 0xfe, !PT ;  /* 0x0000000200137212 */ /* 0x000fe400078efe13 */
.L_x_13908:
[----:B------:R-:W-:Y:S05]  /*a0c0*/  BSYNC B0 ;  /* 0x0000000000007941 */ /* 0x000fea0003800000 */
.L_x_13907:
[----:B------:R-:W0:Y:S01]  /*a0d0*/  F2I.FTZ.TRUNC.NTZ R19, R19 ;  /* 0x0000001300137305 */ /* 0x000e22000021f100 */
[----:B------:R-:W-:Y:S05]  /*a0e0*/  BRA `(.L_x_13888) ;  /* 0x0000029000007947 */ /* 0x000fea0003800000 */
.L_x_13900:
        /* <DEDUP_REMOVED lines=14> */
.L_x_13914:
[----:B------:R-:W-:Y:S05]  /*a1d0*/  BSYNC B0 ;  /* 0x0000000000007941 */ /* 0x000fea0003800000 */
.L_x_13913:
[----:B------:R-:W0:Y:S01]  /*a1e0*/  F2I.FTZ.TRUNC.NTZ R19, R19 ;  /* 0x0000001300137305 */ /* 0x000e22000021f100 */
[----:B------:R-:W-:Y:S05]  /*a1f0*/  BRA `(.L_x_13888) ;  /* 0x0000018000007947 */ /* 0x000fea0003800000 */
.L_x_13887:
        /* <DEDUP_REMOVED lines=21> */
.L_x_13912:
[----:B------:R0:W5:Y:S01]  /*a350*/  LDG.E R19, [R2.64] ;  /* 0x0000002402137981 */ /* 0x000162000c1e1900 */
[----:B------:R-:W-:Y:S05]  /*a360*/  BRA `(.L_x_13888) ;  /* 0x0000001000007947 */ /* 0x000fea0003800000 */
.L_x_13911:
[----:B------:R0:W5:Y:S02]  /*a370*/  LDG.E R19, [R2.64] ;  /* 0x0000002402137981 */ /* 0x000164000c1e1900 */
.L_x_13888:
        /* <DEDUP_REMOVED lines=17> */
.L_x_13918:
[----:B------:R0:W-:Y:S01]  /*a490*/  STG.E.U8 [R16.64], R19 ;  /* 0x0000001310007986 */ /* 0x0001e2000c101124 */
[----:B------:R-:W-:Y:S05]  /*a4a0*/  BRA `(.L_x_13920) ;  /* 0x00000d9000007947 */ /* 0x000fea0003800000 */
.L_x_13917:
        /* <DEDUP_REMOVED lines=10> */
.L_x_13922:
[----:B------:R0:W-:Y:S01]  /*a550*/  STG.E [R16.64], R19 ;  /* 0x0000001310007986 */ /* 0x0001e2000c101924 */
[----:B------:R-:W-:Y:S05]  /*a560*/  BRA `(.L_x_13920) ;  /* 0x00000cd000007947 */ /* 0x000fea0003800000 */
.L_x_13921:
[----:B------:R0:W-:Y:S01]  /*a570*/  STG.E.U16 [R16.64], R19 ;  /* 0x0000001310007986 */ /* 0x0001e2000c101524 */
[----:B------:R-:W-:Y:S05]  /*a580*/  BRA `(.L_x_13920) ;  /* 0x00000cb000007947 */ /* 0x000fea0003800000 */
.L_x_13916:
        /* <DEDUP_REMOVED lines=9> */
.L_x_13924:
[----:B------:R-:W0:Y:S02]  /*a620*/  I2F R0, R19 ;  /* 0x0000001300007306 */ /* 0x000e240000201400 */
[----:B0-----:R-:W-:-:S05]  /*a630*/  F2FP.PACK_AB R0, RZ, R0 ;  /* 0x00000000ff00723e */ /* 0x001fca00000000ff */
[----:B------:R0:W-:Y:S01]  /*a640*/  STG.E.U16 [R16.64], R0 ;  /* 0x0000000010007986 */ /* 0x0001e2000c101524 */
[----:B------:R-:W-:Y:S05]  /*a650*/  BRA `(.L_x_13920) ;  /* 0x00000be000007947 */ /* 0x000fea0003800000 */
.L_x_13923:
        /* <DEDUP_REMOVED lines=10> */
.L_x_13926:
[----:B------:R-:W0:Y:S02]  /*a700*/  I2F R19, R19 ;  /* 0x0000001300137306 */ /* 0x000e240000201400 */
[----:B0-----:R-:W-:-:S04]  /*a710*/  F2FP.PACK_AB R3, RZ, R19 ;  /* 0x00000013ff03723e */ /* 0x001fc800000000ff */
[----:B------:R-:W-:-:S05]  /*a720*/  PRMT R3, R3, 0x5410, RZ ;  /* 0x0000541003037816 */ /* 0x000fca00000000ff */
[----:B------:R0:W-:Y:S01]  /*a730*/  STG.E [R16.64], R3 ;  /* 0x0000000310007986 */ /* 0x0001e2000c101924 */
[----:B------:R-:W-:Y:S05]  /*a740*/  BRA `(.L_x_13920) ;  /* 0x00000af000007947 */ /* 0x000fea0003800000 */
.L_x_13925:
[----:B------:R-:W0:Y:S02]  /*a750*/  I2F.F64 R2, R19 ;  /* 0x0000001300027312 */ /* 0x000e240000201c00 */
[----:B0-----:R0:W-:Y:S01]  /*a760*/  STG.E.64 [R16.64], R2 ;  /* 0x0000000210007986 */ /* 0x0011e2000c101b24 */
[----:B------:R-:W-:Y:S05]  /*a770*/  BRA `(.L_x_13920) ;  /* 0x00000ac000007947 */ /* 0x000fea0003800000 */
.L_x_13915:
        /* <DEDUP_REMOVED lines=12> */
.L_x_13929:
[----:B------:R-:W0:Y:S01]  /*a840*/  I2F.F64 R4, R19 ;  /* 0x0000001300047312 */ /* 0x000e220000201c00 */
[----:B------:R-:W-:-:S05]  /*a850*/  CS2R R6, SRZ ;  /* 0x0000000000067805 */ /* 0x000fca000001ff00 */
[----:B0-----:R0:W-:Y:S01]  /*a860*/  STG.E.128 [R16.64], R4 ;  /* 0x0000000410007986 */ /* 0x0011e2000c101d24 */
[----:B------:R-:W-:Y:S05]  /*a870*/  BRA `(.L_x_13920) ;  /* 0x000009c000007947 */ /* 0x000fea0003800000 */
.L_x_13928:
        /* <DEDUP_REMOVED lines=21> */
.L_x_13933:
[----:B------:R-:W-:Y:S05]  /*a9d0*/  BSYNC B0 ;  /* 0x0000000000007941 */ /* 0x000fea0003800000 */
.L_x_13932:
[----:B------:R-:W-:-:S05]  /*a9e0*/  LOP3.LUT R3, R0, R3, RZ, 0xfc, !PT ;  /* 0x0000000300037212 */ /* 0x000fca00078efcff */
[----:B------:R0:W-:Y:S01]  /*a9f0*/  STG.E.U8 [R16.64], R3 ;  /* 0x0000000310007986 */ /* 0x0001e2000c101124 */
[----:B------:R-:W-:Y:S05]  /*aa00*/  BRA `(.L_x_13920) ;  /* 0x0000083000007947 */ /* 0x000fea0003800000 */
.L_x_13931:
        /* <DEDUP_REMOVED lines=13> */
.L_x_13935:
[----:B------:R-:W-:Y:S01]  /*aae0*/  IMAD.MOV.U32 R0, RZ, RZ, 0x7f ;  /* 0x0000007fff007424 */ /* 0x000fe200078e00ff */
[----:B------:R-:W-:-:S04]  /*aaf0*/  ISETP.GT.U32.AND P0, PT, R2, 0x7f800000, PT ;  /* 0x7f8000000200780c */ /* 0x000fc80003f04070 */
[----:B------:R-:W-:-:S04]  /*ab00*/  SEL R0, R0, 0x7c, P0 ;  /* 0x0000007c00007807 */ /* 0x000fc80000000000 */
.L_x_13936:
[----:B------:R-:W-:Y:S05]  /*ab10*/  BSYNC B0 ;  /* 0x0000000000007941 */ /* 0x000fea0003800000 */
.L_x_13934:
[----:B------:R-:W-:-:S04]  /*ab20*/  LOP3.LUT R2, R19, 0x80000000, RZ, 0xc0, !PT ;  /* 0x8000000013027812 */ /* 0x000fc800078ec0ff */
[----:B------:R-:W-:-:S04]  /*ab30*/  SHF.R.U32.HI R3, RZ, 0x18, R2 ;  /* 0x00000018ff037819 */ /* 0x000fc80000011602 */
[----:B------:R-:W-:-:S05]  /*ab40*/  LOP3.LUT R3, R0, R3, RZ, 0xfc, !PT ;  /* 0x0000000300037212 */ /* 0x000fca00078efcff */
[----:B------:R0:W-:Y:S01]  /*ab50*/  STG.E.U8 [R16.64], R3 ;  /* 0x0000000310007986 */ /* 0x0001e2000c101124 */
[----:B------:R-:W-:Y:S05]  /*ab60*/  BRA `(.L_x_13920) ;  /* 0x000006d000007947 */ /* 0x000fea0003800000 */
.L_x_13930:
[----:B------:R-:W0:Y:S02]  /*ab70*/  I2F R0, R19 ;  /* 0x0000001300007306 */ /* 0x000e240000201400 */
[----:B0-----:R-:W-:-:S05]  /*ab80*/  F2FP.BF16.PACK_AB R0, RZ, R0 ;  /* 0x00000000ff00723e */ /* 0x001fca00000010ff */
[----:B------:R0:W-:Y:S01]  /*ab90*/  STG.E.U16 [R16.64], R0 ;  /* 0x0000000010007986 */ /* 0x0001e2000c101524 */
[----:B------:R-:W-:Y:S05]  /*aba0*/  BRA `(.L_x_13920) ;  /* 0x0000069000007947 */ /* 0x000fea0003800000 */
.L_x_13927:
        /* <DEDUP_REMOVED lines=10> */
.L_x_13939:
        /* <DEDUP_REMOVED lines=17> */
.L_x_13942:
[----:B------:R-:W-:-:S04]  /*ad60*/  LOP3.LUT R2, R19, 0x80000000, RZ, 0xc0, !PT ;  /* 0x8000000013027812 */ /* 0x000fc800078ec0ff */
[----:B------:R-:W-:-:S04]  /*ad70*/  SHF.R.U32.HI R3, RZ, 0x18, R2 ;  /* 0x00000018ff037819 */ /* 0x000fc80000011602 */
[----:B------:R-:W-:-:S04]  /*ad80*/  LOP3.LUT R0, R0, R3, RZ, 0xfc, !PT ;  /* 0x0000000300007212 */ /* 0x000fc800078efcff */
[----:B------:R-:W-:Y:S02]  /*ad90*/  PRMT R8, R0, 0x7610, R8 ;  /* 0x0000761000087816 */ /* 0x000fe40000000008 */
.L_x_13941:
[----:B------:R-:W-:Y:S05]  /*ada0*/  BSYNC B0 ;  /* 0x0000000000007941 */ /* 0x000fea0003800000 */
.L_x_13940:
[----:B------:R0:W-:Y:S01]  /*adb0*/  STG.E.U8 [R16.64], R8 ;  /* 0x0000000810007986 */ /* 0x0001e2000c101124 */
[----:B------:R-:W-:Y:S05]  /*adc0*/  BRA `(.L_x_13920) ;  /* 0x0000047000007947 */ /* 0x000fea0003800000 */
.L_x_13938:
        /* <DEDUP_REMOVED lines=17> */
.L_x_13945:
[----:B------:R-:W-:-:S04]  /*aee0*/  LOP3.LUT R2, R19, 0x80000000, RZ, 0xc0, !PT ;  /* 0x8000000013027812 */ /* 0x000fc800078ec0ff */
[----:B------:R-:W-:-:S04]  /*aef0*/  SHF.R.U32.HI R3, RZ, 0x18, R2 ;  /* 0x00000018ff037819 */ /* 0x000fc80000011602 */
[----:B------:R-:W-:-:S04]  /*af00*/  LOP3.LUT R0, R0, R3, RZ, 0xfc, !PT ;  /* 0x0000000300007212 */ /* 0x000fc800078efcff */
[----:B------:R-:W-:Y:S02]  /*af10*/  PRMT R8, R0, 0x7610, R8 ;  /* 0x0000761000087816 */ /* 0x000fe40000000008 */
.L_x_13944:
[----:B------:R-:W-:Y:S05]  /*af20*/  BSYNC B0 ;  /* 0x0000000000007941 */ /* 0x000fea0003800000 */
.L_x_13943:
[----:B------:R0:W-:Y:S01]  /*af30*/  STG.E.U8 [R16.64], R8 ;  /* 0x0000000810007986 */ /* 0x0001e2000c101124 */
[----:B------:R-:W-:Y:S05]  /*af40*/  BRA `(.L_x_13920) ;  /* 0x000002f000007947 */ /* 0x000fea0003800000 */
.L_x_13937:
        /* <DEDUP_REMOVED lines=22> */
.L_x_13919:
        /* <DEDUP_REMOVED lines=20> */
.L_x_13947:
[--C-:B------:R-:W-:Y:S01]  /*b1f0*/  SHF.R.S32.HI R3, RZ, 0x1f, R19.reuse ;  /* 0x0000001fff037819 */ /* 0x100fe20000011413 */
[----:B------:R-:W-:-:S05]  /*b200*/  IMAD.MOV.U32 R2, RZ, RZ, R19 ;  /* 0x000000ffff027224 */ /* 0x000fca00078e0013 */
[----:B------:R0:W-:Y:S01]  /*b210*/  STG.E.64 [R16.64], R2 ;  /* 0x0000000210007986 */ /* 0x0001e2000c101b24 */
[----:B------:R-:W-:Y:S05]  /*b220*/  BRA `(.L_x_13920) ;  /* 0x0000001000007947 */ /* 0x000fea0003800000 */
.L_x_13946:
[----:B------:R0:W-:Y:S02]  /*b230*/  STG.E [R16.64], R19 ;  /* 0x0000001310007986 */ /* 0x0001e4000c101924 */
.L_x_13920:
[----:B------:R-:W-:Y:S02]  /*b240*/  IADD3 R23, R23, 0x80, RZ ;  /* 0x0000008017177810 */ /* 0x000fe40007ffe0ff */
.L_x_13751:
[----:B------:R-:W-:Y:S05]  /*b250*/  BSYNC B6 ;  /* 0x0000000000067941 */ /* 0x000fea0003800000 */
.L_x_13750:
[----:B------:R-:W-:-:S13]  /*b260*/  ISETP.GE.AND P0, PT, R23, c[0x0][0x160], PT ;  /* 0x0000580017007a0c */ /* 0x000fda0003f06270 */
[----:B------:R-:W-:Y:S05]  /*b270*/  @P0 EXIT ;  /* 0x000000000000094d */ /* 0x000fea0003800000 */
        /* <DEDUP_REMOVED lines=255> */
.L_x_13948:
        /* <DEDUP_REMOVED lines=18> */
.L_x_13952:
[----:B------:R0:W5:Y:S01]  /*c390*/  LDG.E.U8 R18, [R2.64] ;  /* 0x0000002402127981 */ /* 0x000162000c1e1100 */
[----:B------:R-:W-:Y:S05]  /*c3a0*/  BRA `(.L_x_13954) ;  /* 0x00000d0000007947 */ /* 0x000fea0003800000 */
.L_x_13951:
        /* <DEDUP_REMOVED lines=8> */
.L_x_13956:
[----:B------:R0:W5:Y:S01]  /*c430*/  LDG.E R18, [R2.64] ;  /* 0x0000002402127981 */ /* 0x000162000c1e1900 */
[----:B------:R-:W-:Y:S05]  /*c440*/  BRA `(.L_x_13954) ;  /* 0x00000c6000007947 */ /* 0x000fea0003800000 */
.L_x_13955:
[----:B------:R0:W5:Y:S01]  /*c450*/  LDG.E.S16 R18, [R2.64] ;  /* 0x0000002402127981 */ /* 0x000162000c1e1700 */
[----:B------:R-:W-:Y:S05]  /*c460*/  BRA `(.L_x_13954) ;  /* 0x00000c4000007947 */ /* 0x000fea0003800000 */
.L_x_13950:
        /* <DEDUP_REMOVED lines=9> */
.L_x_13958:
[----:B------:R-:W2:Y:S02]  /*c500*/  LDG.E.U16 R2, [R2.64] ;  /* 0x0000002402027981 */ /* 0x000ea4000c1e1500 */
[----:B--2---:R-:W-:-:S06]  /*c510*/  HADD2.F32 R18, -RZ, R2.H0_H0 ;  /* 0x20000002ff127230 */ /* 0x004fcc0000004100 */
[----:B------:R-:W0:Y:S01]  /*c520*/  F2I.FTZ.TRUNC.NTZ R18, R18 ;  /* 0x0000001200127305 */ /* 0x000e22000021f100 */
[----:B------:R-:W-:Y:S05]  /*c530*/  BRA `(.L_x_13954) ;  /* 0x00000b7000007947 */ /* 0x000fea0003800000 */
.L_x_13957:
        /* <DEDUP_REMOVED lines=9> */
.L_x_13960:
[----:B------:R-:W2:Y:S02]  /*c5d0*/  LDG.E.U16 R2, [R2.64] ;  /* 0x0000002402027981 */ /* 0x000ea4000c1e1500 */
[----:B--2---:R-:W-:-:S06]  /*c5e0*/  HADD2.F32 R18, -RZ, R2.H0_H0 ;  /* 0x20000002ff127230 */ /* 0x004fcc0000004100 */
[----:B------:R-:W0:Y:S01]  /*c5f0*/  F2I.FTZ.TRUNC.NTZ R18, R18 ;  /* 0x0000001200127305 */ /* 0x000e22000021f100 */
[----:B------:R-:W-:Y:S05]  /*c600*/  BRA `(.L_x_13954) ;  /* 0x00000aa000007947 */ /* 0x000fea0003800000 */
.L_x_13959:
[----:B------:R-:W2:Y:S02]  /*c610*/  LDG.E.64 R2, [R2.64] ;  /* 0x0000002402027981 */ /* 0x000ea4000c1e1b00 */
[----:B--2---:R0:W1:Y:S01]  /*c620*/  F2I.F64.TRUNC R18, R2 ;  /* 0x0000000200127311 */ /* 0x004062000030d100 */
[----:B------:R-:W-:Y:S05]  /*c630*/  BRA `(.L_x_13954) ;  /* 0x00000a7000007947 */ /* 0x000fea0003800000 */
.L_x_13949:
        /* <DEDUP_REMOVED lines=12> */
.L_x_13963:
[----:B------:R-:W2:Y:S02]  /*c700*/  LDG.E.64 R2, [R2.64] ;  /* 0x0000002402027981 */ /* 0x000ea4000c1e1b00 */
[----:B--2---:R0:W1:Y:S01]  /*c710*/  F2I.F64.TRUNC R18, R2 ;  /* 0x0000000200127311 */ /* 0x004062000030d100 */
[----:B------:R-:W-:Y:S05]  /*c720*/  BRA `(.L_x_13954) ;  /* 0x0000098000007947 */ /* 0x000fea0003800000 */
.L_x_13962:
        /* <DEDUP_REMOVED lines=27> */
.L_x_13965:
        /* <DEDUP_REMOVED lines=14> */
.L_x_13964:
[----:B------:R-:W2:Y:S02]  /*c9c0*/  LDG.E.U16 R18, [R2.64] ;  /* 0x0000002402127981 */ /* 0x000ea4000c1e1500 */
[----:B--2---:R-:W-:-:S06]  /*c9d0*/  PRMT R18, RZ, 0x5410, R18 ;  /* 0x00005410ff127816 */ /* 0x004fcc0000000012 */
[----:B------:R-:W0:Y:S01]  /*c9e0*/  F2I.FTZ.TRUNC.NTZ R18, R18 ;  /* 0x0000001200127305 */ /* 0x000e22000021f100 */
[----:B------:R-:W-:Y:S05]  /*c9f0*/  BRA `(.L_x_13954) ;  /* 0x000006b000007947 */ /* 0x000fea0003800000 */
.L_x_13961:
        /* <DEDUP_REMOVED lines=10> */
.L_x_13968:
        /* <DEDUP_REMOVED lines=21> */
.L_x_13972:
[----:B------:R-:W-:Y:S05]  /*cbf0*/  BSYNC B1 ;  /* 0x0000000000017941 */ /* 0x000fea0003800000 */
.L_x_13971:
[----:B------:R-:W-:Y:S01]  /*cc00*/  IMAD.SHL.U32 R2, R2, 0x100000, RZ ;  /* 0x0010000002027824 */ /* 0x000fe200078e00ff */
[----:B------:R-:W-:-:S04]  /*cc10*/  LEA R3, R0, 0x3b800000, 0x17 ;  /* 0x3b80000000037811 */ /* 0x000fc800078eb8ff */
[----:B------:R-:W-:Y:S02]  /*cc20*/  LOP3.LUT R18, R3, R2, R18, 0xfe, !PT ;  /* 0x0000000203127212 */ /* 0x000fe400078efe12 */
.L_x_13970:
[----:B------:R-:W-:Y:S05]  /*cc30*/  BSYNC B0 ;  /* 0x0000000000007941 */ /* 0x000fea0003800000 */
.L_x_13969:
[----:B------:R-:W0:Y:S01]  /*cc40*/  F2I.FTZ.TRUNC.NTZ R18, R18 ;  /* 0x0000001200127305 */ /* 0x000e22000021f100 */
[----:B------:R-:W-:Y:S05]  /*cc50*/  BRA `(.L_x_13954) ;  /* 0x0000045000007947 */ /* 0x000fea0003800000 */
.L_x_13967:
        /* <DEDUP_REMOVED lines=21> */
.L_x_13976:
[----:B------:R-:W-:Y:S05]  /*cdb0*/  BSYNC B1 ;  /* 0x0000000000017941 */ /* 0x000fea0003800000 */
.L_x_13975:
[----:B------:R-:W-:Y:S01]  /*cdc0*/  IMAD.SHL.U32 R2, R2, 0x200000, RZ ;  /* 0x0020000002027824 */ /* 0x000fe200078e00ff */
[----:B------:R-:W-:-:S04]  /*cdd0*/  LEA R3, R0, 0x37800000, 0x17 ;  /* 0x3780000000037811 */ /* 0x000fc800078eb8ff */
[----:B------:R-:W-:Y:S02]  /*cde0*/  LOP3.LUT R18, R3, R2, R18, 0xfe, !PT ;  /* 0x0000000203127212 */ /* 0x000fe400078efe12 */
.L_x_13974:
[----:B------:R-:W-:Y:S05]  /*cdf0*/  BSYNC B0 ;  /* 0x0000000000007941 */ /* 0x000fea0003800000 */
.L_x_13973:
[----:B------:R-:W0:Y:S01]  /*ce00*/  F2I.FTZ.TRUNC.NTZ R18, R18 ;  /* 0x0000001200127305 */ /* 0x000e22000021f100 */
[----:B------:R-:W-:Y:S05]  /*ce10*/  BRA `(.L_x_13954) ;  /* 0x0000029000007947 */ /* 0x000fea0003800000 */
.L_x_13966:
        /* <DEDUP_REMOVED lines=14> */
.L_x_13980:
[----:B------:R-:W-:Y:S05]  /*cf00*/  BSYNC B0 ;  /* 0x0000000000007941 */ /* 0x000fea0003800000 */
.L_x_13979:
[----:B------:R-:W0:Y:S01]  /*cf10*/  F2I.FTZ.TRUNC.NTZ R18, R18 ;  /* 0x0000001200127305 */ /* 0x000e22000021f100 */
[----:B------:R-:W-:Y:S05]  /*cf20*/  BRA `(.L_x_13954) ;  /* 0x0000018000007947 */ /* 0x000fea0003800000 */
.L_x_13953:
        /* <DEDUP_REMOVED lines=21> */
.L_x_13978:
[----:B------:R0:W5:Y:S01]  /*d080*/  LDG.E R18, [R2.64] ;  /* 0x0000002402127981 */ /* 0x000162000c1e1900 */
[----:B------:R-:W-:Y:S05]  /*d090*/  BRA `(.L_x_13954) ;  /* 0x0000001000007947 */ /* 0x000fea0003800000 */
.L_x_13977:
[----:B------:R0:W5:Y:S02]  /*d0a0*/  LDG.E R18, [R2.64] ;  /* 0x0000002402127981 */ /* 0x000164000c1e1900 */
.L_x_13954:
        /* <DEDUP_REMOVED lines=16> */
.L_x_13984:
[----:B------:R0:W5:Y:S01]  /*d1b0*/  LDG.E.U8 R19, [R2.64] ;  /* 0x0000002402137981 */ /* 0x000162000c1e1100 */
[----:B------:R-:W-:Y:S05]  /*d1c0*/  BRA `(.L_x_13986) ;  /* 0x00000d0000007947 */ /* 0x000fea0003800000 */
.L_x_13983:
        /* <DEDUP_REMOVED lines=8> */
.L_x_13988:
[----:B------:R0:W5:Y:S01]  /*d250*/  LDG.E R19, [R2.64] ;  /* 0x0000002402137981 */ /* 0x000162000c1e1900 */
[----:B------:R-:W-:Y:S05]  /*d260*/  BRA `(.L_x_13986) ;  /* 0x00000c6000007947 */ /* 0x000fea0003800000 */
.L_x_13987:
[----:B------:R0:W5:Y:S01]  /*d270*/  LDG.E.S16 R19, [R2.64] ;  /* 0x0000002402137981 */ /* 0x000162000c1e1700 */
[----:B------:R-:W-:Y:S05]  /*d280*/  BRA `(.L_x_13986) ;  /* 0x00000c4000007947 */ /* 0x000fea0003800000 */
.L_x_13982:
        /* <DEDUP_REMOVED lines=9> */
.L_x_13990:
[----:B------:R-:W2:Y:S02]  /*d320*/  LDG.E.U16 R2, [R2.64] ;  /* 0x0000002402027981 */ /* 0x000ea4000c1e1500 */
[----:B--2---:R-:W-:-:S06]  /*d330*/  HADD2.F32 R19, -RZ, R2.H0_H0 ;  /* 0x20000002ff137230 */ /* 0x004fcc0000004100 */
[----:B------:R-:W0:Y:S01]  /*d340*/  F2I.FTZ.TRUNC.NTZ R19, R19 ;  /* 0x0000001300137305 */ /* 0x000e22000021f100 */
[----:B------:R-:W-:Y:S05]  /*d350*/  BRA `(.L_x_13986) ;  /* 0x00000b7000007947 */ /* 0x000fea0003800000 */
.L_x_13989:
        /* <DEDUP_REMOVED lines=9> */
.L_x_13992:
[----:B------:R-:W2:Y:S02]  /*d3f0*/  LDG.E.U16 R2, [R2.64] ;  /* 0x0000002402027981 */ /* 0x000ea4000c1e1500 */
[----:B--2---:R-:W-:-:S06]  /*d400*/  HADD2.F32 R19, -RZ, R2.H0_H0 ;  /* 0x20000002ff137230 */ /* 0x004fcc0000004100 */
[----:B------:R-:W0:Y:S01]  /*d410*/  F2I.FTZ.TRUNC.NTZ R19, R19 ;  /* 0x0000001300137305 */ /* 0x000e22000021f100 */
[----:B------:R-:W-:Y:S05]  /*d420*/  BRA `(.L_x_13986) ;  /* 0x00000aa000007947 */ /* 0x000fea0003800000 */
.L_x_13991:
[----:B------:R-:W2:Y:S02]  /*d430*/  LDG.E.64 R2, [R2.64] ;  /* 0x0000002402027981 */ /* 0x000ea4000c1e1b00 */
[----:B--2---:R0:W2:Y:S01]  /*d440*/  F2I.F64.TRUNC R19, R2 ;  /* 0x0000000200137311 */ /* 0x0040a2000030d100 */
[----:B------:R-:W-:Y:S05]  /*d450*/  BRA `(.L_x_13986) ;  /* 0x00000a7000007947 */ /* 0x000fea0003800000 */
.L_x_13981:
        /* <DEDUP_REMOVED lines=12> */
.L_x_13995:
[----:B------:R-:W2:Y:S02]  /*d520*/  LDG.E.64 R2, [R2.64] ;  /* 0x0000002402027981 */ /* 0x000ea4000c1e1b00 */
[----:B--2---:R0:W2:Y:S01]  /*d530*/  F2I.F64.TRUNC R19, R2 ;  /* 0x0000000200137311 */ /* 0x0040a2000030d100 */
[----:B------:R-:W-:Y:S05]  /*d540*/  BRA `(.L_x_13986) ;  /* 0x0000098000007947 */ /* 0x000fea0003800000 */
.L_x_13994:
        /* <DEDUP_REMOVED lines=27> */
.L_x_13997:
        /* <DEDUP_REMOVED lines=14> */
.L_x_13996:
[----:B------:R-:W2:Y:S02]  /*d7e0*/  LDG.E.U16 R19, [R2.64] ;  /* 0x0000002402137981 */ /* 0x000ea4000c1e1500 */
[----:B--2---:R-:W-:-:S06]  /*d7f0*/  PRMT R19, RZ, 0x5410, R19 ;  /* 0x00005410ff137816 */ /* 0x004fcc0000000013 */
[----:B------:R-:W0:Y:S01]  /*d800*/  F2I.FTZ.TRUNC.NTZ R19, R19 ;  /* 0x0000001300137305 */ /* 0x000e22000021f100 */
[----:B------:R-:W-:Y:S05]  /*d810*/  BRA `(.L_x_13986) ;  /* 0x000006b000007947 */ /* 0x000fea0003800000 */
.L_x_13993:
        /* <DEDUP_REMOVED lines=10> */
.L_x_14000:
        /* <DEDUP_REMOVED lines=21> */
.L_x_14004:
[----:B------:R-:W-:Y:S05]  /*da10*/  BSYNC B1 ;  /* 0x0000000000017941 */ /* 0x000fea0003800000 */
.L_x_14003:
[----:B------:R-:W-:Y:S01]  /*da20*/  IMAD.SHL.U32 R2, R2, 0x100000, RZ ;  /* 0x0010000002027824 */ /* 0x000fe200078e00ff */
[----:B------:R-:W-:-:S04]  /*da30*/  LEA R0, R0, 0x3b800000, 0x17 ;  /* 0x3b80000000007811 */ /* 0x000fc800078eb8ff */
[----:B------:R-:W-:Y:S02]  /*da40*/  LOP3.LUT R19, R0, R2, R19, 0xfe, !PT ;  /* 0x0000000200137212 */ /* 0x000fe400078efe13 */
.L_x_14002:
[----:B------:R-:W-:Y:S05]  /*da50*/  BSYNC B0 ;  /* 0x0000000000007941 */ /* 0x000fea0003800000 */
.L_x_14001:
[----:B------:R-:W0:Y:S01]  /*da60*/  F2I.FTZ.TRUNC.NTZ R19, R19 ;  /* 0x0000001300137305 */ /* 0x000e22000021f100 */
[----:B------:R-:W-:Y:S05]  /*da70*/  BRA `(.L_x_13986) ;  /* 0x0000045000007947 */ /* 0x000fea0003800000 */
.L_x_13999:
        /* <DEDUP_REMOVED lines=21> */
.L_x_14008:
[----:B------:R-:W-:Y:S05]  /*dbd0*/  BSYNC B1 ;  /* 0x0000000000017941 */ /* 0x000fea0003800000 */
.L_x_14007:
[----:B------:R-:W-:Y:S01]  /*dbe0*/  IMAD.SHL.U32 R2, R2, 0x200000, RZ ;  /* 0x0020000002027824 */ /* 0x000fe200078e00ff */
[----:B------:R-:W-:-:S04]  /*dbf0*/  LEA R0, R0, 0x37800000, 0x17 ;  /* 0x3780000000007811 */ /* 0x000fc800078eb8ff */
[----:B------:R-:W-:Y:S02]  /*dc00*/  LOP3.LUT R19, R0, R2, R19, 0xfe, !PT ;  /* 0x0000000200137212 */ /* 0x000fe400078efe13 */
.L_x_14006:
[----:B------:R-:W-:Y:S05]  /*dc10*/  BSYNC B0 ;  /* 0x0000000000007941 */ /* 0x000fea0003800000 */
.L_x_14005:
[----:B------:R-:W0:Y:S01]  /*dc20*/  F2I.FTZ.TRUNC.NTZ R19, R19 ;  /* 0x0000001300137305 */ /* 0x000e22000021f100 */
[----:B------:R-:W-:Y:S05]  /*dc30*/  BRA `(.L_x_13986) ;  /* 0x0000029000007947 */ /* 0x000fea0003800000 */
.L_x_13998:
        /* <DEDUP_REMOVED lines=14> */
.L_x_14012:
[----:B------:R-:W-:Y:S05]  /*dd20*/  BSYNC B0 ;  /* 0x0000000000007941 */ /* 0x000fea0003800000 */
.L_x_14011:
[----:B------:R-:W0:Y:S01]  /*dd30*/  F2I.FTZ.TRUNC.NTZ R19, R19 ;  /* 0x0000001300137305 */ /* 0x000e22000021f100 */
[----:B------:R-:W-:Y:S05]  /*dd40*/  BRA `(.L_x_13986) ;  /* 0x0000018000007947 */ /* 0x000fea0003800000 */
.L_x_13985:
        /* <DEDUP_REMOVED lines=21> */
.L_x_14010:
[----:B------:R0:W5:Y:S01]  /*dea0*/  LDG.E R19, [R2.64] ;  /* 0x0000002402137981 */ /* 0x000162000c1e1900 */
[----:B------:R-:W-:Y:S05]  /*deb0*/  BRA `(.L_x_13986) ;  /* 0x0000001000007947 */ /* 0x000fea0003800000 */
.L_x_14009:
[----:B------:R0:W5:Y:S02]  /*dec0*/  LDG.E R19, [R2.64] ;  /* 0x0000002402137981 */ /* 0x000164000c1e1900 */
.L_x_13986:
        /* <DEDUP_REMOVED lines=17> */
.L_x_14016:
[----:B------:R-:W-:Y:S01]  /*dfe0*/  STG.E.U8 [R16.64], R19 ;  /* 0x0000001310007986 */ /* 0x000fe2000c101124 */
[----:B------:R-:W-:Y:S05]  /*dff0*/  EXIT ;  /* 0x000000000000794d */ /* 0x000fea0003800000 */
.L_x_14015:
        /* <DEDUP_REMOVED lines=8> */
[----:B------:R-:W-:Y:S01]  /*e080*/  STG.E.64 [R16.64], R2 ;  /* 0x0000000210007986 */ /* 0x000fe2000c101b24 */
[----:B------:R-:W-:Y:S05]  /*e090*/  EXIT ;  /* 0x000000000000794d */ /* 0x000fea0003800000 */
.L_x_14019:
[----:B------:R-:W-:Y:S01]  /*e0a0*/  STG.E [R16.64], R19 ;  /* 0x0000001310007986 */ /* 0x000fe2000c101924 */
[----:B------:R-:W-:Y:S05]  /*e0b0*/  EXIT ;  /* 0x000000000000794d */ /* 0x000fea0003800000 */
.L_x_14018:
[----:B------:R-:W-:Y:S01]  /*e0c0*/  STG.E.U16 [R16.64], R19 ;  /* 0x0000001310007986 */ /* 0x000fe2000c101524 */
[----:B------:R-:W-:Y:S05]  /*e0d0*/  EXIT ;  /* 0x000000000000794d */ /* 0x000fea0003800000 */
.L_x_14014:
[----:B------:R-:W-:-:S13]  /*e0e0*/  ISETP.GT.AND P0, PT, R0, 0x6, PT ;  /* 0x000000060000780c */ /* 0x000fda0003f04270 */
[----:B------:R-:W-:Y:S05]  /*e0f0*/  @P0 BRA `(.L_x_14020) ;  /* 0x000000b000000947 */ /* 0x000fea0003800000 */
[----:B------:R-:W-:-:S13]  /*e100*/  ISETP.NE.AND P0, PT, R0, 0x5, PT ;  /* 0x000000050000780c */ /* 0x000fda0003f05270 */
[----:B------:R-:W-:Y:S05]  /*e110*/  @!P0 BRA `(.L_x_14021) ;  /* 0x0000005000008947 */ /* 0x000fea0003800000 */
[----:B------:R-:W-:-:S13]  /*e120*/  ISETP.NE.AND P0, PT, R0, 0x6, PT ;  /* 0x000000060000780c */ /* 0x000fda0003f05270 */
[----:B------:R-:W-:Y:S05]  /*e130*/  @P0 BRA `(.L_x_14017) ;  /* 0x00000ac000000947 */ /* 0x000fea0003800000 */
[----:B------:R-:W0:Y:S02]  /*e140*/  I2F R3, R19 ;  /* 0x0000001300037306 */ /* 0x000e240000201400 */
[----:B0-----:R-:W-:Y:S01]  /*e150*/  STG.E [R16.64], R3 ;  /* 0x0000000310007986 */ /* 0x001fe2000c101924 */
[----:B------:R-:W-:Y:S05]  /*e160*/  EXIT ;  /* 0x000000000000794d */ /* 0x000fea0003800000 */
.L_x_14021:
[----:B------:R-:W0:Y:S02]  /*e170*/  I2F R0, R19 ;  /* 0x0000001300007306 */ /* 0x000e240000201400 */
[----:B0-----:R-:W-:-:S05]  /*e180*/  F2FP.PACK_AB R0, RZ, R0 ;  /* 0x00000000ff00723e */ /* 0x001fca00000000ff */
[----:B------:R-:W-:Y:S01]  /*e190*/  STG.E.U16 [R16.64], R0 ;  /* 0x0000000010007986 */ /* 0x000fe2000c101524 */
[----:B------:R-:W-:Y:S05]  /*e1a0*/  EXIT ;  /* 0x000000000000794d */ /* 0x000fea0003800000 */
.L_x_14020:
        /* <DEDUP_REMOVED lines=8> */
[----:B0-----:R-:W-:Y:S01]  /*e230*/  STG.E.64 [R16.64], R2 ;  /* 0x0000000210007986 */ /* 0x001fe2000c101b24 */
[----:B------:R-:W-:Y:S05]  /*e240*/  EXIT ;  /* 0x000000000000794d */ /* 0x000fea0003800000 */
.L_x_14023:
[----:B------:R-:W0:Y:S02]  /*e250*/  I2F R19, R19 ;  /* 0x0000001300137306 */ /* 0x000e240000201400 */
[----:B0-----:R-:W-:-:S04]  /*e260*/  F2FP.PACK_AB R3, RZ, R19 ;  /* 0x00000013ff03723e */ /* 0x001fc800000000ff */
[----:B------:R-:W-:-:S05]  /*e270*/  PRMT R3, R3, 0x5410, RZ ;  /* 0x0000541003037816 */ /* 0x000fca00000000ff */
[----:B------:R-:W-:Y:S01]  /*e280*/  STG.E [R16.64], R3 ;  /* 0x0000000310007986 */ /* 0x000fe2000c101924 */
[----:B------:R-:W-:Y:S05]  /*e290*/  EXIT ;  /* 0x000000000000794d */ /* 0x000fea0003800000 */
.L_x_14022:
[----:B------:R-:W0:Y:S02]  /*e2a0*/  I2F.F64 R2, R19 ;  /* 0x0000001300027312 */ /* 0x000e240000201c00 */
[----:B0-----:R-:W-:Y:S01]  /*e2b0*/  STG.E.64 [R16.64], R2 ;  /* 0x0000000210007986 */ /* 0x001fe2000c101b24 */
[----:B------:R-:W-:Y:S05]  /*e2c0*/  EXIT ;  /* 0x000000000000794d */ /* 0x000fea0003800000 */
.L_x_14013:
        /* <DEDUP_REMOVED lines=10> */
[----:B------:R-:W-:Y:S01]  /*e370*/  STG.E.U8 [R16.64], R3 ;  /* 0x0000000310007986 */ /* 0x000fe2000c101124 */
[----:B------:R-:W-:Y:S05]  /*e380*/  EXIT ;  /* 0x000000000000794d */ /* 0x000fea0003800000 */
.L_x_14026:
[----:B------:R-:W0:Y:S01]  /*e390*/  I2F.F64 R4, R19 ;  /* 0x0000001300047312 */ /* 0x000e220000201c00 */
[----:B------:R-:W-:-:S05]  /*e3a0*/  CS2R R6, SRZ ;  /* 0x0000000000067805 */ /* 0x000fca000001ff00 */
[----:B0-----:R-:W-:Y:S01]  /*e3b0*/  STG.E.128 [R16.64], R4 ;  /* 0x0000000410007986 */ /* 0x001fe2000c101d24 */
[----:B------:R-:W-:Y:S05]  /*e3c0*/  EXIT ;  /* 0x000000000000794d */ /* 0x000fea0003800000 */
.L_x_14025:
        /* <DEDUP_REMOVED lines=21> */
.L_x_14030:
[----:B------:R-:W-:Y:S05]  /*e520*/  BSYNC B0 ;  /* 0x0000000000007941 */ /* 0x000fea0003800000 */
.L_x_14029:
[----:B------:R-:W-:-:S05]  /*e530*/  LOP3.LUT R3, R0, R3, RZ, 0xfc, !PT ;  /* 0x0000000300037212 */ /* 0x000fca00078efcff */
[----:B------:R-:W-:Y:S01]  /*e540*/  STG.E.U8 [R16.64], R3 ;  /* 0x0000000310007986 */ /* 0x000fe2000c101124 */
[----:B------:R-:W-:Y:S05]  /*e550*/  EXIT ;  /* 0x000000000000794d */ /* 0x000fea0003800000 */
.L_x_14028:
        /* <DEDUP_REMOVED lines=13> */
.L_x_14032:
[----:B------:R-:W-:Y:S01]  /*e630*/  IMAD.MOV.U32 R0, RZ, RZ, 0x7f ;  /* 0x0000007fff007424 */ /* 0x000fe200078e00ff */
[----:B------:R-:W-:-:S04]  /*e640*/  ISETP.GT.U32.AND P0, PT, R2, 0x7f800000, PT ;  /* 0x7f8000000200780c */ /* 0x000fc80003f04070 */
[----:B------:R-:W-:-:S04]  /*e650*/  SEL R0, R0, 0x7c, P0 ;  /* 0x0000007c00007807 */ /* 0x000fc80000000000 */
.L_x_14033:
[----:B------:R-:W-:Y:S05]  /*e660*/  BSYNC B0 ;  /* 0x0000000000007941 */ /* 0x000fea0003800000 */
.L_x_14031:
[----:B------:R-:W-:-:S04]  /*e670*/  LOP3.LUT R2, R19, 0x80000000, RZ, 0xc0, !PT ;  /* 0x8000000013027812 */ /* 0x000fc800078ec0ff */
[----:B------:R-:W-:-:S04]  /*e680*/  SHF.R.U32.HI R3, RZ, 0x18, R2 ;  /* 0x00000018ff037819 */ /* 0x000fc80000011602 */
[----:B------:R-:W-:-:S05]  /*e690*/  LOP3.LUT R3, R0, R3, RZ, 0xfc, !PT ;  /* 0x0000000300037212 */ /* 0x000fca00078efcff */
[----:B------:R-:W-:Y:S01]  /*e6a0*/  STG.E.U8 [R16.64], R3 ;  /* 0x0000000310007986 */ /* 0x000fe2000c101124 */
[----:B------:R-:W-:Y:S05]  /*e6b0*/  EXIT ;  /* 0x000000000000794d */ /* 0x000fea0003800000 */
.L_x_14027:
[----:B------:R-:W0:Y:S02]  /*e6c0*/  I2F R0, R19 ;  /* 0x0000001300007306 */ /* 0x000e240000201400 */
[----:B0-----:R-:W-:-:S05]  /*e6d0*/  F2FP.BF16.PACK_AB R0, RZ, R0 ;  /* 0x00000000ff00723e */ /* 0x001fca00000010ff */
[----:B------:R-:W-:Y:S01]  /*e6e0*/  STG.E.U16 [R16.64], R0 ;  /* 0x0000000010007986 */ /* 0x000fe2000c101524 */
[----:B------:R-:W-:Y:S05]  /*e6f0*/  EXIT ;  /* 0x000000000000794d */ /* 0x000fea0003800000 */
.L_x_14024:
        /* <DEDUP_REMOVED lines=10> */
.L_x_14036:
        /* <DEDUP_REMOVED lines=17> */
.L_x_14039:
[----:B------:R-:W-:-:S04]  /*e8b0*/  LOP3.LUT R2, R19, 0x80000000, RZ, 0xc0, !PT ;  /* 0x8000000013027812 */ /* 0x000fc800078ec0ff */
[----:B------:R-:W-:-:S04]  /*e8c0*/  SHF.R.U32.HI R3, RZ, 0x18, R2 ;  /* 0x00000018ff037819 */ /* 0x000fc80000011602 */
[----:B------:R-:W-:-:S04]  /*e8d0*/  LOP3.LUT R0, R0, R3, RZ, 0xfc, !PT ;  /* 0x0000000300007212 */ /* 0x000fc800078efcff */
[----:B------:R-:W-:Y:S02]  /*e8e0*/  PRMT R8, R0, 0x7610, R8 ;  /* 0x0000761000087816 */ /* 0x000fe40000000008 */
.L_x_14038:
[----:B------:R-:W-:Y:S05]  /*e8f0*/  BSYNC B0 ;  /* 0x0000000000007941 */ /* 0x000fea0003800000 */
.L_x_14037:
[----:B------:R-:W-:Y:S01]  /*e900*/  STG.E.U8 [R16.64], R8 ;  /* 0x0000000810007986 */ /* 0x000fe2000c101124 */
[----:B------:R-:W-:Y:S05]  /*e910*/  EXIT ;  /* 0x000000000000794d */ /* 0x000fea0003800000 */
.L_x_14035:
        /* <DEDUP_REMOVED lines=17> */
.L_x_14042:
[----:B------:R-:W-:-:S04]  /*ea30*/  LOP3.LUT R2, R19, 0x80000000, RZ, 0xc0, !PT ;  /* 0x8000000013027812 */ /* 0x000fc800078ec0ff */
[----:B------:R-:W-:-:S04]  /*ea40*/  SHF.R.U32.HI R3, RZ, 0x18, R2 ;  /* 0x00000018ff037819 */ /* 0x000fc80000011602 */
[----:B------:R-:W-:-:S04]  /*ea50*/  LOP3.LUT R0, R0, R3, RZ, 0xfc, !PT ;  /* 0x0000000300007212 */ /* 0x000fc800078efcff */
[----:B------:R-:W-:Y:S02]  /*ea60*/  PRMT R8, R0, 0x7610, R8 ;  /* 0x0000761000087816 */ /* 0x000fe40000000008 */
.L_x_14041:
[----:B------:R-:W-:Y:S05]  /*ea70*/  BSYNC B0 ;  /* 0x0000000000007941 */ /* 0x000fea0003800000 */
.L_x_14040:
[----:B------:R-:W-:Y:S01]  /*ea80*/  STG.E.U8 [R16.64], R8 ;  /* 0x0000000810007986 */ /* 0x000fe2000c101124 */
[----:B------:R-:W-:Y:S05]  /*ea90*/  EXIT ;  /* 0x000000000000794d */ /* 0x000fea0003800000 */
.L_x_14034:
        /* <DEDUP_REMOVED lines=22> */
.L_x_14017:
        /* <DEDUP_REMOVED lines=20> */
.L_x_14044:
[--C-:B------:R-:W-:Y:S01]  /*ed40*/  SHF.R.S32.HI R3, RZ, 0x1f, R19.reuse ;  /* 0x0000001fff037819 */ /* 0x100fe20000011413 */
[----:B------:R-:W-:-:S05]  /*ed50*/  IMAD.MOV.U32 R2, RZ, RZ, R19 ;  /* 0x000000ffff027224 */ /* 0x000fca00078e0013 */
[----:B------:R-:W-:Y:S01]  /*ed60*/  STG.E.64 [R16.64], R2 ;  /* 0x0000000210007986 */ /* 0x000fe2000c101b24 */
[----:B------:R-:W-:Y:S05]  /*ed70*/  EXIT ;  /* 0x000000000000794d */ /* 0x000fea0003800000 */
.L_x_14043:
[----:B------:R-:W-:Y:S01]  /*ed80*/  STG.E [R16.64], R19 ;  /* 0x0000001310007986 */ /* 0x000fe2000c101924 */
[----:B------:R-:W-:Y:S05]  /*ed90*/  EXIT ;  /* 0x000000000000794d */ /* 0x000fea0003800000 */
.L_x_14045:
        /* <DEDUP_REMOVED lines=14> */
.L_x_29973:


//--------------------- .text._ZN2at6native27unrolled_elementwise_kernelINS0_13BinaryFunctorIiiiZZZNS0_21heaviside_kernel_cudaERNS_18TensorIteratorBaseEENKUlvE_clEvENKUlvE1_clEvEUliiE_EESt5arrayIPcLm3EELi4E23TrivialOffsetCalculatorILi2EjESC_ILi1EjENS0_6memory12LoadWithCastILi2EEENSF_13StoreWithCastILi1EEEEEviT_T0_T2_T3_T4_T5_ --------------------------
	.section	.text._ZN2at6native27unrolled_elementwise_kernelINS0_13BinaryFunctorIiiiZZZNS0_21heaviside_kernel_cudaERNS_18TensorIteratorBaseEENKUlvE_clEvENKUlvE1_clEvEUliiE_EESt5arrayIPcLm3EELi4E23TrivialOffsetCalculatorILi2EjESC_ILi1EjENS0_6memory12LoadWithCastILi2EEENSF_13StoreWithCastILi1EEEEEviT_T0_T2_T3_T4_T5_,"ax",@progbits
	.sectioninfo	@"SHI_REGISTERS=32"
	.align	128
        .global         _ZN2at6native27unrolled_elementwise_kernelINS0_13BinaryFunctorIiiiZZZNS0_21heaviside_kernel_cudaERNS_18TensorIteratorBaseEENKUlvE_clEvENKUlvE1_clEvEUliiE_EESt5arrayIPcLm3EELi4E23TrivialOffsetCalculatorILi2EjESC_ILi1EjENS0_6memory12LoadWithCastILi2EEENSF_13StoreWithCastILi1EEEEEviT_T0_T2_T3_T4_T5_
        .type           _ZN2at6native27unrolled_elementwise_kernelINS0_13BinaryFunctorIiiiZZZNS0_21heaviside_kernel_cudaERNS_18TensorIteratorBaseEENKUlvE_clEvENKUlvE1_clEvEUliiE_EESt5arrayIPcLm3EELi4E23TrivialOffsetCalculatorILi2EjESC_ILi1EjENS0_6memory12LoadWithCastILi2EEENSF_13StoreWithCastILi1EEEEEviT_T0_T2_T3_T4_T5_,@function
        .size           _ZN2at6native27unrolled_elementwise_kernelINS0_13BinaryFunctorIiiiZZZNS0_21heaviside_kernel_cudaERNS_18TensorIteratorBaseEENKUlvE_clEvENKUlvE1_clEvEUliiE_EESt5arrayIPcLm3EELi4E23TrivialOffsetCalculatorILi2EjESC_ILi1EjENS0_6memory12LoadWithCastILi2EEENSF_13StoreWithCastILi1EEEEEviT_T0_T2_T3_T4_T5_,(.L_x_29974 - _ZN2at6native27unrolled_elementwise_kernelINS0_13BinaryFunctorIiiiZZZNS0_21heaviside_kernel_cudaERNS_18TensorIteratorBaseEENKUlvE_clEvENKUlvE1_clEvEUliiE_EESt5arrayIPcLm3EELi4E23TrivialOffsetCalculatorILi2EjESC_ILi1EjENS0_6memory12LoadWithCastILi2EEENSF_13StoreWithCastILi1EEEEEviT_T0_T2_T3_T4_T5_)
        .other          _ZN2at6native27unrolled_elementwise_kernelINS0_13BinaryFunctorIiiiZZZNS0_21heaviside_kernel_cudaERNS_18TensorIteratorBaseEENKUlvE_clEvENKUlvE1_clEvEUliiE_EESt5arrayIPcLm3EELi4E23TrivialOffsetCalculatorILi2EjESC_ILi1EjENS0_6memory12LoadWithCastILi2EEENSF_13StoreWithCastILi1EEEEEviT_T0_T2_T3_T4_T5_,@"STO_CUDA_ENTRY STV_DEFAULT"
_ZN2at6native27unrolled_elementwise_kernelINS0_13BinaryFunctorIiiiZZZNS0_21heaviside_kernel_cudaERNS_18TensorIteratorBaseEENKUlvE_clEvENKUlvE1_clEvEUliiE_EESt5arrayIPcLm3EELi4E23TrivialOffsetCalculatorILi2EjESC_ILi1EjENS0_6memory12LoadWithCastILi2EEENSF_13StoreWithCastILi1EEEEEviT_T0_T2_T3_T4_T5_:
.text._ZN2at6native27unrolled_elementwise_kernelINS0_13BinaryFunctorIiiiZZZNS0_21heaviside_kernel_cudaERNS_18TensorIteratorBaseEENKUlvE_clEvENKUlvE1_clEvEUliiE_EESt5arrayIPcLm3EELi4E23TrivialOffsetCalculatorILi2EjESC_ILi1EjENS0_6memory12LoadWithCastILi2EEENSF_13StoreWithCastILi1EEEEEviT_T0_T2_T3_T4_T5_:
        /* <DEDUP_REMOVED lines=8> */
[----:B------:R-:W-:-:S03]  /*0080*/  IMAD.MOV.U32 R26, RZ, RZ, RZ ;  /* 0x000000ffff1a7224 */ /* 0x000fc600078e00ff */
        /* <DEDUP_REMOVED lines=21> */
.L_x_14051:
[----:B------:R0:W5:Y:S01]  /*01e0*/  LDG.E.U8 R23, [R4.64] ;  /* 0x0000002404177981 */ /* 0x000162000c1e1100 */
[----:B------:R-:W-:Y:S05]  /*01f0*/  BRA `(.L_x_14053) ;  /* 0x00000d1000007947 */ /* 0x000fea0003800000 */
.L_x_14050:
        /* <DEDUP_REMOVED lines=8> */
.L_x_14055:
[----:B------:R0:W5:Y:S01]  /*0280*/  LDG.E R23, [R4.64] ;  /* 0x0000002404177981 */ /* 0x000162000c1e1900 */
[----:B------:R-:W-:Y:S05]  /*0290*/  BRA `(.L_x_14053) ;  /* 0x00000c7000007947 */ /* 0x000fea0003800000 */
.L_x_14054:
[----:B------:R0:W5:Y:S01]  /*02a0*/  LDG.E.S16 R23, [R4.64] ;  /* 0x0000002404177981 */ /* 0x000162000c1e1700 */
[----:B------:R-:W-:Y:S05]  /*02b0*/  BRA `(.L_x_14053) ;  /* 0x00000c5000007947 */ /* 0x000fea0003800000 */
.L_x_14049:
        /* <DEDUP_REMOVED lines=9> */
.L_x_14057:
[----:B------:R-:W2:Y:S02]  /*0350*/  LDG.E.U16 R4, [R4.64] ;  /* 0x0000002404047981 */ /* 0x000ea4000c1e1500 */
[----:B--2---:R-:W-:-:S06]  /*0360*/  HADD2.F32 R23, -RZ, R4.H0_H0 ;  /* 0x20000004ff177230 */ /* 0x004fcc0000004100 */
[----:B------:R-:W0:Y:S01]  /*0370*/  F2I.FTZ.TRUNC.NTZ R23, R23 ;  /* 0x0000001700177305 */ /* 0x000e22000021f100 */
[----:B------:R-:W-:Y:S05]  /*0380*/  BRA `(.L_x_14053) ;  /* 0x00000b8000007947 */ /* 0x000fea0003800000 */
.L_x_14056:
        /* <DEDUP_REMOVED lines=9> */
.L_x_14059:
[----:B------:R-:W2:Y:S02]  /*0420*/  LDG.E.U16 R4, [R4.64] ;  /* 0x0000002404047981 */ /* 0x000ea4000c1e1500 */
[----:B--2---:R-:W-:-:S06]  /*0430*/  HADD2.F32 R23, -RZ, R4.H0_H0 ;  /* 0x20000004ff177230 */ /* 0x004fcc0000004100 */
[----:B------:R-:W0:Y:S01]  /*0440*/  F2I.FTZ.TRUNC.NTZ R23, R23 ;  /* 0x0000001700177305 */ /* 0x000e22000021f100 */
[----:B------:R-:W-:Y:S05]  /*0450*/  BRA `(.L_x_14053) ;  /* 0x00000ab000007947 */ /* 0x000fea0003800000 */
.L_x_14058:
[----:B------:R-:W2:Y:S02]  /*0460*/  LDG.E.64 R4, [R4.64] ;  /* 0x0000002404047981 */ /* 0x000ea4000c1e1b00 */
[----:B--2---:R0:W1:Y:S01]  /*0470*/  F2I.F64.TRUNC R23, R4 ;  /* 0x0000000400177311 */ /* 0x004062000030d100 */
[----:B------:R-:W-:Y:S05]  /*0480*/  BRA `(.L_x_14053) ;  /* 0x00000a8000007947 */ /* 0x000fea0003800000 */
.L_x_14048:
        /* <DEDUP_REMOVED lines=12> */
.L_x_14062:
[----:B------:R-:W2:Y:S02]  /*0550*/  LDG.E.64 R4, [R4.64] ;  /* 0x0000002404047981 */ /* 0x000ea4000c1e1b00 */
[----:B--2---:R0:W1:Y:S01]  /*0560*/  F2I.F64.TRUNC R23, R4 ;  /* 0x0000000400177311 */ /* 0x004062000030d100 */
[----:B------:R-:W-:Y:S05]  /*0570*/  BRA `(.L_x_14053) ;  /* 0x0000099000007947 */ /* 0x000fea0003800000 */
.L_x_14061:
        /* <DEDUP_REMOVED lines=27> */
.L_x_14064:
        /* <DEDUP_REMOVED lines=13> */
[----:B------:R0:W1:Y:S01]  /*0800*/  F2I.FTZ.TRUNC.NTZ R23, R0 ;  /* 0x0000000000177305 */ /* 0x000062000021f100 */
[----:B------:R-:W-:Y:S05]  /*0810*/  BRA `(.L_x_14053) ;  /* 0x000006f000007947 */ /* 0x000fea0003800000 */
.L_x_14063:
[----:B------:R-:W2:Y:S02]  /*0820*/  LDG.E.U16 R23, [R4.64] ;  /* 0x0000002404177981 */ /* 0x000ea4000c1e1500 */
[----:B--2---:R-:W-:-:S06]  /*0830*/  PRMT R23, RZ, 0x5410, R23 ;  /* 0x00005410ff177816 */ /* 0x004fcc0000000017 */
[----:B------:R-:W0:Y:S01]  /*0840*/  F2I.FTZ.TRUNC.NTZ R23, R23 ;  /* 0x0000001700177305 */ /* 0x000e22000021f100 */
[----:B------:R-:W-:Y:S05]  /*0850*/  BRA `(.L_x_14053) ;  /* 0x000006b000007947 */ /* 0x000fea0003800000 */
.L_x_14060:
        /* <DEDUP_REMOVED lines=10> */
.L_x_14067:
        /* <DEDUP_REMOVED lines=21> */
.L_x_14071:
[----:B------:R-:W-:Y:S05]  /*0a50*/  BSYNC B1 ;  /* 0x0000000000017941 */ /* 0x000fea0003800000 */
.L_x_14070:
[----:B------:R-:W-:Y:S01]  /*0a60*/  IMAD.SHL.U32 R3, R3, 0x100000, RZ ;  /* 0x0010000003037824 */ /* 0x000fe200078e00ff */
[----:B------:R-:W-:-:S04]  /*0a70*/  LEA R0, R0, 0x3b800000, 0x17 ;  /* 0x3b80000000007811 */ /* 0x000fc800078eb8ff */
[----:B------:R-:W-:Y:S02]  /*0a80*/  LOP3.LUT R23, R0, R3, R23, 0xfe, !PT ;  /* 0x0000000300177212 */ /* 0x000fe400078efe17 */
.L_x_14069:
[----:B------:R-:W-:Y:S05]  /*0a90*/  BSYNC B0 ;  /* 0x0000000000007941 */ /* 0x000fea0003800000 */
.L_x_14068:
[----:B------:R-:W0:Y:S01]  /*0aa0*/  F2I.FTZ.TRUNC.NTZ R23, R23 ;  /* 0x0000001700177305 */ /* 0x000e22000021f100 */
[----:B------:R-:W-:Y:S05]  /*0ab0*/  BRA `(.L_x_14053) ;  /* 0x0000045000007947 */ /* 0x000fea0003800000 */
.L_x_14066:
        /* <DEDUP_REMOVED lines=21> */
.L_x_14075:
[----:B------:R-:W-:Y:S05]  /*0c10*/  BSYNC B1 ;  /* 0x0000000000017941 */ /* 0x000fea0003800000 */
.L_x_14074:
[----:B------:R-:W-:Y:S01]  /*0c20*/  IMAD.SHL.U32 R3, R3, 0x200000, RZ ;  /* 0x0020000003037824 */ /* 0x000fe200078e00ff */
[----:B------:R-:W-:-:S04]  /*0c30*/  LEA R0, R0, 0x37800000, 0x17 ;  /* 0x3780000000007811 */ /* 0x000fc800078eb8ff */
[----:B------:R-:W-:Y:S02]  /*0c40*/  LOP3.LUT R23, R0, R3, R23, 0xfe, !PT ;  /* 0x0000000300177212 */ /* 0x000fe400078efe17 */
.L_x_14073:
[----:B------:R-:W-:Y:S05]  /*0c50*/  BSYNC B0 ;  /* 0x0000000000007941 */ /* 0x000fea0003800000 */
.L_x_14072:
[----:B------:R-:W0:Y:S01]  /*0c60*/  F2I.FTZ.TRUNC.NTZ R23, R23 ;  /* 0x0000001700177305 */ /* 0x000e22000021f100 */
[----:B------:R-:W-:Y:S05]  /*0c70*/  BRA `(.L_x_14053) ;  /* 0x0000029000007947 */ /* 0x000fea0003800000 */
.L_x_14065:
        /* <DEDUP_REMOVED lines=14> */
.L_x_14079:
[----:B------:R-:W-:Y:S05]  /*0d60*/  BSYNC B0 ;  /* 0x0000000000007941 */ /* 0x000fea0003800000 */
.L_x_14078:
[----:B------:R-:W0:Y:S01]  /*0d70*/  F2I.FTZ.TRUNC.NTZ R23, R23 ;  /* 0x0000001700177305 */ /* 0x000e22000021f100 */
[----:B------:R-:W-:Y:S05]  /*0d80*/  BRA `(.L_x_14053) ;  /* 0x0000018000007947 */ /* 0x000fea0003800000 */
.L_x_14052:
        /* <DEDUP_REMOVED lines=21> */
.L_x_14077:
[----:B------:R0:W5:Y:S01]  /*0ee0*/  LDG.E R23, [R4.64] ;  /* 0x0000002404177981 */ /* 0x000162000c1e1900 */
[----:B------:R-:W-:Y:S05]  /*0ef0*/  BRA `(.L_x_14053) ;  /* 0x0000001000007947 */ /* 0x000fea0003800000 */
.L_x_14076:
[----:B------:R0:W5:Y:S02]  /*0f00*/  LDG.E R23, [R4.64] ;  /* 0x0000002404177981 */ /* 0x000164000c1e1900 */
.L_x_14053:
        /* <DEDUP_REMOVED lines=16> */
.L_x_14083:
[----:B------:R0:W5:Y:S01]  /*1010*/  LDG.E.U8 R26, [R4.64] ;  /* 0x00000024041a7981 */ /* 0x000162000c1e1100 */
[----:B------:R-:W-:Y:S05]  /*1020*/  BRA `(.L_x_14085) ;  /* 0x00000d0000007947 */ /* 0x000fea0003800000 */
.L_x_14082:
        /* <DEDUP_REMOVED lines=8> */
.L_x_14087:
[----:B------:R0:W5:Y:S01]  /*10b0*/  LDG.E R26, [R4.64] ;  /* 0x00000024041a7981 */ /* 0x000162000c1e1900 */
[----:B------:R-:W-:Y:S05]  /*10c0*/  BRA `(.L_x_14085) ;  /* 0x00000c6000007947 */ /* 0x000fea0003800000 */
.L_x_14086:
[----:B------:R0:W5:Y:S01]  /*10d0*/  LDG.E.S16 R26, [R4.64] ;  /* 0x00000024041a7981 */ /* 0x000162000c1e1700 */
[----:B------:R-:W-:Y:S05]  /*10e0*/  BRA `(.L_x_14085) ;  /* 0x00000c4000007947 */ /* 0x000fea0003800000 */
.L_x_14081:
        /* <DEDUP_REMOVED lines=9> */
.L_x_14089:
[----:B------:R-:W2:Y:S02]  /*1180*/  LDG.E.U16 R4, [R4.64] ;  /* 0x0000002404047981 */ /* 0x000ea4000c1e1500 */
[----:B--2---:R-:W-:-:S06]  /*1190*/  HADD2.F32 R26, -RZ, R4.H0_H0 ;  /* 0x20000004ff1a7230 */ /* 0x004fcc0000004100 */
[----:B------:R-:W0:Y:S01]  /*11a0*/  F2I.FTZ.TRUNC.NTZ R26, R26 ;  /* 0x0000001a001a7305 */ /* 0x000e22000021f100 */
[----:B------:R-:W-:Y:S05]  /*11b0*/  BRA `(.L_x_14085) ;  /* 0x00000b7000007947 */ /* 0x000fea0003800000 */
.L_x_14088:
        /* <DEDUP_REMOVED lines=9> */
.L_x_14091:
[----:B------:R-:W2:Y:S02]  /*1250*/  LDG.E.U16 R4, [R4.64] ;  /* 0x0000002404047981 */ /* 0x000ea4000c1e1500 */
[----:B--2---:R-:W-:-:S06]  /*1260*/  HADD2.F32 R26, -RZ, R4.H0_H0 ;  /* 0x20000004ff1a7230 */ /* 0x004fcc0000004100 */
[----:B------:R-:W0:Y:S01]  /*1270*/  F2I.FTZ.TRUNC.NTZ R26, R26 ;  /* 0x0000001a001a7305 */ /* 0x000e22000021f100 */
[----:B------:R-:W-:Y:S05]  /*1280*/  BRA `(.L_x_14085) ;  /* 0x00000aa000007947 */ /* 0x000fea0003800000 */
.L_x_14090:
[----:B------:R-:W2:Y:S02]  /*1290*/  LDG.E.64 R26, [R4.64] ;  /* 0x00000024041a7981 */ /* 0x000ea4000c1e1b00 */
[----:B--2---:R0:W2:Y:S01]  /*12a0*/  F2I.F64.TRUNC R26, R26 ;  /* 0x0000001a001a7311 */ /* 0x0040a2000030d100 */
[----:B------:R-:W-:Y:S05]  /*12b0*/  BRA `(.L_x_14085) ;  /* 0x00000a7000007947 */ /* 0x000fea0003800000 */
.L_x_14080:
        /* <DEDUP_REMOVED lines=12> */
.L_x_14094:
[----:B------:R-:W2:Y:S02]  /*1380*/  LDG.E.64 R4, [R4.64] ;  /* 0x0000002404047981 */ /* 0x000ea4000c1e1b00 */
[----:B--2---:R0:W2:Y:S01]  /*1390*/  F2I.F64.TRUNC R26, R4 ;  /* 0x00000004001a7311 */ /* 0x0040a2000030d100 */
[----:B------:R-:W-:Y:S05]  /*13a0*/  BRA `(.L_x_14085) ;  /* 0x0000098000007947 */ /* 0x000fea0003800000 */
.L_x_14093:
        /* <DEDUP_REMOVED lines=27> */
.L_x_14096:
        /* <DEDUP_REMOVED lines=12> */
[----:B------:R0:W2:Y:S01]  /*1620*/  F2I.FTZ.TRUNC.NTZ R26, R0 ;  /* 0x00000000001a7305 */ /* 0x0000a2000021f100 */
[----:B------:R-:W-:Y:S05]  /*1630*/  BRA `(.L_x_14085) ;  /* 0x000006f000007947 */ /* 0x000fea0003800000 */
.L_x_14095:
[----:B------:R-:W2:Y:S02]  /*1640*/  LDG.E.U16 R26, [R4.64] ;  /* 0x00000024041a7981 */ /* 0x000ea4000c1e1500 */
[----:B--2---:R-:W-:-:S06]  /*1650*/  PRMT R26, RZ, 0x5410, R26 ;  /* 0x00005410ff1a7816 */ /* 0x004fcc000000001a */
[----:B------:R-:W0:Y:S01]  /*1660*/  F2I.FTZ.TRUNC.NTZ R26, R26 ;  /* 0x0000001a001a7305 */ /* 0x000e22000021f100 */
[----:B------:R-:W-:Y:S05]  /*1670*/  BRA `(.L_x_14085) ;  /* 0x000006b000007947 */ /* 0x000fea0003800000 */
.L_x_14092:
        /* <DEDUP_REMOVED lines=10> */
.L_x_14099:
        /* <DEDUP_REMOVED lines=21> */
.L_x_14103:
[----:B------:R-:W-:Y:S05]  /*1870*/  BSYNC B1 ;  /* 0x0000000000017941 */ /* 0x000fea0003800000 */
.L_x_14102:
[----:B------:R-:W-:Y:S01]  /*1880*/  IMAD.SHL.U32 R3, R3, 0x100000, RZ ;  /* 0x0010000003037824 */ /* 0x000fe200078e00ff */
[----:B------:R-:W-:-:S04]  /*1890*/  LEA R5, R0, 0x3b800000, 0x17 ;  /* 0x3b80000000057811 */ /* 0x000fc800078eb8ff */
[----:B------:R-:W-:Y:S02]  /*18a0*/  LOP3.LUT R26, R5, R3, R26, 0xfe, !PT ;  /* 0x00000003051a7212 */ /* 0x000fe400078efe1a */
.L_x_14101:
[----:B------:R-:W-:Y:S05]  /*18b0*/  BSYNC B0 ;  /* 0x0000000000007941 */ /* 0x000fea0003800000 */
.L_x_14100:
[----:B------:R-:W0:Y:S01]  /*18c0*/  F2I.FTZ.TRUNC.NTZ R26, R26 ;  /* 0x0000001a001a7305 */ /* 0x000e22000021f100 */
[----:B------:R-:W-:Y:S05]  /*18d0*/  BRA `(.L_x_14085) ;  /* 0x0000045000007947 */ /* 0x000fea0003800000 */
.L_x_14098:
        /* <DEDUP_REMOVED lines=21> */
.L_x_14107:
[----:B------:R-:W-:Y:S05]  /*1a30*/  BSYNC B1 ;  /* 0x0000000000017941 */ /* 0x000fea0003800000 */
.L_x_14106:
[----:B------:R-:W-:Y:S01]  /*1a40*/  IMAD.SHL.U32 R3, R3, 0x200000, RZ ;  /* 0x0020000003037824 */ /* 0x000fe200078e00ff */
[----:B------:R-:W-:-:S04]  /*1a50*/  LEA R5, R0, 0x37800000, 0x17 ;  /* 0x3780000000057811 */ /* 0x000fc800078eb8ff */
[----:B------:R-:W-:Y:S02]  /*1a60*/  LOP3.LUT R26, R5, R3, R26, 0xfe, !PT ;  /* 0x00000003051a7212 */ /* 0x000fe400078efe1a */
.L_x_14105:
[----:B------:R-:W-:Y:S05]  /*1a70*/  BSYNC B0 ;  /* 0x0000000000007941 */ /* 0x000fea0003800000 */
.L_x_14104:
[----:B------:R-:W0:Y:S01]  /*1a80*/  F2I.FTZ.TRUNC.NTZ R26, R26 ;  /* 0x0000001a001a7305 */ /* 0x000e22000021f100 */
[----:B------:R-:W-:Y:S05]  /*1a90*/  BRA `(.L_x_14085) ;  /* 0x0000029000007947 */ /* 0x000fea0003800000 */
.L_x_14097:
        /* <DEDUP_REMOVED lines=14> */
.L_x_14111:
[----:B------:R-:W-:Y:S05]  /*1b80*/  BSYNC B0 ;  /* 0x0000000000007941 */ /* 0x000fea0003800000 */
.L_x_14110:
[----:B------:R-:W0:Y:S01]  /*1b90*/  F2I.FTZ.TRUNC.NTZ R26, R26 ;  /* 0x0000001a001a7305 */ /* 0x000e22000021f100 */
[----:B------:R-:W-:Y:S05]  /*1ba0*/  BRA `(.L_x_14085) ;  /* 0x0000018000007947 */ /* 0x000fea0003800000 */
.L_x_14084:
        /* <DEDUP_REMOVED lines=21> */
.L_x_14109:
[----:B------:R0:W5:Y:S01]  /*1d00*/  LDG.E R26, [R4.64] ;  /* 0x00000024041a7981 */ /* 0x000162000c1e1900 */
[----:B------:R-:W-:Y:S05]  /*1d10*/  BRA `(.L_x_14085) ;  /* 0x0000001000007947 */ /* 0x000fea0003800000 */
.L_x_14108:
[----:B------:R0:W5:Y:S02]  /*1d20*/  LDG.E R26, [R4.64] ;  /* 0x00000024041a7981 */ /* 0x000164000c1e1900 */
.L_x_14085:
[----:B------:R-:W3:Y:S02]  /*1d30*/  S2R R17, SR_TID.X ;  /* 0x0000000000117919 */ /* 0x000ee40000002100 */
[----:B---3--:R-:W-:Y:S02]  /*1d40*/  IADD3 R17, R17, 0x80, RZ ;  /* 0x0000008011117810 */ /* 0x008fe40007ffe0ff */
.L_x_14047:
[----:B-1-3--:R-:W-:Y:S05]  /*1d50*/  BSYNC B6 ;  /* 0x0000000000067941 */ /* 0x00afea0003800000 */
.L_x_14046:
[----:B------:R-:W-:Y:S01]  /*1d60*/  ISETP.GE.AND P0, PT, R17, R16, PT ;  /* 0x000000101100720c */ /* 0x000fe20003f06270 */
[----:B------:R-:W-:Y:S01]  /*1d70*/  BSSY B6, `(.L_x_14112) ;  /* 0x00001c9000067945 */ /* 0x000fe20003800000 */
[----:B------:R-:W-:-:S11]  /*1d80*/  IMAD.MOV.U32 R24, RZ, RZ, RZ ;  /* 0x000000ffff187224 */ /* 0x000fd600078e00ff */
        /* <DEDUP_REMOVED lines=18> */
.L_x_14117:
[----:B------:R0:W5:Y:S01]  /*1eb0*/  LDG.E.U8 R22, [R4.64] ;  /* 0x0000002404167981 */ /* 0x000162000c1e1100 */
[----:B------:R-:W-:Y:S05]  /*1ec0*/  BRA `(.L_x_14119) ;  /* 0x00000d0000007947 */ /* 0x000fea0003800000 */
.L_x_14116:
        /* <DEDUP_REMOVED lines=8> */
.L_x_14121:
[----:B------:R0:W5:Y:S01]  /*1f50*/  LDG.E R22, [R4.64] ;  /* 0x0000002404167981 */ /* 0x000162000c1e1900 */
[----:B------:R-:W-:Y:S05]  /*1f60*/  BRA `(.L_x_14119) ;  /* 0x00000c6000007947 */ /* 0x000fea0003800000 */
.L_x_14120:
[----:B------:R0:W5:Y:S01]  /*1f70*/  LDG.E.S16 R22, [R4.64] ;  /* 0x0000002404167981 */ /* 0x000162000c1e1700 */
[----:B------:R-:W-:Y:S05]  /*1f80*/  BRA `(.L_x_14119) ;  /* 0x00000c4000007947 */ /* 0x000fea0003800000 */
.L_x_14115:
        /* <DEDUP_REMOVED lines=9> */
.L_x_14123:
[----:B------:R-:W3:Y:S02]  /*2020*/  LDG.E.U16 R4, [R4.64] ;  /* 0x0000002404047981 */ /* 0x000ee4000c1e1500 */
[----:B---3--:R-:W-:-:S06]  /*2030*/  HADD2.F32 R22, -RZ, R4.H0_H0 ;  /* 0x20000004ff167230 */ /* 0x008fcc0000004100 */
[----:B------:R-:W0:Y:S01]  /*2040*/  F2I.FTZ.TRUNC.NTZ R22, R22 ;  /* 0x0000001600167305 */ /* 0x000e22000021f100 */
[----:B------:R-:W-:Y:S05]  /*2050*/  BRA `(.L_x_14119) ;  /* 0x00000b7000007947 */ /* 0x000fea0003800000 */
.L_x_14122:
        /* <DEDUP_REMOVED lines=9> */
.L_x_14125:
[----:B------:R-:W3:Y:S02]  /*20f0*/  LDG.E.U16 R4, [R4.64] ;  /* 0x0000002404047981 */ /* 0x000ee4000c1e1500 */
[----:B---3--:R-:W-:-:S06]  /*2100*/  HADD2.F32 R22, -RZ, R4.H0_H0 ;  /* 0x20000004ff167230 */ /* 0x008fcc0000004100 */
[----:B------:R-:W0:Y:S01]  /*2110*/  F2I.FTZ.TRUNC.NTZ R22, R22 ;  /* 0x0000001600167305 */ /* 0x000e22000021f100 */
[----:B------:R-:W-:Y:S05]  /*2120*/  BRA `(.L_x_14119) ;  /* 0x00000aa000007947 */ /* 0x000fea0003800000 */
.L_x_14124:
[----:B------:R-:W3:Y:S02]  /*2130*/  LDG.E.64 R4, [R4.64] ;  /* 0x0000002404047981 */ /* 0x000ee4000c1e1b00 */
[----:B---3--:R0:W1:Y:S01]  /*2140*/  F2I.F64.TRUNC R22, R4 ;  /* 0x0000000400167311 */ /* 0x008062000030d100 */
[----:B------:R-:W-:Y:S05]  /*2150*/  BRA `(.L_x_14119) ;  /* 0x00000a7000007947 */ /* 0x000fea0003800000 */
.L_x_14114:
        /* <DEDUP_REMOVED lines=12> */
.L_x_14128:
[----:B------:R-:W3:Y:S02]  /*2220*/  LDG.E.64 R4, [R4.64] ;  /* 0x0000002404047981 */ /* 0x000ee4000c1e1b00 */
[----:B---3--:R0:W1:Y:S01]  /*2230*/  F2I.F64.TRUNC R22, R4 ;  /* 0x0000000400167311 */ /* 0x008062000030d100 */
[----:B------:R-:W-:Y:S05]  /*2240*/  BRA `(.L_x_14119) ;  /* 0x0000098000007947 */ /* 0x000fea0003800000 */
.L_x_14127:
        /* <DEDUP_REMOVED lines=27> */
.L_x_14130:
        /* <DEDUP_REMOVED lines=14> */
.L_x_14129:
[----:B------:R-:W3:Y:S02]  /*24e0*/  LDG.E.U16 R22, [R4.64] ;  /* 0x0000002404167981 */ /* 0x000ee4000c1e1500 */
[----:B---3--:R-:W-:-:S06]  /*24f0*/  PRMT R22, RZ, 0x5410, R22 ;  /* 0x00005410ff167816 */ /* 0x008fcc0000000016 */
[----:B------:R-:W0:Y:S01]  /*2500*/  F2I.FTZ.TRUNC.NTZ R22, R22 ;  /* 0x0000001600167305 */ /* 0x000e22000021f100 */
[----:B------:R-:W-:Y:S05]  /*2510*/  BRA `(.L_x_14119) ;  /* 0x000006b000007947 */ /* 0x000fea0003800000 */
.L_x_14126:
        /* <DEDUP_REMOVED lines=10> */
.L_x_14133:
        /* <DEDUP_REMOVED lines=21> */
.L_x_14137:
[----:B------:R-:W-:Y:S05]  /*2710*/  BSYNC B1 ;  /* 0x0000000000017941 */ /* 0x000fea0003800000 */
.L_x_14136:
[----:B------:R-:W-:Y:S01]  /*2720*/  IMAD.SHL.U32 R3, R3, 0x100000, RZ ;  /* 0x0010000003037824 */ /* 0x000fe200078e00ff */
[----:B------:R-:W-:-:S04]  /*2730*/  LEA R5, R0, 0x3b800000, 0x17 ;  /* 0x3b80000000057811 */ /* 0x000fc800078eb8ff */
[----:B------:R-:W-:Y:S02]  /*2740*/  LOP3.LUT R22, R5, R3, R22, 0xfe, !PT ;  /* 0x0000000305167212 */ /* 0x000fe400078efe16 */
.L_x_14135:
[----:B------:R-:W-:Y:S05]  /*2750*/  BSYNC B0 ;  /* 0x0000000000007941 */ /* 0x000fea0003800000 */
.L_x_14134:
[----:B------:R-:W0:Y:S01]  /*2760*/  F2I.FTZ.TRUNC.NTZ R22, R22 ;  /* 0x0000001600167305 */ /* 0x000e22000021f100 */
[----:B------:R-:W-:Y:S05]  /*2770*/  BRA `(.L_x_14119) ;  /* 0x0000045000007947 */ /* 0x000fea0003800000 */
.L_x_14132:
        /* <DEDUP_REMOVED lines=21> */
.L_x_14141:
[----:B------:R-:W-:Y:S05]  /*28d0*/  BSYNC B1 ;  /* 0x0000000000017941 */ /* 0x000fea0003800000 */
.L_x_14140:
[----:B------:R-:W-:Y:S01]  /*28e0*/  IMAD.SHL.U32 R3, R3, 0x200000, RZ ;  /* 0x0020000003037824 */ /* 0x000fe200078e00ff */
[----:B------:R-:W-:-:S04]  /*28f0*/  LEA R5, R0, 0x37800000, 0x17 ;  /* 0x3780000000057811 */ /* 0x000fc800078eb8ff */
[----:B------:R-:W-:Y:S02]  /*2900*/  LOP3.LUT R22, R5, R3, R22, 0xfe, !PT ;  /* 0x0000000305167212 */ /* 0x000fe400078efe16 */
.L_x_14139:
[----:B------:R-:W-:Y:S05]  /*2910*/  BSYNC B0 ;  /* 0x0000000000007941 */ /* 0x000fea0003800000 */
.L_x_14138:
[----:B------:R-:W0:Y:S01]  /*2920*/  F2I.FTZ.TRUNC.NTZ R22, R22 ;  /* 0x0000001600167305 */ /* 0x000e22000021f100 */
[----:B------:R-:W-:Y:S05]  /*2930*/  BRA `(.L_x_14119) ;  /* 0x0000029000007947 */ /* 0x000fea0003800000 */
.L_x_14131:
        /* <DEDUP_REMOVED lines=14> */
.L_x_14145:
[----:B------:R-:W-:Y:S05]  /*2a20*/  BSYNC B0 ;  /* 0x0000000000007941 */ /* 0x000fea0003800000 */
.L_x_14144:
[----:B------:R-:W0:Y:S01]  /*2a30*/  F2I.FTZ.TRUNC.NTZ R22, R22 ;  /* 0x0000001600167305 */ /* 0x000e22000021f100 */
[----:B------:R-:W-:Y:S05]  /*2a40*/  BRA `(.L_x_14119) ;  /* 0x0000018000007947 */ /* 0x000fea0003800000 */
.L_x_14118:
        /* <DEDUP_REMOVED lines=19> */
[----:B0-2--5:R-:W-:Y:S05]  /*2b80*/  CALL.ABS.NOINC R14 ;  /* 0x000000000e007343 */ /* 0x025fea0003c00000 */
[----:B------:R-:W-:Y:S05]  /*2b90*/  BRA `(.L_x_14119) ;  /* 0x0000003000007947 */ /* 0x000fea0003800000 */
.L_x_14143:
[----:B------:R0:W5:Y:S01]  /*2ba0*/  LDG.E R22, [R4.64] ;  /* 0x0000002404167981 */ /* 0x000162000c1e1900 */
[----:B------:R-:W-:Y:S05]  /*2bb0*/  BRA `(.L_x_14119) ;  /* 0x0000001000007947 */ /* 0x000fea0003800000 */
.L_x_14142:
[----:B------:R0:W5:Y:S02]  /*2bc0*/  LDG.E R22, [R4.64] ;  /* 0x0000002404167981 */ /* 0x000164000c1e1900 */
.L_x_14119:
        /* <DEDUP_REMOVED lines=16> */
.L_x_14149:
[----:B------:R0:W5:Y:S01]  /*2cd0*/  LDG.E.U8 R24, [R4.64] ;  /* 0x0000002404187981 */ /* 0x000162000c1e1100 */
[----:B------:R-:W-:Y:S05]  /*2ce0*/  BRA `(.L_x_14151) ;  /* 0x00000d0000007947 */ /* 0x000fea0003800000 */
.L_x_14148:
        /* <DEDUP_REMOVED lines=8> */
.L_x_14153:
[----:B------:R0:W5:Y:S01]  /*2d70*/  LDG.E R24, [R4.64] ;  /* 0x0000002404187981 */ /* 0x000162000c1e1900 */
[----:B------:R-:W-:Y:S05]  /*2d80*/  BRA `(.L_x_14151) ;  /* 0x00000c6000007947 */ /* 0x000fea0003800000 */
.L_x_14152:
[----:B------:R0:W5:Y:S01]  /*2d90*/  LDG.E.S16 R24, [R4.64] ;  /* 0x0000002404187981 */ /* 0x000162000c1e1700 */
[----:B------:R-:W-:Y:S05]  /*2da0*/  BRA `(.L_x_14151) ;  /* 0x00000c4000007947 */ /* 0x000fea0003800000 */
.L_x_14147:
        /* <DEDUP_REMOVED lines=9> */
.L_x_14155:
[----:B------:R-:W3:Y:S02]  /*2e40*/  LDG.E.U16 R4, [R4.64] ;  /* 0x0000002404047981 */ /* 0x000ee4000c1e1500 */
[----:B---3--:R-:W-:-:S06]  /*2e50*/  HADD2.F32 R24, -RZ, R4.H0_H0 ;  /* 0x20000004ff187230 */ /* 0x008fcc0000004100 */
[----:B------:R-:W0:Y:S01]  /*2e60*/  F2I.FTZ.TRUNC.NTZ R24, R24 ;  /* 0x0000001800187305 */ /* 0x000e22000021f100 */
[----:B------:R-:W-:Y:S05]  /*2e70*/  BRA `(.L_x_14151) ;  /* 0x00000b7000007947 */ /* 0x000fea0003800000 */
.L_x_14154:
        /* <DEDUP_REMOVED lines=9> */
.L_x_14157:
[----:B------:R-:W3:Y:S02]  /*2f10*/  LDG.E.U16 R4, [R4.64] ;  /* 0x0000002404047981 */ /* 0x000ee4000c1e1500 */
[----:B---3--:R-:W-:-:S06]  /*2f20*/  HADD2.F32 R24, -RZ, R4.H0_H0 ;  /* 0x20000004ff187230 */ /* 0x008fcc0000004100 */
[----:B------:R-:W0:Y:S01]  /*2f30*/  F2I.FTZ.TRUNC.NTZ R24, R24 ;  /* 0x0000001800187305 */ /* 0x000e22000021f100 */
[----:B------:R-:W-:Y:S05]  /*2f40*/  BRA `(.L_x_14151) ;  /* 0x00000aa000007947 */ /* 0x000fea0003800000 */
.L_x_14156:
[----:B------:R-:W3:Y:S02]  /*2f50*/  LDG.E.64 R24, [R4.64] ;  /* 0x0000002404187981 */ /* 0x000ee4000c1e1b00 */
[----:B---3--:R0:W3:Y:S01]  /*2f60*/  F2I.F64.TRUNC R24, R24 ;  /* 0x0000001800187311 */ /* 0x0080e2000030d100 */
[----:B------:R-:W-:Y:S05]  /*2f70*/  BRA `(.L_x_14151) ;  /* 0x00000a7000007947 */ /* 0x000fea0003800000 */
.L_x_14146:
        /* <DEDUP_REMOVED lines=12> */
.L_x_14160:
[----:B------:R-:W3:Y:S02]  /*3040*/  LDG.E.64 R4, [R4.64] ;  /* 0x0000002404047981 */ /* 0x000ee4000c1e1b00 */
[----:B---3--:R0:W3:Y:S01]  /*3050*/  F2I.F64.TRUNC R24, R4 ;  /* 0x0000000400187311 */ /* 0x0080e2000030d100 */
[----:B------:R-:W-:Y:S05]  /*3060*/  BRA `(.L_x_14151) ;  /* 0x0000098000007947 */ /* 0x000fea0003800000 */
.L_x_14159:
        /* <DEDUP_REMOVED lines=25> */
[----:B------:R0:W3:Y:S01]  /*3200*/  F2I.FTZ.TRUNC.NTZ R24, R7 ;  /* 0x0000000700187305 */ /* 0x0000e2000021f100 */
[----:B------:R-:W-:Y:S05]  /*3210*/  BRA `(.L_x_14151) ;  /* 0x000007d000007947 */ /* 0x000fea0003800000 */
.L_x_14162:
        /* <DEDUP_REMOVED lines=12> */
[----:B------:R0:W3:Y:S01]  /*32e0*/  F2I.FTZ.TRUNC.NTZ R24, R0 ;  /* 0x0000000000187305 */ /* 0x0000e2000021f100 */
[----:B------:R-:W-:Y:S05]  /*32f0*/  BRA `(.L_x_14151) ;  /* 0x000006f000007947 */ /* 0x000fea0003800000 */
.L_x_14161:
[----:B------:R-:W3:Y:S02]  /*3300*/  LDG.E.U16 R24, [R4.64] ;  /* 0x0000002404187981 */ /* 0x000ee4000c1e1500 */
[----:B---3--:R-:W-:-:S06]  /*3310*/  PRMT R24, RZ, 0x5410, R24 ;  /* 0x00005410ff187816 */ /* 0x008fcc0000000018 */
[----:B------:R-:W0:Y:S01]  /*3320*/  F2I.FTZ.TRUNC.NTZ R24, R24 ;  /* 0x0000001800187305 */ /* 0x000e22000021f100 */
[----:B------:R-:W-:Y:S05]  /*3330*/  BRA `(.L_x_14151) ;  /* 0x000006b000007947 */ /* 0x000fea0003800000 */
.L_x_14158:
        /* <DEDUP_REMOVED lines=10> */
.L_x_14165:
        /* <DEDUP_REMOVED lines=21> */
.L_x_14169:
[----:B------:R-:W-:Y:S05]  /*3530*/  BSYNC B1 ;  /* 0x0000000000017941 */ /* 0x000fea0003800000 */
.L_x_14168:
[----:B------:R-:W-:Y:S01]  /*3540*/  IMAD.SHL.U32 R3, R3, 0x100000, RZ ;  /* 0x0010000003037824 */ /* 0x000fe200078e00ff */
[----:B------:R-:W-:-:S04]  /*3550*/  LEA R5, R0, 0x3b800000, 0x17 ;  /* 0x3b80000000057811 */ /* 0x000fc800078eb8ff */
[----:B------:R-:W-:Y:S02]  /*3560*/  LOP3.LUT R24, R5, R3, R24, 0xfe, !PT ;  /* 0x0000000305187212 */ /* 0x000fe400078efe18 */
.L_x_14167:
[----:B------:R-:W-:Y:S05]  /*3570*/  BSYNC B0 ;  /* 0x0000000000007941 */ /* 0x000fea0003800000 */
.L_x_14166:
[----:B------:R-:W0:Y:S01]  /*3580*/  F2I.FTZ.TRUNC.NTZ R24, R24 ;  /* 0x0000001800187305 */ /* 0x000e22000021f100 */
[----:B------:R-:W-:Y:S05]  /*3590*/  BRA `(.L_x_14151) ;  /* 0x0000045000007947 */ /* 0x000fea0003800000 */
.L_x_14164:
        /* <DEDUP_REMOVED lines=21> */
.L_x_14173:
[----:B------:R-:W-:Y:S05]  /*36f0*/  BSYNC B1 ;  /* 0x0000000000017941 */ /* 0x000fea0003800000 */
.L_x_14172:
[----:B------:R-:W-:Y:S01]  /*3700*/  IMAD.SHL.U32 R3, R3, 0x200000, RZ ;  /* 0x0020000003037824 */ /* 0x000fe200078e00ff */
[----:B------:R-:W-:-:S04]  /*3710*/  LEA R5, R0, 0x37800000, 0x17 ;  /* 0x3780000000057811 */ /* 0x000fc800078eb8ff */
[----:B------:R-:W-:Y:S02]  /*3720*/  LOP3.LUT R24, R5, R3, R24, 0xfe, !PT ;  /* 0x0000000305187212 */ /* 0x000fe400078efe18 */
.L_x_14171:
[----:B------:R-:W-:Y:S05]  /*3730*/  BSYNC B0 ;  /* 0x0000000000007941 */ /* 0x000fea0003800000 */
.L_x_14170:
[----:B------:R-:W0:Y:S01]  /*3740*/  F2I.FTZ.TRUNC.NTZ R24, R24 ;  /* 0x0000001800187305 */ /* 0x000e22000021f100 */
[----:B------:R-:W-:Y:S05]  /*3750*/  BRA `(.L_x_14151) ;  /* 0x0000029000007947 */ /* 0x000fea0003800000 */
.L_x_14163:
        /* <DEDUP_REMOVED lines=14> */
.L_x_14177:
[----:B------:R-:W-:Y:S05]  /*3840*/  BSYNC B0 ;  /* 0x0000000000007941 */ /* 0x000fea0003800000 */
.L_x_14176:
[----:B------:R-:W0:Y:S01]  /*3850*/  F2I.FTZ.TRUNC.NTZ R24, R24 ;  /* 0x0000001800187305 */ /* 0x000e22000021f100 */
[----:B------:R-:W-:Y:S05]  /*3860*/  BRA `(.L_x_14151) ;  /* 0x0000018000007947 */ /* 0x000fea0003800000 */
.L_x_14150:
        /* <DEDUP_REMOVED lines=19> */
[----:B012--5:R-:W-:Y:S05]  /*39a0*/  CALL.ABS.NOINC R14 ;  /* 0x000000000e007343 */ /* 0x027fea0003c00000 */
[----:B------:R-:W-:Y:S05]  /*39b0*/  BRA `(.L_x_14151) ;  /* 0x0000003000007947 */ /* 0x000fea0003800000 */
.L_x_14175:
[----:B------:R0:W5:Y:S01]  /*39c0*/  LDG.E R24, [R4.64] ;  /* 0x0000002404187981 */ /* 0x000162000c1e1900 */
[----:B------:R-:W-:Y:S05]  /*39d0*/  BRA `(.L_x_14151) ;  /* 0x0000001000007947 */ /* 0x000fea0003800000 */
.L_x_14174:
[----:B------:R0:W5:Y:S02]  /*39e0*/  LDG.E R24, [R4.64] ;  /* 0x0000002404187981 */ /* 0x000164000c1e1900 */
.L_x_14151:
[----:B------:R-:W-:-:S03]  /*39f0*/  IADD3 R17, R17, 0x80, RZ ;  /* 0x0000008011117810 */ /* 0x000fc60007ffe0ff */
.L_x_14113:
[----:B------:R-:W-:Y:S05]  /*3a00*/  BSYNC B6 ;  /* 0x0000000000067941 */ /* 0x000fea0003800000 */
.L_x_14112:
[----:B------:R-:W-:Y:S01]  /*3a10*/  ISETP.GE.AND P0, PT, R17, R16, PT ;  /* 0x000000101100720c */ /* 0x000fe20003f06270 */
[----:B------:R-:W-:Y:S01]  /*3a20*/  BSSY B6, `(.L_x_14178) ;  /* 0x00001cb000067945 */ /* 0x000fe20003800000 */
[----:B0-----:R-:W-:Y:S02]  /*3a30*/  IMAD.MOV.U32 R25, RZ, RZ, RZ ;  /* 0x000000ffff197224 */ /* 0x001fe400078e00ff */
[----:B------:R-:W-:Y:S02]  /*3a40*/  IMAD.MOV.U32 R27, RZ, RZ, RZ ;  /* 0x000000ffff1b7224 */ /* 0x000fe400078e00ff */
[----:B------:R-:W-:-:S07]  /*3a50*/  IMAD.MOV.U32 R18, RZ, RZ, RZ ;  /* 0x000000ffff127224 */ /* 0x000fce00078e00ff */
        /* <DEDUP_REMOVED lines=18> */
.L_x_14183:
[----:B------:R0:W5:Y:S01]  /*3b80*/  LDG.E.U8 R27, [R4.64] ;  /* 0x00000024041b7981 */ /* 0x000162000c1e1100 */
[----:B------:R-:W-:Y:S05]  /*3b90*/  BRA `(.L_x_14185) ;  /* 0x00000d0000007947 */ /* 0x000fea0003800000 */
.L_x_14182:
        /* <DEDUP_REMOVED lines=8> */
.L_x_14187:
[----:B------:R0:W5:Y:S01]  /*3c20*/  LDG.E R27, [R4.64] ;  /* 0x00000024041b7981 */ /* 0x000162000c1e1900 */
[----:B------:R-:W-:Y:S05]  /*3c30*/  BRA `(.L_x_14185) ;  /* 0x00000c6000007947 */ /* 0x000fea0003800000 */
.L_x_14186:
[----:B------:R0:W5:Y:S01]  /*3c40*/  LDG.E.S16 R27, [R4.64] ;  /* 0x00000024041b7981 */ /* 0x000162000c1e1700 */
[----:B------:R-:W-:Y:S05]  /*3c50*/  BRA `(.L_x_14185) ;  /* 0x00000c4000007947 */ /* 0x000fea0003800000 */
.L_x_14181:
        /* <DEDUP_REMOVED lines=9> */
.L_x_14189:
[----:B------:R-:W4:Y:S02]  /*3cf0*/  LDG.E.U16 R4, [R4.64] ;  /* 0x0000002404047981 */ /* 0x000f24000c1e1500 */
[----:B----4-:R-:W-:-:S06]  /*3d00*/  HADD2.F32 R27, -RZ, R4.H0_H0 ;  /* 0x20000004ff1b7230 */ /* 0x010fcc0000004100 */
[----:B------:R-:W0:Y:S01]  /*3d10*/  F2I.FTZ.TRUNC.NTZ R27, R27 ;  /* 0x0000001b001b7305 */ /* 0x000e22000021f100 */
[----:B------:R-:W-:Y:S05]  /*3d20*/  BRA `(.L_x_14185) ;  /* 0x00000b7000007947 */ /* 0x000fea0003800000 */
.L_x_14188:
        /* <DEDUP_REMOVED lines=9> */
.L_x_14191:
[----:B------:R-:W4:Y:S02]  /*3dc0*/  LDG.E.U16 R4, [R4.64] ;  /* 0x0000002404047981 */ /* 0x000f24000c1e1500 */
[----:B----4-:R-:W-:-:S06]  /*3dd0*/  HADD2.F32 R27, -RZ, R4.H0_H0 ;  /* 0x20000004ff1b7230 */ /* 0x010fcc0000004100 */
[----:B------:R-:W0:Y:S01]  /*3de0*/  F2I.FTZ.TRUNC.NTZ R27, R27 ;  /* 0x0000001b001b7305 */ /* 0x000e22000021f100 */
[----:B------:R-:W-:Y:S05]  /*3df0*/  BRA `(.L_x_14185) ;  /* 0x00000aa000007947 */ /* 0x000fea0003800000 */
.L_x_14190:
[----:B------:R-:W4:Y:S02]  /*3e00*/  LDG.E.64 R4, [R4.64] ;  /* 0x0000002404047981 */ /* 0x000f24000c1e1b00 */
[----:B----4-:R0:W4:Y:S01]  /*3e10*/  F2I.F64.TRUNC R27, R4 ;  /* 0x00000004001b7311 */ /* 0x010122000030d100 */
[----:B------:R-:W-:Y:S05]  /*3e20*/  BRA `(.L_x_14185) ;  /* 0x00000a7000007947 */ /* 0x000fea0003800000 */
.L_x_14180:
        /* <DEDUP_REMOVED lines=12> */
.L_x_14194:
[----:B------:R-:W4:Y:S02]  /*3ef0*/  LDG.E.64 R4, [R4.64] ;  /* 0x0000002404047981 */ /* 0x000f24000c1e1b00 */
[----:B----4-:R0:W4:Y:S01]  /*3f00*/  F2I.F64.TRUNC R27, R4 ;  /* 0x00000004001b7311 */ /* 0x010122000030d100 */
[----:B------:R-:W-:Y:S05]  /*3f10*/  BRA `(.L_x_14185) ;  /* 0x0000098000007947 */ /* 0x000fea0003800000 */
.L_x_14193:
        /* <DEDUP_REMOVED lines=25> */
[----:B------:R0:W4:Y:S01]  /*40b0*/  F2I.FTZ.TRUNC.NTZ R27, R7 ;  /* 0x00000007001b7305 */ /* 0x000122000021f100 */
[----:B------:R-:W-:Y:S05]  /*40c0*/  BRA `(.L_x_14185) ;  /* 0x000007d000007947 */ /* 0x000fea0003800000 */
.L_x_14196:
        /* <DEDUP_REMOVED lines=12> */
[----:B------:R0:W4:Y:S01]  /*4190*/  F2I.FTZ.TRUNC.NTZ R27, R0 ;  /* 0x00000000001b7305 */ /* 0x000122000021f100 */
[----:B------:R-:W-:Y:S05]  /*41a0*/  BRA `(.L_x_14185) ;  /* 0x000006f000007947 */ /* 0x000fea0003800000 */
.L_x_14195:
[----:B------:R-:W4:Y:S02]  /*41b0*/  LDG.E.U16 R27, [R4.64] ;  /* 0x00000024041b7981 */ /* 0x000f24000c1e1500 */
[----:B----4-:R-:W-:-:S06]  /*41c0*/  PRMT R27, RZ, 0x5410, R27 ;  /* 0x00005410ff1b7816 */ /* 0x010fcc000000001b */
[----:B------:R-:W0:Y:S01]  /*41d0*/  F2I.FTZ.TRUNC.NTZ R27, R27 ;  /* 0x0000001b001b7305 */ /* 0x000e22000021f100 */
[----:B------:R-:W-:Y:S05]  /*41e0*/  BRA `(.L_x_14185) ;  /* 0x000006b000007947 */ /* 0x000fea0003800000 */
.L_x_14192:
        /* <DEDUP_REMOVED lines=10> */
.L_x_14199:
        /* <DEDUP_REMOVED lines=21> */
.L_x_14203:
[----:B------:R-:W-:Y:S05]  /*43e0*/  BSYNC B1 ;  /* 0x0000000000017941 */ /* 0x000fea0003800000 */
.L_x_14202:
[----:B------:R-:W-:Y:S01]  /*43f0*/  IMAD.SHL.U32 R3, R3, 0x100000, RZ ;  /* 0x0010000003037824 */ /* 0x000fe200078e00ff */
[----:B------:R-:W-:-:S04]  /*4400*/  LEA R0, R0, 0x3b800000, 0x17 ;  /* 0x3b80000000007811 */ /* 0x000fc800078eb8ff */
[----:B------:R-:W-:Y:S02]  /*4410*/  LOP3.LUT R27, R0, R3, R27, 0xfe, !PT ;  /* 0x00000003001b7212 */ /* 0x000fe400078efe1b */
.L_x_14201:
[----:B------:R-:W-:Y:S05]  /*4420*/  BSYNC B0 ;  /* 0x0000000000007941 */ /* 0x000fea0003800000 */
.L_x_14200:
[----:B------:R-:W0:Y:S01]  /*4430*/  F2I.FTZ.TRUNC.NTZ R27, R27 ;  /* 0x0000001b001b7305 */ /* 0x000e22000021f100 */
[----:B------:R-:W-:Y:S05]  /*4440*/  BRA `(.L_x_14185) ;  /* 0x0000045000007947 */ /* 0x000fea0003800000 */
.L_x_14198:
        /* <DEDUP_REMOVED lines=21> */
.L_x_14207:
[----:B------:R-:W-:Y:S05]  /*45a0*/  BSYNC B1 ;  /* 0x0000000000017941 */ /* 0x000fea0003800000 */
.L_x_14206:
[----:B------:R-:W-:Y:S01]  /*45b0*/  IMAD.SHL.U32 R3, R3, 0x200000, RZ ;  /* 0x0020000003037824 */ /* 0x000fe200078e00ff */
[----:B------:R-:W-:-:S04]  /*45c0*/  LEA R0, R0, 0x37800000, 0x17 ;  /* 0x3780000000007811 */ /* 0x000fc800078eb8ff */
[----:B------:R-:W-:Y:S02]  /*45d0*/  LOP3.LUT R27, R0, R3, R27, 0xfe, !PT ;  /* 0x00000003001b7212 */ /* 0x000fe400078efe1b */
.L_x_14205:
[----:B------:R-:W-:Y:S05]  /*45e0*/  BSYNC B0 ;  /* 0x0000000000007941 */ /* 0x000fea0003800000 */
.L_x_14204:
[----:B------:R-:W0:Y:S01]  /*45f0*/  F2I.FTZ.TRUNC.NTZ R27, R27 ;  /* 0x0000001b001b7305 */ /* 0x000e22000021f100 */
[----:B------:R-:W-:Y:S05]  /*4600*/  BRA `(.L_x_14185) ;  /* 0x0000029000007947 */ /* 0x000fea0003800000 */
.L_x_14197:
        /* <DEDUP_REMOVED lines=14> */
.L_x_14211:
[----:B------:R-:W-:Y:S05]  /*46f0*/  BSYNC B0 ;  /* 0x0000000000007941 */ /* 0x000fea0003800000 */
.L_x_14210:
[----:B------:R-:W0:Y:S01]  /*4700*/  F2I.FTZ.TRUNC.NTZ R27, R27 ;  /* 0x0000001b001b7305 */ /* 0x000e22000021f100 */
[----:B------:R-:W-:Y:S05]  /*4710*/  BRA `(.L_x_14185) ;  /* 0x0000018000007947 */ /* 0x000fea0003800000 */
.L_x_14184:
        /* <DEDUP_REMOVED lines=19> */
[----:B0123-5:R-:W-:Y:S05]  /*4850*/  CALL.ABS.NOINC R14 ;  /* 0x000000000e007343 */ /* 0x02ffea0003c00000 */
[----:B------:R-:W-:Y:S05]  /*4860*/  BRA `(.L_x_14185) ;  /* 0x0000003000007947 */ /* 0x000fea0003800000 */
.L_x_14209:
[----:B------:R0:W5:Y:S01]  /*4870*/  LDG.E R27, [R4.64] ;  /* 0x00000024041b7981 */ /* 0x000162000c1e1900 */
[----:B------:R-:W-:Y:S05]  /*4880*/  BRA `(.L_x_14185) ;  /* 0x0000001000007947 */ /* 0x000fea0003800000 */
.L_x_14208:
[----:B------:R0:W5:Y:S02]  /*4890*/  LDG.E R27, [R4.64] ;  /* 0x00000024041b7981 */ /* 0x000164000c1e1900 */
.L_x_14185:
        /* <DEDUP_REMOVED lines=16> */
.L_x_14215:
[----:B------:R0:W5:Y:S01]  /*49a0*/  LDG.E.U8 R18, [R4.64] ;  /* 0x0000002404127981 */ /* 0x000162000c1e1100 */
[----:B------:R-:W-:Y:S05]  /*49b0*/  BRA `(.L_x_14217) ;  /* 0x00000d0000007947 */ /* 0x000fea0003800000 */
.L_x_14214:
        /* <DEDUP_REMOVED lines=8> */
.L_x_14219:
[----:B------:R0:W5:Y:S01]  /*4a40*/  LDG.E R18, [R4.64] ;  /* 0x0000002404127981 */ /* 0x000162000c1e1900 */
[----:B------:R-:W-:Y:S05]  /*4a50*/  BRA `(.L_x_14217) ;  /* 0x00000c6000007947 */ /* 0x000fea0003800000 */
.L_x_14218:
[----:B------:R0:W5:Y:S01]  /*4a60*/  LDG.E.S16 R18, [R4.64] ;  /* 0x0000002404127981 */ /* 0x000162000c1e1700 */
[----:B------:R-:W-:Y:S05]  /*4a70*/  BRA `(.L_x_14217) ;  /* 0x00000c4000007947 */ /* 0x000fea0003800000 */
.L_x_14213:
        /* <DEDUP_REMOVED lines=9> */
.L_x_14221:
[----:B----4-:R-:W4:Y:S02]  /*4b10*/  LDG.E.U16 R4, [R4.64] ;  /* 0x0000002404047981 */ /* 0x010f24000c1e1500 */
[----:B----4-:R-:W-:-:S06]  /*4b20*/  HADD2.F32 R18, -RZ, R4.H0_H0 ;  /* 0x20000004ff127230 */ /* 0x010fcc0000004100 */
[----:B------:R-:W0:Y:S01]  /*4b30*/  F2I.FTZ.TRUNC.NTZ R18, R18 ;  /* 0x0000001200127305 */ /* 0x000e22000021f100 */
[----:B------:R-:W-:Y:S05]  /*4b40*/  BRA `(.L_x_14217) ;  /* 0x00000b7000007947 */ /* 0x000fea0003800000 */
.L_x_14220:
        /* <DEDUP_REMOVED lines=9> */
.L_x_14223:
[----:B----4-:R-:W4:Y:S02]  /*4be0*/  LDG.E.U16 R4, [R4.64] ;  /* 0x0000002404047981 */ /* 0x010f24000c1e1500 */
[----:B----4-:R-:W-:-:S06]  /*4bf0*/  HADD2.F32 R18, -RZ, R4.H0_H0 ;  /* 0x20000004ff127230 */ /* 0x010fcc0000004100 */
[----:B------:R-:W0:Y:S01]  /*4c00*/  F2I.FTZ.TRUNC.NTZ R18, R18 ;  /* 0x0000001200127305 */ /* 0x000e22000021f100 */
[----:B------:R-:W-:Y:S05]  /*4c10*/  BRA `(.L_x_14217) ;  /* 0x00000aa000007947 */ /* 0x000fea0003800000 */
.L_x_14222:
[----:B----4-:R-:W4:Y:S02]  /*4c20*/  LDG.E.64 R4, [R4.64] ;  /* 0x0000002404047981 */ /* 0x010f24000c1e1b00 */
[----:B----4-:R0:W4:Y:S01]  /*4c30*/  F2I.F64.TRUNC R18, R4 ;  /* 0x0000000400127311 */ /* 0x010122000030d100 */
[----:B------:R-:W-:Y:S05]  /*4c40*/  BRA `(.L_x_14217) ;  /* 0x00000a7000007947 */ /* 0x000fea0003800000 */
.L_x_14212:
        /* <DEDUP_REMOVED lines=12> */
.L_x_14226:
[----:B----4-:R-:W4:Y:S02]  /*4d10*/  LDG.E.64 R4, [R4.64] ;  /* 0x0000002404047981 */ /* 0x010f24000c1e1b00 */
[----:B----4-:R0:W4:Y:S01]  /*4d20*/  F2I.F64.TRUNC R18, R4 ;  /* 0x0000000400127311 */ /* 0x010122000030d100 */
[----:B------:R-:W-:Y:S05]  /*4d30*/  BRA `(.L_x_14217) ;  /* 0x0000098000007947 */ /* 0x000fea0003800000 */
.L_x_14225:
        /* <DEDUP_REMOVED lines=27> */
.L_x_14228:
        /* <DEDUP_REMOVED lines=14> */
.L_x_14227:
[----:B----4-:R-:W4:Y:S02]  /*4fd0*/  LDG.E.U16 R18, [R4.64] ;  /* 0x0000002404127981 */ /* 0x010f24000c1e1500 */
[----:B----4-:R-:W-:-:S06]  /*4fe0*/  PRMT R18, RZ, 0x5410, R18 ;  /* 0x00005410ff127816 */ /* 0x010fcc0000000012 */
[----:B------:R-:W0:Y:S01]  /*4ff0*/  F2I.FTZ.TRUNC.NTZ R18, R18 ;  /* 0x0000001200127305 */ /* 0x000e22000021f100 */
[----:B------:R-:W-:Y:S05]  /*5000*/  BRA `(.L_x_14217) ;  /* 0x000006b000007947 */ /* 0x000fea0003800000 */
.L_x_14224:
        /* <DEDUP_REMOVED lines=10> */
.L_x_14231:
        /* <DEDUP_REMOVED lines=21> */
.L_x_14235:
[----:B------:R-:W-:Y:S05]  /*5200*/  BSYNC B1 ;  /* 0x0000000000017941 */ /* 0x000fea0003800000 */
.L_x_14234:
[----:B------:R-:W-:Y:S01]  /*5210*/  IMAD.SHL.U32 R3, R3, 0x100000, RZ ;  /* 0x0010000003037824 */ /* 0x000fe200078e00ff */
[----:B------:R-:W-:-:S04]  /*5220*/  LEA R5, R0, 0x3b800000, 0x17 ;  /* 0x3b80000000057811 */ /* 0x000fc800078eb8ff */
[----:B------:R-:W-:Y:S02]  /*5230*/  LOP3.LUT R18, R5, R3, R18, 0xfe, !PT ;  /* 0x0000000305127212 */ /* 0x000fe400078efe12 */
.L_x_14233:
[----:B------:R-:W-:Y:S05]  /*5240*/  BSYNC B0 ;  /* 0x0000000000007941 */ /* 0x000fea0003800000 */
.L_x_14232:
[----:B------:R-:W0:Y:S01]  /*5250*/  F2I.FTZ.TRUNC.NTZ R18, R18 ;  /* 0x0000001200127305 */ /* 0x000e22000021f100 */
[----:B------:R-:W-:Y:S05]  /*5260*/  BRA `(.L_x_14217) ;  /* 0x0000045000007947 */ /* 0x000fea0003800000 */
.L_x_14230:
        /* <DEDUP_REMOVED lines=21> */
.L_x_14239:
[----:B------:R-:W-:Y:S05]  /*53c0*/  BSYNC B1 ;  /* 0x0000000000017941 */ /* 0x000fea0003800000 */
.L_x_14238:
[----:B------:R-:W-:Y:S01]  /*53d0*/  IMAD.SHL.U32 R3, R3, 0x200000, RZ ;  /* 0x0020000003037824 */ /* 0x000fe200078e00ff */
[----:B------:R-:W-:-:S04]  /*53e0*/  LEA R5, R0, 0x37800000, 0x17 ;  /* 0x3780000000057811 */ /* 0x000fc800078eb8ff */
[----:B------:R-:W-:Y:S02]  /*53f0*/  LOP3.LUT R18, R5, R3, R18, 0xfe, !PT ;  /* 0x0000000305127212 */ /* 0x000fe400078efe12 */
.L_x_14237:
[----:B------:R-:W-:Y:S05]  /*5400*/  BSYNC B0 ;  /* 0x0000000000007941 */ /* 0x000fea0003800000 */
.L_x_14236:
[----:B------:R-:W0:Y:S01]  /*5410*/  F2I.FTZ.TRUNC.NTZ R18, R18 ;  /* 0x0000001200127305 */ /* 0x000e22000021f100 */
[----:B------:R-:W-:Y:S05]  /*5420*/  BRA `(.L_x_14217) ;  /* 0x0000029000007947 */ /* 0x000fea0003800000 */
.L_x_14229:
        /* <DEDUP_REMOVED lines=14> */
.L_x_14243:
[----:B------:R-:W-:Y:S05]  /*5510*/  BSYNC B0 ;  /* 0x0000000000007941 */ /* 0x000fea0003800000 */
.L_x_14242:
[----:B------:R-:W0:Y:S01]  /*5520*/  F2I.FTZ.TRUNC.NTZ R18, R18 ;  /* 0x0000001200127305 */ /* 0x000e22000021f100 */
[----:B------:R-:W-:Y:S05]  /*5530*/  BRA `(.L_x_14217) ;  /* 0x0000018000007947 */ /* 0x000fea0003800000 */
.L_x_14216:
        /* <DEDUP_REMOVED lines=19> */
[----:B012345:R-:W-:Y:S05]  /*5670*/  CALL.ABS.NOINC R14 ;  /* 0x000000000e007343 */ /* 0x03ffea0003c00000 */
[----:B------:R-:W-:Y:S05]  /*5680*/  BRA `(.L_x_14217) ;  /* 0x0000003000007947 */ /* 0x000fea0003800000 */
.L_x_14241:
[----:B------:R0:W5:Y:S01]  /*5690*/  LDG.E R18, [R4.64] ;  /* 0x0000002404127981 */ /* 0x000162000c1e1900 */
[----:B------:R-:W-:Y:S05]  /*56a0*/  BRA `(.L_x_14217) ;  /* 0x0000001000007947 */ /* 0x000fea0003800000 */
.L_x_14240:
[----:B------:R0:W5:Y:S02]  /*56b0*/  LDG.E R18, [R4.64] ;  /* 0x0000002404127981 */ /* 0x000164000c1e1900 */
.L_x_14217:
[----:B------:R-:W-:-:S03]  /*56c0*/  IADD3 R17, R17, 0x80, RZ ;  /* 0x0000008011117810 */ /* 0x000fc60007ffe0ff */
.L_x_14179:
[----:B------:R-:W-:Y:S05]  /*56d0*/  BSYNC B6 ;  /* 0x0000000000067941 */ /* 0x000fea0003800000 */
.L_x_14178:
        /* <DEDUP_REMOVED lines=21> */
.L_x_14249:
[----:B------:R0:W5:Y:S01]  /*5830*/  LDG.E.U8 R28, [R4.64] ;  /* 0x00000024041c7981 */ /* 0x000162000c1e1100 */
[----:B------:R-:W-:Y:S05]  /*5840*/  BRA `(.L_x_14251) ;  /* 0x00000d0000007947 */ /* 0x000fea0003800000 */
.L_x_14248:
        /* <DEDUP_REMOVED lines=8> */
.L_x_14253:
[----:B------:R0:W5:Y:S01]  /*58d0*/  LDG.E R28, [R4.64] ;  /* 0x00000024041c7981 */ /* 0x000162000c1e1900 */
[----:B------:R-:W-:Y:S05]  /*58e0*/  BRA `(.L_x_14251) ;  /* 0x00000c6000007947 */ /* 0x000fea0003800000 */
.L_x_14252:
[----:B------:R0:W5:Y:S01]  /*58f0*/  LDG.E.S16 R28, [R4.64] ;  /* 0x00000024041c7981 */ /* 0x000162000c1e1700 */
[----:B------:R-:W-:Y:S05]  /*5900*/  BRA `(.L_x_14251) ;  /* 0x00000c4000007947 */ /* 0x000fea0003800000 */
.L_x_14247:
        /* <DEDUP_REMOVED lines=9> */
.L_x_14255:
[----:B----4-:R-:W4:Y:S02]  /*59a0*/  LDG.E.U16 R4, [R4.64] ;  /* 0x0000002404047981 */ /* 0x010f24000c1e1500 */
[----:B----4-:R-:W-:-:S06]  /*59b0*/  HADD2.F32 R28, -RZ, R4.H0_H0 ;  /* 0x20000004ff1c7230 */ /* 0x010fcc0000004100 */
[----:B------:R-:W0:Y:S01]  /*59c0*/  F2I.FTZ.TRUNC.NTZ R28, R28 ;  /* 0x0000001c001c7305 */ /* 0x000e22000021f100 */
[----:B------:R-:W-:Y:S05]  /*59d0*/  BRA `(.L_x_14251) ;  /* 0x00000b7000007947 */ /* 0x000fea0003800000 */
.L_x_14254:
        /* <DEDUP_REMOVED lines=9> */
.L_x_14257:
[----:B----4-:R-:W4:Y:S02]  /*5a70*/  LDG.E.U16 R4, [R4.64] ;  /* 0x0000002404047981 */ /* 0x010f24000c1e1500 */
[----:B----4-:R-:W-:-:S06]  /*5a80*/  HADD2.F32 R28, -RZ, R4.H0_H0 ;  /* 0x20000004ff1c7230 */ /* 0x010fcc0000004100 */
[----:B------:R-:W0:Y:S01]  /*5a90*/  F2I.FTZ.TRUNC.NTZ R28, R28 ;  /* 0x0000001c001c7305 */ /* 0x000e22000021f100 */
[----:B------:R-:W-:Y:S05]  /*5aa0*/  BRA `(.L_x_14251) ;  /* 0x00000aa000007947 */ /* 0x000fea0003800000 */
.L_x_14256:
[----:B----4-:R-:W4:Y:S02]  /*5ab0*/  LDG.E.64 R28, [R4.64] ;  /* 0x00000024041c7981 */ /* 0x010f24000c1e1b00 */
[----:B----4-:R0:W4:Y:S01]  /*5ac0*/  F2I.F64.TRUNC R28, R28 ;  /* 0x0000001c001c7311 */ /* 0x010122000030d100 */
[----:B------:R-:W-:Y:S05]  /*5ad0*/  BRA `(.L_x_14251) ;  /* 0x00000a7000007947 */ /* 0x000fea0003800000 */
.L_x_14246:
        /* <DEDUP_REMOVED lines=12> */
.L_x_14260:
[----:B----4-:R-:W4:Y:S02]  /*5ba0*/  LDG.E.64 R4, [R4.64] ;  /* 0x0000002404047981 */ /* 0x010f24000c1e1b00 */
[----:B----4-:R0:W4:Y:S01]  /*5bb0*/  F2I.F64.TRUNC R28, R4 ;  /* 0x00000004001c7311 */ /* 0x010122000030d100 */
[----:B------:R-:W-:Y:S05]  /*5bc0*/  BRA `(.L_x_14251) ;  /* 0x0000098000007947 */ /* 0x000fea0003800000 */
.L_x_14259:
        /* <DEDUP_REMOVED lines=27> */
.L_x_14262:
        /* <DEDUP_REMOVED lines=14> */
.L_x_14261:
[----:B----4-:R-:W4:Y:S02]  /*5e60*/  LDG.E.U16 R28, [R4.64] ;  /* 0x00000024041c7981 */ /* 0x010f24000c1e1500 */
[----:B----4-:R-:W-:-:S06]  /*5e70*/  PRMT R28, RZ, 0x5410, R28 ;  /* 0x00005410ff1c7816 */ /* 0x010fcc000000001c */
[----:B------:R-:W0:Y:S01]  /*5e80*/  F2I.FTZ.TRUNC.NTZ R28, R28 ;  /* 0x0000001c001c7305 */ /* 0x000e22000021f100 */
[----:B------:R-:W-:Y:S05]  /*5e90*/  BRA `(.L_x_14251) ;  /* 0x000006b000007947 */ /* 0x000fea0003800000 */
.L_x_14258:
        /* <DEDUP_REMOVED lines=10> */
.L_x_14265:
        /* <DEDUP_REMOVED lines=21> */
.L_x_14269:
[----:B------:R-:W-:Y:S05]  /*6090*/  BSYNC B1 ;  /* 0x0000000000017941 */ /* 0x000fea0003800000 */
.L_x_14268:
[----:B------:R-:W-:Y:S01]  /*60a0*/  IMAD.SHL.U32 R3, R3, 0x100000, RZ ;  /* 0x0010000003037824 */ /* 0x000fe200078e00ff */
[----:B------:R-:W-:-:S04]  /*60b0*/  LEA R5, R0, 0x3b800000, 0x17 ;  /* 0x3b80000000057811 */ /* 0x000fc800078eb8ff */
[----:B------:R-:W-:Y:S02]  /*60c0*/  LOP3.LUT R28, R5, R3, R28, 0xfe, !PT ;  /* 0x00000003051c7212 */ /* 0x000fe400078efe1c */
.L_x_14267:
[----:B------:R-:W-:Y:S05]  /*60d0*/  BSYNC B0 ;  /* 0x0000000000007941 */ /* 0x000fea0003800000 */
.L_x_14266:
[----:B------:R-:W0:Y:S01]  /*60e0*/  F2I.FTZ.TRUNC.NTZ R28, R28 ;  /* 0x0000001c001c7305 */ /* 0x000e22000021f100 */
[----:B------:R-:W-:Y:S05]  /*60f0*/  BRA `(.L_x_14251) ;  /* 0x0000045000007947 */ /* 0x000fea0003800000 */
.L_x_14264:
        /* <DEDUP_REMOVED lines=21> */
.L_x_14273:
[----:B------:R-:W-:Y:S05]  /*6250*/  BSYNC B1 ;  /* 0x0000000000017941 */ /* 0x000fea0003800000 */
.L_x_14272:
[----:B------:R-:W-:Y:S01]  /*6260*/  IMAD.SHL.U32 R3, R3, 0x200000, RZ ;  /* 0x0020000003037824 */ /* 0x000fe200078e00ff */
[----:B------:R-:W-:-:S04]  /*6270*/  LEA R5, R0, 0x37800000, 0x17 ;  /* 0x3780000000057811 */ /* 0x000fc800078eb8ff */
[----:B------:R-:W-:Y:S02]  /*6280*/  LOP3.LUT R28, R5, R3, R28, 0xfe, !PT ;  /* 0x00000003051c7212 */ /* 0x000fe400078efe1c */
.L_x_14271:
[----:B------:R-:W-:Y:S05]  /*6290*/  BSYNC B0 ;  /* 0x0000000000007941 */ /* 0x000fea0003800000 */
.L_x_14270:
[----:B------:R-:W0:Y:S01]  /*62a0*/  F2I.FTZ.TRUNC.NTZ R28, R28 ;  /* 0x0000001c001c7305 */ /* 0x000e22000021f100 */
[----:B------:R-:W-:Y:S05]  /*62b0*/  BRA `(.L_x_14251) ;  /* 0x0000029000007947 */ /* 0x000fea0003800000 */
.L_x_14263:
        /* <DEDUP_REMOVED lines=14> */
.L_x_14277:
[----:B------:R-:W-:Y:S05]  /*63a0*/  BSYNC B0 ;  /* 0x0000000000007941 */ /* 0x000fea0003800000 */
.L_x_14276:
[----:B------:R-:W0:Y:S01]  /*63b0*/  F2I.FTZ.TRUNC.NTZ R28, R28 ;  /* 0x0000001c001c7305 */ /* 0x000e22000021f100 */
[----:B------:R-:W-:Y:S05]  /*63c0*/  BRA `(.L_x_14251) ;  /* 0x0000018000007947 */ /* 0x000fea0003800000 */
.L_x_14250:
        /* <DEDUP_REMOVED lines=21> */
.L_x_14275:
[----:B------:R0:W5:Y:S01]  /*6520*/  LDG.E R28, [R4.64] ;  /* 0x00000024041c7981 */ /* 0x000162000c1e1900 */
[----:B------:R-:W-:Y:S05]  /*6530*/  BRA `(.L_x_14251) ;  /* 0x0000001000007947 */ /* 0x000fea0003800000 */
.L_x_14274:
[----:B------:R0:W5:Y:S02]  /*6540*/  LDG.E R28, [R4.64] ;  /* 0x00000024041c7981 */ /* 0x000164000c1e1900 */
.L_x_14251:
        /* <DEDUP_REMOVED lines=16> */
.L_x_14281:
[----:B------:R0:W5:Y:S01]  /*6650*/  LDG.E.U8 R25, [R4.64] ;  /* 0x0000002404197981 */ /* 0x000162000c1e1100 */
[----:B------:R-:W-:Y:S05]  /*6660*/  BRA `(.L_x_14245) ;  /* 0x00000cf000007947 */ /* 0x000fea0003800000 */
.L_x_14280:
        /* <DEDUP_REMOVED lines=8> */
.L_x_14284:
[----:B------:R0:W5:Y:S01]  /*66f0*/  LDG.E R25, [R4.64] ;  /* 0x0000002404197981 */ /* 0x000162000c1e1900 */
[----:B------:R-:W-:Y:S05]  /*6700*/  BRA `(.L_x_14245) ;  /* 0x00000c5000007947 */ /* 0x000fea0003800000 */
.L_x_14283:
[----:B------:R0:W5:Y:S01]  /*6710*/  LDG.E.S16 R25, [R4.64] ;  /* 0x0000002404197981 */ /* 0x000162000c1e1700 */
[----:B------:R-:W-:Y:S05]  /*6720*/  BRA `(.L_x_14245) ;  /* 0x00000c3000007947 */ /* 0x000fea0003800000 */
.L_x_14279:
        /* <DEDUP_REMOVED lines=9> */
.L_x_14286:
[----:B----4-:R-:W4:Y:S02]  /*67c0*/  LDG.E.U16 R4, [R4.64] ;  /* 0x0000002404047981 */ /* 0x010f24000c1e1500 */
[----:B----4-:R-:W-:-:S06]  /*67d0*/  HADD2.F32 R25, -RZ, R4.H0_H0 ;  /* 0x20000004ff197230 */ /* 0x010fcc0000004100 */
[----:B------:R-:W0:Y:S01]  /*67e0*/  F2I.FTZ.TRUNC.NTZ R25, R25 ;  /* 0x0000001900197305 */ /* 0x000e22000021f100 */
[----:B------:R-:W-:Y:S05]  /*67f0*/  BRA `(.L_x_14245) ;  /* 0x00000b6000007947 */ /* 0x000fea0003800000 */
.L_x_14285:
        /* <DEDUP_REMOVED lines=9> */
.L_x_14288:
[----:B----4-:R-:W4:Y:S02]  /*6890*/  LDG.E.U16 R4, [R4.64] ;  /* 0x0000002404047981 */ /* 0x010f24000c1e1500 */
[----:B----4-:R-:W-:-:S06]  /*68a0*/  HADD2.F32 R25, -RZ, R4.H0_H0 ;  /* 0x20000004ff197230 */ /* 0x010fcc0000004100 */
[----:B------:R-:W0:Y:S01]  /*68b0*/  F2I.FTZ.TRUNC.NTZ R25, R25 ;  /* 0x0000001900197305 */ /* 0x000e22000021f100 */
[----:B------:R-:W-:Y:S05]  /*68c0*/  BRA `(.L_x_14245) ;  /* 0x00000a9000007947 */ /* 0x000fea0003800000 */
.L_x_14287:
[----:B----4-:R-:W4:Y:S02]  /*68d0*/  LDG.E.64 R4, [R4.64] ;  /* 0x0000002404047981 */ /* 0x010f24000c1e1b00 */
[----:B----4-:R0:W4:Y:S01]  /*68e0*/  F2I.F64.TRUNC R25, R4 ;  /* 0x0000000400197311 */ /* 0x010122000030d100 */
[----:B------:R-:W-:Y:S05]  /*68f0*/  BRA `(.L_x_14245) ;  /* 0x00000a6000007947 */ /* 0x000fea0003800000 */
.L_x_14278:
        /* <DEDUP_REMOVED lines=12> */
.L_x_14291:
[----:B----4-:R-:W4:Y:S02]  /*69c0*/  LDG.E.64 R4, [R4.64] ;  /* 0x0000002404047981 */ /* 0x010f24000c1e1b00 */
[----:B----4-:R0:W4:Y:S01]  /*69d0*/  F2I.F64.TRUNC R25, R4 ;  /* 0x0000000400197311 */ /* 0x010122000030d100 */
[----:B------:R-:W-:Y:S05]  /*69e0*/  BRA `(.L_x_14245) ;  /* 0x0000097000007947 */ /* 0x000fea0003800000 */
.L_x_14290:
        /* <DEDUP_REMOVED lines=27> */
.L_x_14293:
        /* <DEDUP_REMOVED lines=14> */
.L_x_14292:
[----:B----4-:R-:W4:Y:S02]  /*6c80*/  LDG.E.U16 R25, [R4.64] ;  /* 0x0000002404197981 */ /* 0x010f24000c1e1500 */
[----:B----4-:R-:W-:-:S06]  /*6c90*/  PRMT R25, RZ, 0x5410, R25 ;  /* 0x00005410ff197816 */ /* 0x010fcc0000000019 */
[----:B------:R-:W0:Y:S01]  /*6ca0*/  F2I.FTZ.TRUNC.NTZ R25, R25 ;  /* 0x0000001900197305 */ /* 0x000e22000021f100 */
[----:B------:R-:W-:Y:S05]  /*6cb0*/  BRA `(.L_x_14245) ;  /* 0x000006a000007947 */ /* 0x000fea0003800000 */
.L_x_14289:
        /* <DEDUP_REMOVED lines=10> */
.L_x_14296:
        /* <DEDUP_REMOVED lines=21> */
.L_x_14300:
[----:B------:R-:W-:Y:S05]  /*6eb0*/  BSYNC B1 ;  /* 0x0000000000017941 */ /* 0x000fea0003800000 */
.L_x_14299:
[----:B------:R-:W-:Y:S01]  /*6ec0*/  IMAD.SHL.U32 R3, R3, 0x100000, RZ ;  /* 0x0010000003037824 */ /* 0x000fe200078e00ff */
[----:B------:R-:W-:-:S04]  /*6ed0*/  LEA R0, R0, 0x3b800000, 0x17 ;  /* 0x3b80000000007811 */ /* 0x000fc800078eb8ff */
[----:B------:R-:W-:Y:S02]  /*6ee0*/  LOP3.LUT R25, R0, R3, R25, 0xfe, !PT ;  /* 0x0000000300197212 */ /* 0x000fe400078efe19 */
.L_x_14298:
[----:B------:R-:W-:Y:S05]  /*6ef0*/  BSYNC B0 ;  /* 0x0000000000007941 */ /* 0x000fea0003800000 */
.L_x_14297:
[----:B------:R-:W0:Y:S01]  /*6f00*/  F2I.FTZ.TRUNC.NTZ R25, R25 ;  /* 0x0000001900197305 */ /* 0x000e22000021f100 */
[----:B------:R-:W-:Y:S05]  /*6f10*/  BRA `(.L_x_14245) ;  /* 0x0000044000007947 */ /* 0x000fea0003800000 */
.L_x_14295:
        /* <DEDUP_REMOVED lines=21> */
.L_x_14304:
[----:B------:R-:W-:Y:S05]  /*7070*/  BSYNC B1 ;  /* 0x0000000000017941 */ /* 0x000fea0003800000 */
.L_x_14303:
[----:B------:R-:W-:Y:S01]  /*7080*/  IMAD.SHL.U32 R3, R3, 0x200000, RZ ;  /* 0x0020000003037824 */ /* 0x000fe200078e00ff */
[----:B------:R-:W-:-:S04]  /*7090*/  LEA R0, R0, 0x37800000, 0x17 ;  /* 0x3780000000007811 */ /* 0x000fc800078eb8ff */
[----:B------:R-:W-:Y:S02]  /*70a0*/  LOP3.LUT R25, R0, R3, R25, 0xfe, !PT ;  /* 0x0000000300197212 */ /* 0x000fe400078efe19 */
.L_x_14302:
[----:B------:R-:W-:Y:S05]  /*70b0*/  BSYNC B0 ;  /* 0x0000000000007941 */ /* 0x000fea0003800000 */
.L_x_14301:
[----:B------:R-:W0:Y:S01]  /*70c0*/  F2I.FTZ.TRUNC.NTZ R25, R25 ;  /* 0x0000001900197305 */ /* 0x000e22000021f100 */
[----:B------:R-:W-:Y:S05]  /*70d0*/  BRA `(.L_x_14245) ;  /* 0x0000028000007947 */ /* 0x000fea0003800000 */
.L_x_14294:
        /* <DEDUP_REMOVED lines=14> */
.L_x_14308:
[----:B------:R-:W-:Y:S05]  /*71c0*/  BSYNC B0 ;  /* 0x0000000000007941 */ /* 0x000fea0003800000 */
.L_x_14307:
[----:B------:R-:W0:Y:S01]  /*71d0*/  F2I.FTZ.TRUNC.NTZ R25, R25 ;  /* 0x0000001900197305 */ /* 0x000e22000021f100 */
[----:B------:R-:W-:Y:S05]  /*71e0*/  BRA `(.L_x_14245) ;  /* 0x0000017000007947 */ /* 0x000fea0003800000 */
.L_x_14282:
        /* <DEDUP_REMOVED lines=20> */
.L_x_14306:
[----:B------:R0:W5:Y:S01]  /*7330*/  LDG.E R25, [R4.64] ;  /* 0x0000002404197981 */ /* 0x000162000c1e1900 */
[----:B------:R-:W-:Y:S05]  /*7340*/  BRA `(.L_x_14245) ;  /* 0x0000001000007947 */ /* 0x000fea0003800000 */
.L_x_14305:
[----:B------:R0:W5:Y:S02]  /*7350*/  LDG.E R25, [R4.64] ;  /* 0x0000002404197981 */ /* 0x000164000c1e1900 */
.L_x_14245:
[----:B------:R-:W-:Y:S05]  /*7360*/  BSYNC B6 ;  /* 0x0000000000067941 */ /* 0x000fea0003800000 */
.L_x_14244:
[----:B------:R-:W4:Y:S01]  /*7370*/  S2R R19, SR_TID.X ;  /* 0x0000000000137919 */ /* 0x000f220000002100 */
[C---:B-----5:R-:W-:Y:S01]  /*7380*/  ISETP.NE.AND P6, PT, R23.reuse, RZ, PT ;  /* 0x000000ff1700720c */ /* 0x060fe20003fc5270 */
[----:B------:R-:W3:Y:S01]  /*7390*/  LDC.U8 R17, c[0x0][0x190] ;  /* 0x00006400ff117b82 */ /* 0x000ee20000000000 */
[----:B------:R-:W-:Y:S01]  /*73a0*/  ISETP.GT.AND P5, PT, R23, RZ, PT ;  /* 0x000000ff1700720c */ /* 0x000fe20003fa4270 */
[----:B------:R-:W-:Y:S01]  /*73b0*/  BSSY B6, `(.L_x_14309) ;  /* 0x00000fa000067945 */ /* 0x000fe20003800000 */
[----:B-1----:R-:W-:Y:S02]  /*73c0*/  ISETP.NE.AND P0, PT, R22, RZ, PT ;  /* 0x000000ff1600720c */ /* 0x002fe40003f05270 */
[----:B----4-:R-:W-:Y:S02]  /*73d0*/  ISETP.NE.AND P1, PT, R27, RZ, PT ;  /* 0x000000ff1b00720c */ /* 0x010fe40003f25270 */
[----:B------:R-:W-:-:S02]  /*73e0*/  ISETP.NE.AND P2, PT, R28, RZ, PT ;  /* 0x000000ff1c00720c */ /* 0x000fc40003f45270 */
[----:B------:R-:W-:Y:S01]  /*73f0*/  ISETP.GT.AND P3, PT, R22, RZ, PT ;  /* 0x000000ff1600720c */ /* 0x000fe20003f64270 */
[----:B0-----:R-:W-:Y:S01]  /*7400*/  IMAD.MOV.U32 R22, RZ, RZ, R25 ;  /* 0x000000ffff167224 */ /* 0x001fe200078e0019 */
[----:B------:R-:W-:Y:S02]  /*7410*/  ISETP.GT.AND P4, PT, R27, RZ, PT ;  /* 0x000000ff1b00720c */ /* 0x000fe40003f84270 */
[----:B--2---:R-:W-:Y:S02]  /*7420*/  @P6 SEL R26, RZ, 0x1, !P5 ;  /* 0x00000001ff1a6807 */ /* 0x004fe40006800000 */
[----:B------:R-:W-:Y:S02]  /*7430*/  ISETP.GT.AND P5, PT, R28, RZ, PT ;  /* 0x000000ff1c00720c */ /* 0x000fe40003fa4270 */
[----:B---3--:R-:W-:Y:S02]  /*7440*/  @P0 SEL R24, RZ, 0x1, !P3 ;  /* 0x00000001ff180807 */ /* 0x008fe40005800000 */
[----:B------:R-:W-:-:S02]  /*7450*/  @P1 SEL R18, RZ, 0x1, !P4 ;  /* 0x00000001ff121807 */ /* 0x000fc40006000000 */
[----:B------:R-:W-:Y:S02]  /*7460*/  @P2 SEL R22, RZ, 0x1, !P5 ;  /* 0x00000001ff162807 */ /* 0x000fe40006800000 */
[----:B------:R-:W-:-:S13]  /*7470*/  ISETP.GE.AND P6, PT, R19, R16, PT ;  /* 0x000000101300720c */ /* 0x000fda0003fc6270 */
[----:B------:R-:W-:Y:S05]  /*7480*/  @P6 BRA `(.L_x_14310) ;  /* 0x00000ec000006947 */ /* 0x000fea0003800000 */
[----:B------:R-:W-:Y:S01]  /*7490*/  IMAD R0, R2, 0x200, R19 ;  /* 0x0000020002007824 */ /* 0x000fe200078e0213 */
        /* <DEDUP_REMOVED lines=18> */
.L_x_14314:
[----:B------:R0:W-:Y:S01]  /*75c0*/  STG.E.U8 [R8.64], R26 ;  /* 0x0000001a08007986 */ /* 0x0001e2000c101124 */
[----:B------:R-:W-:Y:S05]  /*75d0*/  BRA `(.L_x_14310) ;  /* 0x00000d7000007947 */ /* 0x000fea0003800000 */
.L_x_14313:
[----:B------:R-:W-:-:S13]  /*75e0*/  ISETP.NE.AND P0, PT, R0, 0x2, PT ;  /* 0x000000020000780c */ /* 0x000fda0003f05270 */
[----:B------:R-:W-:Y:S05]  /*75f0*/  @!P0 BRA `(.L_x_14316) ;  /* 0x0000009000008947 */ /* 0x000fea0003800000 */
[----:B------:R-:W-:-:S13]  /*7600*/  ISETP.NE.AND P0, PT, R0, 0x3, PT ;  /* 0x000000030000780c */ /* 0x000fda0003f05270 */
[----:B------:R-:W-:Y:S05]  /*7610*/  @!P0 BRA `(.L_x_14317) ;  /* 0x0000005000008947 */ /* 0x000fea0003800000 */
[----:B------:R-:W-:-:S13]  /*7620*/  ISETP.NE.AND P0, PT, R0, 0x4, PT ;  /* 0x000000040000780c */ /* 0x000fda0003f05270 */
[----:B------:R-:W-:Y:S05]  /*7630*/  @P0 BRA `(.L_x_14315) ;  /* 0x00000b9000000947 */ /* 0x000fea0003800000 */
[----:B------:R-:W-:-:S05]  /*7640*/  SHF.R.S32.HI R27, RZ, 0x1f, R26 ;  /* 0x0000001fff1b7819 */ /* 0x000fca000001141a */
[----:B------:R0:W-:Y:S01]  /*7650*/  STG.E.64 [R8.64], R26 ;  /* 0x0000001a08007986 */ /* 0x0001e2000c101b24 */
[----:B------:R-:W-:Y:S05]  /*7660*/  BRA `(.L_x_14310) ;  /* 0x00000ce000007947 */ /* 0x000fea0003800000 */
.L_x_14317:
[----:B------:R0:W-:Y:S01]  /*7670*/  STG.E [R8.64], R26 ;  /* 0x0000001a08007986 */ /* 0x0001e2000c101924 */
[----:B------:R-:W-:Y:S05]  /*7680*/  BRA `(.L_x_14310) ;  /* 0x00000cc000007947 */ /* 0x000fea0003800000 */
.L_x_14316:
[----:B------:R0:W-:Y:S01]  /*7690*/  STG.E.U16 [R8.64], R26 ;  /* 0x0000001a08007986 */ /* 0x0001e2000c101524 */
[----:B------:R-:W-:Y:S05]  /*76a0*/  BRA `(.L_x_14310) ;  /* 0x00000ca000007947 */ /* 0x000fea0003800000 */
.L_x_14312:
        /* <DEDUP_REMOVED lines=9> */
.L_x_14319:
[----:B------:R-:W0:Y:S02]  /*7740*/  I2F R0, R26 ;  /* 0x0000001a00007306 */ /* 0x000e240000201400 */
[----:B0-----:R-:W-:-:S05]  /*7750*/  F2FP.PACK_AB R0, RZ, R0 ;  /* 0x00000000ff00723e */ /* 0x001fca00000000ff */
[----:B------:R0:W-:Y:S01]  /*7760*/  STG.E.U16 [R8.64], R0 ;  /* 0x0000000008007986 */ /* 0x0001e2000c101524 */
[----:B------:R-:W-:Y:S05]  /*7770*/  BRA `(.L_x_14310) ;  /* 0x00000bd000007947 */ /* 0x000fea0003800000 */
.L_x_14318:
        /* <DEDUP_REMOVED lines=10> */
.L_x_14321:
[----:B------:R-:W0:Y:S02]  /*7820*/  I2F R26, R26 ;  /* 0x0000001a001a7306 */ /* 0x000e240000201400 */
[----:B0-----:R-:W-:-:S04]  /*7830*/  F2FP.PACK_AB R3, RZ, R26 ;  /* 0x0000001aff03723e */ /* 0x001fc800000000ff */
[----:B------:R-:W-:-:S05]  /*7840*/  PRMT R3, R3, 0x5410, RZ ;  /* 0x0000541003037816 */ /* 0x000fca00000000ff */
[----:B------:R0:W-:Y:S01]  /*7850*/  STG.E [R8.64], R3 ;  /* 0x0000000308007986 */ /* 0x0001e2000c101924 */
[----:B------:R-:W-:Y:S05]  /*7860*/  BRA `(.L_x_14310) ;  /* 0x00000ae000007947 */ /* 0x000fea0003800000 */
.L_x_14320:
[----:B------:R-:W0:Y:S02]  /*7870*/  I2F.F64 R26, R26 ;  /* 0x0000001a001a7312 */ /* 0x000e240000201c00 */
[----:B0-----:R0:W-:Y:S01]  /*7880*/  STG.E.64 [R8.64], R26 ;  /* 0x0000001a08007986 */ /* 0x0011e2000c101b24 */
[----:B------:R-:W-:Y:S05]  /*7890*/  BRA `(.L_x_14310) ;  /* 0x00000ab000007947 */ /* 0x000fea0003800000 */
.L_x_14311:
        /* <DEDUP_REMOVED lines=12> */
.L_x_14324:
[----:B------:R-:W0:Y:S01]  /*7960*/  I2F.F64 R4, R26 ;  /* 0x0000001a00047312 */ /* 0x000e220000201c00 */
[----:B------:R-:W-:-:S05]  /*7970*/  CS2R R6, SRZ ;  /* 0x0000000000067805 */ /* 0x000fca000001ff00 */
[----:B0-----:R0:W-:Y:S01]  /*7980*/  STG.E.128 [R8.64], R4 ;  /* 0x0000000408007986 */ /* 0x0011e2000c101d24 */
[----:B------:R-:W-:Y:S05]  /*7990*/  BRA `(.L_x_14310) ;  /* 0x000009b000007947 */ /* 0x000fea0003800000 */
.L_x_14323:
        /* <DEDUP_REMOVED lines=21> */
.L_x_14328:
[----:B------:R-:W-:Y:S05]  /*7af0*/  BSYNC B0 ;  /* 0x0000000000007941 */ /* 0x000fea0003800000 */
.L_x_14327:
[----:B------:R-:W-:-:S05]  /*7b00*/  LOP3.LUT R5, R0, R5, RZ, 0xfc, !PT ;  /* 0x0000000500057212 */ /* 0x000fca00078efcff */
[----:B------:R0:W-:Y:S01]  /*7b10*/  STG.E.U8 [R8.64], R5 ;  /* 0x0000000508007986 */ /* 0x0001e2000c101124 */
[----:B------:R-:W-:Y:S05]  /*7b20*/  BRA `(.L_x_14310) ;  /* 0x0000082000007947 */ /* 0x000fea0003800000 */
.L_x_14326:
        /* <DEDUP_REMOVED lines=13> */
.L_x_14330:
[----:B------:R-:W-:Y:S01]  /*7c00*/  IMAD.MOV.U32 R0, RZ, RZ, 0x7f ;  /* 0x0000007fff007424 */ /* 0x000fe200078e00ff */
[----:B------:R-:W-:-:S04]  /*7c10*/  ISETP.GT.U32.AND P0, PT, R3, 0x7f800000, PT ;  /* 0x7f8000000300780c */ /* 0x000fc80003f04070 */
[----:B------:R-:W-:-:S04]  /*7c20*/  SEL R0, R0, 0x7c, P0 ;  /* 0x0000007c00007807 */ /* 0x000fc80000000000 */
.L_x_14331:
[----:B------:R-:W-:Y:S05]  /*7c30*/  BSYNC B0 ;  /* 0x0000000000007941 */ /* 0x000fea0003800000 */
.L_x_14329:
[----:B------:R-:W-:-:S04]  /*7c40*/  LOP3.LUT R3, R5, 0x80000000, RZ, 0xc0, !PT ;  /* 0x8000000005037812 */ /* 0x000fc800078ec0ff */
[----:B------:R-:W-:-:S04]  /*7c50*/  SHF.R.U32.HI R3, RZ, 0x18, R3 ;  /* 0x00000018ff037819 */ /* 0x000fc80000011603 */
[----:B------:R-:W-:-:S05]  /*7c60*/  LOP3.LUT R3, R0, R3, RZ, 0xfc, !PT ;  /* 0x0000000300037212 */ /* 0x000fca00078efcff */
[----:B------:R0:W-:Y:S01]  /*7c70*/  STG.E.U8 [R8.64], R3 ;  /* 0x0000000308007986 */ /* 0x0001e2000c101124 */
[----:B------:R-:W-:Y:S05]  /*7c80*/  BRA `(.L_x_14310) ;  /* 0x000006c000007947 */ /* 0x000fea0003800000 */
.L_x_14325:
[----:B------:R-:W0:Y:S02]  /*7c90*/  I2F R0, R26 ;  /* 0x0000001a00007306 */ /* 0x000e240000201400 */
[----:B0-----:R-:W-:-:S05]  /*7ca0*/  F2FP.BF16.PACK_AB R0, RZ, R0 ;  /* 0x00000000ff00723e */ /* 0x001fca00000010ff */
[----:B------:R0:W-:Y:S01]  /*7cb0*/  STG.E.U16 [R8.64], R0 ;  /* 0x0000000008007986 */ /* 0x0001e2000c101524 */
[----:B------:R-:W-:Y:S05]  /*7cc0*/  BRA `(.L_x_14310) ;  /* 0x0000068000007947 */ /* 0x000fea0003800000 */
.L_x_14322:
        /* <DEDUP_REMOVED lines=10> */
.L_x_14334:
        /* <DEDUP_REMOVED lines=17> */
.L_x_14337:
[----:B------:R-:W-:-:S04]  /*7e80*/  LOP3.LUT R3, R5, 0x80000000, RZ, 0xc0, !PT ;  /* 0x8000000005037812 */ /* 0x000fc800078ec0ff */
[----:B------:R-:W-:-:S04]  /*7e90*/  SHF.R.U32.HI R3, RZ, 0x18, R3 ;  /* 0x00000018ff037819 */ /* 0x000fc80000011603 */
[----:B------:R-:W-:-:S04]  /*7ea0*/  LOP3.LUT R0, R0, R3, RZ, 0xfc, !PT ;  /* 0x0000000300007212 */ /* 0x000fc800078efcff */
[----:B------:R-:W-:Y:S02]  /*7eb0*/  PRMT R4, R0, 0x7610, R4 ;  /* 0x0000761000047816 */ /* 0x000fe40000000004 */
.L_x_14336:
[----:B------:R-:W-:Y:S05]  /*7ec0*/  BSYNC B0 ;  /* 0x0000000000007941 */ /* 0x000fea0003800000 */
.L_x_14335:
[----:B------:R0:W-:Y:S01]  /*7ed0*/  STG.E.U8 [R8.64], R4 ;  /* 0x0000000408007986 */ /* 0x0001e2000c101124 */
[----:B------:R-:W-:Y:S05]  /*7ee0*/  BRA `(.L_x_14310) ;  /* 0x0000046000007947 */ /* 0x000fea0003800000 */
.L_x_14333:
        /* <DEDUP_REMOVED lines=17> */
.L_x_14340:
[----:B------:R-:W-:-:S04]  /*8000*/  LOP3.LUT R3, R5, 0x80000000, RZ, 0xc0, !PT ;  /* 0x8000000005037812 */ /* 0x000fc800078ec0ff */
[----:B------:R-:W-:-:S04]  /*8010*/  SHF.R.U32.HI R3, RZ, 0x18, R3 ;  /* 0x00000018ff037819 */ /* 0x000fc80000011603 */
[----:B------:R-:W-:-:S04]  /*8020*/  LOP3.LUT R0, R0, R3, RZ, 0xfc, !PT ;  /* 0x0000000300007212 */ /* 0x000fc800078efcff */
[----:B------:R-:W-:Y:S02]  /*8030*/  PRMT R4, R0, 0x7610, R4 ;  /* 0x0000761000047816 */ /* 0x000fe40000000004 */
.L_x_14339:
[----:B------:R-:W-:Y:S05]  /*8040*/  BSYNC B0 ;  /* 0x0000000000007941 */ /* 0x000fea0003800000 */
.L_x_14338:
[----:B------:R0:W-:Y:S01]  /*8050*/  STG.E.U8 [R8.64], R4 ;  /* 0x0000000408007986 */ /* 0x0001e2000c101124 */
[----:B------:R-:W-:Y:S05]  /*8060*/  BRA `(.L_x_14310) ;  /* 0x000002e000007947 */ /* 0x000fea0003800000 */
.L_x_14332:
        /* <DEDUP_REMOVED lines=22> */
.L_x_14315:
        /* <DEDUP_REMOVED lines=20> */
.L_x_14342:
[----:B------:R-:W-:-:S05]  /*8310*/  SHF.R.S32.HI R27, RZ, 0x1f, R26 ;  /* 0x0000001fff1b7819 */ /* 0x000fca000001141a */
[----:B------:R0:W-:Y:S01]  /*8320*/  STG.E.64 [R8.64], R26 ;  /* 0x0000001a08007986 */ /* 0x0001e2000c101b24 */
[----:B------:R-:W-:Y:S05]  /*8330*/  BRA `(.L_x_14310) ;  /* 0x0000001000007947 */ /* 0x000fea0003800000 */
.L_x_14341:
[----:B------:R0:W-:Y:S02]  /*8340*/  STG.E [R8.64], R26 ;  /* 0x0000001a08007986 */ /* 0x0001e4000c101924 */
.L_x_14310:
[----:B------:R-:W-:Y:S05]  /*8350*/  BSYNC B6 ;  /* 0x0000000000067941 */ /* 0x000fea0003800000 */
.L_x_14309:
        /* <DEDUP_REMOVED lines=21> */
.L_x_14348:
[----:B------:R0:W-:Y:S01]  /*84b0*/  STG.E.U8 [R4.64], R24 ;  /* 0x0000001804007986 */ /* 0x0001e2000c101124 */
[----:B------:R-:W-:Y:S05]  /*84c0*/  BRA `(.L_x_14350) ;  /* 0x00000d5000007947 */ /* 0x000fea0003800000 */
.L_x_14347:
        /* <DEDUP_REMOVED lines=9> */
.L_x_14352:
[----:B------:R0:W-:Y:S01]  /*8560*/  STG.E [R4.64], R24 ;  /* 0x0000001804007986 */ /* 0x0001e2000c101924 */
[----:B------:R-:W-:Y:S05]  /*8570*/  BRA `(.L_x_14350) ;  /* 0x00000ca000007947 */ /* 0x000fea0003800000 */
.L_x_14351:
[----:B------:R0:W-:Y:S01]  /*8580*/  STG.E.U16 [R4.64], R24 ;  /* 0x0000001804007986 */ /* 0x0001e2000c101524 */
[----:B------:R-:W-:Y:S05]  /*8590*/  BRA `(.L_x_14350) ;  /* 0x00000c8000007947 */ /* 0x000fea0003800000 */
.L_x_14346:
        /* <DEDUP_REMOVED lines=9> */
.L_x_14354:
[----:B------:R-:W0:Y:S02]  /*8630*/  I2F R0, R24 ;  /* 0x0000001800007306 */ /* 0x000e240000201400 */
[----:B0-----:R-:W-:-:S05]  /*8640*/  F2FP.PACK_AB R0, RZ, R0 ;  /* 0x00000000ff00723e */ /* 0x001fca00000000ff */
[----:B------:R0:W-:Y:S01]  /*8650*/  STG.E.U16 [R4.64], R0 ;  /* 0x0000000004007986 */ /* 0x0001e2000c101524 */
[----:B------:R-:W-:Y:S05]  /*8660*/  BRA `(.L_x_14350) ;  /* 0x00000bb000007947 */ /* 0x000fea0003800000 */
.L_x_14353:
        /* <DEDUP_REMOVED lines=10> */
.L_x_14356:
[----:B------:R-:W0:Y:S02]  /*8710*/  I2F R24, R24 ;  /* 0x0000001800187306 */ /* 0x000e240000201400 */
[----:B0-----:R-:W-:-:S04]  /*8720*/  F2FP.PACK_AB R3, RZ, R24 ;  /* 0x00000018ff03723e */ /* 0x001fc800000000ff */
[----:B------:R-:W-:-:S05]  /*8730*/  PRMT R3, R3, 0x5410, RZ ;  /* 0x0000541003037816 */ /* 0x000fca00000000ff */
[----:B------:R0:W-:Y:S01]  /*8740*/  STG.E [R4.64], R3 ;  /* 0x0000000304007986 */ /* 0x0001e2000c101924 */
[----:B------:R-:W-:Y:S05]  /*8750*/  BRA `(.L_x_14350) ;  /* 0x00000ac000007947 */ /* 0x000fea0003800000 */
.L_x_14355:
[----:B------:R-:W0:Y:S02]  /*8760*/  I2F.F64 R24, R24 ;  /* 0x0000001800187312 */ /* 0x000e240000201c00 */
[----:B0-----:R0:W-:Y:S01]  /*8770*/  STG.E.64 [R4.64], R24 ;  /* 0x0000001804007986 */ /* 0x0011e2000c101b24 */
[----:B------:R-:W-:Y:S05]  /*8780*/  BRA `(.L_x_14350) ;  /* 0x00000a9000007947 */ /* 0x000fea0003800000 */
.L_x_14345:
        /* <DEDUP_REMOVED lines=12> */
.L_x_14359:
[----:B------:R-:W0:Y:S01]  /*8850*/  I2F.F64 R24, R24 ;  /* 0x0000001800187312 */ /* 0x000e220000201c00 */
[----:B------:R-:W-:-:S05]  /*8860*/  CS2R R26, SRZ ;  /* 0x00000000001a7805 */ /* 0x000fca000001ff00 */
[----:B0-----:R0:W-:Y:S01]  /*8870*/  STG.E.128 [R4.64], R24 ;  /* 0x0000001804007986 */ /* 0x0011e2000c101d24 */
[----:B------:R-:W-:Y:S05]  /*8880*/  BRA `(.L_x_14350) ;  /* 0x0000099000007947 */ /* 0x000fea0003800000 */
.L_x_14358:
        /* <DEDUP_REMOVED lines=21> */
.L_x_14363:
[----:B------:R-:W-:Y:S05]  /*89e0*/  BSYNC B0 ;  /* 0x0000000000007941 */ /* 0x000fea0003800000 */
.L_x_14362:
[----:B------:R-:W-:-:S05]  /*89f0*/  LOP3.LUT R7, R0, R7, RZ, 0xfc, !PT ;  /* 0x0000000700077212 */ /* 0x000fca00078efcff */
[----:B------:R0:W-:Y:S01]  /*8a00*/  STG.E.U8 [R4.64], R7 ;  /* 0x0000000704007986 */ /* 0x0001e2000c101124 */
[----:B------:R-:W-:Y:S05]  /*8a10*/  BRA `(.L_x_14350) ;  /* 0x0000080000007947 */ /* 0x000fea0003800000 */
.L_x_14361:
        /* <DEDUP_REMOVED lines=13> */
.L_x_14365:
[----:B------:R-:W-:Y:S01]  /*8af0*/  IMAD.MOV.U32 R0, RZ, RZ, 0x7f ;  /* 0x0000007fff007424 */ /* 0x000fe200078e00ff */
[----:B------:R-:W-:-:S04]  /*8b00*/  ISETP.GT.U32.AND P0, PT, R3, 0x7f800000, PT ;  /* 0x7f8000000300780c */ /* 0x000fc80003f04070 */
[----:B------:R-:W-:-:S04]  /*8b10*/  SEL R0, R0, 0x7c, P0 ;  /* 0x0000007c00007807 */ /* 0x000fc80000000000 */
.L_x_14366:
[----:B------:R-:W-:Y:S05]  /*8b20*/  BSYNC B0 ;  /* 0x0000000000007941 */ /* 0x000fea0003800000 */
.L_x_14364:
[----:B------:R-:W-:-:S04]  /*8b30*/  LOP3.LUT R3, R7, 0x80000000, RZ, 0xc0, !PT ;  /* 0x8000000007037812 */ /* 0x000fc800078ec0ff */
[----:B------:R-:W-:-:S04]  /*8b40*/  SHF.R.U32.HI R3, RZ, 0x18, R3 ;  /* 0x00000018ff037819 */ /* 0x000fc80000011603 */
[----:B------:R-:W-:-:S05]  /*8b50*/  LOP3.LUT R3, R0, R3, RZ, 0xfc, !PT ;  /* 0x0000000300037212 */ /* 0x000fca00078efcff */
[----:B------:R0:W-:Y:S01]  /*8b60*/  STG.E.U8 [R4.64], R3 ;  /* 0x0000000304007986 */ /* 0x0001e2000c101124 */
[----:B------:R-:W-:Y:S05]  /*8b70*/  BRA `(.L_x_14350) ;  /* 0x000006a000007947 */ /* 0x000fea0003800000 */
.L_x_14360:
[----:B------:R-:W0:Y:S02]  /*8b80*/  I2F R0, R24 ;  /* 0x0000001800007306 */ /* 0x000e240000201400 */
[----:B0-----:R-:W-:-:S05]  /*8b90*/  F2FP.BF16.PACK_AB R0, RZ, R0 ;  /* 0x00000000ff00723e */ /* 0x001fca00000010ff */
[----:B------:R0:W-:Y:S01]  /*8ba0*/  STG.E.U16 [R4.64], R0 ;  /* 0x0000000004007986 */ /* 0x0001e2000c101524 */
[----:B------:R-:W-:Y:S05]  /*8bb0*/  BRA `(.L_x_14350) ;  /* 0x0000066000007947 */ /* 0x000fea0003800000 */
.L_x_14357:
        /* <DEDUP_REMOVED lines=10> */
.L_x_14369:
        /* <DEDUP_REMOVED lines=17> */
.L_x_14372:
[----:B------:R-:W-:-:S04]  /*8d70*/  LOP3.LUT R0, R7, 0x80000000, RZ, 0xc0, !PT ;  /* 0x8000000007007812 */ /* 0x000fc800078ec0ff */
[----:B------:R-:W-:-:S04]  /*8d80*/  SHF.R.U32.HI R0, RZ, 0x18, R0 ;  /* 0x00000018ff007819 */ /* 0x000fc80000011600 */
[----:B------:R-:W-:Y:S02]  /*8d90*/  LOP3.LUT R0, R3, R0, RZ, 0xfc, !PT ;  /* 0x0000000003007212 */ /* 0x000fe400078efcff */
.L_x_14371:
[----:B------:R-:W-:Y:S05]  /*8da0*/  BSYNC B0 ;  /* 0x0000000000007941 */ /* 0x000fea0003800000 */
.L_x_14370:
[----:B------:R0:W-:Y:S01]  /*8db0*/  STG.E.U8 [R4.64], R0 ;  /* 0x0000000004007986 */ /* 0x0001e2000c101124 */
[----:B------:R-:W-:Y:S05]  /*8dc0*/  BRA `(.L_x_14350) ;  /* 0x0000045000007947 */ /* 0x000fea0003800000 */
.L_x_14368:
        /* <DEDUP_REMOVED lines=17> */
.L_x_14375:
[----:B------:R-:W-:-:S04]  /*8ee0*/  LOP3.LUT R0, R7, 0x80000000, RZ, 0xc0, !PT ;  /* 0x8000000007007812 */ /* 0x000fc800078ec0ff */
[----:B------:R-:W-:-:S04]  /*8ef0*/  SHF.R.U32.HI R0, RZ, 0x18, R0 ;  /* 0x00000018ff007819 */ /* 0x000fc80000011600 */
[----:B------:R-:W-:Y:S02]  /*8f00*/  LOP3.LUT R0, R3, R0, RZ, 0xfc, !PT ;  /* 0x0000000003007212 */ /* 0x000fe400078efcff */
.L_x_14374:
[----:B------:R-:W-:Y:S05]  /*8f10*/  BSYNC B0 ;  /* 0x0000000000007941 */ /* 0x000fea0003800000 */
.L_x_14373:
[----:B------:R0:W-:Y:S01]  /*8f20*/  STG.E.U8 [R4.64], R0 ;  /* 0x0000000004007986 */ /* 0x0001e2000c101124 */
[----:B------:R-:W-:Y:S05]  /*8f30*/  BRA `(.L_x_14350) ;  /* 0x000002e000007947 */ /* 0x000fea0003800000 */
.L_x_14367:
        /* <DEDUP_REMOVED lines=22> */
.L_x_14349:
        /* <DEDUP_REMOVED lines=20> */
.L_x_14377:
[----:B------:R-:W-:-:S05]  /*91e0*/  SHF.R.S32.HI R25, RZ, 0x1f, R24 ;  /* 0x0000001fff197819 */ /* 0x000fca0000011418 */
[----:B------:R0:W-:Y:S01]  /*91f0*/  STG.E.64 [R4.64], R24 ;  /* 0x0000001804007986 */ /* 0x0001e2000c101b24 */
[----:B------:R-:W-:Y:S05]  /*9200*/  BRA `(.L_x_14350) ;  /* 0x0000001000007947 */ /* 0x000fea0003800000 */
.L_x_14376:
[----:B------:R0:W-:Y:S02]  /*9210*/  STG.E [R4.64], R24 ;  /* 0x0000001804007986 */ /* 0x0001e4000c101924 */
.L_x_14350:
        /* <DEDUP_REMOVED lines=21> */
.L_x_14381:
[----:B------:R0:W-:Y:S01]  /*9370*/  STG.E.U8 [R8.64], R18 ;  /* 0x0000001208007986 */ /* 0x0001e2000c101124 */
[----:B------:R-:W-:Y:S05]  /*9380*/  BRA `(.L_x_14383) ;  /* 0x00000d9000007947 */ /* 0x000fea0003800000 */
.L_x_14380:
        /* <DEDUP_REMOVED lines=10> */
.L_x_14385:
[----:B------:R0:W-:Y:S01]  /*9430*/  STG.E [R8.64], R18 ;  /* 0x0000001208007986 */ /* 0x0001e2000c101924 */
[----:B------:R-:W-:Y:S05]  /*9440*/  BRA `(.L_x_14383) ;  /* 0x00000cd000007947 */ /* 0x000fea0003800000 */
.L_x_14384:
[----:B------:R0:W-:Y:S01]  /*9450*/  STG.E.U16 [R8.64], R18 ;  /* 0x0000001208007986 */ /* 0x0001e2000c101524 */
[----:B------:R-:W-:Y:S05]  /*9460*/  BRA `(.L_x_14383) ;  /* 0x00000cb000007947 */ /* 0x000fea0003800000 */
.L_x_14379:
        /* <DEDUP_REMOVED lines=9> */
.L_x_14387:
[----:B------:R-:W0:Y:S02]  /*9500*/  I2F R0, R18 ;  /* 0x0000001200007306 */ /* 0x000e240000201400 */
[----:B0-----:R-:W-:-:S05]  /*9510*/  F2FP.PACK_AB R0, RZ, R0 ;  /* 0x00000000ff00723e */ /* 0x001fca00000000ff */
[----:B------:R0:W-:Y:S01]  /*9520*/  STG.E.U16 [R8.64], R0 ;  /* 0x0000000008007986 */ /* 0x0001e2000c101524 */
[----:B------:R-:W-:Y:S05]  /*9530*/  BRA `(.L_x_14383) ;  /* 0x00000be000007947 */ /* 0x000fea0003800000 */
.L_x_14386:
        /* <DEDUP_REMOVED lines=10> */
.L_x_14389:
[----:B------:R-:W0:Y:S02]  /*95e0*/  I2F R18, R18 ;  /* 0x0000001200127306 */ /* 0x000e240000201400 */
[----:B0-----:R-:W-:-:S04]  /*95f0*/  F2FP.PACK_AB R3, RZ, R18 ;  /* 0x00000012ff03723e */ /* 0x001fc800000000ff */
[----:B------:R-:W-:-:S05]  /*9600*/  PRMT R3, R3, 0x5410, RZ ;  /* 0x0000541003037816 */ /* 0x000fca00000000ff */
[----:B------:R0:W-:Y:S01]  /*9610*/  STG.E [R8.64], R3 ;  /* 0x0000000308007986 */ /* 0x0001e2000c101924 */
[----:B------:R-:W-:Y:S05]  /*9620*/  BRA `(.L_x_14383) ;  /* 0x00000af000007947 */ /* 0x000fea0003800000 */
.L_x_14388:
[----:B------:R-:W0:Y:S02]  /*9630*/  I2F.F64 R4, R18 ;  /* 0x0000001200047312 */ /* 0x000e240000201c00 */
[----:B0-----:R0:W-:Y:S01]  /*9640*/  STG.E.64 [R8.64], R4 ;  /* 0x0000000408007986 */ /* 0x0011e2000c101b24 */
[----:B------:R-:W-:Y:S05]  /*9650*/  BRA `(.L_x_14383) ;  /* 0x00000ac000007947 */ /* 0x000fea0003800000 */
.L_x_14378:
        /* <DEDUP_REMOVED lines=12> */
.L_x_14392:
[----:B------:R-:W0:Y:S01]  /*9720*/  I2F.F64 R4, R18 ;  /* 0x0000001200047312 */ /* 0x000e220000201c00 */
[----:B------:R-:W-:-:S05]  /*9730*/  CS2R R6, SRZ ;  /* 0x0000000000067805 */ /* 0x000fca000001ff00 */
[----:B0-----:R0:W-:Y:S01]  /*9740*/  STG.E.128 [R8.64], R4 ;  /* 0x0000000408007986 */ /* 0x0011e2000c101d24 */
[----:B------:R-:W-:Y:S05]  /*9750*/  BRA `(.L_x_14383) ;  /* 0x000009c000007947 */ /* 0x000fea0003800000 */
.L_x_14391:
        /* <DEDUP_REMOVED lines=21> */
.L_x_14396:
[----:B------:R-:W-:Y:S05]  /*98b0*/  BSYNC B0 ;  /* 0x0000000000007941 */ /* 0x000fea0003800000 */
.L_x_14395:
[----:B------:R-:W-:-:S05]  /*98c0*/  LOP3.LUT R5, R0, R5, RZ, 0xfc, !PT ;  /* 0x0000000500057212 */ /* 0x000fca00078efcff */
[----:B------:R0:W-:Y:S01]  /*98d0*/  STG.E.U8 [R8.64], R5 ;  /* 0x0000000508007986 */ /* 0x0001e2000c101124 */
[----:B------:R-:W-:Y:S05]  /*98e0*/  BRA `(.L_x_14383) ;  /* 0x0000083000007947 */ /* 0x000fea0003800000 */
.L_x_14394:
        /* <DEDUP_REMOVED lines=13> */
.L_x_14398:
[----:B------:R-:W-:Y:S01]  /*99c0*/  IMAD.MOV.U32 R0, RZ, RZ, 0x7f ;  /* 0x0000007fff007424 */ /* 0x000fe200078e00ff */
[----:B------:R-:W-:-:S04]  /*99d0*/  ISETP.GT.U32.AND P0, PT, R3, 0x7f800000, PT ;  /* 0x7f8000000300780c */ /* 0x000fc80003f04070 */
[----:B------:R-:W-:-:S04]  /*99e0*/  SEL R0, R0, 0x7c, P0 ;  /* 0x0000007c00007807 */ /* 0x000fc80000000000 */
.L_x_14399:
[----:B------:R-:W-:Y:S05]  /*99f0*/  BSYNC B0 ;  /* 0x0000000000007941 */ /* 0x000fea0003800000 */
.L_x_14397:
[----:B------:R-:W-:-:S04]  /*9a00*/  LOP3.LUT R3, R5, 0x80000000, RZ, 0xc0, !PT ;  /* 0x8000000005037812 */ /* 0x000fc800078ec0ff */
[----:B------:R-:W-:-:S04]  /*9a10*/  SHF.R.U32.HI R3, RZ, 0x18, R3 ;  /* 0x00000018ff037819 */ /* 0x000fc80000011603 */
[----:B------:R-:W-:-:S05]  /*9a20*/  LOP3.LUT R3, R0, R3, RZ, 0xfc, !PT ;  /* 0x0000000300037212 */ /* 0x000fca00078efcff */
[----:B------:R0:W-:Y:S01]  /*9a30*/  STG.E.U8 [R8.64], R3 ;  /* 0x0000000308007986 */ /* 0x0001e2000c101124 */
[----:B------:R-:W-:Y:S05]  /*9a40*/  BRA `(.L_x_14383) ;  /* 0x000006d000007947 */ /* 0x000fea0003800000 */
.L_x_14393:
[----:B------:R-:W0:Y:S02]  /*9a50*/  I2F R0, R18 ;  /* 0x0000001200007306 */ /* 0x000e240000201400 */
[----:B0-----:R-:W-:-:S05]  /*9a60*/  F2FP.BF16.PACK_AB R0, RZ, R0 ;  /* 0x00000000ff00723e */ /* 0x001fca00000010ff */
[----:B------:R0:W-:Y:S01]  /*9a70*/  STG.E.U16 [R8.64], R0 ;  /* 0x0000000008007986 */ /* 0x0001e2000c101524 */
[----:B------:R-:W-:Y:S05]  /*9a80*/  BRA `(.L_x_14383) ;  /* 0x0000069000007947 */ /* 0x000fea0003800000 */
.L_x_14390:
        /* <DEDUP_REMOVED lines=10> */
.L_x_14402:
        /* <DEDUP_REMOVED lines=17> */
.L_x_14405:
[----:B------:R-:W-:-:S04]  /*9c40*/  LOP3.LUT R3, R5, 0x80000000, RZ, 0xc0, !PT ;  /* 0x8000000005037812 */ /* 0x000fc800078ec0ff */
[----:B------:R-:W-:-:S04]  /*9c50*/  SHF.R.U32.HI R3, RZ, 0x18, R3 ;  /* 0x00000018ff037819 */ /* 0x000fc80000011603 */
[----:B------:R-:W-:-:S04]  /*9c60*/  LOP3.LUT R0, R0, R3, RZ, 0xfc, !PT ;  /* 0x0000000300007212 */ /* 0x000fc800078efcff */
[----:B------:R-:W-:Y:S02]  /*9c70*/  PRMT R4, R0, 0x7610, R4 ;  /* 0x0000761000047816 */ /* 0x000fe40000000004 */
.L_x_14404:
[----:B------:R-:W-:Y:S05]  /*9c80*/  BSYNC B0 ;  /* 0x0000000000007941 */ /* 0x000fea0003800000 */
.L_x_14403:
[----:B------:R0:W-:Y:S01]  /*9c90*/  STG.E.U8 [R8.64], R4 ;  /* 0x0000000408007986 */ /* 0x0001e2000c101124 */
[----:B------:R-:W-:Y:S05]  /*9ca0*/  BRA `(.L_x_14383) ;  /* 0x0000047000007947 */ /* 0x000fea0003800000 */
.L_x_14401:
        /* <DEDUP_REMOVED lines=17> */
.L_x_14408:
[----:B------:R-:W-:-:S04]  /*9dc0*/  LOP3.LUT R3, R5, 0x80000000, RZ, 0xc0, !PT ;  /* 0x8000000005037812 */ /* 0x000fc800078ec0ff */
[----:B------:R-:W-:-:S04]  /*9dd0*/  SHF.R.U32.HI R3, RZ, 0x18, R3 ;  /* 0x00000018ff037819 */ /* 0x000fc80000011603 */
[----:B------:R-:W-:-:S04]  /*9de0*/  LOP3.LUT R0, R0, R3, RZ, 0xfc, !PT ;  /* 0x0000000300007212 */ /* 0x000fc800078efcff */
[----:B------:R-:W-:Y:S02]  /*9df0*/  PRMT R4, R0, 0x7610, R4 ;  /* 0x0000761000047816 */ /* 0x000fe40000000004 */
.L_x_14407:
[----:B------:R-:W-:Y:S05]  /*9e00*/  BSYNC B0 ;  /* 0x0000000000007941 */ /* 0x000fea0003800000 */
.L_x_14406:
[----:B------:R0:W-:Y:S01]  /*9e10*/  STG.E.U8 [R8.64], R4 ;  /* 0x0000000408007986 */ /* 0x0001e2000c101124 */
[----:B------:R-:W-:Y:S05]  /*9e20*/  BRA `(.L_x_14383) ;  /* 0x000002f000007947 */ /* 0x000fea0003800000 */
.L_x_14400:
        /* <DEDUP_REMOVED lines=22> */
.L_x_14382:
        /* <DEDUP_REMOVED lines=20> */
.L_x_14410:
[--C-:B------:R-:W-:Y:S01]  /*a0d0*/  SHF.R.S32.HI R5, RZ, 0x1f, R18.reuse ;  /* 0x0000001fff057819 */ /* 0x100fe20000011412 */
[----:B------:R-:W-:-:S05]  /*a0e0*/  IMAD.MOV.U32 R4, RZ, RZ, R18 ;  /* 0x000000ffff047224 */ /* 0x000fca00078e0012 */
[----:B------:R0:W-:Y:S01]  /*a0f0*/  STG.E.64 [R8.64], R4 ;  /* 0x0000000408007986 */ /* 0x0001e2000c101b24 */
[----:B------:R-:W-:Y:S05]  /*a100*/  BRA `(.L_x_14383) ;  /* 0x0000001000007947 */ /* 0x000fea0003800000 */
.L_x_14409:
[----:B------:R0:W-:Y:S02]  /*a110*/  STG.E [R8.64], R18 ;  /* 0x0000001208007986 */ /* 0x0001e4000c101924 */
.L_x_14383:
[----:B------:R-:W-:Y:S02]  /*a120*/  IADD3 R19, R19, 0x80, RZ ;  /* 0x0000008013137810 */ /* 0x000fe40007ffe0ff */
.L_x_14344:
[----:B------:R-:W-:Y:S05]  /*a130*/  BSYNC B6 ;  /* 0x0000000000067941 */ /* 0x000fea0003800000 */
.L_x_14343:
        /* <DEDUP_REMOVED lines=19> */
.L_x_14414:
[----:B------:R-:W-:Y:S01]  /*a270*/  STG.E.U8 [R2.64], R22 ;  /* 0x0000001602007986 */ /* 0x000fe2000c101124 */
[----:B------:R-:W-:Y:S05]  /*a280*/  EXIT ;  /* 0x000000000000794d */ /* 0x000fea0003800000 */
.L_x_14413:
[----:B------:R-:W-:-:S13]  /*a290*/  ISETP.NE.AND P0, PT, R0, 0x2, PT ;  /* 0x000000020000780c */ /* 0x000fda0003f05270 */
[----:B------:R-:W-:Y:S05]  /*a2a0*/  @!P0 BRA `(.L_x_14416) ;  /* 0x0000009000008947 */ /* 0x000fea0003800000 */
[----:B------:R-:W-:-:S13]  /*a2b0*/  ISETP.NE.AND P0, PT, R0, 0x3, PT ;  /* 0x000000030000780c */ /* 0x000fda0003f05270 */
[----:B------:R-:W-:Y:S05]  /*a2c0*/  @!P0 BRA `(.L_x_14417) ;  /* 0x0000005000008947 */ /* 0x000fea0003800000 */
[----:B------:R-:W-:-:S13]  /*a2d0*/  ISETP.NE.AND P0, PT, R0, 0x4, PT ;  /* 0x000000040000780c */ /* 0x000fda0003f05270 */
[----:B------:R-:W-:Y:S05]  /*a2e0*/  @P0 BRA `(.L_x_14415) ;  /* 0x00000b9000000947 */ /* 0x000fea0003800000 */
[----:B------:R-:W-:-:S05]  /*a2f0*/  SHF.R.S32.HI R23, RZ, 0x1f, R22 ;  /* 0x0000001fff177819 */ /* 0x000fca0000011416 */
[----:B------:R-:W-:Y:S01]  /*a300*/  STG.E.64 [R2.64], R22 ;  /* 0x0000001602007986 */ /* 0x000fe2000c101b24 */
[----:B------:R-:W-:Y:S05]  /*a310*/  EXIT ;  /* 0x000000000000794d */ /* 0x000fea0003800000 */
.L_x_14417:
[----:B------:R-:W-:Y:S01]  /*a320*/  STG.E [R2.64], R22 ;  /* 0x0000001602007986 */ /* 0x000fe2000c101924 */
[----:B------:R-:W-:Y:S05]  /*a330*/  EXIT ;  /* 0x000000000000794d */ /* 0x000fea0003800000 */
.L_x_14416:
[----:B------:R-:W-:Y:S01]  /*a340*/  STG.E.U16 [R2.64], R22 ;  /* 0x0000001602007986 */ /* 0x000fe2000c101524 */
[----:B------:R-:W-:Y:S05]  /*a350*/  EXIT ;  /* 0x000000000000794d */ /* 0x000fea0003800000 */
.L_x_14412:
        /* <DEDUP_REMOVED lines=9> */
.L_x_14419:
[----:B------:R-:W0:Y:S02]  /*a3f0*/  I2F R0, R22 ;  /* 0x0000001600007306 */ /* 0x000e240000201400 */
[----:B0-----:R-:W-:-:S05]  /*a400*/  F2FP.PACK_AB R0, RZ, R0 ;  /* 0x00000000ff00723e */ /* 0x001fca00000000ff */
[----:B------:R-:W-:Y:S01]  /*a410*/  STG.E.U16 [R2.64], R0 ;  /* 0x0000000002007986 */ /* 0x000fe2000c101524 */
[----:B------:R-:W-:Y:S05]  /*a420*/  EXIT ;  /* 0x000000000000794d */ /* 0x000fea0003800000 */
.L_x_14418:
        /* <DEDUP_REMOVED lines=10> */
.L_x_14421:
[----:B------:R-:W0:Y:S02]  /*a4d0*/  I2F R22, R22 ;  /* 0x0000001600167306 */ /* 0x000e240000201400 */
[----:B0-----:R-:W-:-:S04]  /*a4e0*/  F2FP.PACK_AB R5, RZ, R22 ;  /* 0x00000016ff05723e */ /* 0x001fc800000000ff */
[----:B------:R-:W-:-:S05]  /*a4f0*/  PRMT R5, R5, 0x5410, RZ ;  /* 0x0000541005057816 */ /* 0x000fca00000000ff */
[----:B------:R-:W-:Y:S01]  /*a500*/  STG.E [R2.64], R5 ;  /* 0x0000000502007986 */ /* 0x000fe2000c101924 */
[----:B------:R-:W-:Y:S05]  /*a510*/  EXIT ;  /* 0x000000000000794d */ /* 0x000fea0003800000 */
.L_x_14420:
[----:B------:R-:W0:Y:S02]  /*a520*/  I2F.F64 R22, R22 ;  /* 0x0000001600167312 */ /* 0x000e240000201c00 */
[----:B0-----:R-:W-:Y:S01]  /*a530*/  STG.E.64 [R2.64], R22 ;  /* 0x0000001602007986 */ /* 0x001fe2000c101b24 */
[----:B------:R-:W-:Y:S05]  /*a540*/  EXIT ;  /* 0x000000000000794d */ /* 0x000fea0003800000 */
.L_x_14411:
        /* <DEDUP_REMOVED lines=12> */
.L_x_14424:
[----:B------:R-:W0:Y:S01]  /*a610*/  I2F.F64 R4, R22 ;  /* 0x0000001600047312 */ /* 0x000e220000201c00 */
[----:B------:R-:W-:-:S05]  /*a620*/  CS2R R6, SRZ ;  /* 0x0000000000067805 */ /* 0x000fca000001ff00 */
[----:B0-----:R-:W-:Y:S01]  /*a630*/  STG.E.128 [R2.64], R4 ;  /* 0x0000000402007986 */ /* 0x001fe2000c101d24 */
[----:B------:R-:W-:Y:S05]  /*a640*/  EXIT ;  /* 0x000000000000794d */ /* 0x000fea0003800000 */
.L_x_14423:
        /* <DEDUP_REMOVED lines=21> */
.L_x_14428:
[----:B------:R-:W-:Y:S05]  /*a7a0*/  BSYNC B0 ;  /* 0x0000000000007941 */ /* 0x000fea0003800000 */
.L_x_14427:
[----:B------:R-:W-:-:S05]  /*a7b0*/  LOP3.LUT R5, R0, R5, RZ, 0xfc, !PT ;  /* 0x0000000500057212 */ /* 0x000fca00078efcff */
[----:B------:R-:W-:Y:S01]  /*a7c0*/  STG.E.U8 [R2.64], R5 ;  /* 0x0000000502007986 */ /* 0x000fe2000c101124 */
[----:B------:R-:W-:Y:S05]  /*a7d0*/  EXIT ;  /* 0x000000000000794d */ /* 0x000fea0003800000 */
.L_x_14426:
        /* <DEDUP_REMOVED lines=13> */
.L_x_14430:
[----:B------:R-:W-:Y:S01]  /*a8b0*/  IMAD.MOV.U32 R0, RZ, RZ, 0x7f ;  /* 0x0000007fff007424 */ /* 0x000fe200078e00ff */
[----:B------:R-:W-:-:S04]  /*a8c0*/  ISETP.GT.U32.AND P0, PT, R4, 0x7f800000, PT ;  /* 0x7f8000000400780c */ /* 0x000fc80003f04070 */
[----:B------:R-:W-:-:S04]  /*a8d0*/  SEL R0, R0, 0x7c, P0 ;  /* 0x0000007c00007807 */ /* 0x000fc80000000000 */
.L_x_14431:
[----:B------:R-:W-:Y:S05]  /*a8e0*/  BSYNC B0 ;  /* 0x0000000000007941 */ /* 0x000fea0003800000 */
.L_x_14429:
[----:B------:R-:W-:-:S04]  /*a8f0*/  LOP3.LUT R4, R5, 0x80000000, RZ, 0xc0, !PT ;  /* 0x8000000005047812 */ /* 0x000fc800078ec0ff */
[----:B------:R-:W-:-:S04]  /*a900*/  SHF.R.U32.HI R5, RZ, 0x18, R4 ;  /* 0x00000018ff057819 */ /* 0x000fc80000011604 */
[----:B------:R-:W-:-:S05]  /*a910*/  LOP3.LUT R5, R0, R5, RZ, 0xfc, !PT ;  /* 0x0000000500057212 */ /* 0x000fca00078efcff */
[----:B------:R-:W-:Y:S01]  /*a920*/  STG.E.U8 [R2.64], R5 ;  /* 0x0000000502007986 */ /* 0x000fe2000c101124 */
[----:B------:R-:W-:Y:S05]  /*a930*/  EXIT ;  /* 0x000000000000794d */ /* 0x000fea0003800000 */
.L_x_14425:
[----:B------:R-:W0:Y:S02]  /*a940*/  I2F R0, R22 ;  /* 0x0000001600007306 */ /* 0x000e240000201400 */
[----:B0-----:R-:W-:-:S05]  /*a950*/  F2FP.BF16.PACK_AB R0, RZ, R0 ;  /* 0x00000000ff00723e */ /* 0x001fca00000010ff */
[----:B------:R-:W-:Y:S01]  /*a960*/  STG.E.U16 [R2.64], R0 ;  /* 0x0000000002007986 */ /* 0x000fe2000c101524 */
[----:B------:R-:W-:Y:S05]  /*a970*/  EXIT ;  /* 0x000000000000794d */ /* 0x000fea0003800000 */
.L_x_14422:
        /* <DEDUP_REMOVED lines=10> */
.L_x_14434:
        /* <DEDUP_REMOVED lines=17> */
.L_x_14437:
[----:B------:R-:W-:-:S04]  /*ab30*/  LOP3.LUT R0, R7, 0x80000000, RZ, 0xc0, !PT ;  /* 0x8000000007007812 */ /* 0x000fc800078ec0ff */
[----:B------:R-:W-:-:S04]  /*ab40*/  SHF.R.U32.HI R5, RZ, 0x18, R0 ;  /* 0x00000018ff057819 */ /* 0x000fc80000011600 */
[----:B------:R-:W-:-:S04]  /*ab50*/  LOP3.LUT R4, R4, R5, RZ, 0xfc, !PT ;  /* 0x0000000504047212 */ /* 0x000fc800078efcff */
[----:B------:R-:W-:Y:S02]  /*ab60*/  PRMT R0, R4, 0x7610, R0 ;  /* 0x0000761004007816 */ /* 0x000fe40000000000 */
.L_x_14436:
[----:B------:R-:W-:Y:S05]  /*ab70*/  BSYNC B0 ;  /* 0x0000000000007941 */ /* 0x000fea0003800000 */
.L_x_14435:
[----:B------:R-:W-:Y:S01]  /*ab80*/  STG.E.U8 [R2.64], R0 ;  /* 0x0000000002007986 */ /* 0x000fe2000c101124 */
[----:B------:R-:W-:Y:S05]  /*ab90*/  EXIT ;  /* 0x000000000000794d */ /* 0x000fea0003800000 */
.L_x_14433:
        /* <DEDUP_REMOVED lines=17> */
.L_x_14440:
[----:B------:R-:W-:-:S04]  /*acb0*/  LOP3.LUT R0, R7, 0x80000000, RZ, 0xc0, !PT ;  /* 0x8000000007007812 */ /* 0x000fc800078ec0ff */
[----:B------:R-:W-:-:S04]  /*acc0*/  SHF.R.U32.HI R5, RZ, 0x18, R0 ;  /* 0x00000018ff057819 */ /* 0x000fc80000011600 */
[----:B------:R-:W-:-:S04]  /*acd0*/  LOP3.LUT R4, R4, R5, RZ, 0xfc, !PT ;  /* 0x0000000504047212 */ /* 0x000fc800078efcff */
[----:B------:R-:W-:Y:S02]  /*ace0*/  PRMT R0, R4, 0x7610, R0 ;  /* 0x0000761004007816 */ /* 0x000fe40000000000 */
.L_x_14439:
[----:B------:R-:W-:Y:S05]  /*acf0*/  BSYNC B0 ;  /* 0x0000000000007941 */ /* 0x000fea0003800000 */
.L_x_14438:
[----:B------:R-:W-:Y:S01]  /*ad00*/  STG.E.U8 [R2.64], R0 ;  /* 0x0000000002007986 */ /* 0x000fe2000c101124 */
[----:B------:R-:W-:Y:S05]  /*ad10*/  EXIT ;  /* 0x000000000000794d */ /* 0x000fea0003800000 */
.L_x_14432:
        /* <DEDUP_REMOVED lines=22> */
.L_x_14415:
        /* <DEDUP_REMOVED lines=20> */
.L_x_14442:
[----:B------:R-:W-:-:S05]  /*afc0*/  SHF.R.S32.HI R23, RZ, 0x1f, R22 ;  /* 0x0000001fff177819 */ /* 0x000fca0000011416 */
[----:B------:R-:W-:Y:S01]  /*afd0*/  STG.E.64 [R2.64], R22 ;  /* 0x0000001602007986 */ /* 0x000fe2000c101b24 */
[----:B------:R-:W-:Y:S05]  /*afe0*/  EXIT ;  /* 0x000000000000794d */ /* 0x000fea0003800000 */
.L_x_14441:
[----:B------:R-:W-:Y:S01]  /*aff0*/  STG.E [R2.64], R22 ;  /* 0x0000001602007986 */ /* 0x000fe2000c101924 */
[----:B------:R-:W-:Y:S05]  /*b000*/  EXIT ;  /* 0x000000000000794d */ /* 0x000fea0003800000 */
.L_x_14443:
        /* <DEDUP_REMOVED lines=15> */
.L_x_29974:


//--------------------- .text._ZN2at6native18elementwise_kernelILi128ELi2EZNS0_22gpu_kernel_impl_nocastINS0_13BinaryFunctorIiiiZZZNS0_21heaviside_kernel_cudaERNS_18TensorIteratorBaseEENKUlvE_clEvENKUlvE1_clEvEUliiE_EEEEvS5_RKT_EUliE_EEviT1_ --------------------------
	.section	.text._ZN2at6native18elementwise_kernelILi128ELi2EZNS0_22gpu_kernel_impl_nocastINS0_13BinaryFunctorIiiiZZZNS0_21heaviside_kernel_cudaERNS_18TensorIteratorBaseEENKUlvE_clEvENKUlvE1_clEvEUliiE_EEEEvS5_RKT_EUliE_EEviT1_,"ax",@progbits
	.sectioninfo	@"SHI_REGISTERS=14"
	.align	128
        .global         _ZN2at6native18elementwise_kernelILi128ELi2EZNS0_22gpu_kernel_impl_nocastINS0_13BinaryFunctorIiiiZZZNS0_21heaviside_kernel_cudaERNS_18TensorIteratorBaseEENKUlvE_clEvENKUlvE1_clEvEUliiE_EEEEvS5_RKT_EUliE_EEviT1_
        .type           _ZN2at6native18elementwise_kernelILi128ELi2EZNS0_22gpu_kernel_impl_nocastINS0_13BinaryFunctorIiiiZZZNS0_21heaviside_kernel_cudaERNS_18TensorIteratorBaseEENKUlvE_clEvENKUlvE1_clEvEUliiE_EEEEvS5_RKT_EUliE_EEviT1_,@function
        .size           _ZN2at6native18elementwise_kernelILi128ELi2EZNS0_22gpu_kernel_impl_nocastINS0_13BinaryFunctorIiiiZZZNS0_21heaviside_kernel_cudaERNS_18TensorIteratorBaseEENKUlvE_clEvENKUlvE1_clEvEUliiE_EEEEvS5_RKT_EUliE_EEviT1_,(.L_x_29975 - _ZN2at6native18elementwise_kernelILi128ELi2EZNS0_22gpu_kernel_impl_nocastINS0_13BinaryFunctorIiiiZZZNS0_21heaviside_kernel_cudaERNS_18TensorIteratorBaseEENKUlvE_clEvENKUlvE1_clEvEUliiE_EEEEvS5_RKT_EUliE_EEviT1_)
        .other          _ZN2at6native18elementwise_kernelILi128ELi2EZNS0_22gpu_kernel_impl_nocastINS0_13BinaryFunctorIiiiZZZNS0_21heaviside_kernel_cudaERNS_18TensorIteratorBaseEENKUlvE_clEvENKUlvE1_clEvEUliiE_EEEEvS5_RKT_EUliE_EEviT1_,@"STO_CUDA_ENTRY STV_DEFAULT"
_ZN2at6native18elementwise_kernelILi128ELi2EZNS0_22gpu_kernel_impl_nocastINS0_13BinaryFunctorIiiiZZZNS0_21heaviside_kernel_cudaERNS_18TensorIteratorBaseEENKUlvE_clEvENKUlvE1_clEvEUliiE_EEEEvS5_RKT_EUliE_EEviT1_:
.text._ZN2at6native18elementwise_kernelILi128ELi2EZNS0_22gpu_kernel_impl_nocastINS0_13BinaryFunctorIiiiZZZNS0_21heaviside_kernel_cudaERNS_18TensorIteratorBaseEENKUlvE_clEvENKUlvE1_clEvEUliiE_EEEEvS5_RKT_EUliE_EEviT1_:
        /* <DEDUP_REMOVED lines=262> */
.L_x_14446:
[----:B------:R-:W-:-:S04]  /*1060*/  IADD3 R4, P0, R4, c[0x0][0x3d0], RZ ;  /* 0x0000f40004047a10 */ /* 0x000fc80007f1e0ff */
[----:B------:R-:W-:-:S05]  /*1070*/  IADD3.X R5, RZ, c[0x0][0x3d4], RZ, P0, !PT ;  /* 0x0000f500ff057a10 */ /* 0x000fca00007fe4ff */
[----:B------:R-:W2:Y:S01]  /*1080*/  LDG.E R4, [R4.64] ;  /* 0x0000000404047981 */ /* 0x000ea2000c1e1900 */
[----:B------:R-:W-:-:S04]  /*1090*/  IADD3 R6, P2, R3, c[0x0][0x3d8], RZ ;  /* 0x0000f60003067a10 */ /* 0x000fc80007f5e0ff */
[----:B------:R-:W-:Y:S02]  /*10a0*/  IADD3.X R7, RZ, c[0x0][0x3dc], RZ, P2, !PT ;  /* 0x0000f700ff077a10 */ /* 0x000fe400017fe4ff */
[C---:B--2---:R-:W-:Y:S02]  /*10b0*/  ISETP.NE.AND P1, PT, R4.reuse, RZ, PT ;  /* 0x000000ff0400720c */ /* 0x044fe40003f25270 */
[----:B------:R-:W-:-:S04]  /*10c0*/  ISETP.GT.AND P0, PT, R4, RZ, PT ;  /* 0x000000ff0400720c */ /* 0x000fc80003f04270 */
[----:B------:R-:W-:-:S07]  /*10d0*/  SEL R11, RZ, 0x1, !P0 ;  /* 0x00000001ff0b7807 */ /* 0x000fce0004000000 */
[----:B------:R-:W2:Y:S01]  /*10e0*/  @!P1 LDG.E R11, [R6.64] ;  /* 0x00000004060b9981 */ /* 0x000ea2000c1e1900 */
[----:B------:R-:W-:Y:S02]  /*10f0*/  IADD3 R2, P0, R2, c[0x0][0x3c8], RZ ;  /* 0x0000f20002027a10 */ /* 0x000fe40007f1e0ff */
[----:B------:R-:W-:Y:S02]  /*1100*/  IADD3 R9, R0, 0x80, RZ ;  /* 0x0000008000097810 */ /* 0x000fe40007ffe0ff */
[----:B------:R-:W-:-:S05]  /*1110*/  IADD3.X R3, RZ, c[0x0][0x3cc], RZ, P0, !PT ;  /* 0x0000f300ff037a10 */ /* 0x000fca00007fe4ff */
[----:B--2---:R0:W-:Y:S04]  /*1120*/  STG.E [R2.64], R11 ;  /* 0x0000000b02007986 */ /* 0x0041e8000c101904 */
.L_x_14445:
[----:B------:R-:W-:Y:S05]  /*1130*/  BSYNC B0 ;  /* 0x0000000000007941 */ /* 0x000fea0003800000 */
.L_x_14444:
        /* <DEDUP_REMOVED lines=255> */
.L_x_14447:
        /* <DEDUP_REMOVED lines=9> */
[----:B------:R-:W-:-:S04]  /*21c0*/  IADD3 R6, P0, R0, c[0x0][0x3c8], RZ ;  /* 0x0000f20000067a10 */ /* 0x000fc80007f1e0ff */
[----:B------:R-:W-:-:S05]  /*21d0*/  IADD3.X R7, RZ, c[0x0][0x3cc], RZ, P0, !PT ;  /* 0x0000f300ff077a10 */ /* 0x000fca00007fe4ff */
[----:B--2---:R-:W-:Y:S01]  /*21e0*/  STG.E [R6.64], R9 ;  /* 0x0000000906007986 */ /* 0x004fe2000c101904 */
[----:B------:R-:W-:Y:S05]  /*21f0*/  EXIT ;  /* 0x000000000000794d */ /* 0x000fea0003800000 */
.L_x_14448:
        /* <DEDUP_REMOVED lines=16> */
.L_x_29975:


//--------------------- .text._ZN2at6native27unrolled_elementwise_kernelINS0_13BinaryFunctorIiiiZZZNS0_21heaviside_kernel_cudaERNS_18TensorIteratorBaseEENKUlvE_clEvENKUlvE1_clEvEUliiE_EESt5arrayIPcLm3EELi4E23TrivialOffsetCalculatorILi2EjESC_ILi1EjENS0_6memory15LoadWithoutCastENSF_16StoreWithoutCastEEEviT_T0_T2_T3_T4_T5_ --------------------------
	.section	.text._ZN2at6native27unrolled_elementwise_kernelINS0_13BinaryFunctorIiiiZZZNS0_21heaviside_kernel_cudaERNS_18TensorIteratorBaseEENKUlvE_clEvENKUlvE1_clEvEUliiE_EESt5arrayIPcLm3EELi4E23TrivialOffsetCalculatorILi2EjESC_ILi1EjENS0_6memory15LoadWithoutCastENSF_16StoreWithoutCastEEEviT_T0_T2_T3_T4_T5_,"ax",@progbits
	.sectioninfo	@"SHI_REGISTERS=25"
	.align	128
        .global         _ZN2at6native27unrolled_elementwise_kernelINS0_13BinaryFunctorIiiiZZZNS0_21heaviside_kernel_cudaERNS_18TensorIteratorBaseEENKUlvE_clEvENKUlvE1_clEvEUliiE_EESt5arrayIPcLm3EELi4E23TrivialOffsetCalculatorILi2EjESC_ILi1EjENS0_6memory15LoadWithoutCastENSF_16StoreWithoutCastEEEviT_T0_T2_T3_T4_T5_
        .type           _ZN2at6native27unrolled_elementwise_kernelINS0_13BinaryFunctorIiiiZZZNS0_21heaviside_kernel_cudaERNS_18TensorIteratorBaseEENKUlvE_clEvENKUlvE1_clEvEUliiE_EESt5arrayIPcLm3EELi4E23TrivialOffsetCalculatorILi2EjESC_ILi1EjENS0_6memory15LoadWithoutCastENSF_16StoreWithoutCastEEEviT_T0_T2_T3_T4_T5_,@function
        .size           _ZN2at6native27unrolled_elementwise_kernelINS0_13BinaryFunctorIiiiZZZNS0_21heaviside_kernel_cudaERNS_18TensorIteratorBaseEENKUlvE_clEvENKUlvE1_clEvEUliiE_EESt5arrayIPcLm3EELi4E23TrivialOffsetCalculatorILi2EjESC_ILi1EjENS0_6memory15LoadWithoutCastENSF_16StoreWithoutCastEEEviT_T0_T2_T3_T4_T5_,(.L_x_29976 - _ZN2at6native27unrolled_elementwise_kernelINS0_13BinaryFunctorIiiiZZZNS0_21heaviside_kernel_cudaERNS_18TensorIteratorBaseEENKUlvE_clEvENKUlvE1_clEvEUliiE_EESt5arrayIPcLm3EELi4E23TrivialOffsetCalculatorILi2EjESC_ILi1EjENS0_6memory15LoadWithoutCastENSF_16StoreWithoutCastEEEviT_T0_T2_T3_T4_T5_)
        .other          _ZN2at6native27unrolled_elementwise_kernelINS0_13BinaryFunctorIiiiZZZNS0_21heaviside_kernel_cudaERNS_18TensorIteratorBaseEENKUlvE_clEvENKUlvE1_clEvEUliiE_EESt5arrayIPcLm3EELi4E23TrivialOffsetCalculatorILi2EjESC_ILi1EjENS0_6memory15LoadWithoutCastENSF_16StoreWithoutCastEEEviT_T0_T2_T3_T4_T5_,@"STO_CUDA_ENTRY STV_DEFAULT"
_ZN2at6native27unrolled_elementwise_kernelINS0_13BinaryFunctorIiiiZZZNS0_21heaviside_kernel_cudaERNS_18TensorIteratorBaseEENKUlvE_clEvENKUlvE1_clEvEUliiE_EESt5arrayIPcLm3EELi4E23TrivialOffsetCalculatorILi2EjESC_ILi1EjENS0_6memory15LoadWithoutCastENSF_16StoreWithoutCastEEEviT_T0_T2_T3_T4_T5_:
.text._ZN2at6native27unrolled_elementwise_kernelINS0_13BinaryFunctorIiiiZZZNS0_21heaviside_kernel_cudaERNS_18TensorIteratorBaseEENKUlvE_clEvENKUlvE1_clEvEUliiE_EESt5arrayIPcLm3EELi4E23TrivialOffsetCalculatorILi2EjESC_ILi1EjENS0_6memory15LoadWithoutCastENSF_16StoreWithoutCastEEEviT_T0_T2_T3_T4_T5_:
[----:B------:R-:W-:Y:S02]  /*0000*/  IMAD.MOV.U32 R1, RZ, RZ, c[0x0][0x28] ;  /* 0x00000a00ff017624 */ /* 0x000fe400078e00ff */
[----:B------:R-:W0:Y:S01]  /*0010*/  S2R R0, SR_CTAID.X ;  /* 0x0000000000007919 */ /* 0x000e220000002500 */
[----:B------:R-:W-:Y:S01]  /*0020*/  IMAD.MOV.U32 R3, RZ, RZ, -0x200 ;  /* 0xfffffe00ff037424 */ /* 0x000fe200078e00ff */
[----:B------:R-:W-:Y:S01]  /*0030*/  ULDC.64 UR4, c[0x0][0x118] ;  /* 0x0000460000047ab9 */ /* 0x000fe20000000a00 */
[----:B------:R-:W-:Y:S01]  /*0040*/  IMAD.MOV.U32 R20, RZ, RZ, RZ ;  /* 0x000000ffff147224 */ /* 0x000fe200078e00ff */
[----:B------:R-:W1:Y:S01]  /*0050*/  S2R R5, SR_TID.X ;  /* 0x0000000000057919 */ /* 0x000e620000002100 */
[----:B0-----:R-:W-:Y:S01]  /*0060*/  IMAD R2, R0, R3, c[0x0][0x160] ;  /* 0x0000580000027624 */ /* 0x001fe200078e0203 */
[----:B------:R-:W-:Y:S01]  /*0070*/  CS2R R6, SRZ ;  /* 0x0000000000067805 */ /* 0x000fe2000001ff00 */
[----:B------:R-:W-:Y:S02]  /*0080*/  IMAD.MOV.U32 R3, RZ, RZ, RZ ;  /* 0x000000ffff037224 */ /* 0x000fe400078e00ff */
[----:B-1----:R-:W-:Y:S01]  /*0090*/  IMAD.MOV.U32 R21, RZ, RZ, R5 ;  /* 0x000000ffff157224 */ /* 0x002fe200078e0005 */
[----:B------:R-:W-:-:S13]  /*00a0*/  ISETP.GE.AND P3, PT, R5, R2, PT ;  /* 0x000000020500720c */ /* 0x000fda0003f66270 */
[----:B------:R-:W-:Y:S01]  /*00b0*/  @!P3 LEA R14, R0, R21, 0x9 ;  /* 0x00000015000eb211 */ /* 0x000fe200078e48ff */
[----:B------:R-:W-:Y:S01]  /*00c0*/  @!P3 IMAD.MOV.U32 R15, RZ, RZ, 0x4 ;  /* 0x00000004ff0fb424 */ /* 0x000fe200078e00ff */
[----:B------:R-:W-:-:S03]  /*00d0*/  @!P3 IADD3 R21, R21, 0x80, RZ ;  /* 0x000000801515b810 */ /* 0x000fc60007ffe0ff */
[----:B------:R-:W-:Y:S01]  /*00e0*/  @!P3 IMAD.WIDE.U32 R8, R14, R15, c[0x0][0x170] ;  /* 0x00005c000e08b625 */ /* 0x000fe200078e000f */
[----:B------:R-:W-:-:S04]  /*00f0*/  ISETP.GE.AND P0, PT, R21, R2, PT ;  /* 0x000000021500720c */ /* 0x000fc80003f06270 */
[----:B------:R0:W2:Y:S09]  /*0100*/  @!P3 LDG.E R20, [R8.64] ;  /* 0x000000040814b981 */ /* 0x0000b2000c1e1900 */
[----:B------:R-:W-:Y:S01]  /*0110*/  @!P0 IMAD R16, R0, 0x200, R21 ;  /* 0x0000020000108824 */ /* 0x000fe200078e0215 */
[----:B------:R-:W-:Y:S01]  /*0120*/  @!P0 IADD3 R21, R21, 0x80, RZ ;  /* 0x0000008015158810 */ /* 0x000fe20007ffe0ff */
[----:B------:R-:W-:Y:S01]  /*0130*/  @!P3 IMAD.WIDE.U32 R14, R14, R15, c[0x0][0x178] ;  /* 0x00005e000e0eb625 */ /* 0x000fe200078e000f */
[----:B------:R-:W-:-:S02]  /*0140*/  @!P0 MOV R17, 0x4 ;  /* 0x0000000400118802 */ /* 0x000fc40000000f00 */
[----:B------:R-:W-:Y:S02]  /*0150*/  ISETP.GE.AND P2, PT, R21, R2, PT ;  /* 0x000000021500720c */ /* 0x000fe40003f46270 */
[----:B------:R1:W3:Y:S01]  /*0160*/  @!P3 LDG.E R6, [R14.64] ;  /* 0x000000040e06b981 */ /* 0x0002e2000c1e1900 */
[----:B------:R-:W-:Y:S02]  /*0170*/  IMAD.MOV.U32 R4, RZ, RZ, RZ ;  /* 0x000000ffff047224 */ /* 0x000fe400078e00ff */
[----:B------:R-:W-:-:S05]  /*0180*/  @!P0 IMAD.WIDE.U32 R12, R16, R17, c[0x0][0x170] ;  /* 0x00005c00100c8625 */ /* 0x000fca00078e0011 */
[----:B------:R4:W3:Y:S03]  /*0190*/  @!P0 LDG.E R3, [R12.64] ;  /* 0x000000040c038981 */ /* 0x0008e6000c1e1900 */
[----:B------:R-:W-:Y:S01]  /*01a0*/  @!P2 MOV R19, 0x4 ;  /* 0x000000040013a802 */ /* 0x000fe20000000f00 */
[----:B------:R-:W-:-:S04]  /*01b0*/  @!P2 IMAD R18, R0, 0x200, R21 ;  /* 0x000002000012a824 */ /* 0x000fc800078e0215 */
[----:B------:R-:W-:-:S05]  /*01c0*/  @!P2 IMAD.WIDE.U32 R10, R18, R19, c[0x0][0x170] ;  /* 0x00005c00120aa625 */ /* 0x000fca00078e0013 */
[----:B------:R1:W3:Y:S01]  /*01d0*/  @!P2 LDG.E R4, [R10.64] ;  /* 0x000000040a04a981 */ /* 0x0002e2000c1e1900 */
[----:B0-----:R-:W-:Y:S01]  /*01e0*/  CS2R R8, SRZ ;  /* 0x0000000000087805 */ /* 0x001fe2000001ff00 */
[----:B------:R-:W-:-:S04]  /*01f0*/  @!P0 IMAD.WIDE.U32 R16, R16, R17, c[0x0][0x178] ;  /* 0x00005e0010108625 */ /* 0x000fc800078e0011 */
[----:B------:R-:W-:Y:S01]  /*0200*/  @!P2 IMAD.WIDE.U32 R18, R18, R19, c[0x0][0x178] ;  /* 0x00005e001212a625 */ /* 0x000fe200078e0013 */
[----:B------:R0:W3:Y:S04]  /*0210*/  @!P0 LDG.E R7, [R16.64] ;  /* 0x0000000410078981 */ /* 0x0000e8000c1e1900 */
[----:B------:R2:W3:Y:S01]  /*0220*/  @!P2 LDG.E R8, [R18.64] ;  /* 0x000000041208a981 */ /* 0x0004e2000c1e1900 */
[----:B------:R-:W-:-:S04]  /*0230*/  @!P2 IADD3 R21, R21, 0x80, RZ ;  /* 0x000000801515a810 */ /* 0x000fc80007ffe0ff */
[----:B------:R-:W-:Y:S01]  /*0240*/  ISETP.GE.AND P1, PT, R21, R2, PT ;  /* 0x000000021500720c */ /* 0x000fe20003f26270 */
[----:B-1----:R-:W-:Y:S01]  /*0250*/  IMAD.MOV.U32 R10, RZ, RZ, RZ ;  /* 0x000000ffff0a7224 */ /* 0x002fe200078e00ff */
[----:B------:R-:W-:Y:S01]  /*0260*/  IADD3 R11, R5, 0x80, RZ ;  /* 0x00000080050b7810 */ /* 0x000fe20007ffe0ff */
[----:B0-----:R-:W-:Y:S01]  /*0270*/  IMAD.MOV.U32 R17, RZ, RZ, R5 ;  /* 0x000000ffff117224 */ /* 0x001fe200078e0005 */
[----:B------:R-:W-:Y:S01]  /*0280*/  @!P3 LEA R5, R0, R5, 0x9 ;  /* 0x000000050005b211 */ /* 0x000fe200078e48ff */
[----:B------:R-:W-:-:S08]  /*0290*/  @!P3 IMAD.MOV.U32 R16, RZ, RZ, 0x4 ;  /* 0x00000004ff10b424 */ /* 0x000fd000078e00ff */
[----:B------:R-:W-:Y:S01]  /*02a0*/  @!P1 MOV R22, 0x4 ;  /* 0x0000000400169802 */ /* 0x000fe20000000f00 */
[----:B------:R-:W-:-:S04]  /*02b0*/  @!P1 IMAD R21, R0, 0x200, R21 ;  /* 0x0000020000159824 */ /* 0x000fc800078e0215 */
[----:B----4-:R-:W-:-:S04]  /*02c0*/  @!P1 IMAD.WIDE.U32 R12, R21, R22, c[0x0][0x170] ;  /* 0x00005c00150c9625 */ /* 0x010fc800078e0016 */
[----:B------:R-:W-:Y:S01]  /*02d0*/  @!P1 IMAD.WIDE.U32 R14, R21, R22, c[0x0][0x178] ;  /* 0x00005e00150e9625 */ /* 0x000fe200078e0016 */
[----:B------:R0:W5:Y:S03]  /*02e0*/  @!P1 LDG.E R10, [R12.64] ;  /* 0x000000040c0a9981 */ /* 0x000166000c1e1900 */
[----:B------:R-:W-:Y:S01]  /*02f0*/  @!P3 IMAD.MOV.U32 R17, RZ, RZ, R11 ;  /* 0x000000ffff11b224 */ /* 0x000fe200078e000b */
[----:B------:R1:W5:Y:S01]  /*0300*/  @!P1 LDG.E R9, [R14.64] ;  /* 0x000000040e099981 */ /* 0x000362000c1e1900 */
[----:B0-----:R-:W-:-:S03]  /*0310*/  @!P3 IMAD.WIDE.U32 R12, R5, R16, c[0x0][0x168] ;  /* 0x00005a00050cb625 */ /* 0x001fc600078e0010 */
[----:B------:R-:W-:Y:S01]  /*0320*/  ISETP.GE.AND P0, PT, R17, R2, PT ;  /* 0x000000021100720c */ /* 0x000fe20003f06270 */
[----:B------:R-:W-:Y:S01]  /*0330*/  BSSY B0, `(.L_x_14449) ;  /* 0x0000016000007945 */ /* 0x000fe20003800000 */
[C---:B--2---:R-:W-:Y:S02]  /*0340*/  ISETP.NE.AND P5, PT, R20.reuse, RZ, PT ;  /* 0x000000ff1400720c */ /* 0x044fe40003fa5270 */
[----:B------:R-:W-:-:S11]  /*0350*/  ISETP.GT.AND P4, PT, R20, RZ, PT ;  /* 0x000000ff1400720c */ /* 0x000fd60003f84270 */
[----:B---3--:R-:W-:-:S05]  /*0360*/  @P5 SEL R6, RZ, 0x1, !P4 ;  /* 0x00000001ff065807 */ /* 0x008fca0006000000 */
[----:B------:R1:W-:Y:S01]  /*0370*/  @!P3 STG.E [R12.64], R6 ;  /* 0x000000060c00b986 */ /* 0x0003e2000c101904 */
[C---:B------:R-:W-:Y:S02]  /*0380*/  ISETP.NE.AND P2, PT, R3.reuse, RZ, PT ;  /* 0x000000ff0300720c */ /* 0x040fe40003f45270 */
[----:B------:R-:W-:Y:S02]  /*0390*/  ISETP.GT.AND P4, PT, R3, RZ, PT ;  /* 0x000000ff0300720c */ /* 0x000fe40003f84270 */
[C---:B------:R-:W-:Y:S02]  /*03a0*/  ISETP.NE.AND P1, PT, R4.reuse, RZ, PT ;  /* 0x000000ff0400720c */ /* 0x040fe40003f25270 */
[----:B------:R-:W-:-:S07]  /*03b0*/  ISETP.GT.AND P5, PT, R4, RZ, PT ;  /* 0x000000ff0400720c */ /* 0x000fce0003fa4270 */
[----:B------:R-:W-:-:S04]  /*03c0*/  @P2 SEL R7, RZ, 0x1, !P4 ;  /* 0x00000001ff072807 */ /* 0x000fc80006000000 */
[----:B------:R-:W-:Y:S01]  /*03d0*/  @P1 SEL R8, RZ, 0x1, !P5 ;  /* 0x00000001ff081807 */ /* 0x000fe20006800000 */
[----:B------:R-:W-:Y:S05]  /*03e0*/  @P0 BRA `(.L_x_14450) ;  /* 0x000000a000000947 */ /* 0x000fea0003800000 */
[----:B-1----:R-:W-:Y:S01]  /*03f0*/  LEA R4, R0, R17, 0x9 ;  /* 0x0000001100047211 */ /* 0x002fe200078e48ff */
[----:B------:R-:W-:Y:S01]  /*0400*/  IMAD.MOV.U32 R13, RZ, RZ, 0x4 ;  /* 0x00000004ff0d7424 */ /* 0x000fe200078e00ff */
[----:B------:R-:W-:-:S03]  /*0410*/  IADD3 R17, R17, 0x80, RZ ;  /* 0x0000008011117810 */ /* 0x000fc60007ffe0ff */
[----:B------:R-:W-:Y:S01]  /*0420*/  IMAD.WIDE.U32 R4, R4, R13, c[0x0][0x168] ;  /* 0x00005a0004047625 */ /* 0x000fe200078e000d */
[----:B------:R-:W-:-:S04]  /*0430*/  ISETP.GE.AND P0, PT, R17, R2, PT ;  /* 0x000000021100720c */ /* 0x000fc80003f06270 */
[----:B------:R0:W-:Y:S09]  /*0440*/  STG.E [R4.64], R7 ;  /* 0x0000000704007986 */ /* 0x0001f2000c101904 */
[----:B------:R-:W-:Y:S01]  /*0450*/  @!P0 IMAD R12, R0, 0x200, R17 ;  /* 0x00000200000c8824 */ /* 0x000fe200078e0211 */
[----:B------:R-:W-:-:S03]  /*0460*/  @!P0 IADD3 R17, R17, 0x80, RZ ;  /* 0x0000008011118810 */ /* 0x000fc60007ffe0ff */
[----:B------:R-:W-:-:S05]  /*0470*/  @!P0 IMAD.WIDE.U32 R12, R12, R13, c[0x0][0x168] ;  /* 0x00005a000c0c8625 */ /* 0x000fca00078e000d */
[----:B------:R0:W-:Y:S02]  /*0480*/  @!P0 STG.E [R12.64], R8 ;  /* 0x000000080c008986 */ /* 0x0001e4000c101904 */
.L_x_14450:
[----:B-1----:R-:W-:Y:S05]  /*0490*/  BSYNC B0 ;  /* 0x0000000000007941 */ /* 0x002fea0003800000 */
.L_x_14449:
[----:B------:R-:W-:Y:S02]  /*04a0*/  ISETP.GE.AND P2, PT, R17, R2, PT ;  /* 0x000000021100720c */ /* 0x000fe40003f46270 */
[C---:B-----5:R-:W-:Y:S02]  /*04b0*/  ISETP.GT.AND P0, PT, R10.reuse, RZ, PT ;  /* 0x000000ff0a00720c */ /* 0x060fe40003f04270 */
[----:B------:R-:W-:-:S09]  /*04c0*/  ISETP.NE.AND P1, PT, R10, RZ, PT ;  /* 0x000000ff0a00720c */ /* 0x000fd20003f25270 */
[----:B------:R-:W-:Y:S05]  /*04d0*/  @P2 EXIT ;  /* 0x000000000000294d */ /* 0x000fea0003800000 */
[----:B------:R-:W-:Y:S01]  /*04e0*/  LEA R2, R0, R17, 0x9 ;  /* 0x0000001100027211 */ /* 0x000fe200078e48ff */
[----:B------:R-:W-:Y:S01]  /*04f0*/  IMAD.MOV.U32 R3, RZ, RZ, 0x4 ;  /* 0x00000004ff037424 */ /* 0x000fe200078e00ff */
[----:B------:R-:W-:-:S03]  /*0500*/  @P1 SEL R9, RZ, 0x1, !P0 ;  /* 0x00000001ff091807 */ /* 0x000fc60004000000 */
[----:B------:R-:W-:-:S05]  /*0510*/  IMAD.WIDE.U32 R2, R2, R3, c[0x0][0x168] ;  /* 0x00005a0002027625 */ /* 0x000fca00078e0003 */
[----:B------:R-:W-:Y:S01]  /*0520*/  STG.E [R2.64], R9 ;  /* 0x0000000902007986 */ /* 0x000fe2000c101904 */
[----:B------:R-:W-:Y:S05]  /*0530*/  EXIT ;  /* 0x000000000000794d */ /* 0x000fea0003800000 */
.L_x_14451:
        /* <DEDUP_REMOVED lines=12> */
.L_x_29976:


//--------------------- .text._ZN2at6native29vectorized_elementwise_kernelILi2ENS0_13BinaryFunctorIiiiZZZNS0_21heaviside_kernel_cudaERNS_18TensorIteratorBaseEENKUlvE_clEvENKUlvE1_clEvEUliiE_EESt5arrayIPcLm3EEEEviT0_T1_ --------------------------
	.section	.text._ZN2at6native29vectorized_elementwise_kernelILi2ENS0_13BinaryFunctorIiiiZZZNS0_21heaviside_kernel_cudaERNS_18TensorIteratorBaseEENKUlvE_clEvENKUlvE1_clEvEUliiE_EESt5arrayIPcLm3EEEEviT0_T1_,"ax",@progbits
	.sectioninfo	@"SHI_REGISTERS=32"
	.align	128
        .global         _ZN2at6native29vectorized_elementwise_kernelILi2ENS0_13BinaryFunctorIiiiZZZNS0_21heaviside_kernel_cudaERNS_18TensorIteratorBaseEENKUlvE_clEvENKUlvE1_clEvEUliiE_EESt5arrayIPcLm3EEEEviT0_T1_
        .type           _ZN2at6native29vectorized_elementwise_kernelILi2ENS0_13BinaryFunctorIiiiZZZNS0_21heaviside_kernel_cudaERNS_18TensorIteratorBaseEENKUlvE_clEvENKUlvE1_clEvEUliiE_EESt5arrayIPcLm3EEEEviT0_T1_,@function
        .size           _ZN2at6native29vectorized_elementwise_kernelILi2ENS0_13BinaryFunctorIiiiZZZNS0_21heaviside_kernel_cudaERNS_18TensorIteratorBaseEENKUlvE_clEvENKUlvE1_clEvEUliiE_EESt5arrayIPcLm3EEEEviT0_T1_,(.L_x_29977 - _ZN2at6native29vectorized_elementwise_kernelILi2ENS0_13BinaryFunctorIiiiZZZNS0_21heaviside_kernel_cudaERNS_18TensorIteratorBaseEENKUlvE_clEvENKUlvE1_clEvEUliiE_EESt5arrayIPcLm3EEEEviT0_T1_)
        .other          _ZN2at6native29vectorized_elementwise_kernelILi2ENS0_13BinaryFunctorIiiiZZZNS0_21heaviside_kernel_cudaERNS_18TensorIteratorBaseEENKUlvE_clEvENKUlvE1_clEvEUliiE_EESt5arrayIPcLm3EEEEviT0_T1_,@"STO_CUDA_ENTRY STV_DEFAULT"
_ZN2at6native29vectorized_elementwise_kernelILi2ENS0_13BinaryFunctorIiiiZZZNS0_21heaviside_kernel_cudaERNS_18TensorIteratorBaseEENKUlvE_clEvENKUlvE1_clEvEUliiE_EESt5arrayIPcLm3EEEEviT0_T1_:
.text._ZN2at6native29vectorized_elementwise_kernelILi2ENS0_13BinaryFunctorIiiiZZZNS0_21heaviside_kernel_cudaERNS_18TensorIteratorBaseEENKUlvE_clEvENKUlvE1_clEvEUliiE_EESt5arrayIPcLm3EEEEviT0_T1_:
        /* <DEDUP_REMOVED lines=17> */
[----:B------:R-:W4:Y:S04]  /*0110*/  LDG.E.64 R14, [R6.64+0xc00] ;  /* 0x000c0004060e7981 */ /* 0x000f28000c1e1b00 */
[----:B------:R-:W4:Y:S04]  /*0120*/  LDG.E.64 R16, [R8.64+0x400] ;  /* 0x0004000408107981 */ /* 0x000f28000c1e1b00 */
[----:B------:R-:W4:Y:S04]  /*0130*/  LDG.E.64 R18, [R8.64+0x800] ;  /* 0x0008000408127981 */ /* 0x000f28000c1e1b00 */
[----:B------:R-:W4:Y:S01]  /*0140*/  LDG.E.64 R20, [R8.64+0xc00] ;  /* 0x000c000408147981 */ /* 0x000f22000c1e1b00 */
[----:B------:R-:W-:-:S06]  /*0150*/  IMAD.WIDE.U32 R4, R5, R4, c[0x0][0x168] ;  /* 0x00005a0005047625 */ /* 0x000fcc00078e0004 */
[----:B------:R-:W-:Y:S01]  /*0160*/  IMAD.WIDE R4, R23, 0x8, R4 ;  /* 0x0000000817047825 */ /* 0x000fe200078e0204 */
[----:B--2---:R-:W-:Y:S02]  /*0170*/  ISETP.NE.AND P2, PT, R24, RZ, PT ;  /* 0x000000ff1800720c */ /* 0x004fe40003f45270 */
[C---:B------:R-:W-:Y:S02]  /*0180*/  ISETP.NE.AND P1, PT, R25.reuse, RZ, PT ;  /* 0x000000ff1900720c */ /* 0x040fe40003f25270 */
[----:B---3--:R-:W-:Y:S02]  /*0190*/  ISETP.NE.AND P5, PT, R10, RZ, PT ;  /* 0x000000ff0a00720c */ /* 0x008fe40003fa5270 */
[----:B------:R-:W-:Y:S02]  /*01a0*/  ISETP.GT.AND P0, PT, R24, RZ, PT ;  /* 0x000000ff1800720c */ /* 0x000fe40003f04270 */
[----:B------:R-:W-:Y:S02]  /*01b0*/  ISETP.GT.AND P3, PT, R25, RZ, PT ;  /* 0x000000ff1900720c */ /* 0x000fe40003f64270 */
[----:B------:R-:W-:-:S03]  /*01c0*/  ISETP.NE.AND P4, PT, R11, RZ, PT ;  /* 0x000000ff0b00720c */ /* 0x000fc60003f85270 */
[----:B-----5:R-:W-:Y:S02]  /*01d0*/  @P2 SEL R2, RZ, 0x1, !P0 ;  /* 0x00000001ff022807 */ /* 0x020fe40004000000 */
[----:B----4-:R-:W-:Y:S02]  /*01e0*/  ISETP.NE.AND P2, PT, R12, RZ, PT ;  /* 0x000000ff0c00720c */ /* 0x010fe40003f45270 */
[----:B------:R-:W-:Y:S02]  /*01f0*/  ISETP.GT.AND P6, PT, R10, RZ, PT ;  /* 0x000000ff0a00720c */ /* 0x000fe40003fc4270 */
[----:B------:R-:W-:Y:S02]  /*0200*/  @P1 SEL R3, RZ, 0x1, !P3 ;  /* 0x00000001ff031807 */ /* 0x000fe40005800000 */
[----:B------:R-:W-:Y:S02]  /*0210*/  ISETP.NE.AND P0, PT, R13, RZ, PT ;  /* 0x000000ff0d00720c */ /* 0x000fe40003f05270 */
[----:B------:R-:W-:-:S02]  /*0220*/  ISETP.NE.AND P3, PT, R14, RZ, PT ;  /* 0x000000ff0e00720c */ /* 0x000fc40003f65270 */
[----:B------:R-:W-:Y:S02]  /*0230*/  ISETP.NE.AND P1, PT, R15, RZ, PT ;  /* 0x000000ff0f00720c */ /* 0x000fe40003f25270 */
[----:B------:R-:W-:Y:S02]  /*0240*/  @P5 SEL R16, RZ, 0x1, !P6 ;  /* 0x00000001ff105807 */ /* 0x000fe40007000000 */
[----:B------:R-:W-:Y:S02]  /*0250*/  ISETP.GT.AND P6, PT, R11, RZ, PT ;  /* 0x000000ff0b00720c */ /* 0x000fe40003fc4270 */
[----:B------:R-:W-:Y:S02]  /*0260*/  ISETP.GT.AND P5, PT, R12, RZ, PT ;  /* 0x000000ff0c00720c */ /* 0x000fe40003fa4270 */
[----:B------:R-:W-:Y:S02]  /*0270*/  @P4 SEL R17, RZ, 0x1, !P6 ;  /* 0x00000001ff114807 */ /* 0x000fe40007000000 */
[----:B------:R-:W-:-:S02]  /*0280*/  @P2 SEL R18, RZ, 0x1, !P5 ;  /* 0x00000001ff122807 */ /* 0x000fc40006800000 */
[----:B------:R-:W-:Y:S02]  /*0290*/  ISETP.GT.AND P6, PT, R13, RZ, PT ;  /* 0x000000ff0d00720c */ /* 0x000fe40003fc4270 */
[----:B------:R-:W-:Y:S02]  /*02a0*/  ISETP.GT.AND P4, PT, R14, RZ, PT ;  /* 0x000000ff0e00720c */ /* 0x000fe40003f84270 */
[----:B------:R-:W-:Y:S02]  /*02b0*/  ISETP.GT.AND P2, PT, R15, RZ, PT ;  /* 0x000000ff0f00720c */ /* 0x000fe40003f44270 */
[----:B------:R-:W-:Y:S02]  /*02c0*/  @P0 SEL R19, RZ, 0x1, !P6 ;  /* 0x00000001ff130807 */ /* 0x000fe40007000000 */
[----:B------:R-:W-:Y:S02]  /*02d0*/  @P3 SEL R20, RZ, 0x1, !P4 ;  /* 0x00000001ff143807 */ /* 0x000fe40006000000 */
[----:B------:R-:W-:Y:S01]  /*02e0*/  @P1 SEL R21, RZ, 0x1, !P2 ;  /* 0x00000001ff151807 */ /* 0x000fe20005000000 */
[----:B------:R-:W-:Y:S04]  /*02f0*/  STG.E.64 [R4.64], R2 ;  /* 0x0000000204007986 */ /* 0x000fe8000c101b04 */
[----:B------:R-:W-:Y:S04]  /*0300*/  STG.E.64 [R4.64+0x400], R16 ;  /* 0x0004001004007986 */ /* 0x000fe8000c101b04 */
[----:B------:R-:W-:Y:S04]  /*0310*/  STG.E.64 [R4.64+0x800], R18 ;  /* 0x0008001204007986 */ /* 0x000fe8000c101b04 */
[----:B------:R-:W-:Y:S01]  /*0320*/  STG.E.64 [R4.64+0xc00], R20 ;  /* 0x000c001404007986 */ /* 0x000fe2000c101b04 */
[----:B------:R-:W-:Y:S05]  /*0330*/  EXIT ;  /* 0x000000000000794d */ /* 0x000fea0003800000 */
.L_x_14452:
        /* <DEDUP_REMOVED lines=9> */
[----:B------:R-:W-:Y:S01]  /*03d0*/  @!P1 IMAD.WIDE.U32 R8, R14, R15, c[0x0][0x170] ;  /* 0x00005c000e089625 */ /* 0x000fe200078e000f */
[----:B------:R-:W-:-:S03]  /*03e0*/  CS2R R2, SRZ ;  /* 0x0000000000027805 */ /* 0x000fc6000001ff00 */
[----:B------:R-:W-:Y:S01]  /*03f0*/  @!P1 IMAD.WIDE.U32 R14, R14, R15, c[0x0][0x178] ;  /* 0x00005e000e0e9625 */ /* 0x000fe200078e000f */
[----:B------:R0:W2:Y:S03]  /*0400*/  @!P1 LDG.E R26, [R8.64] ;  /* 0x00000004081a9981 */ /* 0x0000a6000c1e1900 */
[----:B------:R-:W-:Y:S01]  /*0410*/  IMAD.MOV.U32 R24, RZ, RZ, RZ ;  /* 0x000000ffff187224 */ /* 0x000fe200078e00ff */
[----:B------:R1:W3:Y:S03]  /*0420*/  @!P1 LDG.E R4, [R14.64] ;  /* 0x000000040e049981 */ /* 0x0002e6000c1e1900 */
        /* <DEDUP_REMOVED lines=17> */
[----:B------:R-:W-:-:S04]  /*0540*/  @!P5 IMAD.WIDE.U32 R12, R0, R11, c[0x0][0x170] ;  /* 0x00005c00000cd625 */ /* 0x000fc800078e000b */
[----:B0-----:R-:W-:Y:S01]  /*0550*/  @!P5 IMAD.WIDE.U32 R8, R0, R11, c[0x0][0x178] ;  /* 0x00005e000008d625 */ /* 0x001fe200078e000b */
[----:B------:R0:W4:Y:S03]  /*0560*/  @!P5 LDG.E R24, [R12.64] ;  /* 0x000000040c18d981 */ /* 0x000126000c1e1900 */
[----:B------:R-:W-:Y:S01]  /*0570*/  IMAD.MOV.U32 R10, RZ, RZ, RZ ;  /* 0x000000ffff0a7224 */ /* 0x000fe200078e00ff */
[----:B------:R5:W4:Y:S01]  /*0580*/  @!P5 LDG.E R3, [R8.64] ;  /* 0x000000040803d981 */ /* 0x000b22000c1e1900 */
[----:B------:R-:W-:Y:S01]  /*0590*/  @!P4 IMAD.IADD R28, R5, 0x1, R29 ;  /* 0x00000001051cc824 */ /* 0x000fe200078e021d */
[----:B------:R-:W-:Y:S01]  /*05a0*/  @!P4 IADD3 R29, R29, 0x80, RZ ;  /* 0x000000801d1dc810 */ /* 0x000fe20007ffe0ff */
[----:B-1----:R-:W-:-:S04]  /*05b0*/  @!P6 IMAD.WIDE.U32 R14, R16, R17, c[0x0][0x170] ;  /* 0x00005c00100ee625 */ /* 0x002fc800078e0011 */
[----:B------:R-:W-:Y:S02]  /*05c0*/  @!P0 IMAD.MOV.U32 R19, RZ, RZ, 0x4 ;  /* 0x00000004ff138424 */ /* 0x000fe400078e00ff */
[----:B------:R-:W-:Y:S01]  /*05d0*/  @!P2 IMAD.MOV.U32 R20, RZ, RZ, 0x4 ;  /* 0x00000004ff14a424 */ /* 0x000fe200078e00ff */
[----:B------:R-:W-:Y:S01]  /*05e0*/  ISETP.GE.AND P5, PT, R29, R6, PT ;  /* 0x000000061d00720c */ /* 0x000fe20003fa6270 */
[----:B------:R1:W4:Y:S01]  /*05f0*/  @!P6 LDG.E R10, [R14.64] ;  /* 0x000000040e0ae981 */ /* 0x000322000c1e1900 */
[----:B0-----:R-:W-:Y:S01]  /*0600*/  CS2R R12, SRZ ;  /* 0x00000000000c7805 */ /* 0x001fe2000001ff00 */
[----:B------:R-:W-:-:S04]  /*0610*/  @!P0 IMAD.WIDE.U32 R22, R18, R19, c[0x0][0x170] ;  /* 0x00005c0012168625 */ /* 0x000fc800078e0013 */
[----:B-----5:R-:W-:Y:S01]  /*0620*/  @!P4 IMAD.MOV.U32 R9, RZ, RZ, 0x4 ;  /* 0x00000004ff09c424 */ /* 0x020fe200078e00ff */
[----:B------:R0:W5:Y:S01]  /*0630*/  @!P0 LDG.E R13, [R22.64] ;  /* 0x00000004160d8981 */ /* 0x000162000c1e1900 */
[----:B-1----:R-:W-:-:S05]  /*0640*/  @!P2 IMAD.WIDE.U32 R14, R21, R20, c[0x0][0x170] ;  /* 0x00005c00150ea625 */ /* 0x002fca00078e0014 */
[----:B------:R1:W5:Y:S01]  /*0650*/  @!P2 LDG.E R12, [R14.64] ;  /* 0x000000040e0ca981 */ /* 0x000362000c1e1900 */
[----:B0-----:R-:W-:-:S04]  /*0660*/  @!P4 IMAD.WIDE.U32 R22, R28, R9, c[0x0][0x170] ;  /* 0x00005c001c16c625 */ /* 0x001fc800078e0009 */
[----:B------:R-:W-:Y:S01]  /*0670*/  @!P6 IMAD.WIDE.U32 R16, R16, R17, c[0x0][0x178] ;  /* 0x00005e001010e625 */ /* 0x000fe200078e0011 */
[----:B------:R0:W5:Y:S03]  /*0680*/  @!P4 LDG.E R27, [R22.64] ;  /* 0x00000004161bc981 */ /* 0x000166000c1e1900 */
[----:B------:R-:W-:Y:S01]  /*0690*/  IMAD.MOV.U32 R0, RZ, RZ, RZ ;  /* 0x000000ffff007224 */ /* 0x000fe200078e00ff */
[----:B------:R0:W5:Y:S01]  /*06a0*/  @!P6 LDG.E R2, [R16.64] ;  /* 0x000000041002e981 */ /* 0x000162000c1e1900 */
[----:B------:R-:W-:-:S04]  /*06b0*/  @!P0 IMAD.WIDE.U32 R18, R18, R19, c[0x0][0x178] ;  /* 0x00005e0012128625 */ /* 0x000fc800078e0013 */
[----:B-1----:R-:W-:Y:S01]  /*06c0*/  @!P5 IMAD.IADD R14, R5, 0x1, R29 ;  /* 0x00000001050ed824 */ /* 0x002fe200078e021d */
[----:B0-----:R-:W-:Y:S01]  /*06d0*/  CS2R R22, SRZ ;  /* 0x0000000000167805 */ /* 0x001fe2000001ff00 */
[----:B------:R-:W-:Y:S01]  /*06e0*/  @!P3 IMAD.MOV.U32 R8, RZ, RZ, 0x4 ;  /* 0x00000004ff08b424 */ /* 0x000fe200078e00ff */
[----:B------:R0:W5:Y:S01]  /*06f0*/  @!P0 LDG.E R0, [R18.64] ;  /* 0x0000000412008981 */ /* 0x000162000c1e1900 */
[----:B------:R-:W-:Y:S02]  /*0700*/  @!P5 IMAD.MOV.U32 R29, RZ, RZ, 0x4 ;  /* 0x00000004ff1dd424 */ /* 0x000fe400078e00ff */
[----:B------:R-:W-:-:S04]  /*0710*/  @!P2 IMAD.WIDE.U32 R20, R21, R20, c[0x0][0x178] ;  /* 0x00005e001514a625 */ /* 0x000fc800078e0014 */
[----:B------:R-:W-:Y:S01]  /*0720*/  IMAD.MOV.U32 R11, RZ, RZ, RZ ;  /* 0x000000ffff0b7224 */ /* 0x000fe200078e00ff */
[----:B------:R1:W5:Y:S01]  /*0730*/  @!P2 LDG.E R22, [R20.64] ;  /* 0x000000041416a981 */ /* 0x000362000c1e1900 */
[----:B------:R-:W-:Y:S02]  /*0740*/  IMAD.MOV.U32 R15, RZ, RZ, RZ ;  /* 0x000000ffff0f7224 */ /* 0x000fe400078e00ff */
[----:B------:R-:W-:-:S04]  /*0750*/  @!P3 IMAD.WIDE.U32 R16, R7, R8, c[0x0][0x170] ;  /* 0x00005c000710b625 */ /* 0x000fc800078e0008 */
[----:B0-----:R-:W-:Y:S01]  /*0760*/  @!P5 IMAD.WIDE.U32 R18, R14, R29, c[0x0][0x170] ;  /* 0x00005c000e12d625 */ /* 0x001fe200078e001d */
[----:B------:R0:W5:Y:S04]  /*0770*/  @!P3 LDG.E R11, [R16.64] ;  /* 0x00000004100bb981 */ /* 0x000168000c1e1900 */
[----:B------:R1:W5:Y:S01]  /*0780*/  @!P5 LDG.E R15, [R18.64] ;  /* 0x00000004120fd981 */ /* 0x000362000c1e1900 */
[----:B0-----:R-:W-:-:S04]  /*0790*/  @!P3 IMAD.WIDE.U32 R16, R7, R8, c[0x0][0x178] ;  /* 0x00005e000710b625 */ /* 0x001fc800078e0008 */
[----:B-1----:R-:W-:Y:S02]  /*07a0*/  IMAD.MOV.U32 R18, RZ, RZ, RZ ;  /* 0x000000ffff127224 */ /* 0x002fe400078e00ff */
[----:B------:R-:W-:-:S04]  /*07b0*/  @!P4 IMAD.WIDE.U32 R8, R28, R9, c[0x0][0x178] ;  /* 0x00005e001c08c625 */ /* 0x000fc800078e0009 */
[----:B------:R-:W-:Y:S01]  /*07c0*/  IMAD.MOV.U32 R7, RZ, RZ, RZ ;  /* 0x000000ffff077224 */ /* 0x000fe200078e00ff */
[----:B------:R0:W5:Y:S01]  /*07d0*/  @!P3 LDG.E R18, [R16.64] ;  /* 0x000000041012b981 */ /* 0x000162000c1e1900 */
[----:B------:R-:W-:-:S03]  /*07e0*/  @!P5 IMAD.WIDE.U32 R28, R14, R29, c[0x0][0x178] ;  /* 0x00005e000e1cd625 */ /* 0x000fc600078e001d */
[----:B------:R1:W5:Y:S04]  /*07f0*/  @!P4 LDG.E R23, [R8.64] ;  /* 0x000000040817c981 */ /* 0x000368000c1e1900 */
[----:B------:R1:W5:Y:S01]  /*0800*/  @!P5 LDG.E R7, [R28.64] ;  /* 0x000000041c07d981 */ /* 0x000362000c1e1900 */
[----:B------:R-:W-:Y:S01]  /*0810*/  IADD3 R14, R25, 0x80, RZ ;  /* 0x00000080190e7810 */ /* 0x000fe20007ffe0ff */
[----:B------:R-:W-:Y:S02]  /*0820*/  @!P1 IMAD.IADD R19, R5, 0x1, R25 ;  /* 0x0000000105139824 */ /* 0x000fe400078e0219 */
[----:B------:R-:W-:Y:S02]  /*0830*/  @!P1 IMAD.MOV.U32 R20, RZ, RZ, 0x4 ;  /* 0x00000004ff149424 */ /* 0x000fe400078e00ff */
[----:B------:R-:W-:-:S02]  /*0840*/  @!P1 IMAD.MOV.U32 R25, RZ, RZ, R14 ;  /* 0x000000ffff199224 */ /* 0x000fc400078e000e */
[----:B0-----:R-:W-:Y:S01]  /*0850*/  @!P1 IMAD.WIDE.U32 R16, R19, R20, c[0x0][0x168] ;  /* 0x00005a0013109625 */ /* 0x001fe200078e0014 */
[----:B------:R-:W-:Y:S01]  /*0860*/  BSSY B0, `(.L_x_14453) ;  /* 0x0000046000007945 */ /* 0x000fe20003800000 */
[----:B------:R-:W-:Y:S01]  /*0870*/  BSSY B1, `(.L_x_14454) ;  /* 0x000003e000017945 */ /* 0x000fe20003800000 */
[C---:B--2---:R-:W-:Y:S02]  /*0880*/  ISETP.NE.AND P2, PT, R26.reuse, RZ, PT ;  /* 0x000000ff1a00720c */ /* 0x044fe40003f45270 */
[----:B------:R-:W-:-:S11]  /*0890*/  ISETP.GT.AND P0, PT, R26, RZ, PT ;  /* 0x000000ff1a00720c */ /* 0x000fd60003f04270 */
[----:B---3--:R-:W-:-:S05]  /*08a0*/  @P2 SEL R4, RZ, 0x1, !P0 ;  /* 0x00000001ff042807 */ /* 0x008fca0004000000 */
[----:B------:R1:W-:Y:S01]  /*08b0*/  @!P1 STG.E [R16.64], R4 ;  /* 0x0000000410009986 */ /* 0x0003e2000c101904 */
[----:B----4-:R-:W-:Y:S02]  /*08c0*/  ISETP.NE.AND P3, PT, R24, RZ, PT ;  /* 0x000000ff1800720c */ /* 0x010fe40003f65270 */
[C---:B------:R-:W-:Y:S02]  /*08d0*/  ISETP.NE.AND P4, PT, R10.reuse, RZ, PT ;  /* 0x000000ff0a00720c */ /* 0x040fe40003f85270 */
[----:B------:R-:W-:Y:S02]  /*08e0*/  ISETP.GT.AND P6, PT, R10, RZ, PT ;  /* 0x000000ff0a00720c */ /* 0x000fe40003fc4270 */
[----:B------:R-:W-:Y:S02]  /*08f0*/  ISETP.GT.AND P5, PT, R24, RZ, PT ;  /* 0x000000ff1800720c */ /* 0x000fe40003fa4270 */
[----:B-----5:R-:W-:Y:S02]  /*0900*/  ISETP.NE.AND P2, PT, R12, RZ, PT ;  /* 0x000000ff0c00720c */ /* 0x020fe40003f45270 */
[----:B------:R-:W-:-:S03]  /*0910*/  ISETP.NE.AND P0, PT, R13, RZ, PT ;  /* 0x000000ff0d00720c */ /* 0x000fc60003f05270 */
[----:B------:R-:W-:Y:S02]  /*0920*/  @P3 SEL R3, RZ, 0x1, !P5 ;  /* 0x00000001ff033807 */ /* 0x000fe40006800000 */
[----:B------:R-:W-:Y:S02]  /*0930*/  @P4 SEL R2, RZ, 0x1, !P6 ;  /* 0x00000001ff024807 */ /* 0x000fe40007000000 */
[----:B------:R-:W-:Y:S02]  /*0940*/  ISETP.GT.AND P6, PT, R12, RZ, PT ;  /* 0x000000ff0c00720c */ /* 0x000fe40003fc4270 */
[----:B------:R-:W-:Y:S02]  /*0950*/  ISETP.NE.AND P5, PT, R27, RZ, PT ;  /* 0x000000ff1b00720c */ /* 0x000fe40003fa5270 */
[----:B------:R-:W-:Y:S02]  /*0960*/  ISETP.GT.AND P1, PT, R13, RZ, PT ;  /* 0x000000ff0d00720c */ /* 0x000fe40003f24270 */
[----:B------:R-:W-:-:S02]  /*0970*/  @P2 SEL R22, RZ, 0x1, !P6 ;  /* 0x00000001ff162807 */ /* 0x000fc40007000000 */
[----:B------:R-:W-:Y:S02]  /*0980*/  ISETP.GE.AND P6, PT, R25, R6, PT ;  /* 0x000000061900720c */ /* 0x000fe40003fc6270 */
[----:B------:R-:W-:Y:S02]  /*0990*/  ISETP.NE.AND P3, PT, R11, RZ, PT ;  /* 0x000000ff0b00720c */ /* 0x000fe40003f65270 */
[----:B------:R-:W-:Y:S02]  /*09a0*/  ISETP.NE.AND P4, PT, R15, RZ, PT ;  /* 0x000000ff0f00720c */ /* 0x000fe40003f85270 */
[----:B------:R-:W-:Y:S02]  /*09b0*/  @P0 SEL R0, RZ, 0x1, !P1 ;  /* 0x00000001ff000807 */ /* 0x000fe40004800000 */
[----:B------:R-:W-:Y:S02]  /*09c0*/  ISETP.GT.AND P1, PT, R11, RZ, PT ;  /* 0x000000ff0b00720c */ /* 0x000fe40003f24270 */
[----:B------:R-:W-:-:S02]  /*09d0*/  ISETP.GT.AND P0, PT, R27, RZ, PT ;  /* 0x000000ff1b00720c */ /* 0x000fc40003f04270 */
[----:B------:R-:W-:-:S03]  /*09e0*/  ISETP.GT.AND P2, PT, R15, RZ, PT ;  /* 0x000000ff0f00720c */ /* 0x000fc60003f44270 */
        /* <DEDUP_REMOVED lines=16> */
.L_x_14455:
[----:B-1----:R-:W-:-:S13]  /*0af0*/  ISETP.GE.AND P0, PT, R25, R6, PT ;  /* 0x000000061900720c */ /* 0x002fda0003f06270 */
[----:B------:R-:W-:Y:S05]  /*0b00*/  @P0 BRA `(.L_x_14457) ;  /* 0x000000c000000947 */ /* 0x000fea0003800000 */
[----:B0-----:R-:W-:Y:S01]  /*0b10*/  IMAD.IADD R2, R5, 0x1, R25 ;  /* 0x0000000105027824 */ /* 0x001fe200078e0219 */
[----:B------:R-:W-:Y:S01]  /*0b20*/  IADD3 R25, R25, 0x80, RZ ;  /* 0x0000008019197810 */ /* 0x000fe20007ffe0ff */
[----:B------:R-:W-:-:S04]  /*0b30*/  IMAD.MOV.U32 R3, RZ, RZ, 0x4 ;  /* 0x00000004ff037424 */ /* 0x000fc800078e00ff */
[----:B------:R-:W-:-:S05]  /*0b40*/  IMAD.WIDE.U32 R2, R2, R3, c[0x0][0x168] ;  /* 0x00005a0002027625 */ /* 0x000fca00078e0003 */
[----:B------:R0:W-:Y:S02]  /*0b50*/  STG.E [R2.64], R0 ;  /* 0x0000000002007986 */ /* 0x0001e4000c101904 */
.L_x_14456:
[----:B------:R-:W-:-:S13]  /*0b60*/  ISETP.GE.AND P0, PT, R25, R6, PT ;  /* 0x000000061900720c */ /* 0x000fda0003f06270 */
[----:B------:R-:W-:Y:S05]  /*0b70*/  @P0 BRA `(.L_x_14458) ;  /* 0x000000d000000947 */ /* 0x000fea0003800000 */
[----:B0-----:R-:W-:Y:S01]  /*0b80*/  IMAD.IADD R2, R5, 0x1, R25 ;  /* 0x0000000105027824 */ /* 0x001fe200078e0219 */
[----:B------:R-:W-:Y:S01]  /*0b90*/  IADD3 R25, R25, 0x80, RZ ;  /* 0x0000008019197810 */ /* 0x000fe20007ffe0ff */
[----:B------:R-:W-:-:S04]  /*0ba0*/  IMAD.MOV.U32 R3, RZ, RZ, 0x4 ;  /* 0x00000004ff037424 */ /* 0x000fc800078e00ff */
[----:B------:R-:W-:-:S05]  /*0bb0*/  IMAD.WIDE.U32 R2, R2, R3, c[0x0][0x168] ;  /* 0x00005a0002027625 */ /* 0x000fca00078e0003 */
[----:B------:R0:W-:Y:S02]  /*0bc0*/  STG.E [R2.64], R22 ;  /* 0x0000001602007986 */ /* 0x0001e4000c101904 */
.L_x_14457:
        /* <DEDUP_REMOVED lines=8> */
.L_x_14458:
[----:B------:R-:W-:Y:S05]  /*0c50*/  BSYNC B1 ;  /* 0x0000000000017941 */ /* 0x000fea0003800000 */
.L_x_14454:
[----:B------:R-:W-:-:S13]  /*0c60*/  ISETP.GE.AND P0, PT, R25, R6, PT ;  /* 0x000000061900720c */ /* 0x000fda0003f06270 */
[----:B0-----:R-:W-:Y:S01]  /*0c70*/  @!P0 IMAD.IADD R2, R5, 0x1, R25 ;  /* 0x0000000105028824 */ /* 0x001fe200078e0219 */
[----:B------:R-:W-:Y:S01]  /*0c80*/  @!P0 IADD3 R25, R25, 0x80, RZ ;  /* 0x0000008019198810 */ /* 0x000fe20007ffe0ff */
[----:B------:R-:W-:-:S04]  /*0c90*/  @!P0 IMAD.MOV.U32 R3, RZ, RZ, 0x4 ;  /* 0x00000004ff038424 */ /* 0x000fc800078e00ff */
[----:B------:R-:W-:-:S05]  /*0ca0*/  @!P0 IMAD.WIDE.U32 R2, R2, R3, c[0x0][0x168] ;  /* 0x00005a0002028625 */ /* 0x000fca00078e0003 */
[----:B------:R0:W-:Y:S02]  /*0cb0*/  @!P0 STG.E [R2.64], R23 ;  /* 0x0000001702008986 */ /* 0x0001e4000c101904 */
.L_x_14459:
[----:B------:R-:W-:Y:S05]  /*0cc0*/  BSYNC B0 ;  /* 0x0000000000007941 */ /* 0x000fea0003800000 */
.L_x_14453:
        /* <DEDUP_REMOVED lines=8> */
.L_x_14460:
        /* <DEDUP_REMOVED lines=11> */
.L_x_29977:


//--------------------- .text._ZN2at6native29vectorized_elementwise_kernelILi4ENS0_13BinaryFunctorIiiiZZZNS0_21heaviside_kernel_cudaERNS_18TensorIteratorBaseEENKUlvE_clEvENKUlvE1_clEvEUliiE_EESt5arrayIPcLm3EEEEviT0_T1_ --------------------------
	.section	.text._ZN2at6native29vectorized_elementwise_kernelILi4ENS0_13BinaryFunctorIiiiZZZNS0_21heaviside_kernel_cudaERNS_18TensorIteratorBaseEENKUlvE_clEvENKUlvE1_clEvEUliiE_EESt5arrayIPcLm3EEEEviT0_T1_,"ax",@progbits
	.sectioninfo	@"SHI_REGISTERS=32"
	.align	128
        .global         _ZN2at6native29vectorized_elementwise_kernelILi4ENS0_13BinaryFunctorIiiiZZZNS0_21heaviside_kernel_cudaERNS_18TensorIteratorBaseEENKUlvE_clEvENKUlvE1_clEvEUliiE_EESt5arrayIPcLm3EEEEviT0_T1_
        .type           _ZN2at6native29vectorized_elementwise_kernelILi4ENS0_13BinaryFunctorIiiiZZZNS0_21heaviside_kernel_cudaERNS_18TensorIteratorBaseEENKUlvE_clEvENKUlvE1_clEvEUliiE_EESt5arrayIPcLm3EEEEviT0_T1_,@function
        .size           _ZN2at6native29vectorized_elementwise_kernelILi4ENS0_13BinaryFunctorIiiiZZZNS0_21heaviside_kernel_cudaERNS_18TensorIteratorBaseEENKUlvE_clEvENKUlvE1_clEvEUliiE_EESt5arrayIPcLm3EEEEviT0_T1_,(.L_x_29978 - _ZN2at6native29vectorized_elementwise_kernelILi4ENS0_13BinaryFunctorIiiiZZZNS0_21heaviside_kernel_cudaERNS_18TensorIteratorBaseEENKUlvE_clEvENKUlvE1_clEvEUliiE_EESt5arrayIPcLm3EEEEviT0_T1_)
        .other          _ZN2at6native29vectorized_elementwise_kernelILi4ENS0_13BinaryFunctorIiiiZZZNS0_21heaviside_kernel_cudaERNS_18TensorIteratorBaseEENKUlvE_clEvENKUlvE1_clEvEUliiE_EESt5arrayIPcLm3EEEEviT0_T1_,@"STO_CUDA_ENTRY STV_DEFAULT"
_ZN2at6native29vectorized_elementwise_kernelILi4ENS0_13BinaryFunctorIiiiZZZNS0_21heaviside_kernel_cudaERNS_18TensorIteratorBaseEENKUlvE_clEvENKUlvE1_clEvEUliiE_EESt5arrayIPcLm3EEEEviT0_T1_:
.text._ZN2at6native29vectorized_elementwise_kernelILi4ENS0_13BinaryFunctorIiiiZZZNS0_21heaviside_kernel_cudaERNS_18TensorIteratorBaseEENKUlvE_clEvENKUlvE1_clEvEUliiE_EESt5arrayIPcLm3EEEEviT0_T1_:
        /* <DEDUP_REMOVED lines=16> */
[----:B------:R-:W5:Y:S01]  /*0100*/  LDG.E.128 R16, [R6.64+0x800] ;  /* 0x0008000406107981 */ /* 0x000f62000c1e1d00 */
[----:B0-----:R-:W-:-:S06]  /*0110*/  IMAD.WIDE.U32 R2, R5, R0, c[0x0][0x168] ;  /* 0x00005a0005027625 */ /* 0x001fcc00078e0000 */
[----:B------:R-:W-:Y:S01]  /*0120*/  IMAD.WIDE R2, R25, 0x10, R2 ;  /* 0x0000001019027825 */ /* 0x000fe200078e0202 */
[C---:B--2---:R-:W-:Y:S02]  /*0130*/  ISETP.NE.AND P2, PT, R21.reuse, RZ, PT ;  /* 0x000000ff1500720c */ /* 0x044fe40003f45270 */
[----:B------:R-:W-:Y:S02]  /*0140*/  ISETP.NE.AND P1, PT, R20, RZ, PT ;  /* 0x000000ff1400720c */ /* 0x000fe40003f25270 */
[----:B------:R-:W-:Y:S02]  /*0150*/  ISETP.NE.AND P5, PT, R22, RZ, PT ;  /* 0x000000ff1600720c */ /* 0x000fe40003fa5270 */
[----:B------:R-:W-:Y:S02]  /*0160*/  ISETP.GT.AND P0, PT, R21, RZ, PT ;  /* 0x000000ff1500720c */ /* 0x000fe40003f04270 */
[----:B------:R-:W-:Y:S02]  /*0170*/  ISETP.GT.AND P3, PT, R20, RZ, PT ;  /* 0x000000ff1400720c */ /* 0x000fe40003f64270 */
[----:B------:R-:W-:-:S03]  /*0180*/  ISETP.NE.AND P4, PT, R23, RZ, PT ;  /* 0x000000ff1700720c */ /* 0x000fc60003f85270 */
[----:B----4-:R-:W-:Y:S02]  /*0190*/  @P2 SEL R9, RZ, 0x1, !P0 ;  /* 0x00000001ff092807 */ /* 0x010fe40004000000 */
[----:B---3--:R-:W-:Y:S02]  /*01a0*/  ISETP.NE.AND P2, PT, R12, RZ, PT ;  /* 0x000000ff0c00720c */ /* 0x008fe40003f45270 */
        /* <DEDUP_REMOVED lines=9> */
[----:B-----5:R-:W-:-:S02]  /*0240*/  @P2 SEL R16, RZ, 0x1, !P5 ;  /* 0x00000001ff102807 */ /* 0x020fc40006800000 */
[----:B------:R-:W-:Y:S02]  /*0250*/  ISETP.GT.AND P6, PT, R13, RZ, PT ;  /* 0x000000ff0d00720c */ /* 0x000fe40003fc4270 */
[----:B------:R-:W-:Y:S02]  /*0260*/  ISETP.GT.AND P4, PT, R14, RZ, PT ;  /* 0x000000ff0e00720c */ /* 0x000fe40003f84270 */
[----:B------:R-:W-:Y:S02]  /*0270*/  ISETP.GT.AND P2, PT, R15, RZ, PT ;  /* 0x000000ff0f00720c */ /* 0x000fe40003f44270 */
[----:B------:R-:W-:Y:S02]  /*0280*/  @P0 SEL R17, RZ, 0x1, !P6 ;  /* 0x00000001ff110807 */ /* 0x000fe40007000000 */
[----:B------:R-:W-:Y:S02]  /*0290*/  @P3 SEL R18, RZ, 0x1, !P4 ;  /* 0x00000001ff123807 */ /* 0x000fe40006000000 */
[----:B------:R-:W-:Y:S01]  /*02a0*/  @P1 SEL R19, RZ, 0x1, !P2 ;  /* 0x00000001ff131807 */ /* 0x000fe20005000000 */
[----:B------:R-:W-:Y:S04]  /*02b0*/  STG.E.128 [R2.64], R8 ;  /* 0x0000000802007986 */ /* 0x000fe8000c101d04 */
[----:B------:R-:W-:Y:S01]  /*02c0*/  STG.E.128 [R2.64+0x800], R16 ;  /* 0x0008001002007986 */ /* 0x000fe2000c101d04 */
[----:B------:R-:W-:Y:S05]  /*02d0*/  EXIT ;  /* 0x000000000000794d */ /* 0x000fea0003800000 */
.L_x_14461:
        /* <DEDUP_REMOVED lines=123> */
.L_x_14464:
[----:B-1----:R-:W-:-:S13]  /*0a90*/  ISETP.GE.AND P0, PT, R25, R6, PT ;  /* 0x000000061900720c */ /* 0x002fda0003f06270 */
[----:B------:R-:W-:Y:S05]  /*0aa0*/  @P0 BRA `(.L_x_14466) ;  /* 0x000000c000000947 */ /* 0x000fea0003800000 */
[----:B0-----:R-:W-:Y:S01]  /*0ab0*/  IMAD.IADD R2, R5, 0x1, R25 ;  /* 0x0000000105027824 */ /* 0x001fe200078e0219 */
[----:B------:R-:W-:Y:S01]  /*0ac0*/  IADD3 R25, R25, 0x80, RZ ;  /* 0x0000008019197810 */ /* 0x000fe20007ffe0ff */
[----:B------:R-:W-:-:S04]  /*0ad0*/  IMAD.MOV.U32 R3, RZ, RZ, 0x4 ;  /* 0x00000004ff037424 */ /* 0x000fc800078e00ff */
[----:B------:R-:W-:-:S05]  /*0ae0*/  IMAD.WIDE.U32 R2, R2, R3, c[0x0][0x168] ;  /* 0x00005a0002027625 */ /* 0x000fca00078e0003 */
[----:B------:R0:W-:Y:S02]  /*0af0*/  STG.E [R2.64], R0 ;  /* 0x0000000002007986 */ /* 0x0001e4000c101904 */
.L_x_14465:
[----:B------:R-:W-:-:S13]  /*0b00*/  ISETP.GE.AND P0, PT, R25, R6, PT ;  /* 0x000000061900720c */ /* 0x000fda0003f06270 */
[----:B------:R-:W-:Y:S05]  /*0b10*/  @P0 BRA `(.L_x_14467) ;  /* 0x000000d000000947 */ /* 0x000fea0003800000 */
[----:B0-----:R-:W-:Y:S01]  /*0b20*/  IMAD.IADD R2, R5, 0x1, R25 ;  /* 0x0000000105027824 */ /* 0x001fe200078e0219 */
[----:B------:R-:W-:Y:S01]  /*0b30*/  IADD3 R25, R25, 0x80, RZ ;  /* 0x0000008019197810 */ /* 0x000fe20007ffe0ff */
[----:B------:R-:W-:-:S04]  /*0b40*/  IMAD.MOV.U32 R3, RZ, RZ, 0x4 ;  /* 0x00000004ff037424 */ /* 0x000fc800078e00ff */
[----:B------:R-:W-:-:S05]  /*0b50*/  IMAD.WIDE.U32 R2, R2, R3, c[0x0][0x168] ;  /* 0x00005a0002027625 */ /* 0x000fca00078e0003 */
[----:B------:R0:W-:Y:S02]  /*0b60*/  STG.E [R2.64], R22 ;  /* 0x0000001602007986 */ /* 0x0001e4000c101904 */
.L_x_14466:
        /* <DEDUP_REMOVED lines=8> */
.L_x_14467:
[----:B------:R-:W-:Y:S05]  /*0bf0*/  BSYNC B1 ;  /* 0x0000000000017941 */ /* 0x000fea0003800000 */
.L_x_14463:
[----:B------:R-:W-:-:S13]  /*0c00*/  ISETP.GE.AND P0, PT, R25, R6, PT ;  /* 0x000000061900720c */ /* 0x000fda0003f06270 */
[----:B0-----:R-:W-:Y:S01]  /*0c10*/  @!P0 IMAD.IADD R2, R5, 0x1, R25 ;  /* 0x0000000105028824 */ /* 0x001fe200078e0219 */
[----:B------:R-:W-:Y:S01]  /*0c20*/  @!P0 IADD3 R25, R25, 0x80, RZ ;  /* 0x0000008019198810 */ /* 0x000fe20007ffe0ff */
[----:B------:R-:W-:-:S04]  /*0c30*/  @!P0 IMAD.MOV.U32 R3, RZ, RZ, 0x4 ;  /* 0x00000004ff038424 */ /* 0x000fc800078e00ff */
[----:B------:R-:W-:-:S05]  /*0c40*/  @!P0 IMAD.WIDE.U32 R2, R2, R3, c[0x0][0x168] ;  /* 0x00005a0002028625 */ /* 0x000fca00078e0003 */
[----:B------:R0:W-:Y:S02]  /*0c50*/  @!P0 STG.E [R2.64], R23 ;  /* 0x0000001702008986 */ /* 0x0001e4000c101904 */
.L_x_14468:
[----:B------:R-:W-:Y:S05]  /*0c60*/  BSYNC B0 ;  /* 0x0000000000007941 */ /* 0x000fea0003800000 */
.L_x_14462:
        /* <DEDUP_REMOVED lines=8> */
.L_x_14469:
        /* <DEDUP_REMOVED lines=9> */
.L_x_29978:


//--------------------- .text._ZN2at6native29vectorized_elementwise_kernelILi8ENS0_13BinaryFunctorIiiiZZZNS0_21heaviside_kernel_cudaERNS_18TensorIteratorBaseEENKUlvE_clEvENKUlvE1_clEvEUliiE_EESt5arrayIPcLm3EEEEviT0_T1_ --------------------------
	.section	.text._ZN2at6native29vectorized_elementwise_kernelILi8ENS0_13BinaryFunctorIiiiZZZNS0_21heaviside_kernel_cudaERNS_18TensorIteratorBaseEENKUlvE_clEvENKUlvE1_clEvEUliiE_EESt5arrayIPcLm3EEEEviT0_T1_,"ax",@progbits
	.sectioninfo	@"SHI_REGISTERS=4"
	.align	128
        .global         _ZN2at6native29vectorized_elementwise_kernelILi8ENS0_13BinaryFunctorIiiiZZZNS0_21heaviside_kernel_cudaERNS_18TensorIteratorBaseEENKUlvE_clEvENKUlvE1_clEvEUliiE_EESt5arrayIPcLm3EEEEviT0_T1_
        .type           _ZN2at6native29vectorized_elementwise_kernelILi8ENS0_13BinaryFunctorIiiiZZZNS0_21heaviside_kernel_cudaERNS_18TensorIteratorBaseEENKUlvE_clEvENKUlvE1_clEvEUliiE_EESt5arrayIPcLm3EEEEviT0_T1_,@function
        .size           _ZN2at6native29vectorized_elementwise_kernelILi8ENS0_13BinaryFunctorIiiiZZZNS0_21heaviside_kernel_cudaERNS_18TensorIteratorBaseEENKUlvE_clEvENKUlvE1_clEvEUliiE_EESt5arrayIPcLm3EEEEviT0_T1_,(.L_x_29979 - _ZN2at6native29vectorized_elementwise_kernelILi8ENS0_13BinaryFunctorIiiiZZZNS0_21heaviside_kernel_cudaERNS_18TensorIteratorBaseEENKUlvE_clEvENKUlvE1_clEvEUliiE_EESt5arrayIPcLm3EEEEviT0_T1_)
        .other          _ZN2at6native29vectorized_elementwise_kernelILi8ENS0_13BinaryFunctorIiiiZZZNS0_21heaviside_kernel_cudaERNS_18TensorIteratorBaseEENKUlvE_clEvENKUlvE1_clEvEUliiE_EESt5arrayIPcLm3EEEEviT0_T1_,@"STO_CUDA_ENTRY STV_DEFAULT"
_ZN2at6native29vectorized_elementwise_kernelILi8ENS0_13BinaryFunctorIiiiZZZNS0_21heaviside_kernel_cudaERNS_18TensorIteratorBaseEENKUlvE_clEvENKUlvE1_clEvEUliiE_EESt5arrayIPcLm3EEEEviT0_T1_:
.text._ZN2at6native29vectorized_elementwise_kernelILi8ENS0_13BinaryFunctorIiiiZZZNS0_21heaviside_kernel_cudaERNS_18TensorIteratorBaseEENKUlvE_clEvENKUlvE1_clEvEUliiE_EESt5arrayIPcLm3EEEEviT0_T1_:
[----:B------:R-:W-:Y:S02]  /*0000*/  MOV R1, c[0x0][0x28] ;  /* 0x00000a0000017a02 */ /* 0x000fe40000000f00 */
[----:B------:R-:W-:Y:S05]  /*0010*/  EXIT ;  /* 0x000000000000794d */ /* 0x000fea0003800000 */
.L_x_14470:
        /* <DEDUP_REMOVED lines=14> */
.L_x_29979:


//--------------------- .text._ZN2at6native18elementwise_kernelILi128ELi4EZNS0_15gpu_kernel_implINS0_13BUnaryFunctorIiiiZZZNS0_21heaviside_kernel_cudaERNS_18TensorIteratorBaseEENKUlvE_clEvENKUlvE1_clEvEUliiE_EEEEvS5_RKT_EUliE_EEviT1_ --------------------------
	.section	.text._ZN2at6native18elementwise_kernelILi128ELi4EZNS0_15gpu_kernel_implINS0_13BUnaryFunctorIiiiZZZNS0_21heaviside_kernel_cudaERNS_18TensorIteratorBaseEENKUlvE_clEvENKUlvE1_clEvEUliiE_EEEEvS5_RKT_EUliE_EEviT1_,"ax",@progbits
	.sectioninfo	@"SHI_REGISTERS=26"
	.align	128
        .global         _ZN2at6native18elementwise_kernelILi128ELi4EZNS0_15gpu_kernel_implINS0_13BUnaryFunctorIiiiZZZNS0_21heaviside_kernel_cudaERNS_18TensorIteratorBaseEENKUlvE_clEvENKUlvE1_clEvEUliiE_EEEEvS5_RKT_EUliE_EEviT1_
        .type           _ZN2at6native18elementwise_kernelILi128ELi4EZNS0_15gpu_kernel_implINS0_13BUnaryFunctorIiiiZZZNS0_21heaviside_kernel_cudaERNS_18TensorIteratorBaseEENKUlvE_clEvENKUlvE1_clEvEUliiE_EEEEvS5_RKT_EUliE_EEviT1_,@function
        .size           _ZN2at6native18elementwise_kernelILi128ELi4EZNS0_15gpu_kernel_implINS0_13BUnaryFunctorIiiiZZZNS0_21heaviside_kernel_cudaERNS_18TensorIteratorBaseEENKUlvE_clEvENKUlvE1_clEvEUliiE_EEEEvS5_RKT_EUliE_EEviT1_,(.L_x_29980 - _ZN2at6native18elementwise_kernelILi128ELi4EZNS0_15gpu_kernel_implINS0_13BUnaryFunctorIiiiZZZNS0_21heaviside_kernel_cudaERNS_18TensorIteratorBaseEENKUlvE_clEvENKUlvE1_clEvEUliiE_EEEEvS5_RKT_EUliE_EEviT1_)
        .other          _ZN2at6native18elementwise_kernelILi128ELi4EZNS0_15gpu_kernel_implINS0_13BUnaryFunctorIiiiZZZNS0_21heaviside_kernel_cudaERNS_18TensorIteratorBaseEENKUlvE_clEvENKUlvE1_clEvEUliiE_EEEEvS5_RKT_EUliE_EEviT1_,@"STO_CUDA_ENTRY STV_DEFAULT"
_ZN2at6native18elementwise_kernelILi128ELi4EZNS0_15gpu_kernel_implINS0_13BUnaryFunctorIiiiZZZNS0_21heaviside_kernel_cudaERNS_18TensorIteratorBaseEENKUlvE_clEvENKUlvE1_clEvEUliiE_EEEEvS5_RKT_EUliE_EEviT1_:
.text._ZN2at6native18elementwise_kernelILi128ELi4EZNS0_15gpu_kernel_implINS0_13BUnaryFunctorIiiiZZZNS0_21heaviside_kernel_cudaERNS_18TensorIteratorBaseEENKUlvE_clEvENKUlvE1_clEvEUliiE_EEEEvS5_RKT_EUliE_EEviT1_:
        /* <DEDUP_REMOVED lines=237> */
.L_x_14473:
        /* <DEDUP_REMOVED lines=18> */
.L_x_14477:
[----:B------:R0:W5:Y:S01]  /*0ff0*/  LDG.E.U8 R19, [R2.64] ;  /* 0x0000002402137981 */ /* 0x000162000c1e1100 */
[----:B------:R-:W-:Y:S05]  /*1000*/  BRA `(.L_x_14479) ;  /* 0x00000d0000007947 */ /* 0x000fea0003800000 */
.L_x_14476:
        /* <DEDUP_REMOVED lines=8> */
.L_x_14481:
[----:B------:R0:W5:Y:S01]  /*1090*/  LDG.E R19, [R2.64] ;  /* 0x0000002402137981 */ /* 0x000162000c1e1900 */
[----:B------:R-:W-:Y:S05]  /*10a0*/  BRA `(.L_x_14479) ;  /* 0x00000c6000007947 */ /* 0x000fea0003800000 */
.L_x_14480:
[----:B------:R0:W5:Y:S01]  /*10b0*/  LDG.E.S16 R19, [R2.64] ;  /* 0x0000002402137981 */ /* 0x000162000c1e1700 */
[----:B------:R-:W-:Y:S05]  /*10c0*/  BRA `(.L_x_14479) ;  /* 0x00000c4000007947 */ /* 0x000fea0003800000 */
.L_x_14475:
        /* <DEDUP_REMOVED lines=9> */
.L_x_14483:
[----:B------:R-:W2:Y:S02]  /*1160*/  LDG.E.U16 R2, [R2.64] ;  /* 0x0000002402027981 */ /* 0x000ea4000c1e1500 */
[----:B--2---:R-:W-:-:S06]  /*1170*/  HADD2.F32 R19, -RZ, R2.H0_H0 ;  /* 0x20000002ff137230 */ /* 0x004fcc0000004100 */
[----:B------:R-:W0:Y:S01]  /*1180*/  F2I.FTZ.TRUNC.NTZ R19, R19 ;  /* 0x0000001300137305 */ /* 0x000e22000021f100 */
[----:B------:R-:W-:Y:S05]  /*1190*/  BRA `(.L_x_14479) ;  /* 0x00000b7000007947 */ /* 0x000fea0003800000 */
.L_x_14482:
        /* <DEDUP_REMOVED lines=9> */
.L_x_14485:
[----:B------:R-:W2:Y:S02]  /*1230*/  LDG.E.U16 R2, [R2.64] ;  /* 0x0000002402027981 */ /* 0x000ea4000c1e1500 */
[----:B--2---:R-:W-:-:S06]  /*1240*/  HADD2.F32 R19, -RZ, R2.H0_H0 ;  /* 0x20000002ff137230 */ /* 0x004fcc0000004100 */
[----:B------:R-:W0:Y:S01]  /*1250*/  F2I.FTZ.TRUNC.NTZ R19, R19 ;  /* 0x0000001300137305 */ /* 0x000e22000021f100 */
[----:B------:R-:W-:Y:S05]  /*1260*/  BRA `(.L_x_14479) ;  /* 0x00000aa000007947 */ /* 0x000fea0003800000 */
.L_x_14484:
[----:B------:R-:W2:Y:S02]  /*1270*/  LDG.E.64 R2, [R2.64] ;  /* 0x0000002402027981 */ /* 0x000ea4000c1e1b00 */
[----:B--2---:R0:W1:Y:S01]  /*1280*/  F2I.F64.TRUNC R19, R2 ;  /* 0x0000000200137311 */ /* 0x004062000030d100 */
[----:B------:R-:W-:Y:S05]  /*1290*/  BRA `(.L_x_14479) ;  /* 0x00000a7000007947 */ /* 0x000fea0003800000 */
.L_x_14474:
        /* <DEDUP_REMOVED lines=12> */
.L_x_14488:
[----:B------:R-:W2:Y:S02]  /*1360*/  LDG.E.64 R2, [R2.64] ;  /* 0x0000002402027981 */ /* 0x000ea4000c1e1b00 */
[----:B--2---:R0:W1:Y:S01]  /*1370*/  F2I.F64.TRUNC R19, R2 ;  /* 0x0000000200137311 */ /* 0x004062000030d100 */
[----:B------:R-:W-:Y:S05]  /*1380*/  BRA `(.L_x_14479) ;  /* 0x0000098000007947 */ /* 0x000fea0003800000 */
.L_x_14487:
        /* <DEDUP_REMOVED lines=27> */
.L_x_14490:
        /* <DEDUP_REMOVED lines=14> */
.L_x_14489:
[----:B------:R-:W2:Y:S02]  /*1620*/  LDG.E.U16 R19, [R2.64] ;  /* 0x0000002402137981 */ /* 0x000ea4000c1e1500 */
[----:B--2---:R-:W-:-:S06]  /*1630*/  PRMT R19, RZ, 0x5410, R19 ;  /* 0x00005410ff137816 */ /* 0x004fcc0000000013 */
[----:B------:R-:W0:Y:S01]  /*1640*/  F2I.FTZ.TRUNC.NTZ R19, R19 ;  /* 0x0000001300137305 */ /* 0x000e22000021f100 */
[----:B------:R-:W-:Y:S05]  /*1650*/  BRA `(.L_x_14479) ;  /* 0x000006b000007947 */ /* 0x000fea0003800000 */
.L_x_14486:
        /* <DEDUP_REMOVED lines=10> */
.L_x_14493:
        /* <DEDUP_REMOVED lines=21> */
.L_x_14497:
[----:B------:R-:W-:Y:S05]  /*1850*/  BSYNC B1 ;  /* 0x0000000000017941 */ /* 0x000fea0003800000 */
.L_x_14496:
[----:B------:R-:W-:Y:S01]  /*1860*/  IMAD.SHL.U32 R2, R2, 0x100000, RZ ;  /* 0x0010000002027824 */ /* 0x000fe200078e00ff */
[----:B------:R-:W-:-:S04]  /*1870*/  LEA R0, R0, 0x3b800000, 0x17 ;  /* 0x3b80000000007811 */ /* 0x000fc800078eb8ff */
[----:B------:R-:W-:Y:S02]  /*1880*/  LOP3.LUT R19, R0, R2, R19, 0xfe, !PT ;  /* 0x0000000200137212 */ /* 0x000fe400078efe13 */
.L_x_14495:
[----:B------:R-:W-:Y:S05]  /*1890*/  BSYNC B0 ;  /* 0x0000000000007941 */ /* 0x000fea0003800000 */
.L_x_14494:
[----:B------:R-:W0:Y:S01]  /*18a0*/  F2I.FTZ.TRUNC.NTZ R19, R19 ;  /* 0x0000001300137305 */ /* 0x000e22000021f100 */
[----:B------:R-:W-:Y:S05]  /*18b0*/  BRA `(.L_x_14479) ;  /* 0x0000045000007947 */ /* 0x000fea0003800000 */
.L_x_14492:
        /* <DEDUP_REMOVED lines=21> */
.L_x_14501:
[----:B------:R-:W-:Y:S05]  /*1a10*/  BSYNC B1 ;  /* 0x0000000000017941 */ /* 0x000fea0003800000 */
.L_x_14500:
[----:B------:R-:W-:Y:S01]  /*1a20*/  IMAD.SHL.U32 R2, R2, 0x200000, RZ ;  /* 0x0020000002027824 */ /* 0x000fe200078e00ff */
[----:B------:R-:W-:-:S04]  /*1a30*/  LEA R0, R0, 0x37800000, 0x17 ;  /* 0x3780000000007811 */ /* 0x000fc800078eb8ff */
[----:B------:R-:W-:Y:S02]  /*1a40*/  LOP3.LUT R19, R0, R2, R19, 0xfe, !PT ;  /* 0x0000000200137212 */ /* 0x000fe400078efe13 */
.L_x_14499:
[----:B------:R-:W-:Y:S05]  /*1a50*/  BSYNC B0 ;  /* 0x0000000000007941 */ /* 0x000fea0003800000 */
.L_x_14498:
[----:B------:R-:W0:Y:S01]  /*1a60*/  F2I.FTZ.TRUNC.NTZ R19, R19 ;  /* 0x0000001300137305 */ /* 0x000e22000021f100 */
[----:B------:R-:W-:Y:S05]  /*1a70*/  BRA `(.L_x_14479) ;  /* 0x0000029000007947 */ /* 0x000fea0003800000 */
.L_x_14491:
        /* <DEDUP_REMOVED lines=14> */
.L_x_14505:
[----:B------:R-:W-:Y:S05]  /*1b60*/  BSYNC B0 ;  /* 0x0000000000007941 */ /* 0x000fea0003800000 */
.L_x_14504:
[----:B------:R-:W0:Y:S01]  /*1b70*/  F2I.FTZ.TRUNC.NTZ R19, R19 ;  /* 0x0000001300137305 */ /* 0x000e22000021f100 */
[----:B------:R-:W-:Y:S05]  /*1b80*/  BRA `(.L_x_14479) ;  /* 0x0000018000007947 */ /* 0x000fea0003800000 */
.L_x_14478:
        /* <DEDUP_REMOVED lines=21> */
.L_x_14503:
[----:B------:R0:W5:Y:S01]  /*1ce0*/  LDG.E R19, [R2.64] ;  /* 0x0000002402137981 */ /* 0x000162000c1e1900 */
[----:B------:R-:W-:Y:S05]  /*1cf0*/  BRA `(.L_x_14479) ;  /* 0x0000001000007947 */ /* 0x000fea0003800000 */
.L_x_14502:
[----:B------:R0:W5:Y:S02]  /*1d00*/  LDG.E R19, [R2.64] ;  /* 0x0000002402137981 */ /* 0x000164000c1e1900 */
.L_x_14479:
[----:B0-----:R-:W0:Y:S01]  /*1d10*/  LDC.U8 R3, c[0x0][0x378] ;  /* 0x0000de00ff037b82 */ /* 0x001e220000000000 */
[C---:B-1---5:R-:W-:Y:S02]  /*1d20*/  ISETP.GT.AND P0, PT, R19.reuse, RZ, PT ;  /* 0x000000ff1300720c */ /* 0x062fe40003f04270 */
[----:B------:R-:W-:Y:S02]  /*1d30*/  ISETP.NE.AND P1, PT, R19, RZ, PT ;  /* 0x000000ff1300720c */ /* 0x000fe40003f25270 */
[----:B------:R-:W-:-:S04]  /*1d40*/  SEL R0, RZ, 0x1, !P0 ;  /* 0x00000001ff007807 */ /* 0x000fc80004000000 */
[----:B------:R-:W-:Y:S02]  /*1d50*/  SEL R5, R0, c[0x0][0x374], P1 ;  /* 0x0000dd0000057a07 */ /* 0x000fe40000800000 */
        /* <DEDUP_REMOVED lines=13> */
.L_x_14509:
[----:B------:R0:W-:Y:S01]  /*1e30*/  STG.E.U8 [R16.64], R5 ;  /* 0x0000000510007986 */ /* 0x0001e2000c101124 */
[----:B------:R-:W-:Y:S05]  /*1e40*/  BRA `(.L_x_14511) ;  /* 0x00000d9000007947 */ /* 0x000fea0003800000 */
.L_x_14508:
        /* <DEDUP_REMOVED lines=10> */
.L_x_14513:
[----:B------:R0:W-:Y:S01]  /*1ef0*/  STG.E [R16.64], R5 ;  /* 0x0000000510007986 */ /* 0x0001e2000c101924 */
[----:B------:R-:W-:Y:S05]  /*1f00*/  BRA `(.L_x_14511) ;  /* 0x00000cd000007947 */ /* 0x000fea0003800000 */
.L_x_14512:
[----:B------:R0:W-:Y:S01]  /*1f10*/  STG.E.U16 [R16.64], R5 ;  /* 0x0000000510007986 */ /* 0x0001e2000c101524 */
[----:B------:R-:W-:Y:S05]  /*1f20*/  BRA `(.L_x_14511) ;  /* 0x00000cb000007947 */ /* 0x000fea0003800000 */
.L_x_14507:
        /* <DEDUP_REMOVED lines=9> */
.L_x_14515:
[----:B------:R-:W0:Y:S02]  /*1fc0*/  I2F R0, R5 ;  /* 0x0000000500007306 */ /* 0x000e240000201400 */
[----:B0-----:R-:W-:-:S05]  /*1fd0*/  F2FP.PACK_AB R0, RZ, R0 ;  /* 0x00000000ff00723e */ /* 0x001fca00000000ff */
[----:B------:R0:W-:Y:S01]  /*1fe0*/  STG.E.U16 [R16.64], R0 ;  /* 0x0000000010007986 */ /* 0x0001e2000c101524 */
[----:B------:R-:W-:Y:S05]  /*1ff0*/  BRA `(.L_x_14511) ;  /* 0x00000be000007947 */ /* 0x000fea0003800000 */
.L_x_14514:
        /* <DEDUP_REMOVED lines=10> */
.L_x_14517:
[----:B------:R-:W0:Y:S02]  /*20a0*/  I2F R5, R5 ;  /* 0x0000000500057306 */ /* 0x000e240000201400 */
[----:B0-----:R-:W-:-:S04]  /*20b0*/  F2FP.PACK_AB R3, RZ, R5 ;  /* 0x00000005ff03723e */ /* 0x001fc800000000ff */
[----:B------:R-:W-:-:S05]  /*20c0*/  PRMT R3, R3, 0x5410, RZ ;  /* 0x0000541003037816 */ /* 0x000fca00000000ff */
[----:B------:R0:W-:Y:S01]  /*20d0*/  STG.E [R16.64], R3 ;  /* 0x0000000310007986 */ /* 0x0001e2000c101924 */
[----:B------:R-:W-:Y:S05]  /*20e0*/  BRA `(.L_x_14511) ;  /* 0x00000af000007947 */ /* 0x000fea0003800000 */
.L_x_14516:
[----:B------:R-:W0:Y:S02]  /*20f0*/  I2F.F64 R2, R5 ;  /* 0x0000000500027312 */ /* 0x000e240000201c00 */
[----:B0-----:R0:W-:Y:S01]  /*2100*/  STG.E.64 [R16.64], R2 ;  /* 0x0000000210007986 */ /* 0x0011e2000c101b24 */
[----:B------:R-:W-:Y:S05]  /*2110*/  BRA `(.L_x_14511) ;  /* 0x00000ac000007947 */ /* 0x000fea0003800000 */
.L_x_14506:
        /* <DEDUP_REMOVED lines=12> */
.L_x_14520:
[----:B------:R-:W0:Y:S01]  /*21e0*/  I2F.F64 R4, R5 ;  /* 0x0000000500047312 */ /* 0x000e220000201c00 */
[----:B------:R-:W-:-:S05]  /*21f0*/  CS2R R6, SRZ ;  /* 0x0000000000067805 */ /* 0x000fca000001ff00 */
[----:B0-----:R0:W-:Y:S01]  /*2200*/  STG.E.128 [R16.64], R4 ;  /* 0x0000000410007986 */ /* 0x0011e2000c101d24 */
[----:B------:R-:W-:Y:S05]  /*2210*/  BRA `(.L_x_14511) ;  /* 0x000009c000007947 */ /* 0x000fea0003800000 */
.L_x_14519:
        /* <DEDUP_REMOVED lines=21> */
.L_x_14524:
[----:B------:R-:W-:Y:S05]  /*2370*/  BSYNC B0 ;  /* 0x0000000000007941 */ /* 0x000fea0003800000 */
.L_x_14523:
[----:B------:R-:W-:-:S05]  /*2380*/  LOP3.LUT R3, R0, R3, RZ, 0xfc, !PT ;  /* 0x0000000300037212 */ /* 0x000fca00078efcff */
[----:B------:R0:W-:Y:S01]  /*2390*/  STG.E.U8 [R16.64], R3 ;  /* 0x0000000310007986 */ /* 0x0001e2000c101124 */
[----:B------:R-:W-:Y:S05]  /*23a0*/  BRA `(.L_x_14511) ;  /* 0x0000083000007947 */ /* 0x000fea0003800000 */
.L_x_14522:
        /* <DEDUP_REMOVED lines=13> */
.L_x_14526:
[----:B------:R-:W-:Y:S01]  /*2480*/  IMAD.MOV.U32 R0, RZ, RZ, 0x7f ;  /* 0x0000007fff007424 */ /* 0x000fe200078e00ff */
[----:B------:R-:W-:-:S04]  /*2490*/  ISETP.GT.U32.AND P0, PT, R2, 0x7f800000, PT ;  /* 0x7f8000000200780c */ /* 0x000fc80003f04070 */
[----:B------:R-:W-:-:S04]  /*24a0*/  SEL R0, R0, 0x7c, P0 ;  /* 0x0000007c00007807 */ /* 0x000fc80000000000 */
.L_x_14527:
[----:B------:R-:W-:Y:S05]  /*24b0*/  BSYNC B0 ;  /* 0x0000000000007941 */ /* 0x000fea0003800000 */
.L_x_14525:
[----:B------:R-:W-:-:S04]  /*24c0*/  LOP3.LUT R2, R5, 0x80000000, RZ, 0xc0, !PT ;  /* 0x8000000005027812 */ /* 0x000fc800078ec0ff */
[----:B------:R-:W-:-:S04]  /*24d0*/  SHF.R.U32.HI R3, RZ, 0x18, R2 ;  /* 0x00000018ff037819 */ /* 0x000fc80000011602 */
[----:B------:R-:W-:-:S05]  /*24e0*/  LOP3.LUT R3, R0, R3, RZ, 0xfc, !PT ;  /* 0x0000000300037212 */ /* 0x000fca00078efcff */
[----:B------:R0:W-:Y:S01]  /*24f0*/  STG.E.U8 [R16.64], R3 ;  /* 0x0000000310007986 */ /* 0x0001e2000c101124 */
[----:B------:R-:W-:Y:S05]  /*2500*/  BRA `(.L_x_14511) ;  /* 0x000006d000007947 */ /* 0x000fea0003800000 */
.L_x_14521:
[----:B------:R-:W0:Y:S02]  /*2510*/  I2F R0, R5 ;  /* 0x0000000500007306 */ /* 0x000e240000201400 */
[----:B0-----:R-:W-:-:S05]  /*2520*/  F2FP.BF16.PACK_AB R0, RZ, R0 ;  /* 0x00000000ff00723e */ /* 0x001fca00000010ff */
[----:B------:R0:W-:Y:S01]  /*2530*/  STG.E.U16 [R16.64], R0 ;  /* 0x0000000010007986 */ /* 0x0001e2000c101524 */
[----:B------:R-:W-:Y:S05]  /*2540*/  BRA `(.L_x_14511) ;  /* 0x0000069000007947 */ /* 0x000fea0003800000 */
.L_x_14518:
        /* <DEDUP_REMOVED lines=10> */
.L_x_14530:
        /* <DEDUP_REMOVED lines=17> */
.L_x_14533:
[----:B------:R-:W-:-:S04]  /*2700*/  LOP3.LUT R2, R5, 0x80000000, RZ, 0xc0, !PT ;  /* 0x8000000005027812 */ /* 0x000fc800078ec0ff */
[----:B------:R-:W-:-:S04]  /*2710*/  SHF.R.U32.HI R3, RZ, 0x18, R2 ;  /* 0x00000018ff037819 */ /* 0x000fc80000011602 */
[----:B------:R-:W-:-:S04]  /*2720*/  LOP3.LUT R0, R0, R3, RZ, 0xfc, !PT ;  /* 0x0000000300007212 */ /* 0x000fc800078efcff */
[----:B------:R-:W-:Y:S02]  /*2730*/  PRMT R8, R0, 0x7610, R8 ;  /* 0x0000761000087816 */ /* 0x000fe40000000008 */
.L_x_14532:
[----:B------:R-:W-:Y:S05]  /*2740*/  BSYNC B0 ;  /* 0x0000000000007941 */ /* 0x000fea0003800000 */
.L_x_14531:
[----:B------:R0:W-:Y:S01]  /*2750*/  STG.E.U8 [R16.64], R8 ;  /* 0x0000000810007986 */ /* 0x0001e2000c101124 */
[----:B------:R-:W-:Y:S05]  /*2760*/  BRA `(.L_x_14511) ;  /* 0x0000047000007947 */ /* 0x000fea0003800000 */
.L_x_14529:
        /* <DEDUP_REMOVED lines=17> */
.L_x_14536:
[----:B------:R-:W-:-:S04]  /*2880*/  LOP3.LUT R2, R5, 0x80000000, RZ, 0xc0, !PT ;  /* 0x8000000005027812 */ /* 0x000fc800078ec0ff */
[----:B------:R-:W-:-:S04]  /*2890*/  SHF.R.U32.HI R3, RZ, 0x18, R2 ;  /* 0x00000018ff037819 */ /* 0x000fc80000011602 */
[----:B------:R-:W-:-:S04]  /*28a0*/  LOP3.LUT R0, R0, R3, RZ, 0xfc, !PT ;  /* 0x0000000300007212 */ /* 0x000fc800078efcff */
[----:B------:R-:W-:Y:S02]  /*28b0*/  PRMT R8, R0, 0x7610, R8 ;  /* 0x0000761000087816 */ /* 0x000fe40000000008 */
.L_x_14535:
[----:B------:R-:W-:Y:S05]  /*28c0*/  BSYNC B0 ;  /* 0x0000000000007941 */ /* 0x000fea0003800000 */
.L_x_14534:
[----:B------:R0:W-:Y:S01]  /*28d0*/  STG.E.U8 [R16.64], R8 ;  /* 0x0000000810007986 */ /* 0x0001e2000c101124 */
[----:B------:R-:W-:Y:S05]  /*28e0*/  BRA `(.L_x_14511) ;  /* 0x000002f000007947 */ /* 0x000fea0003800000 */
.L_x_14528:
        /* <DEDUP_REMOVED lines=22> */
.L_x_14510:
        /* <DEDUP_REMOVED lines=20> */
.L_x_14538:
[--C-:B------:R-:W-:Y:S01]  /*2b90*/  SHF.R.S32.HI R3, RZ, 0x1f, R5.reuse ;  /* 0x0000001fff037819 */ /* 0x100fe20000011405 */
[----:B------:R-:W-:-:S05]  /*2ba0*/  IMAD.MOV.U32 R2, RZ, RZ, R5 ;  /* 0x000000ffff027224 */ /* 0x000fca00078e0005 */
[----:B------:R0:W-:Y:S01]  /*2bb0*/  STG.E.64 [R16.64], R2 ;  /* 0x0000000210007986 */ /* 0x0001e2000c101b24 */
[----:B------:R-:W-:Y:S05]  /*2bc0*/  BRA `(.L_x_14511) ;  /* 0x0000001000007947 */ /* 0x000fea0003800000 */
.L_x_14537:
[----:B------:R0:W-:Y:S02]  /*2bd0*/  STG.E [R16.64], R5 ;  /* 0x0000000510007986 */ /* 0x0001e4000c101924 */
.L_x_14511:
[----:B------:R-:W-:-:S05]  /*2be0*/  IMAD R18, R18, 0x200, R23 ;  /* 0x0000020012127824 */ /* 0x000fca00078e0217 */
[----:B------:R-:W-:Y:S02]  /*2bf0*/  IADD3 R19, R18, 0x80, RZ ;  /* 0x0000008012137810 */ /* 0x000fe40007ffe0ff */
.L_x_14472:
[----:B------:R-:W-:Y:S05]  /*2c00*/  BSYNC B6 ;  /* 0x0000000000067941 */ /* 0x000fea0003800000 */
.L_x_14471:
        /* <DEDUP_REMOVED lines=231> */
.L_x_14541:
        /* <DEDUP_REMOVED lines=18> */
.L_x_14545:
[----:B------:R0:W5:Y:S01]  /*3ba0*/  LDG.E.U8 R18, [R2.64] ;  /* 0x0000002402127981 */ /* 0x000162000c1e1100 */
[----:B------:R-:W-:Y:S05]  /*3bb0*/  BRA `(.L_x_14547) ;  /* 0x00000d0000007947 */ /* 0x000fea0003800000 */
.L_x_14544:
        /* <DEDUP_REMOVED lines=8> */
.L_x_14549:
[----:B------:R0:W5:Y:S01]  /*3c40*/  LDG.E R18, [R2.64] ;  /* 0x0000002402127981 */ /* 0x000162000c1e1900 */
[----:B------:R-:W-:Y:S05]  /*3c50*/  BRA `(.L_x_14547) ;  /* 0x00000c6000007947 */ /* 0x000fea0003800000 */
.L_x_14548:
[----:B------:R0:W5:Y:S01]  /*3c60*/  LDG.E.S16 R18, [R2.64] ;  /* 0x0000002402127981 */ /* 0x000162000c1e1700 */
[----:B------:R-:W-:Y:S05]  /*3c70*/  BRA `(.L_x_14547) ;  /* 0x00000c4000007947 */ /* 0x000fea0003800000 */
.L_x_14543:
        /* <DEDUP_REMOVED lines=9> */
.L_x_14551:
[----:B------:R-:W2:Y:S02]  /*3d10*/  LDG.E.U16 R2, [R2.64] ;  /* 0x0000002402027981 */ /* 0x000ea4000c1e1500 */
[----:B--2---:R-:W-:-:S06]  /*3d20*/  HADD2.F32 R18, -RZ, R2.H0_H0 ;  /* 0x20000002ff127230 */ /* 0x004fcc0000004100 */
[----:B------:R-:W0:Y:S01]  /*3d30*/  F2I.FTZ.TRUNC.NTZ R18, R18 ;  /* 0x0000001200127305 */ /* 0x000e22000021f100 */
[----:B------:R-:W-:Y:S05]  /*3d40*/  BRA `(.L_x_14547) ;  /* 0x00000b7000007947 */ /* 0x000fea0003800000 */
.L_x_14550:
        /* <DEDUP_REMOVED lines=9> */
.L_x_14553:
[----:B------:R-:W2:Y:S02]  /*3de0*/  LDG.E.U16 R2, [R2.64] ;  /* 0x0000002402027981 */ /* 0x000ea4000c1e1500 */
[----:B--2---:R-:W-:-:S06]  /*3df0*/  HADD2.F32 R18, -RZ, R2.H0_H0 ;  /* 0x20000002ff127230 */ /* 0x004fcc0000004100 */
[----:B------:R-:W0:Y:S01]  /*3e00*/  F2I.FTZ.TRUNC.NTZ R18, R18 ;  /* 0x0000001200127305 */ /* 0x000e22000021f100 */
[----:B------:R-:W-:Y:S05]  /*3e10*/  BRA `(.L_x_14547) ;  /* 0x00000aa000007947 */ /* 0x000fea0003800000 */
.L_x_14552:
[----:B------:R-:W2:Y:S02]  /*3e20*/  LDG.E.64 R2, [R2.64] ;  /* 0x0000002402027981 */ /* 0x000ea4000c1e1b00 */
[----:B--2---:R0:W1:Y:S01]  /*3e30*/  F2I.F64.TRUNC R18, R2 ;  /* 0x0000000200127311 */ /* 0x004062000030d100 */
[----:B------:R-:W-:Y:S05]  /*3e40*/  BRA `(.L_x_14547) ;  /* 0x00000a7000007947 */ /* 0x000fea0003800000 */
.L_x_14542:
        /* <DEDUP_REMOVED lines=12> */
.L_x_14556:
[----:B------:R-:W2:Y:S02]  /*3f10*/  LDG.E.64 R2, [R2.64] ;  /* 0x0000002402027981 */ /* 0x000ea4000c1e1b00 */
[----:B--2---:R0:W1:Y:S01]  /*3f20*/  F2I.F64.TRUNC R18, R2 ;  /* 0x0000000200127311 */ /* 0x004062000030d100 */
[----:B------:R-:W-:Y:S05]  /*3f30*/  BRA `(.L_x_14547) ;  /* 0x0000098000007947 */ /* 0x000fea0003800000 */
.L_x_14555:
        /* <DEDUP_REMOVED lines=27> */
.L_x_14558:
        /* <DEDUP_REMOVED lines=14> */
.L_x_14557:
[----:B------:R-:W2:Y:S02]  /*41d0*/  LDG.E.U16 R18, [R2.64] ;  /* 0x0000002402127981 */ /* 0x000ea4000c1e1500 */
[----:B--2---:R-:W-:-:S06]  /*41e0*/  PRMT R18, RZ, 0x5410, R18 ;  /* 0x00005410ff127816 */ /* 0x004fcc0000000012 */
[----:B------:R-:W0:Y:S01]  /*41f0*/  F2I.FTZ.TRUNC.NTZ R18, R18 ;  /* 0x0000001200127305 */ /* 0x000e22000021f100 */
[----:B------:R-:W-:Y:S05]  /*4200*/  BRA `(.L_x_14547) ;  /* 0x000006b000007947 */ /* 0x000fea0003800000 */
.L_x_14554:
        /* <DEDUP_REMOVED lines=10> */
.L_x_14561:
        /* <DEDUP_REMOVED lines=21> */
.L_x_14565:
[----:B------:R-:W-:Y:S05]  /*4400*/  BSYNC B1 ;  /* 0x0000000000017941 */ /* 0x000fea0003800000 */
.L_x_14564:
[----:B------:R-:W-:Y:S01]  /*4410*/  IMAD.SHL.U32 R2, R2, 0x100000, RZ ;  /* 0x0010000002027824 */ /* 0x000fe200078e00ff */
[----:B------:R-:W-:-:S04]  /*4420*/  LEA R3, R0, 0x3b800000, 0x17 ;  /* 0x3b80000000037811 */ /* 0x000fc800078eb8ff */
[----:B------:R-:W-:Y:S02]  /*4430*/  LOP3.LUT R18, R3, R2, R18, 0xfe, !PT ;  /* 0x0000000203127212 */ /* 0x000fe400078efe12 */
.L_x_14563:
[----:B------:R-:W-:Y:S05]  /*4440*/  BSYNC B0 ;  /* 0x0000000000007941 */ /* 0x000fea0003800000 */
.L_x_14562:
[----:B------:R-:W0:Y:S01]  /*4450*/  F2I.FTZ.TRUNC.NTZ R18, R18 ;  /* 0x0000001200127305 */ /* 0x000e22000021f100 */
[----:B------:R-:W-:Y:S05]  /*4460*/  BRA `(.L_x_14547) ;  /* 0x0000045000007947 */ /* 0x000fea0003800000 */
.L_x_14560:
        /* <DEDUP_REMOVED lines=21> */
.L_x_14569:
[----:B------:R-:W-:Y:S05]  /*45c0*/  BSYNC B1 ;  /* 0x0000000000017941 */ /* 0x000fea0003800000 */
.L_x_14568:
[----:B------:R-:W-:Y:S01]  /*45d0*/  IMAD.SHL.U32 R2, R2, 0x200000, RZ ;  /* 0x0020000002027824 */ /* 0x000fe200078e00ff */
[----:B------:R-:W-:-:S04]  /*45e0*/  LEA R3, R0, 0x37800000, 0x17 ;  /* 0x3780000000037811 */ /* 0x000fc800078eb8ff */
[----:B------:R-:W-:Y:S02]  /*45f0*/  LOP3.LUT R18, R3, R2, R18, 0xfe, !PT ;  /* 0x0000000203127212 */ /* 0x000fe400078efe12 */
.L_x_14567:
[----:B------:R-:W-:Y:S05]  /*4600*/  BSYNC B0 ;  /* 0x0000000000007941 */ /* 0x000fea0003800000 */
.L_x_14566:
[----:B------:R-:W0:Y:S01]  /*4610*/  F2I.FTZ.TRUNC.NTZ R18, R18 ;  /* 0x0000001200127305 */ /* 0x000e22000021f100 */
[----:B------:R-:W-:Y:S05]  /*4620*/  BRA `(.L_x_14547) ;  /* 0x0000029000007947 */ /* 0x000fea0003800000 */
.L_x_14559:
        /* <DEDUP_REMOVED lines=14> */
.L_x_14573:
[----:B------:R-:W-:Y:S05]  /*4710*/  BSYNC B0 ;  /* 0x0000000000007941 */ /* 0x000fea0003800000 */
.L_x_14572:
[----:B------:R-:W0:Y:S01]  /*4720*/  F2I.FTZ.TRUNC.NTZ R18, R18 ;  /* 0x0000001200127305 */ /* 0x000e22000021f100 */
[----:B------:R-:W-:Y:S05]  /*4730*/  BRA `(.L_x_14547) ;  /* 0x0000018000007947 */ /* 0x000fea0003800000 */
.L_x_14546:
        /* <DEDUP_REMOVED lines=21> */
.L_x_14571:
[----:B------:R0:W5:Y:S01]  /*4890*/  LDG.E R18, [R2.64] ;  /* 0x0000002402127981 */ /* 0x000162000c1e1900 */
[----:B------:R-:W-:Y:S05]  /*48a0*/  BRA `(.L_x_14547) ;  /* 0x0000001000007947 */ /* 0x000fea0003800000 */
.L_x_14570:
[----:B------:R0:W5:Y:S02]  /*48b0*/  LDG.E R18, [R2.64] ;  /* 0x0000002402127981 */ /* 0x000164000c1e1900 */
.L_x_14547:
        /* <DEDUP_REMOVED lines=18> */
.L_x_14577:
[----:B------:R0:W-:Y:S01]  /*49e0*/  STG.E.U8 [R16.64], R2 ;  /* 0x0000000210007986 */ /* 0x0001e2000c101124 */
[----:B------:R-:W-:Y:S05]  /*49f0*/  BRA `(.L_x_14579) ;  /* 0x00000d7000007947 */ /* 0x000fea0003800000 */
.L_x_14576:
        /* <DEDUP_REMOVED lines=9> */
.L_x_14581:
[----:B------:R0:W-:Y:S01]  /*4a90*/  STG.E [R16.64], R2 ;  /* 0x0000000210007986 */ /* 0x0001e2000c101924 */
[----:B------:R-:W-:Y:S05]  /*4aa0*/  BRA `(.L_x_14579) ;  /* 0x00000cc000007947 */ /* 0x000fea0003800000 */
.L_x_14580:
[----:B------:R0:W-:Y:S01]  /*4ab0*/  STG.E.U16 [R16.64], R2 ;  /* 0x0000000210007986 */ /* 0x0001e2000c101524 */
[----:B------:R-:W-:Y:S05]  /*4ac0*/  BRA `(.L_x_14579) ;  /* 0x00000ca000007947 */ /* 0x000fea0003800000 */
.L_x_14575:
        /* <DEDUP_REMOVED lines=9> */
.L_x_14583:
[----:B------:R-:W0:Y:S02]  /*4b60*/  I2F R0, R2 ;  /* 0x0000000200007306 */ /* 0x000e240000201400 */
[----:B0-----:R-:W-:-:S05]  /*4b70*/  F2FP.PACK_AB R0, RZ, R0 ;  /* 0x00000000ff00723e */ /* 0x001fca00000000ff */
[----:B------:R0:W-:Y:S01]  /*4b80*/  STG.E.U16 [R16.64], R0 ;  /* 0x0000000010007986 */ /* 0x0001e2000c101524 */
[----:B------:R-:W-:Y:S05]  /*4b90*/  BRA `(.L_x_14579) ;  /* 0x00000bd000007947 */ /* 0x000fea0003800000 */
.L_x_14582:
        /* <DEDUP_REMOVED lines=10> */
.L_x_14585:
[----:B------:R-:W0:Y:S02]  /*4c40*/  I2F R2, R2 ;  /* 0x0000000200027306 */ /* 0x000e240000201400 */
[----:B0-----:R-:W-:-:S04]  /*4c50*/  F2FP.PACK_AB R3, RZ, R2 ;  /* 0x00000002ff03723e */ /* 0x001fc800000000ff */
[----:B------:R-:W-:-:S05]  /*4c60*/  PRMT R3, R3, 0x5410, RZ ;  /* 0x0000541003037816 */ /* 0x000fca00000000ff */
[----:B------:R0:W-:Y:S01]  /*4c70*/  STG.E [R16.64], R3 ;  /* 0x0000000310007986 */ /* 0x0001e2000c101924 */
[----:B------:R-:W-:Y:S05]  /*4c80*/  BRA `(.L_x_14579) ;  /* 0x00000ae000007947 */ /* 0x000fea0003800000 */
.L_x_14584:
[----:B------:R-:W0:Y:S02]  /*4c90*/  I2F.F64 R2, R2 ;  /* 0x0000000200027312 */ /* 0x000e240000201c00 */
[----:B0-----:R0:W-:Y:S01]  /*4ca0*/  STG.E.64 [R16.64], R2 ;  /* 0x0000000210007986 */ /* 0x0011e2000c101b24 */
[----:B------:R-:W-:Y:S05]  /*4cb0*/  BRA `(.L_x_14579) ;  /* 0x00000ab000007947 */ /* 0x000fea0003800000 */
.L_x_14574:
        /* <DEDUP_REMOVED lines=12> */
.L_x_14588:
[----:B------:R-:W0:Y:S01]  /*4d80*/  I2F.F64 R4, R2 ;  /* 0x0000000200047312 */ /* 0x000e220000201c00 */
[----:B------:R-:W-:-:S05]  /*4d90*/  CS2R R6, SRZ ;  /* 0x0000000000067805 */ /* 0x000fca000001ff00 */
[----:B0-----:R0:W-:Y:S01]  /*4da0*/  STG.E.128 [R16.64], R4 ;  /* 0x0000000410007986 */ /* 0x0011e2000c101d24 */
[----:B------:R-:W-:Y:S05]  /*4db0*/  BRA `(.L_x_14579) ;  /* 0x000009b000007947 */ /* 0x000fea0003800000 */
.L_x_14587:
        /* <DEDUP_REMOVED lines=21> */
.L_x_14592:
[----:B------:R-:W-:Y:S05]  /*4f10*/  BSYNC B0 ;  /* 0x0000000000007941 */ /* 0x000fea0003800000 */
.L_x_14591:
[----:B------:R-:W-:-:S05]  /*4f20*/  LOP3.LUT R3, R0, R3, RZ, 0xfc, !PT ;  /* 0x0000000300037212 */ /* 0x000fca00078efcff */
[----:B------:R0:W-:Y:S01]  /*4f30*/  STG.E.U8 [R16.64], R3 ;  /* 0x0000000310007986 */ /* 0x0001e2000c101124 */
[----:B------:R-:W-:Y:S05]  /*4f40*/  BRA `(.L_x_14579) ;  /* 0x0000082000007947 */ /* 0x000fea0003800000 */
.L_x_14590:
        /* <DEDUP_REMOVED lines=13> */
.L_x_14594:
[----:B------:R-:W-:Y:S01]  /*5020*/  IMAD.MOV.U32 R0, RZ, RZ, 0x7f ;  /* 0x0000007fff007424 */ /* 0x000fe200078e00ff */
[----:B------:R-:W-:-:S04]  /*5030*/  ISETP.GT.U32.AND P0, PT, R3, 0x7f800000, PT ;  /* 0x7f8000000300780c */ /* 0x000fc80003f04070 */
[----:B------:R-:W-:-:S04]  /*5040*/  SEL R0, R0, 0x7c, P0 ;  /* 0x0000007c00007807 */ /* 0x000fc80000000000 */
.L_x_14595:
[----:B------:R-:W-:Y:S05]  /*5050*/  BSYNC B0 ;  /* 0x0000000000007941 */ /* 0x000fea0003800000 */
.L_x_14593:
[----:B------:R-:W-:-:S04]  /*5060*/  LOP3.LUT R2, R5, 0x80000000, RZ, 0xc0, !PT ;  /* 0x8000000005027812 */ /* 0x000fc800078ec0ff */
[----:B------:R-:W-:-:S04]  /*5070*/  SHF.R.U32.HI R3, RZ, 0x18, R2 ;  /* 0x00000018ff037819 */ /* 0x000fc80000011602 */
[----:B------:R-:W-:-:S05]  /*5080*/  LOP3.LUT R3, R0, R3, RZ, 0xfc, !PT ;  /* 0x0000000300037212 */ /* 0x000fca00078efcff */
[----:B------:R0:W-:Y:S01]  /*5090*/  STG.E.U8 [R16.64], R3 ;  /* 0x0000000310007986 */ /* 0x0001e2000c101124 */
[----:B------:R-:W-:Y:S05]  /*50a0*/  BRA `(.L_x_14579) ;  /* 0x000006c000007947 */ /* 0x000fea0003800000 */
.L_x_14589:
[----:B------:R-:W0:Y:S02]  /*50b0*/  I2F R0, R2 ;  /* 0x0000000200007306 */ /* 0x000e240000201400 */
[----:B0-----:R-:W-:-:S05]  /*50c0*/  F2FP.BF16.PACK_AB R0, RZ, R0 ;  /* 0x00000000ff00723e */ /* 0x001fca00000010ff */
[----:B------:R0:W-:Y:S01]  /*50d0*/  STG.E.U16 [R16.64], R0 ;  /* 0x0000000010007986 */ /* 0x0001e2000c101524 */
[----:B------:R-:W-:Y:S05]  /*50e0*/  BRA `(.L_x_14579) ;  /* 0x0000068000007947 */ /* 0x000fea0003800000 */
.L_x_14586:
        /* <DEDUP_REMOVED lines=10> */
.L_x_14598:
        /* <DEDUP_REMOVED lines=17> */
.L_x_14601:
[----:B------:R-:W-:-:S04]  /*52a0*/  LOP3.LUT R2, R5, 0x80000000, RZ, 0xc0, !PT ;  /* 0x8000000005027812 */ /* 0x000fc800078ec0ff */
[----:B------:R-:W-:-:S04]  /*52b0*/  SHF.R.U32.HI R3, RZ, 0x18, R2 ;  /* 0x00000018ff037819 */ /* 0x000fc80000011602 */
[----:B------:R-:W-:-:S04]  /*52c0*/  LOP3.LUT R0, R0, R3, RZ, 0xfc, !PT ;  /* 0x0000000300007212 */ /* 0x000fc800078efcff */
[----:B------:R-:W-:Y:S02]  /*52d0*/  PRMT R8, R0, 0x7610, R8 ;  /* 0x0000761000087816 */ /* 0x000fe40000000008 */
.L_x_14600:
[----:B------:R-:W-:Y:S05]  /*52e0*/  BSYNC B0 ;  /* 0x0000000000007941 */ /* 0x000fea0003800000 */
.L_x_14599:
[----:B------:R0:W-:Y:S01]  /*52f0*/  STG.E.U8 [R16.64], R8 ;  /* 0x0000000810007986 */ /* 0x0001e2000c101124 */
[----:B------:R-:W-:Y:S05]  /*5300*/  BRA `(.L_x_14579) ;  /* 0x0000046000007947 */ /* 0x000fea0003800000 */
.L_x_14597:
        /* <DEDUP_REMOVED lines=17> */
.L_x_14604:
[----:B------:R-:W-:-:S04]  /*5420*/  LOP3.LUT R2, R5, 0x80000000, RZ, 0xc0, !PT ;  /* 0x8000000005027812 */ /* 0x000fc800078ec0ff */
[----:B------:R-:W-:-:S04]  /*5430*/  SHF.R.U32.HI R3, RZ, 0x18, R2 ;  /* 0x00000018ff037819 */ /* 0x000fc80000011602 */
[----:B------:R-:W-:-:S04]  /*5440*/  LOP3.LUT R0, R0, R3, RZ, 0xfc, !PT ;  /* 0x0000000300007212 */ /* 0x000fc800078efcff */
[----:B------:R-:W-:Y:S02]  /*5450*/  PRMT R8, R0, 0x7610, R8 ;  /* 0x0000761000087816 */ /* 0x000fe40000000008 */
.L_x_14603:
[----:B------:R-:W-:Y:S05]  /*5460*/  BSYNC B0 ;  /* 0x0000000000007941 */ /* 0x000fea0003800000 */
.L_x_14602:
[----:B------:R0:W-:Y:S01]  /*5470*/  STG.E.U8 [R16.64], R8 ;  /* 0x0000000810007986 */ /* 0x0001e2000c101124 */
[----:B------:R-:W-:Y:S05]  /*5480*/  BRA `(.L_x_14579) ;  /* 0x000002e000007947 */ /* 0x000fea0003800000 */
.L_x_14596:
        /* <DEDUP_REMOVED lines=22> */
.L_x_14578:
        /* <DEDUP_REMOVED lines=20> */
.L_x_14606:
[----:B------:R-:W-:-:S05]  /*5730*/  SHF.R.S32.HI R3, RZ, 0x1f, R2 ;  /* 0x0000001fff037819 */ /* 0x000fca0000011402 */
[----:B------:R0:W-:Y:S01]  /*5740*/  STG.E.64 [R16.64], R2 ;  /* 0x0000000210007986 */ /* 0x0001e2000c101b24 */
[----:B------:R-:W-:Y:S05]  /*5750*/  BRA `(.L_x_14579) ;  /* 0x0000001000007947 */ /* 0x000fea0003800000 */
.L_x_14605:
[----:B------:R0:W-:Y:S02]  /*5760*/  STG.E [R16.64], R2 ;  /* 0x0000000210007986 */ /* 0x0001e4000c101924 */
.L_x_14579:
        /* <DEDUP_REMOVED lines=231> */
.L_x_14607:
        /* <DEDUP_REMOVED lines=18> */
.L_x_14611:
[----:B------:R0:W5:Y:S01]  /*6700*/  LDG.E.U8 R18, [R2.64] ;  /* 0x0000002402127981 */ /* 0x000162000c1e1100 */
[----:B------:R-:W-:Y:S05]  /*6710*/  BRA `(.L_x_14613) ;  /* 0x00000d0000007947 */ /* 0x000fea0003800000 */
.L_x_14610:
        /* <DEDUP_REMOVED lines=8> */
.L_x_14615:
[----:B------:R0:W5:Y:S01]  /*67a0*/  LDG.E R18, [R2.64] ;  /* 0x0000002402127981 */ /* 0x000162000c1e1900 */
[----:B------:R-:W-:Y:S05]  /*67b0*/  BRA `(.L_x_14613) ;  /* 0x00000c6000007947 */ /* 0x000fea0003800000 */
.L_x_14614:
[----:B------:R0:W5:Y:S01]  /*67c0*/  LDG.E.S16 R18, [R2.64] ;  /* 0x0000002402127981 */ /* 0x000162000c1e1700 */
[----:B------:R-:W-:Y:S05]  /*67d0*/  BRA `(.L_x_14613) ;  /* 0x00000c4000007947 */ /* 0x000fea0003800000 */
.L_x_14609:
        /* <DEDUP_REMOVED lines=9> */
.L_x_14617:
[----:B------:R-:W2:Y:S02]  /*6870*/  LDG.E.U16 R2, [R2.64] ;  /* 0x0000002402027981 */ /* 0x000ea4000c1e1500 */
[----:B--2---:R-:W-:-:S06]  /*6880*/  HADD2.F32 R18, -RZ, R2.H0_H0 ;  /* 0x20000002ff127230 */ /* 0x004fcc0000004100 */
[----:B------:R-:W0:Y:S01]  /*6890*/  F2I.FTZ.TRUNC.NTZ R18, R18 ;  /* 0x0000001200127305 */ /* 0x000e22000021f100 */
[----:B------:R-:W-:Y:S05]  /*68a0*/  BRA `(.L_x_14613) ;  /* 0x00000b7000007947 */ /* 0x000fea0003800000 */
.L_x_14616:
        /* <DEDUP_REMOVED lines=9> */
.L_x_14619:
[----:B------:R-:W2:Y:S02]  /*6940*/  LDG.E.U16 R2, [R2.64] ;  /* 0x0000002402027981 */ /* 0x000ea4000c1e1500 */
[----:B--2---:R-:W-:-:S06]  /*6950*/  HADD2.F32 R18, -RZ, R2.H0_H0 ;  /* 0x20000002ff127230 */ /* 0x004fcc0000004100 */
[----:B------:R-:W0:Y:S01]  /*6960*/  F2I.FTZ.TRUNC.NTZ R18, R18 ;  /* 0x0000001200127305 */ /* 0x000e22000021f100 */
[----:B------:R-:W-:Y:S05]  /*6970*/  BRA `(.L_x_14613) ;  /* 0x00000aa000007947 */ /* 0x000fea0003800000 */
.L_x_14618:
[----:B------:R-:W2:Y:S02]  /*6980*/  LDG.E.64 R2, [R2.64] ;  /* 0x0000002402027981 */ /* 0x000ea4000c1e1b00 */
[----:B--2---:R0:W1:Y:S01]  /*6990*/  F2I.F64.TRUNC R18, R2 ;  /* 0x0000000200127311 */ /* 0x004062000030d100 */
[----:B------:R-:W-:Y:S05]  /*69a0*/  BRA `(.L_x_14613) ;  /* 0x00000a7000007947 */ /* 0x000fea0003800000 */
.L_x_14608:
        /* <DEDUP_REMOVED lines=12> */
.L_x_14622:
[----:B------:R-:W2:Y:S02]  /*6a70*/  LDG.E.64 R2, [R2.64] ;  /* 0x0000002402027981 */ /* 0x000ea4000c1e1b00 */
[----:B--2---:R0:W1:Y:S01]  /*6a80*/  F2I.F64.TRUNC R18, R2 ;  /* 0x0000000200127311 */ /* 0x004062000030d100 */
[----:B------:R-:W-:Y:S05]  /*6a90*/  BRA `(.L_x_14613) ;  /* 0x0000098000007947 */ /* 0x000fea0003800000 */
.L_x_14621:
        /* <DEDUP_REMOVED lines=27> */
.L_x_14624:
        /* <DEDUP_REMOVED lines=14> */
.L_x_14623:
[----:B------:R-:W2:Y:S02]  /*6d30*/  LDG.E.U16 R18, [R2.64] ;  /* 0x0000002402127981 */ /* 0x000ea4000c1e1500 */
[----:B--2---:R-:W-:-:S06]  /*6d40*/  PRMT R18, RZ, 0x5410, R18 ;  /* 0x00005410ff127816 */ /* 0x004fcc0000000012 */
[----:B------:R-:W0:Y:S01]  /*6d50*/  F2I.FTZ.TRUNC.NTZ R18, R18 ;  /* 0x0000001200127305 */ /* 0x000e22000021f100 */
[----:B------:R-:W-:Y:S05]  /*6d60*/  BRA `(.L_x_14613) ;  /* 0x000006b000007947 */ /* 0x000fea0003800000 */
.L_x_14620:
        /* <DEDUP_REMOVED lines=10> */
.L_x_14627:
        /* <DEDUP_REMOVED lines=21> */
.L_x_14631:
[----:B------:R-:W-:Y:S05]  /*6f60*/  BSYNC B1 ;  /* 0x0000000000017941 */ /* 0x000fea0003800000 */
.L_x_14630:
[----:B------:R-:W-:Y:S01]  /*6f70*/  IMAD.SHL.U32 R2, R2, 0x100000, RZ ;  /* 0x0010000002027824 */ /* 0x000fe200078e00ff */
[----:B------:R-:W-:-:S04]  /*6f80*/  LEA R3, R0, 0x3b800000, 0x17 ;  /* 0x3b80000000037811 */ /* 0x000fc800078eb8ff */
[----:B------:R-:W-:Y:S02]  /*6f90*/  LOP3.LUT R18, R3, R2, R18, 0xfe, !PT ;  /* 0x0000000203127212 */ /* 0x000fe400078efe12 */
.L_x_14629:
[----:B------:R-:W-:Y:S05]  /*6fa0*/  BSYNC B0 ;  /* 0x0000000000007941 */ /* 0x000fea0003800000 */
.L_x_14628:
[----:B------:R-:W0:Y:S01]  /*6fb0*/  F2I.FTZ.TRUNC.NTZ R18, R18 ;  /* 0x0000001200127305 */ /* 0x000e22000021f100 */
[----:B------:R-:W-:Y:S05]  /*6fc0*/  BRA `(.L_x_14613) ;  /* 0x0000045000007947 */ /* 0x000fea0003800000 */
.L_x_14626:
        /* <DEDUP_REMOVED lines=21> */
.L_x_14635:
[----:B------:R-:W-:Y:S05]  /*7120*/  BSYNC B1 ;  /* 0x0000000000017941 */ /* 0x000fea0003800000 */
.L_x_14634:
[----:B------:R-:W-:Y:S01]  /*7130*/  IMAD.SHL.U32 R2, R2, 0x200000, RZ ;  /* 0x0020000002027824 */ /* 0x000fe200078e00ff */
[----:B------:R-:W-:-:S04]  /*7140*/  LEA R3, R0, 0x37800000, 0x17 ;  /* 0x3780000000037811 */ /* 0x000fc800078eb8ff */
[----:B------:R-:W-:Y:S02]  /*7150*/  LOP3.LUT R18, R3, R2, R18, 0xfe, !PT ;  /* 0x0000000203127212 */ /* 0x000fe400078efe12 */
.L_x_14633:
[----:B------:R-:W-:Y:S05]  /*7160*/  BSYNC B0 ;  /* 0x0000000000007941 */ /* 0x000fea0003800000 */
.L_x_14632:
[----:B------:R-:W0:Y:S01]  /*7170*/  F2I.FTZ.TRUNC.NTZ R18, R18 ;  /* 0x0000001200127305 */ /* 0x000e22000021f100 */
[----:B------:R-:W-:Y:S05]  /*7180*/  BRA `(.L_x_14613) ;  /* 0x0000029000007947 */ /* 0x000fea0003800000 */
.L_x_14625:
        /* <DEDUP_REMOVED lines=14> */
.L_x_14639:
[----:B------:R-:W-:Y:S05]  /*7270*/  BSYNC B0 ;  /* 0x0000000000007941 */ /* 0x000fea0003800000 */
.L_x_14638:
[----:B------:R-:W0:Y:S01]  /*7280*/  F2I.FTZ.TRUNC.NTZ R18, R18 ;  /* 0x0000001200127305 */ /* 0x000e22000021f100 */
[----:B------:R-:W-:Y:S05]  /*7290*/  BRA `(.L_x_14613) ;  /* 0x0000018000007947 */ /* 0x000fea0003800000 */
.L_x_14612:
        /* <DEDUP_REMOVED lines=21> */
.L_x_14637:
[----:B------:R0:W5:Y:S01]  /*73f0*/  LDG.E R18, [R2.64] ;  /* 0x0000002402127981 */ /* 0x000162000c1e1900 */
[----:B------:R-:W-:Y:S05]  /*7400*/  BRA `(.L_x_14613) ;  /* 0x0000001000007947 */ /* 0x000fea0003800000 */
.L_x_14636:
[----:B------:R0:W5:Y:S02]  /*7410*/  LDG.E R18, [R2.64] ;  /* 0x0000002402127981 */ /* 0x000164000c1e1900 */
.L_x_14613:
        /* <DEDUP_REMOVED lines=18> */
.L_x_14643:
[----:B------:R0:W-:Y:S01]  /*7540*/  STG.E.U8 [R16.64], R2 ;  /* 0x0000000210007986 */ /* 0x0001e2000c101124 */
[----:B------:R-:W-:Y:S05]  /*7550*/  BRA `(.L_x_14645) ;  /* 0x00000d7000007947 */ /* 0x000fea0003800000 */
.L_x_14642:
        /* <DEDUP_REMOVED lines=9> */
.L_x_14647:
[----:B------:R0:W-:Y:S01]  /*75f0*/  STG.E [R16.64], R2 ;  /* 0x0000000210007986 */ /* 0x0001e2000c101924 */
[----:B------:R-:W-:Y:S05]  /*7600*/  BRA `(.L_x_14645) ;  /* 0x00000cc000007947 */ /* 0x000fea0003800000 */
.L_x_14646:
[----:B------:R0:W-:Y:S01]  /*7610*/  STG.E.U16 [R16.64], R2 ;  /* 0x0000000210007986 */ /* 0x0001e2000c101524 */
[----:B------:R-:W-:Y:S05]  /*7620*/  BRA `(.L_x_14645) ;  /* 0x00000ca000007947 */ /* 0x000fea0003800000 */
.L_x_14641:
        /* <DEDUP_REMOVED lines=9> */
.L_x_14649:
[----:B------:R-:W0:Y:S02]  /*76c0*/  I2F R0, R2 ;  /* 0x0000000200007306 */ /* 0x000e240000201400 */
[----:B0-----:R-:W-:-:S05]  /*76d0*/  F2FP.PACK_AB R0, RZ, R0 ;  /* 0x00000000ff00723e */ /* 0x001fca00000000ff */
[----:B------:R0:W-:Y:S01]  /*76e0*/  STG.E.U16 [R16.64], R0 ;  /* 0x0000000010007986 */ /* 0x0001e2000c101524 */
[----:B------:R-:W-:Y:S05]  /*76f0*/  BRA `(.L_x_14645) ;  /* 0x00000bd000007947 */ /* 0x000fea0003800000 */
.L_x_14648:
        /* <DEDUP_REMOVED lines=10> */
.L_x_14651:
[----:B------:R-:W0:Y:S02]  /*77a0*/  I2F R2, R2 ;  /* 0x0000000200027306 */ /* 0x000e240000201400 */
[----:B0-----:R-:W-:-:S04]  /*77b0*/  F2FP.PACK_AB R3, RZ, R2 ;  /* 0x00000002ff03723e */ /* 0x001fc800000000ff */
[----:B------:R-:W-:-:S05]  /*77c0*/  PRMT R3, R3, 0x5410, RZ ;  /* 0x0000541003037816 */ /* 0x000fca00000000ff */
[----:B------:R0:W-:Y:S01]  /*77d0*/  STG.E [R16.64], R3 ;  /* 0x0000000310007986 */ /* 0x0001e2000c101924 */
[----:B------:R-:W-:Y:S05]  /*77e0*/  BRA `(.L_x_14645) ;  /* 0x00000ae000007947 */ /* 0x000fea0003800000 */
.L_x_14650:
[----:B------:R-:W0:Y:S02]  /*77f0*/  I2F.F64 R2, R2 ;  /* 0x0000000200027312 */ /* 0x000e240000201c00 */
[----:B0-----:R0:W-:Y:S01]  /*7800*/  STG.E.64 [R16.64], R2 ;  /* 0x0000000210007986 */ /* 0x0011e2000c101b24 */
[----:B------:R-:W-:Y:S05]  /*7810*/  BRA `(.L_x_14645) ;  /* 0x00000ab000007947 */ /* 0x000fea0003800000 */
.L_x_14640:
        /* <DEDUP_REMOVED lines=12> */
.L_x_14654:
[----:B------:R-:W0:Y:S01]  /*78e0*/  I2F.F64 R4, R2 ;  /* 0x0000000200047312 */ /* 0x000e220000201c00 */
[----:B------:R-:W-:-:S05]  /*78f0*/  CS2R R6, SRZ ;  /* 0x0000000000067805 */ /* 0x000fca000001ff00 */
[----:B0-----:R0:W-:Y:S01]  /*7900*/  STG.E.128 [R16.64], R4 ;  /* 0x0000000410007986 */ /* 0x0011e2000c101d24 */
[----:B------:R-:W-:Y:S05]  /*7910*/  BRA `(.L_x_14645) ;  /* 0x000009b000007947 */ /* 0x000fea0003800000 */
.L_x_14653:
        /* <DEDUP_REMOVED lines=21> */
.L_x_14658:
[----:B------:R-:W-:Y:S05]  /*7a70*/  BSYNC B0 ;  /* 0x0000000000007941 */ /* 0x000fea0003800000 */
.L_x_14657:
[----:B------:R-:W-:-:S05]  /*7a80*/  LOP3.LUT R3, R0, R3, RZ, 0xfc, !PT ;  /* 0x0000000300037212 */ /* 0x000fca00078efcff */
[----:B------:R0:W-:Y:S01]  /*7a90*/  STG.E.U8 [R16.64], R3 ;  /* 0x0000000310007986 */ /* 0x0001e2000c101124 */
[----:B------:R-:W-:Y:S05]  /*7aa0*/  BRA `(.L_x_14645) ;  /* 0x0000082000007947 */ /* 0x000fea0003800000 */
.L_x_14656:
        /* <DEDUP_REMOVED lines=13> */
.L_x_14660:
[----:B------:R-:W-:Y:S01]  /*7b80*/  IMAD.MOV.U32 R0, RZ, RZ, 0x7f ;  /* 0x0000007fff007424 */ /* 0x000fe200078e00ff */
[----:B------:R-:W-:-:S04]  /*7b90*/  ISETP.GT.U32.AND P0, PT, R3, 0x7f800000, PT ;  /* 0x7f8000000300780c */ /* 0x000fc80003f04070 */
[----:B------:R-:W-:-:S04]  /*7ba0*/  SEL R0, R0, 0x7c, P0 ;  /* 0x0000007c00007807 */ /* 0x000fc80000000000 */
.L_x_14661:
[----:B------:R-:W-:Y:S05]  /*7bb0*/  BSYNC B0 ;  /* 0x0000000000007941 */ /* 0x000fea0003800000 */
.L_x_14659:
[----:B------:R-:W-:-:S04]  /*7bc0*/  LOP3.LUT R2, R5, 0x80000000, RZ, 0xc0, !PT ;  /* 0x8000000005027812 */ /* 0x000fc800078ec0ff */
[----:B------:R-:W-:-:S04]  /*7bd0*/  SHF.R.U32.HI R3, RZ, 0x18, R2 ;  /* 0x00000018ff037819 */ /* 0x000fc80000011602 */
[----:B------:R-:W-:-:S05]  /*7be0*/  LOP3.LUT R3, R0, R3, RZ, 0xfc, !PT ;  /* 0x0000000300037212 */ /* 0x000fca00078efcff */
[----:B------:R0:W-:Y:S01]  /*7bf0*/  STG.E.U8 [R16.64], R3 ;  /* 0x0000000310007986 */ /* 0x0001e2000c101124 */
[----:B------:R-:W-:Y:S05]  /*7c00*/  BRA `(.L_x_14645) ;  /* 0x000006c000007947 */ /* 0x000fea0003800000 */
.L_x_14655:
[----:B------:R-:W0:Y:S02]  /*7c10*/  I2F R0, R2 ;  /* 0x0000000200007306 */ /* 0x000e240000201400 */
[----:B0-----:R-:W-:-:S05]  /*7c20*/  F2FP.BF16.PACK_AB R0, RZ, R0 ;  /* 0x00000000ff00723e */ /* 0x001fca00000010ff */
[----:B------:R0:W-:Y:S01]  /*7c30*/  STG.E.U16 [R16.64], R0 ;  /* 0x0000000010007986 */ /* 0x0001e2000c101524 */
[----:B------:R-:W-:Y:S05]  /*7c40*/  BRA `(.L_x_14645) ;  /* 0x0000068000007947 */ /* 0x000fea0003800000 */
.L_x_14652:
        /* <DEDUP_REMOVED lines=10> */
.L_x_14664:
        /* <DEDUP_REMOVED lines=17> */
.L_x_14667:
[----:B------:R-:W-:-:S04]  /*7e00*/  LOP3.LUT R2, R5, 0x80000000, RZ, 0xc0, !PT ;  /* 0x8000000005027812 */ /* 0x000fc800078ec0ff */
[----:B------:R-:W-:-:S04]  /*7e10*/  SHF.R.U32.HI R3, RZ, 0x18, R2 ;  /* 0x00000018ff037819 */ /* 0x000fc80000011602 */
[----:B------:R-:W-:-:S04]  /*7e20*/  LOP3.LUT R0, R0, R3, RZ, 0xfc, !PT ;  /* 0x0000000300007212 */ /* 0x000fc800078efcff */
[----:B------:R-:W-:Y:S02]  /*7e30*/  PRMT R8, R0, 0x7610, R8 ;  /* 0x0000761000087816 */ /* 0x000fe40000000008 */
.L_x_14666:
[----:B------:R-:W-:Y:S05]  /*7e40*/  BSYNC B0 ;  /* 0x0000000000007941 */ /* 0x000fea0003800000 */
.L_x_14665:
[----:B------:R0:W-:Y:S01]  /*7e50*/  STG.E.U8 [R16.64], R8 ;  /* 0x0000000810007986 */ /* 0x0001e2000c101124 */
[----:B------:R-:W-:Y:S05]  /*7e60*/  BRA `(.L_x_14645) ;  /* 0x0000046000007947 */ /* 0x000fea0003800000 */
.L_x_14663:
        /* <DEDUP_REMOVED lines=17> */
.L_x_14670:
[----:B------:R-:W-:-:S04]  /*7f80*/  LOP3.LUT R2, R5, 0x80000000, RZ, 0xc0, !PT ;  /* 0x8000000005027812 */ /* 0x000fc800078ec0ff */
[----:B------:R-:W-:-:S04]  /*7f90*/  SHF.R.U32.HI R3, RZ, 0x18, R2 ;  /* 0x00000018ff037819 */ /* 0x000fc80000011602 */
[----:B------:R-:W-:-:S04]  /*7fa0*/  LOP3.LUT R0, R0, R3, RZ, 0xfc, !PT ;  /* 0x0000000300007212 */ /* 0x000fc800078efcff */
[----:B------:R-:W-:Y:S02]  /*7fb0*/  PRMT R8, R0, 0x7610, R8 ;  /* 0x0000761000087816 */ /* 0x000fe40000000008 */
.L_x_14669:
[----:B------:R-:W-:Y:S05]  /*7fc0*/  BSYNC B0 ;  /* 0x0000000000007941 */ /* 0x000fea0003800000 */
.L_x_14668:
[----:B------:R0:W-:Y:S01]  /*7fd0*/  STG.E.U8 [R16.64], R8 ;  /* 0x0000000810007986 */ /* 0x0001e2000c101124 */
[----:B------:R-:W-:Y:S05]  /*7fe0*/  BRA `(.L_x_14645) ;  /* 0x000002e000007947 */ /* 0x000fea0003800000 */
.L_x_14662:
        /* <DEDUP_REMOVED lines=22> */
.L_x_14644:
        /* <DEDUP_REMOVED lines=20> */
.L_x_14672:
[----:B------:R-:W-:-:S05]  /*8290*/  SHF.R.S32.HI R3, RZ, 0x1f, R2 ;  /* 0x0000001fff037819 */ /* 0x000fca0000011402 */
[----:B------:R0:W-:Y:S01]  /*82a0*/  STG.E.64 [R16.64], R2 ;  /* 0x0000000210007986 */ /* 0x0001e2000c101b24 */
[----:B------:R-:W-:Y:S05]  /*82b0*/  BRA `(.L_x_14645) ;  /* 0x0000001000007947 */ /* 0x000fea0003800000 */
.L_x_14671:
[----:B------:R0:W-:Y:S02]  /*82c0*/  STG.E [R16.64], R2 ;  /* 0x0000000210007986 */ /* 0x0001e4000c101924 */
.L_x_14645:
[----:B------:R-:W-:Y:S02]  /*82d0*/  IADD3 R19, R19, 0x80, RZ ;  /* 0x0000008013137810 */ /* 0x000fe40007ffe0ff */
.L_x_14540:
[----:B------:R-:W-:Y:S05]  /*82e0*/  BSYNC B6 ;  /* 0x0000000000067941 */ /* 0x000fea0003800000 */
.L_x_14539:
        /* <DEDUP_REMOVED lines=230> */
.L_x_14673:
        /* <DEDUP_REMOVED lines=18> */
.L_x_14677:
[----:B------:R0:W5:Y:S01]  /*9270*/  LDG.E.U8 R18, [R2.64] ;  /* 0x0000002402127981 */ /* 0x000162000c1e1100 */
[----:B------:R-:W-:Y:S05]  /*9280*/  BRA `(.L_x_14679) ;  /* 0x00000d0000007947 */ /* 0x000fea0003800000 */
.L_x_14676:
        /* <DEDUP_REMOVED lines=8> */
.L_x_14681:
[----:B------:R0:W5:Y:S01]  /*9310*/  LDG.E R18, [R2.64] ;  /* 0x0000002402127981 */ /* 0x000162000c1e1900 */
[----:B------:R-:W-:Y:S05]  /*9320*/  BRA `(.L_x_14679) ;  /* 0x00000c6000007947 */ /* 0x000fea0003800000 */
.L_x_14680:
[----:B------:R0:W5:Y:S01]  /*9330*/  LDG.E.S16 R18, [R2.64] ;  /* 0x0000002402127981 */ /* 0x000162000c1e1700 */
[----:B------:R-:W-:Y:S05]  /*9340*/  BRA `(.L_x_14679) ;  /* 0x00000c4000007947 */ /* 0x000fea0003800000 */
.L_x_14675:
        /* <DEDUP_REMOVED lines=9> */
.L_x_14683:
[----:B------:R-:W2:Y:S02]  /*93e0*/  LDG.E.U16 R2, [R2.64] ;  /* 0x0000002402027981 */ /* 0x000ea4000c1e1500 */
[----:B--2---:R-:W-:-:S06]  /*93f0*/  HADD2.F32 R18, -RZ, R2.H0_H0 ;  /* 0x20000002ff127230 */ /* 0x004fcc0000004100 */
[----:B------:R-:W0:Y:S01]  /*9400*/  F2I.FTZ.TRUNC.NTZ R18, R18 ;  /* 0x0000001200127305 */ /* 0x000e22000021f100 */
[----:B------:R-:W-:Y:S05]  /*9410*/  BRA `(.L_x_14679) ;  /* 0x00000b7000007947 */ /* 0x000fea0003800000 */
.L_x_14682:
        /* <DEDUP_REMOVED lines=9> */
.L_x_14685:
[----:B------:R-:W2:Y:S02]  /*94b0*/  LDG.E.U16 R2, [R2.64] ;  /* 0x0000002402027981 */ /* 0x000ea4000c1e1500 */
[----:B--2---:R-:W-:-:S06]  /*94c0*/  HADD2.F32 R18, -RZ, R2.H0_H0 ;  /* 0x20000002ff127230 */ /* 0x004fcc0000004100 */
[----:B------:R-:W0:Y:S01]  /*94d0*/  F2I.FTZ.TRUNC.NTZ R18, R18 ;  /* 0x0000001200127305 */ /* 0x000e22000021f100 */
[----:B------:R-:W-:Y:S05]  /*94e0*/  BRA `(.L_x_14679) ;  /* 0x00000aa000007947 */ /* 0x000fea0003800000 */
.L_x_14684:
[----:B------:R-:W2:Y:S02]  /*94f0*/  LDG.E.64 R18, [R2.64] ;  /* 0x0000002402127981 */ /* 0x000ea4000c1e1b00 */
[----:B--2---:R0:W1:Y:S01]  /*9500*/  F2I.F64.TRUNC R18, R18 ;  /* 0x0000001200127311 */ /* 0x004062000030d100 */
[----:B------:R-:W-:Y:S05]  /*9510*/  BRA `(.L_x_14679) ;  /* 0x00000a7000007947 */ /* 0x000fea0003800000 */
.L_x_14674:
        /* <DEDUP_REMOVED lines=12> */
.L_x_14688:
[----:B------:R-:W2:Y:S02]  /*95e0*/  LDG.E.64 R2, [R2.64] ;  /* 0x0000002402027981 */ /* 0x000ea4000c1e1b00 */
[----:B--2---:R0:W1:Y:S01]  /*95f0*/  F2I.F64.TRUNC R18, R2 ;  /* 0x0000000200127311 */ /* 0x004062000030d100 */
[----:B------:R-:W-:Y:S05]  /*9600*/  BRA `(.L_x_14679) ;  /* 0x0000098000007947 */ /* 0x000fea0003800000 */
.L_x_14687:
        /* <DEDUP_REMOVED lines=27> */
.L_x_14690:
        /* <DEDUP_REMOVED lines=14> */
.L_x_14689:
[----:B------:R-:W2:Y:S02]  /*98a0*/  LDG.E.U16 R18, [R2.64] ;  /* 0x0000002402127981 */ /* 0x000ea4000c1e1500 */
[----:B--2---:R-:W-:-:S06]  /*98b0*/  PRMT R18, RZ, 0x5410, R18 ;  /* 0x00005410ff127816 */ /* 0x004fcc0000000012 */
[----:B------:R-:W0:Y:S01]  /*98c0*/  F2I.FTZ.TRUNC.NTZ R18, R18 ;  /* 0x0000001200127305 */ /* 0x000e22000021f100 */
[----:B------:R-:W-:Y:S05]  /*98d0*/  BRA `(.L_x_14679) ;  /* 0x000006b000007947 */ /* 0x000fea0003800000 */
.L_x_14686:
        /* <DEDUP_REMOVED lines=10> */
.L_x_14693:
        /* <DEDUP_REMOVED lines=21> */
.L_x_14697:
[----:B------:R-:W-:Y:S05]  /*9ad0*/  BSYNC B1 ;  /* 0x0000000000017941 */ /* 0x000fea0003800000 */
.L_x_14696:
[----:B------:R-:W-:Y:S01]  /*9ae0*/  IMAD.SHL.U32 R2, R2, 0x100000, RZ ;  /* 0x0010000002027824 */ /* 0x000fe200078e00ff */
[----:B------:R-:W-:-:S04]  /*9af0*/  LEA R3, R0, 0x3b800000, 0x17 ;  /* 0x3b80000000037811 */ /* 0x000fc800078eb8ff */
[----:B------:R-:W-:Y:S02]  /*9b00*/  LOP3.LUT R18, R3, R2, R18, 0xfe, !PT ;  /* 0x0000000203127212 */ /* 0x000fe400078efe12 */
.L_x_14695:
[----:B------:R-:W-:Y:S05]  /*9b10*/  BSYNC B0 ;  /* 0x0000000000007941 */ /* 0x000fea0003800000 */
.L_x_14694:
[----:B------:R-:W0:Y:S01]  /*9b20*/  F2I.FTZ.TRUNC.NTZ R18, R18 ;  /* 0x0000001200127305 */ /* 0x000e22000021f100 */
[----:B------:R-:W-:Y:S05]  /*9b30*/  BRA `(.L_x_14679) ;  /* 0x0000045000007947 */ /* 0x000fea0003800000 */
.L_x_14692:
        /* <DEDUP_REMOVED lines=21> */
.L_x_14701:
[----:B------:R-:W-:Y:S05]  /*9c90*/  BSYNC B1 ;  /* 0x0000000000017941 */ /* 0x000fea0003800000 */
.L_x_14700:
[----:B------:R-:W-:Y:S01]  /*9ca0*/  IMAD.SHL.U32 R2, R2, 0x200000, RZ ;  /* 0x0020000002027824 */ /* 0x000fe200078e00ff */
[----:B------:R-:W-:-:S04]  /*9cb0*/  LEA R3, R0, 0x37800000, 0x17 ;  /* 0x3780000000037811 */ /* 0x000fc800078eb8ff */
[----:B------:R-:W-:Y:S02]  /*9cc0*/  LOP3.LUT R18, R3, R2, R18, 0xfe, !PT ;  /* 0x0000000203127212 */ /* 0x000fe400078efe12 */
.L_x_14699:
[----:B------:R-:W-:Y:S05]  /*9cd0*/  BSYNC B0 ;  /* 0x0000000000007941 */ /* 0x000fea0003800000 */
.L_x_14698:
[----:B------:R-:W0:Y:S01]  /*9ce0*/  F2I.FTZ.TRUNC.NTZ R18, R18 ;  /* 0x0000001200127305 */ /* 0x000e22000021f100 */
[----:B------:R-:W-:Y:S05]  /*9cf0*/  BRA `(.L_x_14679) ;  /* 0x0000029000007947 */ /* 0x000fea0003800000 */
.L_x_14691:
        /* <DEDUP_REMOVED lines=14> */
.L_x_14705:
[----:B------:R-:W-:Y:S05]  /*9de0*/  BSYNC B0 ;  /* 0x0000000000007941 */ /* 0x000fea0003800000 */
.L_x_14704:
[----:B------:R-:W0:Y:S01]  /*9df0*/  F2I.FTZ.TRUNC.NTZ R18, R18 ;  /* 0x0000001200127305 */ /* 0x000e22000021f100 */
[----:B------:R-:W-:Y:S05]  /*9e00*/  BRA `(.L_x_14679) ;  /* 0x0000018000007947 */ /* 0x000fea0003800000 */
.L_x_14678:
        /* <DEDUP_REMOVED lines=21> */
.L_x_14703:
[----:B------:R0:W5:Y:S01]  /*9f60*/  LDG.E R18, [R2.64] ;  /* 0x0000002402127981 */ /* 0x000162000c1e1900 */
[----:B------:R-:W-:Y:S05]  /*9f70*/  BRA `(.L_x_14679) ;  /* 0x0000001000007947 */ /* 0x000fea0003800000 */
.L_x_14702:
[----:B------:R0:W5:Y:S02]  /*9f80*/  LDG.E R18, [R2.64] ;  /* 0x0000002402127981 */ /* 0x000164000c1e1900 */
.L_x_14679:
        /* <DEDUP_REMOVED lines=18> */
.L_x_14709:
[----:B------:R-:W-:Y:S01]  /*a0b0*/  STG.E.U8 [R16.64], R2 ;  /* 0x0000000210007986 */ /* 0x000fe2000c101124 */
[----:B------:R-:W-:Y:S05]  /*a0c0*/  EXIT ;  /* 0x000000000000794d */ /* 0x000fea0003800000 */
.L_x_14708:
        /* <DEDUP_REMOVED lines=9> */
.L_x_14712:
[----:B------:R-:W-:Y:S01]  /*a160*/  STG.E [R16.64], R2 ;  /* 0x0000000210007986 */ /* 0x000fe2000c101924 */
[----:B------:R-:W-:Y:S05]  /*a170*/  EXIT ;  /* 0x000000000000794d */ /* 0x000fea0003800000 */
.L_x_14711:
[----:B------:R-:W-:Y:S01]  /*a180*/  STG.E.U16 [R16.64], R2 ;  /* 0x0000000210007986 */ /* 0x000fe2000c101524 */
[----:B------:R-:W-:Y:S05]  /*a190*/  EXIT ;  /* 0x000000000000794d */ /* 0x000fea0003800000 */
.L_x_14707:
        /* <DEDUP_REMOVED lines=9> */
.L_x_14714:
[----:B------:R-:W0:Y:S02]  /*a230*/  I2F R0, R2 ;  /* 0x0000000200007306 */ /* 0x000e240000201400 */
[----:B0-----:R-:W-:-:S05]  /*a240*/  F2FP.PACK_AB R0, RZ, R0 ;  /* 0x00000000ff00723e */ /* 0x001fca00000000ff */
[----:B------:R-:W-:Y:S01]  /*a250*/  STG.E.U16 [R16.64], R0 ;  /* 0x0000000010007986 */ /* 0x000fe2000c101524 */
[----:B------:R-:W-:Y:S05]  /*a260*/  EXIT ;  /* 0x000000000000794d */ /* 0x000fea0003800000 */
.L_x_14713:
        /* <DEDUP_REMOVED lines=10> */
.L_x_14716:
[----:B------:R-:W0:Y:S02]  /*a310*/  I2F R2, R2 ;  /* 0x0000000200027306 */ /* 0x000e240000201400 */
[----:B0-----:R-:W-:-:S04]  /*a320*/  F2FP.PACK_AB R3, RZ, R2 ;  /* 0x00000002ff03723e */ /* 0x001fc800000000ff */
[----:B------:R-:W-:-:S05]  /*a330*/  PRMT R3, R3, 0x5410, RZ ;  /* 0x0000541003037816 */ /* 0x000fca00000000ff */
[----:B------:R-:W-:Y:S01]  /*a340*/  STG.E [R16.64], R3 ;  /* 0x0000000310007986 */ /* 0x000fe2000c101924 */
[----:B------:R-:W-:Y:S05]  /*a350*/  EXIT ;  /* 0x000000000000794d */ /* 0x000fea0003800000 */
.L_x_14715:
[----:B------:R-:W0:Y:S02]  /*a360*/  I2F.F64 R2, R2 ;  /* 0x0000000200027312 */ /* 0x000e240000201c00 */
[----:B0-----:R-:W-:Y:S01]  /*a370*/  STG.E.64 [R16.64], R2 ;  /* 0x0000000210007986 */ /* 0x001fe2000c101b24 */
[----:B------:R-:W-:Y:S05]  /*a380*/  EXIT ;  /* 0x000000000000794d */ /* 0x000fea0003800000 */
.L_x_14706:
        /* <DEDUP_REMOVED lines=12> */
.L_x_14719:
[----:B------:R-:W0:Y:S01]  /*a450*/  I2F.F64 R4, R2 ;  /* 0x0000000200047312 */ /* 0x000e220000201c00 */
[----:B------:R-:W-:-:S05]  /*a460*/  CS2R R6, SRZ ;  /* 0x0000000000067805 */ /* 0x000fca000001ff00 */
[----:B0-----:R-:W-:Y:S01]  /*a470*/  STG.E.128 [R16.64], R4 ;  /* 0x0000000410007986 */ /* 0x001fe2000c101d24 */
[----:B------:R-:W-:Y:S05]  /*a480*/  EXIT ;  /* 0x000000000000794d */ /* 0x000fea0003800000 */
.L_x_14718:
        /* <DEDUP_REMOVED lines=21> */
.L_x_14723:
[----:B------:R-:W-:Y:S05]  /*a5e0*/  BSYNC B0 ;  /* 0x0000000000007941 */ /* 0x000fea0003800000 */
.L_x_14722:
[----:B------:R-:W-:-:S05]  /*a5f0*/  LOP3.LUT R3, R0, R3, RZ, 0xfc, !PT ;  /* 0x0000000300037212 */ /* 0x000fca00078efcff */
[----:B------:R-:W-:Y:S01]  /*a600*/  STG.E.U8 [R16.64], R3 ;  /* 0x0000000310007986 */ /* 0x000fe2000c101124 */
[----:B------:R-:W-:Y:S05]  /*a610*/  EXIT ;  /* 0x000000000000794d */ /* 0x000fea0003800000 */
.L_x_14721:
        /* <DEDUP_REMOVED lines=13> */
.L_x_14725:
[----:B------:R-:W-:Y:S01]  /*a6f0*/  IMAD.MOV.U32 R0, RZ, RZ, 0x7f ;  /* 0x0000007fff007424 */ /* 0x000fe200078e00ff */
[----:B------:R-:W-:-:S04]  /*a700*/  ISETP.GT.U32.AND P0, PT, R3, 0x7f800000, PT ;  /* 0x7f8000000300780c */ /* 0x000fc80003f04070 */
[----:B------:R-:W-:-:S04]  /*a710*/  SEL R0, R0, 0x7c, P0 ;  /* 0x0000007c00007807 */ /* 0x000fc80000000000 */
.L_x_14726:
[----:B------:R-:W-:Y:S05]  /*a720*/  BSYNC B0 ;  /* 0x0000000000007941 */ /* 0x000fea0003800000 */
.L_x_14724:
[----:B------:R-:W-:-:S04]  /*a730*/  LOP3.LUT R2, R5, 0x80000000, RZ, 0xc0, !PT ;  /* 0x8000000005027812 */ /* 0x000fc800078ec0ff */
[----:B------:R-:W-:-:S04]  /*a740*/  SHF.R.U32.HI R3, RZ, 0x18, R2 ;  /* 0x00000018ff037819 */ /* 0x000fc80000011602 */
[----:B------:R-:W-:-:S05]  /*a750*/  LOP3.LUT R3, R0, R3, RZ, 0xfc, !PT ;  /* 0x0000000300037212 */ /* 0x000fca00078efcff */
[----:B------:R-:W-:Y:S01]  /*a760*/  STG.E.U8 [R16.64], R3 ;  /* 0x0000000310007986 */ /* 0x000fe2000c101124 */
[----:B------:R-:W-:Y:S05]  /*a770*/  EXIT ;  /* 0x000000000000794d */ /* 0x000fea0003800000 */
.L_x_14720:
[----:B------:R-:W0:Y:S02]  /*a780*/  I2F R0, R2 ;  /* 0x0000000200007306 */ /* 0x000e240000201400 */
[----:B0-----:R-:W-:-:S05]  /*a790*/  F2FP.BF16.PACK_AB R0, RZ, R0 ;  /* 0x00000000ff00723e */ /* 0x001fca00000010ff */
[----:B------:R-:W-:Y:S01]  /*a7a0*/  STG.E.U16 [R16.64], R0 ;  /* 0x0000000010007986 */ /* 0x000fe2000c101524 */
[----:B------:R-:W-:Y:S05]  /*a7b0*/  EXIT ;  /* 0x000000000000794d */ /* 0x000fea0003800000 */
.L_x_14717:
        /* <DEDUP_REMOVED lines=10> */
.L_x_14729:
        /* <DEDUP_REMOVED lines=17> */
.L_x_14732:
[----:B------:R-:W-:-:S04]  /*a970*/  LOP3.LUT R2, R5, 0x80000000, RZ, 0xc0, !PT ;  /* 0x8000000005027812 */ /* 0x000fc800078ec0ff */
[----:B------:R-:W-:-:S04]  /*a980*/  SHF.R.U32.HI R3, RZ, 0x18, R2 ;  /* 0x00000018ff037819 */ /* 0x000fc80000011602 */
[----:B------:R-:W-:-:S04]  /*a990*/  LOP3.LUT R0, R0, R3, RZ, 0xfc, !PT ;  /* 0x0000000300007212 */ /* 0x000fc800078efcff */
[----:B------:R-:W-:Y:S02]  /*a9a0*/  PRMT R8, R0, 0x7610, R8 ;  /* 0x0000761000087816 */ /* 0x000fe40000000008 */
.L_x_14731:
[----:B------:R-:W-:Y:S05]  /*a9b0*/  BSYNC B0 ;  /* 0x0000000000007941 */ /* 0x000fea0003800000 */
.L_x_14730:
[----:B------:R-:W-:Y:S01]  /*a9c0*/  STG.E.U8 [R16.64], R8 ;  /* 0x0000000810007986 */ /* 0x000fe2000c101124 */
[----:B------:R-:W-:Y:S05]  /*a9d0*/  EXIT ;  /* 0x000000000000794d */ /* 0x000fea0003800000 */
.L_x_14728:
        /* <DEDUP_REMOVED lines=17> */
.L_x_14735:
[----:B------:R-:W-:-:S04]  /*aaf0*/  LOP3.LUT R2, R5, 0x80000000, RZ, 0xc0, !PT ;  /* 0x8000000005027812 */ /* 0x000fc800078ec0ff */
[----:B------:R-:W-:-:S04]  /*ab00*/  SHF.R.U32.HI R3, RZ, 0x18, R2 ;  /* 0x00000018ff037819 */ /* 0x000fc80000011602 */
[----:B------:R-:W-:-:S04]  /*ab10*/  LOP3.LUT R0, R0, R3, RZ, 0xfc, !PT ;  /* 0x0000000300007212 */ /* 0x000fc800078efcff */
[----:B------:R-:W-:Y:S02]  /*ab20*/  PRMT R8, R0, 0x7610, R8 ;  /* 0x0000761000087816 */ /* 0x000fe40000000008 */
.L_x_14734:
[----:B------:R-:W-:Y:S05]  /*ab30*/  BSYNC B0 ;  /* 0x0000000000007941 */ /* 0x000fea0003800000 */
.L_x_14733:
[----:B------:R-:W-:Y:S01]  /*ab40*/  STG.E.U8 [R16.64], R8 ;  /* 0x0000000810007986 */ /* 0x000fe2000c101124 */
[----:B------:R-:W-:Y:S05]  /*ab50*/  EXIT ;  /* 0x000000000000794d */ /* 0x000fea0003800000 */
.L_x_14727:
        /* <DEDUP_REMOVED lines=22> */
.L_x_14710:
        /* <DEDUP_REMOVED lines=20> */
.L_x_14737:
[----:B------:R-:W-:-:S05]  /*ae00*/  SHF.R.S32.HI R3, RZ, 0x1f, R2 ;  /* 0x0000001fff037819 */ /* 0x000fca0000011402 */
[----:B------:R-:W-:Y:S01]  /*ae10*/  STG.E.64 [R16.64], R2 ;  /* 0x0000000210007986 */ /* 0x000fe2000c101b24 */
[----:B------:R-:W-:Y:S05]  /*ae20*/  EXIT ;  /* 0x000000000000794d */ /* 0x000fea0003800000 */
.L_x_14736:
[----:B------:R-:W-:Y:S01]  /*ae30*/  STG.E [R16.64], R2 ;  /* 0x0000000210007986 */ /* 0x000fe2000c101924 */
[----:B------:R-:W-:Y:S05]  /*ae40*/  EXIT ;  /* 0x000000000000794d */ /* 0x000fea0003800000 */
.L_x_14738:
        /* <DEDUP_REMOVED lines=11> */
.L_x_29980:


//--------------------- .text._ZN2at6native27unrolled_elementwise_kernelINS0_13BUnaryFunctorIiiiZZZNS0_21heaviside_kernel_cudaERNS_18TensorIteratorBaseEENKUlvE_clEvENKUlvE1_clEvEUliiE_EESt5arrayIPcLm2EELi4E23TrivialOffsetCalculatorILi1EjESD_NS0_6memory12LoadWithCastILi1EEENSE_13StoreWithCastILi1EEEEEviT_T0_T2_T3_T4_T5_ --------------------------
	.section	.text._ZN2at6native27unrolled_elementwise_kernelINS0_13BUnaryFunctorIiiiZZZNS0_21heaviside_kernel_cudaERNS_18TensorIteratorBaseEENKUlvE_clEvENKUlvE1_clEvEUliiE_EESt5arrayIPcLm2EELi4E23TrivialOffsetCalculatorILi1EjESD_NS0_6memory12LoadWithCastILi1EEENSE_13StoreWithCastILi1EEEEEviT_T0_T2_T3_T4_T5_,"ax",@progbits
	.sectioninfo	@"SHI_REGISTERS=30"
	.align	128
        .global         _ZN2at6native27unrolled_elementwise_kernelINS0_13BUnaryFunctorIiiiZZZNS0_21heaviside_kernel_cudaERNS_18TensorIteratorBaseEENKUlvE_clEvENKUlvE1_clEvEUliiE_EESt5arrayIPcLm2EELi4E23TrivialOffsetCalculatorILi1EjESD_NS0_6memory12LoadWithCastILi1EEENSE_13StoreWithCastILi1EEEEEviT_T0_T2_T3_T4_T5_
        .type           _ZN2at6native27unrolled_elementwise_kernelINS0_13BUnaryFunctorIiiiZZZNS0_21heaviside_kernel_cudaERNS_18TensorIteratorBaseEENKUlvE_clEvENKUlvE1_clEvEUliiE_EESt5arrayIPcLm2EELi4E23TrivialOffsetCalculatorILi1EjESD_NS0_6memory12LoadWithCastILi1EEENSE_13StoreWithCastILi1EEEEEviT_T0_T2_T3_T4_T5_,@function
        .size           _ZN2at6native27unrolled_elementwise_kernelINS0_13BUnaryFunctorIiiiZZZNS0_21heaviside_kernel_cudaERNS_18TensorIteratorBaseEENKUlvE_clEvENKUlvE1_clEvEUliiE_EESt5arrayIPcLm2EELi4E23TrivialOffsetCalculatorILi1EjESD_NS0_6memory12LoadWithCastILi1EEENSE_13StoreWithCastILi1EEEEEviT_T0_T2_T3_T4_T5_,(.L_x_29981 - _ZN2at6native27unrolled_elementwise_kernelINS0_13BUnaryFunctorIiiiZZZNS0_21heaviside_kernel_cudaERNS_18TensorIteratorBaseEENKUlvE_clEvENKUlvE1_clEvEUliiE_EESt5arrayIPcLm2EELi4E23TrivialOffsetCalculatorILi1EjESD_NS0_6memory12LoadWithCastILi1EEENSE_13StoreWithCastILi1EEEEEviT_T0_T2_T3_T4_T5_)
        .other          _ZN2at6native27unrolled_elementwise_kernelINS0_13BUnaryFunctorIiiiZZZNS0_21heaviside_kernel_cudaERNS_18TensorIteratorBaseEENKUlvE_clEvENKUlvE1_clEvEUliiE_EESt5arrayIPcLm2EELi4E23TrivialOffsetCalculatorILi1EjESD_NS0_6memory12LoadWithCastILi1EEENSE_13StoreWithCastILi1EEEEEviT_T0_T2_T3_T4_T5_,@"STO_CUDA_ENTRY STV_DEFAULT"
_ZN2at6native27unrolled_elementwise_kernelINS0_13BUnaryFunctorIiiiZZZNS0_21heaviside_kernel_cudaERNS_18TensorIteratorBaseEENKUlvE_clEvENKUlvE1_clEvEUliiE_EESt5arrayIPcLm2EELi4E23TrivialOffsetCalculatorILi1EjESD_NS0_6memory12LoadWithCastILi1EEENSE_13StoreWithCastILi1EEEEEviT_T0_T2_T3_T4_T5_:
.text._ZN2at6native27unrolled_elementwise_kernelINS0_13BUnaryFunctorIiiiZZZNS0_21heaviside_kernel_cudaERNS_18TensorIteratorBaseEENKUlvE_clEvENKUlvE1_clEvEUliiE_EESt5arrayIPcLm2EELi4E23TrivialOffsetCalculatorILi1EjESD_NS0_6memory12LoadWithCastILi1EEENSE_13StoreWithCastILi1EEEEEviT_T0_T2_T3_T4_T5_:
        /* <DEDUP_REMOVED lines=29> */
.L_x_14744:
[----:B------:R0:W5:Y:S01]  /*01d0*/  LDG.E.U8 R23, [R2.64] ;  /* 0x0000002402177981 */ /* 0x000162000c1e1100 */
[----:B------:R-:W-:Y:S05]  /*01e0*/  BRA `(.L_x_14746) ;  /* 0x00000d1000007947 */ /* 0x000fea0003800000 */
.L_x_14743:
        /* <DEDUP_REMOVED lines=8> */
.L_x_14748:
[----:B------:R0:W5:Y:S01]  /*0270*/  LDG.E R23, [R2.64] ;  /* 0x0000002402177981 */ /* 0x000162000c1e1900 */
[----:B------:R-:W-:Y:S05]  /*0280*/  BRA `(.L_x_14746) ;  /* 0x00000c7000007947 */ /* 0x000fea0003800000 */
.L_x_14747:
[----:B------:R0:W5:Y:S01]  /*0290*/  LDG.E.S16 R23, [R2.64] ;  /* 0x0000002402177981 */ /* 0x000162000c1e1700 */
[----:B------:R-:W-:Y:S05]  /*02a0*/  BRA `(.L_x_14746) ;  /* 0x00000c5000007947 */ /* 0x000fea0003800000 */
.L_x_14742:
        /* <DEDUP_REMOVED lines=9> */
.L_x_14750:
[----:B------:R-:W2:Y:S02]  /*0340*/  LDG.E.U16 R2, [R2.64] ;  /* 0x0000002402027981 */ /* 0x000ea4000c1e1500 */
[----:B--2---:R-:W-:-:S06]  /*0350*/  HADD2.F32 R23, -RZ, R2.H0_H0 ;  /* 0x20000002ff177230 */ /* 0x004fcc0000004100 */
[----:B------:R-:W0:Y:S01]  /*0360*/  F2I.FTZ.TRUNC.NTZ R23, R23 ;  /* 0x0000001700177305 */ /* 0x000e22000021f100 */
[----:B------:R-:W-:Y:S05]  /*0370*/  BRA `(.L_x_14746) ;  /* 0x00000b8000007947 */ /* 0x000fea0003800000 */
.L_x_14749:
        /* <DEDUP_REMOVED lines=9> */
.L_x_14752:
[----:B------:R-:W2:Y:S02]  /*0410*/  LDG.E.U16 R2, [R2.64] ;  /* 0x0000002402027981 */ /* 0x000ea4000c1e1500 */
[----:B--2---:R-:W-:-:S06]  /*0420*/  HADD2.F32 R23, -RZ, R2.H0_H0 ;  /* 0x20000002ff177230 */ /* 0x004fcc0000004100 */
[----:B------:R-:W0:Y:S01]  /*0430*/  F2I.FTZ.TRUNC.NTZ R23, R23 ;  /* 0x0000001700177305 */ /* 0x000e22000021f100 */
[----:B------:R-:W-:Y:S05]  /*0440*/  BRA `(.L_x_14746) ;  /* 0x00000ab000007947 */ /* 0x000fea0003800000 */
.L_x_14751:
[----:B------:R-:W2:Y:S02]  /*0450*/  LDG.E.64 R2, [R2.64] ;  /* 0x0000002402027981 */ /* 0x000ea4000c1e1b00 */
[----:B--2---:R0:W1:Y:S01]  /*0460*/  F2I.F64.TRUNC R23, R2 ;  /* 0x0000000200177311 */ /* 0x004062000030d100 */
[----:B------:R-:W-:Y:S05]  /*0470*/  BRA `(.L_x_14746) ;  /* 0x00000a8000007947 */ /* 0x000fea0003800000 */
.L_x_14741:
        /* <DEDUP_REMOVED lines=12> */
.L_x_14755:
[----:B------:R-:W2:Y:S02]  /*0540*/  LDG.E.64 R2, [R2.64] ;  /* 0x0000002402027981 */ /* 0x000ea4000c1e1b00 */
[----:B--2---:R0:W1:Y:S01]  /*0550*/  F2I.F64.TRUNC R23, R2 ;  /* 0x0000000200177311 */ /* 0x004062000030d100 */
[----:B------:R-:W-:Y:S05]  /*0560*/  BRA `(.L_x_14746) ;  /* 0x0000099000007947 */ /* 0x000fea0003800000 */
.L_x_14754:
        /* <DEDUP_REMOVED lines=27> */
.L_x_14757:
        /* <DEDUP_REMOVED lines=15> */
.L_x_14756:
[----:B------:R-:W2:Y:S02]  /*0810*/  LDG.E.U16 R23, [R2.64] ;  /* 0x0000002402177981 */ /* 0x000ea4000c1e1500 */
[----:B--2---:R-:W-:-:S06]  /*0820*/  PRMT R23, RZ, 0x5410, R23 ;  /* 0x00005410ff177816 */ /* 0x004fcc0000000017 */
[----:B------:R-:W0:Y:S01]  /*0830*/  F2I.FTZ.TRUNC.NTZ R23, R23 ;  /* 0x0000001700177305 */ /* 0x000e22000021f100 */
[----:B------:R-:W-:Y:S05]  /*0840*/  BRA `(.L_x_14746) ;  /* 0x000006b000007947 */ /* 0x000fea0003800000 */
.L_x_14753:
        /* <DEDUP_REMOVED lines=10> */
.L_x_14760:
        /* <DEDUP_REMOVED lines=21> */
.L_x_14764:
[----:B------:R-:W-:Y:S05]  /*0a40*/  BSYNC B1 ;  /* 0x0000000000017941 */ /* 0x000fea0003800000 */
.L_x_14763:
[----:B------:R-:W-:Y:S01]  /*0a50*/  IMAD.SHL.U32 R2, R2, 0x100000, RZ ;  /* 0x0010000002027824 */ /* 0x000fe200078e00ff */
[----:B------:R-:W-:-:S04]  /*0a60*/  LEA R0, R0, 0x3b800000, 0x17 ;  /* 0x3b80000000007811 */ /* 0x000fc800078eb8ff */
[----:B------:R-:W-:Y:S02]  /*0a70*/  LOP3.LUT R23, R0, R2, R23, 0xfe, !PT ;  /* 0x0000000200177212 */ /* 0x000fe400078efe17 */
.L_x_14762:
[----:B------:R-:W-:Y:S05]  /*0a80*/  BSYNC B0 ;  /* 0x0000000000007941 */ /* 0x000fea0003800000 */
.L_x_14761:
[----:B------:R-:W0:Y:S01]  /*0a90*/  F2I.FTZ.TRUNC.NTZ R23, R23 ;  /* 0x0000001700177305 */ /* 0x000e22000021f100 */
[----:B------:R-:W-:Y:S05]  /*0aa0*/  BRA `(.L_x_14746) ;  /* 0x0000045000007947 */ /* 0x000fea0003800000 */
.L_x_14759:
        /* <DEDUP_REMOVED lines=21> */
.L_x_14768:
[----:B------:R-:W-:Y:S05]  /*0c00*/  BSYNC B1 ;  /* 0x0000000000017941 */ /* 0x000fea0003800000 */
.L_x_14767:
[----:B------:R-:W-:Y:S01]  /*0c10*/  IMAD.SHL.U32 R2, R2, 0x200000, RZ ;  /* 0x0020000002027824 */ /* 0x000fe200078e00ff */
[----:B------:R-:W-:-:S04]  /*0c20*/  LEA R0, R0, 0x37800000, 0x17 ;  /* 0x3780000000007811 */ /* 0x000fc800078eb8ff */
[----:B------:R-:W-:Y:S02]  /*0c30*/  LOP3.LUT R23, R0, R2, R23, 0xfe, !PT ;  /* 0x0000000200177212 */ /* 0x000fe400078efe17 */
.L_x_14766:
[----:B------:R-:W-:Y:S05]  /*0c40*/  BSYNC B0 ;  /* 0x0000000000007941 */ /* 0x000fea0003800000 */
.L_x_14765:
[----:B------:R-:W0:Y:S01]  /*0c50*/  F2I.FTZ.TRUNC.NTZ R23, R23 ;  /* 0x0000001700177305 */ /* 0x000e22000021f100 */
[----:B------:R-:W-:Y:S05]  /*0c60*/  BRA `(.L_x_14746) ;  /* 0x0000029000007947 */ /* 0x000fea0003800000 */
.L_x_14758:
        /* <DEDUP_REMOVED lines=14> */
.L_x_14772:
[----:B------:R-:W-:Y:S05]  /*0d50*/  BSYNC B0 ;  /* 0x0000000000007941 */ /* 0x000fea0003800000 */
.L_x_14771:
[----:B------:R-:W0:Y:S01]  /*0d60*/  F2I.FTZ.TRUNC.NTZ R23, R23 ;  /* 0x0000001700177305 */ /* 0x000e22000021f100 */
[----:B------:R-:W-:Y:S05]  /*0d70*/  BRA `(.L_x_14746) ;  /* 0x0000018000007947 */ /* 0x000fea0003800000 */
.L_x_14745:
        /* <DEDUP_REMOVED lines=21> */
.L_x_14770:
[----:B------:R0:W5:Y:S01]  /*0ed0*/  LDG.E R23, [R2.64] ;  /* 0x0000002402177981 */ /* 0x000162000c1e1900 */
[----:B------:R-:W-:Y:S05]  /*0ee0*/  BRA `(.L_x_14746) ;  /* 0x0000001000007947 */ /* 0x000fea0003800000 */
.L_x_14769:
[----:B------:R0:W5:Y:S02]  /*0ef0*/  LDG.E R23, [R2.64] ;  /* 0x0000002402177981 */ /* 0x000164000c1e1900 */
.L_x_14746:
[----:B------:R-:W2:Y:S02]  /*0f00*/  S2R R17, SR_TID.X ;  /* 0x0000000000117919 */ /* 0x000ea40000002100 */
[----:B--2---:R-:W-:Y:S02]  /*0f10*/  IADD3 R17, R17, 0x80, RZ ;  /* 0x0000008011117810 */ /* 0x004fe40007ffe0ff */
.L_x_14740:
[----:B-1----:R-:W-:Y:S05]  /*0f20*/  BSYNC B6 ;  /* 0x0000000000067941 */ /* 0x002fea0003800000 */
.L_x_14739:
        /* <DEDUP_REMOVED lines=21> */
.L_x_14778:
[----:B------:R0:W5:Y:S01]  /*1080*/  LDG.E.U8 R19, [R2.64] ;  /* 0x0000002402137981 */ /* 0x000162000c1e1100 */
[----:B------:R-:W-:Y:S05]  /*1090*/  BRA `(.L_x_14780) ;  /* 0x00000d0000007947 */ /* 0x000fea0003800000 */
.L_x_14777:
        /* <DEDUP_REMOVED lines=8> */
.L_x_14782:
[----:B------:R0:W5:Y:S01]  /*1120*/  LDG.E R19, [R2.64] ;  /* 0x0000002402137981 */ /* 0x000162000c1e1900 */
[----:B------:R-:W-:Y:S05]  /*1130*/  BRA `(.L_x_14780) ;  /* 0x00000c6000007947 */ /* 0x000fea0003800000 */
.L_x_14781:
[----:B------:R0:W5:Y:S01]  /*1140*/  LDG.E.S16 R19, [R2.64] ;  /* 0x0000002402137981 */ /* 0x000162000c1e1700 */
[----:B------:R-:W-:Y:S05]  /*1150*/  BRA `(.L_x_14780) ;  /* 0x00000c4000007947 */ /* 0x000fea0003800000 */
.L_x_14776:
        /* <DEDUP_REMOVED lines=9> */
.L_x_14784:
[----:B------:R-:W2:Y:S02]  /*11f0*/  LDG.E.U16 R2, [R2.64] ;  /* 0x0000002402027981 */ /* 0x000ea4000c1e1500 */
[----:B--2---:R-:W-:-:S06]  /*1200*/  HADD2.F32 R19, -RZ, R2.H0_H0 ;  /* 0x20000002ff137230 */ /* 0x004fcc0000004100 */
[----:B------:R-:W0:Y:S01]  /*1210*/  F2I.FTZ.TRUNC.NTZ R19, R19 ;  /* 0x0000001300137305 */ /* 0x000e22000021f100 */
[----:B------:R-:W-:Y:S05]  /*1220*/  BRA `(.L_x_14780) ;  /* 0x00000b7000007947 */ /* 0x000fea0003800000 */
.L_x_14783:
        /* <DEDUP_REMOVED lines=9> */
.L_x_14786:
[----:B------:R-:W2:Y:S02]  /*12c0*/  LDG.E.U16 R2, [R2.64] ;  /* 0x0000002402027981 */ /* 0x000ea4000c1e1500 */
[----:B--2---:R-:W-:-:S06]  /*12d0*/  HADD2.F32 R19, -RZ, R2.H0_H0 ;  /* 0x20000002ff137230 */ /* 0x004fcc0000004100 */
[----:B------:R-:W0:Y:S01]  /*12e0*/  F2I.FTZ.TRUNC.NTZ R19, R19 ;  /* 0x0000001300137305 */ /* 0x000e22000021f100 */
[----:B------:R-:W-:Y:S05]  /*12f0*/  BRA `(.L_x_14780) ;  /* 0x00000aa000007947 */ /* 0x000fea0003800000 */
.L_x_14785:
[----:B------:R-:W2:Y:S02]  /*1300*/  LDG.E.64 R2, [R2.64] ;  /* 0x0000002402027981 */ /* 0x000ea4000c1e1b00 */
[----:B--2---:R0:W1:Y:S01]  /*1310*/  F2I.F64.TRUNC R19, R2 ;  /* 0x0000000200137311 */ /* 0x004062000030d100 */
[----:B------:R-:W-:Y:S05]  /*1320*/  BRA `(.L_x_14780) ;  /* 0x00000a7000007947 */ /* 0x000fea0003800000 */
.L_x_14775:
        /* <DEDUP_REMOVED lines=12> */
.L_x_14789:
[----:B------:R-:W2:Y:S02]  /*13f0*/  LDG.E.64 R2, [R2.64] ;  /* 0x0000002402027981 */ /* 0x000ea4000c1e1b00 */
[----:B--2---:R0:W1:Y:S01]  /*1400*/  F2I.F64.TRUNC R19, R2 ;  /* 0x0000000200137311 */ /* 0x004062000030d100 */
[----:B------:R-:W-:Y:S05]  /*1410*/  BRA `(.L_x_14780) ;  /* 0x0000098000007947 */ /* 0x000fea0003800000 */
.L_x_14788:
        /* <DEDUP_REMOVED lines=27> */
.L_x_14791:
        /* <DEDUP_REMOVED lines=14> */
.L_x_14790:
[----:B------:R-:W2:Y:S02]  /*16b0*/  LDG.E.U16 R19, [R2.64] ;  /* 0x0000002402137981 */ /* 0x000ea4000c1e1500 */
[----:B--2---:R-:W-:-:S06]  /*16c0*/  PRMT R19, RZ, 0x5410, R19 ;  /* 0x00005410ff137816 */ /* 0x004fcc0000000013 */
[----:B------:R-:W0:Y:S01]  /*16d0*/  F2I.FTZ.TRUNC.NTZ R19, R19 ;  /* 0x0000001300137305 */ /* 0x000e22000021f100 */
[----:B------:R-:W-:Y:S05]  /*16e0*/  BRA `(.L_x_14780) ;  /* 0x000006b000007947 */ /* 0x000fea0003800000 */
.L_x_14787:
        /* <DEDUP_REMOVED lines=10> */
.L_x_14794:
        /* <DEDUP_REMOVED lines=21> */
.L_x_14798:
[----:B------:R-:W-:Y:S05]  /*18e0*/  BSYNC B1 ;  /* 0x0000000000017941 */ /* 0x000fea0003800000 */
.L_x_14797:
[----:B------:R-:W-:Y:S01]  /*18f0*/  IMAD.SHL.U32 R2, R2, 0x100000, RZ ;  /* 0x0010000002027824 */ /* 0x000fe200078e00ff */
[----:B------:R-:W-:-:S04]  /*1900*/  LEA R0, R0, 0x3b800000, 0x17 ;  /* 0x3b80000000007811 */ /* 0x000fc800078eb8ff */
[----:B------:R-:W-:Y:S02]  /*1910*/  LOP3.LUT R19, R0, R2, R19, 0xfe, !PT ;  /* 0x0000000200137212 */ /* 0x000fe400078efe13 */
.L_x_14796:
[----:B------:R-:W-:Y:S05]  /*1920*/  BSYNC B0 ;  /* 0x0000000000007941 */ /* 0x000fea0003800000 */
.L_x_14795:
[----:B------:R-:W0:Y:S01]  /*1930*/  F2I.FTZ.TRUNC.NTZ R19, R19 ;  /* 0x0000001300137305 */ /* 0x000e22000021f100 */
[----:B------:R-:W-:Y:S05]  /*1940*/  BRA `(.L_x_14780) ;  /* 0x0000045000007947 */ /* 0x000fea0003800000 */
.L_x_14793:
        /* <DEDUP_REMOVED lines=21> */
.L_x_14802:
[----:B------:R-:W-:Y:S05]  /*1aa0*/  BSYNC B1 ;  /* 0x0000000000017941 */ /* 0x000fea0003800000 */
.L_x_14801:
[----:B------:R-:W-:Y:S01]  /*1ab0*/  IMAD.SHL.U32 R2, R2, 0x200000, RZ ;  /* 0x0020000002027824 */ /* 0x000fe200078e00ff */
[----:B------:R-:W-:-:S04]  /*1ac0*/  LEA R0, R0, 0x37800000, 0x17 ;  /* 0x3780000000007811 */ /* 0x000fc800078eb8ff */
[----:B------:R-:W-:Y:S02]  /*1ad0*/  LOP3.LUT R19, R0, R2, R19, 0xfe, !PT ;  /* 0x0000000200137212 */ /* 0x000fe400078efe13 */
.L_x_14800:
[----:B------:R-:W-:Y:S05]  /*1ae0*/  BSYNC B0 ;  /* 0x0000000000007941 */ /* 0x000fea0003800000 */
.L_x_14799:
[----:B------:R-:W0:Y:S01]  /*1af0*/  F2I.FTZ.TRUNC.NTZ R19, R19 ;  /* 0x0000001300137305 */ /* 0x000e22000021f100 */
[----:B------:R-:W-:Y:S05]  /*1b00*/  BRA `(.L_x_14780) ;  /* 0x0000029000007947 */ /* 0x000fea0003800000 */
.L_x_14792:
        /* <DEDUP_REMOVED lines=14> */
.L_x_14806:
[----:B------:R-:W-:Y:S05]  /*1bf0*/  BSYNC B0 ;  /* 0x0000000000007941 */ /* 0x000fea0003800000 */
.L_x_14805:
[----:B------:R-:W0:Y:S01]  /*1c00*/  F2I.FTZ.TRUNC.NTZ R19, R19 ;  /* 0x0000001300137305 */ /* 0x000e22000021f100 */
[----:B------:R-:W-:Y:S05]  /*1c10*/  BRA `(.L_x_14780) ;  /* 0x0000018000007947 */ /* 0x000fea0003800000 */
.L_x_14779:
        /* <DEDUP_REMOVED lines=19> */
[----:B0----5:R-:W-:Y:S05]  /*1d50*/  CALL.ABS.NOINC R2 ;  /* 0x0000000002007343 */ /* 0x021fea0003c00000 */
[----:B------:R-:W-:Y:S05]  /*1d60*/  BRA `(.L_x_14780) ;  /* 0x0000003000007947 */ /* 0x000fea0003800000 */
.L_x_14804:
[----:B------:R0:W5:Y:S01]  /*1d70*/  LDG.E R19, [R2.64] ;  /* 0x0000002402137981 */ /* 0x000162000c1e1900 */
[----:B------:R-:W-:Y:S05]  /*1d80*/  BRA `(.L_x_14780) ;  /* 0x0000001000007947 */ /* 0x000fea0003800000 */
.L_x_14803:
[----:B------:R0:W5:Y:S02]  /*1d90*/  LDG.E R19, [R2.64] ;  /* 0x0000002402137981 */ /* 0x000164000c1e1900 */
.L_x_14780:
[----:B------:R-:W-:-:S03]  /*1da0*/  IADD3 R17, R17, 0x80, RZ ;  /* 0x0000008011117810 */ /* 0x000fc60007ffe0ff */
.L_x_14774:
[----:B------:R-:W-:Y:S05]  /*1db0*/  BSYNC B6 ;  /* 0x0000000000067941 */ /* 0x000fea0003800000 */
.L_x_14773:
[----:B------:R-:W-:Y:S01]  /*1dc0*/  ISETP.GE.AND P0, PT, R17, R22, PT ;  /* 0x000000161100720c */ /* 0x000fe20003f06270 */
[----:B------:R-:W-:Y:S01]  /*1dd0*/  BSSY B6, `(.L_x_14807) ;  /* 0x00000e8000067945 */ /* 0x000fe20003800000 */
[----:B------:R-:W-:-:S11]  /*1de0*/  CS2R R24, SRZ ;  /* 0x0000000000187805 */ /* 0x000fd6000001ff00 */
        /* <DEDUP_REMOVED lines=19> */
.L_x_14812:
[----:B------:R0:W5:Y:S01]  /*1f20*/  LDG.E.U8 R25, [R2.64] ;  /* 0x0000002402197981 */ /* 0x000162000c1e1100 */
[----:B------:R-:W-:Y:S05]  /*1f30*/  BRA `(.L_x_14814) ;  /* 0x00000d0000007947 */ /* 0x000fea0003800000 */
.L_x_14811:
        /* <DEDUP_REMOVED lines=8> */
.L_x_14816:
[----:B------:R0:W5:Y:S01]  /*1fc0*/  LDG.E R25, [R2.64] ;  /* 0x0000002402197981 */ /* 0x000162000c1e1900 */
[----:B------:R-:W-:Y:S05]  /*1fd0*/  BRA `(.L_x_14814) ;  /* 0x00000c6000007947 */ /* 0x000fea0003800000 */
.L_x_14815:
[----:B------:R0:W5:Y:S01]  /*1fe0*/  LDG.E.S16 R25, [R2.64] ;  /* 0x0000002402197981 */ /* 0x000162000c1e1700 */
[----:B------:R-:W-:Y:S05]  /*1ff0*/  BRA `(.L_x_14814) ;  /* 0x00000c4000007947 */ /* 0x000fea0003800000 */
.L_x_14810:
        /* <DEDUP_REMOVED lines=9> */
.L_x_14818:
[----:B------:R-:W2:Y:S02]  /*2090*/  LDG.E.U16 R2, [R2.64] ;  /* 0x0000002402027981 */ /* 0x000ea4000c1e1500 */
[----:B--2---:R-:W-:-:S06]  /*20a0*/  HADD2.F32 R25, -RZ, R2.H0_H0 ;  /* 0x20000002ff197230 */ /* 0x004fcc0000004100 */
[----:B------:R-:W0:Y:S01]  /*20b0*/  F2I.FTZ.TRUNC.NTZ R25, R25 ;  /* 0x0000001900197305 */ /* 0x000e22000021f100 */
[----:B------:R-:W-:Y:S05]  /*20c0*/  BRA `(.L_x_14814) ;  /* 0x00000b7000007947 */ /* 0x000fea0003800000 */
.L_x_14817:
        /* <DEDUP_REMOVED lines=9> */
.L_x_14820:
[----:B------:R-:W2:Y:S02]  /*2160*/  LDG.E.U16 R2, [R2.64] ;  /* 0x0000002402027981 */ /* 0x000ea4000c1e1500 */
[----:B--2---:R-:W-:-:S06]  /*2170*/  HADD2.F32 R25, -RZ, R2.H0_H0 ;  /* 0x20000002ff197230 */ /* 0x004fcc0000004100 */
[----:B------:R-:W0:Y:S01]  /*2180*/  F2I.FTZ.TRUNC.NTZ R25, R25 ;  /* 0x0000001900197305 */ /* 0x000e22000021f100 */
[----:B------:R-:W-:Y:S05]  /*2190*/  BRA `(.L_x_14814) ;  /* 0x00000aa000007947 */ /* 0x000fea0003800000 */
.L_x_14819:
[----:B------:R-:W2:Y:S02]  /*21a0*/  LDG.E.64 R2, [R2.64] ;  /* 0x0000002402027981 */ /* 0x000ea4000c1e1b00 */
[----:B--2---:R0:W2:Y:S01]  /*21b0*/  F2I.F64.TRUNC R25, R2 ;  /* 0x0000000200197311 */ /* 0x0040a2000030d100 */
[----:B------:R-:W-:Y:S05]  /*21c0*/  BRA `(.L_x_14814) ;  /* 0x00000a7000007947 */ /* 0x000fea0003800000 */
.L_x_14809:
        /* <DEDUP_REMOVED lines=12> */
.L_x_14823:
[----:B------:R-:W2:Y:S02]  /*2290*/  LDG.E.64 R2, [R2.64] ;  /* 0x0000002402027981 */ /* 0x000ea4000c1e1b00 */
[----:B--2---:R0:W2:Y:S01]  /*22a0*/  F2I.F64.TRUNC R25, R2 ;  /* 0x0000000200197311 */ /* 0x0040a2000030d100 */
[----:B------:R-:W-:Y:S05]  /*22b0*/  BRA `(.L_x_14814) ;  /* 0x0000098000007947 */ /* 0x000fea0003800000 */
.L_x_14822:
        /* <DEDUP_REMOVED lines=27> */
.L_x_14825:
        /* <DEDUP_REMOVED lines=14> */
.L_x_14824:
[----:B------:R-:W2:Y:S02]  /*2550*/  LDG.E.U16 R25, [R2.64] ;  /* 0x0000002402197981 */ /* 0x000ea4000c1e1500 */
[----:B--2---:R-:W-:-:S06]  /*2560*/  PRMT R25, RZ, 0x5410, R25 ;  /* 0x00005410ff197816 */ /* 0x004fcc0000000019 */
[----:B------:R-:W0:Y:S01]  /*2570*/  F2I.FTZ.TRUNC.NTZ R25, R25 ;  /* 0x0000001900197305 */ /* 0x000e22000021f100 */
[----:B------:R-:W-:Y:S05]  /*2580*/  BRA `(.L_x_14814) ;  /* 0x000006b000007947 */ /* 0x000fea0003800000 */
.L_x_14821:
        /* <DEDUP_REMOVED lines=10> */
.L_x_14828:
        /* <DEDUP_REMOVED lines=21> */
.L_x_14832:
[----:B------:R-:W-:Y:S05]  /*2780*/  BSYNC B1 ;  /* 0x0000000000017941 */ /* 0x000fea0003800000 */
.L_x_14831:
[----:B------:R-:W-:Y:S01]  /*2790*/  IMAD.SHL.U32 R2, R2, 0x100000, RZ ;  /* 0x0010000002027824 */ /* 0x000fe200078e00ff */
[----:B------:R-:W-:-:S04]  /*27a0*/  LEA R0, R0, 0x3b800000, 0x17 ;  /* 0x3b80000000007811 */ /* 0x000fc800078eb8ff */
[----:B------:R-:W-:Y:S02]  /*27b0*/  LOP3.LUT R25, R0, R2, R25, 0xfe, !PT ;  /* 0x0000000200197212 */ /* 0x000fe400078efe19 */
.L_x_14830:
[----:B------:R-:W-:Y:S05]  /*27c0*/  BSYNC B0 ;  /* 0x0000000000007941 */ /* 0x000fea0003800000 */
.L_x_14829:
[----:B------:R-:W0:Y:S01]  /*27d0*/  F2I.FTZ.TRUNC.NTZ R25, R25 ;  /* 0x0000001900197305 */ /* 0x000e22000021f100 */
[----:B------:R-:W-:Y:S05]  /*27e0*/  BRA `(.L_x_14814) ;  /* 0x0000045000007947 */ /* 0x000fea0003800000 */
.L_x_14827:
        /* <DEDUP_REMOVED lines=21> */
.L_x_14836:
[----:B------:R-:W-:Y:S05]  /*2940*/  BSYNC B1 ;  /* 0x0000000000017941 */ /* 0x000fea0003800000 */
.L_x_14835:
[----:B------:R-:W-:Y:S01]  /*2950*/  IMAD.SHL.U32 R2, R2, 0x200000, RZ ;  /* 0x0020000002027824 */ /* 0x000fe200078e00ff */
[----:B------:R-:W-:-:S04]  /*2960*/  LEA R0, R0, 0x37800000, 0x17 ;  /* 0x3780000000007811 */ /* 0x000fc800078eb8ff */
[----:B------:R-:W-:Y:S02]  /*2970*/  LOP3.LUT R25, R0, R2, R25, 0xfe, !PT ;  /* 0x0000000200197212 */ /* 0x000fe400078efe19 */
.L_x_14834:
[----:B------:R-:W-:Y:S05]  /*2980*/  BSYNC B0 ;  /* 0x0000000000007941 */ /* 0x000fea0003800000 */
.L_x_14833:
[----:B------:R-:W0:Y:S01]  /*2990*/  F2I.FTZ.TRUNC.NTZ R25, R25 ;  /* 0x0000001900197305 */ /* 0x000e22000021f100 */
[----:B------:R-:W-:Y:S05]  /*29a0*/  BRA `(.L_x_14814) ;  /* 0x0000029000007947 */ /* 0x000fea0003800000 */
.L_x_14826:
        /* <DEDUP_REMOVED lines=14> */
.L_x_14840:
[----:B------:R-:W-:Y:S05]  /*2a90*/  BSYNC B0 ;  /* 0x0000000000007941 */ /* 0x000fea0003800000 */
.L_x_14839:
[----:B------:R-:W0:Y:S01]  /*2aa0*/  F2I.FTZ.TRUNC.NTZ R25, R25 ;  /* 0x0000001900197305 */ /* 0x000e22000021f100 */
[----:B------:R-:W-:Y:S05]  /*2ab0*/  BRA `(.L_x_14814) ;  /* 0x0000018000007947 */ /* 0x000fea0003800000 */
.L_x_14813:
        /* <DEDUP_REMOVED lines=21> */
.L_x_14838:
[----:B------:R0:W5:Y:S01]  /*2c10*/  LDG.E R25, [R2.64] ;  /* 0x0000002402197981 */ /* 0x000162000c1e1900 */
[----:B------:R-:W-:Y:S05]  /*2c20*/  BRA `(.L_x_14814) ;  /* 0x0000001000007947 */ /* 0x000fea0003800000 */
.L_x_14837:
[----:B------:R0:W5:Y:S02]  /*2c30*/  LDG.E R25, [R2.64] ;  /* 0x0000002402197981 */ /* 0x000164000c1e1900 */
.L_x_14814:
[----:B------:R-:W-:-:S03]  /*2c40*/  IADD3 R17, R17, 0x80, RZ ;  /* 0x0000008011117810 */ /* 0x000fc60007ffe0ff */
.L_x_14808:
[----:B------:R-:W-:Y:S05]  /*2c50*/  BSYNC B6 ;  /* 0x0000000000067941 */ /* 0x000fea0003800000 */
.L_x_14807:
        /* <DEDUP_REMOVED lines=20> */
.L_x_14846:
[----:B------:R0:W5:Y:S01]  /*2da0*/  LDG.E.U8 R24, [R2.64] ;  /* 0x0000002402187981 */ /* 0x000162000c1e1100 */
[----:B------:R-:W-:Y:S05]  /*2db0*/  BRA `(.L_x_14842) ;  /* 0x00000cf000007947 */ /* 0x000fea0003800000 */
.L_x_14845:
        /* <DEDUP_REMOVED lines=8> */
.L_x_14849:
[----:B------:R0:W5:Y:S01]  /*2e40*/  LDG.E R24, [R2.64] ;  /* 0x0000002402187981 */ /* 0x000162000c1e1900 */
[----:B------:R-:W-:Y:S05]  /*2e50*/  BRA `(.L_x_14842) ;  /* 0x00000c5000007947 */ /* 0x000fea0003800000 */
.L_x_14848:
[----:B------:R0:W5:Y:S01]  /*2e60*/  LDG.E.S16 R24, [R2.64] ;  /* 0x0000002402187981 */ /* 0x000162000c1e1700 */
[----:B------:R-:W-:Y:S05]  /*2e70*/  BRA `(.L_x_14842) ;  /* 0x00000c3000007947 */ /* 0x000fea0003800000 */
.L_x_14844:
        /* <DEDUP_REMOVED lines=9> */
.L_x_14851:
[----:B------:R-:W3:Y:S02]  /*2f10*/  LDG.E.U16 R2, [R2.64] ;  /* 0x0000002402027981 */ /* 0x000ee4000c1e1500 */
[----:B---3--:R-:W-:-:S06]  /*2f20*/  HADD2.F32 R24, -RZ, R2.H0_H0 ;  /* 0x20000002ff187230 */ /* 0x008fcc0000004100 */
[----:B------:R-:W0:Y:S01]  /*2f30*/  F2I.FTZ.TRUNC.NTZ R24, R24 ;  /* 0x0000001800187305 */ /* 0x000e22000021f100 */
[----:B------:R-:W-:Y:S05]  /*2f40*/  BRA `(.L_x_14842) ;  /* 0x00000b6000007947 */ /* 0x000fea0003800000 */
.L_x_14850:
        /* <DEDUP_REMOVED lines=9> */
.L_x_14853:
[----:B------:R-:W3:Y:S02]  /*2fe0*/  LDG.E.U16 R2, [R2.64] ;  /* 0x0000002402027981 */ /* 0x000ee4000c1e1500 */
[----:B---3--:R-:W-:-:S06]  /*2ff0*/  HADD2.F32 R24, -RZ, R2.H0_H0 ;  /* 0x20000002ff187230 */ /* 0x008fcc0000004100 */
[----:B------:R-:W0:Y:S01]  /*3000*/  F2I.FTZ.TRUNC.NTZ R24, R24 ;  /* 0x0000001800187305 */ /* 0x000e22000021f100 */
[----:B------:R-:W-:Y:S05]  /*3010*/  BRA `(.L_x_14842) ;  /* 0x00000a9000007947 */ /* 0x000fea0003800000 */
.L_x_14852:
[----:B------:R-:W3:Y:S02]  /*3020*/  LDG.E.64 R2, [R2.64] ;  /* 0x0000002402027981 */ /* 0x000ee4000c1e1b00 */
[----:B---3--:R0:W3:Y:S01]  /*3030*/  F2I.F64.TRUNC R24, R2 ;  /* 0x0000000200187311 */ /* 0x0080e2000030d100 */
[----:B------:R-:W-:Y:S05]  /*3040*/  BRA `(.L_x_14842) ;  /* 0x00000a6000007947 */ /* 0x000fea0003800000 */
.L_x_14843:
        /* <DEDUP_REMOVED lines=12> */
.L_x_14856:
[----:B------:R-:W3:Y:S02]  /*3110*/  LDG.E.64 R2, [R2.64] ;  /* 0x0000002402027981 */ /* 0x000ee4000c1e1b00 */
[----:B---3--:R0:W3:Y:S01]  /*3120*/  F2I.F64.TRUNC R24, R2 ;  /* 0x0000000200187311 */ /* 0x0080e2000030d100 */
[----:B------:R-:W-:Y:S05]  /*3130*/  BRA `(.L_x_14842) ;  /* 0x0000097000007947 */ /* 0x000fea0003800000 */
.L_x_14855:
        /* <DEDUP_REMOVED lines=27> */
.L_x_14858:
        /* <DEDUP_REMOVED lines=12> */
[----:B------:R0:W3:Y:S01]  /*33b0*/  F2I.FTZ.TRUNC.NTZ R24, R4 ;  /* 0x0000000400187305 */ /* 0x0000e2000021f100 */
[----:B------:R-:W-:Y:S05]  /*33c0*/  BRA `(.L_x_14842) ;  /* 0x000006e000007947 */ /* 0x000fea0003800000 */
.L_x_14857:
[----:B------:R-:W3:Y:S02]  /*33d0*/  LDG.E.U16 R24, [R2.64] ;  /* 0x0000002402187981 */ /* 0x000ee4000c1e1500 */
[----:B---3--:R-:W-:-:S06]  /*33e0*/  PRMT R24, RZ, 0x5410, R24 ;  /* 0x00005410ff187816 */ /* 0x008fcc0000000018 */
[----:B------:R-:W0:Y:S01]  /*33f0*/  F2I.FTZ.TRUNC.NTZ R24, R24 ;  /* 0x0000001800187305 */ /* 0x000e22000021f100 */
[----:B------:R-:W-:Y:S05]  /*3400*/  BRA `(.L_x_14842) ;  /* 0x000006a000007947 */ /* 0x000fea0003800000 */
.L_x_14854:
        /* <DEDUP_REMOVED lines=10> */
.L_x_14861:
        /* <DEDUP_REMOVED lines=21> */
.L_x_14865:
[----:B------:R-:W-:Y:S05]  /*3600*/  BSYNC B1 ;  /* 0x0000000000017941 */ /* 0x000fea0003800000 */
.L_x_14864:
[----:B------:R-:W-:Y:S01]  /*3610*/  IMAD.SHL.U32 R2, R2, 0x100000, RZ ;  /* 0x0010000002027824 */ /* 0x000fe200078e00ff */
[----:B------:R-:W-:-:S04]  /*3620*/  LEA R3, R0, 0x3b800000, 0x17 ;  /* 0x3b80000000037811 */ /* 0x000fc800078eb8ff */
[----:B------:R-:W-:Y:S02]  /*3630*/  LOP3.LUT R24, R3, R2, R24, 0xfe, !PT ;  /* 0x0000000203187212 */ /* 0x000fe400078efe18 */
.L_x_14863:
[----:B------:R-:W-:Y:S05]  /*3640*/  BSYNC B0 ;  /* 0x0000000000007941 */ /* 0x000fea0003800000 */
.L_x_14862:
[----:B------:R-:W0:Y:S01]  /*3650*/  F2I.FTZ.TRUNC.NTZ R24, R24 ;  /* 0x0000001800187305 */ /* 0x000e22000021f100 */
[----:B------:R-:W-:Y:S05]  /*3660*/  BRA `(.L_x_14842) ;  /* 0x0000044000007947 */ /* 0x000fea0003800000 */
.L_x_14860:
        /* <DEDUP_REMOVED lines=21> */
.L_x_14869:
[----:B------:R-:W-:Y:S05]  /*37c0*/  BSYNC B1 ;  /* 0x0000000000017941 */ /* 0x000fea0003800000 */
.L_x_14868:
[----:B------:R-:W-:Y:S01]  /*37d0*/  IMAD.SHL.U32 R2, R2, 0x200000, RZ ;  /* 0x0020000002027824 */ /* 0x000fe200078e00ff */
[----:B------:R-:W-:-:S04]  /*37e0*/  LEA R3, R0, 0x37800000, 0x17 ;  /* 0x3780000000037811 */ /* 0x000fc800078eb8ff */
[----:B------:R-:W-:Y:S02]  /*37f0*/  LOP3.LUT R24, R3, R2, R24, 0xfe, !PT ;  /* 0x0000000203187212 */ /* 0x000fe400078efe18 */
.L_x_14867:
[----:B------:R-:W-:Y:S05]  /*3800*/  BSYNC B0 ;  /* 0x0000000000007941 */ /* 0x000fea0003800000 */
.L_x_14866:
[----:B------:R-:W0:Y:S01]  /*3810*/  F2I.FTZ.TRUNC.NTZ R24, R24 ;  /* 0x0000001800187305 */ /* 0x000e22000021f100 */
[----:B------:R-:W-:Y:S05]  /*3820*/  BRA `(.L_x_14842) ;  /* 0x0000028000007947 */ /* 0x000fea0003800000 */
.L_x_14859:
        /* <DEDUP_REMOVED lines=14> */
.L_x_14873:
[----:B------:R-:W-:Y:S05]  /*3910*/  BSYNC B0 ;  /* 0x0000000000007941 */ /* 0x000fea0003800000 */
.L_x_14872:
[----:B------:R-:W0:Y:S01]  /*3920*/  F2I.FTZ.TRUNC.NTZ R24, R24 ;  /* 0x0000001800187305 */ /* 0x000e22000021f100 */
[----:B------:R-:W-:Y:S05]  /*3930*/  BRA `(.L_x_14842) ;  /* 0x0000017000007947 */ /* 0x000fea0003800000 */
.L_x_14847:
        /* <DEDUP_REMOVED lines=20> */
.L_x_14871:
[----:B------:R0:W5:Y:S01]  /*3a80*/  LDG.E R24, [R2.64] ;  /* 0x0000002402187981 */ /* 0x000162000c1e1900 */
[----:B------:R-:W-:Y:S05]  /*3a90*/  BRA `(.L_x_14842) ;  /* 0x0000001000007947 */ /* 0x000fea0003800000 */
.L_x_14870:
[----:B------:R0:W5:Y:S02]  /*3aa0*/  LDG.E R24, [R2.64] ;  /* 0x0000002402187981 */ /* 0x000164000c1e1900 */
.L_x_14842:
[----:B------:R-:W-:Y:S05]  /*3ab0*/  BSYNC B6 ;  /* 0x0000000000067941 */ /* 0x000fea0003800000 */
.L_x_14841:
[----:B------:R-:W4:Y:S01]  /*3ac0*/  S2R R27, SR_TID.X ;  /* 0x00000000001b7919 */ /* 0x000f220000002100 */
[----:B------:R-:W3:Y:S01]  /*3ad0*/  LDC.U8 R17, c[0x0][0x18c] ;  /* 0x00006300ff117b82 */ /* 0x000ee20000000000 */
[----:B01---5:R-:W-:Y:S01]  /*3ae0*/  ISETP.GT.AND P1, PT, R19, RZ, PT ;  /* 0x000000ff1300720c */ /* 0x023fe20003f24270 */
[----:B------:R-:W-:Y:S01]  /*3af0*/  BSSY B6, `(.L_x_14874) ;  /* 0x00000fe000067945 */ /* 0x000fe20003800000 */
[----:B------:R-:W-:Y:S02]  /*3b00*/  ISETP.GT.AND P6, PT, R23, RZ, PT ;  /* 0x000000ff1700720c */ /* 0x000fe40003fc4270 */
[----:B------:R-:W-:Y:S02]  /*3b10*/  SEL R26, RZ, 0x1, !P1 ;  /* 0x00000001ff1a7807 */ /* 0x000fe40004800000 */
[----:B--2---:R-:W-:Y:S02]  /*3b20*/  ISETP.GT.AND P3, PT, R25, RZ, PT ;  /* 0x000000ff1900720c */ /* 0x004fe40003f64270 */
[----:B---3--:R-:W-:-:S02]  /*3b30*/  ISETP.GT.AND P5, PT, R24, RZ, PT ;  /* 0x000000ff1800720c */ /* 0x008fc40003fa4270 */
[----:B------:R-:W-:Y:S02]  /*3b40*/  SEL R0, RZ, 0x1, !P6 ;  /* 0x00000001ff007807 */ /* 0x000fe40007000000 */
[----:B------:R-:W-:Y:S02]  /*3b50*/  ISETP.NE.AND P6, PT, R24, RZ, PT ;  /* 0x000000ff1800720c */ /* 0x000fe40003fc5270 */
[----:B------:R-:W-:Y:S02]  /*3b60*/  ISETP.NE.AND P0, PT, R23, RZ, PT ;  /* 0x000000ff1700720c */ /* 0x000fe40003f05270 */
[----:B------:R-:W-:Y:S02]  /*3b70*/  ISETP.NE.AND P2, PT, R19, RZ, PT ;  /* 0x000000ff1300720c */ /* 0x000fe40003f45270 */
[----:B------:R-:W-:Y:S02]  /*3b80*/  ISETP.NE.AND P4, PT, R25, RZ, PT ;  /* 0x000000ff1900720c */ /* 0x000fe40003f85270 */
[----:B------:R-:W-:-:S02]  /*3b90*/  SEL R24, RZ, 0x1, !P3 ;  /* 0x00000001ff187807 */ /* 0x000fc40005800000 */
[----:B----4-:R-:W-:Y:S02]  /*3ba0*/  ISETP.GE.AND P1, PT, R27, R22, PT ;  /* 0x000000161b00720c */ /* 0x010fe40003f26270 */
[----:B------:R-:W-:Y:S02]  /*3bb0*/  SEL R18, RZ, 0x1, !P5 ;  /* 0x00000001ff127807 */ /* 0x000fe40006800000 */
[----:B------:R-:W-:Y:S02]  /*3bc0*/  SEL R4, R0, c[0x0][0x168], P0 ;  /* 0x00005a0000047a07 */ /* 0x000fe40000000000 */
[----:B------:R-:W-:Y:S02]  /*3bd0*/  SEL R26, R26, c[0x0][0x168], P2 ;  /* 0x00005a001a1a7a07 */ /* 0x000fe40001000000 */
[----:B------:R-:W-:Y:S02]  /*3be0*/  SEL R24, R24, c[0x0][0x168], P4 ;  /* 0x00005a0018187a07 */ /* 0x000fe40002000000 */
[----:B------:R-:W-:-:S03]  /*3bf0*/  SEL R18, R18, c[0x0][0x168], P6 ;  /* 0x00005a0012127a07 */ /* 0x000fc60003000000 */
        /* <DEDUP_REMOVED lines=20> */
.L_x_14879:
[----:B------:R0:W-:Y:S01]  /*3d40*/  STG.E.U8 [R2.64], R4 ;  /* 0x0000000402007986 */ /* 0x0001e2000c101124 */
[----:B------:R-:W-:Y:S05]  /*3d50*/  BRA `(.L_x_14875) ;  /* 0x00000d7000007947 */ /* 0x000fea0003800000 */
.L_x_14878:
        /* <DEDUP_REMOVED lines=9> */
.L_x_14882:
[----:B------:R0:W-:Y:S01]  /*3df0*/  STG.E [R2.64], R4 ;  /* 0x0000000402007986 */ /* 0x0001e2000c101924 */
[----:B------:R-:W-:Y:S05]  /*3e00*/  BRA `(.L_x_14875) ;  /* 0x00000cc000007947 */ /* 0x000fea0003800000 */
.L_x_14881:
[----:B------:R0:W-:Y:S01]  /*3e10*/  STG.E.U16 [R2.64], R4 ;  /* 0x0000000402007986 */ /* 0x0001e2000c101524 */
[----:B------:R-:W-:Y:S05]  /*3e20*/  BRA `(.L_x_14875) ;  /* 0x00000ca000007947 */ /* 0x000fea0003800000 */
.L_x_14877:
        /* <DEDUP_REMOVED lines=9> */
.L_x_14884:
[----:B------:R-:W0:Y:S02]  /*3ec0*/  I2F R0, R4 ;  /* 0x0000000400007306 */ /* 0x000e240000201400 */
[----:B0-----:R-:W-:-:S05]  /*3ed0*/  F2FP.PACK_AB R0, RZ, R0 ;  /* 0x00000000ff00723e */ /* 0x001fca00000000ff */
[----:B------:R0:W-:Y:S01]  /*3ee0*/  STG.E.U16 [R2.64], R0 ;  /* 0x0000000002007986 */ /* 0x0001e2000c101524 */
[----:B------:R-:W-:Y:S05]  /*3ef0*/  BRA `(.L_x_14875) ;  /* 0x00000bd000007947 */ /* 0x000fea0003800000 */
.L_x_14883:
        /* <DEDUP_REMOVED lines=10> */
.L_x_14886:
[----:B------:R-:W0:Y:S02]  /*3fa0*/  I2F R4, R4 ;  /* 0x0000000400047306 */ /* 0x000e240000201400 */
[----:B0-----:R-:W-:-:S04]  /*3fb0*/  F2FP.PACK_AB R5, RZ, R4 ;  /* 0x00000004ff05723e */ /* 0x001fc800000000ff */
[----:B------:R-:W-:-:S05]  /*3fc0*/  PRMT R5, R5, 0x5410, RZ ;  /* 0x0000541005057816 */ /* 0x000fca00000000ff */
[----:B------:R0:W-:Y:S01]  /*3fd0*/  STG.E [R2.64], R5 ;  /* 0x0000000502007986 */ /* 0x0001e2000c101924 */
[----:B------:R-:W-:Y:S05]  /*3fe0*/  BRA `(.L_x_14875) ;  /* 0x00000ae000007947 */ /* 0x000fea0003800000 */
.L_x_14885:
[----:B------:R-:W0:Y:S02]  /*3ff0*/  I2F.F64 R4, R4 ;  /* 0x0000000400047312 */ /* 0x000e240000201c00 */
[----:B0-----:R0:W-:Y:S01]  /*4000*/  STG.E.64 [R2.64], R4 ;  /* 0x0000000402007986 */ /* 0x0011e2000c101b24 */
[----:B------:R-:W-:Y:S05]  /*4010*/  BRA `(.L_x_14875) ;  /* 0x00000ab000007947 */ /* 0x000fea0003800000 */
.L_x_14876:
        /* <DEDUP_REMOVED lines=12> */
.L_x_14889:
[----:B------:R-:W0:Y:S01]  /*40e0*/  I2F.F64 R4, R4 ;  /* 0x0000000400047312 */ /* 0x000e220000201c00 */
[----:B------:R-:W-:-:S05]  /*40f0*/  CS2R R6, SRZ ;  /* 0x0000000000067805 */ /* 0x000fca000001ff00 */
[----:B0-----:R0:W-:Y:S01]  /*4100*/  STG.E.128 [R2.64], R4 ;  /* 0x0000000402007986 */ /* 0x0011e2000c101d24 */
[----:B------:R-:W-:Y:S05]  /*4110*/  BRA `(.L_x_14875) ;  /* 0x000009b000007947 */ /* 0x000fea0003800000 */
.L_x_14888:
        /* <DEDUP_REMOVED lines=21> */
.L_x_14893:
[----:B------:R-:W-:Y:S05]  /*4270*/  BSYNC B0 ;  /* 0x0000000000007941 */ /* 0x000fea0003800000 */
.L_x_14892:
[----:B------:R-:W-:-:S05]  /*4280*/  LOP3.LUT R5, R0, R5, RZ, 0xfc, !PT ;  /* 0x0000000500057212 */ /* 0x000fca00078efcff */
[----:B------:R0:W-:Y:S01]  /*4290*/  STG.E.U8 [R2.64], R5 ;  /* 0x0000000502007986 */ /* 0x0001e2000c101124 */
[----:B------:R-:W-:Y:S05]  /*42a0*/  BRA `(.L_x_14875) ;  /* 0x0000082000007947 */ /* 0x000fea0003800000 */
.L_x_14891:
        /* <DEDUP_REMOVED lines=13> */
.L_x_14895:
[----:B------:R-:W-:Y:S01]  /*4380*/  IMAD.MOV.U32 R0, RZ, RZ, 0x7f ;  /* 0x0000007fff007424 */ /* 0x000fe200078e00ff */
[----:B------:R-:W-:-:S04]  /*4390*/  ISETP.GT.U32.AND P0, PT, R5, 0x7f800000, PT ;  /* 0x7f8000000500780c */ /* 0x000fc80003f04070 */
[----:B------:R-:W-:-:S04]  /*43a0*/  SEL R0, R0, 0x7c, P0 ;  /* 0x0000007c00007807 */ /* 0x000fc80000000000 */
.L_x_14896:
[----:B------:R-:W-:Y:S05]  /*43b0*/  BSYNC B0 ;  /* 0x0000000000007941 */ /* 0x000fea0003800000 */
.L_x_14894:
[----:B------:R-:W-:-:S04]  /*43c0*/  LOP3.LUT R4, R7, 0x80000000, RZ, 0xc0, !PT ;  /* 0x8000000007047812 */ /* 0x000fc800078ec0ff */
[----:B------:R-:W-:-:S04]  /*43d0*/  SHF.R.U32.HI R5, RZ, 0x18, R4 ;  /* 0x00000018ff057819 */ /* 0x000fc80000011604 */
[----:B------:R-:W-:-:S05]  /*43e0*/  LOP3.LUT R5, R0, R5, RZ, 0xfc, !PT ;  /* 0x0000000500057212 */ /* 0x000fca00078efcff */
[----:B------:R0:W-:Y:S01]  /*43f0*/  STG.E.U8 [R2.64], R5 ;  /* 0x0000000502007986 */ /* 0x0001e2000c101124 */
[----:B------:R-:W-:Y:S05]  /*4400*/  BRA `(.L_x_14875) ;  /* 0x000006c000007947 */ /* 0x000fea0003800000 */
.L_x_14890:
[----:B------:R-:W0:Y:S02]  /*4410*/  I2F R0, R4 ;  /* 0x0000000400007306 */ /* 0x000e240000201400 */
[----:B0-----:R-:W-:-:S05]  /*4420*/  F2FP.BF16.PACK_AB R0, RZ, R0 ;  /* 0x00000000ff00723e */ /* 0x001fca00000010ff */
[----:B------:R0:W-:Y:S01]  /*4430*/  STG.E.U16 [R2.64], R0 ;  /* 0x0000000002007986 */ /* 0x0001e2000c101524 */
[----:B------:R-:W-:Y:S05]  /*4440*/  BRA `(.L_x_14875) ;  /* 0x0000068000007947 */ /* 0x000fea0003800000 */
.L_x_14887:
        /* <DEDUP_REMOVED lines=10> */
.L_x_14899:
        /* <DEDUP_REMOVED lines=17> */
.L_x_14902:
[----:B------:R-:W-:-:S04]  /*4600*/  LOP3.LUT R0, R7, 0x80000000, RZ, 0xc0, !PT ;  /* 0x8000000007007812 */ /* 0x000fc800078ec0ff */
[----:B------:R-:W-:-:S04]  /*4610*/  SHF.R.U32.HI R5, RZ, 0x18, R0 ;  /* 0x00000018ff057819 */ /* 0x000fc80000011600 */
[----:B------:R-:W-:-:S04]  /*4620*/  LOP3.LUT R4, R4, R5, RZ, 0xfc, !PT ;  /* 0x0000000504047212 */ /* 0x000fc800078efcff */
[----:B------:R-:W-:Y:S02]  /*4630*/  PRMT R0, R4, 0x7610, R0 ;  /* 0x0000761004007816 */ /* 0x000fe40000000000 */
.L_x_14901:
[----:B------:R-:W-:Y:S05]  /*4640*/  BSYNC B0 ;  /* 0x0000000000007941 */ /* 0x000fea0003800000 */
.L_x_14900:
[----:B------:R0:W-:Y:S01]  /*4650*/  STG.E.U8 [R2.64], R0 ;  /* 0x0000000002007986 */ /* 0x0001e2000c101124 */
[----:B------:R-:W-:Y:S05]  /*4660*/  BRA `(.L_x_14875) ;  /* 0x0000046000007947 */ /* 0x000fea0003800000 */
.L_x_14898:
        /* <DEDUP_REMOVED lines=17> */
.L_x_14905:
[----:B------:R-:W-:-:S04]  /*4780*/  LOP3.LUT R0, R7, 0x80000000, RZ, 0xc0, !PT ;  /* 0x8000000007007812 */ /* 0x000fc800078ec0ff */
[----:B------:R-:W-:-:S04]  /*4790*/  SHF.R.U32.HI R5, RZ, 0x18, R0 ;  /* 0x00000018ff057819 */ /* 0x000fc80000011600 */
[----:B------:R-:W-:-:S04]  /*47a0*/  LOP3.LUT R4, R4, R5, RZ, 0xfc, !PT ;  /* 0x0000000504047212 */ /* 0x000fc800078efcff */
[----:B------:R-:W-:Y:S02]  /*47b0*/  PRMT R0, R4, 0x7610, R0 ;  /* 0x0000761004007816 */ /* 0x000fe40000000000 */
.L_x_14904:
[----:B------:R-:W-:Y:S05]  /*47c0*/  BSYNC B0 ;  /* 0x0000000000007941 */ /* 0x000fea0003800000 */
.L_x_14903:
[----:B------:R0:W-:Y:S01]  /*47d0*/  STG.E.U8 [R2.64], R0 ;  /* 0x0000000002007986 */ /* 0x0001e2000c101124 */
[----:B------:R-:W-:Y:S05]  /*47e0*/  BRA `(.L_x_14875) ;  /* 0x000002e000007947 */ /* 0x000fea0003800000 */
.L_x_14897:
        /* <DEDUP_REMOVED lines=22> */
.L_x_14880:
        /* <DEDUP_REMOVED lines=20> */
.L_x_14907:
[----:B------:R-:W-:-:S05]  /*4a90*/  SHF.R.S32.HI R5, RZ, 0x1f, R4 ;  /* 0x0000001fff057819 */ /* 0x000fca0000011404 */
[----:B------:R0:W-:Y:S01]  /*4aa0*/  STG.E.64 [R2.64], R4 ;  /* 0x0000000402007986 */ /* 0x0001e2000c101b24 */
[----:B------:R-:W-:Y:S05]  /*4ab0*/  BRA `(.L_x_14875) ;  /* 0x0000001000007947 */ /* 0x000fea0003800000 */
.L_x_14906:
[----:B------:R0:W-:Y:S02]  /*4ac0*/  STG.E [R2.64], R4 ;  /* 0x0000000402007986 */ /* 0x0001e4000c101924 */
.L_x_14875:
[----:B------:R-:W-:Y:S05]  /*4ad0*/  BSYNC B6 ;  /* 0x0000000000067941 */ /* 0x000fea0003800000 */
.L_x_14874:
        /* <DEDUP_REMOVED lines=21> */
.L_x_14913:
[----:B------:R0:W-:Y:S01]  /*4c30*/  STG.E.U8 [R2.64], R26 ;  /* 0x0000001a02007986 */ /* 0x0001e2000c101124 */
[----:B------:R-:W-:Y:S05]  /*4c40*/  BRA `(.L_x_14915) ;  /* 0x00000d9000007947 */ /* 0x000fea0003800000 */
.L_x_14912:
        /* <DEDUP_REMOVED lines=10> */
.L_x_14917:
[----:B------:R0:W-:Y:S01]  /*4cf0*/  STG.E [R2.64], R26 ;  /* 0x0000001a02007986 */ /* 0x0001e2000c101924 */
[----:B------:R-:W-:Y:S05]  /*4d00*/  BRA `(.L_x_14915) ;  /* 0x00000cd000007947 */ /* 0x000fea0003800000 */
.L_x_14916:
[----:B------:R0:W-:Y:S01]  /*4d10*/  STG.E.U16 [R2.64], R26 ;  /* 0x0000001a02007986 */ /* 0x0001e2000c101524 */
[----:B------:R-:W-:Y:S05]  /*4d20*/  BRA `(.L_x_14915) ;  /* 0x00000cb000007947 */ /* 0x000fea0003800000 */
.L_x_14911:
        /* <DEDUP_REMOVED lines=9> */
.L_x_14919:
[----:B------:R-:W0:Y:S02]  /*4dc0*/  I2F R0, R26 ;  /* 0x0000001a00007306 */ /* 0x000e240000201400 */
[----:B0-----:R-:W-:-:S05]  /*4dd0*/  F2FP.PACK_AB R0, RZ, R0 ;  /* 0x00000000ff00723e */ /* 0x001fca00000000ff */
[----:B------:R0:W-:Y:S01]  /*4de0*/  STG.E.U16 [R2.64], R0 ;  /* 0x0000000002007986 */ /* 0x0001e2000c101524 */
[----:B------:R-:W-:Y:S05]  /*4df0*/  BRA `(.L_x_14915) ;  /* 0x00000be000007947 */ /* 0x000fea0003800000 */
.L_x_14918:
        /* <DEDUP_REMOVED lines=10> */
.L_x_14921:
[----:B------:R-:W0:Y:S02]  /*4ea0*/  I2F R26, R26 ;  /* 0x0000001a001a7306 */ /* 0x000e240000201400 */
[----:B0-----:R-:W-:-:S04]  /*4eb0*/  F2FP.PACK_AB R5, RZ, R26 ;  /* 0x0000001aff05723e */ /* 0x001fc800000000ff */
[----:B------:R-:W-:-:S05]  /*4ec0*/  PRMT R5, R5, 0x5410, RZ ;  /* 0x0000541005057816 */ /* 0x000fca00000000ff */
[----:B------:R0:W-:Y:S01]  /*4ed0*/  STG.E [R2.64], R5 ;  /* 0x0000000502007986 */ /* 0x0001e2000c101924 */
[----:B------:R-:W-:Y:S05]  /*4ee0*/  BRA `(.L_x_14915) ;  /* 0x00000af000007947 */ /* 0x000fea0003800000 */
.L_x_14920:
[----:B------:R-:W0:Y:S02]  /*4ef0*/  I2F.F64 R4, R26 ;  /* 0x0000001a00047312 */ /* 0x000e240000201c00 */
[----:B0-----:R0:W-:Y:S01]  /*4f00*/  STG.E.64 [R2.64], R4 ;  /* 0x0000000402007986 */ /* 0x0011e2000c101b24 */
[----:B------:R-:W-:Y:S05]  /*4f10*/  BRA `(.L_x_14915) ;  /* 0x00000ac000007947 */ /* 0x000fea0003800000 */
.L_x_14910:
        /* <DEDUP_REMOVED lines=12> */
.L_x_14924:
[----:B------:R-:W0:Y:S01]  /*4fe0*/  I2F.F64 R4, R26 ;  /* 0x0000001a00047312 */ /* 0x000e220000201c00 */
[----:B------:R-:W-:-:S05]  /*4ff0*/  CS2R R6, SRZ ;  /* 0x0000000000067805 */ /* 0x000fca000001ff00 */
[----:B0-----:R0:W-:Y:S01]  /*5000*/  STG.E.128 [R2.64], R4 ;  /* 0x0000000402007986 */ /* 0x0011e2000c101d24 */
[----:B------:R-:W-:Y:S05]  /*5010*/  BRA `(.L_x_14915) ;  /* 0x000009c000007947 */ /* 0x000fea0003800000 */
.L_x_14923:
        /* <DEDUP_REMOVED lines=21> */
.L_x_14928:
[----:B------:R-:W-:Y:S05]  /*5170*/  BSYNC B0 ;  /* 0x0000000000007941 */ /* 0x000fea0003800000 */
.L_x_14927:
[----:B------:R-:W-:-:S05]  /*5180*/  LOP3.LUT R5, R0, R5, RZ, 0xfc, !PT ;  /* 0x0000000500057212 */ /* 0x000fca00078efcff */
[----:B------:R0:W-:Y:S01]  /*5190*/  STG.E.U8 [R2.64], R5 ;  /* 0x0000000502007986 */ /* 0x0001e2000c101124 */
[----:B------:R-:W-:Y:S05]  /*51a0*/  BRA `(.L_x_14915) ;  /* 0x0000083000007947 */ /* 0x000fea0003800000 */
.L_x_14926:
        /* <DEDUP_REMOVED lines=13> */
.L_x_14930:
[----:B------:R-:W-:Y:S01]  /*5280*/  IMAD.MOV.U32 R0, RZ, RZ, 0x7f ;  /* 0x0000007fff007424 */ /* 0x000fe200078e00ff */
[----:B------:R-:W-:-:S04]  /*5290*/  ISETP.GT.U32.AND P0, PT, R4, 0x7f800000, PT ;  /* 0x7f8000000400780c */ /* 0x000fc80003f04070 */
[----:B------:R-:W-:-:S04]  /*52a0*/  SEL R0, R0, 0x7c, P0 ;  /* 0x0000007c00007807 */ /* 0x000fc80000000000 */
.L_x_14931:
[----:B------:R-:W-:Y:S05]  /*52b0*/  BSYNC B0 ;  /* 0x0000000000007941 */ /* 0x000fea0003800000 */
.L_x_14929:
[----:B------:R-:W-:-:S04]  /*52c0*/  LOP3.LUT R4, R5, 0x80000000, RZ, 0xc0, !PT ;  /* 0x8000000005047812 */ /* 0x000fc800078ec0ff */
[----:B------:R-:W-:-:S04]  /*52d0*/  SHF.R.U32.HI R5, RZ, 0x18, R4 ;  /* 0x00000018ff057819 */ /* 0x000fc80000011604 */
[----:B------:R-:W-:-:S05]  /*52e0*/  LOP3.LUT R5, R0, R5, RZ, 0xfc, !PT ;  /* 0x0000000500057212 */ /* 0x000fca00078efcff */
[----:B------:R0:W-:Y:S01]  /*52f0*/  STG.E.U8 [R2.64], R5 ;  /* 0x0000000502007986 */ /* 0x0001e2000c101124 */
[----:B------:R-:W-:Y:S05]  /*5300*/  BRA `(.L_x_14915) ;  /* 0x000006d000007947 */ /* 0x000fea0003800000 */
.L_x_14925:
[----:B------:R-:W0:Y:S02]  /*5310*/  I2F R0, R26 ;  /* 0x0000001a00007306 */ /* 0x000e240000201400 */
[----:B0-----:R-:W-:-:S05]  /*5320*/  F2FP.BF16.PACK_AB R0, RZ, R0 ;  /* 0x00000000ff00723e */ /* 0x001fca00000010ff */
[----:B------:R0:W-:Y:S01]  /*5330*/  STG.E.U16 [R2.64], R0 ;  /* 0x0000000002007986 */ /* 0x0001e2000c101524 */
[----:B------:R-:W-:Y:S05]  /*5340*/  BRA `(.L_x_14915) ;  /* 0x0000069000007947 */ /* 0x000fea0003800000 */
.L_x_14922:
        /* <DEDUP_REMOVED lines=10> */
.L_x_14934:
        /* <DEDUP_REMOVED lines=17> */
.L_x_14937:
[----:B------:R-:W-:-:S04]  /*5500*/  LOP3.LUT R0, R7, 0x80000000, RZ, 0xc0, !PT ;  /* 0x8000000007007812 */ /* 0x000fc800078ec0ff */
[----:B------:R-:W-:-:S04]  /*5510*/  SHF.R.U32.HI R5, RZ, 0x18, R0 ;  /* 0x00000018ff057819 */ /* 0x000fc80000011600 */
[----:B------:R-:W-:-:S04]  /*5520*/  LOP3.LUT R4, R4, R5, RZ, 0xfc, !PT ;  /* 0x0000000504047212 */ /* 0x000fc800078efcff */
[----:B------:R-:W-:Y:S02]  /*5530*/  PRMT R0, R4, 0x7610, R0 ;  /* 0x0000761004007816 */ /* 0x000fe40000000000 */
.L_x_14936:
[----:B------:R-:W-:Y:S05]  /*5540*/  BSYNC B0 ;  /* 0x0000000000007941 */ /* 0x000fea0003800000 */
.L_x_14935:
[----:B------:R0:W-:Y:S01]  /*5550*/  STG.E.U8 [R2.64], R0 ;  /* 0x0000000002007986 */ /* 0x0001e2000c101124 */
[----:B------:R-:W-:Y:S05]  /*5560*/  BRA `(.L_x_14915) ;  /* 0x0000047000007947 */ /* 0x000fea0003800000 */
.L_x_14933:
        /* <DEDUP_REMOVED lines=17> */
.L_x_14940:
[----:B------:R-:W-:-:S04]  /*5680*/  LOP3.LUT R0, R7, 0x80000000, RZ, 0xc0, !PT ;  /* 0x8000000007007812 */ /* 0x000fc800078ec0ff */
[----:B------:R-:W-:-:S04]  /*5690*/  SHF.R.U32.HI R5, RZ, 0x18, R0 ;  /* 0x00000018ff057819 */ /* 0x000fc80000011600 */
[----:B------:R-:W-:-:S04]  /*56a0*/  LOP3.LUT R4, R4, R5, RZ, 0xfc, !PT ;  /* 0x0000000504047212 */ /* 0x000fc800078efcff */
[----:B------:R-:W-:Y:S02]  /*56b0*/  PRMT R0, R4, 0x7610, R0 ;  /* 0x0000761004007816 */ /* 0x000fe40000000000 */
.L_x_14939:
[----:B------:R-:W-:Y:S05]  /*56c0*/  BSYNC B0 ;  /* 0x0000000000007941 */ /* 0x000fea0003800000 */
.L_x_14938:
[----:B------:R0:W-:Y:S01]  /*56d0*/  STG.E.U8 [R2.64], R0 ;  /* 0x0000000002007986 */ /* 0x0001e2000c101124 */
[----:B------:R-:W-:Y:S05]  /*56e0*/  BRA `(.L_x_14915) ;  /* 0x000002f000007947 */ /* 0x000fea0003800000 */
.L_x_14932:
        /* <DEDUP_REMOVED lines=22> */
.L_x_14914:
        /* <DEDUP_REMOVED lines=20> */
.L_x_14942:
[--C-:B------:R-:W-:Y:S01]  /*5990*/  SHF.R.S32.HI R5, RZ, 0x1f, R26.reuse ;  /* 0x0000001fff057819 */ /* 0x100fe2000001141a */
[----:B------:R-:W-:-:S05]  /*59a0*/  IMAD.MOV.U32 R4, RZ, RZ, R26 ;  /* 0x000000ffff047224 */ /* 0x000fca00078e001a */
[----:B------:R0:W-:Y:S01]  /*59b0*/  STG.E.64 [R2.64], R4 ;  /* 0x0000000402007986 */ /* 0x0001e2000c101b24 */
[----:B------:R-:W-:Y:S05]  /*59c0*/  BRA `(.L_x_14915) ;  /* 0x0000001000007947 */ /* 0x000fea0003800000 */
.L_x_14941:
[----:B------:R0:W-:Y:S02]  /*59d0*/  STG.E [R2.64], R26 ;  /* 0x0000001a02007986 */ /* 0x0001e4000c101924 */
.L_x_14915:
        /* <DEDUP_REMOVED lines=21> */
.L_x_14946:
[----:B------:R0:W-:Y:S01]  /*5b30*/  STG.E.U8 [R2.64], R24 ;  /* 0x0000001802007986 */ /* 0x0001e2000c101124 */
[----:B------:R-:W-:Y:S05]  /*5b40*/  BRA `(.L_x_14948) ;  /* 0x00000d7000007947 */ /* 0x000fea0003800000 */
.L_x_14945:
        /* <DEDUP_REMOVED lines=9> */
.L_x_14950:
[----:B------:R0:W-:Y:S01]  /*5be0*/  STG.E [R2.64], R24 ;  /* 0x0000001802007986 */ /* 0x0001e2000c101924 */
[----:B------:R-:W-:Y:S05]  /*5bf0*/  BRA `(.L_x_14948) ;  /* 0x00000cc000007947 */ /* 0x000fea0003800000 */
.L_x_14949:
[----:B------:R0:W-:Y:S01]  /*5c00*/  STG.E.U16 [R2.64], R24 ;  /* 0x0000001802007986 */ /* 0x0001e2000c101524 */
[----:B------:R-:W-:Y:S05]  /*5c10*/  BRA `(.L_x_14948) ;  /* 0x00000ca000007947 */ /* 0x000fea0003800000 */
.L_x_14944:
        /* <DEDUP_REMOVED lines=9> */
.L_x_14952:
[----:B------:R-:W0:Y:S02]  /*5cb0*/  I2F R0, R24 ;  /* 0x0000001800007306 */ /* 0x000e240000201400 */
[----:B0-----:R-:W-:-:S05]  /*5cc0*/  F2FP.PACK_AB R0, RZ, R0 ;  /* 0x00000000ff00723e */ /* 0x001fca00000000ff */
[----:B------:R0:W-:Y:S01]  /*5cd0*/  STG.E.U16 [R2.64], R0 ;  /* 0x0000000002007986 */ /* 0x0001e2000c101524 */
[----:B------:R-:W-:Y:S05]  /*5ce0*/  BRA `(.L_x_14948) ;  /* 0x00000bd000007947 */ /* 0x000fea0003800000 */
.L_x_14951:
        /* <DEDUP_REMOVED lines=10> */
.L_x_14954:
[----:B------:R-:W0:Y:S02]  /*5d90*/  I2F R24, R24 ;  /* 0x0000001800187306 */ /* 0x000e240000201400 */
[----:B0-----:R-:W-:-:S04]  /*5da0*/  F2FP.PACK_AB R5, RZ, R24 ;  /* 0x00000018ff05723e */ /* 0x001fc800000000ff */
[----:B------:R-:W-:-:S05]  /*5db0*/  PRMT R5, R5, 0x5410, RZ ;  /* 0x0000541005057816 */ /* 0x000fca00000000ff */
[----:B------:R0:W-:Y:S01]  /*5dc0*/  STG.E [R2.64], R5 ;  /* 0x0000000502007986 */ /* 0x0001e2000c101924 */
[----:B------:R-:W-:Y:S05]  /*5dd0*/  BRA `(.L_x_14948) ;  /* 0x00000ae000007947 */ /* 0x000fea0003800000 */
.L_x_14953:
[----:B------:R-:W0:Y:S02]  /*5de0*/  I2F.F64 R24, R24 ;  /* 0x0000001800187312 */ /* 0x000e240000201c00 */
[----:B0-----:R0:W-:Y:S01]  /*5df0*/  STG.E.64 [R2.64], R24 ;  /* 0x0000001802007986 */ /* 0x0011e2000c101b24 */
[----:B------:R-:W-:Y:S05]  /*5e00*/  BRA `(.L_x_14948) ;  /* 0x00000ab000007947 */ /* 0x000fea0003800000 */
.L_x_14943:
        /* <DEDUP_REMOVED lines=12> */
.L_x_14957:
[----:B------:R-:W0:Y:S01]  /*5ed0*/  I2F.F64 R4, R24 ;  /* 0x0000001800047312 */ /* 0x000e220000201c00 */
[----:B------:R-:W-:-:S05]  /*5ee0*/  CS2R R6, SRZ ;  /* 0x0000000000067805 */ /* 0x000fca000001ff00 */
[----:B0-----:R0:W-:Y:S01]  /*5ef0*/  STG.E.128 [R2.64], R4 ;  /* 0x0000000402007986 */ /* 0x0011e2000c101d24 */
[----:B------:R-:W-:Y:S05]  /*5f00*/  BRA `(.L_x_14948) ;  /* 0x000009b000007947 */ /* 0x000fea0003800000 */
.L_x_14956:
        /* <DEDUP_REMOVED lines=21> */
.L_x_14961:
[----:B------:R-:W-:Y:S05]  /*6060*/  BSYNC B0 ;  /* 0x0000000000007941 */ /* 0x000fea0003800000 */
.L_x_14960:
[----:B------:R-:W-:-:S05]  /*6070*/  LOP3.LUT R5, R0, R5, RZ, 0xfc, !PT ;  /* 0x0000000500057212 */ /* 0x000fca00078efcff */
[----:B------:R0:W-:Y:S01]  /*6080*/  STG.E.U8 [R2.64], R5 ;  /* 0x0000000502007986 */ /* 0x0001e2000c101124 */
[----:B------:R-:W-:Y:S05]  /*6090*/  BRA `(.L_x_14948) ;  /* 0x0000082000007947 */ /* 0x000fea0003800000 */
.L_x_14959:
        /* <DEDUP_REMOVED lines=13> */
.L_x_14963:
[----:B------:R-:W-:Y:S01]  /*6170*/  IMAD.MOV.U32 R0, RZ, RZ, 0x7f ;  /* 0x0000007fff007424 */ /* 0x000fe200078e00ff */
[----:B------:R-:W-:-:S04]  /*6180*/  ISETP.GT.U32.AND P0, PT, R4, 0x7f800000, PT ;  /* 0x7f8000000400780c */ /* 0x000fc80003f04070 */
[----:B------:R-:W-:-:S04]  /*6190*/  SEL R0, R0, 0x7c, P0 ;  /* 0x0000007c00007807 */ /* 0x000fc80000000000 */
.L_x_14964:
[----:B------:R-:W-:Y:S05]  /*61a0*/  BSYNC B0 ;  /* 0x0000000000007941 */ /* 0x000fea0003800000 */
.L_x_14962:
[----:B------:R-:W-:-:S04]  /*61b0*/  LOP3.LUT R4, R5, 0x80000000, RZ, 0xc0, !PT ;  /* 0x8000000005047812 */ /* 0x000fc800078ec0ff */
[----:B------:R-:W-:-:S04]  /*61c0*/  SHF.R.U32.HI R5, RZ, 0x18, R4 ;  /* 0x00000018ff057819 */ /* 0x000fc80000011604 */
[----:B------:R-:W-:-:S05]  /*61d0*/  LOP3.LUT R5, R0, R5, RZ, 0xfc, !PT ;  /* 0x0000000500057212 */ /* 0x000fca00078efcff */
[----:B------:R0:W-:Y:S01]  /*61e0*/  STG.E.U8 [R2.64], R5 ;  /* 0x0000000502007986 */ /* 0x0001e2000c101124 */
[----:B------:R-:W-:Y:S05]  /*61f0*/  BRA `(.L_x_14948) ;  /* 0x000006c000007947 */ /* 0x000fea0003800000 */
.L_x_14958:
[----:B------:R-:W0:Y:S02]  /*6200*/  I2F R0, R24 ;  /* 0x0000001800007306 */ /* 0x000e240000201400 */
[----:B0-----:R-:W-:-:S05]  /*6210*/  F2FP.BF16.PACK_AB R0, RZ, R0 ;  /* 0x00000000ff00723e */ /* 0x001fca00000010ff */
[----:B------:R0:W-:Y:S01]  /*6220*/  STG.E.U16 [R2.64], R0 ;  /* 0x0000000002007986 */ /* 0x0001e2000c101524 */
[----:B------:R-:W-:Y:S05]  /*6230*/  BRA `(.L_x_14948) ;  /* 0x0000068000007947 */ /* 0x000fea0003800000 */
.L_x_14955:
        /* <DEDUP_REMOVED lines=10> */
.L_x_14967:
        /* <DEDUP_REMOVED lines=17> */
.L_x_14970:
[----:B------:R-:W-:-:S04]  /*63f0*/  LOP3.LUT R0, R7, 0x80000000, RZ, 0xc0, !PT ;  /* 0x8000000007007812 */ /* 0x000fc800078ec0ff */
[----:B------:R-:W-:-:S04]  /*6400*/  SHF.R.U32.HI R5, RZ, 0x18, R0 ;  /* 0x00000018ff057819 */ /* 0x000fc80000011600 */
[----:B------:R-:W-:-:S04]  /*6410*/  LOP3.LUT R4, R4, R5, RZ, 0xfc, !PT ;  /* 0x0000000504047212 */ /* 0x000fc800078efcff */
[----:B------:R-:W-:Y:S02]  /*6420*/  PRMT R0, R4, 0x7610, R0 ;  /* 0x0000761004007816 */ /* 0x000fe40000000000 */
.L_x_14969:
[----:B------:R-:W-:Y:S05]  /*6430*/  BSYNC B0 ;  /* 0x0000000000007941 */ /* 0x000fea0003800000 */
.L_x_14968:
[----:B------:R0:W-:Y:S01]  /*6440*/  STG.E.U8 [R2.64], R0 ;  /* 0x0000000002007986 */ /* 0x0001e2000c101124 */
[----:B------:R-:W-:Y:S05]  /*6450*/  BRA `(.L_x_14948) ;  /* 0x0000046000007947 */ /* 0x000fea0003800000 */
.L_x_14966:
        /* <DEDUP_REMOVED lines=17> */
.L_x_14973:
[----:B------:R-:W-:-:S04]  /*6570*/  LOP3.LUT R0, R7, 0x80000000, RZ, 0xc0, !PT ;  /* 0x8000000007007812 */ /* 0x000fc800078ec0ff */
[----:B------:R-:W-:-:S04]  /*6580*/  SHF.R.U32.HI R5, RZ, 0x18, R0 ;  /* 0x00000018ff057819 */ /* 0x000fc80000011600 */
[----:B------:R-:W-:-:S04]  /*6590*/  LOP3.LUT R4, R4, R5, RZ, 0xfc, !PT ;  /* 0x0000000504047212 */ /* 0x000fc800078efcff */
[----:B------:R-:W-:Y:S02]  /*65a0*/  PRMT R0, R4, 0x7610, R0 ;  /* 0x0000761004007816 */ /* 0x000fe40000000000 */
.L_x_14972:
[----:B------:R-:W-:Y:S05]  /*65b0*/  BSYNC B0 ;  /* 0x0000000000007941 */ /* 0x000fea0003800000 */
.L_x_14971:
[----:B------:R0:W-:Y:S01]  /*65c0*/  STG.E.U8 [R2.64], R0 ;  /* 0x0000000002007986 */ /* 0x0001e2000c101124 */
[----:B------:R-:W-:Y:S05]  /*65d0*/  BRA `(.L_x_14948) ;  /* 0x000002e000007947 */ /* 0x000fea0003800000 */
.L_x_14965:
        /* <DEDUP_REMOVED lines=22> */
.L_x_14947:
        /* <DEDUP_REMOVED lines=20> */
.L_x_14975:
[----:B------:R-:W-:-:S05]  /*6880*/  SHF.R.S32.HI R25, RZ, 0x1f, R24 ;  /* 0x0000001fff197819 */ /* 0x000fca0000011418 */
[----:B------:R0:W-:Y:S01]  /*6890*/  STG.E.64 [R2.64], R24 ;  /* 0x0000001802007986 */ /* 0x0001e2000c101b24 */
[----:B------:R-:W-:Y:S05]  /*68a0*/  BRA `(.L_x_14948) ;  /* 0x0000001000007947 */ /* 0x000fea0003800000 */
.L_x_14974:
[----:B------:R0:W-:Y:S02]  /*68b0*/  STG.E [R2.64], R24 ;  /* 0x0000001802007986 */ /* 0x0001e4000c101924 */
.L_x_14948:
[----:B------:R-:W-:Y:S02]  /*68c0*/  IADD3 R27, R27, 0x80, RZ ;  /* 0x000000801b1b7810 */ /* 0x000fe40007ffe0ff */
.L_x_14909:
[----:B------:R-:W-:Y:S05]  /*68d0*/  BSYNC B6 ;  /* 0x0000000000067941 */ /* 0x000fea0003800000 */
.L_x_14908:
        /* <DEDUP_REMOVED lines=19> */
.L_x_14979:
[----:B------:R-:W-:Y:S01]  /*6a10*/  STG.E.U8 [R2.64], R18 ;  /* 0x0000001202007986 */ /* 0x000fe2000c101124 */
[----:B------:R-:W-:Y:S05]  /*6a20*/  EXIT ;  /* 0x000000000000794d */ /* 0x000fea0003800000 */
.L_x_14978:
        /* <DEDUP_REMOVED lines=9> */
.L_x_14982:
[----:B------:R-:W-:Y:S01]  /*6ac0*/  STG.E [R2.64], R18 ;  /* 0x0000001202007986 */ /* 0x000fe2000c101924 */
[----:B------:R-:W-:Y:S05]  /*6ad0*/  EXIT ;  /* 0x000000000000794d */ /* 0x000fea0003800000 */
.L_x_14981:
[----:B------:R-:W-:Y:S01]  /*6ae0*/  STG.E.U16 [R2.64], R18 ;  /* 0x0000001202007986 */ /* 0x000fe2000c101524 */
[----:B------:R-:W-:Y:S05]  /*6af0*/  EXIT ;  /* 0x000000000000794d */ /* 0x000fea0003800000 */
.L_x_14977:
        /* <DEDUP_REMOVED lines=9> */
.L_x_14984:
[----:B------:R-:W0:Y:S02]  /*6b90*/  I2F R0, R18 ;  /* 0x0000001200007306 */ /* 0x000e240000201400 */
[----:B0-----:R-:W-:-:S05]  /*6ba0*/  F2FP.PACK_AB R0, RZ, R0 ;  /* 0x00000000ff00723e */ /* 0x001fca00000000ff */
[----:B------:R-:W-:Y:S01]  /*6bb0*/  STG.E.U16 [R2.64], R0 ;  /* 0x0000000002007986 */ /* 0x000fe2000c101524 */
[----:B------:R-:W-:Y:S05]  /*6bc0*/  EXIT ;  /* 0x000000000000794d */ /* 0x000fea0003800000 */
.L_x_14983:
        /* <DEDUP_REMOVED lines=10> */
.L_x_14986:
[----:B------:R-:W0:Y:S02]  /*6c70*/  I2F R18, R18 ;  /* 0x0000001200127306 */ /* 0x000e240000201400 */
[----:B0-----:R-:W-:-:S04]  /*6c80*/  F2FP.PACK_AB R5, RZ, R18 ;  /* 0x00000012ff05723e */ /* 0x001fc800000000ff */
[----:B------:R-:W-:-:S05]  /*6c90*/  PRMT R5, R5, 0x5410, RZ ;  /* 0x0000541005057816 */ /* 0x000fca00000000ff */
[----:B------:R-:W-:Y:S01]  /*6ca0*/  STG.E [R2.64], R5 ;  /* 0x0000000502007986 */ /* 0x000fe2000c101924 */
[----:B------:R-:W-:Y:S05]  /*6cb0*/  EXIT ;  /* 0x000000000000794d */ /* 0x000fea0003800000 */
.L_x_14985:
[----:B------:R-:W0:Y:S02]  /*6cc0*/  I2F.F64 R18, R18 ;  /* 0x0000001200127312 */ /* 0x000e240000201c00 */
[----:B0-----:R-:W-:Y:S01]  /*6cd0*/  STG.E.64 [R2.64], R18 ;  /* 0x0000001202007986 */ /* 0x001fe2000c101b24 */
[----:B------:R-:W-:Y:S05]  /*6ce0*/  EXIT ;  /* 0x000000000000794d */ /* 0x000fea0003800000 */
.L_x_14976:
        /* <DEDUP_REMOVED lines=12> */
.L_x_14989:
[----:B------:R-:W0:Y:S01]  /*6db0*/  I2F.F64 R4, R18 ;  /* 0x0000001200047312 */ /* 0x000e220000201c00 */
[----:B------:R-:W-:-:S05]  /*6dc0*/  CS2R R6, SRZ ;  /* 0x0000000000067805 */ /* 0x000fca000001ff00 */
[----:B0-----:R-:W-:Y:S01]  /*6dd0*/  STG.E.128 [R2.64], R4 ;  /* 0x0000000402007986 */ /* 0x001fe2000c101d24 */
[----:B------:R-:W-:Y:S05]  /*6de0*/  EXIT ;  /* 0x000000000000794d */ /* 0x000fea0003800000 */
.L_x_14988:
        /* <DEDUP_REMOVED lines=21> */
.L_x_14993:
[----:B------:R-:W-:Y:S05]  /*6f40*/  BSYNC B0 ;  /* 0x0000000000007941 */ /* 0x000fea0003800000 */
.L_x_14992:
[----:B------:R-:W-:-:S05]  /*6f50*/  LOP3.LUT R5, R0, R5, RZ, 0xfc, !PT ;  /* 0x0000000500057212 */ /* 0x000fca00078efcff */
[----:B------:R-:W-:Y:S01]  /*6f60*/  STG.E.U8 [R2.64], R5 ;  /* 0x0000000502007986 */ /* 0x000fe2000c101124 */
[----:B------:R-:W-:Y:S05]  /*6f70*/  EXIT ;  /* 0x000000000000794d */ /* 0x000fea0003800000 */
.L_x_14991:
        /* <DEDUP_REMOVED lines=13> */
.L_x_14995:
[----:B------:R-:W-:Y:S01]  /*7050*/  IMAD.MOV.U32 R0, RZ, RZ, 0x7f ;  /* 0x0000007fff007424 */ /* 0x000fe200078e00ff */
[----:B------:R-:W-:-:S04]  /*7060*/  ISETP.GT.U32.AND P0, PT, R4, 0x7f800000, PT ;  /* 0x7f8000000400780c */ /* 0x000fc80003f04070 */
[----:B------:R-:W-:-:S04]  /*7070*/  SEL R0, R0, 0x7c, P0 ;  /* 0x0000007c00007807 */ /* 0x000fc80000000000 */
.L_x_14996:
[----:B------:R-:W-:Y:S05]  /*7080*/  BSYNC B0 ;  /* 0x0000000000007941 */ /* 0x000fea0003800000 */
.L_x_14994:
[----:B------:R-:W-:-:S04]  /*7090*/  LOP3.LUT R4, R5, 0x80000000, RZ, 0xc0, !PT ;  /* 0x8000000005047812 */ /* 0x000fc800078ec0ff */
[----:B------:R-:W-:-:S04]  /*70a0*/  SHF.R.U32.HI R5, RZ, 0x18, R4 ;  /* 0x00000018ff057819 */ /* 0x000fc80000011604 */
[----:B------:R-:W-:-:S05]  /*70b0*/  LOP3.LUT R5, R0, R5, RZ, 0xfc, !PT ;  /* 0x0000000500057212 */ /* 0x000fca00078efcff */
[----:B------:R-:W-:Y:S01]  /*70c0*/  STG.E.U8 [R2.64], R5 ;  /* 0x0000000502007986 */ /* 0x000fe2000c101124 */
[----:B------:R-:W-:Y:S05]  /*70d0*/  EXIT ;  /* 0x000000000000794d */ /* 0x000fea0003800000 */
.L_x_14990:
[----:B------:R-:W0:Y:S02]  /*70e0*/  I2F R0, R18 ;  /* 0x0000001200007306 */ /* 0x000e240000201400 */
[----:B0-----:R-:W-:-:S05]  /*70f0*/  F2FP.BF16.PACK_AB R0, RZ, R0 ;  /* 0x00000000ff00723e */ /* 0x001fca00000010ff */
[----:B------:R-:W-:Y:S01]  /*7100*/  STG.E.U16 [R2.64], R0 ;  /* 0x0000000002007986 */ /* 0x000fe2000c101524 */
[----:B------:R-:W-:Y:S05]  /*7110*/  EXIT ;  /* 0x000000000000794d */ /* 0x000fea0003800000 */
.L_x_14987:
        /* <DEDUP_REMOVED lines=10> */
.L_x_14999:
        /* <DEDUP_REMOVED lines=17> */
.L_x_15002:
[----:B------:R-:W-:-:S04]  /*72d0*/  LOP3.LUT R0, R7, 0x80000000, RZ, 0xc0, !PT ;  /* 0x8000000007007812 */ /* 0x000fc800078ec0ff */
[----:B------:R-:W-:-:S04]  /*72e0*/  SHF.R.U32.HI R5, RZ, 0x18, R0 ;  /* 0x00000018ff057819 */ /* 0x000fc80000011600 */
[----:B------:R-:W-:-:S04]  /*72f0*/  LOP3.LUT R4, R4, R5, RZ, 0xfc, !PT ;  /* 0x0000000504047212 */ /* 0x000fc800078efcff */
[----:B------:R-:W-:Y:S02]  /*7300*/  PRMT R0, R4, 0x7610, R0 ;  /* 0x0000761004007816 */ /* 0x000fe40000000000 */
.L_x_15001:
[----:B------:R-:W-:Y:S05]  /*7310*/  BSYNC B0 ;  /* 0x0000000000007941 */ /* 0x000fea0003800000 */
.L_x_15000:
[----:B------:R-:W-:Y:S01]  /*7320*/  STG.E.U8 [R2.64], R0 ;  /* 0x0000000002007986 */ /* 0x000fe2000c101124 */
[----:B------:R-:W-:Y:S05]  /*7330*/  EXIT ;  /* 0x000000000000794d */ /* 0x000fea0003800000 */
.L_x_14998:
        /* <DEDUP_REMOVED lines=17> */
.L_x_15005:
[----:B------:R-:W-:-:S04]  /*7450*/  LOP3.LUT R0, R7, 0x80000000, RZ, 0xc0, !PT ;  /* 0x8000000007007812 */ /* 0x000fc800078ec0ff */
[----:B------:R-:W-:-:S04]  /*7460*/  SHF.R.U32.HI R5, RZ, 0x18, R0 ;  /* 0x00000018ff057819 */ /* 0x000fc80000011600 */
[----:B------:R-:W-:-:S04]  /*7470*/  LOP3.LUT R4, R4, R5, RZ, 0xfc, !PT ;  /* 0x0000000504047212 */ /* 0x000fc800078efcff */
[----:B------:R-:W-:Y:S02]  /*7480*/  PRMT R0, R4, 0x7610, R0 ;  /* 0x0000761004007816 */ /* 0x000fe40000000000 */
.L_x_15004:
[----:B------:R-:W-:Y:S05]  /*7490*/  BSYNC B0 ;  /* 0x0000000000007941 */ /* 0x000fea0003800000 */
.L_x_15003:
[----:B------:R-:W-:Y:S01]  /*74a0*/  STG.E.U8 [R2.64], R0 ;  /* 0x0000000002007986 */ /* 0x000fe2000c101124 */
[----:B------:R-:W-:Y:S05]  /*74b0*/  EXIT ;  /* 0x000000000000794d */ /* 0x000fea0003800000 */
.L_x_14997:
        /* <DEDUP_REMOVED lines=22> */
.L_x_14980:
        /* <DEDUP_REMOVED lines=20> */
.L_x_15007:
[----:B------:R-:W-:-:S05]  /*7760*/  SHF.R.S32.HI R19, RZ, 0x1f, R18 ;  /* 0x0000001fff137819 */ /* 0x000fca0000011412 */
[----:B------:R-:W-:Y:S01]  /*7770*/  STG.E.64 [R2.64], R18 ;  /* 0x0000001202007986 */ /* 0x000fe2000c101b24 */
[----:B------:R-:W-:Y:S05]  /*7780*/  EXIT ;  /* 0x000000000000794d */ /* 0x000fea0003800000 */
.L_x_15006:
[----:B------:R-:W-:Y:S01]  /*7790*/  STG.E [R2.64], R18 ;  /* 0x0000001202007986 */ /* 0x000fe2000c101924 */
[----:B------:R-:W-:Y:S05]  /*77a0*/  EXIT ;  /* 0x000000000000794d */ /* 0x000fea0003800000 */
.L_x_15008:
        /* <DEDUP_REMOVED lines=13> */
.L_x_29981:


//--------------------- .text._ZN2at6native18elementwise_kernelILi128ELi2EZNS0_22gpu_kernel_impl_nocastINS0_13BUnaryFunctorIiiiZZZNS0_21heaviside_kernel_cudaERNS_18TensorIteratorBaseEENKUlvE_clEvENKUlvE1_clEvEUliiE_EEEEvS5_RKT_EUliE_EEviT1_ --------------------------
	.section	.text._ZN2at6native18elementwise_kernelILi128ELi2EZNS0_22gpu_kernel_impl_nocastINS0_13BUnaryFunctorIiiiZZZNS0_21heaviside_kernel_cudaERNS_18TensorIteratorBaseEENKUlvE_clEvENKUlvE1_clEvEUliiE_EEEEvS5_RKT_EUliE_EEviT1_,"ax",@progbits
	.sectioninfo	@"SHI_REGISTERS=12"
	.align	128
        .global         _ZN2at6native18elementwise_kernelILi128ELi2EZNS0_22gpu_kernel_impl_nocastINS0_13BUnaryFunctorIiiiZZZNS0_21heaviside_kernel_cudaERNS_18TensorIteratorBaseEENKUlvE_clEvENKUlvE1_clEvEUliiE_EEEEvS5_RKT_EUliE_EEviT1_
        .type           _ZN2at6native18elementwise_kernelILi128ELi2EZNS0_22gpu_kernel_impl_nocastINS0_13BUnaryFunctorIiiiZZZNS0_21heaviside_kernel_cudaERNS_18TensorIteratorBaseEENKUlvE_clEvENKUlvE1_clEvEUliiE_EEEEvS5_RKT_EUliE_EEviT1_,@function
        .size           _ZN2at6native18elementwise_kernelILi128ELi2EZNS0_22gpu_kernel_impl_nocastINS0_13BUnaryFunctorIiiiZZZNS0_21heaviside_kernel_cudaERNS_18TensorIteratorBaseEENKUlvE_clEvENKUlvE1_clEvEUliiE_EEEEvS5_RKT_EUliE_EEviT1_,(.L_x_29982 - _ZN2at6native18elementwise_kernelILi128ELi2EZNS0_22gpu_kernel_impl_nocastINS0_13BUnaryFunctorIiiiZZZNS0_21heaviside_kernel_cudaERNS_18TensorIteratorBaseEENKUlvE_clEvENKUlvE1_clEvEUliiE_EEEEvS5_RKT_EUliE_EEviT1_)
        .other          _ZN2at6native18elementwise_kernelILi128ELi2EZNS0_22gpu_kernel_impl_nocastINS0_13BUnaryFunctorIiiiZZZNS0_21heaviside_kernel_cudaERNS_18TensorIteratorBaseEENKUlvE_clEvENKUlvE1_clEvEUliiE_EEEEvS5_RKT_EUliE_EEviT1_,@"STO_CUDA_ENTRY STV_DEFAULT"
_ZN2at6native18elementwise_kernelILi128ELi2EZNS0_22gpu_kernel_impl_nocastINS0_13BUnaryFunctorIiiiZZZNS0_21heaviside_kernel_cudaERNS_18TensorIteratorBaseEENKUlvE_clEvENKUlvE1_clEvEUliiE_EEEEvS5_RKT_EUliE_EEviT1_:
.text._ZN2at6native18elementwise_kernelILi128ELi2EZNS0_22gpu_kernel_impl_nocastINS0_13BUnaryFunctorIiiiZZZNS0_21heaviside_kernel_cudaERNS_18TensorIteratorBaseEENKUlvE_clEvENKUlvE1_clEvEUliiE_EEEEvS5_RKT_EUliE_EEviT1_:
        /* <DEDUP_REMOVED lines=236> */
.L_x_15011:
[----:B------:R-:W-:-:S04]  /*0ec0*/  IADD3 R4, P0, R3, c[0x0][0x368], RZ ;  /* 0x0000da0003047a10 */ /* 0x000fc80007f1e0ff */
[----:B------:R-:W-:-:S05]  /*0ed0*/  IADD3.X R5, RZ, c[0x0][0x36c], RZ, P0, !PT ;  /* 0x0000db00ff057a10 */ /* 0x000fca00007fe4ff */
[----:B------:R-:W2:Y:S01]  /*0ee0*/  LDG.E R4, [R4.64] ;  /* 0x0000000404047981 */ /* 0x000ea2000c1e1900 */
[----:B------:R-:W-:Y:S02]  /*0ef0*/  IADD3 R2, P2, R2, c[0x0][0x360], RZ ;  /* 0x0000d80002027a10 */ /* 0x000fe40007f5e0ff */
[----:B------:R-:W-:Y:S02]  /*0f00*/  IADD3 R7, R0, 0x80, RZ ;  /* 0x0000008000077810 */ /* 0x000fe40007ffe0ff */
[----:B------:R-:W-:Y:S02]  /*0f10*/  IADD3.X R3, RZ, c[0x0][0x364], RZ, P2, !PT ;  /* 0x0000d900ff037a10 */ /* 0x000fe400017fe4ff */
[C---:B--2---:R-:W-:Y:S02]  /*0f20*/  ISETP.GT.AND P0, PT, R4.reuse, RZ, PT ;  /* 0x000000ff0400720c */ /* 0x044fe40003f04270 */
[----:B------:R-:W-:Y:S02]  /*0f30*/  ISETP.NE.AND P1, PT, R4, RZ, PT ;  /* 0x000000ff0400720c */ /* 0x000fe40003f25270 */
[----:B------:R-:W-:-:S04]  /*0f40*/  SEL R6, RZ, 0x1, !P0 ;  /* 0x00000001ff067807 */ /* 0x000fc80004000000 */
[----:B------:R-:W-:-:S05]  /*0f50*/  SEL R9, R6, c[0x0][0x374], P1 ;  /* 0x0000dd0006097a07 */ /* 0x000fca0000800000 */
[----:B------:R0:W-:Y:S02]  /*0f60*/  STG.E [R2.64], R9 ;  /* 0x0000000902007986 */ /* 0x0001e4000c101904 */
.L_x_15010:
[----:B------:R-:W-:Y:S05]  /*0f70*/  BSYNC B0 ;  /* 0x0000000000007941 */ /* 0x000fea0003800000 */
.L_x_15009:
        /* <DEDUP_REMOVED lines=230> */
.L_x_15012:
[----:B------:R-:W-:-:S04]  /*1de0*/  IADD3 R2, P0, R2, c[0x0][0x368], RZ ;  /* 0x0000da0002027a10 */ /* 0x000fc80007f1e0ff */
[----:B------:R-:W-:-:S05]  /*1df0*/  IADD3.X R3, RZ, c[0x0][0x36c], RZ, P0, !PT ;  /* 0x0000db00ff037a10 */ /* 0x000fca00007fe4ff */
[----:B------:R-:W2:Y:S01]  /*1e00*/  LDG.E R2, [R2.64] ;  /* 0x0000000402027981 */ /* 0x000ea2000c1e1900 */
[----:B------:R-:W-:-:S04]  /*1e10*/  IADD3 R4, P2, R0, c[0x0][0x360], RZ ;  /* 0x0000d80000047a10 */ /* 0x000fc80007f5e0ff */
[----:B------:R-:W-:Y:S02]  /*1e20*/  IADD3.X R5, RZ, c[0x0][0x364], RZ, P2, !PT ;  /* 0x0000d900ff057a10 */ /* 0x000fe400017fe4ff */
[C---:B--2---:R-:W-:Y:S02]  /*1e30*/  ISETP.GT.AND P0, PT, R2.reuse, RZ, PT ;  /* 0x000000ff0200720c */ /* 0x044fe40003f04270 */
[----:B------:R-:W-:Y:S02]  /*1e40*/  ISETP.NE.AND P1, PT, R2, RZ, PT ;  /* 0x000000ff0200720c */ /* 0x000fe40003f25270 */
[----:B------:R-:W-:-:S04]  /*1e50*/  SEL R0, RZ, 0x1, !P0 ;  /* 0x00000001ff007807 */ /* 0x000fc80004000000 */
[----:B------:R-:W-:-:S05]  /*1e60*/  SEL R7, R0, c[0x0][0x374], P1 ;  /* 0x0000dd0000077a07 */ /* 0x000fca0000800000 */
[----:B------:R-:W-:Y:S01]  /*1e70*/  STG.E [R4.64], R7 ;  /* 0x0000000704007986 */ /* 0x000fe2000c101904 */
[----:B------:R-:W-:Y:S05]  /*1e80*/  EXIT ;  /* 0x000000000000794d */ /* 0x000fea0003800000 */
.L_x_15013:
        /* <DEDUP_REMOVED lines=15> */
.L_x_29982:


//--------------------- .text._ZN2at6native27unrolled_elementwise_kernelINS0_13BUnaryFunctorIiiiZZZNS0_21heaviside_kernel_cudaERNS_18TensorIteratorBaseEENKUlvE_clEvENKUlvE1_clEvEUliiE_EESt5arrayIPcLm2EELi4E23TrivialOffsetCalculatorILi1EjESD_NS0_6memory15LoadWithoutCastENSE_16StoreWithoutCastEEEviT_T0_T2_T3_T4_T5_ --------------------------
	.section	.text._ZN2at6native27unrolled_elementwise_kernelINS0_13BUnaryFunctorIiiiZZZNS0_21heaviside_kernel_cudaERNS_18TensorIteratorBaseEENKUlvE_clEvENKUlvE1_clEvEUliiE_EESt5arrayIPcLm2EELi4E23TrivialOffsetCalculatorILi1EjESD_NS0_6memory15LoadWithoutCastENSE_16StoreWithoutCastEEEviT_T0_T2_T3_T4_T5_,"ax",@progbits
	.sectioninfo	@"SHI_REGISTERS=18"
	.align	128
        .global         _ZN2at6native27unrolled_elementwise_kernelINS0_13BUnaryFunctorIiiiZZZNS0_21heaviside_kernel_cudaERNS_18TensorIteratorBaseEENKUlvE_clEvENKUlvE1_clEvEUliiE_EESt5arrayIPcLm2EELi4E23TrivialOffsetCalculatorILi1EjESD_NS0_6memory15LoadWithoutCastENSE_16StoreWithoutCastEEEviT_T0_T2_T3_T4_T5_
        .type           _ZN2at6native27unrolled_elementwise_kernelINS0_13BUnaryFunctorIiiiZZZNS0_21heaviside_kernel_cudaERNS_18TensorIteratorBaseEENKUlvE_clEvENKUlvE1_clEvEUliiE_EESt5arrayIPcLm2EELi4E23TrivialOffsetCalculatorILi1EjESD_NS0_6memory15LoadWithoutCastENSE_16StoreWithoutCastEEEviT_T0_T2_T3_T4_T5_,@function
        .size           _ZN2at6native27unrolled_elementwise_kernelINS0_13BUnaryFunctorIiiiZZZNS0_21heaviside_kernel_cudaERNS_18TensorIteratorBaseEENKUlvE_clEvENKUlvE1_clEvEUliiE_EESt5arrayIPcLm2EELi4E23TrivialOffsetCalculatorILi1EjESD_NS0_6memory15LoadWithoutCastENSE_16StoreWithoutCastEEEviT_T0_T2_T3_T4_T5_,(.L_x_29983 - _ZN2at6native27unrolled_elementwise_kernelINS0_13BUnaryFunctorIiiiZZZNS0_21heaviside_kernel_cudaERNS_18TensorIteratorBaseEENKUlvE_clEvENKUlvE1_clEvEUliiE_EESt5arrayIPcLm2EELi4E23TrivialOffsetCalculatorILi1EjESD_NS0_6memory15LoadWithoutCastENSE_16StoreWithoutCastEEEviT_T0_T2_T3_T4_T5_)
        .other          _ZN2at6native27unrolled_elementwise_kernelINS0_13BUnaryFunctorIiiiZZZNS0_21heaviside_kernel_cudaERNS_18TensorIteratorBaseEENKUlvE_clEvENKUlvE1_clEvEUliiE_EESt5arrayIPcLm2EELi4E23TrivialOffsetCalculatorILi1EjESD_NS0_6memory15LoadWithoutCastENSE_16StoreWithoutCastEEEviT_T0_T2_T3_T4_T5_,@"STO_CUDA_ENTRY STV_DEFAULT"
_ZN2at6native27unrolled_elementwise_kernelINS0_13BUnaryFunctorIiiiZZZNS0_21heaviside_kernel_cudaERNS_18TensorIteratorBaseEENKUlvE_clEvENKUlvE1_clEvEUliiE_EESt5arrayIPcLm2EELi4E23TrivialOffsetCalculatorILi1EjESD_NS0_6memory15LoadWithoutCastENSE_16StoreWithoutCastEEEviT_T0_T2_T3_T4_T5_:
.text._ZN2at6native27unrolled_elementwise_kernelINS0_13BUnaryFunctorIiiiZZZNS0_21heaviside_kernel_cudaERNS_18TensorIteratorBaseEENKUlvE_clEvENKUlvE1_clEvEUliiE_EESt5arrayIPcLm2EELi4E23TrivialOffsetCalculatorILi1EjESD_NS0_6memory15LoadWithoutCastENSE_16StoreWithoutCastEEEviT_T0_T2_T3_T4_T5_:
[----:B------:R-:W-:Y:S02]  /*0000*/  IMAD.MOV.U32 R1, RZ, RZ, c[0x0][0x28] ;  /* 0x00000a00ff017624 */ /* 0x000fe400078e00ff */
[----:B------:R-:W0:Y:S01]  /*0010*/  S2R R0, SR_CTAID.X ;  /* 0x0000000000007919 */ /* 0x000e220000002500 */
[----:B------:R-:W-:Y:S01]  /*0020*/  IMAD.MOV.U32 R3, RZ, RZ, -0x200 ;  /* 0xfffffe00ff037424 */ /* 0x000fe200078e00ff */
[----:B------:R-:W-:Y:S01]  /*0030*/  ULDC.64 UR4, c[0x0][0x118] ;  /* 0x0000460000047ab9 */ /* 0x000fe20000000a00 */
[----:B------:R-:W-:Y:S01]  /*0040*/  IMAD.MOV.U32 R14, RZ, RZ, RZ ;  /* 0x000000ffff0e7224 */ /* 0x000fe200078e00ff */
        /* <DEDUP_REMOVED lines=15> */
[----:B------:R-:W-:-:S05]  /*0140*/  @!P1 IMAD.WIDE.U32 R8, R8, R9, c[0x0][0x178] ;  /* 0x00005e0008089625 */ /* 0x000fca00078e0009 */
[----:B------:R1:W3:Y:S07]  /*0150*/  @!P1 LDG.E R12, [R8.64] ;  /* 0x00000004080c9981 */ /* 0x0002ee000c1e1900 */
[----:B------:R-:W-:Y:S01]  /*0160*/  @!P2 IMAD R10, R0, 0x200, R3 ;  /* 0x00000200000aa824 */ /* 0x000fe200078e0203 */
[----:B------:R-:W-:Y:S01]  /*0170*/  @!P2 IADD3 R3, R3, 0x80, RZ ;  /* 0x000000800303a810 */ /* 0x000fe20007ffe0ff */
[----:B------:R-:W-:-:S04]  /*0180*/  @!P2 IMAD.MOV.U32 R11, RZ, RZ, 0x4 ;  /* 0x00000004ff0ba424 */ /* 0x000fc800078e00ff */
[----:B------:R-:W-:-:S05]  /*0190*/  @!P2 IMAD.WIDE.U32 R10, R10, R11, c[0x0][0x178] ;  /* 0x00005e000a0aa625 */ /* 0x000fca00078e000b */
[----:B------:R4:W3:Y:S01]  /*01a0*/  @!P2 LDG.E R13, [R10.64] ;  /* 0x000000040a0da981 */ /* 0x0008e2000c1e1900 */
[----:B------:R-:W-:Y:S02]  /*01b0*/  ISETP.GE.AND P1, PT, R3, R2, PT ;  /* 0x000000020300720c */ /* 0x000fe40003f26270 */
[----:B0-----:R-:W-:Y:S01]  /*01c0*/  IADD3 R4, R15, 0x80, RZ ;  /* 0x000000800f047810 */ /* 0x001fe20007ffe0ff */
[----:B-1----:R-:W-:-:S10]  /*01d0*/  IMAD.MOV.U32 R9, RZ, RZ, R15 ;  /* 0x000000ffff097224 */ /* 0x002fd400078e000f */
[----:B------:R-:W-:Y:S01]  /*01e0*/  @!P1 MOV R7, 0x4 ;  /* 0x0000000400079802 */ /* 0x000fe20000000f00 */
[----:B------:R-:W-:Y:S02]  /*01f0*/  @!P1 IMAD R6, R0, 0x200, R3 ;  /* 0x0000020000069824 */ /* 0x000fe400078e0203 */
[----:B------:R-:W-:Y:S02]  /*0200*/  IMAD.MOV.U32 R3, RZ, RZ, RZ ;  /* 0x000000ffff037224 */ /* 0x000fe400078e00ff */
[----:B------:R-:W-:-:S04]  /*0210*/  @!P1 IMAD.WIDE.U32 R6, R6, R7, c[0x0][0x178] ;  /* 0x00005e0006069625 */ /* 0x000fc800078e0007 */
[----:B------:R-:W-:Y:S01]  /*0220*/  @!P0 IMAD.MOV.U32 R9, RZ, RZ, R4 ;  /* 0x000000ffff098224 */ /* 0x000fe200078e0004 */
[----:B------:R0:W5:Y:S01]  /*0230*/  @!P1 LDG.E R3, [R6.64] ;  /* 0x0000000406039981 */ /* 0x000162000c1e1900 */
[----:B------:R-:W-:Y:S02]  /*0240*/  @!P0 IMAD R4, R0, 0x200, R15 ;  /* 0x0000020000048824 */ /* 0x000fe400078e020f */
[----:B------:R-:W-:-:S04]  /*0250*/  @!P0 IMAD.MOV.U32 R5, RZ, RZ, 0x4 ;  /* 0x00000004ff058424 */ /* 0x000fc800078e00ff */
[----:B------:R-:W-:Y:S01]  /*0260*/  @!P0 IMAD.WIDE.U32 R4, R4, R5, c[0x0][0x170] ;  /* 0x00005c0004048625 */ /* 0x000fe200078e0005 */
[----:B------:R-:W-:Y:S01]  /*0270*/  BSSY B0, `(.L_x_15014) ;  /* 0x000001a000007945 */ /* 0x000fe20003800000 */
[C---:B--2---:R-:W-:Y:S02]  /*0280*/  ISETP.GT.AND P4, PT, R14.reuse, RZ, PT ;  /* 0x000000ff0e00720c */ /* 0x044fe40003f84270 */
[----:B------:R-:W-:Y:S02]  /*0290*/  ISETP.NE.AND P1, PT, R14, RZ, PT ;  /* 0x000000ff0e00720c */ /* 0x000fe40003f25270 */
[----:B------:R-:W-:-:S04]  /*02a0*/  SEL R8, RZ, 0x1, !P4 ;  /* 0x00000001ff087807 */ /* 0x000fc80006000000 */
[----:B----4-:R-:W-:-:S05]  /*02b0*/  SEL R11, R8, c[0x0][0x168], P1 ;  /* 0x00005a00080b7a07 */ /* 0x010fca0000800000 */
[----:B------:R1:W-:Y:S01]  /*02c0*/  @!P0 STG.E [R4.64], R11 ;  /* 0x0000000b04008986 */ /* 0x0003e2000c101904 */
[----:B------:R-:W-:Y:S02]  /*02d0*/  ISETP.GE.AND P4, PT, R9, R2, PT ;  /* 0x000000020900720c */ /* 0x000fe40003f86270 */
[C---:B---3--:R-:W-:Y:S02]  /*02e0*/  ISETP.GT.AND P2, PT, R12.reuse, RZ, PT ;  /* 0x000000ff0c00720c */ /* 0x048fe40003f44270 */
[----:B------:R-:W-:Y:S02]  /*02f0*/  ISETP.NE.AND P3, PT, R12, RZ, PT ;  /* 0x000000ff0c00720c */ /* 0x000fe40003f65270 */
[----:B0-----:R-:W-:Y:S02]  /*0300*/  SEL R6, RZ, 0x1, !P2 ;  /* 0x00000001ff067807 */ /* 0x001fe40005000000 */
[C---:B------:R-:W-:Y:S02]  /*0310*/  ISETP.GT.AND P5, PT, R13.reuse, RZ, PT ;  /* 0x000000ff0d00720c */ /* 0x040fe40003fa4270 */
[----:B------:R-:W-:-:S02]  /*0320*/  ISETP.NE.AND P1, PT, R13, RZ, PT ;  /* 0x000000ff0d00720c */ /* 0x000fc40003f25270 */
[----:B------:R-:W-:Y:S02]  /*0330*/  SEL R7, RZ, 0x1, !P5 ;  /* 0x00000001ff077807 */ /* 0x000fe40006800000 */
[----:B------:R-:W-:Y:S02]  /*0340*/  SEL R13, R6, c[0x0][0x168], P3 ;  /* 0x00005a00060d7a07 */ /* 0x000fe40001800000 */
[----:B------:R-:W-:Y:S01]  /*0350*/  SEL R15, R7, c[0x0][0x168], P1 ;  /* 0x00005a00070f7a07 */ /* 0x000fe20000800000 */
        /* <DEDUP_REMOVED lines=11> */
.L_x_15015:
[----:B-1----:R-:W-:Y:S05]  /*0410*/  BSYNC B0 ;  /* 0x0000000000007941 */ /* 0x002fea0003800000 */
.L_x_15014:
[----:B------:R-:W-:Y:S02]  /*0420*/  ISETP.GE.AND P2, PT, R9, R2, PT ;  /* 0x000000020900720c */ /* 0x000fe40003f46270 */
[C---:B-----5:R-:W-:Y:S02]  /*0430*/  ISETP.GT.AND P0, PT, R3.reuse, RZ, PT ;  /* 0x000000ff0300720c */ /* 0x060fe40003f04270 */
[----:B------:R-:W-:Y:S02]  /*0440*/  ISETP.NE.AND P1, PT, R3, RZ, PT ;  /* 0x000000ff0300720c */ /* 0x000fe40003f25270 */
[----:B------:R-:W-:-:S07]  /*0450*/  SEL R2, RZ, 0x1, !P0 ;  /* 0x00000001ff027807 */ /* 0x000fce0004000000 */
[----:B------:R-:W-:Y:S05]  /*0460*/  @P2 EXIT ;  /* 0x000000000000294d */ /* 0x000fea0003800000 */
[----:B------:R-:W-:Y:S01]  /*0470*/  IMAD R3, R0, 0x200, R9 ;  /* 0x0000020000037824 */ /* 0x000fe200078e0209 */
[----:B0-----:R-:W-:Y:S01]  /*0480*/  SEL R5, R2, c[0x0][0x168], P1 ;  /* 0x00005a0002057a07 */ /* 0x001fe20000800000 */
[----:B------:R-:W-:-:S04]  /*0490*/  IMAD.MOV.U32 R0, RZ, RZ, 0x4 ;  /* 0x00000004ff007424 */ /* 0x000fc800078e00ff */
[----:B------:R-:W-:-:S05]  /*04a0*/  IMAD.WIDE.U32 R2, R3, R0, c[0x0][0x170] ;  /* 0x00005c0003027625 */ /* 0x000fca00078e0000 */
[----:B------:R-:W-:Y:S01]  /*04b0*/  STG.E [R2.64], R5 ;  /* 0x0000000502007986 */ /* 0x000fe2000c101904 */
[----:B------:R-:W-:Y:S05]  /*04c0*/  EXIT ;  /* 0x000000000000794d */ /* 0x000fea0003800000 */
.L_x_15016:
        /* <DEDUP_REMOVED lines=11> */
.L_x_29983:


//--------------------- .text._ZN2at6native29vectorized_elementwise_kernelILi2ENS0_13BUnaryFunctorIiiiZZZNS0_21heaviside_kernel_cudaERNS_18TensorIteratorBaseEENKUlvE_clEvENKUlvE1_clEvEUliiE_EESt5arrayIPcLm2EEEEviT0_T1_ --------------------------
	.section	.text._ZN2at6native29vectorized_elementwise_kernelILi2ENS0_13BUnaryFunctorIiiiZZZNS0_21heaviside_kernel_cudaERNS_18TensorIteratorBaseEENKUlvE_clEvENKUlvE1_clEvEUliiE_EESt5arrayIPcLm2EEEEviT0_T1_,"ax",@progbits
	.sectioninfo	@"SHI_REGISTERS=28"
	.align	128
        .global         _ZN2at6native29vectorized_elementwise_kernelILi2ENS0_13BUnaryFunctorIiiiZZZNS0_21heaviside_kernel_cudaERNS_18TensorIteratorBaseEENKUlvE_clEvENKUlvE1_clEvEUliiE_EESt5arrayIPcLm2EEEEviT0_T1_
        .type           _ZN2at6native29vectorized_elementwise_kernelILi2ENS0_13BUnaryFunctorIiiiZZZNS0_21heaviside_kernel_cudaERNS_18TensorIteratorBaseEENKUlvE_clEvENKUlvE1_clEvEUliiE_EESt5arrayIPcLm2EEEEviT0_T1_,@function
        .size           _ZN2at6native29vectorized_elementwise_kernelILi2ENS0_13BUnaryFunctorIiiiZZZNS0_21heaviside_kernel_cudaERNS_18TensorIteratorBaseEENKUlvE_clEvENKUlvE1_clEvEUliiE_EESt5arrayIPcLm2EEEEviT0_T1_,(.L_x_29984 - _ZN2at6native29vectorized_elementwise_kernelILi2ENS0_13BUnaryFunctorIiiiZZZNS0_21heaviside_kernel_cudaERNS_18TensorIteratorBaseEENKUlvE_clEvENKUlvE1_clEvEUliiE_EESt5arrayIPcLm2EEEEviT0_T1_)
        .other          _ZN2at6native29vectorized_elementwise_kernelILi2ENS0_13BUnaryFunctorIiiiZZZNS0_21heaviside_kernel_cudaERNS_18TensorIteratorBaseEENKUlvE_clEvENKUlvE1_clEvEUliiE_EESt5arrayIPcLm2EEEEviT0_T1_,@"STO_CUDA_ENTRY STV_DEFAULT"
_ZN2at6native29vectorized_elementwise_kernelILi2ENS0_13BUnaryFunctorIiiiZZZNS0_21heaviside_kernel_cudaERNS_18TensorIteratorBaseEENKUlvE_clEvENKUlvE1_clEvEUliiE_EESt5arrayIPcLm2EEEEviT0_T1_:
.text._ZN2at6native29vectorized_elementwise_kernelILi2ENS0_13BUnaryFunctorIiiiZZZNS0_21heaviside_kernel_cudaERNS_18TensorIteratorBaseEENKUlvE_clEvENKUlvE1_clEvEUliiE_EESt5arrayIPcLm2EEEEviT0_T1_:
        /* <DEDUP_REMOVED lines=13> */
[----:B------:R0:W4:Y:S04]  /*00d0*/  LDG.E.64 R10, [R6.64+0x800] ;  /* 0x00080004060a7981 */ /* 0x000128000c1e1b00 */
[----:B------:R0:W5:Y:S01]  /*00e0*/  LDG.E.64 R4, [R6.64+0xc00] ;  /* 0x000c000406047981 */ /* 0x000162000c1e1b00 */
[----:B------:R-:W-:-:S06]  /*00f0*/  IMAD.WIDE.U32 R2, R0, R15, c[0x0][0x170] ;  /* 0x00005c0000027625 */ /* 0x000fcc00078e000f */
[----:B------:R-:W-:Y:S01]  /*0100*/  IMAD.WIDE R2, R13, 0x8, R2 ;  /* 0x000000080d027825 */ /* 0x000fe200078e0202 */
[C---:B--2---:R-:W-:Y:S02]  /*0110*/  ISETP.GT.AND P1, PT, R16.reuse, RZ, PT ;  /* 0x000000ff1000720c */ /* 0x044fe40003f24270 */
[C---:B------:R-:W-:Y:S02]  /*0120*/  ISETP.GT.AND P4, PT, R17.reuse, RZ, PT ;  /* 0x000000ff1100720c */ /* 0x040fe40003f84270 */
[----:B------:R-:W-:Y:S02]  /*0130*/  ISETP.NE.AND P3, PT, R16, RZ, PT ;  /* 0x000000ff1000720c */ /* 0x000fe40003f65270 */
[----:B------:R-:W-:Y:S02]  /*0140*/  SEL R0, RZ, 0x1, !P1 ;  /* 0x00000001ff007807 */ /* 0x000fe40004800000 */
[----:B---3--:R-:W-:Y:S02]  /*0150*/  ISETP.GT.AND P6, PT, R8, RZ, PT ;  /* 0x000000ff0800720c */ /* 0x008fe40003fc4270 */
[----:B------:R-:W-:-:S02]  /*0160*/  ISETP.NE.AND P5, PT, R17, RZ, PT ;  /* 0x000000ff1100720c */ /* 0x000fc40003fa5270 */
[----:B0-----:R-:W-:Y:S02]  /*0170*/  SEL R6, RZ, 0x1, !P4 ;  /* 0x00000001ff067807 */ /* 0x001fe40006000000 */
[----:B------:R-:W-:Y:S02]  /*0180*/  ISETP.GT.AND P2, PT, R9, RZ, PT ;  /* 0x000000ff0900720c */ /* 0x000fe40003f44270 */
[----:B------:R-:W-:Y:S02]  /*0190*/  SEL R12, R0, c[0x0][0x168], P3 ;  /* 0x00005a00000c7a07 */ /* 0x000fe40001800000 */
[----:B----4-:R-:W-:Y:S02]  /*01a0*/  ISETP.GT.AND P4, PT, R10, RZ, PT ;  /* 0x000000ff0a00720c */ /* 0x010fe40003f84270 */
[----:B------:R-:W-:Y:S02]  /*01b0*/  SEL R0, RZ, 0x1, !P6 ;  /* 0x00000001ff007807 */ /* 0x000fe40007000000 */
[----:B------:R-:W-:-:S02]  /*01c0*/  SEL R13, R6, c[0x0][0x168], P5 ;  /* 0x00005a00060d7a07 */ /* 0x000fc40002800000 */
[----:B------:R-:W-:Y:S02]  /*01d0*/  ISETP.GT.AND P6, PT, R11, RZ, PT ;  /* 0x000000ff0b00720c */ /* 0x000fe40003fc4270 */
[----:B------:R-:W-:Y:S01]  /*01e0*/  SEL R6, RZ, 0x1, !P2 ;  /* 0x00000001ff067807 */ /* 0x000fe20005000000 */
[----:B------:R-:W-:Y:S01]  /*01f0*/  STG.E.64 [R2.64], R12 ;  /* 0x0000000c02007986 */ /* 0x000fe2000c101b04 */
[----:B-----5:R-:W-:Y:S02]  /*0200*/  ISETP.GT.AND P2, PT, R4, RZ, PT ;  /* 0x000000ff0400720c */ /* 0x020fe40003f44270 */
[----:B------:R-:W-:Y:S02]  /*0210*/  ISETP.NE.AND P0, PT, R8, RZ, PT ;  /* 0x000000ff0800720c */ /* 0x000fe40003f05270 */
[----:B------:R-:W-:Y:S02]  /*0220*/  SEL R7, RZ, 0x1, !P4 ;  /* 0x00000001ff077807 */ /* 0x000fe40006000000 */
[----:B------:R-:W-:-:S02]  /*0230*/  ISETP.GT.AND P4, PT, R5, RZ, PT ;  /* 0x000000ff0500720c */ /* 0x000fc40003f84270 */
[----:B------:R-:W-:Y:S02]  /*0240*/  SEL R8, RZ, 0x1, !P6 ;  /* 0x00000001ff087807 */ /* 0x000fe40007000000 */
[----:B------:R-:W-:Y:S02]  /*0250*/  ISETP.NE.AND P6, PT, R4, RZ, PT ;  /* 0x000000ff0400720c */ /* 0x000fe40003fc5270 */
[----:B------:R-:W-:Y:S02]  /*0260*/  ISETP.NE.AND P1, PT, R9, RZ, PT ;  /* 0x000000ff0900720c */ /* 0x000fe40003f25270 */
[----:B------:R-:W-:Y:S02]  /*0270*/  SEL R4, RZ, 0x1, !P2 ;  /* 0x00000001ff047807 */ /* 0x000fe40005000000 */
[----:B------:R-:W-:Y:S02]  /*0280*/  ISETP.NE.AND P3, PT, R10, RZ, PT ;  /* 0x000000ff0a00720c */ /* 0x000fe40003f65270 */
[----:B------:R-:W-:-:S02]  /*0290*/  ISETP.NE.AND P2, PT, R5, RZ, PT ;  /* 0x000000ff0500720c */ /* 0x000fc40003f45270 */
[----:B------:R-:W-:Y:S02]  /*02a0*/  ISETP.NE.AND P5, PT, R11, RZ, PT ;  /* 0x000000ff0b00720c */ /* 0x000fe40003fa5270 */
[----:B------:R-:W-:Y:S02]  /*02b0*/  SEL R5, RZ, 0x1, !P4 ;  /* 0x00000001ff057807 */ /* 0x000fe40006000000 */
[----:B------:R-:W-:Y:S02]  /*02c0*/  SEL R11, R6, c[0x0][0x168], P1 ;  /* 0x00005a00060b7a07 */ /* 0x000fe40000800000 */
[----:B------:R-:W-:Y:S02]  /*02d0*/  SEL R6, R7, c[0x0][0x168], P3 ;  /* 0x00005a0007067a07 */ /* 0x000fe40001800000 */
[----:B------:R-:W-:Y:S02]  /*02e0*/  SEL R10, R0, c[0x0][0x168], P0 ;  /* 0x00005a00000a7a07 */ /* 0x000fe40000000000 */
[----:B------:R-:W-:-:S02]  /*02f0*/  SEL R7, R8, c[0x0][0x168], P5 ;  /* 0x00005a0008077a07 */ /* 0x000fc40002800000 */
[----:B------:R-:W-:Y:S01]  /*0300*/  SEL R4, R4, c[0x0][0x168], P6 ;  /* 0x00005a0004047a07 */ /* 0x000fe20003000000 */
[----:B------:R-:W-:Y:S01]  /*0310*/  STG.E.64 [R2.64+0x400], R10 ;  /* 0x0004000a02007986 */ /* 0x000fe2000c101b04 */
[----:B------:R-:W-:-:S03]  /*0320*/  SEL R5, R5, c[0x0][0x168], P2 ;  /* 0x00005a0005057a07 */ /* 0x000fc60001000000 */
[----:B------:R-:W-:Y:S04]  /*0330*/  STG.E.64 [R2.64+0x800], R6 ;  /* 0x0008000602007986 */ /* 0x000fe8000c101b04 */
[----:B------:R-:W-:Y:S01]  /*0340*/  STG.E.64 [R2.64+0xc00], R4 ;  /* 0x000c000402007986 */ /* 0x000fe2000c101b04 */
[----:B------:R-:W-:Y:S05]  /*0350*/  EXIT ;  /* 0x000000000000794d */ /* 0x000fea0003800000 */
.L_x_15017:
        /* <DEDUP_REMOVED lines=33> */
[----:B0-----:R-:W-:-:S08]  /*0570*/  @!P4 IMAD.WIDE.U32 R6, R9, R22, c[0x0][0x178] ;  /* 0x00005e000906c625 */ /* 0x001fd000078e0016 */
[----:B------:R-:W-:Y:S01]  /*0580*/  @!P1 IMAD.IADD R14, R0, 0x1, R15 ;  /* 0x00000001000e9824 */ /* 0x000fe200078e020f */
[----:B------:R-:W-:Y:S01]  /*0590*/  @!P1 IADD3 R15, R15, 0x80, RZ ;  /* 0x000000800f0f9810 */ /* 0x000fe20007ffe0ff */
[----:B------:R-:W-:Y:S01]  /*05a0*/  @!P3 IMAD.WIDE.U32 R8, R8, R11, c[0x0][0x178] ;  /* 0x00005e000808b625 */ /* 0x000fe200078e000b */
[----:B-1----:R-:W-:Y:S01]  /*05b0*/  CS2R R18, SRZ ;  /* 0x0000000000127805 */ /* 0x002fe2000001ff00 */
[----:B------:R0:W4:Y:S01]  /*05c0*/  @!P4 LDG.E R17, [R6.64] ;  /* 0x000000040611c981 */ /* 0x000122000c1e1900 */
[----:B------:R-:W-:Y:S01]  /*05d0*/  ISETP.GE.AND P6, PT, R15, R2, PT ;  /* 0x000000020f00720c */ /* 0x000fe20003fc6270 */
[----:B------:R-:W-:Y:S02]  /*05e0*/  @!P2 IMAD.MOV.U32 R11, RZ, RZ, 0x4 ;  /* 0x00000004ff0ba424 */ /* 0x000fe400078e00ff */
[----:B------:R-:W-:Y:S02]  /*05f0*/  @!P5 IMAD.MOV.U32 R5, RZ, RZ, 0x4 ;  /* 0x00000004ff05d424 */ /* 0x000fe400078e00ff */
[----:B------:R-:W-:-:S04]  /*0600*/  @!P2 IMAD.WIDE.U32 R10, R10, R11, c[0x0][0x178] ;  /* 0x00005e000a0aa625 */ /* 0x000fc800078e000b */
[----:B------:R-:W-:Y:S01]  /*0610*/  @!P5 IMAD.WIDE.U32 R4, R4, R5, c[0x0][0x178] ;  /* 0x00005e000404d625 */ /* 0x000fe200078e0005 */
[----:B------:R1:W5:Y:S03]  /*0620*/  @!P2 LDG.E R18, [R10.64] ;  /* 0x000000040a12a981 */ /* 0x000366000c1e1900 */
[----:B------:R-:W-:Y:S01]  /*0630*/  @!P1 IMAD.MOV.U32 R23, RZ, RZ, 0x4 ;  /* 0x00000004ff179424 */ /* 0x000fe200078e00ff */
[----:B------:R0:W5:Y:S01]  /*0640*/  @!P5 LDG.E R16, [R4.64] ;  /* 0x000000040410d981 */ /* 0x000162000c1e1900 */
[----:B------:R-:W-:Y:S02]  /*0650*/  @!P6 IMAD.IADD R22, R0, 0x1, R15 ;  /* 0x000000010016e824 */ /* 0x000fe400078e020f */
[----:B------:R-:W-:Y:S02]  /*0660*/  @!P6 IMAD.MOV.U32 R25, RZ, RZ, 0x4 ;  /* 0x00000004ff19e424 */ /* 0x000fe400078e00ff */
[----:B------:R-:W-:-:S02]  /*0670*/  IMAD.MOV.U32 R12, RZ, RZ, RZ ;  /* 0x000000ffff0c7224 */ /* 0x000fc400078e00ff */
[----:B------:R-:W-:-:S04]  /*0680*/  @!P1 IMAD.WIDE.U32 R14, R14, R23, c[0x0][0x178] ;  /* 0x00005e000e0e9625 */ /* 0x000fc800078e0017 */
[----:B0-----:R-:W-:Y:S01]  /*0690*/  IMAD.MOV.U32 R4, RZ, RZ, RZ ;  /* 0x000000ffff047224 */ /* 0x001fe200078e00ff */
[----:B------:R0:W5:Y:S01]  /*06a0*/  @!P3 LDG.E R12, [R8.64] ;  /* 0x00000004080cb981 */ /* 0x000162000c1e1900 */
[----:B------:R-:W-:-:S03]  /*06b0*/  @!P6 IMAD.WIDE.U32 R6, R22, R25, c[0x0][0x178] ;  /* 0x00005e001606e625 */ /* 0x000fc600078e0019 */
[----:B------:R1:W5:Y:S04]  /*06c0*/  @!P1 LDG.E R19, [R14.64] ;  /* 0x000000040e139981 */ /* 0x000368000c1e1900 */
[----:B------:R1:W5:Y:S01]  /*06d0*/  @!P6 LDG.E R4, [R6.64] ;  /* 0x000000040604e981 */ /* 0x000362000c1e1900 */
[----:B------:R-:W-:Y:S02]  /*06e0*/  IMAD.MOV.U32 R5, RZ, RZ, R13 ;  /* 0x000000ffff057224 */ /* 0x000fe400078e000d */
[----:B------:R-:W-:Y:S02]  /*06f0*/  @!P0 IMAD.MOV.U32 R5, RZ, RZ, R21 ;  /* 0x000000ffff058224 */ /* 0x000fe400078e0015 */
[----:B0-----:R-:W-:Y:S02]  /*0700*/  @!P0 IMAD.IADD R8, R0, 0x1, R13 ;  /* 0x0000000100088824 */ /* 0x001fe400078e020d */
[----:B------:R-:W-:-:S04]  /*0710*/  @!P0 IMAD.MOV.U32 R9, RZ, RZ, 0x4 ;  /* 0x00000004ff098424 */ /* 0x000fc800078e00ff */
[----:B------:R-:W-:Y:S01]  /*0720*/  @!P0 IMAD.WIDE.U32 R8, R8, R9, c[0x0][0x170] ;  /* 0x00005c0008088625 */ /* 0x000fe200078e0009 */
[----:B------:R-:W-:Y:S01]  /*0730*/  BSSY B0, `(.L_x_15018) ;  /* 0x000004e000007945 */ /* 0x000fe20003800000 */
[----:B------:R-:W-:Y:S01]  /*0740*/  BSSY B1, `(.L_x_15019) ;  /* 0x0000046000017945 */ /* 0x000fe20003800000 */
[C---:B--2---:R-:W-:Y:S02]  /*0750*/  ISETP.GT.AND P1, PT, R20.reuse, RZ, PT ;  /* 0x000000ff1400720c */ /* 0x044fe40003f24270 */
[----:B------:R-:W-:Y:S02]  /*0760*/  ISETP.NE.AND P2, PT, R20, RZ, PT ;  /* 0x000000ff1400720c */ /* 0x000fe40003f45270 */
[----:B-1----:R-:W-:-:S04]  /*0770*/  SEL R10, RZ, 0x1, !P1 ;  /* 0x00000001ff0a7807 */ /* 0x002fc80004800000 */
[----:B------:R-:W-:Y:S02]  /*0780*/  SEL R7, R10, c[0x0][0x168], P2 ;  /* 0x00005a000a077a07 */ /* 0x000fe40001000000 */
[C---:B---3--:R-:W-:Y:S02]  /*0790*/  ISETP.GT.AND P3, PT, R3.reuse, RZ, PT ;  /* 0x000000ff0300720c */ /* 0x048fe40003f64270 */
[----:B------:R-:W-:Y:S02]  /*07a0*/  ISETP.NE.AND P5, PT, R3, RZ, PT ;  /* 0x000000ff0300720c */ /* 0x000fe40003fa5270 */
[----:B------:R-:W-:-:S04]  /*07b0*/  SEL R3, RZ, 0x1, !P3 ;  /* 0x00000001ff037807 */ /* 0x000fc80005800000 */
[----:B------:R-:W-:Y:S01]  /*07c0*/  SEL R11, R3, c[0x0][0x168], P5 ;  /* 0x00005a00030b7a07 */ /* 0x000fe20002800000 */
[----:B------:R0:W-:Y:S01]  /*07d0*/  @!P0 STG.E [R8.64], R7 ;  /* 0x0000000708008986 */ /* 0x0001e2000c101904 */
[C---:B----4-:R-:W-:Y:S02]  /*07e0*/  ISETP.GT.AND P2, PT, R17.reuse, RZ, PT ;  /* 0x000000ff1100720c */ /* 0x050fe40003f44270 */
[----:B------:R-:W-:Y:S02]  /*07f0*/  ISETP.NE.AND P1, PT, R17, RZ, PT ;  /* 0x000000ff1100720c */ /* 0x000fe40003f25270 */
[----:B------:R-:W-:-:S04]  /*0800*/  SEL R6, RZ, 0x1, !P2 ;  /* 0x00000001ff067807 */ /* 0x000fc80005000000 */
[----:B------:R-:W-:Y:S02]  /*0810*/  SEL R15, R6, c[0x0][0x168], P1 ;  /* 0x00005a00060f7a07 */ /* 0x000fe40000800000 */
[----:B-----5:R-:W-:-:S04]  /*0820*/  ISETP.GT.AND P5, PT, R18, RZ, PT ;  /* 0x000000ff1200720c */ /* 0x020fc80003fa4270 */
[----:B------:R-:W-:Y:S02]  /*0830*/  SEL R6, RZ, 0x1, !P5 ;  /* 0x00000001ff067807 */ /* 0x000fe40006800000 */
[C---:B------:R-:W-:Y:S02]  /*0840*/  ISETP.GT.AND P6, PT, R16.reuse, RZ, PT ;  /* 0x000000ff1000720c */ /* 0x040fe40003fc4270 */
[----:B------:R-:W-:Y:S02]  /*0850*/  ISETP.GE.AND P5, PT, R5, R2, PT ;  /* 0x000000020500720c */ /* 0x000fe40003fa6270 */
[----:B------:R-:W-:Y:S02]  /*0860*/  ISETP.NE.AND P4, PT, R16, RZ, PT ;  /* 0x000000ff1000720c */ /* 0x000fe40003f85270 */
[----:B------:R-:W-:Y:S02]  /*0870*/  SEL R3, RZ, 0x1, !P6 ;  /* 0x00000001ff037807 */ /* 0x000fe40007000000 */
[----:B------:R-:W-:-:S02]  /*0880*/  ISETP.GT.AND P0, PT, R12, RZ, PT ;  /* 0x000000ff0c00720c */ /* 0x000fc40003f04270 */
[----:B------:R-:W-:Y:S02]  /*0890*/  SEL R13, R3, c[0x0][0x168], P4 ;  /* 0x00005a00030d7a07 */ /* 0x000fe40002000000 */
[----:B------:R-:W-:Y:S02]  /*08a0*/  ISETP.GT.AND P2, PT, R19, RZ, PT ;  /* 0x000000ff1300720c */ /* 0x000fe40003f44270 */
[----:B------:R-:W-:Y:S02]  /*08b0*/  SEL R3, RZ, 0x1, !P0 ;  /* 0x00000001ff037807 */ /* 0x000fe40004000000 */
[----:B------:R-:W-:Y:S02]  /*08c0*/  ISETP.GT.AND P1, PT, R4, RZ, PT ;  /* 0x000000ff0400720c */ /* 0x000fe40003f24270 */
[----:B------:R-:W-:Y:S02]  /*08d0*/  ISETP.NE.AND P3, PT, R12, RZ, PT ;  /* 0x000000ff0c00720c */ /* 0x000fe40003f65270 */
[----:B------:R-:W-:-:S02]  /*08e0*/  ISETP.NE.AND P0, PT, R4, RZ, PT ;  /* 0x000000ff0400720c */ /* 0x000fc40003f05270 */
[----:B------:R-:W-:Y:S02]  /*08f0*/  ISETP.NE.AND P6, PT, R18, RZ, PT ;  /* 0x000000ff1200720c */ /* 0x000fe40003fc5270 */
[----:B------:R-:W-:Y:S02]  /*0900*/  ISETP.NE.AND P4, PT, R19, RZ, PT ;  /* 0x000000ff1300720c */ /* 0x000fe40003f85270 */
[----:B------:R-:W-:Y:S02]  /*0910*/  SEL R4, RZ, 0x1, !P2 ;  /* 0x00000001ff047807 */ /* 0x000fe40005000000 */
[----:B0-----:R-:W-:Y:S02]  /*0920*/  SEL R7, RZ, 0x1, !P1 ;  /* 0x00000001ff077807 */ /* 0x001fe40004800000 */
[----:B------:R-:W-:Y:S02]  /*0930*/  SEL R17, R3, c[0x0][0x168], P3 ;  /* 0x00005a0003117a07 */ /* 0x000fe40001800000 */
[----:B------:R-:W-:-:S02]  /*0940*/  SEL R6, R6, c[0x0][0x168], P6 ;  /* 0x00005a0006067a07 */ /* 0x000fc40003000000 */
[----:B------:R-:W-:Y:S02]  /*0950*/  SEL R4, R4, c[0x0][0x168], P4 ;  /* 0x00005a0004047a07 */ /* 0x000fe40002000000 */
[----:B------:R-:W-:Y:S01]  /*0960*/  SEL R3, R7, c[0x0][0x168], P0 ;  /* 0x00005a0007037a07 */ /* 0x000fe20000000000 */
        /* <DEDUP_REMOVED lines=13> */
.L_x_15020:
[----:B------:R-:W-:-:S13]  /*0a40*/  ISETP.GE.AND P0, PT, R5, R2, PT ;  /* 0x000000020500720c */ /* 0x000fda0003f06270 */
[----:B------:R-:W-:Y:S05]  /*0a50*/  @P0 BRA `(.L_x_15022) ;  /* 0x000000c000000947 */ /* 0x000fea0003800000 */
[----:B0-----:R-:W-:Y:S01]  /*0a60*/  IMAD.IADD R8, R0, 0x1, R5 ;  /* 0x0000000100087824 */ /* 0x001fe200078e0205 */
[----:B------:R-:W-:Y:S01]  /*0a70*/  IADD3 R5, R5, 0x80, RZ ;  /* 0x0000008005057810 */ /* 0x000fe20007ffe0ff */
[----:B------:R-:W-:-:S04]  /*0a80*/  IMAD.MOV.U32 R9, RZ, RZ, 0x4 ;  /* 0x00000004ff097424 */ /* 0x000fc800078e00ff */
[----:B------:R-:W-:-:S05]  /*0a90*/  IMAD.WIDE.U32 R8, R8, R9, c[0x0][0x170] ;  /* 0x00005c0008087625 */ /* 0x000fca00078e0009 */
[----:B------:R0:W-:Y:S02]  /*0aa0*/  STG.E [R8.64], R15 ;  /* 0x0000000f08007986 */ /* 0x0001e4000c101904 */
.L_x_15021:
[----:B------:R-:W-:-:S13]  /*0ab0*/  ISETP.GE.AND P0, PT, R5, R2, PT ;  /* 0x000000020500720c */ /* 0x000fda0003f06270 */
[----:B------:R-:W-:Y:S05]  /*0ac0*/  @P0 BRA `(.L_x_15023) ;  /* 0x000000d000000947 */ /* 0x000fea0003800000 */
[----:B0-----:R-:W-:Y:S01]  /*0ad0*/  IMAD.IADD R8, R0, 0x1, R5 ;  /* 0x0000000100087824 */ /* 0x001fe200078e0205 */
[----:B------:R-:W-:Y:S01]  /*0ae0*/  IADD3 R5, R5, 0x80, RZ ;  /* 0x0000008005057810 */ /* 0x000fe20007ffe0ff */
[----:B------:R-:W-:-:S04]  /*0af0*/  IMAD.MOV.U32 R9, RZ, RZ, 0x4 ;  /* 0x00000004ff097424 */ /* 0x000fc800078e00ff */
[----:B------:R-:W-:-:S05]  /*0b00*/  IMAD.WIDE.U32 R8, R8, R9, c[0x0][0x170] ;  /* 0x00005c0008087625 */ /* 0x000fca00078e0009 */
[----:B------:R0:W-:Y:S02]  /*0b10*/  STG.E [R8.64], R17 ;  /* 0x0000001108007986 */ /* 0x0001e4000c101904 */
.L_x_15022:
        /* <DEDUP_REMOVED lines=8> */
.L_x_15023:
[----:B------:R-:W-:Y:S05]  /*0ba0*/  BSYNC B1 ;  /* 0x0000000000017941 */ /* 0x000fea0003800000 */
.L_x_15019:
[----:B------:R-:W-:-:S13]  /*0bb0*/  ISETP.GE.AND P0, PT, R5, R2, PT ;  /* 0x000000020500720c */ /* 0x000fda0003f06270 */
[----:B0-----:R-:W-:Y:S01]  /*0bc0*/  @!P0 IMAD.IADD R6, R0, 0x1, R5 ;  /* 0x0000000100068824 */ /* 0x001fe200078e0205 */
[----:B------:R-:W-:Y:S01]  /*0bd0*/  @!P0 IADD3 R5, R5, 0x80, RZ ;  /* 0x0000008005058810 */ /* 0x000fe20007ffe0ff */
[----:B------:R-:W-:-:S04]  /*0be0*/  @!P0 IMAD.MOV.U32 R7, RZ, RZ, 0x4 ;  /* 0x00000004ff078424 */ /* 0x000fc800078e00ff */
[----:B------:R-:W-:-:S05]  /*0bf0*/  @!P0 IMAD.WIDE.U32 R6, R6, R7, c[0x0][0x170] ;  /* 0x00005c0006068625 */ /* 0x000fca00078e0007 */
[----:B------:R0:W-:Y:S02]  /*0c00*/  @!P0 STG.E [R6.64], R4 ;  /* 0x0000000406008986 */ /* 0x0001e4000c101904 */
.L_x_15024:
[----:B------:R-:W-:Y:S05]  /*0c10*/  BSYNC B0 ;  /* 0x0000000000007941 */ /* 0x000fea0003800000 */
.L_x_15018:
[----:B------:R-:W-:Y:S01]  /*0c20*/  WARPSYNC 0xffffffff ;  /* 0xffffffff00007948 */ /* 0x000fe20003800000 */
[----:B------:R-:W-:-:S13]  /*0c30*/  ISETP.GE.AND P0, PT, R5, R2, PT ;  /* 0x000000020500720c */ /* 0x000fda0003f06270 */
[----:B------:R-:W-:Y:S05]  /*0c40*/  @P0 EXIT ;  /* 0x000000000000094d */ /* 0x000fea0003800000 */
[----:B------:R-:W-:Y:S02]  /*0c50*/  IMAD.IADD R5, R0, 0x1, R5 ;  /* 0x0000000100057824 */ /* 0x000fe400078e0205 */
[----:B0-----:R-:W-:-:S04]  /*0c60*/  IMAD.MOV.U32 R4, RZ, RZ, 0x4 ;  /* 0x00000004ff047424 */ /* 0x001fc800078e00ff */
[----:B------:R-:W-:-:S05]  /*0c70*/  IMAD.WIDE.U32 R4, R5, R4, c[0x0][0x170] ;  /* 0x00005c0005047625 */ /* 0x000fca00078e0004 */
[----:B------:R-:W-:Y:S01]  /*0c80*/  STG.E [R4.64], R3 ;  /* 0x0000000304007986 */ /* 0x000fe2000c101904 */
[----:B------:R-:W-:Y:S05]  /*0c90*/  EXIT ;  /* 0x000000000000794d */ /* 0x000fea0003800000 */
.L_x_15025:
        /* <DEDUP_REMOVED lines=14> */
.L_x_29984:


//--------------------- .text._ZN2at6native29vectorized_elementwise_kernelILi4ENS0_13BUnaryFunctorIiiiZZZNS0_21heaviside_kernel_cudaERNS_18TensorIteratorBaseEENKUlvE_clEvENKUlvE1_clEvEUliiE_EESt5arrayIPcLm2EEEEviT0_T1_ --------------------------
	.section	.text._ZN2at6native29vectorized_elementwise_kernelILi4ENS0_13BUnaryFunctorIiiiZZZNS0_21heaviside_kernel_cudaERNS_18TensorIteratorBaseEENKUlvE_clEvENKUlvE1_clEvEUliiE_EESt5arrayIPcLm2EEEEviT0_T1_,"ax",@progbits
	.sectioninfo	@"SHI_REGISTERS=28"
	.align	128
        .global         _ZN2at6native29vectorized_elementwise_kernelILi4ENS0_13BUnaryFunctorIiiiZZZNS0_21heaviside_kernel_cudaERNS_18TensorIteratorBaseEENKUlvE_clEvENKUlvE1_clEvEUliiE_EESt5arrayIPcLm2EEEEviT0_T1_
        .type           _ZN2at6native29vectorized_elementwise_kernelILi4ENS0_13BUnaryFunctorIiiiZZZNS0_21heaviside_kernel_cudaERNS_18TensorIteratorBaseEENKUlvE_clEvENKUlvE1_clEvEUliiE_EESt5arrayIPcLm2EEEEviT0_T1_,@function
        .size           _ZN2at6native29vectorized_elementwise_kernelILi4ENS0_13BUnaryFunctorIiiiZZZNS0_21heaviside_kernel_cudaERNS_18TensorIteratorBaseEENKUlvE_clEvENKUlvE1_clEvEUliiE_EESt5arrayIPcLm2EEEEviT0_T1_,(.L_x_29985 - _ZN2at6native29vectorized_elementwise_kernelILi4ENS0_13BUnaryFunctorIiiiZZZNS0_21heaviside_kernel_cudaERNS_18TensorIteratorBaseEENKUlvE_clEvENKUlvE1_clEvEUliiE_EESt5arrayIPcLm2EEEEviT0_T1_)
        .other          _ZN2at6native29vectorized_elementwise_kernelILi4ENS0_13BUnaryFunctorIiiiZZZNS0_21heaviside_kernel_cudaERNS_18TensorIteratorBaseEENKUlvE_clEvENKUlvE1_clEvEUliiE_EESt5arrayIPcLm2EEEEviT0_T1_,@"STO_CUDA_ENTRY STV_DEFAULT"
_ZN2at6native29vectorized_elementwise_kernelILi4ENS0_13BUnaryFunctorIiiiZZZNS0_21heaviside_kernel_cudaERNS_18TensorIteratorBaseEENKUlvE_clEvENKUlvE1_clEvEUliiE_EESt5arrayIPcLm2EEEEviT0_T1_:
.text._ZN2at6native29vectorized_elementwise_kernelILi4ENS0_13BUnaryFunctorIiiiZZZNS0_21heaviside_kernel_cudaERNS_18TensorIteratorBaseEENKUlvE_clEvENKUlvE1_clEvEUliiE_EESt5arrayIPcLm2EEEEviT0_T1_:
        /* <DEDUP_REMOVED lines=12> */
[----:B------:R0:W3:Y:S01]  /*00c0*/  LDG.E.128 R4, [R8.64+0x800] ;  /* 0x0008000408047981 */ /* 0x0000e2000c1e1d00 */
[----:B------:R-:W-:-:S06]  /*00d0*/  IMAD.WIDE.U32 R2, R0, R17, c[0x0][0x170] ;  /* 0x00005c0000027625 */ /* 0x000fcc00078e0011 */
[----:B------:R-:W-:Y:S01]  /*00e0*/  IMAD.WIDE R2, R11, 0x10, R2 ;  /* 0x000000100b027825 */ /* 0x000fe200078e0202 */
[----:B--2---:R-:W-:Y:S02]  /*00f0*/  ISETP.GT.AND P1, PT, R12, RZ, PT ;  /* 0x000000ff0c00720c */ /* 0x004fe40003f24270 */
[----:B------:R-:W-:Y:S02]  /*0100*/  ISETP.GT.AND P4, PT, R13, RZ, PT ;  /* 0x000000ff0d00720c */ /* 0x000fe40003f84270 */
[----:B------:R-:W-:Y:S02]  /*0110*/  ISETP.GT.AND P6, PT, R14, RZ, PT ;  /* 0x000000ff0e00720c */ /* 0x000fe40003fc4270 */
[----:B------:R-:W-:Y:S02]  /*0120*/  ISETP.NE.AND P3, PT, R12, RZ, PT ;  /* 0x000000ff0c00720c */ /* 0x000fe40003f65270 */
[----:B------:R-:W-:Y:S02]  /*0130*/  SEL R0, RZ, 0x1, !P1 ;  /* 0x00000001ff007807 */ /* 0x000fe40004800000 */
[----:B------:R-:W-:-:S02]  /*0140*/  ISETP.GT.AND P2, PT, R15, RZ, PT ;  /* 0x000000ff0f00720c */ /* 0x000fc40003f44270 */
[----:B0-----:R-:W-:Y:S02]  /*0150*/  SEL R9, RZ, 0x1, !P4 ;  /* 0x00000001ff097807 */ /* 0x001fe40006000000 */
[----:B---3--:R-:W-:Y:S02]  /*0160*/  ISETP.GT.AND P4, PT, R4, RZ, PT ;  /* 0x000000ff0400720c */ /* 0x008fe40003f84270 */
[----:B------:R-:W-:Y:S02]  /*0170*/  ISETP.NE.AND P5, PT, R13, RZ, PT ;  /* 0x000000ff0d00720c */ /* 0x000fe40003fa5270 */
[----:B------:R-:W-:Y:S02]  /*0180*/  SEL R10, RZ, 0x1, !P6 ;  /* 0x00000001ff0a7807 */ /* 0x000fe40007000000 */
[----:B------:R-:W-:Y:S02]  /*0190*/  SEL R8, R0, c[0x0][0x168], P3 ;  /* 0x00005a0000087a07 */ /* 0x000fe40001800000 */
[----:B------:R-:W-:-:S02]  /*01a0*/  ISETP.GT.AND P6, PT, R5, RZ, PT ;  /* 0x000000ff0500720c */ /* 0x000fc40003fc4270 */
[----:B------:R-:W-:Y:S02]  /*01b0*/  SEL R11, RZ, 0x1, !P2 ;  /* 0x00000001ff0b7807 */ /* 0x000fe40005000000 */
[----:B------:R-:W-:Y:S02]  /*01c0*/  ISETP.GT.AND P2, PT, R6, RZ, PT ;  /* 0x000000ff0600720c */ /* 0x000fe40003f44270 */
[----:B------:R-:W-:Y:S02]  /*01d0*/  SEL R0, RZ, 0x1, !P4 ;  /* 0x00000001ff007807 */ /* 0x000fe40006000000 */
[----:B------:R-:W-:Y:S02]  /*01e0*/  ISETP.GT.AND P4, PT, R7, RZ, PT ;  /* 0x000000ff0700720c */ /* 0x000fe40003f84270 */
[----:B------:R-:W-:Y:S02]  /*01f0*/  ISETP.NE.AND P3, PT, R4, RZ, PT ;  /* 0x000000ff0400720c */ /* 0x000fe40003f65270 */
[----:B------:R-:W-:-:S02]  /*0200*/  SEL R9, R9, c[0x0][0x168], P5 ;  /* 0x00005a0009097a07 */ /* 0x000fc40002800000 */
[----:B------:R-:W-:Y:S02]  /*0210*/  ISETP.NE.AND P5, PT, R5, RZ, PT ;  /* 0x000000ff0500720c */ /* 0x000fe40003fa5270 */
[----:B------:R-:W-:Y:S02]  /*0220*/  SEL R4, RZ, 0x1, !P6 ;  /* 0x00000001ff047807 */ /* 0x000fe40007000000 */
        /* <DEDUP_REMOVED lines=9> */
[----:B------:R-:W-:Y:S01]  /*02c0*/  SEL R13, R4, c[0x0][0x168], P5 ;  /* 0x00005a00040d7a07 */ /* 0x000fe20002800000 */
[----:B------:R-:W-:Y:S01]  /*02d0*/  STG.E.128 [R2.64], R8 ;  /* 0x0000000802007986 */ /* 0x000fe2000c101d04 */
[----:B------:R-:W-:-:S02]  /*02e0*/  SEL R14, R5, c[0x0][0x168], P6 ;  /* 0x00005a00050e7a07 */ /* 0x000fc40003000000 */
[----:B------:R-:W-:-:S05]  /*02f0*/  SEL R15, R6, c[0x0][0x168], P2 ;  /* 0x00005a00060f7a07 */ /* 0x000fca0001000000 */
[----:B------:R-:W-:Y:S01]  /*0300*/  STG.E.128 [R2.64+0x800], R12 ;  /* 0x0008000c02007986 */ /* 0x000fe2000c101d04 */
[----:B------:R-:W-:Y:S05]  /*0310*/  EXIT ;  /* 0x000000000000794d */ /* 0x000fea0003800000 */
.L_x_15026:
        /* <DEDUP_REMOVED lines=110> */
.L_x_15029:
[----:B------:R-:W-:-:S13]  /*0a00*/  ISETP.GE.AND P0, PT, R5, R2, PT ;  /* 0x000000020500720c */ /* 0x000fda0003f06270 */
[----:B------:R-:W-:Y:S05]  /*0a10*/  @P0 BRA `(.L_x_15031) ;  /* 0x000000c000000947 */ /* 0x000fea0003800000 */
[----:B0-----:R-:W-:Y:S01]  /*0a20*/  IMAD.IADD R8, R0, 0x1, R5 ;  /* 0x0000000100087824 */ /* 0x001fe200078e0205 */
[----:B------:R-:W-:Y:S01]  /*0a30*/  IADD3 R5, R5, 0x80, RZ ;  /* 0x0000008005057810 */ /* 0x000fe20007ffe0ff */
[----:B------:R-:W-:-:S04]  /*0a40*/  IMAD.MOV.U32 R9, RZ, RZ, 0x4 ;  /* 0x00000004ff097424 */ /* 0x000fc800078e00ff */
[----:B------:R-:W-:-:S05]  /*0a50*/  IMAD.WIDE.U32 R8, R8, R9, c[0x0][0x170] ;  /* 0x00005c0008087625 */ /* 0x000fca00078e0009 */
[----:B------:R0:W-:Y:S02]  /*0a60*/  STG.E [R8.64], R15 ;  /* 0x0000000f08007986 */ /* 0x0001e4000c101904 */
.L_x_15030:
[----:B------:R-:W-:-:S13]  /*0a70*/  ISETP.GE.AND P0, PT, R5, R2, PT ;  /* 0x000000020500720c */ /* 0x000fda0003f06270 */
[----:B------:R-:W-:Y:S05]  /*0a80*/  @P0 BRA `(.L_x_15032) ;  /* 0x000000d000000947 */ /* 0x000fea0003800000 */
[----:B0-----:R-:W-:Y:S01]  /*0a90*/  IMAD.IADD R8, R0, 0x1, R5 ;  /* 0x0000000100087824 */ /* 0x001fe200078e0205 */
[----:B------:R-:W-:Y:S01]  /*0aa0*/  IADD3 R5, R5, 0x80, RZ ;  /* 0x0000008005057810 */ /* 0x000fe20007ffe0ff */
[----:B------:R-:W-:-:S04]  /*0ab0*/  IMAD.MOV.U32 R9, RZ, RZ, 0x4 ;  /* 0x00000004ff097424 */ /* 0x000fc800078e00ff */
[----:B------:R-:W-:-:S05]  /*0ac0*/  IMAD.WIDE.U32 R8, R8, R9, c[0x0][0x170] ;  /* 0x00005c0008087625 */ /* 0x000fca00078e0009 */
[----:B------:R0:W-:Y:S02]  /*0ad0*/  STG.E [R8.64], R17 ;  /* 0x0000001108007986 */ /* 0x0001e4000c101904 */
.L_x_15031:
        /* <DEDUP_REMOVED lines=8> */
.L_x_15032:
[----:B------:R-:W-:Y:S05]  /*0b60*/  BSYNC B1 ;  /* 0x0000000000017941 */ /* 0x000fea0003800000 */
.L_x_15028:
[----:B------:R-:W-:-:S13]  /*0b70*/  ISETP.GE.AND P0, PT, R5, R2, PT ;  /* 0x000000020500720c */ /* 0x000fda0003f06270 */
[----:B0-----:R-:W-:Y:S01]  /*0b80*/  @!P0 IMAD.IADD R6, R0, 0x1, R5 ;  /* 0x0000000100068824 */ /* 0x001fe200078e0205 */
[----:B------:R-:W-:Y:S01]  /*0b90*/  @!P0 IADD3 R5, R5, 0x80, RZ ;  /* 0x0000008005058810 */ /* 0x000fe20007ffe0ff */
[----:B------:R-:W-:-:S04]  /*0ba0*/  @!P0 IMAD.MOV.U32 R7, RZ, RZ, 0x4 ;  /* 0x00000004ff078424 */ /* 0x000fc800078e00ff */
[----:B------:R-:W-:-:S05]  /*0bb0*/  @!P0 IMAD.WIDE.U32 R6, R6, R7, c[0x0][0x170] ;  /* 0x00005c0006068625 */ /* 0x000fca00078e0007 */
[----:B------:R0:W-:Y:S02]  /*0bc0*/  @!P0 STG.E [R6.64], R4 ;  /* 0x0000000406008986 */ /* 0x0001e4000c101904 */
.L_x_15033:
[----:B------:R-:W-:Y:S05]  /*0bd0*/  BSYNC B0 ;  /* 0x0000000000007941 */ /* 0x000fea0003800000 */
.L_x_15027:
        /* <DEDUP_REMOVED lines=8> */
.L_x_15034:
        /* <DEDUP_REMOVED lines=10> */
.L_x_29985:


//--------------------- .text._ZN2at6native29vectorized_elementwise_kernelILi8ENS0_13BUnaryFunctorIiiiZZZNS0_21heaviside_kernel_cudaERNS_18TensorIteratorBaseEENKUlvE_clEvENKUlvE1_clEvEUliiE_EESt5arrayIPcLm2EEEEviT0_T1_ --------------------------
	.section	.text._ZN2at6native29vectorized_elementwise_kernelILi8ENS0_13BUnaryFunctorIiiiZZZNS0_21heaviside_kernel_cudaERNS_18TensorIteratorBaseEENKUlvE_clEvENKUlvE1_clEvEUliiE_EESt5arrayIPcLm2EEEEviT0_T1_,"ax",@progbits
	.sectioninfo	@"SHI_REGISTERS=4"
	.align	128
        .global         _ZN2at6native29vectorized_elementwise_kernelILi8ENS0_13BUnaryFunctorIiiiZZZNS0_21heaviside_kernel_cudaERNS_18TensorIteratorBaseEENKUlvE_clEvENKUlvE1_clEvEUliiE_EESt5arrayIPcLm2EEEEviT0_T1_
        .type           _ZN2at6native29vectorized_elementwise_kernelILi8ENS0_13BUnaryFunctorIiiiZZZNS0_21heaviside_kernel_cudaERNS_18TensorIteratorBaseEENKUlvE_clEvENKUlvE1_clEvEUliiE_EESt5arrayIPcLm2EEEEviT0_T1_,@function
        .size           _ZN2at6native29vectorized_elementwise_kernelILi8ENS0_13BUnaryFunctorIiiiZZZNS0_21heaviside_kernel_cudaERNS_18TensorIteratorBaseEENKUlvE_clEvENKUlvE1_clEvEUliiE_EESt5arrayIPcLm2EEEEviT0_T1_,(.L_x_29986 - _ZN2at6native29vectorized_elementwise_kernelILi8ENS0_13BUnaryFunctorIiiiZZZNS0_21heaviside_kernel_cudaERNS_18TensorIteratorBaseEENKUlvE_clEvENKUlvE1_clEvEUliiE_EESt5arrayIPcLm2EEEEviT0_T1_)
        .other          _ZN2at6native29vectorized_elementwise_kernelILi8ENS0_13BUnaryFunctorIiiiZZZNS0_21heaviside_kernel_cudaERNS_18TensorIteratorBaseEENKUlvE_clEvENKUlvE1_clEvEUliiE_EESt5arrayIPcLm2EEEEviT0_T1_,@"STO_CUDA_ENTRY STV_DEFAULT"
_ZN2at6native29vectorized_elementwise_kernelILi8ENS0_13BUnaryFunctorIiiiZZZNS0_21heaviside_kernel_cudaERNS_18TensorIteratorBaseEENKUlvE_clEvENKUlvE1_clEvEUliiE_EESt5arrayIPcLm2EEEEviT0_T1_:
.text._ZN2at6native29vectorized_elementwise_kernelILi8ENS0_13BUnaryFunctorIiiiZZZNS0_21heaviside_kernel_cudaERNS_18TensorIteratorBaseEENKUlvE_clEvENKUlvE1_clEvEUliiE_EESt5arrayIPcLm2EEEEviT0_T1_:
[----:B------:R-:W-:Y:S02]  /*0000*/  MOV R1, c[0x0][0x28] ;  /* 0x00000a0000017a02 */ /* 0x000fe40000000f00 */
[----:B------:R-:W-:Y:S05]  /*0010*/  EXIT ;  /* 0x000000000000794d */ /* 0x000fea0003800000 */
.L_x_15035:
        /* <DEDUP_REMOVED lines=14> */
.L_x_29986:


//--------------------- .text._ZN2at6native18elementwise_kernelILi128ELi4EZNS0_15gpu_kernel_implINS0_13AUnaryFunctorIiiiZZZNS0_21heaviside_kernel_cudaERNS_18TensorIteratorBaseEENKUlvE_clEvENKUlvE1_clEvEUliiE_EEEEvS5_RKT_EUliE_EEviT1_ --------------------------
	.section	.text._ZN2at6native18elementwise_kernelILi128ELi4EZNS0_15gpu_kernel_implINS0_13AUnaryFunctorIiiiZZZNS0_21heaviside_kernel_cudaERNS_18TensorIteratorBaseEENKUlvE_clEvENKUlvE1_clEvEUliiE_EEEEvS5_RKT_EUliE_EEviT1_,"ax",@progbits
	.sectioninfo	@"SHI_REGISTERS=26"
	.align	128
        .global         _ZN2at6native18elementwise_kernelILi128ELi4EZNS0_15gpu_kernel_implINS0_13AUnaryFunctorIiiiZZZNS0_21heaviside_kernel_cudaERNS_18TensorIteratorBaseEENKUlvE_clEvENKUlvE1_clEvEUliiE_EEEEvS5_RKT_EUliE_EEviT1_
        .type           _ZN2at6native18elementwise_kernelILi128ELi4EZNS0_15gpu_kernel_implINS0_13AUnaryFunctorIiiiZZZNS0_21heaviside_kernel_cudaERNS_18TensorIteratorBaseEENKUlvE_clEvENKUlvE1_clEvEUliiE_EEEEvS5_RKT_EUliE_EEviT1_,@function
        .size           _ZN2at6native18elementwise_kernelILi128ELi4EZNS0_15gpu_kernel_implINS0_13AUnaryFunctorIiiiZZZNS0_21heaviside_kernel_cudaERNS_18TensorIteratorBaseEENKUlvE_clEvENKUlvE1_clEvEUliiE_EEEEvS5_RKT_EUliE_EEviT1_,(.L_x_29987 - _ZN2at6native18elementwise_kernelILi128ELi4EZNS0_15gpu_kernel_implINS0_13AUnaryFunctorIiiiZZZNS0_21heaviside_kernel_cudaERNS_18TensorIteratorBaseEENKUlvE_clEvENKUlvE1_clEvEUliiE_EEEEvS5_RKT_EUliE_EEviT1_)
        .other          _ZN2at6native18elementwise_kernelILi128ELi4EZNS0_15gpu_kernel_implINS0_13AUnaryFunctorIiiiZZZNS0_21heaviside_kernel_cudaERNS_18TensorIteratorBaseEENKUlvE_clEvENKUlvE1_clEvEUliiE_EEEEvS5_RKT_EUliE_EEviT1_,@"STO_CUDA_ENTRY STV_DEFAULT"
_ZN2at6native18elementwise_kernelILi128ELi4EZNS0_15gpu_kernel_implINS0_13AUnaryFunctorIiiiZZZNS0_21heaviside_kernel_cudaERNS_18TensorIteratorBaseEENKUlvE_clEvENKUlvE1_clEvEUliiE_EEEEvS5_RKT_EUliE_EEviT1_:
.text._ZN2at6native18elementwise_kernelILi128ELi4EZNS0_15gpu_kernel_implINS0_13AUnaryFunctorIiiiZZZNS0_21heaviside_kernel_cudaERNS_18TensorIteratorBaseEENKUlvE_clEvENKUlvE1_clEvEUliiE_EEEEvS5_RKT_EUliE_EEviT1_:
        /* <DEDUP_REMOVED lines=237> */
.L_x_15038:
        /* <DEDUP_REMOVED lines=18> */
.L_x_15042:
[----:B------:R0:W5:Y:S01]  /*0ff0*/  LDG.E.U8 R19, [R2.64] ;  /* 0x0000002402137981 */ /* 0x000162000c1e1100 */
[----:B------:R-:W-:Y:S05]  /*1000*/  BRA `(.L_x_15044) ;  /* 0x00000d0000007947 */ /* 0x000fea0003800000 */
.L_x_15041:
        /* <DEDUP_REMOVED lines=8> */
.L_x_15046:
[----:B------:R0:W5:Y:S01]  /*1090*/  LDG.E R19, [R2.64] ;  /* 0x0000002402137981 */ /* 0x000162000c1e1900 */
[----:B------:R-:W-:Y:S05]  /*10a0*/  BRA `(.L_x_15044) ;  /* 0x00000c6000007947 */ /* 0x000fea0003800000 */
.L_x_15045:
[----:B------:R0:W5:Y:S01]  /*10b0*/  LDG.E.S16 R19, [R2.64] ;  /* 0x0000002402137981 */ /* 0x000162000c1e1700 */
[----:B------:R-:W-:Y:S05]  /*10c0*/  BRA `(.L_x_15044) ;  /* 0x00000c4000007947 */ /* 0x000fea0003800000 */
.L_x_15040:
        /* <DEDUP_REMOVED lines=9> */
.L_x_15048:
[----:B------:R-:W2:Y:S02]  /*1160*/  LDG.E.U16 R2, [R2.64] ;  /* 0x0000002402027981 */ /* 0x000ea4000c1e1500 */
[----:B--2---:R-:W-:-:S06]  /*1170*/  HADD2.F32 R19, -RZ, R2.H0_H0 ;  /* 0x20000002ff137230 */ /* 0x004fcc0000004100 */
[----:B------:R-:W0:Y:S01]  /*1180*/  F2I.FTZ.TRUNC.NTZ R19, R19 ;  /* 0x0000001300137305 */ /* 0x000e22000021f100 */
[----:B------:R-:W-:Y:S05]  /*1190*/  BRA `(.L_x_15044) ;  /* 0x00000b7000007947 */ /* 0x000fea0003800000 */
.L_x_15047:
        /* <DEDUP_REMOVED lines=9> */
.L_x_15050:
[----:B------:R-:W2:Y:S02]  /*1230*/  LDG.E.U16 R2, [R2.64] ;  /* 0x0000002402027981 */ /* 0x000ea4000c1e1500 */
[----:B--2---:R-:W-:-:S06]  /*1240*/  HADD2.F32 R19, -RZ, R2.H0_H0 ;  /* 0x20000002ff137230 */ /* 0x004fcc0000004100 */
[----:B------:R-:W0:Y:S01]  /*1250*/  F2I.FTZ.TRUNC.NTZ R19, R19 ;  /* 0x0000001300137305 */ /* 0x000e22000021f100 */
[----:B------:R-:W-:Y:S05]  /*1260*/  BRA `(.L_x_15044) ;  /* 0x00000aa000007947 */ /* 0x000fea0003800000 */
.L_x_15049:
[----:B------:R-:W2:Y:S02]  /*1270*/  LDG.E.64 R2, [R2.64] ;  /* 0x0000002402027981 */ /* 0x000ea4000c1e1b00 */
[----:B--2---:R0:W1:Y:S01]  /*1280*/  F2I.F64.TRUNC R19, R2 ;  /* 0x0000000200137311 */ /* 0x004062000030d100 */
[----:B------:R-:W-:Y:S05]  /*1290*/  BRA `(.L_x_15044) ;  /* 0x00000a7000007947 */ /* 0x000fea0003800000 */
.L_x_15039:
        /* <DEDUP_REMOVED lines=12> */
.L_x_15053:
[----:B------:R-:W2:Y:S02]  /*1360*/  LDG.E.64 R2, [R2.64] ;  /* 0x0000002402027981 */ /* 0x000ea4000c1e1b00 */
[----:B--2---:R0:W1:Y:S01]  /*1370*/  F2I.F64.TRUNC R19, R2 ;  /* 0x0000000200137311 */ /* 0x004062000030d100 */
[----:B------:R-:W-:Y:S05]  /*1380*/  BRA `(.L_x_15044) ;  /* 0x0000098000007947 */ /* 0x000fea0003800000 */
.L_x_15052:
        /* <DEDUP_REMOVED lines=27> */
.L_x_15055:
        /* <DEDUP_REMOVED lines=14> */
.L_x_15054:
[----:B------:R-:W2:Y:S02]  /*1620*/  LDG.E.U16 R19, [R2.64] ;  /* 0x0000002402137981 */ /* 0x000ea4000c1e1500 */
[----:B--2---:R-:W-:-:S06]  /*1630*/  PRMT R19, RZ, 0x5410, R19 ;  /* 0x00005410ff137816 */ /* 0x004fcc0000000013 */
[----:B------:R-:W0:Y:S01]  /*1640*/  F2I.FTZ.TRUNC.NTZ R19, R19 ;  /* 0x0000001300137305 */ /* 0x000e22000021f100 */
[----:B------:R-:W-:Y:S05]  /*1650*/  BRA `(.L_x_15044) ;  /* 0x000006b000007947 */ /* 0x000fea0003800000 */
.L_x_15051:
        /* <DEDUP_REMOVED lines=10> */
.L_x_15058:
        /* <DEDUP_REMOVED lines=21> */
.L_x_15062:
[----:B------:R-:W-:Y:S05]  /*1850*/  BSYNC B1 ;  /* 0x0000000000017941 */ /* 0x000fea0003800000 */
.L_x_15061:
[----:B------:R-:W-:Y:S01]  /*1860*/  IMAD.SHL.U32 R2, R2, 0x100000, RZ ;  /* 0x0010000002027824 */ /* 0x000fe200078e00ff */
[----:B------:R-:W-:-:S04]  /*1870*/  LEA R0, R0, 0x3b800000, 0x17 ;  /* 0x3b80000000007811 */ /* 0x000fc800078eb8ff */
[----:B------:R-:W-:Y:S02]  /*1880*/  LOP3.LUT R19, R0, R2, R19, 0xfe, !PT ;  /* 0x0000000200137212 */ /* 0x000fe400078efe13 */
.L_x_15060:
[----:B------:R-:W-:Y:S05]  /*1890*/  BSYNC B0 ;  /* 0x0000000000007941 */ /* 0x000fea0003800000 */
.L_x_15059:
[----:B------:R-:W0:Y:S01]  /*18a0*/  F2I.FTZ.TRUNC.NTZ R19, R19 ;  /* 0x0000001300137305 */ /* 0x000e22000021f100 */
[----:B------:R-:W-:Y:S05]  /*18b0*/  BRA `(.L_x_15044) ;  /* 0x0000045000007947 */ /* 0x000fea0003800000 */
.L_x_15057:
        /* <DEDUP_REMOVED lines=21> */
.L_x_15066:
[----:B------:R-:W-:Y:S05]  /*1a10*/  BSYNC B1 ;  /* 0x0000000000017941 */ /* 0x000fea0003800000 */
.L_x_15065:
[----:B------:R-:W-:Y:S01]  /*1a20*/  IMAD.SHL.U32 R2, R2, 0x200000, RZ ;  /* 0x0020000002027824 */ /* 0x000fe200078e00ff */
[----:B------:R-:W-:-:S04]  /*1a30*/  LEA R0, R0, 0x37800000, 0x17 ;  /* 0x3780000000007811 */ /* 0x000fc800078eb8ff */
[----:B------:R-:W-:Y:S02]  /*1a40*/  LOP3.LUT R19, R0, R2, R19, 0xfe, !PT ;  /* 0x0000000200137212 */ /* 0x000fe400078efe13 */
.L_x_15064:
[----:B------:R-:W-:Y:S05]  /*1a50*/  BSYNC B0 ;  /* 0x0000000000007941 */ /* 0x000fea0003800000 */
.L_x_15063:
[----:B------:R-:W0:Y:S01]  /*1a60*/  F2I.FTZ.TRUNC.NTZ R19, R19 ;  /* 0x0000001300137305 */ /* 0x000e22000021f100 */
[----:B------:R-:W-:Y:S05]  /*1a70*/  BRA `(.L_x_15044) ;  /* 0x0000029000007947 */ /* 0x000fea0003800000 */
.L_x_15056:
        /* <DEDUP_REMOVED lines=14> */
.L_x_15070:
[----:B------:R-:W-:Y:S05]  /*1b60*/  BSYNC B0 ;  /* 0x0000000000007941 */ /* 0x000fea0003800000 */
.L_x_15069:
[----:B------:R-:W0:Y:S01]  /*1b70*/  F2I.FTZ.TRUNC.NTZ R19, R19 ;  /* 0x0000001300137305 */ /* 0x000e22000021f100 */
[----:B------:R-:W-:Y:S05]  /*1b80*/  BRA `(.L_x_15044) ;  /* 0x0000018000007947 */ /* 0x000fea0003800000 */
.L_x_15043:
        /* <DEDUP_REMOVED lines=21> */
.L_x_15068:
[----:B------:R0:W5:Y:S01]  /*1ce0*/  LDG.E R19, [R2.64] ;  /* 0x0000002402137981 */ /* 0x000162000c1e1900 */
[----:B------:R-:W-:Y:S05]  /*1cf0*/  BRA `(.L_x_15044) ;  /* 0x0000001000007947 */ /* 0x000fea0003800000 */
.L_x_15067:
[----:B------:R0:W5:Y:S02]  /*1d00*/  LDG.E R19, [R2.64] ;  /* 0x0000002402137981 */ /* 0x000164000c1e1900 */
.L_x_15044:
[----:B0-----:R-:W0:Y:S01]  /*1d10*/  LDC.U8 R2, c[0x0][0x378] ;  /* 0x0000de00ff027b82 */ /* 0x001e220000000000 */
[----:B------:R-:W-:Y:S02]  /*1d20*/  ISETP.NE.AND P1, PT, RZ, c[0x0][0x374], PT ;  /* 0x0000dd00ff007a0c */ /* 0x000fe40003f25270 */
[----:B------:R-:W-:-:S11]  /*1d30*/  ISETP.LT.AND P0, PT, RZ, c[0x0][0x374], PT ;  /* 0x0000dd00ff007a0c */ /* 0x000fd60003f01270 */
[----:B-1---5:R-:W-:Y:S02]  /*1d40*/  @P1 SEL R19, RZ, 0x1, !P0 ;  /* 0x00000001ff131807 */ /* 0x022fe40004000000 */
        /* <DEDUP_REMOVED lines=13> */
.L_x_15074:
[----:B------:R0:W-:Y:S01]  /*1e20*/  STG.E.U8 [R16.64], R19 ;  /* 0x0000001310007986 */ /* 0x0001e2000c101124 */
[----:B------:R-:W-:Y:S05]  /*1e30*/  BRA `(.L_x_15076) ;  /* 0x00000d9000007947 */ /* 0x000fea0003800000 */
.L_x_15073:
        /* <DEDUP_REMOVED lines=10> */
.L_x_15078:
[----:B------:R0:W-:Y:S01]  /*1ee0*/  STG.E [R16.64], R19 ;  /* 0x0000001310007986 */ /* 0x0001e2000c101924 */
[----:B------:R-:W-:Y:S05]  /*1ef0*/  BRA `(.L_x_15076) ;  /* 0x00000cd000007947 */ /* 0x000fea0003800000 */
.L_x_15077:
[----:B------:R0:W-:Y:S01]  /*1f00*/  STG.E.U16 [R16.64], R19 ;  /* 0x0000001310007986 */ /* 0x0001e2000c101524 */
[----:B------:R-:W-:Y:S05]  /*1f10*/  BRA `(.L_x_15076) ;  /* 0x00000cb000007947 */ /* 0x000fea0003800000 */
.L_x_15072:
        /* <DEDUP_REMOVED lines=9> */
.L_x_15080:
[----:B------:R-:W0:Y:S02]  /*1fb0*/  I2F R0, R19 ;  /* 0x0000001300007306 */ /* 0x000e240000201400 */
[----:B0-----:R-:W-:-:S05]  /*1fc0*/  F2FP.PACK_AB R0, RZ, R0 ;  /* 0x00000000ff00723e */ /* 0x001fca00000000ff */
[----:B------:R0:W-:Y:S01]  /*1fd0*/  STG.E.U16 [R16.64], R0 ;  /* 0x0000000010007986 */ /* 0x0001e2000c101524 */
[----:B------:R-:W-:Y:S05]  /*1fe0*/  BRA `(.L_x_15076) ;  /* 0x00000be000007947 */ /* 0x000fea0003800000 */
.L_x_15079:
        /* <DEDUP_REMOVED lines=10> */
.L_x_15082:
[----:B------:R-:W0:Y:S02]  /*2090*/  I2F R19, R19 ;  /* 0x0000001300137306 */ /* 0x000e240000201400 */
[----:B0-----:R-:W-:-:S04]  /*20a0*/  F2FP.PACK_AB R3, RZ, R19 ;  /* 0x00000013ff03723e */ /* 0x001fc800000000ff */
[----:B------:R-:W-:-:S05]  /*20b0*/  PRMT R3, R3, 0x5410, RZ ;  /* 0x0000541003037816 */ /* 0x000fca00000000ff */
[----:B------:R0:W-:Y:S01]  /*20c0*/  STG.E [R16.64], R3 ;  /* 0x0000000310007986 */ /* 0x0001e2000c101924 */
[----:B------:R-:W-:Y:S05]  /*20d0*/  BRA `(.L_x_15076) ;  /* 0x00000af000007947 */ /* 0x000fea0003800000 */
.L_x_15081:
[----:B------:R-:W0:Y:S02]  /*20e0*/  I2F.F64 R2, R19 ;  /* 0x0000001300027312 */ /* 0x000e240000201c00 */
[----:B0-----:R0:W-:Y:S01]  /*20f0*/  STG.E.64 [R16.64], R2 ;  /* 0x0000000210007986 */ /* 0x0011e2000c101b24 */
[----:B------:R-:W-:Y:S05]  /*2100*/  BRA `(.L_x_15076) ;  /* 0x00000ac000007947 */ /* 0x000fea0003800000 */
.L_x_15071:
        /* <DEDUP_REMOVED lines=12> */
.L_x_15085:
[----:B------:R-:W0:Y:S01]  /*21d0*/  I2F.F64 R4, R19 ;  /* 0x0000001300047312 */ /* 0x000e220000201c00 */
[----:B------:R-:W-:-:S05]  /*21e0*/  CS2R R6, SRZ ;  /* 0x0000000000067805 */ /* 0x000fca000001ff00 */
[----:B0-----:R0:W-:Y:S01]  /*21f0*/  STG.E.128 [R16.64], R4 ;  /* 0x0000000410007986 */ /* 0x0011e2000c101d24 */
[----:B------:R-:W-:Y:S05]  /*2200*/  BRA `(.L_x_15076) ;  /* 0x000009c000007947 */ /* 0x000fea0003800000 */
.L_x_15084:
        /* <DEDUP_REMOVED lines=21> */
.L_x_15089:
[----:B------:R-:W-:Y:S05]  /*2360*/  BSYNC B0 ;  /* 0x0000000000007941 */ /* 0x000fea0003800000 */
.L_x_15088:
[----:B------:R-:W-:-:S05]  /*2370*/  LOP3.LUT R3, R0, R3, RZ, 0xfc, !PT ;  /* 0x0000000300037212 */ /* 0x000fca00078efcff */
[----:B------:R0:W-:Y:S01]  /*2380*/  STG.E.U8 [R16.64], R3 ;  /* 0x0000000310007986 */ /* 0x0001e2000c101124 */
[----:B------:R-:W-:Y:S05]  /*2390*/  BRA `(.L_x_15076) ;  /* 0x0000083000007947 */ /* 0x000fea0003800000 */
.L_x_15087:
        /* <DEDUP_REMOVED lines=13> */
.L_x_15091:
[----:B------:R-:W-:Y:S01]  /*2470*/  IMAD.MOV.U32 R0, RZ, RZ, 0x7f ;  /* 0x0000007fff007424 */ /* 0x000fe200078e00ff */
[----:B------:R-:W-:-:S04]  /*2480*/  ISETP.GT.U32.AND P0, PT, R2, 0x7f800000, PT ;  /* 0x7f8000000200780c */ /* 0x000fc80003f04070 */
[----:B------:R-:W-:-:S04]  /*2490*/  SEL R0, R0, 0x7c, P0 ;  /* 0x0000007c00007807 */ /* 0x000fc80000000000 */
.L_x_15092:
[----:B------:R-:W-:Y:S05]  /*24a0*/  BSYNC B0 ;  /* 0x0000000000007941 */ /* 0x000fea0003800000 */
.L_x_15090:
[----:B------:R-:W-:-:S04]  /*24b0*/  LOP3.LUT R2, R19, 0x80000000, RZ, 0xc0, !PT ;  /* 0x8000000013027812 */ /* 0x000fc800078ec0ff */
[----:B------:R-:W-:-:S04]  /*24c0*/  SHF.R.U32.HI R3, RZ, 0x18, R2 ;  /* 0x00000018ff037819 */ /* 0x000fc80000011602 */
[----:B------:R-:W-:-:S05]  /*24d0*/  LOP3.LUT R3, R0, R3, RZ, 0xfc, !PT ;  /* 0x0000000300037212 */ /* 0x000fca00078efcff */
[----:B------:R0:W-:Y:S01]  /*24e0*/  STG.E.U8 [R16.64], R3 ;  /* 0x0000000310007986 */ /* 0x0001e2000c101124 */
[----:B------:R-:W-:Y:S05]  /*24f0*/  BRA `(.L_x_15076) ;  /* 0x000006d000007947 */ /* 0x000fea0003800000 */
.L_x_15086:
[----:B------:R-:W0:Y:S02]  /*2500*/  I2F R0, R19 ;  /* 0x0000001300007306 */ /* 0x000e240000201400 */
[----:B0-----:R-:W-:-:S05]  /*2510*/  F2FP.BF16.PACK_AB R0, RZ, R0 ;  /* 0x00000000ff00723e */ /* 0x001fca00000010ff */
[----:B------:R0:W-:Y:S01]  /*2520*/  STG.E.U16 [R16.64], R0 ;  /* 0x0000000010007986 */ /* 0x0001e2000c101524 */
[----:B------:R-:W-:Y:S05]  /*2530*/  BRA `(.L_x_15076) ;  /* 0x0000069000007947 */ /* 0x000fea0003800000 */
.L_x_15083:
        /* <DEDUP_REMOVED lines=10> */
.L_x_15095:
        /* <DEDUP_REMOVED lines=17> */
.L_x_15098:
[----:B------:R-:W-:-:S04]  /*26f0*/  LOP3.LUT R2, R19, 0x80000000, RZ, 0xc0, !PT ;  /* 0x8000000013027812 */ /* 0x000fc800078ec0ff */
[----:B------:R-:W-:-:S04]  /*2700*/  SHF.R.U32.HI R3, RZ, 0x18, R2 ;  /* 0x00000018ff037819 */ /* 0x000fc80000011602 */
[----:B------:R-:W-:-:S04]  /*2710*/  LOP3.LUT R0, R0, R3, RZ, 0xfc, !PT ;  /* 0x0000000300007212 */ /* 0x000fc800078efcff */
[----:B------:R-:W-:Y:S02]  /*2720*/  PRMT R8, R0, 0x7610, R8 ;  /* 0x0000761000087816 */ /* 0x000fe40000000008 */
.L_x_15097:
[----:B------:R-:W-:Y:S05]  /*2730*/  BSYNC B0 ;  /* 0x0000000000007941 */ /* 0x000fea0003800000 */
.L_x_15096:
[----:B------:R0:W-:Y:S01]  /*2740*/  STG.E.U8 [R16.64], R8 ;  /* 0x0000000810007986 */ /* 0x0001e2000c101124 */
[----:B------:R-:W-:Y:S05]  /*2750*/  BRA `(.L_x_15076) ;  /* 0x0000047000007947 */ /* 0x000fea0003800000 */
.L_x_15094:
        /* <DEDUP_REMOVED lines=17> */
.L_x_15101:
[----:B------:R-:W-:-:S04]  /*2870*/  LOP3.LUT R2, R19, 0x80000000, RZ, 0xc0, !PT ;  /* 0x8000000013027812 */ /* 0x000fc800078ec0ff */
[----:B------:R-:W-:-:S04]  /*2880*/  SHF.R.U32.HI R3, RZ, 0x18, R2 ;  /* 0x00000018ff037819 */ /* 0x000fc80000011602 */
[----:B------:R-:W-:-:S04]  /*2890*/  LOP3.LUT R0, R0, R3, RZ, 0xfc, !PT ;  /* 0x0000000300007212 */ /* 0x000fc800078efcff */
[----:B------:R-:W-:Y:S02]  /*28a0*/  PRMT R8, R0, 0x7610, R8 ;  /* 0x0000761000087816 */ /* 0x000fe40000000008 */
.L_x_15100:
[----:B------:R-:W-:Y:S05]  /*28b0*/  BSYNC B0 ;  /* 0x0000000000007941 */ /* 0x000fea0003800000 */
.L_x_15099:
[----:B------:R0:W-:Y:S01]  /*28c0*/  STG.E.U8 [R16.64], R8 ;  /* 0x0000000810007986 */ /* 0x0001e2000c101124 */
[----:B------:R-:W-:Y:S05]  /*28d0*/  BRA `(.L_x_15076) ;  /* 0x000002f000007947 */ /* 0x000fea0003800000 */
.L_x_15093:
        /* <DEDUP_REMOVED lines=22> */
.L_x_15075:
        /* <DEDUP_REMOVED lines=20> */
.L_x_15103:
[--C-:B------:R-:W-:Y:S01]  /*2b80*/  SHF.R.S32.HI R3, RZ, 0x1f, R19.reuse ;  /* 0x0000001fff037819 */ /* 0x100fe20000011413 */
[----:B------:R-:W-:-:S05]  /*2b90*/  IMAD.MOV.U32 R2, RZ, RZ, R19 ;  /* 0x000000ffff027224 */ /* 0x000fca00078e0013 */
[----:B------:R0:W-:Y:S01]  /*2ba0*/  STG.E.64 [R16.64], R2 ;  /* 0x0000000210007986 */ /* 0x0001e2000c101b24 */
[----:B------:R-:W-:Y:S05]  /*2bb0*/  BRA `(.L_x_15076) ;  /* 0x0000001000007947 */ /* 0x000fea0003800000 */
.L_x_15102:
[----:B------:R0:W-:Y:S02]  /*2bc0*/  STG.E [R16.64], R19 ;  /* 0x0000001310007986 */ /* 0x0001e4000c101924 */
.L_x_15076:
[----:B------:R-:W-:-:S05]  /*2bd0*/  IMAD R18, R18, 0x200, R23 ;  /* 0x0000020012127824 */ /* 0x000fca00078e0217 */
[----:B0-----:R-:W-:Y:S02]  /*2be0*/  IADD3 R19, R18, 0x80, RZ ;  /* 0x0000008012137810 */ /* 0x001fe40007ffe0ff */
.L_x_15037:
[----:B------:R-:W-:Y:S05]  /*2bf0*/  BSYNC B6 ;  /* 0x0000000000067941 */ /* 0x000fea0003800000 */
.L_x_15036:
[----:B------:R-:W-:Y:S01]  /*2c00*/  ISETP.GE.AND P0, PT, R19, c[0x0][0x160], PT ;  /* 0x0000580013007a0c */ /* 0x000fe20003f06270 */
[----:B------:R-:W-:-:S12]  /*2c10*/  BSSY B6, `(.L_x_15104) ;  /* 0x000056c000067945 */ /* 0x000fd80003800000 */
[----:B------:R-:W-:Y:S05]  /*2c20*/  @P0 BRA `(.L_x_15105) ;  /* 0x000056a000000947 */ /* 0x000fea0003800000 */
[----:B------:R-:W-:Y:S01]  /*2c30*/  ISETP.NE.AND P0, PT, RZ, c[0x0][0x168], PT ;  /* 0x00005a00ff007a0c */ /* 0x000fe20003f05270 */
[----:B------:R-:W-:Y:S02]  /*2c40*/  IMAD.MOV.U32 R0, RZ, RZ, RZ ;  /* 0x000000ffff007224 */ /* 0x000fe400078e00ff */
        /* <DEDUP_REMOVED lines=226> */
.L_x_15106:
        /* <DEDUP_REMOVED lines=18> */
.L_x_15110:
[----:B------:R0:W5:Y:S01]  /*3b90*/  LDG.E.U8 R18, [R2.64] ;  /* 0x0000002402127981 */ /* 0x000162000c1e1100 */
[----:B------:R-:W-:Y:S05]  /*3ba0*/  BRA `(.L_x_15112) ;  /* 0x00000d0000007947 */ /* 0x000fea0003800000 */
.L_x_15109:
        /* <DEDUP_REMOVED lines=8> */
.L_x_15114:
[----:B------:R0:W5:Y:S01]  /*3c30*/  LDG.E R18, [R2.64] ;  /* 0x0000002402127981 */ /* 0x000162000c1e1900 */
[----:B------:R-:W-:Y:S05]  /*3c40*/  BRA `(.L_x_15112) ;  /* 0x00000c6000007947 */ /* 0x000fea0003800000 */
.L_x_15113:
[----:B------:R0:W5:Y:S01]  /*3c50*/  LDG.E.S16 R18, [R2.64] ;  /* 0x0000002402127981 */ /* 0x000162000c1e1700 */
[----:B------:R-:W-:Y:S05]  /*3c60*/  BRA `(.L_x_15112) ;  /* 0x00000c4000007947 */ /* 0x000fea0003800000 */
.L_x_15108:
        /* <DEDUP_REMOVED lines=9> */
.L_x_15116:
[----:B------:R-:W2:Y:S02]  /*3d00*/  LDG.E.U16 R2, [R2.64] ;  /* 0x0000002402027981 */ /* 0x000ea4000c1e1500 */
[----:B--2---:R-:W-:-:S06]  /*3d10*/  HADD2.F32 R18, -RZ, R2.H0_H0 ;  /* 0x20000002ff127230 */ /* 0x004fcc0000004100 */
[----:B------:R-:W0:Y:S01]  /*3d20*/  F2I.FTZ.TRUNC.NTZ R18, R18 ;  /* 0x0000001200127305 */ /* 0x000e22000021f100 */
[----:B------:R-:W-:Y:S05]  /*3d30*/  BRA `(.L_x_15112) ;  /* 0x00000b7000007947 */ /* 0x000fea0003800000 */
.L_x_15115:
        /* <DEDUP_REMOVED lines=9> */
.L_x_15118:
[----:B------:R-:W2:Y:S02]  /*3dd0*/  LDG.E.U16 R2, [R2.64] ;  /* 0x0000002402027981 */ /* 0x000ea4000c1e1500 */
[----:B--2---:R-:W-:-:S06]  /*3de0*/  HADD2.F32 R18, -RZ, R2.H0_H0 ;  /* 0x20000002ff127230 */ /* 0x004fcc0000004100 */
[----:B------:R-:W0:Y:S01]  /*3df0*/  F2I.FTZ.TRUNC.NTZ R18, R18 ;  /* 0x0000001200127305 */ /* 0x000e22000021f100 */
[----:B------:R-:W-:Y:S05]  /*3e00*/  BRA `(.L_x_15112) ;  /* 0x00000aa000007947 */ /* 0x000fea0003800000 */
.L_x_15117:
[----:B------:R-:W2:Y:S02]  /*3e10*/  LDG.E.64 R2, [R2.64] ;  /* 0x0000002402027981 */ /* 0x000ea4000c1e1b00 */
[----:B--2---:R0:W1:Y:S01]  /*3e20*/  F2I.F64.TRUNC R18, R2 ;  /* 0x0000000200127311 */ /* 0x004062000030d100 */
[----:B------:R-:W-:Y:S05]  /*3e30*/  BRA `(.L_x_15112) ;  /* 0x00000a7000007947 */ /* 0x000fea0003800000 */
.L_x_15107:
        /* <DEDUP_REMOVED lines=12> */
.L_x_15121:
[----:B------:R-:W2:Y:S02]  /*3f00*/  LDG.E.64 R2, [R2.64] ;  /* 0x0000002402027981 */ /* 0x000ea4000c1e1b00 */
[----:B--2---:R0:W1:Y:S01]  /*3f10*/  F2I.F64.TRUNC R18, R2 ;  /* 0x0000000200127311 */ /* 0x004062000030d100 */
[----:B------:R-:W-:Y:S05]  /*3f20*/  BRA `(.L_x_15112) ;  /* 0x0000098000007947 */ /* 0x000fea0003800000 */
.L_x_15120:
        /* <DEDUP_REMOVED lines=27> */
.L_x_15123:
        /* <DEDUP_REMOVED lines=14> */
.L_x_15122:
[----:B------:R-:W2:Y:S02]  /*41c0*/  LDG.E.U16 R18, [R2.64] ;  /* 0x0000002402127981 */ /* 0x000ea4000c1e1500 */
[----:B--2---:R-:W-:-:S06]  /*41d0*/  PRMT R18, RZ, 0x5410, R18 ;  /* 0x00005410ff127816 */ /* 0x004fcc0000000012 */
[----:B------:R-:W0:Y:S01]  /*41e0*/  F2I.FTZ.TRUNC.NTZ R18, R18 ;  /* 0x0000001200127305 */ /* 0x000e22000021f100 */
[----:B------:R-:W-:Y:S05]  /*41f0*/  BRA `(.L_x_15112) ;  /* 0x000006b000007947 */ /* 0x000fea0003800000 */
.L_x_15119:
        /* <DEDUP_REMOVED lines=10> */
.L_x_15126:
        /* <DEDUP_REMOVED lines=21> */
.L_x_15130:
[----:B------:R-:W-:Y:S05]  /*43f0*/  BSYNC B1 ;  /* 0x0000000000017941 */ /* 0x000fea0003800000 */
.L_x_15129:
[----:B------:R-:W-:Y:S01]  /*4400*/  IMAD.SHL.U32 R2, R2, 0x100000, RZ ;  /* 0x0010000002027824 */ /* 0x000fe200078e00ff */
[----:B------:R-:W-:-:S04]  /*4410*/  LEA R3, R0, 0x3b800000, 0x17 ;  /* 0x3b80000000037811 */ /* 0x000fc800078eb8ff */
[----:B------:R-:W-:Y:S02]  /*4420*/  LOP3.LUT R18, R3, R2, R18, 0xfe, !PT ;  /* 0x0000000203127212 */ /* 0x000fe400078efe12 */
.L_x_15128:
[----:B------:R-:W-:Y:S05]  /*4430*/  BSYNC B0 ;  /* 0x0000000000007941 */ /* 0x000fea0003800000 */
.L_x_15127:
[----:B------:R-:W0:Y:S01]  /*4440*/  F2I.FTZ.TRUNC.NTZ R18, R18 ;  /* 0x0000001200127305 */ /* 0x000e22000021f100 */
[----:B------:R-:W-:Y:S05]  /*4450*/  BRA `(.L_x_15112) ;  /* 0x0000045000007947 */ /* 0x000fea0003800000 */
.L_x_15125:
        /* <DEDUP_REMOVED lines=21> */
.L_x_15134:
[----:B------:R-:W-:Y:S05]  /*45b0*/  BSYNC B1 ;  /* 0x0000000000017941 */ /* 0x000fea0003800000 */
.L_x_15133:
[----:B------:R-:W-:Y:S01]  /*45c0*/  IMAD.SHL.U32 R2, R2, 0x200000, RZ ;  /* 0x0020000002027824 */ /* 0x000fe200078e00ff */
[----:B------:R-:W-:-:S04]  /*45d0*/  LEA R3, R0, 0x37800000, 0x17 ;  /* 0x3780000000037811 */ /* 0x000fc800078eb8ff */
[----:B------:R-:W-:Y:S02]  /*45e0*/  LOP3.LUT R18, R3, R2, R18, 0xfe, !PT ;  /* 0x0000000203127212 */ /* 0x000fe400078efe12 */
.L_x_15132:
[----:B------:R-:W-:Y:S05]  /*45f0*/  BSYNC B0 ;  /* 0x0000000000007941 */ /* 0x000fea0003800000 */
.L_x_15131:
[----:B------:R-:W0:Y:S01]  /*4600*/  F2I.FTZ.TRUNC.NTZ R18, R18 ;  /* 0x0000001200127305 */ /* 0x000e22000021f100 */
[----:B------:R-:W-:Y:S05]  /*4610*/  BRA `(.L_x_15112) ;  /* 0x0000029000007947 */ /* 0x000fea0003800000 */
.L_x_15124:
        /* <DEDUP_REMOVED lines=14> */
.L_x_15138:
[----:B------:R-:W-:Y:S05]  /*4700*/  BSYNC B0 ;  /* 0x0000000000007941 */ /* 0x000fea0003800000 */
.L_x_15137:
[----:B------:R-:W0:Y:S01]  /*4710*/  F2I.FTZ.TRUNC.NTZ R18, R18 ;  /* 0x0000001200127305 */ /* 0x000e22000021f100 */
[----:B------:R-:W-:Y:S05]  /*4720*/  BRA `(.L_x_15112) ;  /* 0x0000018000007947 */ /* 0x000fea0003800000 */
.L_x_15111:
        /* <DEDUP_REMOVED lines=21> */
.L_x_15136:
[----:B------:R0:W5:Y:S01]  /*4880*/  LDG.E R18, [R2.64] ;  /* 0x0000002402127981 */ /* 0x000162000c1e1900 */
[----:B------:R-:W-:Y:S05]  /*4890*/  BRA `(.L_x_15112) ;  /* 0x0000001000007947 */ /* 0x000fea0003800000 */
.L_x_15135:
[----:B------:R0:W5:Y:S02]  /*48a0*/  LDG.E R18, [R2.64] ;  /* 0x0000002402127981 */ /* 0x000164000c1e1900 */
.L_x_15112:
[----:B0-----:R-:W0:Y:S01]  /*48b0*/  LDC.U8 R3, c[0x0][0x378] ;  /* 0x0000de00ff037b82 */ /* 0x001e220000000000 */
[----:B------:R-:W-:Y:S01]  /*48c0*/  ISETP.NE.AND P0, PT, RZ, c[0x0][0x374], PT ;  /* 0x0000dd00ff007a0c */ /* 0x000fe20003f05270 */
[----:B-1---5:R-:W-:Y:S01]  /*48d0*/  IMAD.MOV.U32 R2, RZ, RZ, R18 ;  /* 0x000000ffff027224 */ /* 0x022fe200078e0012 */
[----:B------:R-:W-:-:S11]  /*48e0*/  ISETP.LT.AND P1, PT, RZ, c[0x0][0x374], PT ;  /* 0x0000dd00ff007a0c */ /* 0x000fd60003f21270 */
        /* <DEDUP_REMOVED lines=14> */
.L_x_15142:
[----:B------:R0:W-:Y:S01]  /*49d0*/  STG.E.U8 [R16.64], R2 ;  /* 0x0000000210007986 */ /* 0x0001e2000c101124 */
[----:B------:R-:W-:Y:S05]  /*49e0*/  BRA `(.L_x_15144) ;  /* 0x00000d7000007947 */ /* 0x000fea0003800000 */
.L_x_15141:
        /* <DEDUP_REMOVED lines=9> */
.L_x_15146:
[----:B------:R0:W-:Y:S01]  /*4a80*/  STG.E [R16.64], R2 ;  /* 0x0000000210007986 */ /* 0x0001e2000c101924 */
[----:B------:R-:W-:Y:S05]  /*4a90*/  BRA `(.L_x_15144) ;  /* 0x00000cc000007947 */ /* 0x000fea0003800000 */
.L_x_15145:
[----:B------:R0:W-:Y:S01]  /*4aa0*/  STG.E.U16 [R16.64], R2 ;  /* 0x0000000210007986 */ /* 0x0001e2000c101524 */
[----:B------:R-:W-:Y:S05]  /*4ab0*/  BRA `(.L_x_15144) ;  /* 0x00000ca000007947 */ /* 0x000fea0003800000 */
.L_x_15140:
        /* <DEDUP_REMOVED lines=9> */
.L_x_15148:
[----:B------:R-:W0:Y:S02]  /*4b50*/  I2F R0, R2 ;  /* 0x0000000200007306 */ /* 0x000e240000201400 */
[----:B0-----:R-:W-:-:S05]  /*4b60*/  F2FP.PACK_AB R0, RZ, R0 ;  /* 0x00000000ff00723e */ /* 0x001fca00000000ff */
[----:B------:R0:W-:Y:S01]  /*4b70*/  STG.E.U16 [R16.64], R0 ;  /* 0x0000000010007986 */ /* 0x0001e2000c101524 */
[----:B------:R-:W-:Y:S05]  /*4b80*/  BRA `(.L_x_15144) ;  /* 0x00000bd000007947 */ /* 0x000fea0003800000 */
.L_x_15147:
        /* <DEDUP_REMOVED lines=10> */
.L_x_15150:
[----:B------:R-:W0:Y:S02]  /*4c30*/  I2F R2, R2 ;  /* 0x0000000200027306 */ /* 0x000e240000201400 */
[----:B0-----:R-:W-:-:S04]  /*4c40*/  F2FP.PACK_AB R3, RZ, R2 ;  /* 0x00000002ff03723e */ /* 0x001fc800000000ff */
[----:B------:R-:W-:-:S05]  /*4c50*/  PRMT R3, R3, 0x5410, RZ ;  /* 0x0000541003037816 */ /* 0x000fca00000000ff */
[----:B------:R0:W-:Y:S01]  /*4c60*/  STG.E [R16.64], R3 ;  /* 0x0000000310007986 */ /* 0x0001e2000c101924 */
[----:B------:R-:W-:Y:S05]  /*4c70*/  BRA `(.L_x_15144) ;  /* 0x00000ae000007947 */ /* 0x000fea0003800000 */
.L_x_15149:
[----:B------:R-:W0:Y:S02]  /*4c80*/  I2F.F64 R2, R2 ;  /* 0x0000000200027312 */ /* 0x000e240000201c00 */
[----:B0-----:R0:W-:Y:S01]  /*4c90*/  STG.E.64 [R16.64], R2 ;  /* 0x0000000210007986 */ /* 0x0011e2000c101b24 */
[----:B------:R-:W-:Y:S05]  /*4ca0*/  BRA `(.L_x_15144) ;  /* 0x00000ab000007947 */ /* 0x000fea0003800000 */
.L_x_15139:
        /* <DEDUP_REMOVED lines=12> */
.L_x_15153:
[----:B------:R-:W0:Y:S01]  /*4d70*/  I2F.F64 R4, R2 ;  /* 0x0000000200047312 */ /* 0x000e220000201c00 */
[----:B------:R-:W-:-:S05]  /*4d80*/  CS2R R6, SRZ ;  /* 0x0000000000067805 */ /* 0x000fca000001ff00 */
[----:B0-----:R0:W-:Y:S01]  /*4d90*/  STG.E.128 [R16.64], R4 ;  /* 0x0000000410007986 */ /* 0x0011e2000c101d24 */
[----:B------:R-:W-:Y:S05]  /*4da0*/  BRA `(.L_x_15144) ;  /* 0x000009b000007947 */ /* 0x000fea0003800000 */
.L_x_15152:
        /* <DEDUP_REMOVED lines=21> */
.L_x_15157:
[----:B------:R-:W-:Y:S05]  /*4f00*/  BSYNC B0 ;  /* 0x0000000000007941 */ /* 0x000fea0003800000 */
.L_x_15156:
[----:B------:R-:W-:-:S05]  /*4f10*/  LOP3.LUT R3, R0, R3, RZ, 0xfc, !PT ;  /* 0x0000000300037212 */ /* 0x000fca00078efcff */
[----:B------:R0:W-:Y:S01]  /*4f20*/  STG.E.U8 [R16.64], R3 ;  /* 0x0000000310007986 */ /* 0x0001e2000c101124 */
[----:B------:R-:W-:Y:S05]  /*4f30*/  BRA `(.L_x_15144) ;  /* 0x0000082000007947 */ /* 0x000fea0003800000 */
.L_x_15155:
        /* <DEDUP_REMOVED lines=13> */
.L_x_15159:
[----:B------:R-:W-:Y:S01]  /*5010*/  IMAD.MOV.U32 R0, RZ, RZ, 0x7f ;  /* 0x0000007fff007424 */ /* 0x000fe200078e00ff */
[----:B------:R-:W-:-:S04]  /*5020*/  ISETP.GT.U32.AND P0, PT, R3, 0x7f800000, PT ;  /* 0x7f8000000300780c */ /* 0x000fc80003f04070 */
[----:B------:R-:W-:-:S04]  /*5030*/  SEL R0, R0, 0x7c, P0 ;  /* 0x0000007c00007807 */ /* 0x000fc80000000000 */
.L_x_15160:
[----:B------:R-:W-:Y:S05]  /*5040*/  BSYNC B0 ;  /* 0x0000000000007941 */ /* 0x000fea0003800000 */
.L_x_15158:
[----:B------:R-:W-:-:S04]  /*5050*/  LOP3.LUT R2, R5, 0x80000000, RZ, 0xc0, !PT ;  /* 0x8000000005027812 */ /* 0x000fc800078ec0ff */
[----:B------:R-:W-:-:S04]  /*5060*/  SHF.R.U32.HI R3, RZ, 0x18, R2 ;  /* 0x00000018ff037819 */ /* 0x000fc80000011602 */
[----:B------:R-:W-:-:S05]  /*5070*/  LOP3.LUT R3, R0, R3, RZ, 0xfc, !PT ;  /* 0x0000000300037212 */ /* 0x000fca00078efcff */
[----:B------:R0:W-:Y:S01]  /*5080*/  STG.E.U8 [R16.64], R3 ;  /* 0x0000000310007986 */ /* 0x0001e2000c101124 */
[----:B------:R-:W-:Y:S05]  /*5090*/  BRA `(.L_x_15144) ;  /* 0x000006c000007947 */ /* 0x000fea0003800000 */
.L_x_15154:
[----:B------:R-:W0:Y:S02]  /*50a0*/  I2F R0, R2 ;  /* 0x0000000200007306 */ /* 0x000e240000201400 */
[----:B0-----:R-:W-:-:S05]  /*50b0*/  F2FP.BF16.PACK_AB R0, RZ, R0 ;  /* 0x00000000ff00723e */ /* 0x001fca00000010ff */
[----:B------:R0:W-:Y:S01]  /*50c0*/  STG.E.U16 [R16.64], R0 ;  /* 0x0000000010007986 */ /* 0x0001e2000c101524 */
[----:B------:R-:W-:Y:S05]  /*50d0*/  BRA `(.L_x_15144) ;  /* 0x0000068000007947 */ /* 0x000fea0003800000 */
.L_x_15151:
        /* <DEDUP_REMOVED lines=10> */
.L_x_15163:
        /* <DEDUP_REMOVED lines=17> */
.L_x_15166:
[----:B------:R-:W-:-:S04]  /*5290*/  LOP3.LUT R2, R5, 0x80000000, RZ, 0xc0, !PT ;  /* 0x8000000005027812 */ /* 0x000fc800078ec0ff */
[----:B------:R-:W-:-:S04]  /*52a0*/  SHF.R.U32.HI R3, RZ, 0x18, R2 ;  /* 0x00000018ff037819 */ /* 0x000fc80000011602 */
[----:B------:R-:W-:-:S04]  /*52b0*/  LOP3.LUT R0, R0, R3, RZ, 0xfc, !PT ;  /* 0x0000000300007212 */ /* 0x000fc800078efcff */
[----:B------:R-:W-:Y:S02]  /*52c0*/  PRMT R8, R0, 0x7610, R8 ;  /* 0x0000761000087816 */ /* 0x000fe40000000008 */
.L_x_15165:
[----:B------:R-:W-:Y:S05]  /*52d0*/  BSYNC B0 ;  /* 0x0000000000007941 */ /* 0x000fea0003800000 */
.L_x_15164:
[----:B------:R0:W-:Y:S01]  /*52e0*/  STG.E.U8 [R16.64], R8 ;  /* 0x0000000810007986 */ /* 0x0001e2000c101124 */
[----:B------:R-:W-:Y:S05]  /*52f0*/  BRA `(.L_x_15144) ;  /* 0x0000046000007947 */ /* 0x000fea0003800000 */
.L_x_15162:
        /* <DEDUP_REMOVED lines=17> */
.L_x_15169:
[----:B------:R-:W-:-:S04]  /*5410*/  LOP3.LUT R2, R5, 0x80000000, RZ, 0xc0, !PT ;  /* 0x8000000005027812 */ /* 0x000fc800078ec0ff */
[----:B------:R-:W-:-:S04]  /*5420*/  SHF.R.U32.HI R3, RZ, 0x18, R2 ;  /* 0x00000018ff037819 */ /* 0x000fc80000011602 */
[----:B------:R-:W-:-:S04]  /*5430*/  LOP3.LUT R0, R0, R3, RZ, 0xfc, !PT ;  /* 0x0000000300007212 */ /* 0x000fc800078efcff */
[----:B------:R-:W-:Y:S02]  /*5440*/  PRMT R8, R0, 0x7610, R8 ;  /* 0x0000761000087816 */ /* 0x000fe40000000008 */
.L_x_15168:
[----:B------:R-:W-:Y:S05]  /*5450*/  BSYNC B0 ;  /* 0x0000000000007941 */ /* 0x000fea0003800000 */
.L_x_15167:
[----:B------:R0:W-:Y:S01]  /*5460*/  STG.E.U8 [R16.64], R8 ;  /* 0x0000000810007986 */ /* 0x0001e2000c101124 */
[----:B------:R-:W-:Y:S05]  /*5470*/  BRA `(.L_x_15144) ;  /* 0x000002e000007947 */ /* 0x000fea0003800000 */
.L_x_15161:
        /* <DEDUP_REMOVED lines=22> */
.L_x_15143:
        /* <DEDUP_REMOVED lines=20> */
.L_x_15171:
[----:B------:R-:W-:-:S05]  /*5720*/  SHF.R.S32.HI R3, RZ, 0x1f, R2 ;  /* 0x0000001fff037819 */ /* 0x000fca0000011402 */
[----:B------:R0:W-:Y:S01]  /*5730*/  STG.E.64 [R16.64], R2 ;  /* 0x0000000210007986 */ /* 0x0001e2000c101b24 */
[----:B------:R-:W-:Y:S05]  /*5740*/  BRA `(.L_x_15144) ;  /* 0x0000001000007947 */ /* 0x000fea0003800000 */
.L_x_15170:
[----:B------:R0:W-:Y:S02]  /*5750*/  STG.E [R16.64], R2 ;  /* 0x0000000210007986 */ /* 0x0001e4000c101924 */
.L_x_15144:
        /* <DEDUP_REMOVED lines=231> */
.L_x_15172:
        /* <DEDUP_REMOVED lines=18> */
.L_x_15176:
[----:B------:R0:W5:Y:S01]  /*66f0*/  LDG.E.U8 R18, [R2.64] ;  /* 0x0000002402127981 */ /* 0x000162000c1e1100 */
[----:B------:R-:W-:Y:S05]  /*6700*/  BRA `(.L_x_15178) ;  /* 0x00000d0000007947 */ /* 0x000fea0003800000 */
.L_x_15175:
        /* <DEDUP_REMOVED lines=8> */
.L_x_15180:
[----:B------:R0:W5:Y:S01]  /*6790*/  LDG.E R18, [R2.64] ;  /* 0x0000002402127981 */ /* 0x000162000c1e1900 */
[----:B------:R-:W-:Y:S05]  /*67a0*/  BRA `(.L_x_15178) ;  /* 0x00000c6000007947 */ /* 0x000fea0003800000 */
.L_x_15179:
[----:B------:R0:W5:Y:S01]  /*67b0*/  LDG.E.S16 R18, [R2.64] ;  /* 0x0000002402127981 */ /* 0x000162000c1e1700 */
[----:B------:R-:W-:Y:S05]  /*67c0*/  BRA `(.L_x_15178) ;  /* 0x00000c4000007947 */ /* 0x000fea0003800000 */
.L_x_15174:
        /* <DEDUP_REMOVED lines=9> */
.L_x_15182:
[----:B------:R-:W2:Y:S02]  /*6860*/  LDG.E.U16 R2, [R2.64] ;  /* 0x0000002402027981 */ /* 0x000ea4000c1e1500 */
[----:B--2---:R-:W-:-:S06]  /*6870*/  HADD2.F32 R18, -RZ, R2.H0_H0 ;  /* 0x20000002ff127230 */ /* 0x004fcc0000004100 */
[----:B------:R-:W0:Y:S01]  /*6880*/  F2I.FTZ.TRUNC.NTZ R18, R18 ;  /* 0x0000001200127305 */ /* 0x000e22000021f100 */
[----:B------:R-:W-:Y:S05]  /*6890*/  BRA `(.L_x_15178) ;  /* 0x00000b7000007947 */ /* 0x000fea0003800000 */
.L_x_15181:
        /* <DEDUP_REMOVED lines=9> */
.L_x_15184:
[----:B------:R-:W2:Y:S02]  /*6930*/  LDG.E.U16 R2, [R2.64] ;  /* 0x0000002402027981 */ /* 0x000ea4000c1e1500 */
[----:B--2---:R-:W-:-:S06]  /*6940*/  HADD2.F32 R18, -RZ, R2.H0_H0 ;  /* 0x20000002ff127230 */ /* 0x004fcc0000004100 */
[----:B------:R-:W0:Y:S01]  /*6950*/  F2I.FTZ.TRUNC.NTZ R18, R18 ;  /* 0x0000001200127305 */ /* 0x000e22000021f100 */
[----:B------:R-:W-:Y:S05]  /*6960*/  BRA `(.L_x_15178) ;  /* 0x00000aa000007947 */ /* 0x000fea0003800000 */
.L_x_15183:
[----:B------:R-:W2:Y:S02]  /*6970*/  LDG.E.64 R2, [R2.64] ;  /* 0x0000002402027981 */ /* 0x000ea4000c1e1b00 */
[----:B--2---:R0:W1:Y:S01]  /*6980*/  F2I.F64.TRUNC R18, R2 ;  /* 0x0000000200127311 */ /* 0x004062000030d100 */
[----:B------:R-:W-:Y:S05]  /*6990*/  BRA `(.L_x_15178) ;  /* 0x00000a7000007947 */ /* 0x000fea0003800000 */
.L_x_15173:
        /* <DEDUP_REMOVED lines=12> */
.L_x_15187:
[----:B------:R-:W2:Y:S02]  /*6a60*/  LDG.E.64 R2, [R2.64] ;  /* 0x0000002402027981 */ /* 0x000ea4000c1e1b00 */
[----:B--2---:R0:W1:Y:S01]  /*6a70*/  F2I.F64.TRUNC R18, R2 ;  /* 0x0000000200127311 */ /* 0x004062000030d100 */
[----:B------:R-:W-:Y:S05]  /*6a80*/  BRA `(.L_x_15178) ;  /* 0x0000098000007947 */ /* 0x000fea0003800000 */
.L_x_15186:
        /* <DEDUP_REMOVED lines=27> */
.L_x_15189:
        /* <DEDUP_REMOVED lines=14> */
.L_x_15188:
[----:B------:R-:W2:Y:S02]  /*6d20*/  LDG.E.U16 R18, [R2.64] ;  /* 0x0000002402127981 */ /* 0x000ea4000c1e1500 */
[----:B--2---:R-:W-:-:S06]  /*6d30*/  PRMT R18, RZ, 0x5410, R18 ;  /* 0x00005410ff127816 */ /* 0x004fcc0000000012 */
[----:B------:R-:W0:Y:S01]  /*6d40*/  F2I.FTZ.TRUNC.NTZ R18, R18 ;  /* 0x0000001200127305 */ /* 0x000e22000021f100 */
[----:B------:R-:W-:Y:S05]  /*6d50*/  BRA `(.L_x_15178) ;  /* 0x000006b000007947 */ /* 0x000fea0003800000 */
.L_x_15185:
        /* <DEDUP_REMOVED lines=10> */
.L_x_15192:
        /* <DEDUP_REMOVED lines=21> */
.L_x_15196:
[----:B------:R-:W-:Y:S05]  /*6f50*/  BSYNC B1 ;  /* 0x0000000000017941 */ /* 0x000fea0003800000 */
.L_x_15195:
[----:B------:R-:W-:Y:S01]  /*6f60*/  IMAD.SHL.U32 R2, R2, 0x100000, RZ ;  /* 0x0010000002027824 */ /* 0x000fe200078e00ff */
[----:B------:R-:W-:-:S04]  /*6f70*/  LEA R3, R0, 0x3b800000, 0x17 ;  /* 0x3b80000000037811 */ /* 0x000fc800078eb8ff */
[----:B------:R-:W-:Y:S02]  /*6f80*/  LOP3.LUT R18, R3, R2, R18, 0xfe, !PT ;  /* 0x0000000203127212 */ /* 0x000fe400078efe12 */
.L_x_15194:
[----:B------:R-:W-:Y:S05]  /*6f90*/  BSYNC B0 ;  /* 0x0000000000007941 */ /* 0x000fea0003800000 */
.L_x_15193:
[----:B------:R-:W0:Y:S01]  /*6fa0*/  F2I.FTZ.TRUNC.NTZ R18, R18 ;  /* 0x0000001200127305 */ /* 0x000e22000021f100 */
[----:B------:R-:W-:Y:S05]  /*6fb0*/  BRA `(.L_x_15178) ;  /* 0x0000045000007947 */ /* 0x000fea0003800000 */
.L_x_15191:
        /* <DEDUP_REMOVED lines=21> */
.L_x_15200:
[----:B------:R-:W-:Y:S05]  /*7110*/  BSYNC B1 ;  /* 0x0000000000017941 */ /* 0x000fea0003800000 */
.L_x_15199:
[----:B------:R-:W-:Y:S01]  /*7120*/  IMAD.SHL.U32 R2, R2, 0x200000, RZ ;  /* 0x0020000002027824 */ /* 0x000fe200078e00ff */
[----:B------:R-:W-:-:S04]  /*7130*/  LEA R3, R0, 0x37800000, 0x17 ;  /* 0x3780000000037811 */ /* 0x000fc800078eb8ff */
[----:B------:R-:W-:Y:S02]  /*7140*/  LOP3.LUT R18, R3, R2, R18, 0xfe, !PT ;  /* 0x0000000203127212 */ /* 0x000fe400078efe12 */
.L_x_15198:
[----:B------:R-:W-:Y:S05]  /*7150*/  BSYNC B0 ;  /* 0x0000000000007941 */ /* 0x000fea0003800000 */
.L_x_15197:
[----:B------:R-:W0:Y:S01]  /*7160*/  F2I.FTZ.TRUNC.NTZ R18, R18 ;  /* 0x0000001200127305 */ /* 0x000e22000021f100 */
[----:B------:R-:W-:Y:S05]  /*7170*/  BRA `(.L_x_15178) ;  /* 0x0000029000007947 */ /* 0x000fea0003800000 */
.L_x_15190:
        /* <DEDUP_REMOVED lines=14> */
.L_x_15204:
[----:B------:R-:W-:Y:S05]  /*7260*/  BSYNC B0 ;  /* 0x0000000000007941 */ /* 0x000fea0003800000 */
.L_x_15203:
[----:B------:R-:W0:Y:S01]  /*7270*/  F2I.FTZ.TRUNC.NTZ R18, R18 ;  /* 0x0000001200127305 */ /* 0x000e22000021f100 */
[----:B------:R-:W-:Y:S05]  /*7280*/  BRA `(.L_x_15178) ;  /* 0x0000018000007947 */ /* 0x000fea0003800000 */
.L_x_15177:
        /* <DEDUP_REMOVED lines=21> */
.L_x_15202:
[----:B------:R0:W5:Y:S01]  /*73e0*/  LDG.E R18, [R2.64] ;  /* 0x0000002402127981 */ /* 0x000162000c1e1900 */
[----:B------:R-:W-:Y:S05]  /*73f0*/  BRA `(.L_x_15178) ;  /* 0x0000001000007947 */ /* 0x000fea0003800000 */
.L_x_15201:
[----:B------:R0:W5:Y:S02]  /*7400*/  LDG.E R18, [R2.64] ;  /* 0x0000002402127981 */ /* 0x000164000c1e1900 */
.L_x_15178:
        /* <DEDUP_REMOVED lines=18> */
.L_x_15208:
[----:B------:R0:W-:Y:S01]  /*7530*/  STG.E.U8 [R16.64], R2 ;  /* 0x0000000210007986 */ /* 0x0001e2000c101124 */
[----:B------:R-:W-:Y:S05]  /*7540*/  BRA `(.L_x_15210) ;  /* 0x00000d7000007947 */ /* 0x000fea0003800000 */
.L_x_15207:
        /* <DEDUP_REMOVED lines=9> */
.L_x_15212:
[----:B------:R0:W-:Y:S01]  /*75e0*/  STG.E [R16.64], R2 ;  /* 0x0000000210007986 */ /* 0x0001e2000c101924 */
[----:B------:R-:W-:Y:S05]  /*75f0*/  BRA `(.L_x_15210) ;  /* 0x00000cc000007947 */ /* 0x000fea0003800000 */
.L_x_15211:
[----:B------:R0:W-:Y:S01]  /*7600*/  STG.E.U16 [R16.64], R2 ;  /* 0x0000000210007986 */ /* 0x0001e2000c101524 */
[----:B------:R-:W-:Y:S05]  /*7610*/  BRA `(.L_x_15210) ;  /* 0x00000ca000007947 */ /* 0x000fea0003800000 */
.L_x_15206:
        /* <DEDUP_REMOVED lines=9> */
.L_x_15214:
[----:B------:R-:W0:Y:S02]  /*76b0*/  I2F R0, R2 ;  /* 0x0000000200007306 */ /* 0x000e240000201400 */
[----:B0-----:R-:W-:-:S05]  /*76c0*/  F2FP.PACK_AB R0, RZ, R0 ;  /* 0x00000000ff00723e */ /* 0x001fca00000000ff */
[----:B------:R0:W-:Y:S01]  /*76d0*/  STG.E.U16 [R16.64], R0 ;  /* 0x0000000010007986 */ /* 0x0001e2000c101524 */
[----:B------:R-:W-:Y:S05]  /*76e0*/  BRA `(.L_x_15210) ;  /* 0x00000bd000007947 */ /* 0x000fea0003800000 */
.L_x_15213:
        /* <DEDUP_REMOVED lines=10> */
.L_x_15216:
[----:B------:R-:W0:Y:S02]  /*7790*/  I2F R2, R2 ;  /* 0x0000000200027306 */ /* 0x000e240000201400 */
[----:B0-----:R-:W-:-:S04]  /*77a0*/  F2FP.PACK_AB R3, RZ, R2 ;  /* 0x00000002ff03723e */ /* 0x001fc800000000ff */
[----:B------:R-:W-:-:S05]  /*77b0*/  PRMT R3, R3, 0x5410, RZ ;  /* 0x0000541003037816 */ /* 0x000fca00000000ff */
[----:B------:R0:W-:Y:S01]  /*77c0*/  STG.E [R16.64], R3 ;  /* 0x0000000310007986 */ /* 0x0001e2000c101924 */
[----:B------:R-:W-:Y:S05]  /*77d0*/  BRA `(.L_x_15210) ;  /* 0x00000ae000007947 */ /* 0x000fea0003800000 */
.L_x_15215:
[----:B------:R-:W0:Y:S02]  /*77e0*/  I2F.F64 R2, R2 ;  /* 0x0000000200027312 */ /* 0x000e240000201c00 */
[----:B0-----:R0:W-:Y:S01]  /*77f0*/  STG.E.64 [R16.64], R2 ;  /* 0x0000000210007986 */ /* 0x0011e2000c101b24 */
[----:B------:R-:W-:Y:S05]  /*7800*/  BRA `(.L_x_15210) ;  /* 0x00000ab000007947 */ /* 0x000fea0003800000 */
.L_x_15205:
        /* <DEDUP_REMOVED lines=12> */
.L_x_15219:
[----:B------:R-:W0:Y:S01]  /*78d0*/  I2F.F64 R4, R2 ;  /* 0x0000000200047312 */ /* 0x000e220000201c00 */
[----:B------:R-:W-:-:S05]  /*78e0*/  CS2R R6, SRZ ;  /* 0x0000000000067805 */ /* 0x000fca000001ff00 */
[----:B0-----:R0:W-:Y:S01]  /*78f0*/  STG.E.128 [R16.64], R4 ;  /* 0x0000000410007986 */ /* 0x0011e2000c101d24 */
[----:B------:R-:W-:Y:S05]  /*7900*/  BRA `(.L_x_15210) ;  /* 0x000009b000007947 */ /* 0x000fea0003800000 */
.L_x_15218:
        /* <DEDUP_REMOVED lines=21> */
.L_x_15223:
[----:B------:R-:W-:Y:S05]  /*7a60*/  BSYNC B0 ;  /* 0x0000000000007941 */ /* 0x000fea0003800000 */
.L_x_15222:
[----:B------:R-:W-:-:S05]  /*7a70*/  LOP3.LUT R3, R0, R3, RZ, 0xfc, !PT ;  /* 0x0000000300037212 */ /* 0x000fca00078efcff */
[----:B------:R0:W-:Y:S01]  /*7a80*/  STG.E.U8 [R16.64], R3 ;  /* 0x0000000310007986 */ /* 0x0001e2000c101124 */
[----:B------:R-:W-:Y:S05]  /*7a90*/  BRA `(.L_x_15210) ;  /* 0x0000082000007947 */ /* 0x000fea0003800000 */
.L_x_15221:
        /* <DEDUP_REMOVED lines=13> */
.L_x_15225:
[----:B------:R-:W-:Y:S01]  /*7b70*/  IMAD.MOV.U32 R0, RZ, RZ, 0x7f ;  /* 0x0000007fff007424 */ /* 0x000fe200078e00ff */
[----:B------:R-:W-:-:S04]  /*7b80*/  ISETP.GT.U32.AND P0, PT, R3, 0x7f800000, PT ;  /* 0x7f8000000300780c */ /* 0x000fc80003f04070 */
[----:B------:R-:W-:-:S04]  /*7b90*/  SEL R0, R0, 0x7c, P0 ;  /* 0x0000007c00007807 */ /* 0x000fc80000000000 */
.L_x_15226:
[----:B------:R-:W-:Y:S05]  /*7ba0*/  BSYNC B0 ;  /* 0x0000000000007941 */ /* 0x000fea0003800000 */
.L_x_15224:
[----:B------:R-:W-:-:S04]  /*7bb0*/  LOP3.LUT R2, R5, 0x80000000, RZ, 0xc0, !PT ;  /* 0x8000000005027812 */ /* 0x000fc800078ec0ff */
[----:B------:R-:W-:-:S04]  /*7bc0*/  SHF.R.U32.HI R3, RZ, 0x18, R2 ;  /* 0x00000018ff037819 */ /* 0x000fc80000011602 */
[----:B------:R-:W-:-:S05]  /*7bd0*/  LOP3.LUT R3, R0, R3, RZ, 0xfc, !PT ;  /* 0x0000000300037212 */ /* 0x000fca00078efcff */
[----:B------:R0:W-:Y:S01]  /*7be0*/  STG.E.U8 [R16.64], R3 ;  /* 0x0000000310007986 */ /* 0x0001e2000c101124 */
[----:B------:R-:W-:Y:S05]  /*7bf0*/  BRA `(.L_x_15210) ;  /* 0x000006c000007947 */ /* 0x000fea0003800000 */
.L_x_15220:
[----:B------:R-:W0:Y:S02]  /*7c00*/  I2F R0, R2 ;  /* 0x0000000200007306 */ /* 0x000e240000201400 */
[----:B0-----:R-:W-:-:S05]  /*7c10*/  F2FP.BF16.PACK_AB R0, RZ, R0 ;  /* 0x00000000ff00723e */ /* 0x001fca00000010ff */
[----:B------:R0:W-:Y:S01]  /*7c20*/  STG.E.U16 [R16.64], R0 ;  /* 0x0000000010007986 */ /* 0x0001e2000c101524 */
[----:B------:R-:W-:Y:S05]  /*7c30*/  BRA `(.L_x_15210) ;  /* 0x0000068000007947 */ /* 0x000fea0003800000 */
.L_x_15217:
        /* <DEDUP_REMOVED lines=10> */
.L_x_15229:
        /* <DEDUP_REMOVED lines=17> */
.L_x_15232:
[----:B------:R-:W-:-:S04]  /*7df0*/  LOP3.LUT R2, R5, 0x80000000, RZ, 0xc0, !PT ;  /* 0x8000000005027812 */ /* 0x000fc800078ec0ff */
[----:B------:R-:W-:-:S04]  /*7e00*/  SHF.R.U32.HI R3, RZ, 0x18, R2 ;  /* 0x00000018ff037819 */ /* 0x000fc80000011602 */
[----:B------:R-:W-:-:S04]  /*7e10*/  LOP3.LUT R0, R0, R3, RZ, 0xfc, !PT ;  /* 0x0000000300007212 */ /* 0x000fc800078efcff */
[----:B------:R-:W-:Y:S02]  /*7e20*/  PRMT R8, R0, 0x7610, R8 ;  /* 0x0000761000087816 */ /* 0x000fe40000000008 */
.L_x_15231:
[----:B------:R-:W-:Y:S05]  /*7e30*/  BSYNC B0 ;  /* 0x0000000000007941 */ /* 0x000fea0003800000 */
.L_x_15230:
[----:B------:R0:W-:Y:S01]  /*7e40*/  STG.E.U8 [R16.64], R8 ;  /* 0x0000000810007986 */ /* 0x0001e2000c101124 */
[----:B------:R-:W-:Y:S05]  /*7e50*/  BRA `(.L_x_15210) ;  /* 0x0000046000007947 */ /* 0x000fea0003800000 */
.L_x_15228:
        /* <DEDUP_REMOVED lines=17> */
.L_x_15235:
[----:B------:R-:W-:-:S04]  /*7f70*/  LOP3.LUT R2, R5, 0x80000000, RZ, 0xc0, !PT ;  /* 0x8000000005027812 */ /* 0x000fc800078ec0ff */
[----:B------:R-:W-:-:S04]  /*7f80*/  SHF.R.U32.HI R3, RZ, 0x18, R2 ;  /* 0x00000018ff037819 */ /* 0x000fc80000011602 */
[----:B------:R-:W-:-:S04]  /*7f90*/  LOP3.LUT R0, R0, R3, RZ, 0xfc, !PT ;  /* 0x0000000300007212 */ /* 0x000fc800078efcff */
[----:B------:R-:W-:Y:S02]  /*7fa0*/  PRMT R8, R0, 0x7610, R8 ;  /* 0x0000761000087816 */ /* 0x000fe40000000008 */
.L_x_15234:
[----:B------:R-:W-:Y:S05]  /*7fb0*/  BSYNC B0 ;  /* 0x0000000000007941 */ /* 0x000fea0003800000 */
.L_x_15233:
[----:B------:R0:W-:Y:S01]  /*7fc0*/  STG.E.U8 [R16.64], R8 ;  /* 0x0000000810007986 */ /* 0x0001e2000c101124 */
[----:B------:R-:W-:Y:S05]  /*7fd0*/  BRA `(.L_x_15210) ;  /* 0x000002e000007947 */ /* 0x000fea0003800000 */
.L_x_15227:
        /* <DEDUP_REMOVED lines=22> */
.L_x_15209:
        /* <DEDUP_REMOVED lines=20> */
.L_x_15237:
[----:B------:R-:W-:-:S05]  /*8280*/  SHF.R.S32.HI R3, RZ, 0x1f, R2 ;  /* 0x0000001fff037819 */ /* 0x000fca0000011402 */
[----:B------:R0:W-:Y:S01]  /*8290*/  STG.E.64 [R16.64], R2 ;  /* 0x0000000210007986 */ /* 0x0001e2000c101b24 */
[----:B------:R-:W-:Y:S05]  /*82a0*/  BRA `(.L_x_15210) ;  /* 0x0000001000007947 */ /* 0x000fea0003800000 */
.L_x_15236:
[----:B------:R0:W-:Y:S02]  /*82b0*/  STG.E [R16.64], R2 ;  /* 0x0000000210007986 */ /* 0x0001e4000c101924 */
.L_x_15210:
[----:B------:R-:W-:Y:S02]  /*82c0*/  IADD3 R19, R19, 0x80, RZ ;  /* 0x0000008013137810 */ /* 0x000fe40007ffe0ff */
.L_x_15105:
[----:B------:R-:W-:Y:S05]  /*82d0*/  BSYNC B6 ;  /* 0x0000000000067941 */ /* 0x000fea0003800000 */
.L_x_15104:
        /* <DEDUP_REMOVED lines=230> */
.L_x_15238:
        /* <DEDUP_REMOVED lines=18> */
.L_x_15242:
[----:B------:R0:W5:Y:S01]  /*9260*/  LDG.E.U8 R18, [R2.64] ;  /* 0x0000002402127981 */ /* 0x000162000c1e1100 */
[----:B------:R-:W-:Y:S05]  /*9270*/  BRA `(.L_x_15244) ;  /* 0x00000d0000007947 */ /* 0x000fea0003800000 */
.L_x_15241:
        /* <DEDUP_REMOVED lines=8> */
.L_x_15246:
[----:B------:R0:W5:Y:S01]  /*9300*/  LDG.E R18, [R2.64] ;  /* 0x0000002402127981 */ /* 0x000162000c1e1900 */
[----:B------:R-:W-:Y:S05]  /*9310*/  BRA `(.L_x_15244) ;  /* 0x00000c6000007947 */ /* 0x000fea0003800000 */
.L_x_15245:
[----:B------:R0:W5:Y:S01]  /*9320*/  LDG.E.S16 R18, [R2.64] ;  /* 0x0000002402127981 */ /* 0x000162000c1e1700 */
[----:B------:R-:W-:Y:S05]  /*9330*/  BRA `(.L_x_15244) ;  /* 0x00000c4000007947 */ /* 0x000fea0003800000 */
.L_x_15240:
        /* <DEDUP_REMOVED lines=9> */
.L_x_15248:
[----:B------:R-:W2:Y:S02]  /*93d0*/  LDG.E.U16 R2, [R2.64] ;  /* 0x0000002402027981 */ /* 0x000ea4000c1e1500 */
[----:B--2---:R-:W-:-:S06]  /*93e0*/  HADD2.F32 R18, -RZ, R2.H0_H0 ;  /* 0x20000002ff127230 */ /* 0x004fcc0000004100 */
[----:B------:R-:W0:Y:S01]  /*93f0*/  F2I.FTZ.TRUNC.NTZ R18, R18 ;  /* 0x0000001200127305 */ /* 0x000e22000021f100 */
[----:B------:R-:W-:Y:S05]  /*9400*/  BRA `(.L_x_15244) ;  /* 0x00000b7000007947 */ /* 0x000fea0003800000 */
.L_x_15247:
        /* <DEDUP_REMOVED lines=9> */
.L_x_15250:
[----:B------:R-:W2:Y:S02]  /*94a0*/  LDG.E.U16 R2, [R2.64] ;  /* 0x0000002402027981 */ /* 0x000ea4000c1e1500 */
[----:B--2---:R-:W-:-:S06]  /*94b0*/  HADD2.F32 R18, -RZ, R2.H0_H0 ;  /* 0x20000002ff127230 */ /* 0x004fcc0000004100 */
[----:B------:R-:W0:Y:S01]  /*94c0*/  F2I.FTZ.TRUNC.NTZ R18, R18 ;  /* 0x0000001200127305 */ /* 0x000e22000021f100 */
[----:B------:R-:W-:Y:S05]  /*94d0*/  BRA `(.L_x_15244) ;  /* 0x00000aa000007947 */ /* 0x000fea0003800000 */
.L_x_15249:
[----:B------:R-:W2:Y:S02]  /*94e0*/  LDG.E.64 R18, [R2.64] ;  /* 0x0000002402127981 */ /* 0x000ea4000c1e1b00 */
[----:B--2---:R0:W1:Y:S01]  /*94f0*/  F2I.F64.TRUNC R18, R18 ;  /* 0x0000001200127311 */ /* 0x004062000030d100 */
[----:B------:R-:W-:Y:S05]  /*9500*/  BRA `(.L_x_15244) ;  /* 0x00000a7000007947 */ /* 0x000fea0003800000 */
.L_x_15239:
        /* <DEDUP_REMOVED lines=12> */
.L_x_15253:
[----:B------:R-:W2:Y:S02]  /*95d0*/  LDG.E.64 R2, [R2.64] ;  /* 0x0000002402027981 */ /* 0x000ea4000c1e1b00 */
[----:B--2---:R0:W1:Y:S01]  /*95e0*/  F2I.F64.TRUNC R18, R2 ;  /* 0x0000000200127311 */ /* 0x004062000030d100 */
[----:B------:R-:W-:Y:S05]  /*95f0*/  BRA `(.L_x_15244) ;  /* 0x0000098000007947 */ /* 0x000fea0003800000 */
.L_x_15252:
        /* <DEDUP_REMOVED lines=27> */
.L_x_15255:
        /* <DEDUP_REMOVED lines=14> */
.L_x_15254:
[----:B------:R-:W2:Y:S02]  /*9890*/  LDG.E.U16 R18, [R2.64] ;  /* 0x0000002402127981 */ /* 0x000ea4000c1e1500 */
[----:B--2---:R-:W-:-:S06]  /*98a0*/  PRMT R18, RZ, 0x5410, R18 ;  /* 0x00005410ff127816 */ /* 0x004fcc0000000012 */
[----:B------:R-:W0:Y:S01]  /*98b0*/  F2I.FTZ.TRUNC.NTZ R18, R18 ;  /* 0x0000001200127305 */ /* 0x000e22000021f100 */
[----:B------:R-:W-:Y:S05]  /*98c0*/  BRA `(.L_x_15244) ;  /* 0x000006b000007947 */ /* 0x000fea0003800000 */
.L_x_15251:
        /* <DEDUP_REMOVED lines=10> */
.L_x_15258:
        /* <DEDUP_REMOVED lines=21> */
.L_x_15262:
[----:B------:R-:W-:Y:S05]  /*9ac0*/  BSYNC B1 ;  /* 0x0000000000017941 */ /* 0x000fea0003800000 */
.L_x_15261:
[----:B------:R-:W-:Y:S01]  /*9ad0*/  IMAD.SHL.U32 R2, R2, 0x100000, RZ ;  /* 0x0010000002027824 */ /* 0x000fe200078e00ff */
[----:B------:R-:W-:-:S04]  /*9ae0*/  LEA R3, R0, 0x3b800000, 0x17 ;  /* 0x3b80000000037811 */ /* 0x000fc800078eb8ff */
[----:B------:R-:W-:Y:S02]  /*9af0*/  LOP3.LUT R18, R3, R2, R18, 0xfe, !PT ;  /* 0x0000000203127212 */ /* 0x000fe400078efe12 */
.L_x_15260:
[----:B------:R-:W-:Y:S05]  /*9b00*/  BSYNC B0 ;  /* 0x0000000000007941 */ /* 0x000fea0003800000 */
.L_x_15259:
[----:B------:R-:W0:Y:S01]  /*9b10*/  F2I.FTZ.TRUNC.NTZ R18, R18 ;  /* 0x0000001200127305 */ /* 0x000e22000021f100 */
[----:B------:R-:W-:Y:S05]  /*9b20*/  BRA `(.L_x_15244) ;  /* 0x0000045000007947 */ /* 0x000fea0003800000 */
.L_x_15257:
        /* <DEDUP_REMOVED lines=21> */
.L_x_15266:
[----:B------:R-:W-:Y:S05]  /*9c80*/  BSYNC B1 ;  /* 0x0000000000017941 */ /* 0x000fea0003800000 */
.L_x_15265:
[----:B------:R-:W-:Y:S01]  /*9c90*/  IMAD.SHL.U32 R2, R2, 0x200000, RZ ;  /* 0x0020000002027824 */ /* 0x000fe200078e00ff */
[----:B------:R-:W-:-:S04]  /*9ca0*/  LEA R3, R0, 0x37800000, 0x17 ;  /* 0x3780000000037811 */ /* 0x000fc800078eb8ff */
[----:B------:R-:W-:Y:S02]  /*9cb0*/  LOP3.LUT R18, R3, R2, R18, 0xfe, !PT ;  /* 0x0000000203127212 */ /* 0x000fe400078efe12 */
.L_x_15264:
[----:B------:R-:W-:Y:S05]  /*9cc0*/  BSYNC B0 ;  /* 0x0000000000007941 */ /* 0x000fea0003800000 */
.L_x_15263:
[----:B------:R-:W0:Y:S01]  /*9cd0*/  F2I.FTZ.TRUNC.NTZ R18, R18 ;  /* 0x0000001200127305 */ /* 0x000e22000021f100 */
[----:B------:R-:W-:Y:S05]  /*9ce0*/  BRA `(.L_x_15244) ;  /* 0x0000029000007947 */ /* 0x000fea0003800000 */
.L_x_15256:
        /* <DEDUP_REMOVED lines=14> */
.L_x_15270:
[----:B------:R-:W-:Y:S05]  /*9dd0*/  BSYNC B0 ;  /* 0x0000000000007941 */ /* 0x000fea0003800000 */
.L_x_15269:
[----:B------:R-:W0:Y:S01]  /*9de0*/  F2I.FTZ.TRUNC.NTZ R18, R18 ;  /* 0x0000001200127305 */ /* 0x000e22000021f100 */
[----:B------:R-:W-:Y:S05]  /*9df0*/  BRA `(.L_x_15244) ;  /* 0x0000018000007947 */ /* 0x000fea0003800000 */
.L_x_15243:
        /* <DEDUP_REMOVED lines=21> */
.L_x_15268:
[----:B------:R0:W5:Y:S01]  /*9f50*/  LDG.E R18, [R2.64] ;  /* 0x0000002402127981 */ /* 0x000162000c1e1900 */
[----:B------:R-:W-:Y:S05]  /*9f60*/  BRA `(.L_x_15244) ;  /* 0x0000001000007947 */ /* 0x000fea0003800000 */
.L_x_15267:
[----:B------:R0:W5:Y:S02]  /*9f70*/  LDG.E R18, [R2.64] ;  /* 0x0000002402127981 */ /* 0x000164000c1e1900 */
.L_x_15244:
        /* <DEDUP_REMOVED lines=18> */
.L_x_15274:
[----:B------:R-:W-:Y:S01]  /*a0a0*/  STG.E.U8 [R16.64], R2 ;  /* 0x0000000210007986 */ /* 0x000fe2000c101124 */
[----:B------:R-:W-:Y:S05]  /*a0b0*/  EXIT ;  /* 0x000000000000794d */ /* 0x000fea0003800000 */
.L_x_15273:
        /* <DEDUP_REMOVED lines=9> */
.L_x_15277:
[----:B------:R-:W-:Y:S01]  /*a150*/  STG.E [R16.64], R2 ;  /* 0x0000000210007986 */ /* 0x000fe2000c101924 */
[----:B------:R-:W-:Y:S05]  /*a160*/  EXIT ;  /* 0x000000000000794d */ /* 0x000fea0003800000 */
.L_x_15276:
[----:B------:R-:W-:Y:S01]  /*a170*/  STG.E.U16 [R16.64], R2 ;  /* 0x0000000210007986 */ /* 0x000fe2000c101524 */
[----:B------:R-:W-:Y:S05]  /*a180*/  EXIT ;  /* 0x000000000000794d */ /* 0x000fea0003800000 */
.L_x_15272:
        /* <DEDUP_REMOVED lines=9> */
.L_x_15279:
[----:B------:R-:W0:Y:S02]  /*a220*/  I2F R0, R2 ;  /* 0x0000000200007306 */ /* 0x000e240000201400 */
[----:B0-----:R-:W-:-:S05]  /*a230*/  F2FP.PACK_AB R0, RZ, R0 ;  /* 0x00000000ff00723e */ /* 0x001fca00000000ff */
[----:B------:R-:W-:Y:S01]  /*a240*/  STG.E.U16 [R16.64], R0 ;  /* 0x0000000010007986 */ /* 0x000fe2000c101524 */
[----:B------:R-:W-:Y:S05]  /*a250*/  EXIT ;  /* 0x000000000000794d */ /* 0x000fea0003800000 */
.L_x_15278:
        /* <DEDUP_REMOVED lines=10> */
.L_x_15281:
[----:B------:R-:W0:Y:S02]  /*a300*/  I2F R2, R2 ;  /* 0x0000000200027306 */ /* 0x000e240000201400 */
[----:B0-----:R-:W-:-:S04]  /*a310*/  F2FP.PACK_AB R3, RZ, R2 ;  /* 0x00000002ff03723e */ /* 0x001fc800000000ff */
[----:B------:R-:W-:-:S05]  /*a320*/  PRMT R3, R3, 0x5410, RZ ;  /* 0x0000541003037816 */ /* 0x000fca00000000ff */
[----:B------:R-:W-:Y:S01]  /*a330*/  STG.E [R16.64], R3 ;  /* 0x0000000310007986 */ /* 0x000fe2000c101924 */
[----:B------:R-:W-:Y:S05]  /*a340*/  EXIT ;  /* 0x000000000000794d */ /* 0x000fea0003800000 */
.L_x_15280:
[----:B------:R-:W0:Y:S02]  /*a350*/  I2F.F64 R2, R2 ;  /* 0x0000000200027312 */ /* 0x000e240000201c00 */
[----:B0-----:R-:W-:Y:S01]  /*a360*/  STG.E.64 [R16.64], R2 ;  /* 0x0000000210007986 */ /* 0x001fe2000c101b24 */
[----:B------:R-:W-:Y:S05]  /*a370*/  EXIT ;  /* 0x000000000000794d */ /* 0x000fea0003800000 */
.L_x_15271:
        /* <DEDUP_REMOVED lines=12> */
.L_x_15284:
[----:B------:R-:W0:Y:S01]  /*a440*/  I2F.F64 R4, R2 ;  /* 0x0000000200047312 */ /* 0x000e220000201c00 */
[----:B------:R-:W-:-:S05]  /*a450*/  CS2R R6, SRZ ;  /* 0x0000000000067805 */ /* 0x000fca000001ff00 */
[----:B0-----:R-:W-:Y:S01]  /*a460*/  STG.E.128 [R16.64], R4 ;  /* 0x0000000410007986 */ /* 0x001fe2000c101d24 */
[----:B------:R-:W-:Y:S05]  /*a470*/  EXIT ;  /* 0x000000000000794d */ /* 0x000fea0003800000 */
.L_x_15283:
        /* <DEDUP_REMOVED lines=21> */
.L_x_15288:
[----:B------:R-:W-:Y:S05]  /*a5d0*/  BSYNC B0 ;  /* 0x0000000000007941 */ /* 0x000fea0003800000 */
.L_x_15287:
[----:B------:R-:W-:-:S05]  /*a5e0*/  LOP3.LUT R3, R0, R3, RZ, 0xfc, !PT ;  /* 0x0000000300037212 */ /* 0x000fca00078efcff */
[----:B------:R-:W-:Y:S01]  /*a5f0*/  STG.E.U8 [R16.64], R3 ;  /* 0x0000000310007986 */ /* 0x000fe2000c101124 */
[----:B------:R-:W-:Y:S05]  /*a600*/  EXIT ;  /* 0x000000000000794d */ /* 0x000fea0003800000 */
.L_x_15286:
        /* <DEDUP_REMOVED lines=13> */
.L_x_15290:
[----:B------:R-:W-:Y:S01]  /*a6e0*/  IMAD.MOV.U32 R0, RZ, RZ, 0x7f ;  /* 0x0000007fff007424 */ /* 0x000fe200078e00ff */
[----:B------:R-:W-:-:S04]  /*a6f0*/  ISETP.GT.U32.AND P0, PT, R3, 0x7f800000, PT ;  /* 0x7f8000000300780c */ /* 0x000fc80003f04070 */
[----:B------:R-:W-:-:S04]  /*a700*/  SEL R0, R0, 0x7c, P0 ;  /* 0x0000007c00007807 */ /* 0x000fc80000000000 */
.L_x_15291:
[----:B------:R-:W-:Y:S05]  /*a710*/  BSYNC B0 ;  /* 0x0000000000007941 */ /* 0x000fea0003800000 */
.L_x_15289:
[----:B------:R-:W-:-:S04]  /*a720*/  LOP3.LUT R2, R5, 0x80000000, RZ, 0xc0, !PT ;  /* 0x8000000005027812 */ /* 0x000fc800078ec0ff */
[----:B------:R-:W-:-:S04]  /*a730*/  SHF.R.U32.HI R3, RZ, 0x18, R2 ;  /* 0x00000018ff037819 */ /* 0x000fc80000011602 */
[----:B------:R-:W-:-:S05]  /*a740*/  LOP3.LUT R3, R0, R3, RZ, 0xfc, !PT ;  /* 0x0000000300037212 */ /* 0x000fca00078efcff */
[----:B------:R-:W-:Y:S01]  /*a750*/  STG.E.U8 [R16.64], R3 ;  /* 0x0000000310007986 */ /* 0x000fe2000c101124 */
[----:B------:R-:W-:Y:S05]  /*a760*/  EXIT ;  /* 0x000000000000794d */ /* 0x000fea0003800000 */
.L_x_15285:
[----:B------:R-:W0:Y:S02]  /*a770*/  I2F R0, R2 ;  /* 0x0000000200007306 */ /* 0x000e240000201400 */
[----:B0-----:R-:W-:-:S05]  /*a780*/  F2FP.BF16.PACK_AB R0, RZ, R0 ;  /* 0x00000000ff00723e */ /* 0x001fca00000010ff */
[----:B------:R-:W-:Y:S01]  /*a790*/  STG.E.U16 [R16.64], R0 ;  /* 0x0000000010007986 */ /* 0x000fe2000c101524 */
[----:B------:R-:W-:Y:S05]  /*a7a0*/  EXIT ;  /* 0x000000000000794d */ /* 0x000fea0003800000 */
.L_x_15282:
        /* <DEDUP_REMOVED lines=10> */
.L_x_15294:
        /* <DEDUP_REMOVED lines=17> */
.L_x_15297:
[----:B------:R-:W-:-:S04]  /*a960*/  LOP3.LUT R2, R5, 0x80000000, RZ, 0xc0, !PT ;  /* 0x8000000005027812 */ /* 0x000fc800078ec0ff */
[----:B------:R-:W-:-:S04]  /*a970*/  SHF.R.U32.HI R3, RZ, 0x18, R2 ;  /* 0x00000018ff037819 */ /* 0x000fc80000011602 */
[----:B------:R-:W-:-:S04]  /*a980*/  LOP3.LUT R0, R0, R3, RZ, 0xfc, !PT ;  /* 0x0000000300007212 */ /* 0x000fc800078efcff */
[----:B------:R-:W-:Y:S02]  /*a990*/  PRMT R8, R0, 0x7610, R8 ;  /* 0x0000761000087816 */ /* 0x000fe40000000008 */
.L_x_15296:
[----:B------:R-:W-:Y:S05]  /*a9a0*/  BSYNC B0 ;  /* 0x0000000000007941 */ /* 0x000fea0003800000 */
.L_x_15295:
[----:B------:R-:W-:Y:S01]  /*a9b0*/  STG.E.U8 [R16.64], R8 ;  /* 0x0000000810007986 */ /* 0x000fe2000c101124 */
[----:B------:R-:W-:Y:S05]  /*a9c0*/  EXIT ;  /* 0x000000000000794d */ /* 0x000fea0003800000 */
.L_x_15293:
        /* <DEDUP_REMOVED lines=17> */
.L_x_15300:
[----:B------:R-:W-:-:S04]  /*aae0*/  LOP3.LUT R2, R5, 0x80000000, RZ, 0xc0, !PT ;  /* 0x8000000005027812 */ /* 0x000fc800078ec0ff */
[----:B------:R-:W-:-:S04]  /*aaf0*/  SHF.R.U32.HI R3, RZ, 0x18, R2 ;  /* 0x00000018ff037819 */ /* 0x000fc80000011602 */
[----:B------:R-:W-:-:S04]  /*ab00*/  LOP3.LUT R0, R0, R3, RZ, 0xfc, !PT ;  /* 0x0000000300007212 */ /* 0x000fc800078efcff */
[----:B------:R-:W-:Y:S02]  /*ab10*/  PRMT R8, R0, 0x7610, R8 ;  /* 0x0000761000087816 */ /* 0x000fe40000000008 */
.L_x_15299:
[----:B------:R-:W-:Y:S05]  /*ab20*/  BSYNC B0 ;  /* 0x0000000000007941 */ /* 0x000fea0003800000 */
.L_x_15298:
[----:B------:R-:W-:Y:S01]  /*ab30*/  STG.E.U8 [R16.64], R8 ;  /* 0x0000000810007986 */ /* 0x000fe2000c101124 */
[----:B------:R-:W-:Y:S05]  /*ab40*/  EXIT ;  /* 0x000000000000794d */ /* 0x000fea0003800000 */
.L_x_15292:
        /* <DEDUP_REMOVED lines=22> */
.L_x_15275:
        /* <DEDUP_REMOVED lines=20> */
.L_x_15302:
[----:B------:R-:W-:-:S05]  /*adf0*/  SHF.R.S32.HI R3, RZ, 0x1f, R2 ;  /* 0x0000001fff037819 */ /* 0x000fca0000011402 */
[----:B------:R-:W-:Y:S01]  /*ae00*/  STG.E.64 [R16.64], R2 ;  /* 0x0000000210007986 */ /* 0x000fe2000c101b24 */
[----:B------:R-:W-:Y:S05]  /*ae10*/  EXIT ;  /* 0x000000000000794d */ /* 0x000fea0003800000 */
.L_x_15301:
[----:B------:R-:W-:Y:S01]  /*ae20*/  STG.E [R16.64], R2 ;  /* 0x0000000210007986 */ /* 0x000fe2000c101924 */
[----:B------:R-:W-:Y:S05]  /*ae30*/  EXIT ;  /* 0x000000000000794d */ /* 0x000fea0003800000 */
.L_x_15303:
        /* <DEDUP_REMOVED lines=12> */
.L_x_29987:


//--------------------- .text._ZN2at6native27unrolled_elementwise_kernelINS0_13AUnaryFunctorIiiiZZZNS0_21heaviside_kernel_cudaERNS_18TensorIteratorBaseEENKUlvE_clEvENKUlvE1_clEvEUliiE_EESt5arrayIPcLm2EELi4E23TrivialOffsetCalculatorILi1EjESD_NS0_6memory12LoadWithCastILi1EEENSE_13StoreWithCastILi1EEEEEviT_T0_T2_T3_T4_T5_ --------------------------
	.section	.text._ZN2at6native27unrolled_elementwise_kernelINS0_13AUnaryFunctorIiiiZZZNS0_21heaviside_kernel_cudaERNS_18TensorIteratorBaseEENKUlvE_clEvENKUlvE1_clEvEUliiE_EESt5arrayIPcLm2EELi4E23TrivialOffsetCalculatorILi1EjESD_NS0_6memory12LoadWithCastILi1EEENSE_13StoreWithCastILi1EEEEEviT_T0_T2_T3_T4_T5_,"ax",@progbits
	.sectioninfo	@"SHI_REGISTERS=30"
	.align	128
        .global         _ZN2at6native27unrolled_elementwise_kernelINS0_13AUnaryFunctorIiiiZZZNS0_21heaviside_kernel_cudaERNS_18TensorIteratorBaseEENKUlvE_clEvENKUlvE1_clEvEUliiE_EESt5arrayIPcLm2EELi4E23TrivialOffsetCalculatorILi1EjESD_NS0_6memory12LoadWithCastILi1EEENSE_13StoreWithCastILi1EEEEEviT_T0_T2_T3_T4_T5_
        .type           _ZN2at6native27unrolled_elementwise_kernelINS0_13AUnaryFunctorIiiiZZZNS0_21heaviside_kernel_cudaERNS_18TensorIteratorBaseEENKUlvE_clEvENKUlvE1_clEvEUliiE_EESt5arrayIPcLm2EELi4E23TrivialOffsetCalculatorILi1EjESD_NS0_6memory12LoadWithCastILi1EEENSE_13StoreWithCastILi1EEEEEviT_T0_T2_T3_T4_T5_,@function
        .size           _ZN2at6native27unrolled_elementwise_kernelINS0_13AUnaryFunctorIiiiZZZNS0_21heaviside_kernel_cudaERNS_18TensorIteratorBaseEENKUlvE_clEvENKUlvE1_clEvEUliiE_EESt5arrayIPcLm2EELi4E23TrivialOffsetCalculatorILi1EjESD_NS0_6memory12LoadWithCastILi1EEENSE_13StoreWithCastILi1EEEEEviT_T0_T2_T3_T4_T5_,(.L_x_29988 - _ZN2at6native27unrolled_elementwise_kernelINS0_13AUnaryFunctorIiiiZZZNS0_21heaviside_kernel_cudaERNS_18TensorIteratorBaseEENKUlvE_clEvENKUlvE1_clEvEUliiE_EESt5arrayIPcLm2EELi4E23TrivialOffsetCalculatorILi1EjESD_NS0_6memory12LoadWithCastILi1EEENSE_13StoreWithCastILi1EEEEEviT_T0_T2_T3_T4_T5_)
        .other          _ZN2at6native27unrolled_elementwise_kernelINS0_13AUnaryFunctorIiiiZZZNS0_21heaviside_kernel_cudaERNS_18TensorIteratorBaseEENKUlvE_clEvENKUlvE1_clEvEUliiE_EESt5arrayIPcLm2EELi4E23TrivialOffsetCalculatorILi1EjESD_NS0_6memory12LoadWithCastILi1EEENSE_13StoreWithCastILi1EEEEEviT_T0_T2_T3_T4_T5_,@"STO_CUDA_ENTRY STV_DEFAULT"
_ZN2at6native27unrolled_elementwise_kernelINS0_13AUnaryFunctorIiiiZZZNS0_21heaviside_kernel_cudaERNS_18TensorIteratorBaseEENKUlvE_clEvENKUlvE1_clEvEUliiE_EESt5arrayIPcLm2EELi4E23TrivialOffsetCalculatorILi1EjESD_NS0_6memory12LoadWithCastILi1EEENSE_13StoreWithCastILi1EEEEEviT_T0_T2_T3_T4_T5_:
.text._ZN2at6native27unrolled_elementwise_kernelINS0_13AUnaryFunctorIiiiZZZNS0_21heaviside_kernel_cudaERNS_18TensorIteratorBaseEENKUlvE_clEvENKUlvE1_clEvEUliiE_EESt5arrayIPcLm2EELi4E23TrivialOffsetCalculatorILi1EjESD_NS0_6memory12LoadWithCastILi1EEENSE_13StoreWithCastILi1EEEEEviT_T0_T2_T3_T4_T5_:
        /* <DEDUP_REMOVED lines=29> */
.L_x_15309:
[----:B------:R0:W5:Y:S01]  /*01d0*/  LDG.E.U8 R23, [R2.64] ;  /* 0x0000002402177981 */ /* 0x000162000c1e1100 */
[----:B------:R-:W-:Y:S05]  /*01e0*/  BRA `(.L_x_15311) ;  /* 0x00000d1000007947 */ /* 0x000fea0003800000 */
.L_x_15308:
        /* <DEDUP_REMOVED lines=8> */
.L_x_15313:
[----:B------:R0:W5:Y:S01]  /*0270*/  LDG.E R23, [R2.64] ;  /* 0x0000002402177981 */ /* 0x000162000c1e1900 */
[----:B------:R-:W-:Y:S05]  /*0280*/  BRA `(.L_x_15311) ;  /* 0x00000c7000007947 */ /* 0x000fea0003800000 */
.L_x_15312:
[----:B------:R0:W5:Y:S01]  /*0290*/  LDG.E.S16 R23, [R2.64] ;  /* 0x0000002402177981 */ /* 0x000162000c1e1700 */
[----:B------:R-:W-:Y:S05]  /*02a0*/  BRA `(.L_x_15311) ;  /* 0x00000c5000007947 */ /* 0x000fea0003800000 */
.L_x_15307:
        /* <DEDUP_REMOVED lines=9> */
.L_x_15315:
[----:B------:R-:W2:Y:S02]  /*0340*/  LDG.E.U16 R2, [R2.64] ;  /* 0x0000002402027981 */ /* 0x000ea4000c1e1500 */
[----:B--2---:R-:W-:-:S06]  /*0350*/  HADD2.F32 R23, -RZ, R2.H0_H0 ;  /* 0x20000002ff177230 */ /* 0x004fcc0000004100 */
[----:B------:R-:W0:Y:S01]  /*0360*/  F2I.FTZ.TRUNC.NTZ R23, R23 ;  /* 0x0000001700177305 */ /* 0x000e22000021f100 */
[----:B------:R-:W-:Y:S05]  /*0370*/  BRA `(.L_x_15311) ;  /* 0x00000b8000007947 */ /* 0x000fea0003800000 */
.L_x_15314:
        /* <DEDUP_REMOVED lines=9> */
.L_x_15317:
[----:B------:R-:W2:Y:S02]  /*0410*/  LDG.E.U16 R2, [R2.64] ;  /* 0x0000002402027981 */ /* 0x000ea4000c1e1500 */
[----:B--2---:R-:W-:-:S06]  /*0420*/  HADD2.F32 R23, -RZ, R2.H0_H0 ;  /* 0x20000002ff177230 */ /* 0x004fcc0000004100 */
[----:B------:R-:W0:Y:S01]  /*0430*/  F2I.FTZ.TRUNC.NTZ R23, R23 ;  /* 0x0000001700177305 */ /* 0x000e22000021f100 */
[----:B------:R-:W-:Y:S05]  /*0440*/  BRA `(.L_x_15311) ;  /* 0x00000ab000007947 */ /* 0x000fea0003800000 */
.L_x_15316:
[----:B------:R-:W2:Y:S02]  /*0450*/  LDG.E.64 R2, [R2.64] ;  /* 0x0000002402027981 */ /* 0x000ea4000c1e1b00 */
[----:B--2---:R0:W1:Y:S01]  /*0460*/  F2I.F64.TRUNC R23, R2 ;  /* 0x0000000200177311 */ /* 0x004062000030d100 */
[----:B------:R-:W-:Y:S05]  /*0470*/  BRA `(.L_x_15311) ;  /* 0x00000a8000007947 */ /* 0x000fea0003800000 */
.L_x_15306:
        /* <DEDUP_REMOVED lines=12> */
.L_x_15320:
[----:B------:R-:W2:Y:S02]  /*0540*/  LDG.E.64 R2, [R2.64] ;  /* 0x0000002402027981 */ /* 0x000ea4000c1e1b00 */
[----:B--2---:R0:W1:Y:S01]  /*0550*/  F2I.F64.TRUNC R23, R2 ;  /* 0x0000000200177311 */ /* 0x004062000030d100 */
[----:B------:R-:W-:Y:S05]  /*0560*/  BRA `(.L_x_15311) ;  /* 0x0000099000007947 */ /* 0x000fea0003800000 */
.L_x_15319:
        /* <DEDUP_REMOVED lines=27> */
.L_x_15322:
        /* <DEDUP_REMOVED lines=15> */
.L_x_15321:
[----:B------:R-:W2:Y:S02]  /*0810*/  LDG.E.U16 R23, [R2.64] ;  /* 0x0000002402177981 */ /* 0x000ea4000c1e1500 */
[----:B--2---:R-:W-:-:S06]  /*0820*/  PRMT R23, RZ, 0x5410, R23 ;  /* 0x00005410ff177816 */ /* 0x004fcc0000000017 */
[----:B------:R-:W0:Y:S01]  /*0830*/  F2I.FTZ.TRUNC.NTZ R23, R23 ;  /* 0x0000001700177305 */ /* 0x000e22000021f100 */
[----:B------:R-:W-:Y:S05]  /*0840*/  BRA `(.L_x_15311) ;  /* 0x000006b000007947 */ /* 0x000fea0003800000 */
.L_x_15318:
        /* <DEDUP_REMOVED lines=10> */
.L_x_15325:
        /* <DEDUP_REMOVED lines=21> */
.L_x_15329:
[----:B------:R-:W-:Y:S05]  /*0a40*/  BSYNC B1 ;  /* 0x0000000000017941 */ /* 0x000fea0003800000 */
.L_x_15328:
[----:B------:R-:W-:Y:S01]  /*0a50*/  IMAD.SHL.U32 R2, R2, 0x100000, RZ ;  /* 0x0010000002027824 */ /* 0x000fe200078e00ff */
[----:B------:R-:W-:-:S04]  /*0a60*/  LEA R0, R0, 0x3b800000, 0x17 ;  /* 0x3b80000000007811 */ /* 0x000fc800078eb8ff */
[----:B------:R-:W-:Y:S02]  /*0a70*/  LOP3.LUT R23, R0, R2, R23, 0xfe, !PT ;  /* 0x0000000200177212 */ /* 0x000fe400078efe17 */
.L_x_15327:
[----:B------:R-:W-:Y:S05]  /*0a80*/  BSYNC B0 ;  /* 0x0000000000007941 */ /* 0x000fea0003800000 */
.L_x_15326:
[----:B------:R-:W0:Y:S01]  /*0a90*/  F2I.FTZ.TRUNC.NTZ R23, R23 ;  /* 0x0000001700177305 */ /* 0x000e22000021f100 */
[----:B------:R-:W-:Y:S05]  /*0aa0*/  BRA `(.L_x_15311) ;  /* 0x0000045000007947 */ /* 0x000fea0003800000 */
.L_x_15324:
        /* <DEDUP_REMOVED lines=21> */
.L_x_15333:
[----:B------:R-:W-:Y:S05]  /*0c00*/  BSYNC B1 ;  /* 0x0000000000017941 */ /* 0x000fea0003800000 */
.L_x_15332:
[----:B------:R-:W-:Y:S01]  /*0c10*/  IMAD.SHL.U32 R2, R2, 0x200000, RZ ;  /* 0x0020000002027824 */ /* 0x000fe200078e00ff */
[----:B------:R-:W-:-:S04]  /*0c20*/  LEA R0, R0, 0x37800000, 0x17 ;  /* 0x3780000000007811 */ /* 0x000fc800078eb8ff */
[----:B------:R-:W-:Y:S02]  /*0c30*/  LOP3.LUT R23, R0, R2, R23, 0xfe, !PT ;  /* 0x0000000200177212 */ /* 0x000fe400078efe17 */
.L_x_15331:
[----:B------:R-:W-:Y:S05]  /*0c40*/  BSYNC B0 ;  /* 0x0000000000007941 */ /* 0x000fea0003800000 */
.L_x_15330:
[----:B------:R-:W0:Y:S01]  /*0c50*/  F2I.FTZ.TRUNC.NTZ R23, R23 ;  /* 0x0000001700177305 */ /* 0x000e22000021f100 */
[----:B------:R-:W-:Y:S05]  /*0c60*/  BRA `(.L_x_15311) ;  /* 0x0000029000007947 */ /* 0x000fea0003800000 */
.L_x_15323:
        /* <DEDUP_REMOVED lines=14> */
.L_x_15337:
[----:B------:R-:W-:Y:S05]  /*0d50*/  BSYNC B0 ;  /* 0x0000000000007941 */ /* 0x000fea0003800000 */
.L_x_15336:
[----:B------:R-:W0:Y:S01]  /*0d60*/  F2I.FTZ.TRUNC.NTZ R23, R23 ;  /* 0x0000001700177305 */ /* 0x000e22000021f100 */
[----:B------:R-:W-:Y:S05]  /*0d70*/  BRA `(.L_x_15311) ;  /* 0x0000018000007947 */ /* 0x000fea0003800000 */
.L_x_15310:
        /* <DEDUP_REMOVED lines=21> */
.L_x_15335:
[----:B------:R0:W5:Y:S01]  /*0ed0*/  LDG.E R23, [R2.64] ;  /* 0x0000002402177981 */ /* 0x000162000c1e1900 */
[----:B------:R-:W-:Y:S05]  /*0ee0*/  BRA `(.L_x_15311) ;  /* 0x0000001000007947 */ /* 0x000fea0003800000 */
.L_x_15334:
[----:B------:R0:W5:Y:S02]  /*0ef0*/  LDG.E R23, [R2.64] ;  /* 0x0000002402177981 */ /* 0x000164000c1e1900 */
.L_x_15311:
[----:B------:R-:W2:Y:S02]  /*0f00*/  S2R R18, SR_TID.X ;  /* 0x0000000000127919 */ /* 0x000ea40000002100 */
[----:B--2---:R-:W-:Y:S02]  /*0f10*/  IADD3 R18, R18, 0x80, RZ ;  /* 0x0000008012127810 */ /* 0x004fe40007ffe0ff */
.L_x_15305:
[----:B-1----:R-:W-:Y:S05]  /*0f20*/  BSYNC B6 ;  /* 0x0000000000067941 */ /* 0x002fea0003800000 */
.L_x_15304:
        /* <DEDUP_REMOVED lines=21> */
.L_x_15343:
[----:B------:R0:W5:Y:S01]  /*1080*/  LDG.E.U8 R19, [R2.64] ;  /* 0x0000002402137981 */ /* 0x000162000c1e1100 */
[----:B------:R-:W-:Y:S05]  /*1090*/  BRA `(.L_x_15345) ;  /* 0x00000d0000007947 */ /* 0x000fea0003800000 */
.L_x_15342:
        /* <DEDUP_REMOVED lines=8> */
.L_x_15347:
[----:B------:R0:W5:Y:S01]  /*1120*/  LDG.E R19, [R2.64] ;  /* 0x0000002402137981 */ /* 0x000162000c1e1900 */
[----:B------:R-:W-:Y:S05]  /*1130*/  BRA `(.L_x_15345) ;  /* 0x00000c6000007947 */ /* 0x000fea0003800000 */
.L_x_15346:
[----:B------:R0:W5:Y:S01]  /*1140*/  LDG.E.S16 R19, [R2.64] ;  /* 0x0000002402137981 */ /* 0x000162000c1e1700 */
[----:B------:R-:W-:Y:S05]  /*1150*/  BRA `(.L_x_15345) ;  /* 0x00000c4000007947 */ /* 0x000fea0003800000 */
.L_x_15341:
        /* <DEDUP_REMOVED lines=9> */
.L_x_15349:
[----:B------:R-:W2:Y:S02]  /*11f0*/  LDG.E.U16 R2, [R2.64] ;  /* 0x0000002402027981 */ /* 0x000ea4000c1e1500 */
[----:B--2---:R-:W-:-:S06]  /*1200*/  HADD2.F32 R19, -RZ, R2.H0_H0 ;  /* 0x20000002ff137230 */ /* 0x004fcc0000004100 */
[----:B------:R-:W0:Y:S01]  /*1210*/  F2I.FTZ.TRUNC.NTZ R19, R19 ;  /* 0x0000001300137305 */ /* 0x000e22000021f100 */
[----:B------:R-:W-:Y:S05]  /*1220*/  BRA `(.L_x_15345) ;  /* 0x00000b7000007947 */ /* 0x000fea0003800000 */
.L_x_15348:
        /* <DEDUP_REMOVED lines=9> */
.L_x_15351:
[----:B------:R-:W2:Y:S02]  /*12c0*/  LDG.E.U16 R2, [R2.64] ;  /* 0x0000002402027981 */ /* 0x000ea4000c1e1500 */
[----:B--2---:R-:W-:-:S06]  /*12d0*/  HADD2.F32 R19, -RZ, R2.H0_H0 ;  /* 0x20000002ff137230 */ /* 0x004fcc0000004100 */
[----:B------:R-:W0:Y:S01]  /*12e0*/  F2I.FTZ.TRUNC.NTZ R19, R19 ;  /* 0x0000001300137305 */ /* 0x000e22000021f100 */
[----:B------:R-:W-:Y:S05]  /*12f0*/  BRA `(.L_x_15345) ;  /* 0x00000aa000007947 */ /* 0x000fea0003800000 */
.L_x_15350:
[----:B------:R-:W2:Y:S02]  /*1300*/  LDG.E.64 R2, [R2.64] ;  /* 0x0000002402027981 */ /* 0x000ea4000c1e1b00 */
[----:B--2---:R0:W1:Y:S01]  /*1310*/  F2I.F64.TRUNC R19, R2 ;  /* 0x0000000200137311 */ /* 0x004062000030d100 */
[----:B------:R-:W-:Y:S05]  /*1320*/  BRA `(.L_x_15345) ;  /* 0x00000a7000007947 */ /* 0x000fea0003800000 */
.L_x_15340:
        /* <DEDUP_REMOVED lines=12> */
.L_x_15354:
[----:B------:R-:W2:Y:S02]  /*13f0*/  LDG.E.64 R2, [R2.64] ;  /* 0x0000002402027981 */ /* 0x000ea4000c1e1b00 */
[----:B--2---:R0:W1:Y:S01]  /*1400*/  F2I.F64.TRUNC R19, R2 ;  /* 0x0000000200137311 */ /* 0x004062000030d100 */
[----:B------:R-:W-:Y:S05]  /*1410*/  BRA `(.L_x_15345) ;  /* 0x0000098000007947 */ /* 0x000fea0003800000 */
.L_x_15353:
        /* <DEDUP_REMOVED lines=27> */
.L_x_15356:
        /* <DEDUP_REMOVED lines=14> */
.L_x_15355:
[----:B------:R-:W2:Y:S02]  /*16b0*/  LDG.E.U16 R19, [R2.64] ;  /* 0x0000002402137981 */ /* 0x000ea4000c1e1500 */
[----:B--2---:R-:W-:-:S06]  /*16c0*/  PRMT R19, RZ, 0x5410, R19 ;  /* 0x00005410ff137816 */ /* 0x004fcc0000000013 */
[----:B------:R-:W0:Y:S01]  /*16d0*/  F2I.FTZ.TRUNC.NTZ R19, R19 ;  /* 0x0000001300137305 */ /* 0x000e22000021f100 */
[----:B------:R-:W-:Y:S05]  /*16e0*/  BRA `(.L_x_15345) ;  /* 0x000006b000007947 */ /* 0x000fea0003800000 */
.L_x_15352:
        /* <DEDUP_REMOVED lines=10> */
.L_x_15359:
        /* <DEDUP_REMOVED lines=21> */
.L_x_15363:
[----:B------:R-:W-:Y:S05]  /*18e0*/  BSYNC B1 ;  /* 0x0000000000017941 */ /* 0x000fea0003800000 */
.L_x_15362:
[----:B------:R-:W-:Y:S01]  /*18f0*/  IMAD.SHL.U32 R2, R2, 0x100000, RZ ;  /* 0x0010000002027824 */ /* 0x000fe200078e00ff */
[----:B------:R-:W-:-:S04]  /*1900*/  LEA R0, R0, 0x3b800000, 0x17 ;  /* 0x3b80000000007811 */ /* 0x000fc800078eb8ff */
[----:B------:R-:W-:Y:S02]  /*1910*/  LOP3.LUT R19, R0, R2, R19, 0xfe, !PT ;  /* 0x0000000200137212 */ /* 0x000fe400078efe13 */
.L_x_15361:
[----:B------:R-:W-:Y:S05]  /*1920*/  BSYNC B0 ;  /* 0x0000000000007941 */ /* 0x000fea0003800000 */
.L_x_15360:
[----:B------:R-:W0:Y:S01]  /*1930*/  F2I.FTZ.TRUNC.NTZ R19, R19 ;  /* 0x0000001300137305 */ /* 0x000e22000021f100 */
[----:B------:R-:W-:Y:S05]  /*1940*/  BRA `(.L_x_15345) ;  /* 0x0000045000007947 */ /* 0x000fea0003800000 */
.L_x_15358:
        /* <DEDUP_REMOVED lines=21> */
.L_x_15367:
[----:B------:R-:W-:Y:S05]  /*1aa0*/  BSYNC B1 ;  /* 0x0000000000017941 */ /* 0x000fea0003800000 */
.L_x_15366:
[----:B------:R-:W-:Y:S01]  /*1ab0*/  IMAD.SHL.U32 R2, R2, 0x200000, RZ ;  /* 0x0020000002027824 */ /* 0x000fe200078e00ff */
[----:B------:R-:W-:-:S04]  /*1ac0*/  LEA R0, R0, 0x37800000, 0x17 ;  /* 0x3780000000007811 */ /* 0x000fc800078eb8ff */
[----:B------:R-:W-:Y:S02]  /*1ad0*/  LOP3.LUT R19, R0, R2, R19, 0xfe, !PT ;  /* 0x0000000200137212 */ /* 0x000fe400078efe13 */
.L_x_15365:
[----:B------:R-:W-:Y:S05]  /*1ae0*/  BSYNC B0 ;  /* 0x0000000000007941 */ /* 0x000fea0003800000 */
.L_x_15364:
[----:B------:R-:W0:Y:S01]  /*1af0*/  F2I.FTZ.TRUNC.NTZ R19, R19 ;  /* 0x0000001300137305 */ /* 0x000e22000021f100 */
[----:B------:R-:W-:Y:S05]  /*1b00*/  BRA `(.L_x_15345) ;  /* 0x0000029000007947 */ /* 0x000fea0003800000 */
.L_x_15357:
        /* <DEDUP_REMOVED lines=14> */
.L_x_15371:
[----:B------:R-:W-:Y:S05]  /*1bf0*/  BSYNC B0 ;  /* 0x0000000000007941 */ /* 0x000fea0003800000 */
.L_x_15370:
[----:B------:R-:W0:Y:S01]  /*1c00*/  F2I.FTZ.TRUNC.NTZ R19, R19 ;  /* 0x0000001300137305 */ /* 0x000e22000021f100 */
[----:B------:R-:W-:Y:S05]  /*1c10*/  BRA `(.L_x_15345) ;  /* 0x0000018000007947 */ /* 0x000fea0003800000 */
.L_x_15344:
        /* <DEDUP_REMOVED lines=21> */
.L_x_15369:
[----:B------:R0:W5:Y:S01]  /*1d70*/  LDG.E R19, [R2.64] ;  /* 0x0000002402137981 */ /* 0x000162000c1e1900 */
[----:B------:R-:W-:Y:S05]  /*1d80*/  BRA `(.L_x_15345) ;  /* 0x0000001000007947 */ /* 0x000fea0003800000 */
.L_x_15368:
[----:B------:R0:W5:Y:S02]  /*1d90*/  LDG.E R19, [R2.64] ;  /* 0x0000002402137981 */ /* 0x000164000c1e1900 */
.L_x_15345:
[----:B------:R-:W-:-:S03]  /*1da0*/  IADD3 R18, R18, 0x80, RZ ;  /* 0x0000008012127810 */ /* 0x000fc60007ffe0ff */
.L_x_15339:
[----:B------:R-:W-:Y:S05]  /*1db0*/  BSYNC B6 ;  /* 0x0000000000067941 */ /* 0x000fea0003800000 */
.L_x_15338:
[----:B------:R-:W-:Y:S01]  /*1dc0*/  ISETP.GE.AND P0, PT, R18, R16, PT ;  /* 0x000000101200720c */ /* 0x000fe20003f06270 */
[----:B------:R-:W-:Y:S01]  /*1dd0*/  BSSY B6, `(.L_x_15372) ;  /* 0x00000e9000067945 */ /* 0x000fe20003800000 */
[----:B------:R-:W-:Y:S02]  /*1de0*/  IMAD.MOV.U32 R25, RZ, RZ, RZ ;  /* 0x000000ffff197224 */ /* 0x000fe400078e00ff */
[----:B------:R-:W-:-:S09]  /*1df0*/  IMAD.MOV.U32 R27, RZ, RZ, RZ ;  /* 0x000000ffff1b7224 */ /* 0x000fd200078e00ff */
        /* <DEDUP_REMOVED lines=19> */
.L_x_15377:
[----:B------:R0:W5:Y:S01]  /*1f30*/  LDG.E.U8 R27, [R2.64] ;  /* 0x00000024021b7981 */ /* 0x000162000c1e1100 */
[----:B------:R-:W-:Y:S05]  /*1f40*/  BRA `(.L_x_15379) ;  /* 0x00000d0000007947 */ /* 0x000fea0003800000 */
.L_x_15376:
        /* <DEDUP_REMOVED lines=8> */
.L_x_15381:
[----:B------:R0:W5:Y:S01]  /*1fd0*/  LDG.E R27, [R2.64] ;  /* 0x00000024021b7981 */ /* 0x000162000c1e1900 */
[----:B------:R-:W-:Y:S05]  /*1fe0*/  BRA `(.L_x_15379) ;  /* 0x00000c6000007947 */ /* 0x000fea0003800000 */
.L_x_15380:
[----:B------:R0:W5:Y:S01]  /*1ff0*/  LDG.E.S16 R27, [R2.64] ;  /* 0x00000024021b7981 */ /* 0x000162000c1e1700 */
[----:B------:R-:W-:Y:S05]  /*2000*/  BRA `(.L_x_15379) ;  /* 0x00000c4000007947 */ /* 0x000fea0003800000 */
.L_x_15375:
        /* <DEDUP_REMOVED lines=9> */
.L_x_15383:
[----:B------:R-:W2:Y:S02]  /*20a0*/  LDG.E.U16 R2, [R2.64] ;  /* 0x0000002402027981 */ /* 0x000ea4000c1e1500 */
[----:B--2---:R-:W-:-:S06]  /*20b0*/  HADD2.F32 R27, -RZ, R2.H0_H0 ;  /* 0x20000002ff1b7230 */ /* 0x004fcc0000004100 */
[----:B------:R-:W0:Y:S01]  /*20c0*/  F2I.FTZ.TRUNC.NTZ R27, R27 ;  /* 0x0000001b001b7305 */ /* 0x000e22000021f100 */
[----:B------:R-:W-:Y:S05]  /*20d0*/  BRA `(.L_x_15379) ;  /* 0x00000b7000007947 */ /* 0x000fea0003800000 */
.L_x_15382:
        /* <DEDUP_REMOVED lines=9> */
.L_x_15385:
[----:B------:R-:W2:Y:S02]  /*2170*/  LDG.E.U16 R2, [R2.64] ;  /* 0x0000002402027981 */ /* 0x000ea4000c1e1500 */
[----:B--2---:R-:W-:-:S06]  /*2180*/  HADD2.F32 R27, -RZ, R2.H0_H0 ;  /* 0x20000002ff1b7230 */ /* 0x004fcc0000004100 */
[----:B------:R-:W0:Y:S01]  /*2190*/  F2I.FTZ.TRUNC.NTZ R27, R27 ;  /* 0x0000001b001b7305 */ /* 0x000e22000021f100 */
[----:B------:R-:W-:Y:S05]  /*21a0*/  BRA `(.L_x_15379) ;  /* 0x00000aa000007947 */ /* 0x000fea0003800000 */
.L_x_15384:
[----:B------:R-:W2:Y:S02]  /*21b0*/  LDG.E.64 R2, [R2.64] ;  /* 0x0000002402027981 */ /* 0x000ea4000c1e1b00 */
[----:B--2---:R0:W2:Y:S01]  /*21c0*/  F2I.F64.TRUNC R27, R2 ;  /* 0x00000002001b7311 */ /* 0x0040a2000030d100 */
[----:B------:R-:W-:Y:S05]  /*21d0*/  BRA `(.L_x_15379) ;  /* 0x00000a7000007947 */ /* 0x000fea0003800000 */
.L_x_15374:
        /* <DEDUP_REMOVED lines=12> */
.L_x_15388:
[----:B------:R-:W2:Y:S02]  /*22a0*/  LDG.E.64 R2, [R2.64] ;  /* 0x0000002402027981 */ /* 0x000ea4000c1e1b00 */
[----:B--2---:R0:W2:Y:S01]  /*22b0*/  F2I.F64.TRUNC R27, R2 ;  /* 0x00000002001b7311 */ /* 0x0040a2000030d100 */
[----:B------:R-:W-:Y:S05]  /*22c0*/  BRA `(.L_x_15379) ;  /* 0x0000098000007947 */ /* 0x000fea0003800000 */
.L_x_15387:
        /* <DEDUP_REMOVED lines=27> */
.L_x_15390:
        /* <DEDUP_REMOVED lines=14> */
.L_x_15389:
[----:B------:R-:W2:Y:S02]  /*2560*/  LDG.E.U16 R27, [R2.64] ;  /* 0x00000024021b7981 */ /* 0x000ea4000c1e1500 */
[----:B--2---:R-:W-:-:S06]  /*2570*/  PRMT R27, RZ, 0x5410, R27 ;  /* 0x00005410ff1b7816 */ /* 0x004fcc000000001b */
[----:B------:R-:W0:Y:S01]  /*2580*/  F2I.FTZ.TRUNC.NTZ R27, R27 ;  /* 0x0000001b001b7305 */ /* 0x000e22000021f100 */
[----:B------:R-:W-:Y:S05]  /*2590*/  BRA `(.L_x_15379) ;  /* 0x000006b000007947 */ /* 0x000fea0003800000 */
.L_x_15386:
        /* <DEDUP_REMOVED lines=10> */
.L_x_15393:
        /* <DEDUP_REMOVED lines=21> */
.L_x_15397:
[----:B------:R-:W-:Y:S05]  /*2790*/  BSYNC B1 ;  /* 0x0000000000017941 */ /* 0x000fea0003800000 */
.L_x_15396:
[----:B------:R-:W-:Y:S01]  /*27a0*/  IMAD.SHL.U32 R2, R2, 0x100000, RZ ;  /* 0x0010000002027824 */ /* 0x000fe200078e00ff */
[----:B------:R-:W-:-:S04]  /*27b0*/  LEA R0, R0, 0x3b800000, 0x17 ;  /* 0x3b80000000007811 */ /* 0x000fc800078eb8ff */
[----:B------:R-:W-:Y:S02]  /*27c0*/  LOP3.LUT R27, R0, R2, R27, 0xfe, !PT ;  /* 0x00000002001b7212 */ /* 0x000fe400078efe1b */
.L_x_15395:
[----:B------:R-:W-:Y:S05]  /*27d0*/  BSYNC B0 ;  /* 0x0000000000007941 */ /* 0x000fea0003800000 */
.L_x_15394:
[----:B------:R-:W0:Y:S01]  /*27e0*/  F2I.FTZ.TRUNC.NTZ R27, R27 ;  /* 0x0000001b001b7305 */ /* 0x000e22000021f100 */
[----:B------:R-:W-:Y:S05]  /*27f0*/  BRA `(.L_x_15379) ;  /* 0x0000045000007947 */ /* 0x000fea0003800000 */
.L_x_15392:
        /* <DEDUP_REMOVED lines=21> */
.L_x_15401:
[----:B------:R-:W-:Y:S05]  /*2950*/  BSYNC B1 ;  /* 0x0000000000017941 */ /* 0x000fea0003800000 */
.L_x_15400:
[----:B------:R-:W-:Y:S01]  /*2960*/  IMAD.SHL.U32 R2, R2, 0x200000, RZ ;  /* 0x0020000002027824 */ /* 0x000fe200078e00ff */
[----:B------:R-:W-:-:S04]  /*2970*/  LEA R0, R0, 0x37800000, 0x17 ;  /* 0x3780000000007811 */ /* 0x000fc800078eb8ff */
[----:B------:R-:W-:Y:S02]  /*2980*/  LOP3.LUT R27, R0, R2, R27, 0xfe, !PT ;  /* 0x00000002001b7212 */ /* 0x000fe400078efe1b */
.L_x_15399:
[----:B------:R-:W-:Y:S05]  /*2990*/  BSYNC B0 ;  /* 0x0000000000007941 */ /* 0x000fea0003800000 */
.L_x_15398:
[----:B------:R-:W0:Y:S01]  /*29a0*/  F2I.FTZ.TRUNC.NTZ R27, R27 ;  /* 0x0000001b001b7305 */ /* 0x000e22000021f100 */
[----:B------:R-:W-:Y:S05]  /*29b0*/  BRA `(.L_x_15379) ;  /* 0x0000029000007947 */ /* 0x000fea0003800000 */
.L_x_15391:
        /* <DEDUP_REMOVED lines=14> */
.L_x_15405:
[----:B------:R-:W-:Y:S05]  /*2aa0*/  BSYNC B0 ;  /* 0x0000000000007941 */ /* 0x000fea0003800000 */
.L_x_15404:
[----:B------:R-:W0:Y:S01]  /*2ab0*/  F2I.FTZ.TRUNC.NTZ R27, R27 ;  /* 0x0000001b001b7305 */ /* 0x000e22000021f100 */
[----:B------:R-:W-:Y:S05]  /*2ac0*/  BRA `(.L_x_15379) ;  /* 0x0000018000007947 */ /* 0x000fea0003800000 */
.L_x_15378:
        /* <DEDUP_REMOVED lines=21> */
.L_x_15403:
[----:B------:R0:W5:Y:S01]  /*2c20*/  LDG.E R27, [R2.64] ;  /* 0x00000024021b7981 */ /* 0x000162000c1e1900 */
[----:B------:R-:W-:Y:S05]  /*2c30*/  BRA `(.L_x_15379) ;  /* 0x0000001000007947 */ /* 0x000fea0003800000 */
.L_x_15402:
[----:B------:R0:W5:Y:S02]  /*2c40*/  LDG.E R27, [R2.64] ;  /* 0x00000024021b7981 */ /* 0x000164000c1e1900 */
.L_x_15379:
[----:B------:R-:W-:-:S03]  /*2c50*/  IADD3 R18, R18, 0x80, RZ ;  /* 0x0000008012127810 */ /* 0x000fc60007ffe0ff */
.L_x_15373:
[----:B------:R-:W-:Y:S05]  /*2c60*/  BSYNC B6 ;  /* 0x0000000000067941 */ /* 0x000fea0003800000 */
.L_x_15372:
        /* <DEDUP_REMOVED lines=20> */
.L_x_15411:
[----:B------:R0:W5:Y:S01]  /*2db0*/  LDG.E.U8 R25, [R2.64] ;  /* 0x0000002402197981 */ /* 0x000162000c1e1100 */
[----:B------:R-:W-:Y:S05]  /*2dc0*/  BRA `(.L_x_15407) ;  /* 0x00000cf000007947 */ /* 0x000fea0003800000 */
.L_x_15410:
        /* <DEDUP_REMOVED lines=8> */
.L_x_15414:
[----:B------:R0:W5:Y:S01]  /*2e50*/  LDG.E R25, [R2.64] ;  /* 0x0000002402197981 */ /* 0x000162000c1e1900 */
[----:B------:R-:W-:Y:S05]  /*2e60*/  BRA `(.L_x_15407) ;  /* 0x00000c5000007947 */ /* 0x000fea0003800000 */
.L_x_15413:
[----:B------:R0:W5:Y:S01]  /*2e70*/  LDG.E.S16 R25, [R2.64] ;  /* 0x0000002402197981 */ /* 0x000162000c1e1700 */
[----:B------:R-:W-:Y:S05]  /*2e80*/  BRA `(.L_x_15407) ;  /* 0x00000c3000007947 */ /* 0x000fea0003800000 */
.L_x_15409:
        /* <DEDUP_REMOVED lines=9> */
.L_x_15416:
[----:B------:R-:W3:Y:S02]  /*2f20*/  LDG.E.U16 R2, [R2.64] ;  /* 0x0000002402027981 */ /* 0x000ee4000c1e1500 */
[----:B---3--:R-:W-:-:S06]  /*2f30*/  HADD2.F32 R25, -RZ, R2.H0_H0 ;  /* 0x20000002ff197230 */ /* 0x008fcc0000004100 */
[----:B------:R-:W0:Y:S01]  /*2f40*/  F2I.FTZ.TRUNC.NTZ R25, R25 ;  /* 0x0000001900197305 */ /* 0x000e22000021f100 */
[----:B------:R-:W-:Y:S05]  /*2f50*/  BRA `(.L_x_15407) ;  /* 0x00000b6000007947 */ /* 0x000fea0003800000 */
.L_x_15415:
        /* <DEDUP_REMOVED lines=9> */
.L_x_15418:
[----:B------:R-:W3:Y:S02]  /*2ff0*/  LDG.E.U16 R2, [R2.64] ;  /* 0x0000002402027981 */ /* 0x000ee4000c1e1500 */
[----:B---3--:R-:W-:-:S06]  /*3000*/  HADD2.F32 R25, -RZ, R2.H0_H0 ;  /* 0x20000002ff197230 */ /* 0x008fcc0000004100 */
[----:B------:R-:W0:Y:S01]  /*3010*/  F2I.FTZ.TRUNC.NTZ R25, R25 ;  /* 0x0000001900197305 */ /* 0x000e22000021f100 */
[----:B------:R-:W-:Y:S05]  /*3020*/  BRA `(.L_x_15407) ;  /* 0x00000a9000007947 */ /* 0x000fea0003800000 */
.L_x_15417:
[----:B------:R-:W3:Y:S02]  /*3030*/  LDG.E.64 R2, [R2.64] ;  /* 0x0000002402027981 */ /* 0x000ee4000c1e1b00 */
[----:B---3--:R0:W3:Y:S01]  /*3040*/  F2I.F64.TRUNC R25, R2 ;  /* 0x0000000200197311 */ /* 0x0080e2000030d100 */
[----:B------:R-:W-:Y:S05]  /*3050*/  BRA `(.L_x_15407) ;  /* 0x00000a6000007947 */ /* 0x000fea0003800000 */
.L_x_15408:
        /* <DEDUP_REMOVED lines=12> */
.L_x_15421:
[----:B------:R-:W3:Y:S02]  /*3120*/  LDG.E.64 R2, [R2.64] ;  /* 0x0000002402027981 */ /* 0x000ee4000c1e1b00 */
[----:B---3--:R0:W3:Y:S01]  /*3130*/  F2I.F64.TRUNC R25, R2 ;  /* 0x0000000200197311 */ /* 0x0080e2000030d100 */
[----:B------:R-:W-:Y:S05]  /*3140*/  BRA `(.L_x_15407) ;  /* 0x0000097000007947 */ /* 0x000fea0003800000 */
.L_x_15420:
        /* <DEDUP_REMOVED lines=27> */
.L_x_15423:
        /* <DEDUP_REMOVED lines=14> */
.L_x_15422:
[----:B------:R-:W3:Y:S02]  /*33e0*/  LDG.E.U16 R25, [R2.64] ;  /* 0x0000002402197981 */ /* 0x000ee4000c1e1500 */
[----:B---3--:R-:W-:-:S06]  /*33f0*/  PRMT R25, RZ, 0x5410, R25 ;  /* 0x00005410ff197816 */ /* 0x008fcc0000000019 */
[----:B------:R-:W0:Y:S01]  /*3400*/  F2I.FTZ.TRUNC.NTZ R25, R25 ;  /* 0x0000001900197305 */ /* 0x000e22000021f100 */
[----:B------:R-:W-:Y:S05]  /*3410*/  BRA `(.L_x_15407) ;  /* 0x000006a000007947 */ /* 0x000fea0003800000 */
.L_x_15419:
        /* <DEDUP_REMOVED lines=10> */
.L_x_15426:
        /* <DEDUP_REMOVED lines=21> */
.L_x_15430:
[----:B------:R-:W-:Y:S05]  /*3610*/  BSYNC B1 ;  /* 0x0000000000017941 */ /* 0x000fea0003800000 */
.L_x_15429:
[----:B------:R-:W-:Y:S01]  /*3620*/  IMAD.SHL.U32 R2, R2, 0x100000, RZ ;  /* 0x0010000002027824 */ /* 0x000fe200078e00ff */
[----:B------:R-:W-:-:S04]  /*3630*/  LEA R0, R0, 0x3b800000, 0x17 ;  /* 0x3b80000000007811 */ /* 0x000fc800078eb8ff */
[----:B------:R-:W-:Y:S02]  /*3640*/  LOP3.LUT R25, R0, R2, R25, 0xfe, !PT ;  /* 0x0000000200197212 */ /* 0x000fe400078efe19 */
.L_x_15428:
[----:B------:R-:W-:Y:S05]  /*3650*/  BSYNC B0 ;  /* 0x0000000000007941 */ /* 0x000fea0003800000 */
.L_x_15427:
[----:B------:R-:W0:Y:S01]  /*3660*/  F2I.FTZ.TRUNC.NTZ R25, R25 ;  /* 0x0000001900197305 */ /* 0x000e22000021f100 */
[----:B------:R-:W-:Y:S05]  /*3670*/  BRA `(.L_x_15407) ;  /* 0x0000044000007947 */ /* 0x000fea0003800000 */
.L_x_15425:
        /* <DEDUP_REMOVED lines=21> */
.L_x_15434:
[----:B------:R-:W-:Y:S05]  /*37d0*/  BSYNC B1 ;  /* 0x0000000000017941 */ /* 0x000fea0003800000 */
.L_x_15433:
[----:B------:R-:W-:Y:S01]  /*37e0*/  IMAD.SHL.U32 R2, R2, 0x200000, RZ ;  /* 0x0020000002027824 */ /* 0x000fe200078e00ff */
[----:B------:R-:W-:-:S04]  /*37f0*/  LEA R0, R0, 0x37800000, 0x17 ;  /* 0x3780000000007811 */ /* 0x000fc800078eb8ff */
[----:B------:R-:W-:Y:S02]  /*3800*/  LOP3.LUT R25, R0, R2, R25, 0xfe, !PT ;  /* 0x0000000200197212 */ /* 0x000fe400078efe19 */
.L_x_15432:
[----:B------:R-:W-:Y:S05]  /*3810*/  BSYNC B0 ;  /* 0x0000000000007941 */ /* 0x000fea0003800000 */
.L_x_15431:
[----:B------:R-:W0:Y:S01]  /*3820*/  F2I.FTZ.TRUNC.NTZ R25, R25 ;  /* 0x0000001900197305 */ /* 0x000e22000021f100 */
[----:B------:R-:W-:Y:S05]  /*3830*/  BRA `(.L_x_15407) ;  /* 0x0000028000007947 */ /* 0x000fea0003800000 */
.L_x_15424:
        /* <DEDUP_REMOVED lines=14> */
.L_x_15438:
[----:B------:R-:W-:Y:S05]  /*3920*/  BSYNC B0 ;  /* 0x0000000000007941 */ /* 0x000fea0003800000 */
.L_x_15437:
[----:B------:R-:W0:Y:S01]  /*3930*/  F2I.FTZ.TRUNC.NTZ R25, R25 ;  /* 0x0000001900197305 */ /* 0x000e22000021f100 */
[----:B------:R-:W-:Y:S05]  /*3940*/  BRA `(.L_x_15407) ;  /* 0x0000017000007947 */ /* 0x000fea0003800000 */
.L_x_15412:
        /* <DEDUP_REMOVED lines=20> */
.L_x_15436:
[----:B------:R0:W5:Y:S01]  /*3a90*/  LDG.E R25, [R2.64] ;  /* 0x0000002402197981 */ /* 0x000162000c1e1900 */
[----:B------:R-:W-:Y:S05]  /*3aa0*/  BRA `(.L_x_15407) ;  /* 0x0000001000007947 */ /* 0x000fea0003800000 */
.L_x_15435:
[----:B------:R0:W5:Y:S02]  /*3ab0*/  LDG.E R25, [R2.64] ;  /* 0x0000002402197981 */ /* 0x000164000c1e1900 */
.L_x_15407:
[----:B------:R-:W-:Y:S05]  /*3ac0*/  BSYNC B6 ;  /* 0x0000000000067941 */ /* 0x000fea0003800000 */
.L_x_15406:
[----:B0-----:R-:W0:Y:S01]  /*3ad0*/  S2R R2, SR_TID.X ;  /* 0x0000000000027919 */ /* 0x001e220000002100 */
[----:B------:R-:W4:Y:S01]  /*3ae0*/  LDC.U8 R18, c[0x0][0x18c] ;  /* 0x00006300ff127b82 */ /* 0x000f220000000000 */
[----:B------:R-:W-:Y:S01]  /*3af0*/  ULDC UR4, c[0x0][0x168] ;  /* 0x00005a0000047ab9 */ /* 0x000fe20000000800 */
[----:B------:R-:W-:Y:S01]  /*3b00*/  ISETP.NE.AND P0, PT, RZ, c[0x0][0x168], PT ;  /* 0x00005a00ff007a0c */ /* 0x000fe20003f05270 */
[----:B------:R-:W-:Y:S01]  /*3b10*/  UISETP.LT.AND UP0, UPT, URZ, UR4, UPT ;  /* 0x000000043f00728c */ /* 0x000fe2000bf01270 */
[----:B------:R-:W-:Y:S03]  /*3b20*/  BSSY B6, `(.L_x_15439) ;  /* 0x00000f7000067945 */ /* 0x000fe60003800000 */
[----:B------:R-:W-:-:S06]  /*3b30*/  USEL UR4, URZ, 0x1, !UP0 ;  /* 0x000000013f047887 */ /* 0x000fcc000c000000 */
[----:B------:R-:W-:Y:S02]  /*3b40*/  IMAD.U32 R22, RZ, RZ, UR4 ;  /* 0x00000004ff167e24 */ /* 0x000fe4000f8e00ff */
[----:B------:R-:W-:Y:S02]  /*3b50*/  IMAD.U32 R24, RZ, RZ, UR4 ;  /* 0x00000004ff187e24 */ /* 0x000fe4000f8e00ff */
[----:B------:R-:W-:Y:S02]  /*3b60*/  IMAD.U32 R26, RZ, RZ, UR4 ;  /* 0x00000004ff1a7e24 */ /* 0x000fe4000f8e00ff */
[----:B------:R-:W-:Y:S02]  /*3b70*/  IMAD.U32 R4, RZ, RZ, UR4 ;  /* 0x00000004ff047e24 */ /* 0x000fe4000f8e00ff */
[----:B-1---5:R-:W-:Y:S01]  /*3b80*/  @!P0 IMAD.MOV.U32 R26, RZ, RZ, R19 ;  /* 0x000000ffff1a8224 */ /* 0x022fe200078e0013 */
[----:B0-----:R-:W-:Y:S01]  /*3b90*/  ISETP.GE.AND P1, PT, R2, R16, PT ;  /* 0x000000100200720c */ /* 0x001fe20003f26270 */
[----:B---3--:R-:W-:-:S02]  /*3ba0*/  @!P0 IMAD.MOV.U32 R22, RZ, RZ, R25 ;  /* 0x000000ffff168224 */ /* 0x008fc400078e0019 */
[----:B--2---:R-:W-:Y:S02]  /*3bb0*/  @!P0 IMAD.MOV.U32 R24, RZ, RZ, R27 ;  /* 0x000000ffff188224 */ /* 0x004fe400078e001b */
[----:B------:R-:W-:Y:S02]  /*3bc0*/  @!P0 IMAD.MOV.U32 R4, RZ, RZ, R23 ;  /* 0x000000ffff048224 */ /* 0x000fe400078e0017 */
[----:B------:R-:W-:-:S06]  /*3bd0*/  IMAD.MOV.U32 R19, RZ, RZ, R2 ;  /* 0x000000ffff137224 */ /* 0x000fcc00078e0002 */
[----:B------:R-:W-:Y:S05]  /*3be0*/  @P1 BRA `(.L_x_15440) ;  /* 0x00000ea000001947 */ /* 0x000fea0003800000 */
[----:B----4-:R-:W-:Y:S01]  /*3bf0*/  IMAD R0, R17, 0x200, R2 ;  /* 0x0000020011007824 */ /* 0x010fe200078e0202 */
        /* <DEDUP_REMOVED lines=17> */
.L_x_15444:
[----:B------:R0:W-:Y:S01]  /*3d10*/  STG.E.U8 [R8.64], R4 ;  /* 0x0000000408007986 */ /* 0x0001e2000c101124 */
[----:B------:R-:W-:Y:S05]  /*3d20*/  BRA `(.L_x_15446) ;  /* 0x00000d5000007947 */ /* 0x000fea0003800000 */
.L_x_15443:
        /* <DEDUP_REMOVED lines=9> */
.L_x_15448:
[----:B------:R0:W-:Y:S01]  /*3dc0*/  STG.E [R8.64], R4 ;  /* 0x0000000408007986 */ /* 0x0001e2000c101924 */
[----:B------:R-:W-:Y:S05]  /*3dd0*/  BRA `(.L_x_15446) ;  /* 0x00000ca000007947 */ /* 0x000fea0003800000 */
.L_x_15447:
[----:B------:R0:W-:Y:S01]  /*3de0*/  STG.E.U16 [R8.64], R4 ;  /* 0x0000000408007986 */ /* 0x0001e2000c101524 */
[----:B------:R-:W-:Y:S05]  /*3df0*/  BRA `(.L_x_15446) ;  /* 0x00000c8000007947 */ /* 0x000fea0003800000 */
.L_x_15442:
        /* <DEDUP_REMOVED lines=9> */
.L_x_15450:
[----:B------:R-:W0:Y:S02]  /*3e90*/  I2F R0, R4 ;  /* 0x0000000400007306 */ /* 0x000e240000201400 */
[----:B0-----:R-:W-:-:S05]  /*3ea0*/  F2FP.PACK_AB R0, RZ, R0 ;  /* 0x00000000ff00723e */ /* 0x001fca00000000ff */
[----:B------:R0:W-:Y:S01]  /*3eb0*/  STG.E.U16 [R8.64], R0 ;  /* 0x0000000008007986 */ /* 0x0001e2000c101524 */
[----:B------:R-:W-:Y:S05]  /*3ec0*/  BRA `(.L_x_15446) ;  /* 0x00000bb000007947 */ /* 0x000fea0003800000 */
.L_x_15449:
        /* <DEDUP_REMOVED lines=10> */
.L_x_15452:
[----:B------:R-:W0:Y:S02]  /*3f70*/  I2F R4, R4 ;  /* 0x0000000400047306 */ /* 0x000e240000201400 */
[----:B0-----:R-:W-:-:S04]  /*3f80*/  F2FP.PACK_AB R3, RZ, R4 ;  /* 0x00000004ff03723e */ /* 0x001fc800000000ff */
[----:B------:R-:W-:-:S05]  /*3f90*/  PRMT R3, R3, 0x5410, RZ ;  /* 0x0000541003037816 */ /* 0x000fca00000000ff */
[----:B------:R0:W-:Y:S01]  /*3fa0*/  STG.E [R8.64], R3 ;  /* 0x0000000308007986 */ /* 0x0001e2000c101924 */
[----:B------:R-:W-:Y:S05]  /*3fb0*/  BRA `(.L_x_15446) ;  /* 0x00000ac000007947 */ /* 0x000fea0003800000 */
.L_x_15451:
[----:B------:R-:W0:Y:S02]  /*3fc0*/  I2F.F64 R4, R4 ;  /* 0x0000000400047312 */ /* 0x000e240000201c00 */
[----:B0-----:R0:W-:Y:S01]  /*3fd0*/  STG.E.64 [R8.64], R4 ;  /* 0x0000000408007986 */ /* 0x0011e2000c101b24 */
[----:B------:R-:W-:Y:S05]  /*3fe0*/  BRA `(.L_x_15446) ;  /* 0x00000a9000007947 */ /* 0x000fea0003800000 */
.L_x_15441:
        /* <DEDUP_REMOVED lines=12> */
.L_x_15455:
[----:B------:R-:W0:Y:S01]  /*40b0*/  I2F.F64 R4, R4 ;  /* 0x0000000400047312 */ /* 0x000e220000201c00 */
[----:B------:R-:W-:-:S05]  /*40c0*/  CS2R R6, SRZ ;  /* 0x0000000000067805 */ /* 0x000fca000001ff00 */
[----:B0-----:R0:W-:Y:S01]  /*40d0*/  STG.E.128 [R8.64], R4 ;  /* 0x0000000408007986 */ /* 0x0011e2000c101d24 */
[----:B------:R-:W-:Y:S05]  /*40e0*/  BRA `(.L_x_15446) ;  /* 0x0000099000007947 */ /* 0x000fea0003800000 */
.L_x_15454:
        /* <DEDUP_REMOVED lines=21> */
.L_x_15459:
[----:B------:R-:W-:Y:S05]  /*4240*/  BSYNC B0 ;  /* 0x0000000000007941 */ /* 0x000fea0003800000 */
.L_x_15458:
[----:B------:R-:W-:-:S05]  /*4250*/  LOP3.LUT R5, R0, R5, RZ, 0xfc, !PT ;  /* 0x0000000500057212 */ /* 0x000fca00078efcff */
[----:B------:R0:W-:Y:S01]  /*4260*/  STG.E.U8 [R8.64], R5 ;  /* 0x0000000508007986 */ /* 0x0001e2000c101124 */
[----:B------:R-:W-:Y:S05]  /*4270*/  BRA `(.L_x_15446) ;  /* 0x0000080000007947 */ /* 0x000fea0003800000 */
.L_x_15457:
        /* <DEDUP_REMOVED lines=13> */
.L_x_15461:
[----:B------:R-:W-:Y:S01]  /*4350*/  IMAD.MOV.U32 R0, RZ, RZ, 0x7f ;  /* 0x0000007fff007424 */ /* 0x000fe200078e00ff */
[----:B------:R-:W-:-:S04]  /*4360*/  ISETP.GT.U32.AND P0, PT, R3, 0x7f800000, PT ;  /* 0x7f8000000300780c */ /* 0x000fc80003f04070 */
[----:B------:R-:W-:-:S04]  /*4370*/  SEL R0, R0, 0x7c, P0 ;  /* 0x0000007c00007807 */ /* 0x000fc80000000000 */
.L_x_15462:
[----:B------:R-:W-:Y:S05]  /*4380*/  BSYNC B0 ;  /* 0x0000000000007941 */ /* 0x000fea0003800000 */
.L_x_15460:
[----:B------:R-:W-:-:S04]  /*4390*/  LOP3.LUT R3, R5, 0x80000000, RZ, 0xc0, !PT ;  /* 0x8000000005037812 */ /* 0x000fc800078ec0ff */
[----:B------:R-:W-:-:S04]  /*43a0*/  SHF.R.U32.HI R3, RZ, 0x18, R3 ;  /* 0x00000018ff037819 */ /* 0x000fc80000011603 */
[----:B------:R-:W-:-:S05]  /*43b0*/  LOP3.LUT R3, R0, R3, RZ, 0xfc, !PT ;  /* 0x0000000300037212 */ /* 0x000fca00078efcff */
[----:B------:R0:W-:Y:S01]  /*43c0*/  STG.E.U8 [R8.64], R3 ;  /* 0x0000000308007986 */ /* 0x0001e2000c101124 */
[----:B------:R-:W-:Y:S05]  /*43d0*/  BRA `(.L_x_15446) ;  /* 0x000006a000007947 */ /* 0x000fea0003800000 */
.L_x_15456:
[----:B------:R-:W0:Y:S02]  /*43e0*/  I2F R0, R4 ;  /* 0x0000000400007306 */ /* 0x000e240000201400 */
[----:B0-----:R-:W-:-:S05]  /*43f0*/  F2FP.BF16.PACK_AB R0, RZ, R0 ;  /* 0x00000000ff00723e */ /* 0x001fca00000010ff */
[----:B------:R0:W-:Y:S01]  /*4400*/  STG.E.U16 [R8.64], R0 ;  /* 0x0000000008007986 */ /* 0x0001e2000c101524 */
[----:B------:R-:W-:Y:S05]  /*4410*/  BRA `(.L_x_15446) ;  /* 0x0000066000007947 */ /* 0x000fea0003800000 */
.L_x_15453:
        /* <DEDUP_REMOVED lines=10> */
.L_x_15465:
        /* <DEDUP_REMOVED lines=17> */
.L_x_15468:
[----:B------:R-:W-:-:S04]  /*45d0*/  LOP3.LUT R0, R7, 0x80000000, RZ, 0xc0, !PT ;  /* 0x8000000007007812 */ /* 0x000fc800078ec0ff */
[----:B------:R-:W-:-:S04]  /*45e0*/  SHF.R.U32.HI R0, RZ, 0x18, R0 ;  /* 0x00000018ff007819 */ /* 0x000fc80000011600 */
[----:B------:R-:W-:Y:S02]  /*45f0*/  LOP3.LUT R0, R3, R0, RZ, 0xfc, !PT ;  /* 0x0000000003007212 */ /* 0x000fe400078efcff */
.L_x_15467:
[----:B------:R-:W-:Y:S05]  /*4600*/  BSYNC B0 ;  /* 0x0000000000007941 */ /* 0x000fea0003800000 */
.L_x_15466:
[----:B------:R0:W-:Y:S01]  /*4610*/  STG.E.U8 [R8.64], R0 ;  /* 0x0000000008007986 */ /* 0x0001e2000c101124 */
[----:B------:R-:W-:Y:S05]  /*4620*/  BRA `(.L_x_15446) ;  /* 0x0000045000007947 */ /* 0x000fea0003800000 */
.L_x_15464:
        /* <DEDUP_REMOVED lines=17> */
.L_x_15471:
[----:B------:R-:W-:-:S04]  /*4740*/  LOP3.LUT R0, R7, 0x80000000, RZ, 0xc0, !PT ;  /* 0x8000000007007812 */ /* 0x000fc800078ec0ff */
[----:B------:R-:W-:-:S04]  /*4750*/  SHF.R.U32.HI R0, RZ, 0x18, R0 ;  /* 0x00000018ff007819 */ /* 0x000fc80000011600 */
[----:B------:R-:W-:Y:S02]  /*4760*/  LOP3.LUT R0, R3, R0, RZ, 0xfc, !PT ;  /* 0x0000000003007212 */ /* 0x000fe400078efcff */
.L_x_15470:
[----:B------:R-:W-:Y:S05]  /*4770*/  BSYNC B0 ;  /* 0x0000000000007941 */ /* 0x000fea0003800000 */
.L_x_15469:
[----:B------:R0:W-:Y:S01]  /*4780*/  STG.E.U8 [R8.64], R0 ;  /* 0x0000000008007986 */ /* 0x0001e2000c101124 */
[----:B------:R-:W-:Y:S05]  /*4790*/  BRA `(.L_x_15446) ;  /* 0x000002e000007947 */ /* 0x000fea0003800000 */
.L_x_15463:
        /* <DEDUP_REMOVED lines=22> */
.L_x_15445:
        /* <DEDUP_REMOVED lines=20> */
.L_x_15473:
[----:B------:R-:W-:-:S05]  /*4a40*/  SHF.R.S32.HI R5, RZ, 0x1f, R4 ;  /* 0x0000001fff057819 */ /* 0x000fca0000011404 */
[----:B------:R0:W-:Y:S01]  /*4a50*/  STG.E.64 [R8.64], R4 ;  /* 0x0000000408007986 */ /* 0x0001e2000c101b24 */
[----:B------:R-:W-:Y:S05]  /*4a60*/  BRA `(.L_x_15446) ;  /* 0x0000001000007947 */ /* 0x000fea0003800000 */
.L_x_15472:
[----:B------:R0:W-:Y:S02]  /*4a70*/  STG.E [R8.64], R4 ;  /* 0x0000000408007986 */ /* 0x0001e4000c101924 */
.L_x_15446:
[----:B------:R-:W-:Y:S02]  /*4a80*/  IADD3 R19, R2, 0x80, RZ ;  /* 0x0000008002137810 */ /* 0x000fe40007ffe0ff */
.L_x_15440:
[----:B----4-:R-:W-:Y:S05]  /*4a90*/  BSYNC B6 ;  /* 0x0000000000067941 */ /* 0x010fea0003800000 */
.L_x_15439:
        /* <DEDUP_REMOVED lines=21> */
.L_x_15479:
[----:B------:R0:W-:Y:S01]  /*4bf0*/  STG.E.U8 [R2.64], R26 ;  /* 0x0000001a02007986 */ /* 0x0001e2000c101124 */
[----:B------:R-:W-:Y:S05]  /*4c00*/  BRA `(.L_x_15481) ;  /* 0x00000d7000007947 */ /* 0x000fea0003800000 */
.L_x_15478:
        /* <DEDUP_REMOVED lines=9> */
.L_x_15483:
[----:B------:R0:W-:Y:S01]  /*4ca0*/  STG.E [R2.64], R26 ;  /* 0x0000001a02007986 */ /* 0x0001e2000c101924 */
[----:B------:R-:W-:Y:S05]  /*4cb0*/  BRA `(.L_x_15481) ;  /* 0x00000cc000007947 */ /* 0x000fea0003800000 */
.L_x_15482:
[----:B------:R0:W-:Y:S01]  /*4cc0*/  STG.E.U16 [R2.64], R26 ;  /* 0x0000001a02007986 */ /* 0x0001e2000c101524 */
[----:B------:R-:W-:Y:S05]  /*4cd0*/  BRA `(.L_x_15481) ;  /* 0x00000ca000007947 */ /* 0x000fea0003800000 */
.L_x_15477:
        /* <DEDUP_REMOVED lines=9> */
.L_x_15485:
[----:B------:R-:W0:Y:S02]  /*4d70*/  I2F R0, R26 ;  /* 0x0000001a00007306 */ /* 0x000e240000201400 */
[----:B0-----:R-:W-:-:S05]  /*4d80*/  F2FP.PACK_AB R0, RZ, R0 ;  /* 0x00000000ff00723e */ /* 0x001fca00000000ff */
[----:B------:R0:W-:Y:S01]  /*4d90*/  STG.E.U16 [R2.64], R0 ;  /* 0x0000000002007986 */ /* 0x0001e2000c101524 */
[----:B------:R-:W-:Y:S05]  /*4da0*/  BRA `(.L_x_15481) ;  /* 0x00000bd000007947 */ /* 0x000fea0003800000 */
.L_x_15484:
        /* <DEDUP_REMOVED lines=10> */
.L_x_15487:
[----:B------:R-:W0:Y:S02]  /*4e50*/  I2F R26, R26 ;  /* 0x0000001a001a7306 */ /* 0x000e240000201400 */
[----:B0-----:R-:W-:-:S04]  /*4e60*/  F2FP.PACK_AB R5, RZ, R26 ;  /* 0x0000001aff05723e */ /* 0x001fc800000000ff */
[----:B------:R-:W-:-:S05]  /*4e70*/  PRMT R5, R5, 0x5410, RZ ;  /* 0x0000541005057816 */ /* 0x000fca00000000ff */
[----:B------:R0:W-:Y:S01]  /*4e80*/  STG.E [R2.64], R5 ;  /* 0x0000000502007986 */ /* 0x0001e2000c101924 */
[----:B------:R-:W-:Y:S05]  /*4e90*/  BRA `(.L_x_15481) ;  /* 0x00000ae000007947 */ /* 0x000fea0003800000 */
.L_x_15486:
[----:B------:R-:W0:Y:S02]  /*4ea0*/  I2F.F64 R26, R26 ;  /* 0x0000001a001a7312 */ /* 0x000e240000201c00 */
[----:B0-----:R0:W-:Y:S01]  /*4eb0*/  STG.E.64 [R2.64], R26 ;  /* 0x0000001a02007986 */ /* 0x0011e2000c101b24 */
[----:B------:R-:W-:Y:S05]  /*4ec0*/  BRA `(.L_x_15481) ;  /* 0x00000ab000007947 */ /* 0x000fea0003800000 */
.L_x_15476:
        /* <DEDUP_REMOVED lines=12> */
.L_x_15490:
[----:B------:R-:W0:Y:S01]  /*4f90*/  I2F.F64 R4, R26 ;  /* 0x0000001a00047312 */ /* 0x000e220000201c00 */
[----:B------:R-:W-:-:S05]  /*4fa0*/  CS2R R6, SRZ ;  /* 0x0000000000067805 */ /* 0x000fca000001ff00 */
[----:B0-----:R0:W-:Y:S01]  /*4fb0*/  STG.E.128 [R2.64], R4 ;  /* 0x0000000402007986 */ /* 0x0011e2000c101d24 */
[----:B------:R-:W-:Y:S05]  /*4fc0*/  BRA `(.L_x_15481) ;  /* 0x000009b000007947 */ /* 0x000fea0003800000 */
.L_x_15489:
        /* <DEDUP_REMOVED lines=21> */
.L_x_15494:
[----:B------:R-:W-:Y:S05]  /*5120*/  BSYNC B0 ;  /* 0x0000000000007941 */ /* 0x000fea0003800000 */
.L_x_15493:
[----:B------:R-:W-:-:S05]  /*5130*/  LOP3.LUT R5, R0, R5, RZ, 0xfc, !PT ;  /* 0x0000000500057212 */ /* 0x000fca00078efcff */
[----:B------:R0:W-:Y:S01]  /*5140*/  STG.E.U8 [R2.64], R5 ;  /* 0x0000000502007986 */ /* 0x0001e2000c101124 */
[----:B------:R-:W-:Y:S05]  /*5150*/  BRA `(.L_x_15481) ;  /* 0x0000082000007947 */ /* 0x000fea0003800000 */
.L_x_15492:
        /* <DEDUP_REMOVED lines=13> */
.L_x_15496:
[----:B------:R-:W-:Y:S01]  /*5230*/  IMAD.MOV.U32 R0, RZ, RZ, 0x7f ;  /* 0x0000007fff007424 */ /* 0x000fe200078e00ff */
[----:B------:R-:W-:-:S04]  /*5240*/  ISETP.GT.U32.AND P0, PT, R4, 0x7f800000, PT ;  /* 0x7f8000000400780c */ /* 0x000fc80003f04070 */
[----:B------:R-:W-:-:S04]  /*5250*/  SEL R0, R0, 0x7c, P0 ;  /* 0x0000007c00007807 */ /* 0x000fc80000000000 */
.L_x_15497:
[----:B------:R-:W-:Y:S05]  /*5260*/  BSYNC B0 ;  /* 0x0000000000007941 */ /* 0x000fea0003800000 */
.L_x_15495:
[----:B------:R-:W-:-:S04]  /*5270*/  LOP3.LUT R4, R5, 0x80000000, RZ, 0xc0, !PT ;  /* 0x8000000005047812 */ /* 0x000fc800078ec0ff */
[----:B------:R-:W-:-:S04]  /*5280*/  SHF.R.U32.HI R5, RZ, 0x18, R4 ;  /* 0x00000018ff057819 */ /* 0x000fc80000011604 */
[----:B------:R-:W-:-:S05]  /*5290*/  LOP3.LUT R5, R0, R5, RZ, 0xfc, !PT ;  /* 0x0000000500057212 */ /* 0x000fca00078efcff */
[----:B------:R0:W-:Y:S01]  /*52a0*/  STG.E.U8 [R2.64], R5 ;  /* 0x0000000502007986 */ /* 0x0001e2000c101124 */
[----:B------:R-:W-:Y:S05]  /*52b0*/  BRA `(.L_x_15481) ;  /* 0x000006c000007947 */ /* 0x000fea0003800000 */
.L_x_15491:
[----:B------:R-:W0:Y:S02]  /*52c0*/  I2F R0, R26 ;  /* 0x0000001a00007306 */ /* 0x000e240000201400 */
[----:B0-----:R-:W-:-:S05]  /*52d0*/  F2FP.BF16.PACK_AB R0, RZ, R0 ;  /* 0x00000000ff00723e */ /* 0x001fca00000010ff */
[----:B------:R0:W-:Y:S01]  /*52e0*/  STG.E.U16 [R2.64], R0 ;  /* 0x0000000002007986 */ /* 0x0001e2000c101524 */
[----:B------:R-:W-:Y:S05]  /*52f0*/  BRA `(.L_x_15481) ;  /* 0x0000068000007947 */ /* 0x000fea0003800000 */
.L_x_15488:
        /* <DEDUP_REMOVED lines=10> */
.L_x_15500:
        /* <DEDUP_REMOVED lines=17> */
.L_x_15503:
[----:B------:R-:W-:-:S04]  /*54b0*/  LOP3.LUT R0, R7, 0x80000000, RZ, 0xc0, !PT ;  /* 0x8000000007007812 */ /* 0x000fc800078ec0ff */
[----:B------:R-:W-:-:S04]  /*54c0*/  SHF.R.U32.HI R5, RZ, 0x18, R0 ;  /* 0x00000018ff057819 */ /* 0x000fc80000011600 */
[----:B------:R-:W-:-:S04]  /*54d0*/  LOP3.LUT R4, R4, R5, RZ, 0xfc, !PT ;  /* 0x0000000504047212 */ /* 0x000fc800078efcff */
[----:B------:R-:W-:Y:S02]  /*54e0*/  PRMT R0, R4, 0x7610, R0 ;  /* 0x0000761004007816 */ /* 0x000fe40000000000 */
.L_x_15502:
[----:B------:R-:W-:Y:S05]  /*54f0*/  BSYNC B0 ;  /* 0x0000000000007941 */ /* 0x000fea0003800000 */
.L_x_15501:
[----:B------:R0:W-:Y:S01]  /*5500*/  STG.E.U8 [R2.64], R0 ;  /* 0x0000000002007986 */ /* 0x0001e2000c101124 */
[----:B------:R-:W-:Y:S05]  /*5510*/  BRA `(.L_x_15481) ;  /* 0x0000046000007947 */ /* 0x000fea0003800000 */
.L_x_15499:
        /* <DEDUP_REMOVED lines=17> */
.L_x_15506:
[----:B------:R-:W-:-:S04]  /*5630*/  LOP3.LUT R0, R7, 0x80000000, RZ, 0xc0, !PT ;  /* 0x8000000007007812 */ /* 0x000fc800078ec0ff */
[----:B------:R-:W-:-:S04]  /*5640*/  SHF.R.U32.HI R5, RZ, 0x18, R0 ;  /* 0x00000018ff057819 */ /* 0x000fc80000011600 */
[----:B------:R-:W-:-:S04]  /*5650*/  LOP3.LUT R4, R4, R5, RZ, 0xfc, !PT ;  /* 0x0000000504047212 */ /* 0x000fc800078efcff */
[----:B------:R-:W-:Y:S02]  /*5660*/  PRMT R0, R4, 0x7610, R0 ;  /* 0x0000761004007816 */ /* 0x000fe40000000000 */
.L_x_15505:
[----:B------:R-:W-:Y:S05]  /*5670*/  BSYNC B0 ;  /* 0x0000000000007941 */ /* 0x000fea0003800000 */
.L_x_15504:
[----:B------:R0:W-:Y:S01]  /*5680*/  STG.E.U8 [R2.64], R0 ;  /* 0x0000000002007986 */ /* 0x0001e2000c101124 */
[----:B------:R-:W-:Y:S05]  /*5690*/  BRA `(.L_x_15481) ;  /* 0x000002e000007947 */ /* 0x000fea0003800000 */
.L_x_15498:
        /* <DEDUP_REMOVED lines=22> */
.L_x_15480:
        /* <DEDUP_REMOVED lines=20> */
.L_x_15508:
[----:B------:R-:W-:-:S05]  /*5940*/  SHF.R.S32.HI R27, RZ, 0x1f, R26 ;  /* 0x0000001fff1b7819 */ /* 0x000fca000001141a */
[----:B------:R0:W-:Y:S01]  /*5950*/  STG.E.64 [R2.64], R26 ;  /* 0x0000001a02007986 */ /* 0x0001e2000c101b24 */
[----:B------:R-:W-:Y:S05]  /*5960*/  BRA `(.L_x_15481) ;  /* 0x0000001000007947 */ /* 0x000fea0003800000 */
.L_x_15507:
[----:B------:R0:W-:Y:S02]  /*5970*/  STG.E [R2.64], R26 ;  /* 0x0000001a02007986 */ /* 0x0001e4000c101924 */
.L_x_15481:
        /* <DEDUP_REMOVED lines=21> */
.L_x_15512:
[----:B------:R0:W-:Y:S01]  /*5ad0*/  STG.E.U8 [R2.64], R24 ;  /* 0x0000001802007986 */ /* 0x0001e2000c101124 */
[----:B------:R-:W-:Y:S05]  /*5ae0*/  BRA `(.L_x_15514) ;  /* 0x00000d7000007947 */ /* 0x000fea0003800000 */
.L_x_15511:
        /* <DEDUP_REMOVED lines=9> */
.L_x_15516:
[----:B------:R0:W-:Y:S01]  /*5b80*/  STG.E [R2.64], R24 ;  /* 0x0000001802007986 */ /* 0x0001e2000c101924 */
[----:B------:R-:W-:Y:S05]  /*5b90*/  BRA `(.L_x_15514) ;  /* 0x00000cc000007947 */ /* 0x000fea0003800000 */
.L_x_15515:
[----:B------:R0:W-:Y:S01]  /*5ba0*/  STG.E.U16 [R2.64], R24 ;  /* 0x0000001802007986 */ /* 0x0001e2000c101524 */
[----:B------:R-:W-:Y:S05]  /*5bb0*/  BRA `(.L_x_15514) ;  /* 0x00000ca000007947 */ /* 0x000fea0003800000 */
.L_x_15510:
        /* <DEDUP_REMOVED lines=9> */
.L_x_15518:
[----:B------:R-:W0:Y:S02]  /*5c50*/  I2F R0, R24 ;  /* 0x0000001800007306 */ /* 0x000e240000201400 */
[----:B0-----:R-:W-:-:S05]  /*5c60*/  F2FP.PACK_AB R0, RZ, R0 ;  /* 0x00000000ff00723e */ /* 0x001fca00000000ff */
[----:B------:R0:W-:Y:S01]  /*5c70*/  STG.E.U16 [R2.64], R0 ;  /* 0x0000000002007986 */ /* 0x0001e2000c101524 */
[----:B------:R-:W-:Y:S05]  /*5c80*/  BRA `(.L_x_15514) ;  /* 0x00000bd000007947 */ /* 0x000fea0003800000 */
.L_x_15517:
        /* <DEDUP_REMOVED lines=10> */
.L_x_15520:
[----:B------:R-:W0:Y:S02]  /*5d30*/  I2F R24, R24 ;  /* 0x0000001800187306 */ /* 0x000e240000201400 */
[----:B0-----:R-:W-:-:S04]  /*5d40*/  F2FP.PACK_AB R5, RZ, R24 ;  /* 0x00000018ff05723e */ /* 0x001fc800000000ff */
[----:B------:R-:W-:-:S05]  /*5d50*/  PRMT R5, R5, 0x5410, RZ ;  /* 0x0000541005057816 */ /* 0x000fca00000000ff */
[----:B------:R0:W-:Y:S01]  /*5d60*/  STG.E [R2.64], R5 ;  /* 0x0000000502007986 */ /* 0x0001e2000c101924 */
[----:B------:R-:W-:Y:S05]  /*5d70*/  BRA `(.L_x_15514) ;  /* 0x00000ae000007947 */ /* 0x000fea0003800000 */
.L_x_15519:
[----:B------:R-:W0:Y:S02]  /*5d80*/  I2F.F64 R24, R24 ;  /* 0x0000001800187312 */ /* 0x000e240000201c00 */
[----:B0-----:R0:W-:Y:S01]  /*5d90*/  STG.E.64 [R2.64], R24 ;  /* 0x0000001802007986 */ /* 0x0011e2000c101b24 */
[----:B------:R-:W-:Y:S05]  /*5da0*/  BRA `(.L_x_15514) ;  /* 0x00000ab000007947 */ /* 0x000fea0003800000 */
.L_x_15509:
        /* <DEDUP_REMOVED lines=12> */
.L_x_15523:
[----:B------:R-:W0:Y:S01]  /*5e70*/  I2F.F64 R24, R24 ;  /* 0x0000001800187312 */ /* 0x000e220000201c00 */
[----:B------:R-:W-:-:S05]  /*5e80*/  CS2R R26, SRZ ;  /* 0x00000000001a7805 */ /* 0x000fca000001ff00 */
[----:B0-----:R0:W-:Y:S01]  /*5e90*/  STG.E.128 [R2.64], R24 ;  /* 0x0000001802007986 */ /* 0x0011e2000c101d24 */
[----:B------:R-:W-:Y:S05]  /*5ea0*/  BRA `(.L_x_15514) ;  /* 0x000009b000007947 */ /* 0x000fea0003800000 */
.L_x_15522:
        /* <DEDUP_REMOVED lines=21> */
.L_x_15527:
[----:B------:R-:W-:Y:S05]  /*6000*/  BSYNC B0 ;  /* 0x0000000000007941 */ /* 0x000fea0003800000 */
.L_x_15526:
[----:B------:R-:W-:-:S05]  /*6010*/  LOP3.LUT R5, R0, R5, RZ, 0xfc, !PT ;  /* 0x0000000500057212 */ /* 0x000fca00078efcff */
[----:B------:R0:W-:Y:S01]  /*6020*/  STG.E.U8 [R2.64], R5 ;  /* 0x0000000502007986 */ /* 0x0001e2000c101124 */
[----:B------:R-:W-:Y:S05]  /*6030*/  BRA `(.L_x_15514) ;  /* 0x0000082000007947 */ /* 0x000fea0003800000 */
.L_x_15525:
        /* <DEDUP_REMOVED lines=13> */
.L_x_15529:
[----:B------:R-:W-:Y:S01]  /*6110*/  IMAD.MOV.U32 R0, RZ, RZ, 0x7f ;  /* 0x0000007fff007424 */ /* 0x000fe200078e00ff */
[----:B------:R-:W-:-:S04]  /*6120*/  ISETP.GT.U32.AND P0, PT, R4, 0x7f800000, PT ;  /* 0x7f8000000400780c */ /* 0x000fc80003f04070 */
[----:B------:R-:W-:-:S04]  /*6130*/  SEL R0, R0, 0x7c, P0 ;  /* 0x0000007c00007807 */ /* 0x000fc80000000000 */
.L_x_15530:
[----:B------:R-:W-:Y:S05]  /*6140*/  BSYNC B0 ;  /* 0x0000000000007941 */ /* 0x000fea0003800000 */
.L_x_15528:
[----:B------:R-:W-:-:S04]  /*6150*/  LOP3.LUT R4, R5, 0x80000000, RZ, 0xc0, !PT ;  /* 0x8000000005047812 */ /* 0x000fc800078ec0ff */
[----:B------:R-:W-:-:S04]  /*6160*/  SHF.R.U32.HI R5, RZ, 0x18, R4 ;  /* 0x00000018ff057819 */ /* 0x000fc80000011604 */
[----:B------:R-:W-:-:S05]  /*6170*/  LOP3.LUT R5, R0, R5, RZ, 0xfc, !PT ;  /* 0x0000000500057212 */ /* 0x000fca00078efcff */
[----:B------:R0:W-:Y:S01]  /*6180*/  STG.E.U8 [R2.64], R5 ;  /* 0x0000000502007986 */ /* 0x0001e2000c101124 */
[----:B------:R-:W-:Y:S05]  /*6190*/  BRA `(.L_x_15514) ;  /* 0x000006c000007947 */ /* 0x000fea0003800000 */
.L_x_15524:
[----:B------:R-:W0:Y:S02]  /*61a0*/  I2F R0, R24 ;  /* 0x0000001800007306 */ /* 0x000e240000201400 */
[----:B0-----:R-:W-:-:S05]  /*61b0*/  F2FP.BF16.PACK_AB R0, RZ, R0 ;  /* 0x00000000ff00723e */ /* 0x001fca00000010ff */
[----:B------:R0:W-:Y:S01]  /*61c0*/  STG.E.U16 [R2.64], R0 ;  /* 0x0000000002007986 */ /* 0x0001e2000c101524 */
[----:B------:R-:W-:Y:S05]  /*61d0*/  BRA `(.L_x_15514) ;  /* 0x0000068000007947 */ /* 0x000fea0003800000 */
.L_x_15521:
        /* <DEDUP_REMOVED lines=10> */
.L_x_15533:
        /* <DEDUP_REMOVED lines=17> */
.L_x_15536:
[----:B------:R-:W-:-:S04]  /*6390*/  LOP3.LUT R0, R7, 0x80000000, RZ, 0xc0, !PT ;  /* 0x8000000007007812 */ /* 0x000fc800078ec0ff */
[----:B------:R-:W-:-:S04]  /*63a0*/  SHF.R.U32.HI R5, RZ, 0x18, R0 ;  /* 0x00000018ff057819 */ /* 0x000fc80000011600 */
[----:B------:R-:W-:-:S04]  /*63b0*/  LOP3.LUT R4, R4, R5, RZ, 0xfc, !PT ;  /* 0x0000000504047212 */ /* 0x000fc800078efcff */
[----:B------:R-:W-:Y:S02]  /*63c0*/  PRMT R0, R4, 0x7610, R0 ;  /* 0x0000761004007816 */ /* 0x000fe40000000000 */
.L_x_15535:
[----:B------:R-:W-:Y:S05]  /*63d0*/  BSYNC B0 ;  /* 0x0000000000007941 */ /* 0x000fea0003800000 */
.L_x_15534:
[----:B------:R0:W-:Y:S01]  /*63e0*/  STG.E.U8 [R2.64], R0 ;  /* 0x0000000002007986 */ /* 0x0001e2000c101124 */
[----:B------:R-:W-:Y:S05]  /*63f0*/  BRA `(.L_x_15514) ;  /* 0x0000046000007947 */ /* 0x000fea0003800000 */
.L_x_15532:
        /* <DEDUP_REMOVED lines=17> */
.L_x_15539:
[----:B------:R-:W-:-:S04]  /*6510*/  LOP3.LUT R0, R7, 0x80000000, RZ, 0xc0, !PT ;  /* 0x8000000007007812 */ /* 0x000fc800078ec0ff */
[----:B------:R-:W-:-:S04]  /*6520*/  SHF.R.U32.HI R5, RZ, 0x18, R0 ;  /* 0x00000018ff057819 */ /* 0x000fc80000011600 */
[----:B------:R-:W-:-:S04]  /*6530*/  LOP3.LUT R4, R4, R5, RZ, 0xfc, !PT ;  /* 0x0000000504047212 */ /* 0x000fc800078efcff */
[----:B------:R-:W-:Y:S02]  /*6540*/  PRMT R0, R4, 0x7610, R0 ;  /* 0x0000761004007816 */ /* 0x000fe40000000000 */
.L_x_15538:
[----:B------:R-:W-:Y:S05]  /*6550*/  BSYNC B0 ;  /* 0x0000000000007941 */ /* 0x000fea0003800000 */
.L_x_15537:
[----:B------:R0:W-:Y:S01]  /*6560*/  STG.E.U8 [R2.64], R0 ;  /* 0x0000000002007986 */ /* 0x0001e2000c101124 */
[----:B------:R-:W-:Y:S05]  /*6570*/  BRA `(.L_x_15514) ;  /* 0x000002e000007947 */ /* 0x000fea0003800000 */
.L_x_15531:
        /* <DEDUP_REMOVED lines=22> */
.L_x_15513:
        /* <DEDUP_REMOVED lines=20> */
.L_x_15541:
[----:B------:R-:W-:-:S05]  /*6820*/  SHF.R.S32.HI R25, RZ, 0x1f, R24 ;  /* 0x0000001fff197819 */ /* 0x000fca0000011418 */
[----:B------:R0:W-:Y:S01]  /*6830*/  STG.E.64 [R2.64], R24 ;  /* 0x0000001802007986 */ /* 0x0001e2000c101b24 */
[----:B------:R-:W-:Y:S05]  /*6840*/  BRA `(.L_x_15514) ;  /* 0x0000001000007947 */ /* 0x000fea0003800000 */
.L_x_15540:
[----:B------:R0:W-:Y:S02]  /*6850*/  STG.E [R2.64], R24 ;  /* 0x0000001802007986 */ /* 0x0001e4000c101924 */
.L_x_15514:
[----:B------:R-:W-:Y:S02]  /*6860*/  IADD3 R19, R19, 0x80, RZ ;  /* 0x0000008013137810 */ /* 0x000fe40007ffe0ff */
.L_x_15475:
[----:B------:R-:W-:Y:S05]  /*6870*/  BSYNC B6 ;  /* 0x0000000000067941 */ /* 0x000fea0003800000 */
.L_x_15474:
        /* <DEDUP_REMOVED lines=19> */
.L_x_15545:
[----:B------:R-:W-:Y:S01]  /*69b0*/  STG.E.U8 [R2.64], R22 ;  /* 0x0000001602007986 */ /* 0x000fe2000c101124 */
[----:B------:R-:W-:Y:S05]  /*69c0*/  EXIT ;  /* 0x000000000000794d */ /* 0x000fea0003800000 */
.L_x_15544:
        /* <DEDUP_REMOVED lines=9> */
.L_x_15548:
[----:B------:R-:W-:Y:S01]  /*6a60*/  STG.E [R2.64], R22 ;  /* 0x0000001602007986 */ /* 0x000fe2000c101924 */
[----:B------:R-:W-:Y:S05]  /*6a70*/  EXIT ;  /* 0x000000000000794d */ /* 0x000fea0003800000 */
.L_x_15547:
[----:B------:R-:W-:Y:S01]  /*6a80*/  STG.E.U16 [R2.64], R22 ;  /* 0x0000001602007986 */ /* 0x000fe2000c101524 */
[----:B------:R-:W-:Y:S05]  /*6a90*/  EXIT ;  /* 0x000000000000794d */ /* 0x000fea0003800000 */
.L_x_15543:
        /* <DEDUP_REMOVED lines=9> */
.L_x_15550:
[----:B------:R-:W0:Y:S02]  /*6b30*/  I2F R0, R22 ;  /* 0x0000001600007306 */ /* 0x000e240000201400 */
[----:B0-----:R-:W-:-:S05]  /*6b40*/  F2FP.PACK_AB R0, RZ, R0 ;  /* 0x00000000ff00723e */ /* 0x001fca00000000ff */
[----:B------:R-:W-:Y:S01]  /*6b50*/  STG.E.U16 [R2.64], R0 ;  /* 0x0000000002007986 */ /* 0x000fe2000c101524 */
[----:B------:R-:W-:Y:S05]  /*6b60*/  EXIT ;  /* 0x000000000000794d */ /* 0x000fea0003800000 */
.L_x_15549:
        /* <DEDUP_REMOVED lines=10> */
.L_x_15552:
[----:B------:R-:W0:Y:S02]  /*6c10*/  I2F R22, R22 ;  /* 0x0000001600167306 */ /* 0x000e240000201400 */
[----:B0-----:R-:W-:-:S04]  /*6c20*/  F2FP.PACK_AB R5, RZ, R22 ;  /* 0x00000016ff05723e */ /* 0x001fc800000000ff */
[----:B------:R-:W-:-:S05]  /*6c30*/  PRMT R5, R5, 0x5410, RZ ;  /* 0x0000541005057816 */ /* 0x000fca00000000ff */
[----:B------:R-:W-:Y:S01]  /*6c40*/  STG.E [R2.64], R5 ;  /* 0x0000000502007986 */ /* 0x000fe2000c101924 */
[----:B------:R-:W-:Y:S05]  /*6c50*/  EXIT ;  /* 0x000000000000794d */ /* 0x000fea0003800000 */
.L_x_15551:
[----:B------:R-:W0:Y:S02]  /*6c60*/  I2F.F64 R22, R22 ;  /* 0x0000001600167312 */ /* 0x000e240000201c00 */
[----:B0-----:R-:W-:Y:S01]  /*6c70*/  STG.E.64 [R2.64], R22 ;  /* 0x0000001602007986 */ /* 0x001fe2000c101b24 */
[----:B------:R-:W-:Y:S05]  /*6c80*/  EXIT ;  /* 0x000000000000794d */ /* 0x000fea0003800000 */
.L_x_15542:
        /* <DEDUP_REMOVED lines=12> */
.L_x_15555:
[----:B------:R-:W0:Y:S01]  /*6d50*/  I2F.F64 R4, R22 ;  /* 0x0000001600047312 */ /* 0x000e220000201c00 */
[----:B------:R-:W-:-:S05]  /*6d60*/  CS2R R6, SRZ ;  /* 0x0000000000067805 */ /* 0x000fca000001ff00 */
[----:B0-----:R-:W-:Y:S01]  /*6d70*/  STG.E.128 [R2.64], R4 ;  /* 0x0000000402007986 */ /* 0x001fe2000c101d24 */
[----:B------:R-:W-:Y:S05]  /*6d80*/  EXIT ;  /* 0x000000000000794d */ /* 0x000fea0003800000 */
.L_x_15554:
        /* <DEDUP_REMOVED lines=21> */
.L_x_15559:
[----:B------:R-:W-:Y:S05]  /*6ee0*/  BSYNC B0 ;  /* 0x0000000000007941 */ /* 0x000fea0003800000 */
.L_x_15558:
[----:B------:R-:W-:-:S05]  /*6ef0*/  LOP3.LUT R5, R0, R5, RZ, 0xfc, !PT ;  /* 0x0000000500057212 */ /* 0x000fca00078efcff */
[----:B------:R-:W-:Y:S01]  /*6f00*/  STG.E.U8 [R2.64], R5 ;  /* 0x0000000502007986 */ /* 0x000fe2000c101124 */
[----:B------:R-:W-:Y:S05]  /*6f10*/  EXIT ;  /* 0x000000000000794d */ /* 0x000fea0003800000 */
.L_x_15557:
        /* <DEDUP_REMOVED lines=13> */
.L_x_15561:
[----:B------:R-:W-:Y:S01]  /*6ff0*/  IMAD.MOV.U32 R0, RZ, RZ, 0x7f ;  /* 0x0000007fff007424 */ /* 0x000fe200078e00ff */
[----:B------:R-:W-:-:S04]  /*7000*/  ISETP.GT.U32.AND P0, PT, R4, 0x7f800000, PT ;  /* 0x7f8000000400780c */ /* 0x000fc80003f04070 */
[----:B------:R-:W-:-:S04]  /*7010*/  SEL R0, R0, 0x7c, P0 ;  /* 0x0000007c00007807 */ /* 0x000fc80000000000 */
.L_x_15562:
[----:B------:R-:W-:Y:S05]  /*7020*/  BSYNC B0 ;  /* 0x0000000000007941 */ /* 0x000fea0003800000 */
.L_x_15560:
[----:B------:R-:W-:-:S04]  /*7030*/  LOP3.LUT R4, R5, 0x80000000, RZ, 0xc0, !PT ;  /* 0x8000000005047812 */ /* 0x000fc800078ec0ff */
[----:B------:R-:W-:-:S04]  /*7040*/  SHF.R.U32.HI R5, RZ, 0x18, R4 ;  /* 0x00000018ff057819 */ /* 0x000fc80000011604 */
[----:B------:R-:W-:-:S05]  /*7050*/  LOP3.LUT R5, R0, R5, RZ, 0xfc, !PT ;  /* 0x0000000500057212 */ /* 0x000fca00078efcff */
[----:B------:R-:W-:Y:S01]  /*7060*/  STG.E.U8 [R2.64], R5 ;  /* 0x0000000502007986 */ /* 0x000fe2000c101124 */
[----:B------:R-:W-:Y:S05]  /*7070*/  EXIT ;  /* 0x000000000000794d */ /* 0x000fea0003800000 */
.L_x_15556:
[----:B------:R-:W0:Y:S02]  /*7080*/  I2F R0, R22 ;  /* 0x0000001600007306 */ /* 0x000e240000201400 */
[----:B0-----:R-:W-:-:S05]  /*7090*/  F2FP.BF16.PACK_AB R0, RZ, R0 ;  /* 0x00000000ff00723e */ /* 0x001fca00000010ff */
[----:B------:R-:W-:Y:S01]  /*70a0*/  STG.E.U16 [R2.64], R0 ;  /* 0x0000000002007986 */ /* 0x000fe2000c101524 */
[----:B------:R-:W-:Y:S05]  /*70b0*/  EXIT ;  /* 0x000000000000794d */ /* 0x000fea0003800000 */
.L_x_15553:
        /* <DEDUP_REMOVED lines=10> */
.L_x_15565:
        /* <DEDUP_REMOVED lines=17> */
.L_x_15568:
[----:B------:R-:W-:-:S04]  /*7270*/  LOP3.LUT R0, R7, 0x80000000, RZ, 0xc0, !PT ;  /* 0x8000000007007812 */ /* 0x000fc800078ec0ff */
[----:B------:R-:W-:-:S04]  /*7280*/  SHF.R.U32.HI R5, RZ, 0x18, R0 ;  /* 0x00000018ff057819 */ /* 0x000fc80000011600 */
[----:B------:R-:W-:-:S04]  /*7290*/  LOP3.LUT R4, R4, R5, RZ, 0xfc, !PT ;  /* 0x0000000504047212 */ /* 0x000fc800078efcff */
[----:B------:R-:W-:Y:S02]  /*72a0*/  PRMT R0, R4, 0x7610, R0 ;  /* 0x0000761004007816 */ /* 0x000fe40000000000 */
.L_x_15567:
[----:B------:R-:W-:Y:S05]  /*72b0*/  BSYNC B0 ;  /* 0x0000000000007941 */ /* 0x000fea0003800000 */
.L_x_15566:
[----:B------:R-:W-:Y:S01]  /*72c0*/  STG.E.U8 [R2.64], R0 ;  /* 0x0000000002007986 */ /* 0x000fe2000c101124 */
[----:B------:R-:W-:Y:S05]  /*72d0*/  EXIT ;  /* 0x000000000000794d */ /* 0x000fea0003800000 */
.L_x_15564:
        /* <DEDUP_REMOVED lines=17> */
.L_x_15571:
[----:B------:R-:W-:-:S04]  /*73f0*/  LOP3.LUT R0, R7, 0x80000000, RZ, 0xc0, !PT ;  /* 0x8000000007007812 */ /* 0x000fc800078ec0ff */
[----:B------:R-:W-:-:S04]  /*7400*/  SHF.R.U32.HI R5, RZ, 0x18, R0 ;  /* 0x00000018ff057819 */ /* 0x000fc80000011600 */
[----:B------:R-:W-:-:S04]  /*7410*/  LOP3.LUT R4, R4, R5, RZ, 0xfc, !PT ;  /* 0x0000000504047212 */ /* 0x000fc800078efcff */
[----:B------:R-:W-:Y:S02]  /*7420*/  PRMT R0, R4, 0x7610, R0 ;  /* 0x0000761004007816 */ /* 0x000fe40000000000 */
.L_x_15570:
[----:B------:R-:W-:Y:S05]  /*7430*/  BSYNC B0 ;  /* 0x0000000000007941 */ /* 0x000fea0003800000 */
.L_x_15569:
[----:B------:R-:W-:Y:S01]  /*7440*/  STG.E.U8 [R2.64], R0 ;  /* 0x0000000002007986 */ /* 0x000fe2000c101124 */
[----:B------:R-:W-:Y:S05]  /*7450*/  EXIT ;  /* 0x000000000000794d */ /* 0x000fea0003800000 */
.L_x_15563:
        /* <DEDUP_REMOVED lines=22> */
.L_x_15546:
        /* <DEDUP_REMOVED lines=20> */
.L_x_15573:
[----:B------:R-:W-:-:S05]  /*7700*/  SHF.R.S32.HI R23, RZ, 0x1f, R22 ;  /* 0x0000001fff177819 */ /* 0x000fca0000011416 */
[----:B------:R-:W-:Y:S01]  /*7710*/  STG.E.64 [R2.64], R22 ;  /* 0x0000001602007986 */ /* 0x000fe2000c101b24 */
[----:B------:R-:W-:Y:S05]  /*7720*/  EXIT ;  /* 0x000000000000794d */ /* 0x000fea0003800000 */
.L_x_15572:
[----:B------:R-:W-:Y:S01]  /*7730*/  STG.E [R2.64], R22 ;  /* 0x0000001602007986 */ /* 0x000fe2000c101924 */
[----:B------:R-:W-:Y:S05]  /*7740*/  EXIT ;  /* 0x000000000000794d */ /* 0x000fea0003800000 */
.L_x_15574:
        /* <DEDUP_REMOVED lines=11> */
.L_x_29988:


//--------------------- .text._ZN2at6native18elementwise_kernelILi128ELi2EZNS0_22gpu_kernel_impl_nocastINS0_13AUnaryFunctorIiiiZZZNS0_21heaviside_kernel_cudaERNS_18TensorIteratorBaseEENKUlvE_clEvENKUlvE1_clEvEUliiE_EEEEvS5_RKT_EUliE_EEviT1_ --------------------------
	.section	.text._ZN2at6native18elementwise_kernelILi128ELi2EZNS0_22gpu_kernel_impl_nocastINS0_13AUnaryFunctorIiiiZZZNS0_21heaviside_kernel_cudaERNS_18TensorIteratorBaseEENKUlvE_clEvENKUlvE1_clEvEUliiE_EEEEvS5_RKT_EUliE_EEviT1_,"ax",@progbits
	.sectioninfo	@"SHI_REGISTERS=12"
	.align	128
        .global         _ZN2at6native18elementwise_kernelILi128ELi2EZNS0_22gpu_kernel_impl_nocastINS0_13AUnaryFunctorIiiiZZZNS0_21heaviside_kernel_cudaERNS_18TensorIteratorBaseEENKUlvE_clEvENKUlvE1_clEvEUliiE_EEEEvS5_RKT_EUliE_EEviT1_
        .type           _ZN2at6native18elementwise_kernelILi128ELi2EZNS0_22gpu_kernel_impl_nocastINS0_13AUnaryFunctorIiiiZZZNS0_21heaviside_kernel_cudaERNS_18TensorIteratorBaseEENKUlvE_clEvENKUlvE1_clEvEUliiE_EEEEvS5_RKT_EUliE_EEviT1_,@function
        .size           _ZN2at6native18elementwise_kernelILi128ELi2EZNS0_22gpu_kernel_impl_nocastINS0_13AUnaryFunctorIiiiZZZNS0_21heaviside_kernel_cudaERNS_18TensorIteratorBaseEENKUlvE_clEvENKUlvE1_clEvEUliiE_EEEEvS5_RKT_EUliE_EEviT1_,(.L_x_29989 - _ZN2at6native18elementwise_kernelILi128ELi2EZNS0_22gpu_kernel_impl_nocastINS0_13AUnaryFunctorIiiiZZZNS0_21heaviside_kernel_cudaERNS_18TensorIteratorBaseEENKUlvE_clEvENKUlvE1_clEvEUliiE_EEEEvS5_RKT_EUliE_EEviT1_)
        .other          _ZN2at6native18elementwise_kernelILi128ELi2EZNS0_22gpu_kernel_impl_nocastINS0_13AUnaryFunctorIiiiZZZNS0_21heaviside_kernel_cudaERNS_18TensorIteratorBaseEENKUlvE_clEvENKUlvE1_clEvEUliiE_EEEEvS5_RKT_EUliE_EEviT1_,@"STO_CUDA_ENTRY STV_DEFAULT"
_ZN2at6native18elementwise_kernelILi128ELi2EZNS0_22gpu_kernel_impl_nocastINS0_13AUnaryFunctorIiiiZZZNS0_21heaviside_kernel_cudaERNS_18TensorIteratorBaseEENKUlvE_clEvENKUlvE1_clEvEUliiE_EEEEvS5_RKT_EUliE_EEviT1_:
.text._ZN2at6native18elementwise_kernelILi128ELi2EZNS0_22gpu_kernel_impl_nocastINS0_13AUnaryFunctorIiiiZZZNS0_21heaviside_kernel_cudaERNS_18TensorIteratorBaseEENKUlvE_clEvENKUlvE1_clEvEUliiE_EEEEvS5_RKT_EUliE_EEviT1_:
        /* <DEDUP_REMOVED lines=236> */
.L_x_15577:
[----:B------:R-:W-:Y:S02]  /*0ec0*/  ISETP.NE.AND P1, PT, RZ, c[0x0][0x374], PT ;  /* 0x0000dd00ff007a0c */ /* 0x000fe40003f25270 */
[----:B------:R-:W-:Y:S02]  /*0ed0*/  IADD3 R4, P2, R3, c[0x0][0x368], RZ ;  /* 0x0000da0003047a10 */ /* 0x000fe40007f5e0ff */
[----:B------:R-:W-:-:S03]  /*0ee0*/  ISETP.LT.AND P0, PT, RZ, c[0x0][0x374], PT ;  /* 0x0000dd00ff007a0c */ /* 0x000fc60003f01270 */
[----:B------:R-:W-:Y:S01]  /*0ef0*/  IMAD.X R5, RZ, RZ, c[0x0][0x36c], P2 ;  /* 0x0000db00ff057624 */ /* 0x000fe200010e06ff */
[----:B------:R-:W-:-:S06]  /*0f00*/  SEL R9, RZ, 0x1, !P0 ;  /* 0x00000001ff097807 */ /* 0x000fcc0004000000 */
[----:B------:R-:W2:Y:S01]  /*0f10*/  @!P1 LDG.E R9, [R4.64] ;  /* 0x0000000404099981 */ /* 0x000ea2000c1e1900 */
[----:B------:R-:W-:Y:S02]  /*0f20*/  IADD3 R2, P0, R2, c[0x0][0x360], RZ ;  /* 0x0000d80002027a10 */ /* 0x000fe40007f1e0ff */
[----:B------:R-:W-:Y:S02]  /*0f30*/  IADD3 R7, R0, 0x80, RZ ;  /* 0x0000008000077810 */ /* 0x000fe40007ffe0ff */
[----:B------:R-:W-:-:S05]  /*0f40*/  IADD3.X R3, RZ, c[0x0][0x364], RZ, P0, !PT ;  /* 0x0000d900ff037a10 */ /* 0x000fca00007fe4ff */
[----:B--2---:R0:W-:Y:S04]  /*0f50*/  STG.E [R2.64], R9 ;  /* 0x0000000902007986 */ /* 0x0041e8000c101904 */
.L_x_15576:
[----:B------:R-:W-:Y:S05]  /*0f60*/  BSYNC B0 ;  /* 0x0000000000007941 */ /* 0x000fea0003800000 */
.L_x_15575:
        /* <DEDUP_REMOVED lines=229> */
[----:B------:R-:W-:Y:S02]  /*1dc0*/  @P0 IMAD R2, R7, c[0x0][0x35c], R2 ;  /* 0x0000d70007020a24 */ /* 0x000fe400078e0202 */
.L_x_15578:
[----:B------:R-:W-:Y:S02]  /*1dd0*/  ISETP.NE.AND P2, PT, RZ, c[0x0][0x374], PT ;  /* 0x0000dd00ff007a0c */ /* 0x000fe40003f45270 */
[----:B------:R-:W-:Y:S02]  /*1de0*/  ISETP.LT.AND P1, PT, RZ, c[0x0][0x374], PT ;  /* 0x0000dd00ff007a0c */ /* 0x000fe40003f21270 */
[----:B------:R-:W-:Y:S02]  /*1df0*/  IADD3 R2, P0, R2, c[0x0][0x368], RZ ;  /* 0x0000da0002027a10 */ /* 0x000fe40007f1e0ff */
[----:B------:R-:W-:Y:S02]  /*1e00*/  SEL R7, RZ, 0x1, !P1 ;  /* 0x00000001ff077807 */ /* 0x000fe40004800000 */
[----:B------:R-:W-:-:S05]  /*1e10*/  IADD3.X R3, RZ, c[0x0][0x36c], RZ, P0, !PT ;  /* 0x0000db00ff037a10 */ /* 0x000fca00007fe4ff */
[----:B------:R-:W2:Y:S01]  /*1e20*/  @!P2 LDG.E R7, [R2.64] ;  /* 0x000000040207a981 */ /* 0x000ea2000c1e1900 */
[----:B------:R-:W-:-:S04]  /*1e30*/  IADD3 R4, P0, R0, c[0x0][0x360], RZ ;  /* 0x0000d80000047a10 */ /* 0x000fc80007f1e0ff */
[----:B------:R-:W-:-:S05]  /*1e40*/  IADD3.X R5, RZ, c[0x0][0x364], RZ, P0, !PT ;  /* 0x0000d900ff057a10 */ /* 0x000fca00007fe4ff */
[----:B--2---:R-:W-:Y:S01]  /*1e50*/  STG.E [R4.64], R7 ;  /* 0x0000000704007986 */ /* 0x004fe2000c101904 */
[----:B------:R-:W-:Y:S05]  /*1e60*/  EXIT ;  /* 0x000000000000794d */ /* 0x000fea0003800000 */
.L_x_15579:
        /* <DEDUP_REMOVED lines=9> */
.L_x_29989:


//--------------------- .text._ZN2at6native27unrolled_elementwise_kernelINS0_13AUnaryFunctorIiiiZZZNS0_21heaviside_kernel_cudaERNS_18TensorIteratorBaseEENKUlvE_clEvENKUlvE1_clEvEUliiE_EESt5arrayIPcLm2EELi4E23TrivialOffsetCalculatorILi1EjESD_NS0_6memory15LoadWithoutCastENSE_16StoreWithoutCastEEEviT_T0_T2_T3_T4_T5_ --------------------------
	.section	.text._ZN2at6native27unrolled_elementwise_kernelINS0_13AUnaryFunctorIiiiZZZNS0_21heaviside_kernel_cudaERNS_18TensorIteratorBaseEENKUlvE_clEvENKUlvE1_clEvEUliiE_EESt5arrayIPcLm2EELi4E23TrivialOffsetCalculatorILi1EjESD_NS0_6memory15LoadWithoutCastENSE_16StoreWithoutCastEEEviT_T0_T2_T3_T4_T5_,"ax",@progbits
	.sectioninfo	@"SHI_REGISTERS=20"
	.align	128
        .global         _ZN2at6native27unrolled_elementwise_kernelINS0_13AUnaryFunctorIiiiZZZNS0_21heaviside_kernel_cudaERNS_18TensorIteratorBaseEENKUlvE_clEvENKUlvE1_clEvEUliiE_EESt5arrayIPcLm2EELi4E23TrivialOffsetCalculatorILi1EjESD_NS0_6memory15LoadWithoutCastENSE_16StoreWithoutCastEEEviT_T0_T2_T3_T4_T5_
        .type           _ZN2at6native27unrolled_elementwise_kernelINS0_13AUnaryFunctorIiiiZZZNS0_21heaviside_kernel_cudaERNS_18TensorIteratorBaseEENKUlvE_clEvENKUlvE1_clEvEUliiE_EESt5arrayIPcLm2EELi4E23TrivialOffsetCalculatorILi1EjESD_NS0_6memory15LoadWithoutCastENSE_16StoreWithoutCastEEEviT_T0_T2_T3_T4_T5_,@function
        .size           _ZN2at6native27unrolled_elementwise_kernelINS0_13AUnaryFunctorIiiiZZZNS0_21heaviside_kernel_cudaERNS_18TensorIteratorBaseEENKUlvE_clEvENKUlvE1_clEvEUliiE_EESt5arrayIPcLm2EELi4E23TrivialOffsetCalculatorILi1EjESD_NS0_6memory15LoadWithoutCastENSE_16StoreWithoutCastEEEviT_T0_T2_T3_T4_T5_,(.L_x_29990 - _ZN2at6native27unrolled_elementwise_kernelINS0_13AUnaryFunctorIiiiZZZNS0_21heaviside_kernel_cudaERNS_18TensorIteratorBaseEENKUlvE_clEvENKUlvE1_clEvEUliiE_EESt5arrayIPcLm2EELi4E23TrivialOffsetCalculatorILi1EjESD_NS0_6memory15LoadWithoutCastENSE_16StoreWithoutCastEEEviT_T0_T2_T3_T4_T5_)
        .other          _ZN2at6native27unrolled_elementwise_kernelINS0_13AUnaryFunctorIiiiZZZNS0_21heaviside_kernel_cudaERNS_18TensorIteratorBaseEENKUlvE_clEvENKUlvE1_clEvEUliiE_EESt5arrayIPcLm2EELi4E23TrivialOffsetCalculatorILi1EjESD_NS0_6memory15LoadWithoutCastENSE_16StoreWithoutCastEEEviT_T0_T2_T3_T4_T5_,@"STO_CUDA_ENTRY STV_DEFAULT"
_ZN2at6native27unrolled_elementwise_kernelINS0_13AUnaryFunctorIiiiZZZNS0_21heaviside_kernel_cudaERNS_18TensorIteratorBaseEENKUlvE_clEvENKUlvE1_clEvEUliiE_EESt5arrayIPcLm2EELi4E23TrivialOffsetCalculatorILi1EjESD_NS0_6memory15LoadWithoutCastENSE_16StoreWithoutCastEEEviT_T0_T2_T3_T4_T5_:
.text._ZN2at6native27unrolled_elementwise_kernelINS0_13AUnaryFunctorIiiiZZZNS0_21heaviside_kernel_cudaERNS_18TensorIteratorBaseEENKUlvE_clEvENKUlvE1_clEvEUliiE_EESt5arrayIPcLm2EELi4E23TrivialOffsetCalculatorILi1EjESD_NS0_6memory15LoadWithoutCastENSE_16StoreWithoutCastEEEviT_T0_T2_T3_T4_T5_:
[----:B------:R-:W-:Y:S02]  /*0000*/  IMAD.MOV.U32 R1, RZ, RZ, c[0x0][0x28] ;  /* 0x00000a00ff017624 */ /* 0x000fe400078e00ff */
[----:B------:R-:W0:Y:S01]  /*0010*/  S2R R2, SR_CTAID.X ;  /* 0x0000000000027919 */ /* 0x000e220000002500 */
[----:B------:R-:W-:Y:S01]  /*0020*/  IMAD.MOV.U32 R3, RZ, RZ, -0x200 ;  /* 0xfffffe00ff037424 */ /* 0x000fe200078e00ff */
[----:B------:R-:W-:Y:S01]  /*0030*/  ULDC.64 UR6, c[0x0][0x118] ;  /* 0x0000460000067ab9 */ /* 0x000fe20000000a00 */
[----:B------:R-:W-:Y:S01]  /*0040*/  IMAD.MOV.U32 R14, RZ, RZ, RZ ;  /* 0x000000ffff0e7224 */ /* 0x000fe200078e00ff */
[----:B------:R-:W1:Y:S01]  /*0050*/  S2R R13, SR_TID.X ;  /* 0x00000000000d7919 */ /* 0x000e620000002100 */
        /* <DEDUP_REMOVED lines=13> */
[----:B------:R-:W-:Y:S01]  /*0130*/  CS2R R10, SRZ ;  /* 0x00000000000a7805 */ /* 0x000fe2000001ff00 */
[----:B------:R-:W-:-:S05]  /*0140*/  @!P1 IMAD.WIDE.U32 R6, R6, R7, c[0x0][0x178] ;  /* 0x00005e0006069625 */ /* 0x000fca00078e0007 */
[----:B------:R1:W3:Y:S06]  /*0150*/  @!P1 LDG.E R10, [R6.64] ;  /* 0x00000006060a9981 */ /* 0x0002ec000c1e1900 */
[----:B------:R-:W-:Y:S01]  /*0160*/  @!P2 LEA R8, R2, R3, 0x9 ;  /* 0x000000030208a211 */ /* 0x000fe200078e48ff */
[----:B------:R-:W-:-:S04]  /*0170*/  @!P2 IMAD.MOV.U32 R9, RZ, RZ, 0x4 ;  /* 0x00000004ff09a424 */ /* 0x000fc800078e00ff */
[----:B------:R-:W-:-:S05]  /*0180*/  @!P2 IMAD.WIDE.U32 R8, R8, R9, c[0x0][0x178] ;  /* 0x00005e000808a625 */ /* 0x000fca00078e0009 */
[----:B------:R4:W3:Y:S01]  /*0190*/  @!P2 LDG.E R11, [R8.64] ;  /* 0x00000006080ba981 */ /* 0x0008e2000c1e1900 */
[----:B------:R-:W-:-:S04]  /*01a0*/  @!P2 IADD3 R3, R3, 0x80, RZ ;  /* 0x000000800303a810 */ /* 0x000fc80007ffe0ff */
[----:B------:R-:W-:Y:S01]  /*01b0*/  ISETP.GE.AND P1, PT, R3, R0, PT ;  /* 0x000000000300720c */ /* 0x000fe20003f26270 */
[----:B------:R-:W-:-:S12]  /*01c0*/  ULDC UR4, c[0x0][0x168] ;  /* 0x00005a0000047ab9 */ /* 0x000fd80000000800 */
[----:B------:R-:W-:Y:S01]  /*01d0*/  @!P1 LEA R12, R2, R3, 0x9 ;  /* 0x00000003020c9211 */ /* 0x000fe200078e48ff */
[----:B------:R-:W-:Y:S01]  /*01e0*/  HFMA2.MMA R3, -RZ, RZ, 0, 0 ;  /* 0x00000000ff037435 */ /* 0x000fe200000001ff */
[----:B------:R-:W-:-:S04]  /*01f0*/  @!P1 IMAD.MOV.U32 R15, RZ, RZ, 0x4 ;  /* 0x00000004ff0f9424 */ /* 0x000fc800078e00ff */
[----:B0-----:R-:W-:Y:S01]  /*0200*/  @!P1 IMAD.WIDE.U32 R4, R12, R15, c[0x0][0x178] ;  /* 0x00005e000c049625 */ /* 0x001fe200078e000f */
[----:B------:R-:W-:-:S04]  /*0210*/  UISETP.LT.AND UP0, UPT, URZ, UR4, UPT ;  /* 0x000000043f00728c */ /* 0x000fc8000bf01270 */
[----:B------:R0:W5:Y:S01]  /*0220*/  @!P1 LDG.E R3, [R4.64] ;  /* 0x0000000604039981 */ /* 0x000162000c1e1900 */
[----:B------:R-:W-:Y:S01]  /*0230*/  ISETP.NE.AND P1, PT, RZ, c[0x0][0x168], PT ;  /* 0x00005a00ff007a0c */ /* 0x000fe20003f25270 */
[----:B------:R-:W-:Y:S01]  /*0240*/  USEL UR4, URZ, 0x1, !UP0 ;  /* 0x000000013f047887 */ /* 0x000fe2000c000000 */
[----:B----4-:R-:W-:Y:S01]  /*0250*/  @!P0 MOV R9, 0x4 ;  /* 0x0000000400098802 */ /* 0x010fe20000000f00 */
[----:B-1----:R-:W-:-:S04]  /*0260*/  @!P0 IMAD R6, R2, 0x200, R13 ;  /* 0x0000020002068824 */ /* 0x002fc800078e020d */
[----:B------:R-:W-:Y:S01]  /*0270*/  MOV R7, UR4 ;  /* 0x0000000400077c02 */ /* 0x000fe20008000f00 */
[----:B0-----:R-:W-:-:S04]  /*0280*/  @!P0 IMAD.WIDE.U32 R4, R6, R9, c[0x0][0x170] ;  /* 0x00005c0006048625 */ /* 0x001fc800078e0009 */
[----:B------:R-:W-:Y:S01]  /*0290*/  IMAD.MOV.U32 R17, RZ, RZ, R13 ;  /* 0x000000ffff117224 */ /* 0x000fe200078e000d */
[----:B------:R-:W-:-:S04]  /*02a0*/  @!P0 IADD3 R17, R13, 0x80, RZ ;  /* 0x000000800d118810 */ /* 0x000fc80007ffe0ff */
[----:B------:R-:W-:Y:S01]  /*02b0*/  ISETP.GE.AND P2, PT, R17, R0, PT ;  /* 0x000000001100720c */ /* 0x000fe20003f46270 */
[----:B------:R-:W-:Y:S01]  /*02c0*/  IMAD.U32 R15, RZ, RZ, UR4 ;  /* 0x00000004ff0f7e24 */ /* 0x000fe2000f8e00ff */
[----:B------:R-:W-:Y:S01]  /*02d0*/  MOV R13, UR4 ;  /* 0x00000004000d7c02 */ /* 0x000fe20008000f00 */
[----:B------:R-:W-:Y:S01]  /*02e0*/  BSSY B0, `(.L_x_15580) ;  /* 0x0000011000007945 */ /* 0x000fe20003800000 */
[----:B------:R-:W-:Y:S01]  /*02f0*/  MOV R9, UR4 ;  /* 0x0000000400097c02 */ /* 0x000fe20008000f00 */
[----:B--2---:R-:W-:-:S05]  /*0300*/  @!P1 IMAD.MOV.U32 R7, RZ, RZ, R14 ;  /* 0x000000ffff079224 */ /* 0x004fca00078e000e */
[----:B------:R0:W-:Y:S01]  /*0310*/  @!P0 STG.E [R4.64], R7 ;  /* 0x0000000704008986 */ /* 0x0001e2000c101906 */
[----:B---3--:R-:W-:Y:S01]  /*0320*/  @!P1 MOV R15, R10 ;  /* 0x0000000a000f9202 */ /* 0x008fe20000000f00 */
[----:B------:R-:W-:Y:S01]  /*0330*/  @!P1 IMAD.MOV.U32 R13, RZ, RZ, R11 ;  /* 0x000000ffff0d9224 */ /* 0x000fe200078e000b */
        /* <DEDUP_REMOVED lines=11> */
.L_x_15581:
[----:B0-----:R-:W-:Y:S05]  /*03f0*/  BSYNC B0 ;  /* 0x0000000000007941 */ /* 0x001fea0003800000 */
.L_x_15580:
        /* <DEDUP_REMOVED lines=8> */
.L_x_15582:
        /* <DEDUP_REMOVED lines=16> */
.L_x_29990:


//--------------------- .text._ZN2at6native29vectorized_elementwise_kernelILi2ENS0_13AUnaryFunctorIiiiZZZNS0_21heaviside_kernel_cudaERNS_18TensorIteratorBaseEENKUlvE_clEvENKUlvE1_clEvEUliiE_EESt5arrayIPcLm2EEEEviT0_T1_ --------------------------
	.section	.text._ZN2at6native29vectorized_elementwise_kernelILi2ENS0_13AUnaryFunctorIiiiZZZNS0_21heaviside_kernel_cudaERNS_18TensorIteratorBaseEENKUlvE_clEvENKUlvE1_clEvEUliiE_EESt5arrayIPcLm2EEEEviT0_T1_,"ax",@progbits
	.sectioninfo	@"SHI_REGISTERS=28"
	.align	128
        .global         _ZN2at6native29vectorized_elementwise_kernelILi2ENS0_13AUnaryFunctorIiiiZZZNS0_21heaviside_kernel_cudaERNS_18TensorIteratorBaseEENKUlvE_clEvENKUlvE1_clEvEUliiE_EESt5arrayIPcLm2EEEEviT0_T1_
        .type           _ZN2at6native29vectorized_elementwise_kernelILi2ENS0_13AUnaryFunctorIiiiZZZNS0_21heaviside_kernel_cudaERNS_18TensorIteratorBaseEENKUlvE_clEvENKUlvE1_clEvEUliiE_EESt5arrayIPcLm2EEEEviT0_T1_,@function
        .size           _ZN2at6native29vectorized_elementwise_kernelILi2ENS0_13AUnaryFunctorIiiiZZZNS0_21heaviside_kernel_cudaERNS_18TensorIteratorBaseEENKUlvE_clEvENKUlvE1_clEvEUliiE_EESt5arrayIPcLm2EEEEviT0_T1_,(.L_x_29991 - _ZN2at6native29vectorized_elementwise_kernelILi2ENS0_13AUnaryFunctorIiiiZZZNS0_21heaviside_kernel_cudaERNS_18TensorIteratorBaseEENKUlvE_clEvENKUlvE1_clEvEUliiE_EESt5arrayIPcLm2EEEEviT0_T1_)
        .other          _ZN2at6native29vectorized_elementwise_kernelILi2ENS0_13AUnaryFunctorIiiiZZZNS0_21heaviside_kernel_cudaERNS_18TensorIteratorBaseEENKUlvE_clEvENKUlvE1_clEvEUliiE_EESt5arrayIPcLm2EEEEviT0_T1_,@"STO_CUDA_ENTRY STV_DEFAULT"
_ZN2at6native29vectorized_elementwise_kernelILi2ENS0_13AUnaryFunctorIiiiZZZNS0_21heaviside_kernel_cudaERNS_18TensorIteratorBaseEENKUlvE_clEvENKUlvE1_clEvEUliiE_EESt5arrayIPcLm2EEEEviT0_T1_:
.text._ZN2at6native29vectorized_elementwise_kernelILi2ENS0_13AUnaryFunctorIiiiZZZNS0_21heaviside_kernel_cudaERNS_18TensorIteratorBaseEENKUlvE_clEvENKUlvE1_clEvEUliiE_EESt5arrayIPcLm2EEEEviT0_T1_:
        /* <DEDUP_REMOVED lines=8> */
[----:B------:R-:W-:Y:S01]  /*0080*/  ISETP.NE.AND P0, PT, RZ, c[0x0][0x168], PT ;  /* 0x00005a00ff007a0c */ /* 0x000fe20003f05270 */
[----:B------:R-:W-:Y:S01]  /*0090*/  HFMA2.MMA R7, -RZ, RZ, 0, 2.384185791015625e-07 ;  /* 0x00000004ff077435 */ /* 0x000fe200000001ff */
[----:B------:R-:W-:Y:S02]  /*00a0*/  ULDC UR4, c[0x0][0x168] ;  /* 0x00005a0000047ab9 */ /* 0x000fe40000000800 */
[----:B------:R-:W-:-:S04]  /*00b0*/  UISETP.LT.AND UP0, UPT, URZ, UR4, UPT ;  /* 0x000000043f00728c */ /* 0x000fc8000bf01270 */
[----:B------:R-:W-:-:S05]  /*00c0*/  USEL UR4, URZ, 0x1, !UP0 ;  /* 0x000000013f047887 */ /* 0x000fca000c000000 */
[----:B------:R-:W-:Y:S01]  /*00d0*/  @!P0 IMAD.WIDE R2, R6, R7, c[0x0][0x178] ;  /* 0x00005e0006028625 */ /* 0x000fe200078e0207 */
[----:B------:R-:W-:Y:S02]  /*00e0*/  MOV R11, UR4 ;  /* 0x00000004000b7c02 */ /* 0x000fe40008000f00 */
[----:B------:R-:W-:Y:S01]  /*00f0*/  MOV R10, UR4 ;  /* 0x00000004000a7c02 */ /* 0x000fe20008000f00 */
[----:B------:R-:W-:Y:S02]  /*0100*/  IMAD.U32 R9, RZ, RZ, UR4 ;  /* 0x00000004ff097e24 */ /* 0x000fe4000f8e00ff */
[----:B------:R-:W-:Y:S02]  /*0110*/  IMAD.U32 R8, RZ, RZ, UR4 ;  /* 0x00000004ff087e24 */ /* 0x000fe4000f8e00ff */
[----:B------:R-:W-:Y:S02]  /*0120*/  IMAD.U32 R13, RZ, RZ, UR4 ;  /* 0x00000004ff0d7e24 */ /* 0x000fe4000f8e00ff */
[----:B------:R-:W-:-:S02]  /*0130*/  IMAD.U32 R12, RZ, RZ, UR4 ;  /* 0x00000004ff0c7e24 */ /* 0x000fc4000f8e00ff */
[----:B------:R-:W-:Y:S02]  /*0140*/  IMAD.U32 R5, RZ, RZ, UR4 ;  /* 0x00000004ff057e24 */ /* 0x000fe4000f8e00ff */
[----:B------:R-:W-:Y:S02]  /*0150*/  IMAD.U32 R4, RZ, RZ, UR4 ;  /* 0x00000004ff047e24 */ /* 0x000fe4000f8e00ff */
[----:B0-----:R-:W-:-:S05]  /*0160*/  @!P0 IMAD.WIDE.U32 R2, R15, 0x8, R2 ;  /* 0x000000080f028825 */ /* 0x001fca00078e0002 */
[----:B------:R-:W2:Y:S04]  /*0170*/  @!P0 LDG.E.64 R12, [R2.64] ;  /* 0x00000006020c8981 */ /* 0x000ea8000c1e1b00 */
[----:B------:R-:W3:Y:S04]  /*0180*/  @!P0 LDG.E.64 R10, [R2.64+0x400] ;  /* 0x00040006020a8981 */ /* 0x000ee8000c1e1b00 */
[----:B------:R-:W4:Y:S04]  /*0190*/  @!P0 LDG.E.64 R8, [R2.64+0x800] ;  /* 0x0008000602088981 */ /* 0x000f28000c1e1b00 */
[----:B------:R-:W5:Y:S01]  /*01a0*/  @!P0 LDG.E.64 R4, [R2.64+0xc00] ;  /* 0x000c000602048981 */ /* 0x000f62000c1e1b00 */
[----:B------:R-:W-:-:S06]  /*01b0*/  IMAD.WIDE.U32 R6, R6, R7, c[0x0][0x170] ;  /* 0x00005c0006067625 */ /* 0x000fcc00078e0007 */
[----:B------:R-:W-:-:S05]  /*01c0*/  IMAD.WIDE R6, R15, 0x8, R6 ;  /* 0x000000080f067825 */ /* 0x000fca00078e0206 */
[----:B--2---:R-:W-:Y:S04]  /*01d0*/  STG.E.64 [R6.64], R12 ;  /* 0x0000000c06007986 */ /* 0x004fe8000c101b06 */
[----:B---3--:R-:W-:Y:S04]  /*01e0*/  STG.E.64 [R6.64+0x400], R10 ;  /* 0x0004000a06007986 */ /* 0x008fe8000c101b06 */
[----:B----4-:R-:W-:Y:S04]  /*01f0*/  STG.E.64 [R6.64+0x800], R8 ;  /* 0x0008000806007986 */ /* 0x010fe8000c101b06 */
[----:B-----5:R-:W-:Y:S01]  /*0200*/  STG.E.64 [R6.64+0xc00], R4 ;  /* 0x000c000406007986 */ /* 0x020fe2000c101b06 */
[----:B------:R-:W-:Y:S05]  /*0210*/  EXIT ;  /* 0x000000000000794d */ /* 0x000fea0003800000 */
.L_x_15583:
[----:B------:R-:W0:Y:S01]  /*0220*/  S2R R9, SR_TID.X ;  /* 0x0000000000097919 */ /* 0x000e220000002100 */
[----:B------:R-:W-:Y:S01]  /*0230*/  HFMA2.MMA R7, -RZ, RZ, 0, 0 ;  /* 0x00000000ff077435 */ /* 0x000fe200000001ff */
[----:B------:R-:W-:Y:S01]  /*0240*/  CS2R R18, SRZ ;  /* 0x0000000000127805 */ /* 0x000fe2000001ff00 */
[----:B0-----:R-:W-:-:S02]  /*0250*/  ISETP.GE.AND P0, PT, R9, R0, PT ;  /* 0x000000000900720c */ /* 0x001fc40003f06270 */
        /* <DEDUP_REMOVED lines=26> */
[----:B------:R-:W-:Y:S02]  /*0400*/  @!P1 IADD3 R16, R6, R3, RZ ;  /* 0x0000000306109210 */ /* 0x000fe40007ffe0ff */
[----:B------:R-:W-:-:S04]  /*0410*/  @!P1 IADD3 R3, R3, 0x80, RZ ;  /* 0x0000008003039810 */ /* 0x000fc80007ffe0ff */
[----:B------:R-:W-:Y:S01]  /*0420*/  ISETP.GE.AND P6, PT, R3, R0, PT ;  /* 0x000000000300720c */ /* 0x000fe20003fc6270 */
[----:B------:R-:W-:Y:S01]  /*0430*/  CS2R R12, SRZ ;  /* 0x00000000000c7805 */ /* 0x000fe2000001ff00 */
[----:B------:R-:W-:Y:S01]  /*0440*/  @!P5 IMAD.WIDE.U32 R14, R14, R15, c[0x0][0x178] ;  /* 0x00005e000e0ed625 */ /* 0x000fe200078e000f */
[----:B-1----:R-:W-:-:S03]  /*0450*/  @!P2 MOV R21, 0x4 ;  /* 0x000000040015a802 */ /* 0x002fc60000000f00 */
[----:B------:R-:W-:Y:S01]  /*0460*/  @!P3 IMAD.MOV.U32 R5, RZ, RZ, 0x4 ;  /* 0x00000004ff05b424 */ /* 0x000fe200078e00ff */
[----:B------:R1:W4:Y:S01]  /*0470*/  @!P5 LDG.E R13, [R14.64] ;  /* 0x000000060e0dd981 */ /* 0x000322000c1e1900 */
[----:B------:R-:W-:Y:S02]  /*0480*/  @!P1 IMAD.MOV.U32 R25, RZ, RZ, 0x4 ;  /* 0x00000004ff199424 */ /* 0x000fe400078e00ff */
[----:B------:R-:W-:-:S03]  /*0490*/  @!P4 IMAD.MOV.U32 R23, RZ, RZ, 0x4 ;  /* 0x00000004ff17c424 */ /* 0x000fc600078e00ff */
[----:B------:R-:W-:Y:S01]  /*04a0*/  @!P6 MOV R20, 0x4 ;  /* 0x000000040014e802 */ /* 0x000fe20000000f00 */
[----:B------:R-:W-:Y:S01]  /*04b0*/  @!P6 IMAD.IADD R17, R6, 0x1, R3 ;  /* 0x000000010611e824 */ /* 0x000fe200078e0203 */
[----:B0-----:R-:W-:Y:S01]  /*04c0*/  CS2R R10, SRZ ;  /* 0x00000000000a7805 */ /* 0x001fe2000001ff00 */
[----:B------:R-:W-:Y:S02]  /*04d0*/  IMAD.MOV.U32 R8, RZ, RZ, RZ ;  /* 0x000000ffff087224 */ /* 0x000fe400078e00ff */
[----:B------:R-:W-:-:S04]  /*04e0*/  @!P3 IMAD.WIDE.U32 R2, R2, R5, c[0x0][0x178] ;  /* 0x00005e000202b625 */ /* 0x000fc800078e0005 */
[----:B-1----:R-:W-:Y:S01]  /*04f0*/  @!P1 IMAD.WIDE.U32 R14, R16, R25, c[0x0][0x178] ;  /* 0x00005e00100e9625 */ /* 0x002fe200078e0019 */
[----:B------:R0:W5:Y:S03]  /*0500*/  @!P3 LDG.E R11, [R2.64] ;  /* 0x00000006020bb981 */ /* 0x000166000c1e1900 */
[----:B------:R-:W-:Y:S01]  /*0510*/  @!P4 IMAD.WIDE.U32 R22, R22, R23, c[0x0][0x178] ;  /* 0x00005e001616c625 */ /* 0x000fe200078e0017 */
[----:B------:R1:W5:Y:S03]  /*0520*/  @!P1 LDG.E R8, [R14.64] ;  /* 0x000000060e089981 */ /* 0x000366000c1e1900 */
[----:B------:R-:W-:Y:S01]  /*0530*/  @!P2 IMAD.WIDE.U32 R4, R4, R21, c[0x0][0x178] ;  /* 0x00005e000404a625 */ /* 0x000fe200078e0015 */
[----:B------:R0:W5:Y:S03]  /*0540*/  @!P4 LDG.E R18, [R22.64] ;  /* 0x000000061612c981 */ /* 0x000166000c1e1900 */
[----:B------:R-:W-:Y:S01]  /*0550*/  @!P6 IMAD.WIDE.U32 R16, R17, R20, c[0x0][0x178] ;  /* 0x00005e001110e625 */ /* 0x000fe200078e0014 */
[----:B------:R1:W5:Y:S04]  /*0560*/  @!P2 LDG.E R10, [R4.64] ;  /* 0x00000006040aa981 */ /* 0x000368000c1e1900 */
[----:B------:R1:W5:Y:S01]  /*0570*/  @!P6 LDG.E R12, [R16.64] ;  /* 0x00000006100ce981 */ /* 0x000362000c1e1900 */
[----:B------:R-:W-:Y:S01]  /*0580*/  ULDC UR4, c[0x0][0x168] ;  /* 0x00005a0000047ab9 */ /* 0x000fe20000000800 */
[----:B------:R-:W-:Y:S01]  /*0590*/  ISETP.NE.AND P1, PT, RZ, c[0x0][0x168], PT ;  /* 0x00005a00ff007a0c */ /* 0x000fe20003f25270 */
[----:B------:R-:W-:Y:S01]  /*05a0*/  UISETP.LT.AND UP0, UPT, URZ, UR4, UPT ;  /* 0x000000043f00728c */ /* 0x000fe2000bf01270 */
[----:B0-----:R-:W-:-:S03]  /*05b0*/  @!P0 MOV R23, 0x4 ;  /* 0x0000000400178802 */ /* 0x001fc60000000f00 */
[----:B------:R-:W-:Y:S01]  /*05c0*/  USEL UR4, URZ, 0x1, !UP0 ;  /* 0x000000013f047887 */ /* 0x000fe2000c000000 */
[----:B------:R-:W-:Y:S01]  /*05d0*/  @!P0 IMAD.IADD R20, R6, 0x1, R9 ;  /* 0x0000000106148824 */ /* 0x000fe200078e0209 */
[----:B------:R-:W-:-:S03]  /*05e0*/  @!P0 IADD3 R9, R9, 0x80, RZ ;  /* 0x0000008009098810 */ /* 0x000fc60007ffe0ff */
[----:B------:R-:W-:-:S04]  /*05f0*/  @!P0 IMAD.WIDE.U32 R2, R20, R23, c[0x0][0x170] ;  /* 0x00005c0014028625 */ /* 0x000fc800078e0017 */
[----:B------:R-:W-:Y:S01]  /*0600*/  IMAD.U32 R21, RZ, RZ, UR4 ;  /* 0x00000004ff157e24 */ /* 0x000fe2000f8e00ff */
[----:B------:R-:W-:Y:S01]  /*0610*/  BSSY B0, `(.L_x_15584) ;  /* 0x000003d000007945 */ /* 0x000fe20003800000 */
[----:B-1----:R-:W-:Y:S01]  /*0620*/  IMAD.U32 R17, RZ, RZ, UR4 ;  /* 0x00000004ff117e24 */ /* 0x002fe2000f8e00ff */
[----:B------:R-:W-:Y:S01]  /*0630*/  MOV R15, UR4 ;  /* 0x00000004000f7c02 */ /* 0x000fe20008000f00 */
[----:B------:R-:W-:Y:S01]  /*0640*/  IMAD.U32 R5, RZ, RZ, UR4 ;  /* 0x00000004ff057e24 */ /* 0x000fe2000f8e00ff */
[----:B------:R-:W-:Y:S01]  /*0650*/  MOV R4, UR4 ;  /* 0x0000000400047c02 */ /* 0x000fe20008000f00 */
[----:B------:R-:W-:Y:S01]  /*0660*/  BSSY B1, `(.L_x_15585) ;  /* 0x0000031000017945 */ /* 0x000fe20003800000 */
[----:B--2---:R-:W-:-:S05]  /*0670*/  @!P1 MOV R21, R19 ;  /* 0x0000001300159202 */ /* 0x004fca0000000f00 */
[----:B------:R0:W-:Y:S01]  /*0680*/  @!P0 STG.E [R2.64], R21 ;  /* 0x0000001502008986 */ /* 0x0001e2000c101906 */
[----:B------:R-:W-:Y:S02]  /*0690*/  ISETP.GE.AND P0, PT, R9, R0, PT ;  /* 0x000000000900720c */ /* 0x000fe40003f06270 */
[----:B---3--:R-:W-:Y:S01]  /*06a0*/  @!P1 MOV R17, R7 ;  /* 0x0000000700119202 */ /* 0x008fe20000000f00 */
[----:B------:R-:W-:Y:S01]  /*06b0*/  IMAD.U32 R7, RZ, RZ, UR4 ;  /* 0x00000004ff077e24 */ /* 0x000fe2000f8e00ff */
[----:B0-----:R-:W-:Y:S01]  /*06c0*/  MOV R2, UR4 ;  /* 0x0000000400027c02 */ /* 0x001fe20008000f00 */
[----:B------:R-:W-:Y:S02]  /*06d0*/  IMAD.U32 R3, RZ, RZ, UR4 ;  /* 0x00000004ff037e24 */ /* 0x000fe4000f8e00ff */
[----:B----4-:R-:W-:Y:S02]  /*06e0*/  @!P1 IMAD.MOV.U32 R15, RZ, RZ, R13 ;  /* 0x000000ffff0f9224 */ /* 0x010fe400078e000d */
[----:B-----5:R-:W-:-:S02]  /*06f0*/  @!P1 IMAD.MOV.U32 R7, RZ, RZ, R11 ;  /* 0x000000ffff079224 */ /* 0x020fc400078e000b */
[----:B------:R-:W-:Y:S01]  /*0700*/  @!P1 IMAD.MOV.U32 R3, RZ, RZ, R8 ;  /* 0x000000ffff039224 */ /* 0x000fe200078e0008 */
[----:B------:R-:W-:Y:S02]  /*0710*/  @!P1 MOV R5, R18 ;  /* 0x0000001200059202 */ /* 0x000fe40000000f00 */
[----:B------:R-:W-:Y:S02]  /*0720*/  @!P1 MOV R4, R10 ;  /* 0x0000000a00049202 */ /* 0x000fe40000000f00 */
[----:B------:R-:W-:Y:S01]  /*0730*/  @!P1 MOV R2, R12 ;  /* 0x0000000c00029202 */ /* 0x000fe20000000f00 */
[----:B------:R-:W-:Y:S05]  /*0740*/  @P0 BRA `(.L_x_15586) ;  /* 0x000000c000000947 */ /* 0x000fea0003800000 */
[----:B------:R-:W-:Y:S01]  /*0750*/  MOV R11, 0x4 ;  /* 0x00000004000b7802 */ /* 0x000fe20000000f00 */
        /* <DEDUP_REMOVED lines=11> */
.L_x_15586:
[----:B------:R-:W-:-:S13]  /*0810*/  ISETP.GE.AND P0, PT, R9, R0, PT ;  /* 0x000000000900720c */ /* 0x000fda0003f06270 */
[----:B------:R-:W-:Y:S05]  /*0820*/  @P0 BRA `(.L_x_15588) ;  /* 0x000000c000000947 */ /* 0x000fea0003800000 */
[----:B0-----:R-:W-:Y:S01]  /*0830*/  MOV R11, 0x4 ;  /* 0x00000004000b7802 */ /* 0x001fe20000000f00 */
[----:B------:R-:W-:Y:S01]  /*0840*/  IMAD.IADD R10, R6, 0x1, R9 ;  /* 0x00000001060a7824 */ /* 0x000fe200078e0209 */
[----:B------:R-:W-:-:S03]  /*0850*/  IADD3 R9, R9, 0x80, RZ ;  /* 0x0000008009097810 */ /* 0x000fc60007ffe0ff */
[----:B------:R-:W-:-:S05]  /*0860*/  IMAD.WIDE.U32 R10, R10, R11, c[0x0][0x170] ;  /* 0x00005c000a0a7625 */ /* 0x000fca00078e000b */
[----:B------:R0:W-:Y:S02]  /*0870*/  STG.E [R10.64], R5 ;  /* 0x000000050a007986 */ /* 0x0001e4000c101906 */
.L_x_15587:
[----:B------:R-:W-:-:S13]  /*0880*/  ISETP.GE.AND P0, PT, R9, R0, PT ;  /* 0x000000000900720c */ /* 0x000fda0003f06270 */
[----:B------:R-:W-:Y:S05]  /*0890*/  @P0 BRA `(.L_x_15589) ;  /* 0x000000d000000947 */ /* 0x000fea0003800000 */
[----:B0-----:R-:W-:Y:S01]  /*08a0*/  HFMA2.MMA R11, -RZ, RZ, 0, 2.384185791015625e-07 ;  /* 0x00000004ff0b7435 */ /* 0x001fe200000001ff */
[----:B------:R-:W-:Y:S01]  /*08b0*/  IMAD.IADD R10, R6, 0x1, R9 ;  /* 0x00000001060a7824 */ /* 0x000fe200078e0209 */
[----:B------:R-:W-:-:S08]  /*08c0*/  IADD3 R9, R9, 0x80, RZ ;  /* 0x0000008009097810 */ /* 0x000fd00007ffe0ff */
[----:B------:R-:W-:-:S05]  /*08d0*/  IMAD.WIDE.U32 R10, R10, R11, c[0x0][0x170] ;  /* 0x00005c000a0a7625 */ /* 0x000fca00078e000b */
[----:B------:R0:W-:Y:S02]  /*08e0*/  STG.E [R10.64], R7 ;  /* 0x000000070a007986 */ /* 0x0001e4000c101906 */
.L_x_15588:
        /* <DEDUP_REMOVED lines=8> */
.L_x_15589:
[----:B------:R-:W-:Y:S05]  /*0970*/  BSYNC B1 ;  /* 0x0000000000017941 */ /* 0x000fea0003800000 */
.L_x_15585:
[----:B------:R-:W-:-:S13]  /*0980*/  ISETP.GE.AND P0, PT, R9, R0, PT ;  /* 0x000000000900720c */ /* 0x000fda0003f06270 */
[----:B0-----:R-:W-:Y:S01]  /*0990*/  @!P0 MOV R5, 0x4 ;  /* 0x0000000400058802 */ /* 0x001fe20000000f00 */
[----:B------:R-:W-:Y:S01]  /*09a0*/  @!P0 IMAD.IADD R4, R6, 0x1, R9 ;  /* 0x0000000106048824 */ /* 0x000fe200078e0209 */
[----:B------:R-:W-:-:S03]  /*09b0*/  @!P0 IADD3 R9, R9, 0x80, RZ ;  /* 0x0000008009098810 */ /* 0x000fc60007ffe0ff */
[----:B------:R-:W-:-:S05]  /*09c0*/  @!P0 IMAD.WIDE.U32 R4, R4, R5, c[0x0][0x170] ;  /* 0x00005c0004048625 */ /* 0x000fca00078e0005 */
[----:B------:R0:W-:Y:S02]  /*09d0*/  @!P0 STG.E [R4.64], R3 ;  /* 0x0000000304008986 */ /* 0x0001e4000c101906 */
.L_x_15590:
[----:B------:R-:W-:Y:S05]  /*09e0*/  BSYNC B0 ;  /* 0x0000000000007941 */ /* 0x000fea0003800000 */
.L_x_15584:
        /* <DEDUP_REMOVED lines=8> */
.L_x_15591:
        /* <DEDUP_REMOVED lines=9> */
.L_x_29991:


//--------------------- .text._ZN2at6native29vectorized_elementwise_kernelILi4ENS0_13AUnaryFunctorIiiiZZZNS0_21heaviside_kernel_cudaERNS_18TensorIteratorBaseEENKUlvE_clEvENKUlvE1_clEvEUliiE_EESt5arrayIPcLm2EEEEviT0_T1_ --------------------------
	.section	.text._ZN2at6native29vectorized_elementwise_kernelILi4ENS0_13AUnaryFunctorIiiiZZZNS0_21heaviside_kernel_cudaERNS_18TensorIteratorBaseEENKUlvE_clEvENKUlvE1_clEvEUliiE_EESt5arrayIPcLm2EEEEviT0_T1_,"ax",@progbits
	.sectioninfo	@"SHI_REGISTERS=28"
	.align	128
        .global         _ZN2at6native29vectorized_elementwise_kernelILi4ENS0_13AUnaryFunctorIiiiZZZNS0_21heaviside_kernel_cudaERNS_18TensorIteratorBaseEENKUlvE_clEvENKUlvE1_clEvEUliiE_EESt5arrayIPcLm2EEEEviT0_T1_
        .type           _ZN2at6native29vectorized_elementwise_kernelILi4ENS0_13AUnaryFunctorIiiiZZZNS0_21heaviside_kernel_cudaERNS_18TensorIteratorBaseEENKUlvE_clEvENKUlvE1_clEvEUliiE_EESt5arrayIPcLm2EEEEviT0_T1_,@function
        .size           _ZN2at6native29vectorized_elementwise_kernelILi4ENS0_13AUnaryFunctorIiiiZZZNS0_21heaviside_kernel_cudaERNS_18TensorIteratorBaseEENKUlvE_clEvENKUlvE1_clEvEUliiE_EESt5arrayIPcLm2EEEEviT0_T1_,(.L_x_29992 - _ZN2at6native29vectorized_elementwise_kernelILi4ENS0_13AUnaryFunctorIiiiZZZNS0_21heaviside_kernel_cudaERNS_18TensorIteratorBaseEENKUlvE_clEvENKUlvE1_clEvEUliiE_EESt5arrayIPcLm2EEEEviT0_T1_)
        .other          _ZN2at6native29vectorized_elementwise_kernelILi4ENS0_13AUnaryFunctorIiiiZZZNS0_21heaviside_kernel_cudaERNS_18TensorIteratorBaseEENKUlvE_clEvENKUlvE1_clEvEUliiE_EESt5arrayIPcLm2EEEEviT0_T1_,@"STO_CUDA_ENTRY STV_DEFAULT"
_ZN2at6native29vectorized_elementwise_kernelILi4ENS0_13AUnaryFunctorIiiiZZZNS0_21heaviside_kernel_cudaERNS_18TensorIteratorBaseEENKUlvE_clEvENKUlvE1_clEvEUliiE_EESt5arrayIPcLm2EEEEviT0_T1_:
.text._ZN2at6native29vectorized_elementwise_kernelILi4ENS0_13AUnaryFunctorIiiiZZZNS0_21heaviside_kernel_cudaERNS_18TensorIteratorBaseEENKUlvE_clEvENKUlvE1_clEvEUliiE_EESt5arrayIPcLm2EEEEviT0_T1_:
        /* <DEDUP_REMOVED lines=23> */
[----:B------:R-:W2:Y:S04]  /*0170*/  @!P0 LDG.E.128 R4, [R2.64] ;  /* 0x0000000602048981 */ /* 0x000ea8000c1e1d00 */
[----:B------:R-:W3:Y:S01]  /*0180*/  @!P0 LDG.E.128 R8, [R2.64+0x800] ;  /* 0x0008000602088981 */ /* 0x000ee2000c1e1d00 */
[----:B------:R-:W-:-:S06]  /*0190*/  IMAD.WIDE.U32 R12, R0, R13, c[0x0][0x170] ;  /* 0x00005c00000c7625 */ /* 0x000fcc00078e000d */
[----:B------:R-:W-:-:S05]  /*01a0*/  IMAD.WIDE R12, R15, 0x10, R12 ;  /* 0x000000100f0c7825 */ /* 0x000fca00078e020c */
[----:B--2---:R-:W-:Y:S04]  /*01b0*/  STG.E.128 [R12.64], R4 ;  /* 0x000000040c007986 */ /* 0x004fe8000c101d06 */
[----:B---3--:R-:W-:Y:S01]  /*01c0*/  STG.E.128 [R12.64+0x800], R8 ;  /* 0x000800080c007986 */ /* 0x008fe2000c101d06 */
[----:B------:R-:W-:Y:S05]  /*01d0*/  EXIT ;  /* 0x000000000000794d */ /* 0x000fea0003800000 */
.L_x_15592:
[----:B------:R-:W0:Y:S01]  /*01e0*/  S2R R9, SR_TID.X ;  /* 0x0000000000097919 */ /* 0x000e220000002100 */
[----:B------:R-:W-:Y:S01]  /*01f0*/  HFMA2.MMA R7, -RZ, RZ, 0, 0 ;  /* 0x00000000ff077435 */ /* 0x000fe200000001ff */
[----:B------:R-:W-:Y:S01]  /*0200*/  CS2R R18, SRZ ;  /* 0x0000000000127805 */ /* 0x000fe2000001ff00 */
        /* <DEDUP_REMOVED lines=92> */
.L_x_15595:
[----:B------:R-:W-:-:S13]  /*07d0*/  ISETP.GE.AND P0, PT, R9, R6, PT ;  /* 0x000000060900720c */ /* 0x000fda0003f06270 */
[----:B------:R-:W-:Y:S05]  /*07e0*/  @P0 BRA `(.L_x_15597) ;  /* 0x000000c000000947 */ /* 0x000fea0003800000 */
[----:B0-----:R-:W-:Y:S01]  /*07f0*/  MOV R11, 0x4 ;  /* 0x00000004000b7802 */ /* 0x001fe20000000f00 */
[----:B------:R-:W-:Y:S01]  /*0800*/  IMAD.IADD R10, R0, 0x1, R9 ;  /* 0x00000001000a7824 */ /* 0x000fe200078e0209 */
[----:B------:R-:W-:-:S03]  /*0810*/  IADD3 R9, R9, 0x80, RZ ;  /* 0x0000008009097810 */ /* 0x000fc60007ffe0ff */
[----:B------:R-:W-:-:S05]  /*0820*/  IMAD.WIDE.U32 R10, R10, R11, c[0x0][0x170] ;  /* 0x00005c000a0a7625 */ /* 0x000fca00078e000b */
[----:B------:R0:W-:Y:S02]  /*0830*/  STG.E [R10.64], R5 ;  /* 0x000000050a007986 */ /* 0x0001e4000c101906 */
.L_x_15596:
[----:B------:R-:W-:-:S13]  /*0840*/  ISETP.GE.AND P0, PT, R9, R6, PT ;  /* 0x000000060900720c */ /* 0x000fda0003f06270 */
[----:B------:R-:W-:Y:S05]  /*0850*/  @P0 BRA `(.L_x_15598) ;  /* 0x000000d000000947 */ /* 0x000fea0003800000 */
[----:B0-----:R-:W-:Y:S01]  /*0860*/  HFMA2.MMA R11, -RZ, RZ, 0, 2.384185791015625e-07 ;  /* 0x00000004ff0b7435 */ /* 0x001fe200000001ff */
[----:B------:R-:W-:Y:S01]  /*0870*/  IMAD.IADD R10, R0, 0x1, R9 ;  /* 0x00000001000a7824 */ /* 0x000fe200078e0209 */
[----:B------:R-:W-:-:S08]  /*0880*/  IADD3 R9, R9, 0x80, RZ ;  /* 0x0000008009097810 */ /* 0x000fd00007ffe0ff */
[----:B------:R-:W-:-:S05]  /*0890*/  IMAD.WIDE.U32 R10, R10, R11, c[0x0][0x170] ;  /* 0x00005c000a0a7625 */ /* 0x000fca00078e000b */
[----:B------:R0:W-:Y:S02]  /*08a0*/  STG.E [R10.64], R7 ;  /* 0x000000070a007986 */ /* 0x0001e4000c101906 */
.L_x_15597:
        /* <DEDUP_REMOVED lines=8> */
.L_x_15598:
[----:B------:R-:W-:Y:S05]  /*0930*/  BSYNC B1 ;  /* 0x0000000000017941 */ /* 0x000fea0003800000 */
.L_x_15594:
[----:B------:R-:W-:-:S13]  /*0940*/  ISETP.GE.AND P0, PT, R9, R6, PT ;  /* 0x000000060900720c */ /* 0x000fda0003f06270 */
[----:B0-----:R-:W-:Y:S01]  /*0950*/  @!P0 MOV R5, 0x4 ;  /* 0x0000000400058802 */ /* 0x001fe20000000f00 */
[----:B------:R-:W-:Y:S01]  /*0960*/  @!P0 IMAD.IADD R4, R0, 0x1, R9 ;  /* 0x0000000100048824 */ /* 0x000fe200078e0209 */
[----:B------:R-:W-:-:S03]  /*0970*/  @!P0 IADD3 R9, R9, 0x80, RZ ;  /* 0x0000008009098810 */ /* 0x000fc60007ffe0ff */
[----:B------:R-:W-:-:S05]  /*0980*/  @!P0 IMAD.WIDE.U32 R4, R4, R5, c[0x0][0x170] ;  /* 0x00005c0004048625 */ /* 0x000fca00078e0005 */
[----:B------:R0:W-:Y:S02]  /*0990*/  @!P0 STG.E [R4.64], R3 ;  /* 0x0000000304008986 */ /* 0x0001e4000c101906 */
.L_x_15599:
[----:B------:R-:W-:Y:S05]  /*09a0*/  BSYNC B0 ;  /* 0x0000000000007941 */ /* 0x000fea0003800000 */
.L_x_15593:
        /* <DEDUP_REMOVED lines=8> */
.L_x_15600:
        /* <DEDUP_REMOVED lines=13> */
.L_x_29992:


//--------------------- .text._ZN2at6native29vectorized_elementwise_kernelILi8ENS0_13AUnaryFunctorIiiiZZZNS0_21heaviside_kernel_cudaERNS_18TensorIteratorBaseEENKUlvE_clEvENKUlvE1_clEvEUliiE_EESt5arrayIPcLm2EEEEviT0_T1_ --------------------------
	.section	.text._ZN2at6native29vectorized_elementwise_kernelILi8ENS0_13AUnaryFunctorIiiiZZZNS0_21heaviside_kernel_cudaERNS_18TensorIteratorBaseEENKUlvE_clEvENKUlvE1_clEvEUliiE_EESt5arrayIPcLm2EEEEviT0_T1_,"ax",@progbits
	.sectioninfo	@"SHI_REGISTERS=4"
	.align	128
        .global         _ZN2at6native29vectorized_elementwise_kernelILi8ENS0_13AUnaryFunctorIiiiZZZNS0_21heaviside_kernel_cudaERNS_18TensorIteratorBaseEENKUlvE_clEvENKUlvE1_clEvEUliiE_EESt5arrayIPcLm2EEEEviT0_T1_
        .type           _ZN2at6native29vectorized_elementwise_kernelILi8ENS0_13AUnaryFunctorIiiiZZZNS0_21heaviside_kernel_cudaERNS_18TensorIteratorBaseEENKUlvE_clEvENKUlvE1_clEvEUliiE_EESt5arrayIPcLm2EEEEviT0_T1_,@function
        .size           _ZN2at6native29vectorized_elementwise_kernelILi8ENS0_13AUnaryFunctorIiiiZZZNS0_21heaviside_kernel_cudaERNS_18TensorIteratorBaseEENKUlvE_clEvENKUlvE1_clEvEUliiE_EESt5arrayIPcLm2EEEEviT0_T1_,(.L_x_29993 - _ZN2at6native29vectorized_elementwise_kernelILi8ENS0_13AUnaryFunctorIiiiZZZNS0_21heaviside_kernel_cudaERNS_18TensorIteratorBaseEENKUlvE_clEvENKUlvE1_clEvEUliiE_EESt5arrayIPcLm2EEEEviT0_T1_)
        .other          _ZN2at6native29vectorized_elementwise_kernelILi8ENS0_13AUnaryFunctorIiiiZZZNS0_21heaviside_kernel_cudaERNS_18TensorIteratorBaseEENKUlvE_clEvENKUlvE1_clEvEUliiE_EESt5arrayIPcLm2EEEEviT0_T1_,@"STO_CUDA_ENTRY STV_DEFAULT"
_ZN2at6native29vectorized_elementwise_kernelILi8ENS0_13AUnaryFunctorIiiiZZZNS0_21heaviside_kernel_cudaERNS_18TensorIteratorBaseEENKUlvE_clEvENKUlvE1_clEvEUliiE_EESt5arrayIPcLm2EEEEviT0_T1_:
.text._ZN2at6native29vectorized_elementwise_kernelILi8ENS0_13AUnaryFunctorIiiiZZZNS0_21heaviside_kernel_cudaERNS_18TensorIteratorBaseEENKUlvE_clEvENKUlvE1_clEvEUliiE_EESt5arrayIPcLm2EEEEviT0_T1_:
[----:B------:R-:W-:Y:S02]  /*0000*/  MOV R1, c[0x0][0x28] ;  /* 0x00000a0000017a02 */ /* 0x000fe40000000f00 */
[----:B------:R-:W-:Y:S05]  /*0010*/  EXIT ;  /* 0x000000000000794d */ /* 0x000fea0003800000 */
.L_x_15601:
        /* <DEDUP_REMOVED lines=14> */
.L_x_29993:


//--------------------- .text._ZN2at6native18elementwise_kernelILi128ELi4EZNS0_15gpu_kernel_implINS0_13BinaryFunctorIaaaZZZNS0_21heaviside_kernel_cudaERNS_18TensorIteratorBaseEENKUlvE_clEvENKUlvE0_clEvEUlaaE_EEEEvS5_RKT_EUliE_EEviT1_ --------------------------
	.section	.text._ZN2at6native18elementwise_kernelILi128ELi4EZNS0_15gpu_kernel_implINS0_13BinaryFunctorIaaaZZZNS0_21heaviside_kernel_cudaERNS_18TensorIteratorBaseEENKUlvE_clEvENKUlvE0_clEvEUlaaE_EEEEvS5_RKT_EUliE_EEviT1_,"ax",@progbits
	.sectioninfo	@"SHI_REGISTERS=26"
	.align	128
        .global         _ZN2at6native18elementwise_kernelILi128ELi4EZNS0_15gpu_kernel_implINS0_13BinaryFunctorIaaaZZZNS0_21heaviside_kernel_cudaERNS_18TensorIteratorBaseEENKUlvE_clEvENKUlvE0_clEvEUlaaE_EEEEvS5_RKT_EUliE_EEviT1_
        .type           _ZN2at6native18elementwise_kernelILi128ELi4EZNS0_15gpu_kernel_implINS0_13BinaryFunctorIaaaZZZNS0_21heaviside_kernel_cudaERNS_18TensorIteratorBaseEENKUlvE_clEvENKUlvE0_clEvEUlaaE_EEEEvS5_RKT_EUliE_EEviT1_,@function
        .size           _ZN2at6native18elementwise_kernelILi128ELi4EZNS0_15gpu_kernel_implINS0_13BinaryFunctorIaaaZZZNS0_21heaviside_kernel_cudaERNS_18TensorIteratorBaseEENKUlvE_clEvENKUlvE0_clEvEUlaaE_EEEEvS5_RKT_EUliE_EEviT1_,(.L_x_29994 - _ZN2at6native18elementwise_kernelILi128ELi4EZNS0_15gpu_kernel_implINS0_13BinaryFunctorIaaaZZZNS0_21heaviside_kernel_cudaERNS_18TensorIteratorBaseEENKUlvE_clEvENKUlvE0_clEvEUlaaE_EEEEvS5_RKT_EUliE_EEviT1_)
        .other          _ZN2at6native18elementwise_kernelILi128ELi4EZNS0_15gpu_kernel_implINS0_13BinaryFunctorIaaaZZZNS0_21heaviside_kernel_cudaERNS_18TensorIteratorBaseEENKUlvE_clEvENKUlvE0_clEvEUlaaE_EEEEvS5_RKT_EUliE_EEviT1_,@"STO_CUDA_ENTRY STV_DEFAULT"
_ZN2at6native18elementwise_kernelILi128ELi4EZNS0_15gpu_kernel_implINS0_13BinaryFunctorIaaaZZZNS0_21heaviside_kernel_cudaERNS_18TensorIteratorBaseEENKUlvE_clEvENKUlvE0_clEvEUlaaE_EEEEvS5_RKT_EUliE_EEviT1_:
.text._ZN2at6native18elementwise_kernelILi128ELi4EZNS0_15gpu_kernel_implINS0_13BinaryFunctorIaaaZZZNS0_21heaviside_kernel_cudaERNS_18TensorIteratorBaseEENKUlvE_clEvENKUlvE0_clEvEUlaaE_EEEEvS5_RKT_EUliE_EEviT1_:
        /* <DEDUP_REMOVED lines=263> */
.L_x_15604:
        /* <DEDUP_REMOVED lines=16> */
[----:B------:R0:W5:Y:S01]  /*1170*/  LDG.E.U8 R23, [R2.64] ;  /* 0x0000002402177981 */ /* 0x000162000c1e1100 */
[----:B------:R-:W-:Y:S05]  /*1180*/  BRA `(.L_x_15610) ;  /* 0x00000da000007947 */ /* 0x000fea0003800000 */
.L_x_15608:
[----:B------:R0:W5:Y:S01]  /*1190*/  LDG.E.U8 R23, [R2.64] ;  /* 0x0000002402177981 */ /* 0x000162000c1e1100 */
[----:B------:R-:W-:Y:S05]  /*11a0*/  BRA `(.L_x_15610) ;  /* 0x00000d8000007947 */ /* 0x000fea0003800000 */
.L_x_15607:
[----:B------:R-:W-:-:S13]  /*11b0*/  ISETP.NE.AND P0, PT, R4, 0x2, PT ;  /* 0x000000020400780c */ /* 0x000fda0003f05270 */
[----:B------:R-:W-:Y:S05]  /*11c0*/  @!P0 BRA `(.L_x_15611) ;  /* 0x0000008000008947 */ /* 0x000fea0003800000 */
[----:B------:R-:W-:-:S13]  /*11d0*/  ISETP.NE.AND P0, PT, R4, 0x3, PT ;  /* 0x000000030400780c */ /* 0x000fda0003f05270 */
[----:B------:R-:W-:Y:S05]  /*11e0*/  @!P0 BRA `(.L_x_15612) ;  /* 0x0000004000008947 */ /* 0x000fea0003800000 */
[----:B------:R-:W-:-:S13]  /*11f0*/  ISETP.NE.AND P0, PT, R4, 0x4, PT ;  /* 0x000000040400780c */ /* 0x000fda0003f05270 */
[----:B------:R-:W-:Y:S05]  /*1200*/  @P0 BRA `(.L_x_15609) ;  /* 0x00000ba000000947 */ /* 0x000fea0003800000 */
[----:B------:R0:W5:Y:S01]  /*1210*/  LDG.E.U8 R23, [R2.64] ;  /* 0x0000002402177981 */ /* 0x000162000c1e1100 */
[----:B------:R-:W-:Y:S05]  /*1220*/  BRA `(.L_x_15610) ;  /* 0x00000d0000007947 */ /* 0x000fea0003800000 */
.L_x_15612:
[----:B------:R0:W5:Y:S01]  /*1230*/  LDG.E.U8 R23, [R2.64] ;  /* 0x0000002402177981 */ /* 0x000162000c1e1100 */
[----:B------:R-:W-:Y:S05]  /*1240*/  BRA `(.L_x_15610) ;  /* 0x00000ce000007947 */ /* 0x000fea0003800000 */
.L_x_15611:
[----:B------:R0:W5:Y:S01]  /*1250*/  LDG.E.U16 R23, [R2.64] ;  /* 0x0000002402177981 */ /* 0x000162000c1e1500 */
[----:B------:R-:W-:Y:S05]  /*1260*/  BRA `(.L_x_15610) ;  /* 0x00000cc000007947 */ /* 0x000fea0003800000 */
.L_x_15606:
        /* <DEDUP_REMOVED lines=9> */
.L_x_15614:
[----:B------:R-:W2:Y:S02]  /*1300*/  LDG.E.U16 R0, [R2.64] ;  /* 0x0000002402007981 */ /* 0x000ea4000c1e1500 */
[----:B--2---:R-:W-:-:S06]  /*1310*/  HADD2.F32 R0, -RZ, R0.H0_H0 ;  /* 0x20000000ff007230 */ /* 0x004fcc0000004100 */
[----:B------:R-:W0:Y:S02]  /*1320*/  F2I.FTZ.TRUNC.NTZ R0, R0 ;  /* 0x0000000000007305 */ /* 0x000e24000021f100 */
[----:B0-----:R-:W-:Y:S01]  /*1330*/  PRMT R23, R0, 0x7610, R23 ;  /* 0x0000761000177816 */ /* 0x001fe20000000017 */
[----:B------:R-:W-:Y:S05]  /*1340*/  BRA `(.L_x_15610) ;  /* 0x00000be000007947 */ /* 0x000fea0003800000 */
.L_x_15613:
        /* <DEDUP_REMOVED lines=9> */
.L_x_15616:
[----:B------:R-:W2:Y:S02]  /*13e0*/  LDG.E.U16 R2, [R2.64] ;  /* 0x0000002402027981 */ /* 0x000ea4000c1e1500 */
[----:B--2---:R-:W-:-:S06]  /*13f0*/  HADD2.F32 R0, -RZ, R2.H0_H0 ;  /* 0x20000002ff007230 */ /* 0x004fcc0000004100 */
[----:B------:R-:W0:Y:S02]  /*1400*/  F2I.FTZ.TRUNC.NTZ R0, R0 ;  /* 0x0000000000007305 */ /* 0x000e24000021f100 */
[----:B0-----:R-:W-:Y:S01]  /*1410*/  PRMT R23, R0, 0x7610, R23 ;  /* 0x0000761000177816 */ /* 0x001fe20000000017 */
[----:B------:R-:W-:Y:S05]  /*1420*/  BRA `(.L_x_15610) ;  /* 0x00000b0000007947 */ /* 0x000fea0003800000 */
.L_x_15615:
[----:B------:R-:W2:Y:S02]  /*1430*/  LDG.E.64 R2, [R2.64] ;  /* 0x0000002402027981 */ /* 0x000ea4000c1e1b00 */
[----:B--2---:R0:W1:Y:S01]  /*1440*/  F2I.F64.TRUNC R23, R2 ;  /* 0x0000000200177311 */ /* 0x004062000030d100 */
[----:B------:R-:W-:Y:S05]  /*1450*/  BRA `(.L_x_15610) ;  /* 0x00000ad000007947 */ /* 0x000fea0003800000 */
.L_x_15605:
        /* <DEDUP_REMOVED lines=12> */
.L_x_15619:
[----:B------:R-:W2:Y:S02]  /*1520*/  LDG.E.64 R2, [R2.64] ;  /* 0x0000002402027981 */ /* 0x000ea4000c1e1b00 */
[----:B--2---:R0:W1:Y:S01]  /*1530*/  F2I.F64.TRUNC R23, R2 ;  /* 0x0000000200177311 */ /* 0x004062000030d100 */
[----:B------:R-:W-:Y:S05]  /*1540*/  BRA `(.L_x_15610) ;  /* 0x000009e000007947 */ /* 0x000fea0003800000 */
.L_x_15618:
        /* <DEDUP_REMOVED lines=28> */
.L_x_15621:
        /* <DEDUP_REMOVED lines=15> */
.L_x_15620:
[----:B------:R-:W2:Y:S02]  /*1800*/  LDG.E.U16 R0, [R2.64] ;  /* 0x0000002402007981 */ /* 0x000ea4000c1e1500 */
[----:B--2---:R-:W-:-:S06]  /*1810*/  PRMT R0, RZ, 0x5410, R0 ;  /* 0x00005410ff007816 */ /* 0x004fcc0000000000 */
[----:B------:R-:W0:Y:S02]  /*1820*/  F2I.FTZ.TRUNC.NTZ R0, R0 ;  /* 0x0000000000007305 */ /* 0x000e24000021f100 */
[----:B0-----:R-:W-:Y:S01]  /*1830*/  PRMT R23, R0, 0x7610, R23 ;  /* 0x0000761000177816 */ /* 0x001fe20000000017 */
[----:B------:R-:W-:Y:S05]  /*1840*/  BRA `(.L_x_15610) ;  /* 0x000006e000007947 */ /* 0x000fea0003800000 */
.L_x_15617:
        /* <DEDUP_REMOVED lines=10> */
.L_x_15624:
        /* <DEDUP_REMOVED lines=21> */
.L_x_15628:
[----:B------:R-:W-:Y:S05]  /*1a40*/  BSYNC B1 ;  /* 0x0000000000017941 */ /* 0x000fea0003800000 */
.L_x_15627:
[----:B------:R-:W-:Y:S01]  /*1a50*/  LEA R3, R0, 0x3b800000, 0x17 ;  /* 0x3b80000000037811 */ /* 0x000fe200078eb8ff */
[----:B------:R-:W-:-:S05]  /*1a60*/  IMAD.SHL.U32 R0, R2, 0x100000, RZ ;  /* 0x0010000002007824 */ /* 0x000fca00078e00ff */
[----:B------:R-:W-:Y:S02]  /*1a70*/  LOP3.LUT R0, R3, R0, R4, 0xfe, !PT ;  /* 0x0000000003007212 */ /* 0x000fe400078efe04 */
.L_x_15626:
[----:B------:R-:W-:Y:S05]  /*1a80*/  BSYNC B0 ;  /* 0x0000000000007941 */ /* 0x000fea0003800000 */
.L_x_15625:
[----:B------:R-:W0:Y:S02]  /*1a90*/  F2I.FTZ.TRUNC.NTZ R0, R0 ;  /* 0x0000000000007305 */ /* 0x000e24000021f100 */
[----:B0-----:R-:W-:Y:S01]  /*1aa0*/  PRMT R23, R0, 0x7610, R23 ;  /* 0x0000761000177816 */ /* 0x001fe20000000017 */
[----:B------:R-:W-:Y:S05]  /*1ab0*/  BRA `(.L_x_15610) ;  /* 0x0000047000007947 */ /* 0x000fea0003800000 */
.L_x_15623:
        /* <DEDUP_REMOVED lines=21> */
.L_x_15632:
[----:B------:R-:W-:Y:S05]  /*1c10*/  BSYNC B1 ;  /* 0x0000000000017941 */ /* 0x000fea0003800000 */
.L_x_15631:
[----:B------:R-:W-:Y:S01]  /*1c20*/  LEA R3, R0, 0x37800000, 0x17 ;  /* 0x3780000000037811 */ /* 0x000fe200078eb8ff */
[----:B------:R-:W-:-:S05]  /*1c30*/  IMAD.SHL.U32 R0, R2, 0x200000, RZ ;  /* 0x0020000002007824 */ /* 0x000fca00078e00ff */
[----:B------:R-:W-:Y:S02]  /*1c40*/  LOP3.LUT R0, R3, R0, R4, 0xfe, !PT ;  /* 0x0000000003007212 */ /* 0x000fe400078efe04 */
.L_x_15630:
[----:B------:R-:W-:Y:S05]  /*1c50*/  BSYNC B0 ;  /* 0x0000000000007941 */ /* 0x000fea0003800000 */
.L_x_15629:
[----:B------:R-:W0:Y:S02]  /*1c60*/  F2I.FTZ.TRUNC.NTZ R0, R0 ;  /* 0x0000000000007305 */ /* 0x000e24000021f100 */
[----:B0-----:R-:W-:Y:S01]  /*1c70*/  PRMT R23, R0, 0x7610, R23 ;  /* 0x0000761000177816 */ /* 0x001fe20000000017 */
[----:B------:R-:W-:Y:S05]  /*1c80*/  BRA `(.L_x_15610) ;  /* 0x000002a000007947 */ /* 0x000fea0003800000 */
.L_x_15622:
        /* <DEDUP_REMOVED lines=14> */
.L_x_15636:
[----:B------:R-:W-:Y:S05]  /*1d70*/  BSYNC B0 ;  /* 0x0000000000007941 */ /* 0x000fea0003800000 */
.L_x_15635:
[----:B------:R-:W0:Y:S02]  /*1d80*/  F2I.FTZ.TRUNC.NTZ R0, R0 ;  /* 0x0000000000007305 */ /* 0x000e24000021f100 */
[----:B0-----:R-:W-:Y:S01]  /*1d90*/  PRMT R23, R0, 0x7610, R23 ;  /* 0x0000761000177816 */ /* 0x001fe20000000017 */
[----:B------:R-:W-:Y:S05]  /*1da0*/  BRA `(.L_x_15610) ;  /* 0x0000018000007947 */ /* 0x000fea0003800000 */
.L_x_15609:
        /* <DEDUP_REMOVED lines=21> */
.L_x_15634:
[----:B------:R0:W5:Y:S01]  /*1f00*/  LDG.E.U8 R23, [R2.64] ;  /* 0x0000002402177981 */ /* 0x000162000c1e1100 */
[----:B------:R-:W-:Y:S05]  /*1f10*/  BRA `(.L_x_15610) ;  /* 0x0000001000007947 */ /* 0x000fea0003800000 */
.L_x_15633:
[----:B------:R0:W5:Y:S02]  /*1f20*/  LDG.E.U8 R23, [R2.64] ;  /* 0x0000002402177981 */ /* 0x000164000c1e1100 */
.L_x_15610:
        /* <DEDUP_REMOVED lines=16> */
.L_x_15640:
[----:B------:R0:W5:Y:S01]  /*2030*/  LDG.E.U8 R0, [R2.64] ;  /* 0x0000002402007981 */ /* 0x000162000c1e1100 */
[----:B------:R-:W-:Y:S05]  /*2040*/  BRA `(.L_x_15642) ;  /* 0x00000d7000007947 */ /* 0x000fea0003800000 */
.L_x_15639:
        /* <DEDUP_REMOVED lines=8> */
.L_x_15644:
[----:B------:R0:W5:Y:S01]  /*20d0*/  LDG.E.U8 R0, [R2.64] ;  /* 0x0000002402007981 */ /* 0x000162000c1e1100 */
[----:B------:R-:W-:Y:S05]  /*20e0*/  BRA `(.L_x_15642) ;  /* 0x00000cd000007947 */ /* 0x000fea0003800000 */
.L_x_15643:
[----:B------:R0:W5:Y:S01]  /*20f0*/  LDG.E.U16 R0, [R2.64] ;  /* 0x0000002402007981 */ /* 0x000162000c1e1500 */
[----:B------:R-:W-:Y:S05]  /*2100*/  BRA `(.L_x_15642) ;  /* 0x00000cb000007947 */ /* 0x000fea0003800000 */
.L_x_15638:
        /* <DEDUP_REMOVED lines=9> */
.L_x_15646:
[----:B------:R-:W2:Y:S02]  /*21a0*/  LDG.E.U16 R4, [R2.64] ;  /* 0x0000002402047981 */ /* 0x000ea4000c1e1500 */
[----:B--2---:R-:W-:-:S06]  /*21b0*/  HADD2.F32 R4, -RZ, R4.H0_H0 ;  /* 0x20000004ff047230 */ /* 0x004fcc0000004100 */
[----:B------:R-:W0:Y:S02]  /*21c0*/  F2I.FTZ.TRUNC.NTZ R4, R4 ;  /* 0x0000000400047305 */ /* 0x000e24000021f100 */
[----:B0-----:R-:W-:Y:S01]  /*21d0*/  PRMT R0, R4, 0x7610, R0 ;  /* 0x0000761004007816 */ /* 0x001fe20000000000 */
[----:B------:R-:W-:Y:S05]  /*21e0*/  BRA `(.L_x_15642) ;  /* 0x00000bd000007947 */ /* 0x000fea0003800000 */
.L_x_15645:
        /* <DEDUP_REMOVED lines=9> */
.L_x_15648:
[----:B------:R-:W2:Y:S02]  /*2280*/  LDG.E.U16 R2, [R2.64] ;  /* 0x0000002402027981 */ /* 0x000ea4000c1e1500 */
[----:B--2---:R-:W-:-:S06]  /*2290*/  HADD2.F32 R4, -RZ, R2.H0_H0 ;  /* 0x20000002ff047230 */ /* 0x004fcc0000004100 */
[----:B------:R-:W0:Y:S02]  /*22a0*/  F2I.FTZ.TRUNC.NTZ R4, R4 ;  /* 0x0000000400047305 */ /* 0x000e24000021f100 */
[----:B0-----:R-:W-:Y:S01]  /*22b0*/  PRMT R0, R4, 0x7610, R0 ;  /* 0x0000761004007816 */ /* 0x001fe20000000000 */
[----:B------:R-:W-:Y:S05]  /*22c0*/  BRA `(.L_x_15642) ;  /* 0x00000af000007947 */ /* 0x000fea0003800000 */
.L_x_15647:
[----:B------:R-:W2:Y:S02]  /*22d0*/  LDG.E.64 R2, [R2.64] ;  /* 0x0000002402027981 */ /* 0x000ea4000c1e1b00 */
[----:B--2---:R0:W2:Y:S01]  /*22e0*/  F2I.F64.TRUNC R0, R2 ;  /* 0x0000000200007311 */ /* 0x0040a2000030d100 */
[----:B------:R-:W-:Y:S05]  /*22f0*/  BRA `(.L_x_15642) ;  /* 0x00000ac000007947 */ /* 0x000fea0003800000 */
.L_x_15637:
        /* <DEDUP_REMOVED lines=12> */
.L_x_15651:
[----:B------:R-:W2:Y:S02]  /*23c0*/  LDG.E.64 R2, [R2.64] ;  /* 0x0000002402027981 */ /* 0x000ea4000c1e1b00 */
[----:B--2---:R0:W2:Y:S01]  /*23d0*/  F2I.F64.TRUNC R0, R2 ;  /* 0x0000000200007311 */ /* 0x0040a2000030d100 */
[----:B------:R-:W-:Y:S05]  /*23e0*/  BRA `(.L_x_15642) ;  /* 0x000009d000007947 */ /* 0x000fea0003800000 */
.L_x_15650:
        /* <DEDUP_REMOVED lines=28> */
.L_x_15653:
        /* <DEDUP_REMOVED lines=15> */
.L_x_15652:
[----:B------:R-:W2:Y:S02]  /*26a0*/  LDG.E.U16 R2, [R2.64] ;  /* 0x0000002402027981 */ /* 0x000ea4000c1e1500 */
[----:B--2---:R-:W-:-:S04]  /*26b0*/  PRMT R2, RZ, 0x5410, R2 ;  /* 0x00005410ff027816 */ /* 0x004fc80000000002 */
[----:B------:R0:W2:Y:S01]  /*26c0*/  F2I.FTZ.TRUNC.NTZ R0, R2 ;  /* 0x0000000200007305 */ /* 0x0000a2000021f100 */
[----:B------:R-:W-:Y:S05]  /*26d0*/  BRA `(.L_x_15642) ;  /* 0x000006e000007947 */ /* 0x000fea0003800000 */
.L_x_15649:
        /* <DEDUP_REMOVED lines=10> */
.L_x_15656:
        /* <DEDUP_REMOVED lines=21> */
.L_x_15660:
[----:B------:R-:W-:Y:S05]  /*28d0*/  BSYNC B1 ;  /* 0x0000000000017941 */ /* 0x000fea0003800000 */
.L_x_15659:
[----:B------:R-:W-:Y:S01]  /*28e0*/  IMAD.SHL.U32 R2, R2, 0x100000, RZ ;  /* 0x0010000002027824 */ /* 0x000fe200078e00ff */
[----:B------:R-:W-:-:S04]  /*28f0*/  LEA R3, R0, 0x3b800000, 0x17 ;  /* 0x3b80000000037811 */ /* 0x000fc800078eb8ff */
[----:B------:R-:W-:Y:S02]  /*2900*/  LOP3.LUT R4, R3, R2, R4, 0xfe, !PT ;  /* 0x0000000203047212 */ /* 0x000fe400078efe04 */
.L_x_15658:
[----:B------:R-:W-:Y:S05]  /*2910*/  BSYNC B0 ;  /* 0x0000000000007941 */ /* 0x000fea0003800000 */
.L_x_15657:
[----:B------:R-:W0:Y:S02]  /*2920*/  F2I.FTZ.TRUNC.NTZ R4, R4 ;  /* 0x0000000400047305 */ /* 0x000e24000021f100 */
[----:B0-----:R-:W-:Y:S01]  /*2930*/  PRMT R0, R4, 0x7610, R0 ;  /* 0x0000761004007816 */ /* 0x001fe20000000000 */
[----:B------:R-:W-:Y:S05]  /*2940*/  BRA `(.L_x_15642) ;  /* 0x0000047000007947 */ /* 0x000fea0003800000 */
.L_x_15655:
        /* <DEDUP_REMOVED lines=21> */
.L_x_15664:
[----:B------:R-:W-:Y:S05]  /*2aa0*/  BSYNC B1 ;  /* 0x0000000000017941 */ /* 0x000fea0003800000 */
.L_x_15663:
[----:B------:R-:W-:Y:S01]  /*2ab0*/  IMAD.SHL.U32 R2, R2, 0x200000, RZ ;  /* 0x0020000002027824 */ /* 0x000fe200078e00ff */
[----:B------:R-:W-:-:S04]  /*2ac0*/  LEA R3, R0, 0x37800000, 0x17 ;  /* 0x3780000000037811 */ /* 0x000fc800078eb8ff */
[----:B------:R-:W-:Y:S02]  /*2ad0*/  LOP3.LUT R4, R3, R2, R4, 0xfe, !PT ;  /* 0x0000000203047212 */ /* 0x000fe400078efe04 */
.L_x_15662:
[----:B------:R-:W-:Y:S05]  /*2ae0*/  BSYNC B0 ;  /* 0x0000000000007941 */ /* 0x000fea0003800000 */
.L_x_15661:
[----:B------:R-:W0:Y:S02]  /*2af0*/  F2I.FTZ.TRUNC.NTZ R4, R4 ;  /* 0x0000000400047305 */ /* 0x000e24000021f100 */
[----:B0-----:R-:W-:Y:S01]  /*2b00*/  PRMT R0, R4, 0x7610, R0 ;  /* 0x0000761004007816 */ /* 0x001fe20000000000 */
[----:B------:R-:W-:Y:S05]  /*2b10*/  BRA `(.L_x_15642) ;  /* 0x000002a000007947 */ /* 0x000fea0003800000 */
.L_x_15654:
        /* <DEDUP_REMOVED lines=14> */
.L_x_15668:
[----:B------:R-:W-:Y:S05]  /*2c00*/  BSYNC B0 ;  /* 0x0000000000007941 */ /* 0x000fea0003800000 */
.L_x_15667:
[----:B------:R-:W0:Y:S02]  /*2c10*/  F2I.FTZ.TRUNC.NTZ R4, R4 ;  /* 0x0000000400047305 */ /* 0x000e24000021f100 */
[----:B0-----:R-:W-:Y:S01]  /*2c20*/  PRMT R0, R4, 0x7610, R0 ;  /* 0x0000761004007816 */ /* 0x001fe20000000000 */
[----:B------:R-:W-:Y:S05]  /*2c30*/  BRA `(.L_x_15642) ;  /* 0x0000018000007947 */ /* 0x000fea0003800000 */
.L_x_15641:
        /* <DEDUP_REMOVED lines=21> */
.L_x_15666:
[----:B------:R0:W5:Y:S01]  /*2d90*/  LDG.E.U8 R0, [R2.64] ;  /* 0x0000002402007981 */ /* 0x000162000c1e1100 */
[----:B------:R-:W-:Y:S05]  /*2da0*/  BRA `(.L_x_15642) ;  /* 0x0000001000007947 */ /* 0x000fea0003800000 */
.L_x_15665:
[----:B------:R0:W5:Y:S02]  /*2db0*/  LDG.E.U8 R0, [R2.64] ;  /* 0x0000002402007981 */ /* 0x000164000c1e1100 */
.L_x_15642:
[----:B------:R-:W3:Y:S01]  /*2dc0*/  LDC.U8 R4, c[0x0][0x3e1] ;  /* 0x0000f840ff047b82 */ /* 0x000ee20000000000 */
[C---:B-1---5:R-:W-:Y:S02]  /*2dd0*/  LOP3.LUT P1, RZ, R23.reuse, 0xff, RZ, 0xc0, !PT ;  /* 0x000000ff17ff7812 */ /* 0x062fe4000782c0ff */
[----:B0-----:R-:W-:Y:S02]  /*2de0*/  PRMT R2, R23, 0x8880, RZ ;  /* 0x0000888017027816 */ /* 0x001fe400000000ff */
[----:B--2---:R-:W-:Y:S02]  /*2df0*/  PRMT R5, R0, 0x7610, R5 ;  /* 0x0000761000057816 */ /* 0x004fe40000000005 */
[----:B------:R-:W-:-:S07]  /*2e00*/  ISETP.GT.AND P0, PT, R2, RZ, PT ;  /* 0x000000ff0200720c */ /* 0x000fce0003f04270 */
        /* <DEDUP_REMOVED lines=14> */
.L_x_15672:
[----:B------:R0:W-:Y:S01]  /*2ef0*/  STG.E.U8 [R16.64], R5 ;  /* 0x0000000510007986 */ /* 0x0001e2000c101124 */
[----:B------:R-:W-:Y:S05]  /*2f00*/  BRA `(.L_x_15674) ;  /* 0x00000e9000007947 */ /* 0x000fea0003800000 */
.L_x_15671:
        /* <DEDUP_REMOVED lines=12> */
.L_x_15676:
[----:B------:R-:W-:-:S04]  /*2fd0*/  LOP3.LUT R5, R5, 0xffff, RZ, 0xc0, !PT ;  /* 0x0000ffff05057812 */ /* 0x000fc800078ec0ff */
[----:B------:R-:W-:-:S05]  /*2fe0*/  PRMT R3, R5, 0x8880, RZ ;  /* 0x0000888005037816 */ /* 0x000fca00000000ff */
[----:B------:R0:W-:Y:S01]  /*2ff0*/  STG.E [R16.64], R3 ;  /* 0x0000000310007986 */ /* 0x0001e2000c101924 */
[----:B------:R-:W-:Y:S05]  /*3000*/  BRA `(.L_x_15674) ;  /* 0x00000d9000007947 */ /* 0x000fea0003800000 */
.L_x_15675:
[----:B------:R-:W-:-:S04]  /*3010*/  PRMT R3, R5, 0x8880, RZ ;  /* 0x0000888005037816 */ /* 0x000fc800000000ff */
[----:B------:R-:W-:-:S05]  /*3020*/  PRMT R3, R3, 0x7710, RZ ;  /* 0x0000771003037816 */ /* 0x000fca00000000ff */
[----:B------:R0:W-:Y:S01]  /*3030*/  STG.E.U16 [R16.64], R3 ;  /* 0x0000000310007986 */ /* 0x0001e2000c101524 */
[----:B------:R-:W-:Y:S05]  /*3040*/  BRA `(.L_x_15674) ;  /* 0x00000d5000007947 */ /* 0x000fea0003800000 */
.L_x_15670:
        /* <DEDUP_REMOVED lines=9> */
.L_x_15678:
[----:B------:R-:W0:Y:S02]  /*30e0*/  I2F.S8 R0, R5 ;  /* 0x0000000500007306 */ /* 0x000e240000001400 */
[----:B0-----:R-:W-:-:S05]  /*30f0*/  F2FP.PACK_AB R0, RZ, R0 ;  /* 0x00000000ff00723e */ /* 0x001fca00000000ff */
[----:B------:R0:W-:Y:S01]  /*3100*/  STG.E.U16 [R16.64], R0 ;  /* 0x0000000010007986 */ /* 0x0001e2000c101524 */
[----:B------:R-:W-:Y:S05]  /*3110*/  BRA `(.L_x_15674) ;  /* 0x00000c8000007947 */ /* 0x000fea0003800000 */
.L_x_15677:
        /* <DEDUP_REMOVED lines=10> */
.L_x_15680:
[----:B------:R-:W0:Y:S02]  /*31c0*/  I2F.S8 R5, R5 ;  /* 0x0000000500057306 */ /* 0x000e240000001400 */
[----:B0-----:R-:W-:-:S04]  /*31d0*/  F2FP.PACK_AB R3, RZ, R5 ;  /* 0x00000005ff03723e */ /* 0x001fc800000000ff */
[----:B------:R-:W-:-:S05]  /*31e0*/  PRMT R3, R3, 0x5410, RZ ;  /* 0x0000541003037816 */ /* 0x000fca00000000ff */
[----:B------:R0:W-:Y:S01]  /*31f0*/  STG.E [R16.64], R3 ;  /* 0x0000000310007986 */ /* 0x0001e2000c101924 */
[----:B------:R-:W-:Y:S05]  /*3200*/  BRA `(.L_x_15674) ;  /* 0x00000b9000007947 */ /* 0x000fea0003800000 */
.L_x_15679:
[----:B------:R-:W-:-:S04]  /*3210*/  PRMT R2, R5, 0x8880, RZ ;  /* 0x0000888005027816 */ /* 0x000fc800000000ff */
[----:B------:R-:W-:-:S06]  /*3220*/  PRMT R2, R2, 0x7710, RZ ;  /* 0x0000771002027816 */ /* 0x000fcc00000000ff */
[----:B------:R-:W0:Y:S02]  /*3230*/  I2F.F64.S16 R2, R2 ;  /* 0x0000000200027312 */ /* 0x000e240000101c00 */
[----:B0-----:R0:W-:Y:S01]  /*3240*/  STG.E.64 [R16.64], R2 ;  /* 0x0000000210007986 */ /* 0x0011e2000c101b24 */
[----:B------:R-:W-:Y:S05]  /*3250*/  BRA `(.L_x_15674) ;  /* 0x00000b4000007947 */ /* 0x000fea0003800000 */
.L_x_15669:
        /* <DEDUP_REMOVED lines=12> */
.L_x_15683:
[----:B------:R-:W-:Y:S01]  /*3320*/  PRMT R4, R5, 0x8880, RZ ;  /* 0x0000888005047816 */ /* 0x000fe200000000ff */
[----:B------:R-:W-:-:S03]  /*3330*/  CS2R R6, SRZ ;  /* 0x0000000000067805 */ /* 0x000fc6000001ff00 */
[----:B------:R-:W-:-:S06]  /*3340*/  PRMT R4, R4, 0x7710, RZ ;  /* 0x0000771004047816 */ /* 0x000fcc00000000ff */
[----:B------:R-:W0:Y:S02]  /*3350*/  I2F.F64.S16 R4, R4 ;  /* 0x0000000400047312 */ /* 0x000e240000101c00 */
[----:B0-----:R0:W-:Y:S01]  /*3360*/  STG.E.128 [R16.64], R4 ;  /* 0x0000000410007986 */ /* 0x0011e2000c101d24 */
[----:B------:R-:W-:Y:S05]  /*3370*/  BRA `(.L_x_15674) ;  /* 0x00000a2000007947 */ /* 0x000fea0003800000 */
.L_x_15682:
        /* <DEDUP_REMOVED lines=21> */
.L_x_15687:
[----:B------:R-:W-:Y:S05]  /*34d0*/  BSYNC B0 ;  /* 0x0000000000007941 */ /* 0x000fea0003800000 */
.L_x_15686:
[----:B------:R-:W-:-:S05]  /*34e0*/  LOP3.LUT R3, R0, R3, RZ, 0xfc, !PT ;  /* 0x0000000300037212 */ /* 0x000fca00078efcff */
[----:B------:R0:W-:Y:S01]  /*34f0*/  STG.E.U8 [R16.64], R3 ;  /* 0x0000000310007986 */ /* 0x0001e2000c101124 */
[----:B------:R-:W-:Y:S05]  /*3500*/  BRA `(.L_x_15674) ;  /* 0x0000089000007947 */ /* 0x000fea0003800000 */
.L_x_15685:
        /* <DEDUP_REMOVED lines=13> */
.L_x_15689:
[----:B------:R-:W-:Y:S01]  /*35e0*/  IMAD.MOV.U32 R0, RZ, RZ, 0x7f ;  /* 0x0000007fff007424 */ /* 0x000fe200078e00ff */
[----:B------:R-:W-:-:S04]  /*35f0*/  ISETP.GT.U32.AND P0, PT, R2, 0x7f800000, PT ;  /* 0x7f8000000200780c */ /* 0x000fc80003f04070 */
[----:B------:R-:W-:-:S04]  /*3600*/  SEL R0, R0, 0x7c, P0 ;  /* 0x0000007c00007807 */ /* 0x000fc80000000000 */
.L_x_15690:
[----:B------:R-:W-:Y:S05]  /*3610*/  BSYNC B0 ;  /* 0x0000000000007941 */ /* 0x000fea0003800000 */
.L_x_15688:
[----:B------:R-:W-:-:S04]  /*3620*/  LOP3.LUT R2, R5, 0x80000000, RZ, 0xc0, !PT ;  /* 0x8000000005027812 */ /* 0x000fc800078ec0ff */
[----:B------:R-:W-:-:S04]  /*3630*/  SHF.R.U32.HI R3, RZ, 0x18, R2 ;  /* 0x00000018ff037819 */ /* 0x000fc80000011602 */
[----:B------:R-:W-:-:S05]  /*3640*/  LOP3.LUT R3, R0, R3, RZ, 0xfc, !PT ;  /* 0x0000000300037212 */ /* 0x000fca00078efcff */
[----:B------:R0:W-:Y:S01]  /*3650*/  STG.E.U8 [R16.64], R3 ;  /* 0x0000000310007986 */ /* 0x0001e2000c101124 */
[----:B------:R-:W-:Y:S05]  /*3660*/  BRA `(.L_x_15674) ;  /* 0x0000073000007947 */ /* 0x000fea0003800000 */
.L_x_15684:
[----:B------:R-:W0:Y:S02]  /*3670*/  I2F.S8 R0, R5 ;  /* 0x0000000500007306 */ /* 0x000e240000001400 */
[----:B0-----:R-:W-:-:S05]  /*3680*/  F2FP.BF16.PACK_AB R0, RZ, R0 ;  /* 0x00000000ff00723e */ /* 0x001fca00000010ff */
[----:B------:R0:W-:Y:S01]  /*3690*/  STG.E.U16 [R16.64], R0 ;  /* 0x0000000010007986 */ /* 0x0001e2000c101524 */
[----:B------:R-:W-:Y:S05]  /*36a0*/  BRA `(.L_x_15674) ;  /* 0x000006f000007947 */ /* 0x000fea0003800000 */
.L_x_15681:
        /* <DEDUP_REMOVED lines=12> */
.L_x_15693:
        /* <DEDUP_REMOVED lines=17> */
.L_x_15696:
[----:B------:R-:W-:-:S04]  /*3880*/  LOP3.LUT R2, R5, 0x80000000, RZ, 0xc0, !PT ;  /* 0x8000000005027812 */ /* 0x000fc800078ec0ff */
[----:B------:R-:W-:-:S04]  /*3890*/  SHF.R.U32.HI R3, RZ, 0x18, R2 ;  /* 0x00000018ff037819 */ /* 0x000fc80000011602 */
[----:B------:R-:W-:-:S04]  /*38a0*/  LOP3.LUT R0, R0, R3, RZ, 0xfc, !PT ;  /* 0x0000000300007212 */ /* 0x000fc800078efcff */
[----:B------:R-:W-:Y:S02]  /*38b0*/  PRMT R8, R0, 0x7610, R8 ;  /* 0x0000761000087816 */ /* 0x000fe40000000008 */
.L_x_15695:
[----:B------:R-:W-:Y:S05]  /*38c0*/  BSYNC B0 ;  /* 0x0000000000007941 */ /* 0x000fea0003800000 */
.L_x_15694:
[----:B------:R0:W-:Y:S01]  /*38d0*/  STG.E.U8 [R16.64], R8 ;  /* 0x0000000810007986 */ /* 0x0001e2000c101124 */
[----:B------:R-:W-:Y:S05]  /*38e0*/  BRA `(.L_x_15674) ;  /* 0x000004b000007947 */ /* 0x000fea0003800000 */
.L_x_15692:
        /* <DEDUP_REMOVED lines=17> */
.L_x_15699:
[----:B------:R-:W-:-:S04]  /*3a00*/  LOP3.LUT R2, R5, 0x80000000, RZ, 0xc0, !PT ;  /* 0x8000000005027812 */ /* 0x000fc800078ec0ff */
[----:B------:R-:W-:-:S04]  /*3a10*/  SHF.R.U32.HI R3, RZ, 0x18, R2 ;  /* 0x00000018ff037819 */ /* 0x000fc80000011602 */
[----:B------:R-:W-:-:S04]  /*3a20*/  LOP3.LUT R0, R0, R3, RZ, 0xfc, !PT ;  /* 0x0000000300007212 */ /* 0x000fc800078efcff */
[----:B------:R-:W-:Y:S02]  /*3a30*/  PRMT R8, R0, 0x7610, R8 ;  /* 0x0000761000087816 */ /* 0x000fe40000000008 */
.L_x_15698:
[----:B------:R-:W-:Y:S05]  /*3a40*/  BSYNC B0 ;  /* 0x0000000000007941 */ /* 0x000fea0003800000 */
.L_x_15697:
[----:B------:R0:W-:Y:S01]  /*3a50*/  STG.E.U8 [R16.64], R8 ;  /* 0x0000000810007986 */ /* 0x0001e2000c101124 */
[----:B------:R-:W-:Y:S05]  /*3a60*/  BRA `(.L_x_15674) ;  /* 0x0000033000007947 */ /* 0x000fea0003800000 */
.L_x_15691:
        /* <DEDUP_REMOVED lines=22> */
.L_x_15673:
        /* <DEDUP_REMOVED lines=20> */
.L_x_15701:
[----:B------:R-:W-:-:S04]  /*3d10*/  LOP3.LUT R5, R5, 0xffff, RZ, 0xc0, !PT ;  /* 0x0000ffff05057812 */ /* 0x000fc800078ec0ff */
[----:B------:R-:W-:-:S05]  /*3d20*/  PRMT R5, R5, 0x8880, RZ ;  /* 0x0000888005057816 */ /* 0x000fca00000000ff */
[----:B------:R-:W-:-:S05]  /*3d30*/  IMAD.MOV.U32 R2, RZ, RZ, R5 ;  /* 0x000000ffff027224 */ /* 0x000fca00078e0005 */
[----:B------:R-:W-:-:S05]  /*3d40*/  SHF.R.S32.HI R3, RZ, 0x1f, R2 ;  /* 0x0000001fff037819 */ /* 0x000fca0000011402 */
[----:B------:R0:W-:Y:S01]  /*3d50*/  STG.E.64 [R16.64], R2 ;  /* 0x0000000210007986 */ /* 0x0001e2000c101b24 */
[----:B------:R-:W-:Y:S05]  /*3d60*/  BRA `(.L_x_15674) ;  /* 0x0000003000007947 */ /* 0x000fea0003800000 */
.L_x_15700:
[----:B------:R-:W-:-:S04]  /*3d70*/  LOP3.LUT R5, R5, 0xffff, RZ, 0xc0, !PT ;  /* 0x0000ffff05057812 */ /* 0x000fc800078ec0ff */
[----:B------:R-:W-:-:S05]  /*3d80*/  PRMT R3, R5, 0x8880, RZ ;  /* 0x0000888005037816 */ /* 0x000fca00000000ff */
[----:B------:R0:W-:Y:S02]  /*3d90*/  STG.E [R16.64], R3 ;  /* 0x0000000310007986 */ /* 0x0001e4000c101924 */
.L_x_15674:
[----:B------:R-:W-:-:S05]  /*3da0*/  IMAD R18, R19, 0x200, R18 ;  /* 0x0000020013127824 */ /* 0x000fca00078e0212 */
[----:B------:R-:W-:Y:S02]  /*3db0*/  IADD3 R23, R18, 0x80, RZ ;  /* 0x0000008012177810 */ /* 0x000fe40007ffe0ff */
.L_x_15603:
[----:B------:R-:W-:Y:S05]  /*3dc0*/  BSYNC B6 ;  /* 0x0000000000067941 */ /* 0x000fea0003800000 */
.L_x_15602:
        /* <DEDUP_REMOVED lines=258> */
.L_x_15704:
        /* <DEDUP_REMOVED lines=18> */
.L_x_15708:
[----:B------:R0:W5:Y:S01]  /*4f10*/  LDG.E.U8 R19, [R2.64] ;  /* 0x0000002402137981 */ /* 0x000162000c1e1100 */
[----:B------:R-:W-:Y:S05]  /*4f20*/  BRA `(.L_x_15710) ;  /* 0x00000d8000007947 */ /* 0x000fea0003800000 */
.L_x_15707:
        /* <DEDUP_REMOVED lines=8> */
.L_x_15712:
[----:B------:R0:W5:Y:S01]  /*4fb0*/  LDG.E.U8 R19, [R2.64] ;  /* 0x0000002402137981 */ /* 0x000162000c1e1100 */
[----:B------:R-:W-:Y:S05]  /*4fc0*/  BRA `(.L_x_15710) ;  /* 0x00000ce000007947 */ /* 0x000fea0003800000 */
.L_x_15711:
[----:B------:R0:W5:Y:S01]  /*4fd0*/  LDG.E.U16 R19, [R2.64] ;  /* 0x0000002402137981 */ /* 0x000162000c1e1500 */
[----:B------:R-:W-:Y:S05]  /*4fe0*/  BRA `(.L_x_15710) ;  /* 0x00000cc000007947 */ /* 0x000fea0003800000 */
.L_x_15706:
        /* <DEDUP_REMOVED lines=9> */
.L_x_15714:
[----:B------:R-:W2:Y:S02]  /*5080*/  LDG.E.U16 R0, [R2.64] ;  /* 0x0000002402007981 */ /* 0x000ea4000c1e1500 */
[----:B--2---:R-:W-:-:S06]  /*5090*/  HADD2.F32 R0, -RZ, R0.H0_H0 ;  /* 0x20000000ff007230 */ /* 0x004fcc0000004100 */
[----:B------:R-:W0:Y:S02]  /*50a0*/  F2I.FTZ.TRUNC.NTZ R0, R0 ;  /* 0x0000000000007305 */ /* 0x000e24000021f100 */
[----:B0-----:R-:W-:Y:S01]  /*50b0*/  PRMT R19, R0, 0x7610, R19 ;  /* 0x0000761000137816 */ /* 0x001fe20000000013 */
[----:B------:R-:W-:Y:S05]  /*50c0*/  BRA `(.L_x_15710) ;  /* 0x00000be000007947 */ /* 0x000fea0003800000 */
.L_x_15713:
        /* <DEDUP_REMOVED lines=9> */
.L_x_15716:
[----:B------:R-:W2:Y:S02]  /*5160*/  LDG.E.U16 R2, [R2.64] ;  /* 0x0000002402027981 */ /* 0x000ea4000c1e1500 */
[----:B--2---:R-:W-:-:S06]  /*5170*/  HADD2.F32 R0, -RZ, R2.H0_H0 ;  /* 0x20000002ff007230 */ /* 0x004fcc0000004100 */
[----:B------:R-:W0:Y:S02]  /*5180*/  F2I.FTZ.TRUNC.NTZ R0, R0 ;  /* 0x0000000000007305 */ /* 0x000e24000021f100 */
[----:B0-----:R-:W-:Y:S01]  /*5190*/  PRMT R19, R0, 0x7610, R19 ;  /* 0x0000761000137816 */ /* 0x001fe20000000013 */
[----:B------:R-:W-:Y:S05]  /*51a0*/  BRA `(.L_x_15710) ;  /* 0x00000b0000007947 */ /* 0x000fea0003800000 */
.L_x_15715:
[----:B------:R-:W2:Y:S02]  /*51b0*/  LDG.E.64 R2, [R2.64] ;  /* 0x0000002402027981 */ /* 0x000ea4000c1e1b00 */
[----:B--2---:R0:W1:Y:S01]  /*51c0*/  F2I.F64.TRUNC R19, R2 ;  /* 0x0000000200137311 */ /* 0x004062000030d100 */
[----:B------:R-:W-:Y:S05]  /*51d0*/  BRA `(.L_x_15710) ;  /* 0x00000ad000007947 */ /* 0x000fea0003800000 */
.L_x_15705:
        /* <DEDUP_REMOVED lines=12> */
.L_x_15719:
[----:B------:R-:W2:Y:S02]  /*52a0*/  LDG.E.64 R2, [R2.64] ;  /* 0x0000002402027981 */ /* 0x000ea4000c1e1b00 */
[----:B--2---:R0:W1:Y:S01]  /*52b0*/  F2I.F64.TRUNC R19, R2 ;  /* 0x0000000200137311 */ /* 0x004062000030d100 */
[----:B------:R-:W-:Y:S05]  /*52c0*/  BRA `(.L_x_15710) ;  /* 0x000009e000007947 */ /* 0x000fea0003800000 */
.L_x_15718:
        /* <DEDUP_REMOVED lines=28> */
.L_x_15721:
        /* <DEDUP_REMOVED lines=15> */
.L_x_15720:
[----:B------:R-:W2:Y:S02]  /*5580*/  LDG.E.U16 R0, [R2.64] ;  /* 0x0000002402007981 */ /* 0x000ea4000c1e1500 */
[----:B--2---:R-:W-:-:S06]  /*5590*/  PRMT R0, RZ, 0x5410, R0 ;  /* 0x00005410ff007816 */ /* 0x004fcc0000000000 */
[----:B------:R-:W0:Y:S02]  /*55a0*/  F2I.FTZ.TRUNC.NTZ R0, R0 ;  /* 0x0000000000007305 */ /* 0x000e24000021f100 */
[----:B0-----:R-:W-:Y:S01]  /*55b0*/  PRMT R19, R0, 0x7610, R19 ;  /* 0x0000761000137816 */ /* 0x001fe20000000013 */
[----:B------:R-:W-:Y:S05]  /*55c0*/  BRA `(.L_x_15710) ;  /* 0x000006e000007947 */ /* 0x000fea0003800000 */
.L_x_15717:
        /* <DEDUP_REMOVED lines=10> */
.L_x_15724:
        /* <DEDUP_REMOVED lines=21> */
.L_x_15728:
[----:B------:R-:W-:Y:S05]  /*57c0*/  BSYNC B1 ;  /* 0x0000000000017941 */ /* 0x000fea0003800000 */
.L_x_15727:
[----:B------:R-:W-:Y:S01]  /*57d0*/  LEA R3, R0, 0x3b800000, 0x17 ;  /* 0x3b80000000037811 */ /* 0x000fe200078eb8ff */
[----:B------:R-:W-:-:S05]  /*57e0*/  IMAD.SHL.U32 R0, R2, 0x100000, RZ ;  /* 0x0010000002007824 */ /* 0x000fca00078e00ff */
[----:B------:R-:W-:Y:S02]  /*57f0*/  LOP3.LUT R0, R3, R0, R4, 0xfe, !PT ;  /* 0x0000000003007212 */ /* 0x000fe400078efe04 */
.L_x_15726:
[----:B------:R-:W-:Y:S05]  /*5800*/  BSYNC B0 ;  /* 0x0000000000007941 */ /* 0x000fea0003800000 */
.L_x_15725:
[----:B------:R-:W0:Y:S02]  /*5810*/  F2I.FTZ.TRUNC.NTZ R0, R0 ;  /* 0x0000000000007305 */ /* 0x000e24000021f100 */
[----:B0-----:R-:W-:Y:S01]  /*5820*/  PRMT R19, R0, 0x7610, R19 ;  /* 0x0000761000137816 */ /* 0x001fe20000000013 */
[----:B------:R-:W-:Y:S05]  /*5830*/  BRA `(.L_x_15710) ;  /* 0x0000047000007947 */ /* 0x000fea0003800000 */
.L_x_15723:
        /* <DEDUP_REMOVED lines=21> */
.L_x_15732:
[----:B------:R-:W-:Y:S05]  /*5990*/  BSYNC B1 ;  /* 0x0000000000017941 */ /* 0x000fea0003800000 */
.L_x_15731:
[----:B------:R-:W-:Y:S01]  /*59a0*/  LEA R3, R0, 0x37800000, 0x17 ;  /* 0x3780000000037811 */ /* 0x000fe200078eb8ff */
[----:B------:R-:W-:-:S05]  /*59b0*/  IMAD.SHL.U32 R0, R2, 0x200000, RZ ;  /* 0x0020000002007824 */ /* 0x000fca00078e00ff */
[----:B------:R-:W-:Y:S02]  /*59c0*/  LOP3.LUT R0, R3, R0, R4, 0xfe, !PT ;  /* 0x0000000003007212 */ /* 0x000fe400078efe04 */
.L_x_15730:
[----:B------:R-:W-:Y:S05]  /*59d0*/  BSYNC B0 ;  /* 0x0000000000007941 */ /* 0x000fea0003800000 */
.L_x_15729:
[----:B------:R-:W0:Y:S02]  /*59e0*/  F2I.FTZ.TRUNC.NTZ R0, R0 ;  /* 0x0000000000007305 */ /* 0x000e24000021f100 */
[----:B0-----:R-:W-:Y:S01]  /*59f0*/  PRMT R19, R0, 0x7610, R19 ;  /* 0x0000761000137816 */ /* 0x001fe20000000013 */
[----:B------:R-:W-:Y:S05]  /*5a00*/  BRA `(.L_x_15710) ;  /* 0x000002a000007947 */ /* 0x000fea0003800000 */
.L_x_15722:
        /* <DEDUP_REMOVED lines=14> */
.L_x_15736:
[----:B------:R-:W-:Y:S05]  /*5af0*/  BSYNC B0 ;  /* 0x0000000000007941 */ /* 0x000fea0003800000 */
.L_x_15735:
[----:B------:R-:W0:Y:S02]  /*5b00*/  F2I.FTZ.TRUNC.NTZ R0, R0 ;  /* 0x0000000000007305 */ /* 0x000e24000021f100 */
[----:B0-----:R-:W-:Y:S01]  /*5b10*/  PRMT R19, R0, 0x7610, R19 ;  /* 0x0000761000137816 */ /* 0x001fe20000000013 */
[----:B------:R-:W-:Y:S05]  /*5b20*/  BRA `(.L_x_15710) ;  /* 0x0000018000007947 */ /* 0x000fea0003800000 */
.L_x_15709:
        /* <DEDUP_REMOVED lines=21> */
.L_x_15734:
[----:B------:R0:W5:Y:S01]  /*5c80*/  LDG.E.U8 R19, [R2.64] ;  /* 0x0000002402137981 */ /* 0x000162000c1e1100 */
[----:B------:R-:W-:Y:S05]  /*5c90*/  BRA `(.L_x_15710) ;  /* 0x0000001000007947 */ /* 0x000fea0003800000 */
.L_x_15733:
[----:B------:R0:W5:Y:S02]  /*5ca0*/  LDG.E.U8 R19, [R2.64] ;  /* 0x0000002402137981 */ /* 0x000164000c1e1100 */
.L_x_15710:
        /* <DEDUP_REMOVED lines=16> */
.L_x_15740:
[----:B------:R0:W5:Y:S01]  /*5db0*/  LDG.E.U8 R0, [R2.64] ;  /* 0x0000002402007981 */ /* 0x000162000c1e1100 */
[----:B------:R-:W-:Y:S05]  /*5dc0*/  BRA `(.L_x_15742) ;  /* 0x00000d7000007947 */ /* 0x000fea0003800000 */
.L_x_15739:
        /* <DEDUP_REMOVED lines=8> */
.L_x_15744:
[----:B------:R0:W5:Y:S01]  /*5e50*/  LDG.E.U8 R0, [R2.64] ;  /* 0x0000002402007981 */ /* 0x000162000c1e1100 */
[----:B------:R-:W-:Y:S05]  /*5e60*/  BRA `(.L_x_15742) ;  /* 0x00000cd000007947 */ /* 0x000fea0003800000 */
.L_x_15743:
[----:B------:R0:W5:Y:S01]  /*5e70*/  LDG.E.U16 R0, [R2.64] ;  /* 0x0000002402007981 */ /* 0x000162000c1e1500 */
[----:B------:R-:W-:Y:S05]  /*5e80*/  BRA `(.L_x_15742) ;  /* 0x00000cb000007947 */ /* 0x000fea0003800000 */
.L_x_15738:
        /* <DEDUP_REMOVED lines=9> */
.L_x_15746:
[----:B------:R-:W2:Y:S02]  /*5f20*/  LDG.E.U16 R4, [R2.64] ;  /* 0x0000002402047981 */ /* 0x000ea4000c1e1500 */
[----:B--2---:R-:W-:-:S06]  /*5f30*/  HADD2.F32 R4, -RZ, R4.H0_H0 ;  /* 0x20000004ff047230 */ /* 0x004fcc0000004100 */
[----:B------:R-:W0:Y:S02]  /*5f40*/  F2I.FTZ.TRUNC.NTZ R4, R4 ;  /* 0x0000000400047305 */ /* 0x000e24000021f100 */
[----:B0-----:R-:W-:Y:S01]  /*5f50*/  PRMT R0, R4, 0x7610, R0 ;  /* 0x0000761004007816 */ /* 0x001fe20000000000 */
[----:B------:R-:W-:Y:S05]  /*5f60*/  BRA `(.L_x_15742) ;  /* 0x00000bd000007947 */ /* 0x000fea0003800000 */
.L_x_15745:
        /* <DEDUP_REMOVED lines=9> */
.L_x_15748:
[----:B------:R-:W2:Y:S02]  /*6000*/  LDG.E.U16 R2, [R2.64] ;  /* 0x0000002402027981 */ /* 0x000ea4000c1e1500 */
[----:B--2---:R-:W-:-:S06]  /*6010*/  HADD2.F32 R4, -RZ, R2.H0_H0 ;  /* 0x20000002ff047230 */ /* 0x004fcc0000004100 */
[----:B------:R-:W0:Y:S02]  /*6020*/  F2I.FTZ.TRUNC.NTZ R4, R4 ;  /* 0x0000000400047305 */ /* 0x000e24000021f100 */
[----:B0-----:R-:W-:Y:S01]  /*6030*/  PRMT R0, R4, 0x7610, R0 ;  /* 0x0000761004007816 */ /* 0x001fe20000000000 */
[----:B------:R-:W-:Y:S05]  /*6040*/  BRA `(.L_x_15742) ;  /* 0x00000af000007947 */ /* 0x000fea0003800000 */
.L_x_15747:
[----:B------:R-:W2:Y:S02]  /*6050*/  LDG.E.64 R2, [R2.64] ;  /* 0x0000002402027981 */ /* 0x000ea4000c1e1b00 */
[----:B--2---:R0:W2:Y:S01]  /*6060*/  F2I.F64.TRUNC R0, R2 ;  /* 0x0000000200007311 */ /* 0x0040a2000030d100 */
[----:B------:R-:W-:Y:S05]  /*6070*/  BRA `(.L_x_15742) ;  /* 0x00000ac000007947 */ /* 0x000fea0003800000 */
.L_x_15737:
        /* <DEDUP_REMOVED lines=12> */
.L_x_15751:
[----:B------:R-:W2:Y:S02]  /*6140*/  LDG.E.64 R2, [R2.64] ;  /* 0x0000002402027981 */ /* 0x000ea4000c1e1b00 */
[----:B--2---:R0:W2:Y:S01]  /*6150*/  F2I.F64.TRUNC R0, R2 ;  /* 0x0000000200007311 */ /* 0x0040a2000030d100 */
[----:B------:R-:W-:Y:S05]  /*6160*/  BRA `(.L_x_15742) ;  /* 0x000009d000007947 */ /* 0x000fea0003800000 */
.L_x_15750:
        /* <DEDUP_REMOVED lines=28> */
.L_x_15753:
        /* <DEDUP_REMOVED lines=15> */
.L_x_15752:
[----:B------:R-:W2:Y:S02]  /*6420*/  LDG.E.U16 R2, [R2.64] ;  /* 0x0000002402027981 */ /* 0x000ea4000c1e1500 */
[----:B--2---:R-:W-:-:S04]  /*6430*/  PRMT R2, RZ, 0x5410, R2 ;  /* 0x00005410ff027816 */ /* 0x004fc80000000002 */
[----:B------:R0:W2:Y:S01]  /*6440*/  F2I.FTZ.TRUNC.NTZ R0, R2 ;  /* 0x0000000200007305 */ /* 0x0000a2000021f100 */
[----:B------:R-:W-:Y:S05]  /*6450*/  BRA `(.L_x_15742) ;  /* 0x000006e000007947 */ /* 0x000fea0003800000 */
.L_x_15749:
        /* <DEDUP_REMOVED lines=10> */
.L_x_15756:
        /* <DEDUP_REMOVED lines=21> */
.L_x_15760:
[----:B------:R-:W-:Y:S05]  /*6650*/  BSYNC B1 ;  /* 0x0000000000017941 */ /* 0x000fea0003800000 */
.L_x_15759:
[----:B------:R-:W-:Y:S01]  /*6660*/  IMAD.SHL.U32 R2, R2, 0x100000, RZ ;  /* 0x0010000002027824 */ /* 0x000fe200078e00ff */
[----:B------:R-:W-:-:S04]  /*6670*/  LEA R3, R0, 0x3b800000, 0x17 ;  /* 0x3b80000000037811 */ /* 0x000fc800078eb8ff */
[----:B------:R-:W-:Y:S02]  /*6680*/  LOP3.LUT R4, R3, R2, R4, 0xfe, !PT ;  /* 0x0000000203047212 */ /* 0x000fe400078efe04 */
.L_x_15758:
[----:B------:R-:W-:Y:S05]  /*6690*/  BSYNC B0 ;  /* 0x0000000000007941 */ /* 0x000fea0003800000 */
.L_x_15757:
[----:B------:R-:W0:Y:S02]  /*66a0*/  F2I.FTZ.TRUNC.NTZ R4, R4 ;  /* 0x0000000400047305 */ /* 0x000e24000021f100 */
[----:B0-----:R-:W-:Y:S01]  /*66b0*/  PRMT R0, R4, 0x7610, R0 ;  /* 0x0000761004007816 */ /* 0x001fe20000000000 */
[----:B------:R-:W-:Y:S05]  /*66c0*/  BRA `(.L_x_15742) ;  /* 0x0000047000007947 */ /* 0x000fea0003800000 */
.L_x_15755:
        /* <DEDUP_REMOVED lines=21> */
.L_x_15764:
[----:B------:R-:W-:Y:S05]  /*6820*/  BSYNC B1 ;  /* 0x0000000000017941 */ /* 0x000fea0003800000 */
.L_x_15763:
[----:B------:R-:W-:Y:S01]  /*6830*/  IMAD.SHL.U32 R2, R2, 0x200000, RZ ;  /* 0x0020000002027824 */ /* 0x000fe200078e00ff */
[----:B------:R-:W-:-:S04]  /*6840*/  LEA R3, R0, 0x37800000, 0x17 ;  /* 0x3780000000037811 */ /* 0x000fc800078eb8ff */
[----:B------:R-:W-:Y:S02]  /*6850*/  LOP3.LUT R4, R3, R2, R4, 0xfe, !PT ;  /* 0x0000000203047212 */ /* 0x000fe400078efe04 */
.L_x_15762:
[----:B------:R-:W-:Y:S05]  /*6860*/  BSYNC B0 ;  /* 0x0000000000007941 */ /* 0x000fea0003800000 */
.L_x_15761:
[----:B------:R-:W0:Y:S02]  /*6870*/  F2I.FTZ.TRUNC.NTZ R4, R4 ;  /* 0x0000000400047305 */ /* 0x000e24000021f100 */
[----:B0-----:R-:W-:Y:S01]  /*6880*/  PRMT R0, R4, 0x7610, R0 ;  /* 0x0000761004007816 */ /* 0x001fe20000000000 */
[----:B------:R-:W-:Y:S05]  /*6890*/  BRA `(.L_x_15742) ;  /* 0x000002a000007947 */ /* 0x000fea0003800000 */
.L_x_15754:
        /* <DEDUP_REMOVED lines=14> */
.L_x_15768:
[----:B------:R-:W-:Y:S05]  /*6980*/  BSYNC B0 ;  /* 0x0000000000007941 */ /* 0x000fea0003800000 */
.L_x_15767:
[----:B------:R-:W0:Y:S02]  /*6990*/  F2I.FTZ.TRUNC.NTZ R4, R4 ;  /* 0x0000000400047305 */ /* 0x000e24000021f100 */
[----:B0-----:R-:W-:Y:S01]  /*69a0*/  PRMT R0, R4, 0x7610, R0 ;  /* 0x0000761004007816 */ /* 0x001fe20000000000 */
[----:B------:R-:W-:Y:S05]  /*69b0*/  BRA `(.L_x_15742) ;  /* 0x0000018000007947 */ /* 0x000fea0003800000 */
.L_x_15741:
        /* <DEDUP_REMOVED lines=21> */
.L_x_15766:
[----:B------:R0:W5:Y:S01]  /*6b10*/  LDG.E.U8 R0, [R2.64] ;  /* 0x0000002402007981 */ /* 0x000162000c1e1100 */
[----:B------:R-:W-:Y:S05]  /*6b20*/  BRA `(.L_x_15742) ;  /* 0x0000001000007947 */ /* 0x000fea0003800000 */
.L_x_15765:
[----:B------:R0:W5:Y:S02]  /*6b30*/  LDG.E.U8 R0, [R2.64] ;  /* 0x0000002402007981 */ /* 0x000164000c1e1100 */
.L_x_15742:
        /* <DEDUP_REMOVED lines=19> */
.L_x_15772:
[----:B------:R0:W-:Y:S01]  /*6c70*/  STG.E.U8 [R16.64], R5 ;  /* 0x0000000510007986 */ /* 0x0001e2000c101124 */
[----:B------:R-:W-:Y:S05]  /*6c80*/  BRA `(.L_x_15774) ;  /* 0x00000e9000007947 */ /* 0x000fea0003800000 */
.L_x_15771:
        /* <DEDUP_REMOVED lines=12> */
.L_x_15776:
[----:B------:R-:W-:-:S04]  /*6d50*/  LOP3.LUT R5, R5, 0xffff, RZ, 0xc0, !PT ;  /* 0x0000ffff05057812 */ /* 0x000fc800078ec0ff */
[----:B------:R-:W-:-:S05]  /*6d60*/  PRMT R3, R5, 0x8880, RZ ;  /* 0x0000888005037816 */ /* 0x000fca00000000ff */
[----:B------:R0:W-:Y:S01]  /*6d70*/  STG.E [R16.64], R3 ;  /* 0x0000000310007986 */ /* 0x0001e2000c101924 */
[----:B------:R-:W-:Y:S05]  /*6d80*/  BRA `(.L_x_15774) ;  /* 0x00000d9000007947 */ /* 0x000fea0003800000 */
.L_x_15775:
[----:B------:R-:W-:-:S04]  /*6d90*/  PRMT R3, R5, 0x8880, RZ ;  /* 0x0000888005037816 */ /* 0x000fc800000000ff */
[----:B------:R-:W-:-:S05]  /*6da0*/  PRMT R3, R3, 0x7710, RZ ;  /* 0x0000771003037816 */ /* 0x000fca00000000ff */
[----:B------:R0:W-:Y:S01]  /*6db0*/  STG.E.U16 [R16.64], R3 ;  /* 0x0000000310007986 */ /* 0x0001e2000c101524 */
[----:B------:R-:W-:Y:S05]  /*6dc0*/  BRA `(.L_x_15774) ;  /* 0x00000d5000007947 */ /* 0x000fea0003800000 */
.L_x_15770:
        /* <DEDUP_REMOVED lines=9> */
.L_x_15778:
[----:B------:R-:W0:Y:S02]  /*6e60*/  I2F.S8 R0, R5 ;  /* 0x0000000500007306 */ /* 0x000e240000001400 */
[----:B0-----:R-:W-:-:S05]  /*6e70*/  F2FP.PACK_AB R0, RZ, R0 ;  /* 0x00000000ff00723e */ /* 0x001fca00000000ff */
[----:B------:R0:W-:Y:S01]  /*6e80*/  STG.E.U16 [R16.64], R0 ;  /* 0x0000000010007986 */ /* 0x0001e2000c101524 */
[----:B------:R-:W-:Y:S05]  /*6e90*/  BRA `(.L_x_15774) ;  /* 0x00000c8000007947 */ /* 0x000fea0003800000 */
.L_x_15777:
        /* <DEDUP_REMOVED lines=10> */
.L_x_15780:
[----:B------:R-:W0:Y:S02]  /*6f40*/  I2F.S8 R5, R5 ;  /* 0x0000000500057306 */ /* 0x000e240000001400 */
[----:B0-----:R-:W-:-:S04]  /*6f50*/  F2FP.PACK_AB R3, RZ, R5 ;  /* 0x00000005ff03723e */ /* 0x001fc800000000ff */
[----:B------:R-:W-:-:S05]  /*6f60*/  PRMT R3, R3, 0x5410, RZ ;  /* 0x0000541003037816 */ /* 0x000fca00000000ff */
[----:B------:R0:W-:Y:S01]  /*6f70*/  STG.E [R16.64], R3 ;  /* 0x0000000310007986 */ /* 0x0001e2000c101924 */
[----:B------:R-:W-:Y:S05]  /*6f80*/  BRA `(.L_x_15774) ;  /* 0x00000b9000007947 */ /* 0x000fea0003800000 */
.L_x_15779:
[----:B------:R-:W-:-:S04]  /*6f90*/  PRMT R2, R5, 0x8880, RZ ;  /* 0x0000888005027816 */ /* 0x000fc800000000ff */
[----:B------:R-:W-:-:S06]  /*6fa0*/  PRMT R2, R2, 0x7710, RZ ;  /* 0x0000771002027816 */ /* 0x000fcc00000000ff */
[----:B------:R-:W0:Y:S02]  /*6fb0*/  I2F.F64.S16 R2, R2 ;  /* 0x0000000200027312 */ /* 0x000e240000101c00 */
[----:B0-----:R0:W-:Y:S01]  /*6fc0*/  STG.E.64 [R16.64], R2 ;  /* 0x0000000210007986 */ /* 0x0011e2000c101b24 */
[----:B------:R-:W-:Y:S05]  /*6fd0*/  BRA `(.L_x_15774) ;  /* 0x00000b4000007947 */ /* 0x000fea0003800000 */
.L_x_15769:
        /* <DEDUP_REMOVED lines=12> */
.L_x_15783:
[----:B------:R-:W-:Y:S01]  /*70a0*/  PRMT R4, R5, 0x8880, RZ ;  /* 0x0000888005047816 */ /* 0x000fe200000000ff */
[----:B------:R-:W-:-:S03]  /*70b0*/  CS2R R6, SRZ ;  /* 0x0000000000067805 */ /* 0x000fc6000001ff00 */
[----:B------:R-:W-:-:S06]  /*70c0*/  PRMT R4, R4, 0x7710, RZ ;  /* 0x0000771004047816 */ /* 0x000fcc00000000ff */
[----:B------:R-:W0:Y:S02]  /*70d0*/  I2F.F64.S16 R4, R4 ;  /* 0x0000000400047312 */ /* 0x000e240000101c00 */
[----:B0-----:R0:W-:Y:S01]  /*70e0*/  STG.E.128 [R16.64], R4 ;  /* 0x0000000410007986 */ /* 0x0011e2000c101d24 */
[----:B------:R-:W-:Y:S05]  /*70f0*/  BRA `(.L_x_15774) ;  /* 0x00000a2000007947 */ /* 0x000fea0003800000 */
.L_x_15782:
        /* <DEDUP_REMOVED lines=21> */
.L_x_15787:
[----:B------:R-:W-:Y:S05]  /*7250*/  BSYNC B0 ;  /* 0x0000000000007941 */ /* 0x000fea0003800000 */
.L_x_15786:
[----:B------:R-:W-:-:S05]  /*7260*/  LOP3.LUT R3, R0, R3, RZ, 0xfc, !PT ;  /* 0x0000000300037212 */ /* 0x000fca00078efcff */
[----:B------:R0:W-:Y:S01]  /*7270*/  STG.E.U8 [R16.64], R3 ;  /* 0x0000000310007986 */ /* 0x0001e2000c101124 */
[----:B------:R-:W-:Y:S05]  /*7280*/  BRA `(.L_x_15774) ;  /* 0x0000089000007947 */ /* 0x000fea0003800000 */
.L_x_15785:
        /* <DEDUP_REMOVED lines=13> */
.L_x_15789:
[----:B------:R-:W-:Y:S01]  /*7360*/  IMAD.MOV.U32 R0, RZ, RZ, 0x7f ;  /* 0x0000007fff007424 */ /* 0x000fe200078e00ff */
[----:B------:R-:W-:-:S04]  /*7370*/  ISETP.GT.U32.AND P0, PT, R2, 0x7f800000, PT ;  /* 0x7f8000000200780c */ /* 0x000fc80003f04070 */
[----:B------:R-:W-:-:S04]  /*7380*/  SEL R0, R0, 0x7c, P0 ;  /* 0x0000007c00007807 */ /* 0x000fc80000000000 */
.L_x_15790:
[----:B------:R-:W-:Y:S05]  /*7390*/  BSYNC B0 ;  /* 0x0000000000007941 */ /* 0x000fea0003800000 */
.L_x_15788:
[----:B------:R-:W-:-:S04]  /*73a0*/  LOP3.LUT R2, R5, 0x80000000, RZ, 0xc0, !PT ;  /* 0x8000000005027812 */ /* 0x000fc800078ec0ff */
[----:B------:R-:W-:-:S04]  /*73b0*/  SHF.R.U32.HI R3, RZ, 0x18, R2 ;  /* 0x00000018ff037819 */ /* 0x000fc80000011602 */
[----:B------:R-:W-:-:S05]  /*73c0*/  LOP3.LUT R3, R0, R3, RZ, 0xfc, !PT ;  /* 0x0000000300037212 */ /* 0x000fca00078efcff */
[----:B------:R0:W-:Y:S01]  /*73d0*/  STG.E.U8 [R16.64], R3 ;  /* 0x0000000310007986 */ /* 0x0001e2000c101124 */
[----:B------:R-:W-:Y:S05]  /*73e0*/  BRA `(.L_x_15774) ;  /* 0x0000073000007947 */ /* 0x000fea0003800000 */
.L_x_15784:
[----:B------:R-:W0:Y:S02]  /*73f0*/  I2F.S8 R0, R5 ;  /* 0x0000000500007306 */ /* 0x000e240000001400 */
[----:B0-----:R-:W-:-:S05]  /*7400*/  F2FP.BF16.PACK_AB R0, RZ, R0 ;  /* 0x00000000ff00723e */ /* 0x001fca00000010ff */
[----:B------:R0:W-:Y:S01]  /*7410*/  STG.E.U16 [R16.64], R0 ;  /* 0x0000000010007986 */ /* 0x0001e2000c101524 */
[----:B------:R-:W-:Y:S05]  /*7420*/  BRA `(.L_x_15774) ;  /* 0x000006f000007947 */ /* 0x000fea0003800000 */
.L_x_15781:
        /* <DEDUP_REMOVED lines=12> */
.L_x_15793:
        /* <DEDUP_REMOVED lines=17> */
.L_x_15796:
[----:B------:R-:W-:-:S04]  /*7600*/  LOP3.LUT R2, R5, 0x80000000, RZ, 0xc0, !PT ;  /* 0x8000000005027812 */ /* 0x000fc800078ec0ff */
[----:B------:R-:W-:-:S04]  /*7610*/  SHF.R.U32.HI R3, RZ, 0x18, R2 ;  /* 0x00000018ff037819 */ /* 0x000fc80000011602 */
[----:B------:R-:W-:-:S04]  /*7620*/  LOP3.LUT R0, R0, R3, RZ, 0xfc, !PT ;  /* 0x0000000300007212 */ /* 0x000fc800078efcff */
[----:B------:R-:W-:Y:S02]  /*7630*/  PRMT R8, R0, 0x7610, R8 ;  /* 0x0000761000087816 */ /* 0x000fe40000000008 */
.L_x_15795:
[----:B------:R-:W-:Y:S05]  /*7640*/  BSYNC B0 ;  /* 0x0000000000007941 */ /* 0x000fea0003800000 */
.L_x_15794:
[----:B------:R0:W-:Y:S01]  /*7650*/  STG.E.U8 [R16.64], R8 ;  /* 0x0000000810007986 */ /* 0x0001e2000c101124 */
[----:B------:R-:W-:Y:S05]  /*7660*/  BRA `(.L_x_15774) ;  /* 0x000004b000007947 */ /* 0x000fea0003800000 */
.L_x_15792:
        /* <DEDUP_REMOVED lines=17> */
.L_x_15799:
[----:B------:R-:W-:-:S04]  /*7780*/  LOP3.LUT R2, R5, 0x80000000, RZ, 0xc0, !PT ;  /* 0x8000000005027812 */ /* 0x000fc800078ec0ff */
[----:B------:R-:W-:-:S04]  /*7790*/  SHF.R.U32.HI R3, RZ, 0x18, R2 ;  /* 0x00000018ff037819 */ /* 0x000fc80000011602 */
[----:B------:R-:W-:-:S04]  /*77a0*/  LOP3.LUT R0, R0, R3, RZ, 0xfc, !PT ;  /* 0x0000000300007212 */ /* 0x000fc800078efcff */
[----:B------:R-:W-:Y:S02]  /*77b0*/  PRMT R8, R0, 0x7610, R8 ;  /* 0x0000761000087816 */ /* 0x000fe40000000008 */
.L_x_15798:
[----:B------:R-:W-:Y:S05]  /*77c0*/  BSYNC B0 ;  /* 0x0000000000007941 */ /* 0x000fea0003800000 */
.L_x_15797:
[----:B------:R0:W-:Y:S01]  /*77d0*/  STG.E.U8 [R16.64], R8 ;  /* 0x0000000810007986 */ /* 0x0001e2000c101124 */
[----:B------:R-:W-:Y:S05]  /*77e0*/  BRA `(.L_x_15774) ;  /* 0x0000033000007947 */ /* 0x000fea0003800000 */
.L_x_15791:
        /* <DEDUP_REMOVED lines=22> */
.L_x_15773:
        /* <DEDUP_REMOVED lines=20> */
.L_x_15801:
[----:B------:R-:W-:-:S04]  /*7a90*/  LOP3.LUT R5, R5, 0xffff, RZ, 0xc0, !PT ;  /* 0x0000ffff05057812 */ /* 0x000fc800078ec0ff */
[----:B------:R-:W-:-:S05]  /*7aa0*/  PRMT R5, R5, 0x8880, RZ ;  /* 0x0000888005057816 */ /* 0x000fca00000000ff */
[----:B------:R-:W-:-:S05]  /*7ab0*/  IMAD.MOV.U32 R2, RZ, RZ, R5 ;  /* 0x000000ffff027224 */ /* 0x000fca00078e0005 */
[----:B------:R-:W-:-:S05]  /*7ac0*/  SHF.R.S32.HI R3, RZ, 0x1f, R2 ;  /* 0x0000001fff037819 */ /* 0x000fca0000011402 */
[----:B------:R0:W-:Y:S01]  /*7ad0*/  STG.E.64 [R16.64], R2 ;  /* 0x0000000210007986 */ /* 0x0001e2000c101b24 */
[----:B------:R-:W-:Y:S05]  /*7ae0*/  BRA `(.L_x_15774) ;  /* 0x0000003000007947 */ /* 0x000fea0003800000 */
.L_x_15800:
[----:B------:R-:W-:-:S04]  /*7af0*/  LOP3.LUT R5, R5, 0xffff, RZ, 0xc0, !PT ;  /* 0x0000ffff05057812 */ /* 0x000fc800078ec0ff */
[----:B------:R-:W-:-:S05]  /*7b00*/  PRMT R3, R5, 0x8880, RZ ;  /* 0x0000888005037816 */ /* 0x000fca00000000ff */
[----:B------:R0:W-:Y:S02]  /*7b10*/  STG.E [R16.64], R3 ;  /* 0x0000000310007986 */ /* 0x0001e4000c101924 */
.L_x_15774:
        /* <DEDUP_REMOVED lines=258> */
.L_x_15802:
        /* <DEDUP_REMOVED lines=18> */
.L_x_15806:
[----:B------:R0:W5:Y:S01]  /*8c60*/  LDG.E.U8 R19, [R2.64] ;  /* 0x0000002402137981 */ /* 0x000162000c1e1100 */
[----:B------:R-:W-:Y:S05]  /*8c70*/  BRA `(.L_x_15808) ;  /* 0x00000d8000007947 */ /* 0x000fea0003800000 */
.L_x_15805:
        /* <DEDUP_REMOVED lines=8> */
.L_x_15810:
[----:B------:R0:W5:Y:S01]  /*8d00*/  LDG.E.U8 R19, [R2.64] ;  /* 0x0000002402137981 */ /* 0x000162000c1e1100 */
[----:B------:R-:W-:Y:S05]  /*8d10*/  BRA `(.L_x_15808) ;  /* 0x00000ce000007947 */ /* 0x000fea0003800000 */
.L_x_15809:
[----:B------:R0:W5:Y:S01]  /*8d20*/  LDG.E.U16 R19, [R2.64] ;  /* 0x0000002402137981 */ /* 0x000162000c1e1500 */
[----:B------:R-:W-:Y:S05]  /*8d30*/  BRA `(.L_x_15808) ;  /* 0x00000cc000007947 */ /* 0x000fea0003800000 */
.L_x_15804:
        /* <DEDUP_REMOVED lines=9> */
.L_x_15812:
[----:B------:R-:W2:Y:S02]  /*8dd0*/  LDG.E.U16 R0, [R2.64] ;  /* 0x0000002402007981 */ /* 0x000ea4000c1e1500 */
[----:B--2---:R-:W-:-:S06]  /*8de0*/  HADD2.F32 R0, -RZ, R0.H0_H0 ;  /* 0x20000000ff007230 */ /* 0x004fcc0000004100 */
[----:B------:R-:W0:Y:S02]  /*8df0*/  F2I.FTZ.TRUNC.NTZ R0, R0 ;  /* 0x0000000000007305 */ /* 0x000e24000021f100 */
[----:B0-----:R-:W-:Y:S01]  /*8e00*/  PRMT R19, R0, 0x7610, R19 ;  /* 0x0000761000137816 */ /* 0x001fe20000000013 */
[----:B------:R-:W-:Y:S05]  /*8e10*/  BRA `(.L_x_15808) ;  /* 0x00000be000007947 */ /* 0x000fea0003800000 */
.L_x_15811:
        /* <DEDUP_REMOVED lines=9> */
.L_x_15814:
[----:B------:R-:W2:Y:S02]  /*8eb0*/  LDG.E.U16 R2, [R2.64] ;  /* 0x0000002402027981 */ /* 0x000ea4000c1e1500 */
[----:B--2---:R-:W-:-:S06]  /*8ec0*/  HADD2.F32 R0, -RZ, R2.H0_H0 ;  /* 0x20000002ff007230 */ /* 0x004fcc0000004100 */
[----:B------:R-:W0:Y:S02]  /*8ed0*/  F2I.FTZ.TRUNC.NTZ R0, R0 ;  /* 0x0000000000007305 */ /* 0x000e24000021f100 */
[----:B0-----:R-:W-:Y:S01]  /*8ee0*/  PRMT R19, R0, 0x7610, R19 ;  /* 0x0000761000137816 */ /* 0x001fe20000000013 */
[----:B------:R-:W-:Y:S05]  /*8ef0*/  BRA `(.L_x_15808) ;  /* 0x00000b0000007947 */ /* 0x000fea0003800000 */
.L_x_15813:
[----:B------:R-:W2:Y:S02]  /*8f00*/  LDG.E.64 R2, [R2.64] ;  /* 0x0000002402027981 */ /* 0x000ea4000c1e1b00 */
[----:B--2---:R0:W1:Y:S01]  /*8f10*/  F2I.F64.TRUNC R19, R2 ;  /* 0x0000000200137311 */ /* 0x004062000030d100 */
[----:B------:R-:W-:Y:S05]  /*8f20*/  BRA `(.L_x_15808) ;  /* 0x00000ad000007947 */ /* 0x000fea0003800000 */
.L_x_15803:
        /* <DEDUP_REMOVED lines=12> */
.L_x_15817:
[----:B------:R-:W2:Y:S02]  /*8ff0*/  LDG.E.64 R2, [R2.64] ;  /* 0x0000002402027981 */ /* 0x000ea4000c1e1b00 */
[----:B--2---:R0:W1:Y:S01]  /*9000*/  F2I.F64.TRUNC R19, R2 ;  /* 0x0000000200137311 */ /* 0x004062000030d100 */
[----:B------:R-:W-:Y:S05]  /*9010*/  BRA `(.L_x_15808) ;  /* 0x000009e000007947 */ /* 0x000fea0003800000 */
.L_x_15816:
        /* <DEDUP_REMOVED lines=28> */
.L_x_15819:
        /* <DEDUP_REMOVED lines=15> */
.L_x_15818:
[----:B------:R-:W2:Y:S02]  /*92d0*/  LDG.E.U16 R0, [R2.64] ;  /* 0x0000002402007981 */ /* 0x000ea4000c1e1500 */
[----:B--2---:R-:W-:-:S06]  /*92e0*/  PRMT R0, RZ, 0x5410, R0 ;  /* 0x00005410ff007816 */ /* 0x004fcc0000000000 */
[----:B------:R-:W0:Y:S02]  /*92f0*/  F2I.FTZ.TRUNC.NTZ R0, R0 ;  /* 0x0000000000007305 */ /* 0x000e24000021f100 */
[----:B0-----:R-:W-:Y:S01]  /*9300*/  PRMT R19, R0, 0x7610, R19 ;  /* 0x0000761000137816 */ /* 0x001fe20000000013 */
[----:B------:R-:W-:Y:S05]  /*9310*/  BRA `(.L_x_15808) ;  /* 0x000006e000007947 */ /* 0x000fea0003800000 */
.L_x_15815:
        /* <DEDUP_REMOVED lines=10> */
.L_x_15822:
        /* <DEDUP_REMOVED lines=21> */
.L_x_15826:
[----:B------:R-:W-:Y:S05]  /*9510*/  BSYNC B1 ;  /* 0x0000000000017941 */ /* 0x000fea0003800000 */
.L_x_15825:
[----:B------:R-:W-:Y:S01]  /*9520*/  LEA R3, R0, 0x3b800000, 0x17 ;  /* 0x3b80000000037811 */ /* 0x000fe200078eb8ff */
[----:B------:R-:W-:-:S05]  /*9530*/  IMAD.SHL.U32 R0, R2, 0x100000, RZ ;  /* 0x0010000002007824 */ /* 0x000fca00078e00ff */
[----:B------:R-:W-:Y:S02]  /*9540*/  LOP3.LUT R0, R3, R0, R4, 0xfe, !PT ;  /* 0x0000000003007212 */ /* 0x000fe400078efe04 */
.L_x_15824:
[----:B------:R-:W-:Y:S05]  /*9550*/  BSYNC B0 ;  /* 0x0000000000007941 */ /* 0x000fea0003800000 */
.L_x_15823:
[----:B------:R-:W0:Y:S02]  /*9560*/  F2I.FTZ.TRUNC.NTZ R0, R0 ;  /* 0x0000000000007305 */ /* 0x000e24000021f100 */
[----:B0-----:R-:W-:Y:S01]  /*9570*/  PRMT R19, R0, 0x7610, R19 ;  /* 0x0000761000137816 */ /* 0x001fe20000000013 */
[----:B------:R-:W-:Y:S05]  /*9580*/  BRA `(.L_x_15808) ;  /* 0x0000047000007947 */ /* 0x000fea0003800000 */
.L_x_15821:
        /* <DEDUP_REMOVED lines=21> */
.L_x_15830:
[----:B------:R-:W-:Y:S05]  /*96e0*/  BSYNC B1 ;  /* 0x0000000000017941 */ /* 0x000fea0003800000 */
.L_x_15829:
[----:B------:R-:W-:Y:S01]  /*96f0*/  LEA R3, R0, 0x37800000, 0x17 ;  /* 0x3780000000037811 */ /* 0x000fe200078eb8ff */
[----:B------:R-:W-:-:S05]  /*9700*/  IMAD.SHL.U32 R0, R2, 0x200000, RZ ;  /* 0x0020000002007824 */ /* 0x000fca00078e00ff */
[----:B------:R-:W-:Y:S02]  /*9710*/  LOP3.LUT R0, R3, R0, R4, 0xfe, !PT ;  /* 0x0000000003007212 */ /* 0x000fe400078efe04 */
.L_x_15828:
[----:B------:R-:W-:Y:S05]  /*9720*/  BSYNC B0 ;  /* 0x0000000000007941 */ /* 0x000fea0003800000 */
.L_x_15827:
[----:B------:R-:W0:Y:S02]  /*9730*/  F2I.FTZ.TRUNC.NTZ R0, R0 ;  /* 0x0000000000007305 */ /* 0x000e24000021f100 */
[----:B0-----:R-:W-:Y:S01]  /*9740*/  PRMT R19, R0, 0x7610, R19 ;  /* 0x0000761000137816 */ /* 0x001fe20000000013 */
[----:B------:R-:W-:Y:S05]  /*9750*/  BRA `(.L_x_15808) ;  /* 0x000002a000007947 */ /* 0x000fea0003800000 */
.L_x_15820:
        /* <DEDUP_REMOVED lines=14> */
.L_x_15834:
[----:B------:R-:W-:Y:S05]  /*9840*/  BSYNC B0 ;  /* 0x0000000000007941 */ /* 0x000fea0003800000 */
.L_x_15833:
[----:B------:R-:W0:Y:S02]  /*9850*/  F2I.FTZ.TRUNC.NTZ R0, R0 ;  /* 0x0000000000007305 */ /* 0x000e24000021f100 */
[----:B0-----:R-:W-:Y:S01]  /*9860*/  PRMT R19, R0, 0x7610, R19 ;  /* 0x0000761000137816 */ /* 0x001fe20000000013 */
[----:B------:R-:W-:Y:S05]  /*9870*/  BRA `(.L_x_15808) ;  /* 0x0000018000007947 */ /* 0x000fea0003800000 */
.L_x_15807:
        /* <DEDUP_REMOVED lines=21> */
.L_x_15832:
[----:B------:R0:W5:Y:S01]  /*99d0*/  LDG.E.U8 R19, [R2.64] ;  /* 0x0000002402137981 */ /* 0x000162000c1e1100 */
[----:B------:R-:W-:Y:S05]  /*99e0*/  BRA `(.L_x_15808) ;  /* 0x0000001000007947 */ /* 0x000fea0003800000 */
.L_x_15831:
[----:B------:R0:W5:Y:S02]  /*99f0*/  LDG.E.U8 R19, [R2.64] ;  /* 0x0000002402137981 */ /* 0x000164000c1e1100 */
.L_x_15808:
        /* <DEDUP_REMOVED lines=16> */
.L_x_15838:
[----:B------:R0:W5:Y:S01]  /*9b00*/  LDG.E.U8 R0, [R2.64] ;  /* 0x0000002402007981 */ /* 0x000162000c1e1100 */
[----:B------:R-:W-:Y:S05]  /*9b10*/  BRA `(.L_x_15840) ;  /* 0x00000d7000007947 */ /* 0x000fea0003800000 */
.L_x_15837:
        /* <DEDUP_REMOVED lines=8> */
.L_x_15842:
[----:B------:R0:W5:Y:S01]  /*9ba0*/  LDG.E.U8 R0, [R2.64] ;  /* 0x0000002402007981 */ /* 0x000162000c1e1100 */
[----:B------:R-:W-:Y:S05]  /*9bb0*/  BRA `(.L_x_15840) ;  /* 0x00000cd000007947 */ /* 0x000fea0003800000 */
.L_x_15841:
[----:B------:R0:W5:Y:S01]  /*9bc0*/  LDG.E.U16 R0, [R2.64] ;  /* 0x0000002402007981 */ /* 0x000162000c1e1500 */
[----:B------:R-:W-:Y:S05]  /*9bd0*/  BRA `(.L_x_15840) ;  /* 0x00000cb000007947 */ /* 0x000fea0003800000 */
.L_x_15836:
        /* <DEDUP_REMOVED lines=9> */
.L_x_15844:
[----:B------:R-:W2:Y:S02]  /*9c70*/  LDG.E.U16 R4, [R2.64] ;  /* 0x0000002402047981 */ /* 0x000ea4000c1e1500 */
[----:B--2---:R-:W-:-:S06]  /*9c80*/  HADD2.F32 R4, -RZ, R4.H0_H0 ;  /* 0x20000004ff047230 */ /* 0x004fcc0000004100 */
[----:B------:R-:W0:Y:S02]  /*9c90*/  F2I.FTZ.TRUNC.NTZ R4, R4 ;  /* 0x0000000400047305 */ /* 0x000e24000021f100 */
[----:B0-----:R-:W-:Y:S01]  /*9ca0*/  PRMT R0, R4, 0x7610, R0 ;  /* 0x0000761004007816 */ /* 0x001fe20000000000 */
[----:B------:R-:W-:Y:S05]  /*9cb0*/  BRA `(.L_x_15840) ;  /* 0x00000bd000007947 */ /* 0x000fea0003800000 */
.L_x_15843:
        /* <DEDUP_REMOVED lines=9> */
.L_x_15846:
[----:B------:R-:W2:Y:S02]  /*9d50*/  LDG.E.U16 R2, [R2.64] ;  /* 0x0000002402027981 */ /* 0x000ea4000c1e1500 */
[----:B--2---:R-:W-:-:S06]  /*9d60*/  HADD2.F32 R4, -RZ, R2.H0_H0 ;  /* 0x20000002ff047230 */ /* 0x004fcc0000004100 */
[----:B------:R-:W0:Y:S02]  /*9d70*/  F2I.FTZ.TRUNC.NTZ R4, R4 ;  /* 0x0000000400047305 */ /* 0x000e24000021f100 */
[----:B0-----:R-:W-:Y:S01]  /*9d80*/  PRMT R0, R4, 0x7610, R0 ;  /* 0x0000761004007816 */ /* 0x001fe20000000000 */
[----:B------:R-:W-:Y:S05]  /*9d90*/  BRA `(.L_x_15840) ;  /* 0x00000af000007947 */ /* 0x000fea0003800000 */
.L_x_15845:
[----:B------:R-:W2:Y:S02]  /*9da0*/  LDG.E.64 R2, [R2.64] ;  /* 0x0000002402027981 */ /* 0x000ea4000c1e1b00 */
[----:B--2---:R0:W2:Y:S01]  /*9db0*/  F2I.F64.TRUNC R0, R2 ;  /* 0x0000000200007311 */ /* 0x0040a2000030d100 */
[----:B------:R-:W-:Y:S05]  /*9dc0*/  BRA `(.L_x_15840) ;  /* 0x00000ac000007947 */ /* 0x000fea0003800000 */
.L_x_15835:
        /* <DEDUP_REMOVED lines=12> */
.L_x_15849:
[----:B------:R-:W2:Y:S02]  /*9e90*/  LDG.E.64 R2, [R2.64] ;  /* 0x0000002402027981 */ /* 0x000ea4000c1e1b00 */
[----:B--2---:R0:W2:Y:S01]  /*9ea0*/  F2I.F64.TRUNC R0, R2 ;  /* 0x0000000200007311 */ /* 0x0040a2000030d100 */
[----:B------:R-:W-:Y:S05]  /*9eb0*/  BRA `(.L_x_15840) ;  /* 0x000009d000007947 */ /* 0x000fea0003800000 */
.L_x_15848:
        /* <DEDUP_REMOVED lines=28> */
.L_x_15851:
        /* <DEDUP_REMOVED lines=15> */
.L_x_15850:
[----:B------:R-:W2:Y:S02]  /*a170*/  LDG.E.U16 R2, [R2.64] ;  /* 0x0000002402027981 */ /* 0x000ea4000c1e1500 */
[----:B--2---:R-:W-:-:S04]  /*a180*/  PRMT R2, RZ, 0x5410, R2 ;  /* 0x00005410ff027816 */ /* 0x004fc80000000002 */
[----:B------:R0:W2:Y:S01]  /*a190*/  F2I.FTZ.TRUNC.NTZ R0, R2 ;  /* 0x0000000200007305 */ /* 0x0000a2000021f100 */
[----:B------:R-:W-:Y:S05]  /*a1a0*/  BRA `(.L_x_15840) ;  /* 0x000006e000007947 */ /* 0x000fea0003800000 */
.L_x_15847:
        /* <DEDUP_REMOVED lines=10> */
.L_x_15854:
        /* <DEDUP_REMOVED lines=21> */
.L_x_15858:
[----:B------:R-:W-:Y:S05]  /*a3a0*/  BSYNC B1 ;  /* 0x0000000000017941 */ /* 0x000fea0003800000 */
.L_x_15857:
[----:B------:R-:W-:Y:S01]  /*a3b0*/  IMAD.SHL.U32 R2, R2, 0x100000, RZ ;  /* 0x0010000002027824 */ /* 0x000fe200078e00ff */
[----:B------:R-:W-:-:S04]  /*a3c0*/  LEA R3, R0, 0x3b800000, 0x17 ;  /* 0x3b80000000037811 */ /* 0x000fc800078eb8ff */
[----:B------:R-:W-:Y:S02]  /*a3d0*/  LOP3.LUT R4, R3, R2, R4, 0xfe, !PT ;  /* 0x0000000203047212 */ /* 0x000fe400078efe04 */
.L_x_15856:
[----:B------:R-:W-:Y:S05]  /*a3e0*/  BSYNC B0 ;  /* 0x0000000000007941 */ /* 0x000fea0003800000 */
.L_x_15855:
[----:B------:R-:W0:Y:S02]  /*a3f0*/  F2I.FTZ.TRUNC.NTZ R4, R4 ;  /* 0x0000000400047305 */ /* 0x000e24000021f100 */
[----:B0-----:R-:W-:Y:S01]  /*a400*/  PRMT R0, R4, 0x7610, R0 ;  /* 0x0000761004007816 */ /* 0x001fe20000000000 */
[----:B------:R-:W-:Y:S05]  /*a410*/  BRA `(.L_x_15840) ;  /* 0x0000047000007947 */ /* 0x000fea0003800000 */
.L_x_15853:
        /* <DEDUP_REMOVED lines=21> */
.L_x_15862:
[----:B------:R-:W-:Y:S05]  /*a570*/  BSYNC B1 ;  /* 0x0000000000017941 */ /* 0x000fea0003800000 */
.L_x_15861:
[----:B------:R-:W-:Y:S01]  /*a580*/  IMAD.SHL.U32 R2, R2, 0x200000, RZ ;  /* 0x0020000002027824 */ /* 0x000fe200078e00ff */
[----:B------:R-:W-:-:S04]  /*a590*/  LEA R3, R0, 0x37800000, 0x17 ;  /* 0x3780000000037811 */ /* 0x000fc800078eb8ff */
[----:B------:R-:W-:Y:S02]  /*a5a0*/  LOP3.LUT R4, R3, R2, R4, 0xfe, !PT ;  /* 0x0000000203047212 */ /* 0x000fe400078efe04 */
.L_x_15860:
[----:B------:R-:W-:Y:S05]  /*a5b0*/  BSYNC B0 ;  /* 0x0000000000007941 */ /* 0x000fea0003800000 */
.L_x_15859:
[----:B------:R-:W0:Y:S02]  /*a5c0*/  F2I.FTZ.TRUNC.NTZ R4, R4 ;  /* 0x0000000400047305 */ /* 0x000e24000021f100 */
[----:B0-----:R-:W-:Y:S01]  /*a5d0*/  PRMT R0, R4, 0x7610, R0 ;  /* 0x0000761004007816 */ /* 0x001fe20000000000 */
[----:B------:R-:W-:Y:S05]  /*a5e0*/  BRA `(.L_x_15840) ;  /* 0x000002a000007947 */ /* 0x000fea0003800000 */
.L_x_15852:
        /* <DEDUP_REMOVED lines=14> */
.L_x_15866:
[----:B------:R-:W-:Y:S05]  /*a6d0*/  BSYNC B0 ;  /* 0x0000000000007941 */ /* 0x000fea0003800000 */
.L_x_15865:
[----:B------:R-:W0:Y:S02]  /*a6e0*/  F2I.FTZ.TRUNC.NTZ R4, R4 ;  /* 0x0000000400047305 */ /* 0x000e24000021f100 */
[----:B0-----:R-:W-:Y:S01]  /*a6f0*/  PRMT R0, R4, 0x7610, R0 ;  /* 0x0000761004007816 */ /* 0x001fe20000000000 */
[----:B------:R-:W-:Y:S05]  /*a700*/  BRA `(.L_x_15840) ;  /* 0x0000018000007947 */ /* 0x000fea0003800000 */
.L_x_15839:
        /* <DEDUP_REMOVED lines=21> */
.L_x_15864:
[----:B------:R0:W5:Y:S01]  /*a860*/  LDG.E.U8 R0, [R2.64] ;  /* 0x0000002402007981 */ /* 0x000162000c1e1100 */
[----:B------:R-:W-:Y:S05]  /*a870*/  BRA `(.L_x_15840) ;  /* 0x0000001000007947 */ /* 0x000fea0003800000 */
.L_x_15863:
[----:B------:R0:W5:Y:S02]  /*a880*/  LDG.E.U8 R0, [R2.64] ;  /* 0x0000002402007981 */ /* 0x000164000c1e1100 */
.L_x_15840:
        /* <DEDUP_REMOVED lines=19> */
.L_x_15870:
[----:B------:R0:W-:Y:S01]  /*a9c0*/  STG.E.U8 [R16.64], R5 ;  /* 0x0000000510007986 */ /* 0x0001e2000c101124 */
[----:B------:R-:W-:Y:S05]  /*a9d0*/  BRA `(.L_x_15872) ;  /* 0x00000e9000007947 */ /* 0x000fea0003800000 */
.L_x_15869:
        /* <DEDUP_REMOVED lines=12> */
.L_x_15874:
[----:B------:R-:W-:-:S04]  /*aaa0*/  LOP3.LUT R5, R5, 0xffff, RZ, 0xc0, !PT ;  /* 0x0000ffff05057812 */ /* 0x000fc800078ec0ff */
[----:B------:R-:W-:-:S05]  /*aab0*/  PRMT R3, R5, 0x8880, RZ ;  /* 0x0000888005037816 */ /* 0x000fca00000000ff */
[----:B------:R0:W-:Y:S01]  /*aac0*/  STG.E [R16.64], R3 ;  /* 0x0000000310007986 */ /* 0x0001e2000c101924 */
[----:B------:R-:W-:Y:S05]  /*aad0*/  BRA `(.L_x_15872) ;  /* 0x00000d9000007947 */ /* 0x000fea0003800000 */
.L_x_15873:
[----:B------:R-:W-:-:S04]  /*aae0*/  PRMT R3, R5, 0x8880, RZ ;  /* 0x0000888005037816 */ /* 0x000fc800000000ff */
[----:B------:R-:W-:-:S05]  /*aaf0*/  PRMT R3, R3, 0x7710, RZ ;  /* 0x0000771003037816 */ /* 0x000fca00000000ff */
[----:B------:R0:W-:Y:S01]  /*ab00*/  STG.E.U16 [R16.64], R3 ;  /* 0x0000000310007986 */ /* 0x0001e2000c101524 */
[----:B------:R-:W-:Y:S05]  /*ab10*/  BRA `(.L_x_15872) ;  /* 0x00000d5000007947 */ /* 0x000fea0003800000 */
.L_x_15868:
        /* <DEDUP_REMOVED lines=9> */
.L_x_15876:
[----:B------:R-:W0:Y:S02]  /*abb0*/  I2F.S8 R0, R5 ;  /* 0x0000000500007306 */ /* 0x000e240000001400 */
[----:B0-----:R-:W-:-:S05]  /*abc0*/  F2FP.PACK_AB R0, RZ, R0 ;  /* 0x00000000ff00723e */ /* 0x001fca00000000ff */
[----:B------:R0:W-:Y:S01]  /*abd0*/  STG.E.U16 [R16.64], R0 ;  /* 0x0000000010007986 */ /* 0x0001e2000c101524 */
[----:B------:R-:W-:Y:S05]  /*abe0*/  BRA `(.L_x_15872) ;  /* 0x00000c8000007947 */ /* 0x000fea0003800000 */
.L_x_15875:
        /* <DEDUP_REMOVED lines=10> */
.L_x_15878:
[----:B------:R-:W0:Y:S02]  /*ac90*/  I2F.S8 R5, R5 ;  /* 0x0000000500057306 */ /* 0x000e240000001400 */
[----:B0-----:R-:W-:-:S04]  /*aca0*/  F2FP.PACK_AB R3, RZ, R5 ;  /* 0x00000005ff03723e */ /* 0x001fc800000000ff */
[----:B------:R-:W-:-:S05]  /*acb0*/  PRMT R3, R3, 0x5410, RZ ;  /* 0x0000541003037816 */ /* 0x000fca00000000ff */
[----:B------:R0:W-:Y:S01]  /*acc0*/  STG.E [R16.64], R3 ;  /* 0x0000000310007986 */ /* 0x0001e2000c101924 */
[----:B------:R-:W-:Y:S05]  /*acd0*/  BRA `(.L_x_15872) ;  /* 0x00000b9000007947 */ /* 0x000fea0003800000 */
.L_x_15877:
[----:B------:R-:W-:-:S04]  /*ace0*/  PRMT R2, R5, 0x8880, RZ ;  /* 0x0000888005027816 */ /* 0x000fc800000000ff */
[----:B------:R-:W-:-:S06]  /*acf0*/  PRMT R2, R2, 0x7710, RZ ;  /* 0x0000771002027816 */ /* 0x000fcc00000000ff */
[----:B------:R-:W0:Y:S02]  /*ad00*/  I2F.F64.S16 R2, R2 ;  /* 0x0000000200027312 */ /* 0x000e240000101c00 */
[----:B0-----:R0:W-:Y:S01]  /*ad10*/  STG.E.64 [R16.64], R2 ;  /* 0x0000000210007986 */ /* 0x0011e2000c101b24 */
[----:B------:R-:W-:Y:S05]  /*ad20*/  BRA `(.L_x_15872) ;  /* 0x00000b4000007947 */ /* 0x000fea0003800000 */
.L_x_15867:
        /* <DEDUP_REMOVED lines=12> */
.L_x_15881:
[----:B------:R-:W-:Y:S01]  /*adf0*/  PRMT R4, R5, 0x8880, RZ ;  /* 0x0000888005047816 */ /* 0x000fe200000000ff */
[----:B------:R-:W-:-:S03]  /*ae00*/  CS2R R6, SRZ ;  /* 0x0000000000067805 */ /* 0x000fc6000001ff00 */
[----:B------:R-:W-:-:S06]  /*ae10*/  PRMT R4, R4, 0x7710, RZ ;  /* 0x0000771004047816 */ /* 0x000fcc00000000ff */
[----:B------:R-:W0:Y:S02]  /*ae20*/  I2F.F64.S16 R4, R4 ;  /* 0x0000000400047312 */ /* 0x000e240000101c00 */
[----:B0-----:R0:W-:Y:S01]  /*ae30*/  STG.E.128 [R16.64], R4 ;  /* 0x0000000410007986 */ /* 0x0011e2000c101d24 */
[----:B------:R-:W-:Y:S05]  /*ae40*/  BRA `(.L_x_15872) ;  /* 0x00000a2000007947 */ /* 0x000fea0003800000 */
.L_x_15880:
        /* <DEDUP_REMOVED lines=21> */
.L_x_15885:
[----:B------:R-:W-:Y:S05]  /*afa0*/  BSYNC B0 ;  /* 0x0000000000007941 */ /* 0x000fea0003800000 */
.L_x_15884:
[----:B------:R-:W-:-:S05]  /*afb0*/  LOP3.LUT R3, R0, R3, RZ, 0xfc, !PT ;  /* 0x0000000300037212 */ /* 0x000fca00078efcff */
[----:B------:R0:W-:Y:S01]  /*afc0*/  STG.E.U8 [R16.64], R3 ;  /* 0x0000000310007986 */ /* 0x0001e2000c101124 */
[----:B------:R-:W-:Y:S05]  /*afd0*/  BRA `(.L_x_15872) ;  /* 0x0000089000007947 */ /* 0x000fea0003800000 */
.L_x_15883:
        /* <DEDUP_REMOVED lines=13> */
.L_x_15887:
[----:B------:R-:W-:Y:S01]  /*b0b0*/  IMAD.MOV.U32 R0, RZ, RZ, 0x7f ;  /* 0x0000007fff007424 */ /* 0x000fe200078e00ff */
[----:B------:R-:W-:-:S04]  /*b0c0*/  ISETP.GT.U32.AND P0, PT, R2, 0x7f800000, PT ;  /* 0x7f8000000200780c */ /* 0x000fc80003f04070 */
[----:B------:R-:W-:-:S04]  /*b0d0*/  SEL R0, R0, 0x7c, P0 ;  /* 0x0000007c00007807 */ /* 0x000fc80000000000 */
.L_x_15888:
[----:B------:R-:W-:Y:S05]  /*b0e0*/  BSYNC B0 ;  /* 0x0000000000007941 */ /* 0x000fea0003800000 */
.L_x_15886:
[----:B------:R-:W-:-:S04]  /*b0f0*/  LOP3.LUT R2, R5, 0x80000000, RZ, 0xc0, !PT ;  /* 0x8000000005027812 */ /* 0x000fc800078ec0ff */
[----:B------:R-:W-:-:S04]  /*b100*/  SHF.R.U32.HI R3, RZ, 0x18, R2 ;  /* 0x00000018ff037819 */ /* 0x000fc80000011602 */
[----:B------:R-:W-:-:S05]  /*b110*/  LOP3.LUT R3, R0, R3, RZ, 0xfc, !PT ;  /* 0x0000000300037212 */ /* 0x000fca00078efcff */
[----:B------:R0:W-:Y:S01]  /*b120*/  STG.E.U8 [R16.64], R3 ;  /* 0x0000000310007986 */ /* 0x0001e2000c101124 */
[----:B------:R-:W-:Y:S05]  /*b130*/  BRA `(.L_x_15872) ;  /* 0x0000073000007947 */ /* 0x000fea0003800000 */
.L_x_15882:
[----:B------:R-:W0:Y:S02]  /*b140*/  I2F.S8 R0, R5 ;  /* 0x0000000500007306 */ /* 0x000e240000001400 */
[----:B0-----:R-:W-:-:S05]  /*b150*/  F2FP.BF16.PACK_AB R0, RZ, R0 ;  /* 0x00000000ff00723e */ /* 0x001fca00000010ff */
[----:B------:R0:W-:Y:S01]  /*b160*/  STG.E.U16 [R16.64], R0 ;  /* 0x0000000010007986 */ /* 0x0001e2000c101524 */
[----:B------:R-:W-:Y:S05]  /*b170*/  BRA `(.L_x_15872) ;  /* 0x000006f000007947 */ /* 0x000fea0003800000 */
.L_x_15879:
        /* <DEDUP_REMOVED lines=12> */
.L_x_15891:
        /* <DEDUP_REMOVED lines=17> */
.L_x_15894:
[----:B------:R-:W-:-:S04]  /*b350*/  LOP3.LUT R2, R5, 0x80000000, RZ, 0xc0, !PT ;  /* 0x8000000005027812 */ /* 0x000fc800078ec0ff */
[----:B------:R-:W-:-:S04]  /*b360*/  SHF.R.U32.HI R3, RZ, 0x18, R2 ;  /* 0x00000018ff037819 */ /* 0x000fc80000011602 */
[----:B------:R-:W-:-:S04]  /*b370*/  LOP3.LUT R0, R0, R3, RZ, 0xfc, !PT ;  /* 0x0000000300007212 */ /* 0x000fc800078efcff */
[----:B------:R-:W-:Y:S02]  /*b380*/  PRMT R8, R0, 0x7610, R8 ;  /* 0x0000761000087816 */ /* 0x000fe40000000008 */
.L_x_15893:
[----:B------:R-:W-:Y:S05]  /*b390*/  BSYNC B0 ;  /* 0x0000000000007941 */ /* 0x000fea0003800000 */
.L_x_15892:
[----:B------:R0:W-:Y:S01]  /*b3a0*/  STG.E.U8 [R16.64], R8 ;  /* 0x0000000810007986 */ /* 0x0001e2000c101124 */
[----:B------:R-:W-:Y:S05]  /*b3b0*/  BRA `(.L_x_15872) ;  /* 0x000004b000007947 */ /* 0x000fea0003800000 */
.L_x_15890:
        /* <DEDUP_REMOVED lines=17> */
.L_x_15897:
[----:B------:R-:W-:-:S04]  /*b4d0*/  LOP3.LUT R2, R5, 0x80000000, RZ, 0xc0, !PT ;  /* 0x8000000005027812 */ /* 0x000fc800078ec0ff */
[----:B------:R-:W-:-:S04]  /*b4e0*/  SHF.R.U32.HI R3, RZ, 0x18, R2 ;  /* 0x00000018ff037819 */ /* 0x000fc80000011602 */
[----:B------:R-:W-:-:S04]  /*b4f0*/  LOP3.LUT R0, R0, R3, RZ, 0xfc, !PT ;  /* 0x0000000300007212 */ /* 0x000fc800078efcff */
[----:B------:R-:W-:Y:S02]  /*b500*/  PRMT R8, R0, 0x7610, R8 ;  /* 0x0000761000087816 */ /* 0x000fe40000000008 */
.L_x_15896:
[----:B------:R-:W-:Y:S05]  /*b510*/  BSYNC B0 ;  /* 0x0000000000007941 */ /* 0x000fea0003800000 */
.L_x_15895:
[----:B------:R0:W-:Y:S01]  /*b520*/  STG.E.U8 [R16.64], R8 ;  /* 0x0000000810007986 */ /* 0x0001e2000c101124 */
[----:B------:R-:W-:Y:S05]  /*b530*/  BRA `(.L_x_15872) ;  /* 0x0000033000007947 */ /* 0x000fea0003800000 */
.L_x_15889:
        /* <DEDUP_REMOVED lines=22> */
.L_x_15871:
        /* <DEDUP_REMOVED lines=20> */
.L_x_15899:
[----:B------:R-:W-:-:S04]  /*b7e0*/  LOP3.LUT R5, R5, 0xffff, RZ, 0xc0, !PT ;  /* 0x0000ffff05057812 */ /* 0x000fc800078ec0ff */
[----:B------:R-:W-:-:S05]  /*b7f0*/  PRMT R5, R5, 0x8880, RZ ;  /* 0x0000888005057816 */ /* 0x000fca00000000ff */
[----:B------:R-:W-:-:S05]  /*b800*/  IMAD.MOV.U32 R2, RZ, RZ, R5 ;  /* 0x000000ffff027224 */ /* 0x000fca00078e0005 */
[----:B------:R-:W-:-:S05]  /*b810*/  SHF.R.S32.HI R3, RZ, 0x1f, R2 ;  /* 0x0000001fff037819 */ /* 0x000fca0000011402 */
[----:B------:R0:W-:Y:S01]  /*b820*/  STG.E.64 [R16.64], R2 ;  /* 0x0000000210007986 */ /* 0x0001e2000c101b24 */
[----:B------:R-:W-:Y:S05]  /*b830*/  BRA `(.L_x_15872) ;  /* 0x0000003000007947 */ /* 0x000fea0003800000 */
.L_x_15898:
[----:B------:R-:W-:-:S04]  /*b840*/  LOP3.LUT R5, R5, 0xffff, RZ, 0xc0, !PT ;  /* 0x0000ffff05057812 */ /* 0x000fc800078ec0ff */
[----:B------:R-:W-:-:S05]  /*b850*/  PRMT R3, R5, 0x8880, RZ ;  /* 0x0000888005037816 */ /* 0x000fca00000000ff */
[----:B------:R0:W-:Y:S02]  /*b860*/  STG.E [R16.64], R3 ;  /* 0x0000000310007986 */ /* 0x0001e4000c101924 */
.L_x_15872:
[----:B------:R-:W-:Y:S02]  /*b870*/  IADD3 R23, R23, 0x80, RZ ;  /* 0x0000008017177810 */ /* 0x000fe40007ffe0ff */
.L_x_15703:
[----:B------:R-:W-:Y:S05]  /*b880*/  BSYNC B6 ;  /* 0x0000000000067941 */ /* 0x000fea0003800000 */
.L_x_15702:
        /* <DEDUP_REMOVED lines=257> */
.L_x_15900:
        /* <DEDUP_REMOVED lines=18> */
.L_x_15904:
[----:B------:R0:W5:Y:S01]  /*c9c0*/  LDG.E.U8 R19, [R2.64] ;  /* 0x0000002402137981 */ /* 0x000162000c1e1100 */
[----:B------:R-:W-:Y:S05]  /*c9d0*/  BRA `(.L_x_15906) ;  /* 0x00000d8000007947 */ /* 0x000fea0003800000 */
.L_x_15903:
        /* <DEDUP_REMOVED lines=8> */
.L_x_15908:
[----:B------:R0:W5:Y:S01]  /*ca60*/  LDG.E.U8 R19, [R2.64] ;  /* 0x0000002402137981 */ /* 0x000162000c1e1100 */
[----:B------:R-:W-:Y:S05]  /*ca70*/  BRA `(.L_x_15906) ;  /* 0x00000ce000007947 */ /* 0x000fea0003800000 */
.L_x_15907:
[----:B------:R0:W5:Y:S01]  /*ca80*/  LDG.E.U16 R19, [R2.64] ;  /* 0x0000002402137981 */ /* 0x000162000c1e1500 */
[----:B------:R-:W-:Y:S05]  /*ca90*/  BRA `(.L_x_15906) ;  /* 0x00000cc000007947 */ /* 0x000fea0003800000 */
.L_x_15902:
        /* <DEDUP_REMOVED lines=9> */
.L_x_15910:
[----:B------:R-:W2:Y:S02]  /*cb30*/  LDG.E.U16 R0, [R2.64] ;  /* 0x0000002402007981 */ /* 0x000ea4000c1e1500 */
[----:B--2---:R-:W-:-:S06]  /*cb40*/  HADD2.F32 R0, -RZ, R0.H0_H0 ;  /* 0x20000000ff007230 */ /* 0x004fcc0000004100 */
[----:B------:R-:W0:Y:S02]  /*cb50*/  F2I.FTZ.TRUNC.NTZ R0, R0 ;  /* 0x0000000000007305 */ /* 0x000e24000021f100 */
[----:B0-----:R-:W-:Y:S01]  /*cb60*/  PRMT R19, R0, 0x7610, R19 ;  /* 0x0000761000137816 */ /* 0x001fe20000000013 */
[----:B------:R-:W-:Y:S05]  /*cb70*/  BRA `(.L_x_15906) ;  /* 0x00000be000007947 */ /* 0x000fea0003800000 */
.L_x_15909:
        /* <DEDUP_REMOVED lines=9> */
.L_x_15912:
[----:B------:R-:W2:Y:S02]  /*cc10*/  LDG.E.U16 R2, [R2.64] ;  /* 0x0000002402027981 */ /* 0x000ea4000c1e1500 */
[----:B--2---:R-:W-:-:S06]  /*cc20*/  HADD2.F32 R0, -RZ, R2.H0_H0 ;  /* 0x20000002ff007230 */ /* 0x004fcc0000004100 */
[----:B------:R-:W0:Y:S02]  /*cc30*/  F2I.FTZ.TRUNC.NTZ R0, R0 ;  /* 0x0000000000007305 */ /* 0x000e24000021f100 */
[----:B0-----:R-:W-:Y:S01]  /*cc40*/  PRMT R19, R0, 0x7610, R19 ;  /* 0x0000761000137816 */ /* 0x001fe20000000013 */
[----:B------:R-:W-:Y:S05]  /*cc50*/  BRA `(.L_x_15906) ;  /* 0x00000b0000007947 */ /* 0x000fea0003800000 */
.L_x_15911:
[----:B------:R-:W2:Y:S02]  /*cc60*/  LDG.E.64 R2, [R2.64] ;  /* 0x0000002402027981 */ /* 0x000ea4000c1e1b00 */
[----:B--2---:R0:W1:Y:S01]  /*cc70*/  F2I.F64.TRUNC R19, R2 ;  /* 0x0000000200137311 */ /* 0x004062000030d100 */
[----:B------:R-:W-:Y:S05]  /*cc80*/  BRA `(.L_x_15906) ;  /* 0x00000ad000007947 */ /* 0x000fea0003800000 */
.L_x_15901:
        /* <DEDUP_REMOVED lines=12> */
.L_x_15915:
[----:B------:R-:W2:Y:S02]  /*cd50*/  LDG.E.64 R2, [R2.64] ;  /* 0x0000002402027981 */ /* 0x000ea4000c1e1b00 */
[----:B--2---:R0:W1:Y:S01]  /*cd60*/  F2I.F64.TRUNC R19, R2 ;  /* 0x0000000200137311 */ /* 0x004062000030d100 */
[----:B------:R-:W-:Y:S05]  /*cd70*/  BRA `(.L_x_15906) ;  /* 0x000009e000007947 */ /* 0x000fea0003800000 */
.L_x_15914:
        /* <DEDUP_REMOVED lines=28> */
.L_x_15917:
        /* <DEDUP_REMOVED lines=15> */
.L_x_15916:
[----:B------:R-:W2:Y:S02]  /*d030*/  LDG.E.U16 R0, [R2.64] ;  /* 0x0000002402007981 */ /* 0x000ea4000c1e1500 */
[----:B--2---:R-:W-:-:S06]  /*d040*/  PRMT R0, RZ, 0x5410, R0 ;  /* 0x00005410ff007816 */ /* 0x004fcc0000000000 */
[----:B------:R-:W0:Y:S02]  /*d050*/  F2I.FTZ.TRUNC.NTZ R0, R0 ;  /* 0x0000000000007305 */ /* 0x000e24000021f100 */
[----:B0-----:R-:W-:Y:S01]  /*d060*/  PRMT R19, R0, 0x7610, R19 ;  /* 0x0000761000137816 */ /* 0x001fe20000000013 */
[----:B------:R-:W-:Y:S05]  /*d070*/  BRA `(.L_x_15906) ;  /* 0x000006e000007947 */ /* 0x000fea0003800000 */
.L_x_15913:
        /* <DEDUP_REMOVED lines=10> */
.L_x_15920:
        /* <DEDUP_REMOVED lines=21> */
.L_x_15924:
[----:B------:R-:W-:Y:S05]  /*d270*/  BSYNC B1 ;  /* 0x0000000000017941 */ /* 0x000fea0003800000 */
.L_x_15923:
[----:B------:R-:W-:Y:S01]  /*d280*/  LEA R3, R0, 0x3b800000, 0x17 ;  /* 0x3b80000000037811 */ /* 0x000fe200078eb8ff */
[----:B------:R-:W-:-:S05]  /*d290*/  IMAD.SHL.U32 R0, R2, 0x100000, RZ ;  /* 0x0010000002007824 */ /* 0x000fca00078e00ff */
[----:B------:R-:W-:Y:S02]  /*d2a0*/  LOP3.LUT R0, R3, R0, R4, 0xfe, !PT ;  /* 0x0000000003007212 */ /* 0x000fe400078efe04 */
.L_x_15922:
[----:B------:R-:W-:Y:S05]  /*d2b0*/  BSYNC B0 ;  /* 0x0000000000007941 */ /* 0x000fea0003800000 */
.L_x_15921:
[----:B------:R-:W0:Y:S02]  /*d2c0*/  F2I.FTZ.TRUNC.NTZ R0, R0 ;  /* 0x0000000000007305 */ /* 0x000e24000021f100 */
[----:B0-----:R-:W-:Y:S01]  /*d2d0*/  PRMT R19, R0, 0x7610, R19 ;  /* 0x0000761000137816 */ /* 0x001fe20000000013 */
[----:B------:R-:W-:Y:S05]  /*d2e0*/  BRA `(.L_x_15906) ;  /* 0x0000047000007947 */ /* 0x000fea0003800000 */
.L_x_15919:
        /* <DEDUP_REMOVED lines=21> */
.L_x_15928:
[----:B------:R-:W-:Y:S05]  /*d440*/  BSYNC B1 ;  /* 0x0000000000017941 */ /* 0x000fea0003800000 */
.L_x_15927:
[----:B------:R-:W-:Y:S01]  /*d450*/  LEA R3, R0, 0x37800000, 0x17 ;  /* 0x3780000000037811 */ /* 0x000fe200078eb8ff */
[----:B------:R-:W-:-:S05]  /*d460*/  IMAD.SHL.U32 R0, R2, 0x200000, RZ ;  /* 0x0020000002007824 */ /* 0x000fca00078e00ff */
[----:B------:R-:W-:Y:S02]  /*d470*/  LOP3.LUT R0, R3, R0, R4, 0xfe, !PT ;  /* 0x0000000003007212 */ /* 0x000fe400078efe04 */
.L_x_15926:
[----:B------:R-:W-:Y:S05]  /*d480*/  BSYNC B0 ;  /* 0x0000000000007941 */ /* 0x000fea0003800000 */
.L_x_15925:
[----:B------:R-:W0:Y:S02]  /*d490*/  F2I.FTZ.TRUNC.NTZ R0, R0 ;  /* 0x0000000000007305 */ /* 0x000e24000021f100 */
[----:B0-----:R-:W-:Y:S01]  /*d4a0*/  PRMT R19, R0, 0x7610, R19 ;  /* 0x0000761000137816 */ /* 0x001fe20000000013 */
[----:B------:R-:W-:Y:S05]  /*d4b0*/  BRA `(.L_x_15906) ;  /* 0x000002a000007947 */ /* 0x000fea0003800000 */
.L_x_15918:
        /* <DEDUP_REMOVED lines=14> */
.L_x_15932:
[----:B------:R-:W-:Y:S05]  /*d5a0*/  BSYNC B0 ;  /* 0x0000000000007941 */ /* 0x000fea0003800000 */
.L_x_15931:
[----:B------:R-:W0:Y:S02]  /*d5b0*/  F2I.FTZ.TRUNC.NTZ R0, R0 ;  /* 0x0000000000007305 */ /* 0x000e24000021f100 */
[----:B0-----:R-:W-:Y:S01]  /*d5c0*/  PRMT R19, R0, 0x7610, R19 ;  /* 0x0000761000137816 */ /* 0x001fe20000000013 */
[----:B------:R-:W-:Y:S05]  /*d5d0*/  BRA `(.L_x_15906) ;  /* 0x0000018000007947 */ /* 0x000fea0003800000 */
.L_x_15905:
        /* <DEDUP_REMOVED lines=21> */
.L_x_15930:
[----:B------:R0:W5:Y:S01]  /*d730*/  LDG.E.U8 R19, [R2.64] ;  /* 0x0000002402137981 */ /* 0x000162000c1e1100 */
[----:B------:R-:W-:Y:S05]  /*d740*/  BRA `(.L_x_15906) ;  /* 0x0000001000007947 */ /* 0x000fea0003800000 */
.L_x_15929:
[----:B------:R0:W5:Y:S02]  /*d750*/  LDG.E.U8 R19, [R2.64] ;  /* 0x0000002402137981 */ /* 0x000164000c1e1100 */
.L_x_15906:
        /* <DEDUP_REMOVED lines=16> */
.L_x_15936:
[----:B------:R0:W5:Y:S01]  /*d860*/  LDG.E.U8 R0, [R2.64] ;  /* 0x0000002402007981 */ /* 0x000162000c1e1100 */
[----:B------:R-:W-:Y:S05]  /*d870*/  BRA `(.L_x_15938) ;  /* 0x00000d7000007947 */ /* 0x000fea0003800000 */
.L_x_15935:
        /* <DEDUP_REMOVED lines=8> */
.L_x_15940:
[----:B------:R0:W5:Y:S01]  /*d900*/  LDG.E.U8 R0, [R2.64] ;  /* 0x0000002402007981 */ /* 0x000162000c1e1100 */
[----:B------:R-:W-:Y:S05]  /*d910*/  BRA `(.L_x_15938) ;  /* 0x00000cd000007947 */ /* 0x000fea0003800000 */
.L_x_15939:
[----:B------:R0:W5:Y:S01]  /*d920*/  LDG.E.U16 R0, [R2.64] ;  /* 0x0000002402007981 */ /* 0x000162000c1e1500 */
[----:B------:R-:W-:Y:S05]  /*d930*/  BRA `(.L_x_15938) ;  /* 0x00000cb000007947 */ /* 0x000fea0003800000 */
.L_x_15934:
        /* <DEDUP_REMOVED lines=9> */
.L_x_15942:
[----:B------:R-:W2:Y:S02]  /*d9d0*/  LDG.E.U16 R4, [R2.64] ;  /* 0x0000002402047981 */ /* 0x000ea4000c1e1500 */
[----:B--2---:R-:W-:-:S06]  /*d9e0*/  HADD2.F32 R4, -RZ, R4.H0_H0 ;  /* 0x20000004ff047230 */ /* 0x004fcc0000004100 */
[----:B------:R-:W0:Y:S02]  /*d9f0*/  F2I.FTZ.TRUNC.NTZ R4, R4 ;  /* 0x0000000400047305 */ /* 0x000e24000021f100 */
[----:B0-----:R-:W-:Y:S01]  /*da00*/  PRMT R0, R4, 0x7610, R0 ;  /* 0x0000761004007816 */ /* 0x001fe20000000000 */
[----:B------:R-:W-:Y:S05]  /*da10*/  BRA `(.L_x_15938) ;  /* 0x00000bd000007947 */ /* 0x000fea0003800000 */
.L_x_15941:
        /* <DEDUP_REMOVED lines=9> */
.L_x_15944:
[----:B------:R-:W2:Y:S02]  /*dab0*/  LDG.E.U16 R2, [R2.64] ;  /* 0x0000002402027981 */ /* 0x000ea4000c1e1500 */
[----:B--2---:R-:W-:-:S06]  /*dac0*/  HADD2.F32 R4, -RZ, R2.H0_H0 ;  /* 0x20000002ff047230 */ /* 0x004fcc0000004100 */
[----:B------:R-:W0:Y:S02]  /*dad0*/  F2I.FTZ.TRUNC.NTZ R4, R4 ;  /* 0x0000000400047305 */ /* 0x000e24000021f100 */
[----:B0-----:R-:W-:Y:S01]  /*dae0*/  PRMT R0, R4, 0x7610, R0 ;  /* 0x0000761004007816 */ /* 0x001fe20000000000 */
[----:B------:R-:W-:Y:S05]  /*daf0*/  BRA `(.L_x_15938) ;  /* 0x00000af000007947 */ /* 0x000fea0003800000 */
.L_x_15943:
[----:B------:R-:W2:Y:S02]  /*db00*/  LDG.E.64 R2, [R2.64] ;  /* 0x0000002402027981 */ /* 0x000ea4000c1e1b00 */
[----:B--2---:R0:W2:Y:S01]  /*db10*/  F2I.F64.TRUNC R0, R2 ;  /* 0x0000000200007311 */ /* 0x0040a2000030d100 */
[----:B------:R-:W-:Y:S05]  /*db20*/  BRA `(.L_x_15938) ;  /* 0x00000ac000007947 */ /* 0x000fea0003800000 */
.L_x_15933:
        /* <DEDUP_REMOVED lines=12> */
.L_x_15947:
[----:B------:R-:W2:Y:S02]  /*dbf0*/  LDG.E.64 R2, [R2.64] ;  /* 0x0000002402027981 */ /* 0x000ea4000c1e1b00 */
[----:B--2---:R0:W2:Y:S01]  /*dc00*/  F2I.F64.TRUNC R0, R2 ;  /* 0x0000000200007311 */ /* 0x0040a2000030d100 */
[----:B------:R-:W-:Y:S05]  /*dc10*/  BRA `(.L_x_15938) ;  /* 0x000009d000007947 */ /* 0x000fea0003800000 */
.L_x_15946:
        /* <DEDUP_REMOVED lines=28> */
.L_x_15949:
        /* <DEDUP_REMOVED lines=15> */
.L_x_15948:
[----:B------:R-:W2:Y:S02]  /*ded0*/  LDG.E.U16 R2, [R2.64] ;  /* 0x0000002402027981 */ /* 0x000ea4000c1e1500 */
[----:B--2---:R-:W-:-:S04]  /*dee0*/  PRMT R2, RZ, 0x5410, R2 ;  /* 0x00005410ff027816 */ /* 0x004fc80000000002 */
[----:B------:R0:W2:Y:S01]  /*def0*/  F2I.FTZ.TRUNC.NTZ R0, R2 ;  /* 0x0000000200007305 */ /* 0x0000a2000021f100 */
[----:B------:R-:W-:Y:S05]  /*df00*/  BRA `(.L_x_15938) ;  /* 0x000006e000007947 */ /* 0x000fea0003800000 */
.L_x_15945:
        /* <DEDUP_REMOVED lines=10> */
.L_x_15952:
        /* <DEDUP_REMOVED lines=21> */
.L_x_15956:
[----:B------:R-:W-:Y:S05]  /*e100*/  BSYNC B1 ;  /* 0x0000000000017941 */ /* 0x000fea0003800000 */
.L_x_15955:
[----:B------:R-:W-:Y:S01]  /*e110*/  IMAD.SHL.U32 R2, R2, 0x100000, RZ ;  /* 0x0010000002027824 */ /* 0x000fe200078e00ff */
[----:B------:R-:W-:-:S04]  /*e120*/  LEA R3, R0, 0x3b800000, 0x17 ;  /* 0x3b80000000037811 */ /* 0x000fc800078eb8ff */
[----:B------:R-:W-:Y:S02]  /*e130*/  LOP3.LUT R4, R3, R2, R4, 0xfe, !PT ;  /* 0x0000000203047212 */ /* 0x000fe400078efe04 */
.L_x_15954:
[----:B------:R-:W-:Y:S05]  /*e140*/  BSYNC B0 ;  /* 0x0000000000007941 */ /* 0x000fea0003800000 */
.L_x_15953:
[----:B------:R-:W0:Y:S02]  /*e150*/  F2I.FTZ.TRUNC.NTZ R4, R4 ;  /* 0x0000000400047305 */ /* 0x000e24000021f100 */
[----:B0-----:R-:W-:Y:S01]  /*e160*/  PRMT R0, R4, 0x7610, R0 ;  /* 0x0000761004007816 */ /* 0x001fe20000000000 */
[----:B------:R-:W-:Y:S05]  /*e170*/  BRA `(.L_x_15938) ;  /* 0x0000047000007947 */ /* 0x000fea0003800000 */
.L_x_15951:
        /* <DEDUP_REMOVED lines=21> */
.L_x_15960:
[----:B------:R-:W-:Y:S05]  /*e2d0*/  BSYNC B1 ;  /* 0x0000000000017941 */ /* 0x000fea0003800000 */
.L_x_15959:
[----:B------:R-:W-:Y:S01]  /*e2e0*/  IMAD.SHL.U32 R2, R2, 0x200000, RZ ;  /* 0x0020000002027824 */ /* 0x000fe200078e00ff */
[----:B------:R-:W-:-:S04]  /*e2f0*/  LEA R3, R0, 0x37800000, 0x17 ;  /* 0x3780000000037811 */ /* 0x000fc800078eb8ff */
[----:B------:R-:W-:Y:S02]  /*e300*/  LOP3.LUT R4, R3, R2, R4, 0xfe, !PT ;  /* 0x0000000203047212 */ /* 0x000fe400078efe04 */
.L_x_15958:
[----:B------:R-:W-:Y:S05]  /*e310*/  BSYNC B0 ;  /* 0x0000000000007941 */ /* 0x000fea0003800000 */
.L_x_15957:
[----:B------:R-:W0:Y:S02]  /*e320*/  F2I.FTZ.TRUNC.NTZ R4, R4 ;  /* 0x0000000400047305 */ /* 0x000e24000021f100 */
[----:B0-----:R-:W-:Y:S01]  /*e330*/  PRMT R0, R4, 0x7610, R0 ;  /* 0x0000761004007816 */ /* 0x001fe20000000000 */
[----:B------:R-:W-:Y:S05]  /*e340*/  BRA `(.L_x_15938) ;  /* 0x000002a000007947 */ /* 0x000fea0003800000 */
.L_x_15950:
        /* <DEDUP_REMOVED lines=14> */
.L_x_15964:
[----:B------:R-:W-:Y:S05]  /*e430*/  BSYNC B0 ;  /* 0x0000000000007941 */ /* 0x000fea0003800000 */
.L_x_15963:
[----:B------:R-:W0:Y:S02]  /*e440*/  F2I.FTZ.TRUNC.NTZ R4, R4 ;  /* 0x0000000400047305 */ /* 0x000e24000021f100 */
[----:B0-----:R-:W-:Y:S01]  /*e450*/  PRMT R0, R4, 0x7610, R0 ;  /* 0x0000761004007816 */ /* 0x001fe20000000000 */
[----:B------:R-:W-:Y:S05]  /*e460*/  BRA `(.L_x_15938) ;  /* 0x0000018000007947 */ /* 0x000fea0003800000 */
.L_x_15937:
        /* <DEDUP_REMOVED lines=21> */
.L_x_15962:
[----:B------:R0:W5:Y:S01]  /*e5c0*/  LDG.E.U8 R0, [R2.64] ;  /* 0x0000002402007981 */ /* 0x000162000c1e1100 */
[----:B------:R-:W-:Y:S05]  /*e5d0*/  BRA `(.L_x_15938) ;  /* 0x0000001000007947 */ /* 0x000fea0003800000 */
.L_x_15961:
[----:B------:R0:W5:Y:S02]  /*e5e0*/  LDG.E.U8 R0, [R2.64] ;  /* 0x0000002402007981 */ /* 0x000164000c1e1100 */
.L_x_15938:
        /* <DEDUP_REMOVED lines=19> */
.L_x_15968:
[----:B------:R-:W-:Y:S01]  /*e720*/  STG.E.U8 [R16.64], R5 ;  /* 0x0000000510007986 */ /* 0x000fe2000c101124 */
[----:B------:R-:W-:Y:S05]  /*e730*/  EXIT ;  /* 0x000000000000794d */ /* 0x000fea0003800000 */
.L_x_15967:
        /* <DEDUP_REMOVED lines=12> */
.L_x_15971:
[----:B------:R-:W-:-:S04]  /*e800*/  LOP3.LUT R5, R5, 0xffff, RZ, 0xc0, !PT ;  /* 0x0000ffff05057812 */ /* 0x000fc800078ec0ff */
[----:B------:R-:W-:-:S05]  /*e810*/  PRMT R3, R5, 0x8880, RZ ;  /* 0x0000888005037816 */ /* 0x000fca00000000ff */
[----:B------:R-:W-:Y:S01]  /*e820*/  STG.E [R16.64], R3 ;  /* 0x0000000310007986 */ /* 0x000fe2000c101924 */
[----:B------:R-:W-:Y:S05]  /*e830*/  EXIT ;  /* 0x000000000000794d */ /* 0x000fea0003800000 */
.L_x_15970:
[----:B------:R-:W-:-:S04]  /*e840*/  PRMT R3, R5, 0x8880, RZ ;  /* 0x0000888005037816 */ /* 0x000fc800000000ff */
[----:B------:R-:W-:-:S05]  /*e850*/  PRMT R3, R3, 0x7710, RZ ;  /* 0x0000771003037816 */ /* 0x000fca00000000ff */
[----:B------:R-:W-:Y:S01]  /*e860*/  STG.E.U16 [R16.64], R3 ;  /* 0x0000000310007986 */ /* 0x000fe2000c101524 */
[----:B------:R-:W-:Y:S05]  /*e870*/  EXIT ;  /* 0x000000000000794d */ /* 0x000fea0003800000 */
.L_x_15966:
        /* <DEDUP_REMOVED lines=9> */
.L_x_15973:
[----:B------:R-:W0:Y:S02]  /*e910*/  I2F.S8 R0, R5 ;  /* 0x0000000500007306 */ /* 0x000e240000001400 */
[----:B0-----:R-:W-:-:S05]  /*e920*/  F2FP.PACK_AB R0, RZ, R0 ;  /* 0x00000000ff00723e */ /* 0x001fca00000000ff */
[----:B------:R-:W-:Y:S01]  /*e930*/  STG.E.U16 [R16.64], R0 ;  /* 0x0000000010007986 */ /* 0x000fe2000c101524 */
[----:B------:R-:W-:Y:S05]  /*e940*/  EXIT ;  /* 0x000000000000794d */ /* 0x000fea0003800000 */
.L_x_15972:
        /* <DEDUP_REMOVED lines=10> */
.L_x_15975:
[----:B------:R-:W0:Y:S02]  /*e9f0*/  I2F.S8 R5, R5 ;  /* 0x0000000500057306 */ /* 0x000e240000001400 */
[----:B0-----:R-:W-:-:S04]  /*ea00*/  F2FP.PACK_AB R3, RZ, R5 ;  /* 0x00000005ff03723e */ /* 0x001fc800000000ff */
[----:B------:R-:W-:-:S05]  /*ea10*/  PRMT R3, R3, 0x5410, RZ ;  /* 0x0000541003037816 */ /* 0x000fca00000000ff */
[----:B------:R-:W-:Y:S01]  /*ea20*/  STG.E [R16.64], R3 ;  /* 0x0000000310007986 */ /* 0x000fe2000c101924 */
[----:B------:R-:W-:Y:S05]  /*ea30*/  EXIT ;  /* 0x000000000000794d */ /* 0x000fea0003800000 */
.L_x_15974:
[----:B------:R-:W-:-:S04]  /*ea40*/  PRMT R2, R5, 0x8880, RZ ;  /* 0x0000888005027816 */ /* 0x000fc800000000ff */
[----:B------:R-:W-:-:S06]  /*ea50*/  PRMT R2, R2, 0x7710, RZ ;  /* 0x0000771002027816 */ /* 0x000fcc00000000ff */
[----:B------:R-:W0:Y:S02]  /*ea60*/  I2F.F64.S16 R2, R2 ;  /* 0x0000000200027312 */ /* 0x000e240000101c00 */
[----:B0-----:R-:W-:Y:S01]  /*ea70*/  STG.E.64 [R16.64], R2 ;  /* 0x0000000210007986 */ /* 0x001fe2000c101b24 */
[----:B------:R-:W-:Y:S05]  /*ea80*/  EXIT ;  /* 0x000000000000794d */ /* 0x000fea0003800000 */
.L_x_15965:
        /* <DEDUP_REMOVED lines=12> */
.L_x_15978:
[----:B------:R-:W-:Y:S01]  /*eb50*/  PRMT R4, R5, 0x8880, RZ ;  /* 0x0000888005047816 */ /* 0x000fe200000000ff */
[----:B------:R-:W-:-:S03]  /*eb60*/  CS2R R6, SRZ ;  /* 0x0000000000067805 */ /* 0x000fc6000001ff00 */
[----:B------:R-:W-:-:S06]  /*eb70*/  PRMT R4, R4, 0x7710, RZ ;  /* 0x0000771004047816 */ /* 0x000fcc00000000ff */
[----:B------:R-:W0:Y:S02]  /*eb80*/  I2F.F64.S16 R4, R4 ;  /* 0x0000000400047312 */ /* 0x000e240000101c00 */
[----:B0-----:R-:W-:Y:S01]  /*eb90*/  STG.E.128 [R16.64], R4 ;  /* 0x0000000410007986 */ /* 0x001fe2000c101d24 */
[----:B------:R-:W-:Y:S05]  /*eba0*/  EXIT ;  /* 0x000000000000794d */ /* 0x000fea0003800000 */
.L_x_15977:
        /* <DEDUP_REMOVED lines=21> */
.L_x_15982:
[----:B------:R-:W-:Y:S05]  /*ed00*/  BSYNC B0 ;  /* 0x0000000000007941 */ /* 0x000fea0003800000 */
.L_x_15981:
[----:B------:R-:W-:-:S05]  /*ed10*/  LOP3.LUT R3, R0, R3, RZ, 0xfc, !PT ;  /* 0x0000000300037212 */ /* 0x000fca00078efcff */
[----:B------:R-:W-:Y:S01]  /*ed20*/  STG.E.U8 [R16.64], R3 ;  /* 0x0000000310007986 */ /* 0x000fe2000c101124 */
[----:B------:R-:W-:Y:S05]  /*ed30*/  EXIT ;  /* 0x000000000000794d */ /* 0x000fea0003800000 */
.L_x_15980:
        /* <DEDUP_REMOVED lines=13> */
.L_x_15984:
[----:B------:R-:W-:Y:S01]  /*ee10*/  IMAD.MOV.U32 R0, RZ, RZ, 0x7f ;  /* 0x0000007fff007424 */ /* 0x000fe200078e00ff */
[----:B------:R-:W-:-:S04]  /*ee20*/  ISETP.GT.U32.AND P0, PT, R2, 0x7f800000, PT ;  /* 0x7f8000000200780c */ /* 0x000fc80003f04070 */
[----:B------:R-:W-:-:S04]  /*ee30*/  SEL R0, R0, 0x7c, P0 ;  /* 0x0000007c00007807 */ /* 0x000fc80000000000 */
.L_x_15985:
[----:B------:R-:W-:Y:S05]  /*ee40*/  BSYNC B0 ;  /* 0x0000000000007941 */ /* 0x000fea0003800000 */
.L_x_15983:
[----:B------:R-:W-:-:S04]  /*ee50*/  LOP3.LUT R2, R5, 0x80000000, RZ, 0xc0, !PT ;  /* 0x8000000005027812 */ /* 0x000fc800078ec0ff */
[----:B------:R-:W-:-:S04]  /*ee60*/  SHF.R.U32.HI R3, RZ, 0x18, R2 ;  /* 0x00000018ff037819 */ /* 0x000fc80000011602 */
[----:B------:R-:W-:-:S05]  /*ee70*/  LOP3.LUT R3, R0, R3, RZ, 0xfc, !PT ;  /* 0x0000000300037212 */ /* 0x000fca00078efcff */
[----:B------:R-:W-:Y:S01]  /*ee80*/  STG.E.U8 [R16.64], R3 ;  /* 0x0000000310007986 */ /* 0x000fe2000c101124 */
[----:B------:R-:W-:Y:S05]  /*ee90*/  EXIT ;  /* 0x000000000000794d */ /* 0x000fea0003800000 */
.L_x_15979:
[----:B------:R-:W0:Y:S02]  /*eea0*/  I2F.S8 R0, R5 ;  /* 0x0000000500007306 */ /* 0x000e240000001400 */
[----:B0-----:R-:W-:-:S05]  /*eeb0*/  F2FP.BF16.PACK_AB R0, RZ, R0 ;  /* 0x00000000ff00723e */ /* 0x001fca00000010ff */
[----:B------:R-:W-:Y:S01]  /*eec0*/  STG.E.U16 [R16.64], R0 ;  /* 0x0000000010007986 */ /* 0x000fe2000c101524 */
[----:B------:R-:W-:Y:S05]  /*eed0*/  EXIT ;  /* 0x000000000000794d */ /* 0x000fea0003800000 */
.L_x_15976:
        /* <DEDUP_REMOVED lines=12> */
.L_x_15988:
        /* <DEDUP_REMOVED lines=17> */
.L_x_15991:
[----:B------:R-:W-:-:S04]  /*f0b0*/  LOP3.LUT R2, R5, 0x80000000, RZ, 0xc0, !PT ;  /* 0x8000000005027812 */ /* 0x000fc800078ec0ff */
[----:B------:R-:W-:-:S04]  /*f0c0*/  SHF.R.U32.HI R3, RZ, 0x18, R2 ;  /* 0x00000018ff037819 */ /* 0x000fc80000011602 */
[----:B------:R-:W-:-:S04]  /*f0d0*/  LOP3.LUT R0, R0, R3, RZ, 0xfc, !PT ;  /* 0x0000000300007212 */ /* 0x000fc800078efcff */
[----:B------:R-:W-:Y:S02]  /*f0e0*/  PRMT R8, R0, 0x7610, R8 ;  /* 0x0000761000087816 */ /* 0x000fe40000000008 */
.L_x_15990:
[----:B------:R-:W-:Y:S05]  /*f0f0*/  BSYNC B0 ;  /* 0x0000000000007941 */ /* 0x000fea0003800000 */
.L_x_15989:
[----:B------:R-:W-:Y:S01]  /*f100*/  STG.E.U8 [R16.64], R8 ;  /* 0x0000000810007986 */ /* 0x000fe2000c101124 */
[----:B------:R-:W-:Y:S05]  /*f110*/  EXIT ;  /* 0x000000000000794d */ /* 0x000fea0003800000 */
.L_x_15987:
        /* <DEDUP_REMOVED lines=17> */
.L_x_15994:
[----:B------:R-:W-:-:S04]  /*f230*/  LOP3.LUT R2, R5, 0x80000000, RZ, 0xc0, !PT ;  /* 0x8000000005027812 */ /* 0x000fc800078ec0ff */
[----:B------:R-:W-:-:S04]  /*f240*/  SHF.R.U32.HI R3, RZ, 0x18, R2 ;  /* 0x00000018ff037819 */ /* 0x000fc80000011602 */
[----:B------:R-:W-:-:S04]  /*f250*/  LOP3.LUT R0, R0, R3, RZ, 0xfc, !PT ;  /* 0x0000000300007212 */ /* 0x000fc800078efcff */
[----:B------:R-:W-:Y:S02]  /*f260*/  PRMT R8, R0, 0x7610, R8 ;  /* 0x0000761000087816 */ /* 0x000fe40000000008 */
.L_x_15993:
[----:B------:R-:W-:Y:S05]  /*f270*/  BSYNC B0 ;  /* 0x0000000000007941 */ /* 0x000fea0003800000 */
.L_x_15992:
[----:B------:R-:W-:Y:S01]  /*f280*/  STG.E.U8 [R16.64], R8 ;  /* 0x0000000810007986 */ /* 0x000fe2000c101124 */
[----:B------:R-:W-:Y:S05]  /*f290*/  EXIT ;  /* 0x000000000000794d */ /* 0x000fea0003800000 */
.L_x_15986:
        /* <DEDUP_REMOVED lines=22> */
.L_x_15969:
        /* <DEDUP_REMOVED lines=20> */
.L_x_15996:
[----:B------:R-:W-:-:S04]  /*f540*/  LOP3.LUT R5, R5, 0xffff, RZ, 0xc0, !PT ;  /* 0x0000ffff05057812 */ /* 0x000fc800078ec0ff */
[----:B------:R-:W-:-:S05]  /*f550*/  PRMT R5, R5, 0x8880, RZ ;  /* 0x0000888005057816 */ /* 0x000fca00000000ff */
[----:B------:R-:W-:-:S05]  /*f560*/  IMAD.MOV.U32 R2, RZ, RZ, R5 ;  /* 0x000000ffff027224 */ /* 0x000fca00078e0005 */
[----:B------:R-:W-:-:S05]  /*f570*/  SHF.R.S32.HI R3, RZ, 0x1f, R2 ;  /* 0x0000001fff037819 */ /* 0x000fca0000011402 */
[----:B------:R-:W-:Y:S01]  /*f580*/  STG.E.64 [R16.64], R2 ;  /* 0x0000000210007986 */ /* 0x000fe2000c101b24 */
[----:B------:R-:W-:Y:S05]  /*f590*/  EXIT ;  /* 0x000000000000794d */ /* 0x000fea0003800000 */
.L_x_15995:
[----:B------:R-:W-:-:S04]  /*f5a0*/  LOP3.LUT R5, R5, 0xffff, RZ, 0xc0, !PT ;  /* 0x0000ffff05057812 */ /* 0x000fc800078ec0ff */
[----:B------:R-:W-:-:S05]  /*f5b0*/  PRMT R3, R5, 0x8880, RZ ;  /* 0x0000888005037816 */ /* 0x000fca00000000ff */
[----:B------:R-:W-:Y:S01]  /*f5c0*/  STG.E [R16.64], R3 ;  /* 0x0000000310007986 */ /* 0x000fe2000c101924 */
[----:B------:R-:W-:Y:S05]  /*f5d0*/  EXIT ;  /* 0x000000000000794d */ /* 0x000fea0003800000 */
.L_x_15997:
        /* <DEDUP_REMOVED lines=10> */
.L_x_29994:


//--------------------- .text._ZN2at6native27unrolled_elementwise_kernelINS0_13BinaryFunctorIaaaZZZNS0_21heaviside_kernel_cudaERNS_18TensorIteratorBaseEENKUlvE_clEvENKUlvE0_clEvEUlaaE_EESt5arrayIPcLm3EELi4E23TrivialOffsetCalculatorILi2EjESC_ILi1EjENS0_6memory12LoadWithCastILi2EEENSF_13StoreWithCastILi1EEEEEviT_T0_T2_T3_T4_T5_ --------------------------
	.section	.text._ZN2at6native27unrolled_elementwise_kernelINS0_13BinaryFunctorIaaaZZZNS0_21heaviside_kernel_cudaERNS_18TensorIteratorBaseEENKUlvE_clEvENKUlvE0_clEvEUlaaE_EESt5arrayIPcLm3EELi4E23TrivialOffsetCalculatorILi2EjESC_ILi1EjENS0_6memory12LoadWithCastILi2EEENSF_13StoreWithCastILi1EEEEEviT_T0_T2_T3_T4_T5_,"ax",@progbits
	.sectioninfo	@"SHI_REGISTERS=32"
	.align	128
        .global         _ZN2at6native27unrolled_elementwise_kernelINS0_13BinaryFunctorIaaaZZZNS0_21heaviside_kernel_cudaERNS_18TensorIteratorBaseEENKUlvE_clEvENKUlvE0_clEvEUlaaE_EESt5arrayIPcLm3EELi4E23TrivialOffsetCalculatorILi2EjESC_ILi1EjENS0_6memory12LoadWithCastILi2EEENSF_13StoreWithCastILi1EEEEEviT_T0_T2_T3_T4_T5_
        .type           _ZN2at6native27unrolled_elementwise_kernelINS0_13BinaryFunctorIaaaZZZNS0_21heaviside_kernel_cudaERNS_18TensorIteratorBaseEENKUlvE_clEvENKUlvE0_clEvEUlaaE_EESt5arrayIPcLm3EELi4E23TrivialOffsetCalculatorILi2EjESC_ILi1EjENS0_6memory12LoadWithCastILi2EEENSF_13StoreWithCastILi1EEEEEviT_T0_T2_T3_T4_T5_,@function
        .size           _ZN2at6native27unrolled_elementwise_kernelINS0_13BinaryFunctorIaaaZZZNS0_21heaviside_kernel_cudaERNS_18TensorIteratorBaseEENKUlvE_clEvENKUlvE0_clEvEUlaaE_EESt5arrayIPcLm3EELi4E23TrivialOffsetCalculatorILi2EjESC_ILi1EjENS0_6memory12LoadWithCastILi2EEENSF_13StoreWithCastILi1EEEEEviT_T0_T2_T3_T4_T5_,(.L_x_29995 - _ZN2at6native27unrolled_elementwise_kernelINS0_13BinaryFunctorIaaaZZZNS0_21heaviside_kernel_cudaERNS_18TensorIteratorBaseEENKUlvE_clEvENKUlvE0_clEvEUlaaE_EESt5arrayIPcLm3EELi4E23TrivialOffsetCalculatorILi2EjESC_ILi1EjENS0_6memory12LoadWithCastILi2EEENSF_13StoreWithCastILi1EEEEEviT_T0_T2_T3_T4_T5_)
        .other          _ZN2at6native27unrolled_elementwise_kernelINS0_13BinaryFunctorIaaaZZZNS0_21heaviside_kernel_cudaERNS_18TensorIteratorBaseEENKUlvE_clEvENKUlvE0_clEvEUlaaE_EESt5arrayIPcLm3EELi4E23TrivialOffsetCalculatorILi2EjESC_ILi1EjENS0_6memory12LoadWithCastILi2EEENSF_13StoreWithCastILi1EEEEEviT_T0_T2_T3_T4_T5_,@"STO_CUDA_ENTRY STV_DEFAULT"
_ZN2at6native27unrolled_elementwise_kernelINS0_13BinaryFunctorIaaaZZZNS0_21heaviside_kernel_cudaERNS_18TensorIteratorBaseEENKUlvE_clEvENKUlvE0_clEvEUlaaE_EESt5arrayIPcLm3EELi4E23TrivialOffsetCalculatorILi2EjESC_ILi1EjENS0_6memory12LoadWithCastILi2EEENSF_13StoreWithCastILi1EEEEEviT_T0_T2_T3_T4_T5_:
.text._ZN2at6native27unrolled_elementwise_kernelINS0_13BinaryFunctorIaaaZZZNS0_21heaviside_kernel_cudaERNS_18TensorIteratorBaseEENKUlvE_clEvENKUlvE0_clEvEUlaaE_EESt5arrayIPcLm3EELi4E23TrivialOffsetCalculatorILi2EjESC_ILi1EjENS0_6memory12LoadWithCastILi2EEENSF_13StoreWithCastILi1EEEEEviT_T0_T2_T3_T4_T5_:
        /* <DEDUP_REMOVED lines=31> */
.L_x_16003:
[----:B------:R0:W5:Y:S01]  /*01f0*/  LDG.E.U8 R26, [R4.64] ;  /* 0x00000024041a7981 */ /* 0x000162000c1e1100 */
[----:B------:R-:W-:Y:S05]  /*0200*/  BRA `(.L_x_16005) ;  /* 0x00000d9000007947 */ /* 0x000fea0003800000 */
.L_x_16002:
        /* <DEDUP_REMOVED lines=8> */
.L_x_16007:
[----:B------:R0:W5:Y:S01]  /*0290*/  LDG.E.U8 R26, [R4.64] ;  /* 0x00000024041a7981 */ /* 0x000162000c1e1100 */
[----:B------:R-:W-:Y:S05]  /*02a0*/  BRA `(.L_x_16005) ;  /* 0x00000cf000007947 */ /* 0x000fea0003800000 */
.L_x_16006:
[----:B------:R0:W5:Y:S01]  /*02b0*/  LDG.E.U16 R26, [R4.64] ;  /* 0x00000024041a7981 */ /* 0x000162000c1e1500 */
[----:B------:R-:W-:Y:S05]  /*02c0*/  BRA `(.L_x_16005) ;  /* 0x00000cd000007947 */ /* 0x000fea0003800000 */
.L_x_16001:
        /* <DEDUP_REMOVED lines=9> */
.L_x_16009:
[----:B------:R-:W2:Y:S02]  /*0360*/  LDG.E.U16 R0, [R4.64] ;  /* 0x0000002404007981 */ /* 0x000ea4000c1e1500 */
[----:B--2---:R-:W-:-:S06]  /*0370*/  HADD2.F32 R0, -RZ, R0.H0_H0 ;  /* 0x20000000ff007230 */ /* 0x004fcc0000004100 */
[----:B------:R-:W0:Y:S02]  /*0380*/  F2I.FTZ.TRUNC.NTZ R0, R0 ;  /* 0x0000000000007305 */ /* 0x000e24000021f100 */
[----:B0-----:R-:W-:Y:S01]  /*0390*/  PRMT R26, R0, 0x7610, R26 ;  /* 0x00007610001a7816 */ /* 0x001fe2000000001a */
[----:B------:R-:W-:Y:S05]  /*03a0*/  BRA `(.L_x_16005) ;  /* 0x00000bf000007947 */ /* 0x000fea0003800000 */
.L_x_16008:
        /* <DEDUP_REMOVED lines=9> */
.L_x_16011:
[----:B------:R-:W2:Y:S02]  /*0440*/  LDG.E.U16 R4, [R4.64] ;  /* 0x0000002404047981 */ /* 0x000ea4000c1e1500 */
[----:B--2---:R-:W-:-:S06]  /*0450*/  HADD2.F32 R0, -RZ, R4.H0_H0 ;  /* 0x20000004ff007230 */ /* 0x004fcc0000004100 */
[----:B------:R-:W0:Y:S02]  /*0460*/  F2I.FTZ.TRUNC.NTZ R0, R0 ;  /* 0x0000000000007305 */ /* 0x000e24000021f100 */
[----:B0-----:R-:W-:Y:S01]  /*0470*/  PRMT R26, R0, 0x7610, R26 ;  /* 0x00007610001a7816 */ /* 0x001fe2000000001a */
[----:B------:R-:W-:Y:S05]  /*0480*/  BRA `(.L_x_16005) ;  /* 0x00000b1000007947 */ /* 0x000fea0003800000 */
.L_x_16010:
[----:B------:R-:W2:Y:S02]  /*0490*/  LDG.E.64 R4, [R4.64] ;  /* 0x0000002404047981 */ /* 0x000ea4000c1e1b00 */
[----:B--2---:R0:W1:Y:S01]  /*04a0*/  F2I.F64.TRUNC R26, R4 ;  /* 0x00000004001a7311 */ /* 0x004062000030d100 */
[----:B------:R-:W-:Y:S05]  /*04b0*/  BRA `(.L_x_16005) ;  /* 0x00000ae000007947 */ /* 0x000fea0003800000 */
.L_x_16000:
        /* <DEDUP_REMOVED lines=12> */
.L_x_16014:
[----:B------:R-:W2:Y:S02]  /*0580*/  LDG.E.64 R4, [R4.64] ;  /* 0x0000002404047981 */ /* 0x000ea4000c1e1b00 */
[----:B--2---:R0:W1:Y:S01]  /*0590*/  F2I.F64.TRUNC R26, R4 ;  /* 0x00000004001a7311 */ /* 0x004062000030d100 */
[----:B------:R-:W-:Y:S05]  /*05a0*/  BRA `(.L_x_16005) ;  /* 0x000009f000007947 */ /* 0x000fea0003800000 */
.L_x_16013:
        /* <DEDUP_REMOVED lines=28> */
.L_x_16016:
        /* <DEDUP_REMOVED lines=16> */
.L_x_16015:
[----:B------:R-:W2:Y:S02]  /*0870*/  LDG.E.U16 R0, [R4.64] ;  /* 0x0000002404007981 */ /* 0x000ea4000c1e1500 */
[----:B--2---:R-:W-:-:S06]  /*0880*/  PRMT R0, RZ, 0x5410, R0 ;  /* 0x00005410ff007816 */ /* 0x004fcc0000000000 */
[----:B------:R-:W0:Y:S02]  /*0890*/  F2I.FTZ.TRUNC.NTZ R0, R0 ;  /* 0x0000000000007305 */ /* 0x000e24000021f100 */
[----:B0-----:R-:W-:Y:S01]  /*08a0*/  PRMT R26, R0, 0x7610, R26 ;  /* 0x00007610001a7816 */ /* 0x001fe2000000001a */
[----:B------:R-:W-:Y:S05]  /*08b0*/  BRA `(.L_x_16005) ;  /* 0x000006e000007947 */ /* 0x000fea0003800000 */
.L_x_16012:
        /* <DEDUP_REMOVED lines=10> */
.L_x_16019:
        /* <DEDUP_REMOVED lines=21> */
.L_x_16023:
[----:B------:R-:W-:Y:S05]  /*0ab0*/  BSYNC B1 ;  /* 0x0000000000017941 */ /* 0x000fea0003800000 */
.L_x_16022:
[----:B------:R-:W-:Y:S01]  /*0ac0*/  LEA R5, R0, 0x3b800000, 0x17 ;  /* 0x3b80000000057811 */ /* 0x000fe200078eb8ff */
[----:B------:R-:W-:-:S05]  /*0ad0*/  IMAD.SHL.U32 R0, R3, 0x100000, RZ ;  /* 0x0010000003007824 */ /* 0x000fca00078e00ff */
[----:B------:R-:W-:Y:S02]  /*0ae0*/  LOP3.LUT R0, R5, R0, R6, 0xfe, !PT ;  /* 0x0000000005007212 */ /* 0x000fe400078efe06 */
.L_x_16021:
[----:B------:R-:W-:Y:S05]  /*0af0*/  BSYNC B0 ;  /* 0x0000000000007941 */ /* 0x000fea0003800000 */
.L_x_16020:
[----:B------:R-:W0:Y:S02]  /*0b00*/  F2I.FTZ.TRUNC.NTZ R0, R0 ;  /* 0x0000000000007305 */ /* 0x000e24000021f100 */
[----:B0-----:R-:W-:Y:S01]  /*0b10*/  PRMT R26, R0, 0x7610, R26 ;  /* 0x00007610001a7816 */ /* 0x001fe2000000001a */
[----:B------:R-:W-:Y:S05]  /*0b20*/  BRA `(.L_x_16005) ;  /* 0x0000047000007947 */ /* 0x000fea0003800000 */
.L_x_16018:
        /* <DEDUP_REMOVED lines=21> */
.L_x_16027:
[----:B------:R-:W-:Y:S05]  /*0c80*/  BSYNC B1 ;  /* 0x0000000000017941 */ /* 0x000fea0003800000 */
.L_x_16026:
[----:B------:R-:W-:Y:S01]  /*0c90*/  LEA R5, R0, 0x37800000, 0x17 ;  /* 0x3780000000057811 */ /* 0x000fe200078eb8ff */
[----:B------:R-:W-:-:S05]  /*0ca0*/  IMAD.SHL.U32 R0, R3, 0x200000, RZ ;  /* 0x0020000003007824 */ /* 0x000fca00078e00ff */
[----:B------:R-:W-:Y:S02]  /*0cb0*/  LOP3.LUT R0, R5, R0, R6, 0xfe, !PT ;  /* 0x0000000005007212 */ /* 0x000fe400078efe06 */
.L_x_16025:
[----:B------:R-:W-:Y:S05]  /*0cc0*/  BSYNC B0 ;  /* 0x0000000000007941 */ /* 0x000fea0003800000 */
.L_x_16024:
[----:B------:R-:W0:Y:S02]  /*0cd0*/  F2I.FTZ.TRUNC.NTZ R0, R0 ;  /* 0x0000000000007305 */ /* 0x000e24000021f100 */
[----:B0-----:R-:W-:Y:S01]  /*0ce0*/  PRMT R26, R0, 0x7610, R26 ;  /* 0x00007610001a7816 */ /* 0x001fe2000000001a */
[----:B------:R-:W-:Y:S05]  /*0cf0*/  BRA `(.L_x_16005) ;  /* 0x000002a000007947 */ /* 0x000fea0003800000 */
.L_x_16017:
        /* <DEDUP_REMOVED lines=14> */
.L_x_16031:
[----:B------:R-:W-:Y:S05]  /*0de0*/  BSYNC B0 ;  /* 0x0000000000007941 */ /* 0x000fea0003800000 */
.L_x_16030:
[----:B------:R-:W0:Y:S02]  /*0df0*/  F2I.FTZ.TRUNC.NTZ R0, R0 ;  /* 0x0000000000007305 */ /* 0x000e24000021f100 */
[----:B0-----:R-:W-:Y:S01]  /*0e00*/  PRMT R26, R0, 0x7610, R26 ;  /* 0x00007610001a7816 */ /* 0x001fe2000000001a */
[----:B------:R-:W-:Y:S05]  /*0e10*/  BRA `(.L_x_16005) ;  /* 0x0000018000007947 */ /* 0x000fea0003800000 */
.L_x_16004:
        /* <DEDUP_REMOVED lines=21> */
.L_x_16029:
[----:B------:R0:W5:Y:S01]  /*0f70*/  LDG.E.U8 R26, [R4.64] ;  /* 0x00000024041a7981 */ /* 0x000162000c1e1100 */
[----:B------:R-:W-:Y:S05]  /*0f80*/  BRA `(.L_x_16005) ;  /* 0x0000001000007947 */ /* 0x000fea0003800000 */
.L_x_16028:
[----:B------:R0:W5:Y:S02]  /*0f90*/  LDG.E.U8 R26, [R4.64] ;  /* 0x00000024041a7981 */ /* 0x000164000c1e1100 */
.L_x_16005:
        /* <DEDUP_REMOVED lines=16> */
.L_x_16035:
[----:B------:R0:W5:Y:S01]  /*10a0*/  LDG.E.U8 R24, [R4.64] ;  /* 0x0000002404187981 */ /* 0x000162000c1e1100 */
[----:B------:R-:W-:Y:S05]  /*10b0*/  BRA `(.L_x_16037) ;  /* 0x00000d8000007947 */ /* 0x000fea0003800000 */
.L_x_16034:
        /* <DEDUP_REMOVED lines=8> */
.L_x_16039:
[----:B------:R0:W5:Y:S01]  /*1140*/  LDG.E.U8 R24, [R4.64] ;  /* 0x0000002404187981 */ /* 0x000162000c1e1100 */
[----:B------:R-:W-:Y:S05]  /*1150*/  BRA `(.L_x_16037) ;  /* 0x00000ce000007947 */ /* 0x000fea0003800000 */
.L_x_16038:
[----:B------:R0:W5:Y:S01]  /*1160*/  LDG.E.U16 R24, [R4.64] ;  /* 0x0000002404187981 */ /* 0x000162000c1e1500 */
[----:B------:R-:W-:Y:S05]  /*1170*/  BRA `(.L_x_16037) ;  /* 0x00000cc000007947 */ /* 0x000fea0003800000 */
.L_x_16033:
        /* <DEDUP_REMOVED lines=9> */
.L_x_16041:
[----:B------:R-:W2:Y:S02]  /*1210*/  LDG.E.U16 R0, [R4.64] ;  /* 0x0000002404007981 */ /* 0x000ea4000c1e1500 */
[----:B--2---:R-:W-:-:S06]  /*1220*/  HADD2.F32 R0, -RZ, R0.H0_H0 ;  /* 0x20000000ff007230 */ /* 0x004fcc0000004100 */
[----:B------:R-:W0:Y:S02]  /*1230*/  F2I.FTZ.TRUNC.NTZ R0, R0 ;  /* 0x0000000000007305 */ /* 0x000e24000021f100 */
[----:B0-----:R-:W-:Y:S01]  /*1240*/  PRMT R24, R0, 0x7610, R24 ;  /* 0x0000761000187816 */ /* 0x001fe20000000018 */
[----:B------:R-:W-:Y:S05]  /*1250*/  BRA `(.L_x_16037) ;  /* 0x00000be000007947 */ /* 0x000fea0003800000 */
.L_x_16040:
        /* <DEDUP_REMOVED lines=9> */
.L_x_16043:
[----:B------:R-:W2:Y:S02]  /*12f0*/  LDG.E.U16 R4, [R4.64] ;  /* 0x0000002404047981 */ /* 0x000ea4000c1e1500 */
[----:B--2---:R-:W-:-:S06]  /*1300*/  HADD2.F32 R0, -RZ, R4.H0_H0 ;  /* 0x20000004ff007230 */ /* 0x004fcc0000004100 */
[----:B------:R-:W0:Y:S02]  /*1310*/  F2I.FTZ.TRUNC.NTZ R0, R0 ;  /* 0x0000000000007305 */ /* 0x000e24000021f100 */
[----:B0-----:R-:W-:Y:S01]  /*1320*/  PRMT R24, R0, 0x7610, R24 ;  /* 0x0000761000187816 */ /* 0x001fe20000000018 */
[----:B------:R-:W-:Y:S05]  /*1330*/  BRA `(.L_x_16037) ;  /* 0x00000b0000007947 */ /* 0x000fea0003800000 */
.L_x_16042:
[----:B------:R-:W2:Y:S02]  /*1340*/  LDG.E.64 R4, [R4.64] ;  /* 0x0000002404047981 */ /* 0x000ea4000c1e1b00 */
[----:B--2---:R0:W2:Y:S01]  /*1350*/  F2I.F64.TRUNC R24, R4 ;  /* 0x0000000400187311 */ /* 0x0040a2000030d100 */
[----:B------:R-:W-:Y:S05]  /*1360*/  BRA `(.L_x_16037) ;  /* 0x00000ad000007947 */ /* 0x000fea0003800000 */
.L_x_16032:
        /* <DEDUP_REMOVED lines=12> */
.L_x_16046:
[----:B------:R-:W2:Y:S02]  /*1430*/  LDG.E.64 R4, [R4.64] ;  /* 0x0000002404047981 */ /* 0x000ea4000c1e1b00 */
[----:B--2---:R0:W2:Y:S01]  /*1440*/  F2I.F64.TRUNC R24, R4 ;  /* 0x0000000400187311 */ /* 0x0040a2000030d100 */
[----:B------:R-:W-:Y:S05]  /*1450*/  BRA `(.L_x_16037) ;  /* 0x000009e000007947 */ /* 0x000fea0003800000 */
.L_x_16045:
        /* <DEDUP_REMOVED lines=28> */
.L_x_16048:
        /* <DEDUP_REMOVED lines=15> */
.L_x_16047:
[----:B------:R-:W2:Y:S02]  /*1710*/  LDG.E.U16 R0, [R4.64] ;  /* 0x0000002404007981 */ /* 0x000ea4000c1e1500 */
[----:B--2---:R-:W-:-:S06]  /*1720*/  PRMT R0, RZ, 0x5410, R0 ;  /* 0x00005410ff007816 */ /* 0x004fcc0000000000 */
[----:B------:R-:W0:Y:S02]  /*1730*/  F2I.FTZ.TRUNC.NTZ R0, R0 ;  /* 0x0000000000007305 */ /* 0x000e24000021f100 */
[----:B0-----:R-:W-:Y:S01]  /*1740*/  PRMT R24, R0, 0x7610, R24 ;  /* 0x0000761000187816 */ /* 0x001fe20000000018 */
[----:B------:R-:W-:Y:S05]  /*1750*/  BRA `(.L_x_16037) ;  /* 0x000006e000007947 */ /* 0x000fea0003800000 */
.L_x_16044:
        /* <DEDUP_REMOVED lines=10> */
.L_x_16051:
        /* <DEDUP_REMOVED lines=21> */
.L_x_16055:
[----:B------:R-:W-:Y:S05]  /*1950*/  BSYNC B1 ;  /* 0x0000000000017941 */ /* 0x000fea0003800000 */
.L_x_16054:
[----:B------:R-:W-:Y:S01]  /*1960*/  LEA R5, R0, 0x3b800000, 0x17 ;  /* 0x3b80000000057811 */ /* 0x000fe200078eb8ff */
[----:B------:R-:W-:-:S05]  /*1970*/  IMAD.SHL.U32 R0, R3, 0x100000, RZ ;  /* 0x0010000003007824 */ /* 0x000fca00078e00ff */
[----:B------:R-:W-:Y:S02]  /*1980*/  LOP3.LUT R0, R5, R0, R6, 0xfe, !PT ;  /* 0x0000000005007212 */ /* 0x000fe400078efe06 */
.L_x_16053:
[----:B------:R-:W-:Y:S05]  /*1990*/  BSYNC B0 ;  /* 0x0000000000007941 */ /* 0x000fea0003800000 */
.L_x_16052:
[----:B------:R-:W0:Y:S02]  /*19a0*/  F2I.FTZ.TRUNC.NTZ R0, R0 ;  /* 0x0000000000007305 */ /* 0x000e24000021f100 */
[----:B0-----:R-:W-:Y:S01]  /*19b0*/  PRMT R24, R0, 0x7610, R24 ;  /* 0x0000761000187816 */ /* 0x001fe20000000018 */
[----:B------:R-:W-:Y:S05]  /*19c0*/  BRA `(.L_x_16037) ;  /* 0x0000047000007947 */ /* 0x000fea0003800000 */
.L_x_16050:
        /* <DEDUP_REMOVED lines=21> */
.L_x_16059:
[----:B------:R-:W-:Y:S05]  /*1b20*/  BSYNC B1 ;  /* 0x0000000000017941 */ /* 0x000fea0003800000 */
.L_x_16058:
[----:B------:R-:W-:Y:S01]  /*1b30*/  LEA R5, R0, 0x37800000, 0x17 ;  /* 0x3780000000057811 */ /* 0x000fe200078eb8ff */
[----:B------:R-:W-:-:S05]  /*1b40*/  IMAD.SHL.U32 R0, R3, 0x200000, RZ ;  /* 0x0020000003007824 */ /* 0x000fca00078e00ff */
[----:B------:R-:W-:Y:S02]  /*1b50*/  LOP3.LUT R0, R5, R0, R6, 0xfe, !PT ;  /* 0x0000000005007212 */ /* 0x000fe400078efe06 */
.L_x_16057:
[----:B------:R-:W-:Y:S05]  /*1b60*/  BSYNC B0 ;  /* 0x0000000000007941 */ /* 0x000fea0003800000 */
.L_x_16056:
[----:B------:R-:W0:Y:S02]  /*1b70*/  F2I.FTZ.TRUNC.NTZ R0, R0 ;  /* 0x0000000000007305 */ /* 0x000e24000021f100 */
[----:B0-----:R-:W-:Y:S01]  /*1b80*/  PRMT R24, R0, 0x7610, R24 ;  /* 0x0000761000187816 */ /* 0x001fe20000000018 */
[----:B------:R-:W-:Y:S05]  /*1b90*/  BRA `(.L_x_16037) ;  /* 0x000002a000007947 */ /* 0x000fea0003800000 */
.L_x_16049:
        /* <DEDUP_REMOVED lines=14> */
.L_x_16063:
[----:B------:R-:W-:Y:S05]  /*1c80*/  BSYNC B0 ;  /* 0x0000000000007941 */ /* 0x000fea0003800000 */
.L_x_16062:
[----:B------:R-:W0:Y:S02]  /*1c90*/  F2I.FTZ.TRUNC.NTZ R0, R0 ;  /* 0x0000000000007305 */ /* 0x000e24000021f100 */
[----:B0-----:R-:W-:Y:S01]  /*1ca0*/  PRMT R24, R0, 0x7610, R24 ;  /* 0x0000761000187816 */ /* 0x001fe20000000018 */
[----:B------:R-:W-:Y:S05]  /*1cb0*/  BRA `(.L_x_16037) ;  /* 0x0000018000007947 */ /* 0x000fea0003800000 */
.L_x_16036:
        /* <DEDUP_REMOVED lines=21> */
.L_x_16061:
[----:B------:R0:W5:Y:S01]  /*1e10*/  LDG.E.U8 R24, [R4.64] ;  /* 0x0000002404187981 */ /* 0x000162000c1e1100 */
[----:B------:R-:W-:Y:S05]  /*1e20*/  BRA `(.L_x_16037) ;  /* 0x0000001000007947 */ /* 0x000fea0003800000 */
.L_x_16060:
[----:B------:R0:W5:Y:S02]  /*1e30*/  LDG.E.U8 R24, [R4.64] ;  /* 0x0000002404187981 */ /* 0x000164000c1e1100 */
.L_x_16037:
[----:B------:R-:W3:Y:S02]  /*1e40*/  S2R R23, SR_TID.X ;  /* 0x0000000000177919 */ /* 0x000ee40000002100 */
[----:B---3--:R-:W-:Y:S02]  /*1e50*/  IADD3 R23, R23, 0x80, RZ ;  /* 0x0000008017177810 */ /* 0x008fe40007ffe0ff */
.L_x_15999:
[----:B-1-3--:R-:W-:Y:S05]  /*1e60*/  BSYNC B6 ;  /* 0x0000000000067941 */ /* 0x00afea0003800000 */
.L_x_15998:
        /* <DEDUP_REMOVED lines=21> */
.L_x_16069:
[----:B------:R0:W5:Y:S01]  /*1fc0*/  LDG.E.U8 R27, [R4.64] ;  /* 0x00000024041b7981 */ /* 0x000162000c1e1100 */
[----:B------:R-:W-:Y:S05]  /*1fd0*/  BRA `(.L_x_16071) ;  /* 0x00000d8000007947 */ /* 0x000fea0003800000 */
.L_x_16068:
        /* <DEDUP_REMOVED lines=8> */
.L_x_16073:
[----:B------:R0:W5:Y:S01]  /*2060*/  LDG.E.U8 R27, [R4.64] ;  /* 0x00000024041b7981 */ /* 0x000162000c1e1100 */
[----:B------:R-:W-:Y:S05]  /*2070*/  BRA `(.L_x_16071) ;  /* 0x00000ce000007947 */ /* 0x000fea0003800000 */
.L_x_16072:
[----:B------:R0:W5:Y:S01]  /*2080*/  LDG.E.U16 R27, [R4.64] ;  /* 0x00000024041b7981 */ /* 0x000162000c1e1500 */
[----:B------:R-:W-:Y:S05]  /*2090*/  BRA `(.L_x_16071) ;  /* 0x00000cc000007947 */ /* 0x000fea0003800000 */
.L_x_16067:
        /* <DEDUP_REMOVED lines=9> */
.L_x_16075:
[----:B------:R-:W3:Y:S02]  /*2130*/  LDG.E.U16 R0, [R4.64] ;  /* 0x0000002404007981 */ /* 0x000ee4000c1e1500 */
[----:B---3--:R-:W-:-:S06]  /*2140*/  HADD2.F32 R0, -RZ, R0.H0_H0 ;  /* 0x20000000ff007230 */ /* 0x008fcc0000004100 */
[----:B------:R-:W0:Y:S02]  /*2150*/  F2I.FTZ.TRUNC.NTZ R0, R0 ;  /* 0x0000000000007305 */ /* 0x000e24000021f100 */
[----:B0-----:R-:W-:Y:S01]  /*2160*/  PRMT R27, R0, 0x7610, R27 ;  /* 0x00007610001b7816 */ /* 0x001fe2000000001b */
[----:B------:R-:W-:Y:S05]  /*2170*/  BRA `(.L_x_16071) ;  /* 0x00000be000007947 */ /* 0x000fea0003800000 */
.L_x_16074:
        /* <DEDUP_REMOVED lines=9> */
.L_x_16077:
[----:B------:R-:W3:Y:S02]  /*2210*/  LDG.E.U16 R4, [R4.64] ;  /* 0x0000002404047981 */ /* 0x000ee4000c1e1500 */
[----:B---3--:R-:W-:-:S06]  /*2220*/  HADD2.F32 R0, -RZ, R4.H0_H0 ;  /* 0x20000004ff007230 */ /* 0x008fcc0000004100 */
[----:B------:R-:W0:Y:S02]  /*2230*/  F2I.FTZ.TRUNC.NTZ R0, R0 ;  /* 0x0000000000007305 */ /* 0x000e24000021f100 */
[----:B0-----:R-:W-:Y:S01]  /*2240*/  PRMT R27, R0, 0x7610, R27 ;  /* 0x00007610001b7816 */ /* 0x001fe2000000001b */
[----:B------:R-:W-:Y:S05]  /*2250*/  BRA `(.L_x_16071) ;  /* 0x00000b0000007947 */ /* 0x000fea0003800000 */
.L_x_16076:
[----:B------:R-:W3:Y:S02]  /*2260*/  LDG.E.64 R4, [R4.64] ;  /* 0x0000002404047981 */ /* 0x000ee4000c1e1b00 */
[----:B---3--:R0:W1:Y:S01]  /*2270*/  F2I.F64.TRUNC R27, R4 ;  /* 0x00000004001b7311 */ /* 0x008062000030d100 */
[----:B------:R-:W-:Y:S05]  /*2280*/  BRA `(.L_x_16071) ;  /* 0x00000ad000007947 */ /* 0x000fea0003800000 */
.L_x_16066:
        /* <DEDUP_REMOVED lines=12> */
.L_x_16080:
[----:B------:R-:W3:Y:S02]  /*2350*/  LDG.E.64 R4, [R4.64] ;  /* 0x0000002404047981 */ /* 0x000ee4000c1e1b00 */
[----:B---3--:R0:W1:Y:S01]  /*2360*/  F2I.F64.TRUNC R27, R4 ;  /* 0x00000004001b7311 */ /* 0x008062000030d100 */
[----:B------:R-:W-:Y:S05]  /*2370*/  BRA `(.L_x_16071) ;  /* 0x000009e000007947 */ /* 0x000fea0003800000 */
.L_x_16079:
        /* <DEDUP_REMOVED lines=28> */
.L_x_16082:
        /* <DEDUP_REMOVED lines=15> */
.L_x_16081:
[----:B------:R-:W3:Y:S02]  /*2630*/  LDG.E.U16 R0, [R4.64] ;  /* 0x0000002404007981 */ /* 0x000ee4000c1e1500 */
[----:B---3--:R-:W-:-:S06]  /*2640*/  PRMT R0, RZ, 0x5410, R0 ;  /* 0x00005410ff007816 */ /* 0x008fcc0000000000 */
[----:B------:R-:W0:Y:S02]  /*2650*/  F2I.FTZ.TRUNC.NTZ R0, R0 ;  /* 0x0000000000007305 */ /* 0x000e24000021f100 */
[----:B0-----:R-:W-:Y:S01]  /*2660*/  PRMT R27, R0, 0x7610, R27 ;  /* 0x00007610001b7816 */ /* 0x001fe2000000001b */
[----:B------:R-:W-:Y:S05]  /*2670*/  BRA `(.L_x_16071) ;  /* 0x000006e000007947 */ /* 0x000fea0003800000 */
.L_x_16078:
        /* <DEDUP_REMOVED lines=10> */
.L_x_16085:
        /* <DEDUP_REMOVED lines=21> */
.L_x_16089:
[----:B------:R-:W-:Y:S05]  /*2870*/  BSYNC B1 ;  /* 0x0000000000017941 */ /* 0x000fea0003800000 */
.L_x_16088:
[----:B------:R-:W-:Y:S01]  /*2880*/  LEA R5, R0, 0x3b800000, 0x17 ;  /* 0x3b80000000057811 */ /* 0x000fe200078eb8ff */
[----:B------:R-:W-:-:S05]  /*2890*/  IMAD.SHL.U32 R0, R3, 0x100000, RZ ;  /* 0x0010000003007824 */ /* 0x000fca00078e00ff */
[----:B------:R-:W-:Y:S02]  /*28a0*/  LOP3.LUT R0, R5, R0, R6, 0xfe, !PT ;  /* 0x0000000005007212 */ /* 0x000fe400078efe06 */
.L_x_16087:
[----:B------:R-:W-:Y:S05]  /*28b0*/  BSYNC B0 ;  /* 0x0000000000007941 */ /* 0x000fea0003800000 */
.L_x_16086:
[----:B------:R-:W0:Y:S02]  /*28c0*/  F2I.FTZ.TRUNC.NTZ R0, R0 ;  /* 0x0000000000007305 */ /* 0x000e24000021f100 */
[----:B0-----:R-:W-:Y:S01]  /*28d0*/  PRMT R27, R0, 0x7610, R27 ;  /* 0x00007610001b7816 */ /* 0x001fe2000000001b */
[----:B------:R-:W-:Y:S05]  /*28e0*/  BRA `(.L_x_16071) ;  /* 0x0000047000007947 */ /* 0x000fea0003800000 */
.L_x_16084:
        /* <DEDUP_REMOVED lines=21> */
.L_x_16093:
[----:B------:R-:W-:Y:S05]  /*2a40*/  BSYNC B1 ;  /* 0x0000000000017941 */ /* 0x000fea0003800000 */
.L_x_16092:
[----:B------:R-:W-:Y:S01]  /*2a50*/  LEA R5, R0, 0x37800000, 0x17 ;  /* 0x3780000000057811 */ /* 0x000fe200078eb8ff */
[----:B------:R-:W-:-:S05]  /*2a60*/  IMAD.SHL.U32 R0, R3, 0x200000, RZ ;  /* 0x0020000003007824 */ /* 0x000fca00078e00ff */
[----:B------:R-:W-:Y:S02]  /*2a70*/  LOP3.LUT R0, R5, R0, R6, 0xfe, !PT ;  /* 0x0000000005007212 */ /* 0x000fe400078efe06 */
.L_x_16091:
[----:B------:R-:W-:Y:S05]  /*2a80*/  BSYNC B0 ;  /* 0x0000000000007941 */ /* 0x000fea0003800000 */
.L_x_16090:
[----:B------:R-:W0:Y:S02]  /*2a90*/  F2I.FTZ.TRUNC.NTZ R0, R0 ;  /* 0x0000000000007305 */ /* 0x000e24000021f100 */
[----:B0-----:R-:W-:Y:S01]  /*2aa0*/  PRMT R27, R0, 0x7610, R27 ;  /* 0x00007610001b7816 */ /* 0x001fe2000000001b */
[----:B------:R-:W-:Y:S05]  /*2ab0*/  BRA `(.L_x_16071) ;  /* 0x000002a000007947 */ /* 0x000fea0003800000 */
.L_x_16083:
        /* <DEDUP_REMOVED lines=14> */
.L_x_16097:
[----:B------:R-:W-:Y:S05]  /*2ba0*/  BSYNC B0 ;  /* 0x0000000000007941 */ /* 0x000fea0003800000 */
.L_x_16096:
[----:B------:R-:W0:Y:S02]  /*2bb0*/  F2I.FTZ.TRUNC.NTZ R0, R0 ;  /* 0x0000000000007305 */ /* 0x000e24000021f100 */
[----:B0-----:R-:W-:Y:S01]  /*2bc0*/  PRMT R27, R0, 0x7610, R27 ;  /* 0x00007610001b7816 */ /* 0x001fe2000000001b */
[----:B------:R-:W-:Y:S05]  /*2bd0*/  BRA `(.L_x_16071) ;  /* 0x0000018000007947 */ /* 0x000fea0003800000 */
.L_x_16070:
        /* <DEDUP_REMOVED lines=21> */
.L_x_16095:
[----:B------:R0:W5:Y:S01]  /*2d30*/  LDG.E.U8 R27, [R4.64] ;  /* 0x00000024041b7981 */ /* 0x000162000c1e1100 */
[----:B------:R-:W-:Y:S05]  /*2d40*/  BRA `(.L_x_16071) ;  /* 0x0000001000007947 */ /* 0x000fea0003800000 */
.L_x_16094:
[----:B------:R0:W5:Y:S02]  /*2d50*/  LDG.E.U8 R27, [R4.64] ;  /* 0x00000024041b7981 */ /* 0x000164000c1e1100 */
.L_x_16071:
        /* <DEDUP_REMOVED lines=16> */
.L_x_16101:
[----:B------:R0:W5:Y:S01]  /*2e60*/  LDG.E.U8 R22, [R4.64] ;  /* 0x0000002404167981 */ /* 0x000162000c1e1100 */
[----:B------:R-:W-:Y:S05]  /*2e70*/  BRA `(.L_x_16103) ;  /* 0x00000d8000007947 */ /* 0x000fea0003800000 */
.L_x_16100:
        /* <DEDUP_REMOVED lines=8> */
.L_x_16105:
[----:B------:R0:W5:Y:S01]  /*2f00*/  LDG.E.U8 R22, [R4.64] ;  /* 0x0000002404167981 */ /* 0x000162000c1e1100 */
[----:B------:R-:W-:Y:S05]  /*2f10*/  BRA `(.L_x_16103) ;  /* 0x00000ce000007947 */ /* 0x000fea0003800000 */
.L_x_16104:
[----:B------:R0:W5:Y:S01]  /*2f20*/  LDG.E.U16 R22, [R4.64] ;  /* 0x0000002404167981 */ /* 0x000162000c1e1500 */
[----:B------:R-:W-:Y:S05]  /*2f30*/  BRA `(.L_x_16103) ;  /* 0x00000cc000007947 */ /* 0x000fea0003800000 */
.L_x_16099:
        /* <DEDUP_REMOVED lines=9> */
.L_x_16107:
[----:B------:R-:W3:Y:S02]  /*2fd0*/  LDG.E.U16 R0, [R4.64] ;  /* 0x0000002404007981 */ /* 0x000ee4000c1e1500 */
[----:B---3--:R-:W-:-:S06]  /*2fe0*/  HADD2.F32 R0, -RZ, R0.H0_H0 ;  /* 0x20000000ff007230 */ /* 0x008fcc0000004100 */
[----:B------:R-:W0:Y:S02]  /*2ff0*/  F2I.FTZ.TRUNC.NTZ R0, R0 ;  /* 0x0000000000007305 */ /* 0x000e24000021f100 */
[----:B0-----:R-:W-:Y:S01]  /*3000*/  PRMT R22, R0, 0x7610, R22 ;  /* 0x0000761000167816 */ /* 0x001fe20000000016 */
[----:B------:R-:W-:Y:S05]  /*3010*/  BRA `(.L_x_16103) ;  /* 0x00000be000007947 */ /* 0x000fea0003800000 */
.L_x_16106:
        /* <DEDUP_REMOVED lines=9> */
.L_x_16109:
[----:B------:R-:W3:Y:S02]  /*30b0*/  LDG.E.U16 R4, [R4.64] ;  /* 0x0000002404047981 */ /* 0x000ee4000c1e1500 */
[----:B---3--:R-:W-:-:S06]  /*30c0*/  HADD2.F32 R0, -RZ, R4.H0_H0 ;  /* 0x20000004ff007230 */ /* 0x008fcc0000004100 */
[----:B------:R-:W0:Y:S02]  /*30d0*/  F2I.FTZ.TRUNC.NTZ R0, R0 ;  /* 0x0000000000007305 */ /* 0x000e24000021f100 */
[----:B0-----:R-:W-:Y:S01]  /*30e0*/  PRMT R22, R0, 0x7610, R22 ;  /* 0x0000761000167816 */ /* 0x001fe20000000016 */
[----:B------:R-:W-:Y:S05]  /*30f0*/  BRA `(.L_x_16103) ;  /* 0x00000b0000007947 */ /* 0x000fea0003800000 */
.L_x_16108:
[----:B------:R-:W3:Y:S02]  /*3100*/  LDG.E.64 R4, [R4.64] ;  /* 0x0000002404047981 */ /* 0x000ee4000c1e1b00 */
[----:B---3--:R0:W3:Y:S01]  /*3110*/  F2I.F64.TRUNC R22, R4 ;  /* 0x0000000400167311 */ /* 0x0080e2000030d100 */
[----:B------:R-:W-:Y:S05]  /*3120*/  BRA `(.L_x_16103) ;  /* 0x00000ad000007947 */ /* 0x000fea0003800000 */
.L_x_16098:
        /* <DEDUP_REMOVED lines=12> */
.L_x_16112:
[----:B------:R-:W3:Y:S02]  /*31f0*/  LDG.E.64 R4, [R4.64] ;  /* 0x0000002404047981 */ /* 0x000ee4000c1e1b00 */
[----:B---3--:R0:W3:Y:S01]  /*3200*/  F2I.F64.TRUNC R22, R4 ;  /* 0x0000000400167311 */ /* 0x0080e2000030d100 */
[----:B------:R-:W-:Y:S05]  /*3210*/  BRA `(.L_x_16103) ;  /* 0x000009e000007947 */ /* 0x000fea0003800000 */
.L_x_16111:
        /* <DEDUP_REMOVED lines=28> */
.L_x_16114:
        /* <DEDUP_REMOVED lines=15> */
.L_x_16113:
[----:B------:R-:W3:Y:S02]  /*34d0*/  LDG.E.U16 R0, [R4.64] ;  /* 0x0000002404007981 */ /* 0x000ee4000c1e1500 */
[----:B---3--:R-:W-:-:S06]  /*34e0*/  PRMT R0, RZ, 0x5410, R0 ;  /* 0x00005410ff007816 */ /* 0x008fcc0000000000 */
[----:B------:R-:W0:Y:S02]  /*34f0*/  F2I.FTZ.TRUNC.NTZ R0, R0 ;  /* 0x0000000000007305 */ /* 0x000e24000021f100 */
[----:B0-----:R-:W-:Y:S01]  /*3500*/  PRMT R22, R0, 0x7610, R22 ;  /* 0x0000761000167816 */ /* 0x001fe20000000016 */
[----:B------:R-:W-:Y:S05]  /*3510*/  BRA `(.L_x_16103) ;  /* 0x000006e000007947 */ /* 0x000fea0003800000 */
.L_x_16110:
        /* <DEDUP_REMOVED lines=10> */
.L_x_16117:
        /* <DEDUP_REMOVED lines=21> */
.L_x_16121:
[----:B------:R-:W-:Y:S05]  /*3710*/  BSYNC B1 ;  /* 0x0000000000017941 */ /* 0x000fea0003800000 */
.L_x_16120:
[----:B------:R-:W-:Y:S01]  /*3720*/  LEA R5, R0, 0x3b800000, 0x17 ;  /* 0x3b80000000057811 */ /* 0x000fe200078eb8ff */
[----:B------:R-:W-:-:S05]  /*3730*/  IMAD.SHL.U32 R0, R3, 0x100000, RZ ;  /* 0x0010000003007824 */ /* 0x000fca00078e00ff */
[----:B------:R-:W-:Y:S02]  /*3740*/  LOP3.LUT R0, R5, R0, R6, 0xfe, !PT ;  /* 0x0000000005007212 */ /* 0x000fe400078efe06 */
.L_x_16119:
[----:B------:R-:W-:Y:S05]  /*3750*/  BSYNC B0 ;  /* 0x0000000000007941 */ /* 0x000fea0003800000 */
.L_x_16118:
[----:B------:R-:W0:Y:S02]  /*3760*/  F2I.FTZ.TRUNC.NTZ R0, R0 ;  /* 0x0000000000007305 */ /* 0x000e24000021f100 */
[----:B0-----:R-:W-:Y:S01]  /*3770*/  PRMT R22, R0, 0x7610, R22 ;  /* 0x0000761000167816 */ /* 0x001fe20000000016 */
[----:B------:R-:W-:Y:S05]  /*3780*/  BRA `(.L_x_16103) ;  /* 0x0000047000007947 */ /* 0x000fea0003800000 */
.L_x_16116:
        /* <DEDUP_REMOVED lines=21> */
.L_x_16125:
[----:B------:R-:W-:Y:S05]  /*38e0*/  BSYNC B1 ;  /* 0x0000000000017941 */ /* 0x000fea0003800000 */
.L_x_16124:
[----:B------:R-:W-:Y:S01]  /*38f0*/  LEA R5, R0, 0x37800000, 0x17 ;  /* 0x3780000000057811 */ /* 0x000fe200078eb8ff */
[----:B------:R-:W-:-:S05]  /*3900*/  IMAD.SHL.U32 R0, R3, 0x200000, RZ ;  /* 0x0020000003007824 */ /* 0x000fca00078e00ff */
[----:B------:R-:W-:Y:S02]  /*3910*/  LOP3.LUT R0, R5, R0, R6, 0xfe, !PT ;  /* 0x0000000005007212 */ /* 0x000fe400078efe06 */
.L_x_16123:
[----:B------:R-:W-:Y:S05]  /*3920*/  BSYNC B0 ;  /* 0x0000000000007941 */ /* 0x000fea0003800000 */
.L_x_16122:
[----:B------:R-:W0:Y:S02]  /*3930*/  F2I.FTZ.TRUNC.NTZ R0, R0 ;  /* 0x0000000000007305 */ /* 0x000e24000021f100 */
[----:B0-----:R-:W-:Y:S01]  /*3940*/  PRMT R22, R0, 0x7610, R22 ;  /* 0x0000761000167816 */ /* 0x001fe20000000016 */
[----:B------:R-:W-:Y:S05]  /*3950*/  BRA `(.L_x_16103) ;  /* 0x000002a000007947 */ /* 0x000fea0003800000 */
.L_x_16115:
        /* <DEDUP_REMOVED lines=14> */
.L_x_16129:
[----:B------:R-:W-:Y:S05]  /*3a40*/  BSYNC B0 ;  /* 0x0000000000007941 */ /* 0x000fea0003800000 */
.L_x_16128:
[----:B------:R-:W0:Y:S02]  /*3a50*/  F2I.FTZ.TRUNC.NTZ R0, R0 ;  /* 0x0000000000007305 */ /* 0x000e24000021f100 */
[----:B0-----:R-:W-:Y:S01]  /*3a60*/  PRMT R22, R0, 0x7610, R22 ;  /* 0x0000761000167816 */ /* 0x001fe20000000016 */
[----:B------:R-:W-:Y:S05]  /*3a70*/  BRA `(.L_x_16103) ;  /* 0x0000018000007947 */ /* 0x000fea0003800000 */
.L_x_16102:
        /* <DEDUP_REMOVED lines=21> */
.L_x_16127:
[----:B------:R0:W5:Y:S01]  /*3bd0*/  LDG.E.U8 R22, [R4.64] ;  /* 0x0000002404167981 */ /* 0x000162000c1e1100 */
[----:B------:R-:W-:Y:S05]  /*3be0*/  BRA `(.L_x_16103) ;  /* 0x0000001000007947 */ /* 0x000fea0003800000 */
.L_x_16126:
[----:B------:R0:W5:Y:S02]  /*3bf0*/  LDG.E.U8 R22, [R4.64] ;  /* 0x0000002404167981 */ /* 0x000164000c1e1100 */
.L_x_16103:
[----:B------:R-:W-:-:S03]  /*3c00*/  IADD3 R23, R23, 0x80, RZ ;  /* 0x0000008017177810 */ /* 0x000fc60007ffe0ff */
.L_x_16065:
[----:B------:R-:W-:Y:S05]  /*3c10*/  BSYNC B6 ;  /* 0x0000000000067941 */ /* 0x000fea0003800000 */
.L_x_16064:
[----:B------:R-:W-:Y:S01]  /*3c20*/  ISETP.GE.AND P0, PT, R23, R16, PT ;  /* 0x000000101700720c */ /* 0x000fe20003f06270 */
[----:B------:R-:W-:Y:S01]  /*3c30*/  BSSY B6, `(.L_x_16130) ;  /* 0x00001db000067945 */ /* 0x000fe20003800000 */
[----:B------:R-:W-:Y:S02]  /*3c40*/  PRMT R19, RZ, 0x7610, R19 ;  /* 0x00007610ff137816 */ /* 0x000fe40000000013 */
        /* <DEDUP_REMOVED lines=20> */
.L_x_16135:
[----:B------:R0:W5:Y:S01]  /*3d90*/  LDG.E.U8 R18, [R4.64] ;  /* 0x0000002404127981 */ /* 0x000162000c1e1100 */
[----:B------:R-:W-:Y:S05]  /*3da0*/  BRA `(.L_x_16137) ;  /* 0x00000d8000007947 */ /* 0x000fea0003800000 */
.L_x_16134:
        /* <DEDUP_REMOVED lines=8> */
.L_x_16139:
[----:B------:R0:W5:Y:S01]  /*3e30*/  LDG.E.U8 R18, [R4.64] ;  /* 0x0000002404127981 */ /* 0x000162000c1e1100 */
[----:B------:R-:W-:Y:S05]  /*3e40*/  BRA `(.L_x_16137) ;  /* 0x00000ce000007947 */ /* 0x000fea0003800000 */
.L_x_16138:
[----:B------:R0:W5:Y:S01]  /*3e50*/  LDG.E.U16 R18, [R4.64] ;  /* 0x0000002404127981 */ /* 0x000162000c1e1500 */
[----:B------:R-:W-:Y:S05]  /*3e60*/  BRA `(.L_x_16137) ;  /* 0x00000cc000007947 */ /* 0x000fea0003800000 */
.L_x_16133:
        /* <DEDUP_REMOVED lines=9> */
.L_x_16141:
[----:B------:R-:W4:Y:S02]  /*3f00*/  LDG.E.U16 R0, [R4.64] ;  /* 0x0000002404007981 */ /* 0x000f24000c1e1500 */
[----:B----4-:R-:W-:-:S06]  /*3f10*/  HADD2.F32 R0, -RZ, R0.H0_H0 ;  /* 0x20000000ff007230 */ /* 0x010fcc0000004100 */
[----:B------:R-:W0:Y:S02]  /*3f20*/  F2I.FTZ.TRUNC.NTZ R0, R0 ;  /* 0x0000000000007305 */ /* 0x000e24000021f100 */
[----:B0-----:R-:W-:Y:S01]  /*3f30*/  PRMT R18, R0, 0x7610, R18 ;  /* 0x0000761000127816 */ /* 0x001fe20000000012 */
[----:B------:R-:W-:Y:S05]  /*3f40*/  BRA `(.L_x_16137) ;  /* 0x00000be000007947 */ /* 0x000fea0003800000 */
.L_x_16140:
        /* <DEDUP_REMOVED lines=9> */
.L_x_16143:
[----:B------:R-:W4:Y:S02]  /*3fe0*/  LDG.E.U16 R4, [R4.64] ;  /* 0x0000002404047981 */ /* 0x000f24000c1e1500 */
[----:B----4-:R-:W-:-:S06]  /*3ff0*/  HADD2.F32 R0, -RZ, R4.H0_H0 ;  /* 0x20000004ff007230 */ /* 0x010fcc0000004100 */
[----:B------:R-:W0:Y:S02]  /*4000*/  F2I.FTZ.TRUNC.NTZ R0, R0 ;  /* 0x0000000000007305 */ /* 0x000e24000021f100 */
[----:B0-----:R-:W-:Y:S01]  /*4010*/  PRMT R18, R0, 0x7610, R18 ;  /* 0x0000761000127816 */ /* 0x001fe20000000012 */
[----:B------:R-:W-:Y:S05]  /*4020*/  BRA `(.L_x_16137) ;  /* 0x00000b0000007947 */ /* 0x000fea0003800000 */
.L_x_16142:
[----:B------:R-:W4:Y:S02]  /*4030*/  LDG.E.64 R4, [R4.64] ;  /* 0x0000002404047981 */ /* 0x000f24000c1e1b00 */
[----:B----4-:R0:W4:Y:S01]  /*4040*/  F2I.F64.TRUNC R18, R4 ;  /* 0x0000000400127311 */ /* 0x010122000030d100 */
[----:B------:R-:W-:Y:S05]  /*4050*/  BRA `(.L_x_16137) ;  /* 0x00000ad000007947 */ /* 0x000fea0003800000 */
.L_x_16132:
        /* <DEDUP_REMOVED lines=12> */
.L_x_16146:
[----:B------:R-:W4:Y:S02]  /*4120*/  LDG.E.64 R4, [R4.64] ;  /* 0x0000002404047981 */ /* 0x000f24000c1e1b00 */
[----:B----4-:R0:W4:Y:S01]  /*4130*/  F2I.F64.TRUNC R18, R4 ;  /* 0x0000000400127311 */ /* 0x010122000030d100 */
[----:B------:R-:W-:Y:S05]  /*4140*/  BRA `(.L_x_16137) ;  /* 0x000009e000007947 */ /* 0x000fea0003800000 */
.L_x_16145:
        /* <DEDUP_REMOVED lines=28> */
.L_x_16148:
        /* <DEDUP_REMOVED lines=15> */
.L_x_16147:
[----:B------:R-:W4:Y:S02]  /*4400*/  LDG.E.U16 R0, [R4.64] ;  /* 0x0000002404007981 */ /* 0x000f24000c1e1500 */
[----:B----4-:R-:W-:-:S06]  /*4410*/  PRMT R0, RZ, 0x5410, R0 ;  /* 0x00005410ff007816 */ /* 0x010fcc0000000000 */
[----:B------:R-:W0:Y:S02]  /*4420*/  F2I.FTZ.TRUNC.NTZ R0, R0 ;  /* 0x0000000000007305 */ /* 0x000e24000021f100 */
[----:B0-----:R-:W-:Y:S01]  /*4430*/  PRMT R18, R0, 0x7610, R18 ;  /* 0x0000761000127816 */ /* 0x001fe20000000012 */
[----:B------:R-:W-:Y:S05]  /*4440*/  BRA `(.L_x_16137) ;  /* 0x000006e000007947 */ /* 0x000fea0003800000 */
.L_x_16144:
        /* <DEDUP_REMOVED lines=10> */
.L_x_16151:
        /* <DEDUP_REMOVED lines=21> */
.L_x_16155:
[----:B------:R-:W-:Y:S05]  /*4640*/  BSYNC B1 ;  /* 0x0000000000017941 */ /* 0x000fea0003800000 */
.L_x_16154:
[----:B------:R-:W-:Y:S01]  /*4650*/  LEA R5, R0, 0x3b800000, 0x17 ;  /* 0x3b80000000057811 */ /* 0x000fe200078eb8ff */
[----:B------:R-:W-:-:S05]  /*4660*/  IMAD.SHL.U32 R0, R3, 0x100000, RZ ;  /* 0x0010000003007824 */ /* 0x000fca00078e00ff */
[----:B------:R-:W-:Y:S02]  /*4670*/  LOP3.LUT R0, R5, R0, R6, 0xfe, !PT ;  /* 0x0000000005007212 */ /* 0x000fe400078efe06 */
.L_x_16153:
[----:B------:R-:W-:Y:S05]  /*4680*/  BSYNC B0 ;  /* 0x0000000000007941 */ /* 0x000fea0003800000 */
.L_x_16152:
[----:B------:R-:W0:Y:S02]  /*4690*/  F2I.FTZ.TRUNC.NTZ R0, R0 ;  /* 0x0000000000007305 */ /* 0x000e24000021f100 */
[----:B0-----:R-:W-:Y:S01]  /*46a0*/  PRMT R18, R0, 0x7610, R18 ;  /* 0x0000761000127816 */ /* 0x001fe20000000012 */
[----:B------:R-:W-:Y:S05]  /*46b0*/  BRA `(.L_x_16137) ;  /* 0x0000047000007947 */ /* 0x000fea0003800000 */
.L_x_16150:
        /* <DEDUP_REMOVED lines=21> */
.L_x_16159:
[----:B------:R-:W-:Y:S05]  /*4810*/  BSYNC B1 ;  /* 0x0000000000017941 */ /* 0x000fea0003800000 */
.L_x_16158:
[----:B------:R-:W-:Y:S01]  /*4820*/  LEA R5, R0, 0x37800000, 0x17 ;  /* 0x3780000000057811 */ /* 0x000fe200078eb8ff */
[----:B------:R-:W-:-:S05]  /*4830*/  IMAD.SHL.U32 R0, R3, 0x200000, RZ ;  /* 0x0020000003007824 */ /* 0x000fca00078e00ff */
[----:B------:R-:W-:Y:S02]  /*4840*/  LOP3.LUT R0, R5, R0, R6, 0xfe, !PT ;  /* 0x0000000005007212 */ /* 0x000fe400078efe06 */
.L_x_16157:
[----:B------:R-:W-:Y:S05]  /*4850*/  BSYNC B0 ;  /* 0x0000000000007941 */ /* 0x000fea0003800000 */
.L_x_16156:
[----:B------:R-:W0:Y:S02]  /*4860*/  F2I.FTZ.TRUNC.NTZ R0, R0 ;  /* 0x0000000000007305 */ /* 0x000e24000021f100 */
[----:B0-----:R-:W-:Y:S01]  /*4870*/  PRMT R18, R0, 0x7610, R18 ;  /* 0x0000761000127816 */ /* 0x001fe20000000012 */
[----:B------:R-:W-:Y:S05]  /*4880*/  BRA `(.L_x_16137) ;  /* 0x000002a000007947 */ /* 0x000fea0003800000 */
.L_x_16149:
        /* <DEDUP_REMOVED lines=14> */
.L_x_16163:
[----:B------:R-:W-:Y:S05]  /*4970*/  BSYNC B0 ;  /* 0x0000000000007941 */ /* 0x000fea0003800000 */
.L_x_16162:
[----:B------:R-:W0:Y:S02]  /*4980*/  F2I.FTZ.TRUNC.NTZ R0, R0 ;  /* 0x0000000000007305 */ /* 0x000e24000021f100 */
[----:B0-----:R-:W-:Y:S01]  /*4990*/  PRMT R18, R0, 0x7610, R18 ;  /* 0x0000761000127816 */ /* 0x001fe20000000012 */
[----:B------:R-:W-:Y:S05]  /*49a0*/  BRA `(.L_x_16137) ;  /* 0x0000018000007947 */ /* 0x000fea0003800000 */
.L_x_16136:
        /* <DEDUP_REMOVED lines=21> */
.L_x_16161:
[----:B------:R0:W5:Y:S01]  /*4b00*/  LDG.E.U8 R18, [R4.64] ;  /* 0x0000002404127981 */ /* 0x000162000c1e1100 */
[----:B------:R-:W-:Y:S05]  /*4b10*/  BRA `(.L_x_16137) ;  /* 0x0000001000007947 */ /* 0x000fea0003800000 */
.L_x_16160:
[----:B------:R0:W5:Y:S02]  /*4b20*/  LDG.E.U8 R18, [R4.64] ;  /* 0x0000002404127981 */ /* 0x000164000c1e1100 */
.L_x_16137:
        /* <DEDUP_REMOVED lines=16> */
.L_x_16167:
[----:B------:R0:W5:Y:S01]  /*4c30*/  LDG.E.U8 R17, [R4.64] ;  /* 0x0000002404117981 */ /* 0x000162000c1e1100 */
[----:B------:R-:W-:Y:S05]  /*4c40*/  BRA `(.L_x_16169) ;  /* 0x00000d8000007947 */ /* 0x000fea0003800000 */
.L_x_16166:
        /* <DEDUP_REMOVED lines=8> */
.L_x_16171:
[----:B------:R0:W5:Y:S01]  /*4cd0*/  LDG.E.U8 R17, [R4.64] ;  /* 0x0000002404117981 */ /* 0x000162000c1e1100 */
[----:B------:R-:W-:Y:S05]  /*4ce0*/  BRA `(.L_x_16169) ;  /* 0x00000ce000007947 */ /* 0x000fea0003800000 */
.L_x_16170:
[----:B------:R0:W5:Y:S01]  /*4cf0*/  LDG.E.U16 R17, [R4.64] ;  /* 0x0000002404117981 */ /* 0x000162000c1e1500 */
[----:B------:R-:W-:Y:S05]  /*4d00*/  BRA `(.L_x_16169) ;  /* 0x00000cc000007947 */ /* 0x000fea0003800000 */
.L_x_16165:
        /* <DEDUP_REMOVED lines=9> */
.L_x_16173:
[----:B----4-:R-:W4:Y:S02]  /*4da0*/  LDG.E.U16 R0, [R4.64] ;  /* 0x0000002404007981 */ /* 0x010f24000c1e1500 */
[----:B----4-:R-:W-:-:S06]  /*4db0*/  HADD2.F32 R0, -RZ, R0.H0_H0 ;  /* 0x20000000ff007230 */ /* 0x010fcc0000004100 */
[----:B------:R-:W0:Y:S02]  /*4dc0*/  F2I.FTZ.TRUNC.NTZ R0, R0 ;  /* 0x0000000000007305 */ /* 0x000e24000021f100 */
[----:B0-----:R-:W-:Y:S01]  /*4dd0*/  PRMT R17, R0, 0x7610, R17 ;  /* 0x0000761000117816 */ /* 0x001fe20000000011 */
[----:B------:R-:W-:Y:S05]  /*4de0*/  BRA `(.L_x_16169) ;  /* 0x00000be000007947 */ /* 0x000fea0003800000 */
.L_x_16172:
        /* <DEDUP_REMOVED lines=9> */
.L_x_16175:
[----:B----4-:R-:W4:Y:S02]  /*4e80*/  LDG.E.U16 R4, [R4.64] ;  /* 0x0000002404047981 */ /* 0x010f24000c1e1500 */
[----:B----4-:R-:W-:-:S06]  /*4e90*/  HADD2.F32 R0, -RZ, R4.H0_H0 ;  /* 0x20000004ff007230 */ /* 0x010fcc0000004100 */
[----:B------:R-:W0:Y:S02]  /*4ea0*/  F2I.FTZ.TRUNC.NTZ R0, R0 ;  /* 0x0000000000007305 */ /* 0x000e24000021f100 */
[----:B0-----:R-:W-:Y:S01]  /*4eb0*/  PRMT R17, R0, 0x7610, R17 ;  /* 0x0000761000117816 */ /* 0x001fe20000000011 */
[----:B------:R-:W-:Y:S05]  /*4ec0*/  BRA `(.L_x_16169) ;  /* 0x00000b0000007947 */ /* 0x000fea0003800000 */
.L_x_16174:
[----:B----4-:R-:W4:Y:S02]  /*4ed0*/  LDG.E.64 R4, [R4.64] ;  /* 0x0000002404047981 */ /* 0x010f24000c1e1b00 */
[----:B----4-:R0:W4:Y:S01]  /*4ee0*/  F2I.F64.TRUNC R17, R4 ;  /* 0x0000000400117311 */ /* 0x010122000030d100 */
[----:B------:R-:W-:Y:S05]  /*4ef0*/  BRA `(.L_x_16169) ;  /* 0x00000ad000007947 */ /* 0x000fea0003800000 */
.L_x_16164:
        /* <DEDUP_REMOVED lines=12> */
.L_x_16178:
[----:B----4-:R-:W4:Y:S02]  /*4fc0*/  LDG.E.64 R4, [R4.64] ;  /* 0x0000002404047981 */ /* 0x010f24000c1e1b00 */
[----:B----4-:R0:W4:Y:S01]  /*4fd0*/  F2I.F64.TRUNC R17, R4 ;  /* 0x0000000400117311 */ /* 0x010122000030d100 */
[----:B------:R-:W-:Y:S05]  /*4fe0*/  BRA `(.L_x_16169) ;  /* 0x000009e000007947 */ /* 0x000fea0003800000 */
.L_x_16177:
        /* <DEDUP_REMOVED lines=28> */
.L_x_16180:
        /* <DEDUP_REMOVED lines=15> */
.L_x_16179:
[----:B----4-:R-:W4:Y:S02]  /*52a0*/  LDG.E.U16 R0, [R4.64] ;  /* 0x0000002404007981 */ /* 0x010f24000c1e1500 */
[----:B----4-:R-:W-:-:S06]  /*52b0*/  PRMT R0, RZ, 0x5410, R0 ;  /* 0x00005410ff007816 */ /* 0x010fcc0000000000 */
[----:B------:R-:W0:Y:S02]  /*52c0*/  F2I.FTZ.TRUNC.NTZ R0, R0 ;  /* 0x0000000000007305 */ /* 0x000e24000021f100 */
[----:B0-----:R-:W-:Y:S01]  /*52d0*/  PRMT R17, R0, 0x7610, R17 ;  /* 0x0000761000117816 */ /* 0x001fe20000000011 */
[----:B------:R-:W-:Y:S05]  /*52e0*/  BRA `(.L_x_16169) ;  /* 0x000006e000007947 */ /* 0x000fea0003800000 */
.L_x_16176:
        /* <DEDUP_REMOVED lines=10> */
.L_x_16183:
        /* <DEDUP_REMOVED lines=21> */
.L_x_16187:
[----:B------:R-:W-:Y:S05]  /*54e0*/  BSYNC B1 ;  /* 0x0000000000017941 */ /* 0x000fea0003800000 */
.L_x_16186:
[----:B------:R-:W-:Y:S01]  /*54f0*/  LEA R5, R0, 0x3b800000, 0x17 ;  /* 0x3b80000000057811 */ /* 0x000fe200078eb8ff */
[----:B------:R-:W-:-:S05]  /*5500*/  IMAD.SHL.U32 R0, R3, 0x100000, RZ ;  /* 0x0010000003007824 */ /* 0x000fca00078e00ff */
[----:B------:R-:W-:Y:S02]  /*5510*/  LOP3.LUT R0, R5, R0, R6, 0xfe, !PT ;  /* 0x0000000005007212 */ /* 0x000fe400078efe06 */
.L_x_16185:
[----:B------:R-:W-:Y:S05]  /*5520*/  BSYNC B0 ;  /* 0x0000000000007941 */ /* 0x000fea0003800000 */
.L_x_16184:
[----:B------:R-:W0:Y:S02]  /*5530*/  F2I.FTZ.TRUNC.NTZ R0, R0 ;  /* 0x0000000000007305 */ /* 0x000e24000021f100 */
[----:B0-----:R-:W-:Y:S01]  /*5540*/  PRMT R17, R0, 0x7610, R17 ;  /* 0x0000761000117816 */ /* 0x001fe20000000011 */
[----:B------:R-:W-:Y:S05]  /*5550*/  BRA `(.L_x_16169) ;  /* 0x0000047000007947 */ /* 0x000fea0003800000 */
.L_x_16182:
        /* <DEDUP_REMOVED lines=21> */
.L_x_16191:
[----:B------:R-:W-:Y:S05]  /*56b0*/  BSYNC B1 ;  /* 0x0000000000017941 */ /* 0x000fea0003800000 */
.L_x_16190:
[----:B------:R-:W-:Y:S01]  /*56c0*/  LEA R5, R0, 0x37800000, 0x17 ;  /* 0x3780000000057811 */ /* 0x000fe200078eb8ff */
[----:B------:R-:W-:-:S05]  /*56d0*/  IMAD.SHL.U32 R0, R3, 0x200000, RZ ;  /* 0x0020000003007824 */ /* 0x000fca00078e00ff */
[----:B------:R-:W-:Y:S02]  /*56e0*/  LOP3.LUT R0, R5, R0, R6, 0xfe, !PT ;  /* 0x0000000005007212 */ /* 0x000fe400078efe06 */
.L_x_16189:
[----:B------:R-:W-:Y:S05]  /*56f0*/  BSYNC B0 ;  /* 0x0000000000007941 */ /* 0x000fea0003800000 */
.L_x_16188:
[----:B------:R-:W0:Y:S02]  /*5700*/  F2I.FTZ.TRUNC.NTZ R0, R0 ;  /* 0x0000000000007305 */ /* 0x000e24000021f100 */
[----:B0-----:R-:W-:Y:S01]  /*5710*/  PRMT R17, R0, 0x7610, R17 ;  /* 0x0000761000117816 */ /* 0x001fe20000000011 */
[----:B------:R-:W-:Y:S05]  /*5720*/  BRA `(.L_x_16169) ;  /* 0x000002a000007947 */ /* 0x000fea0003800000 */
.L_x_16181:
        /* <DEDUP_REMOVED lines=14> */
.L_x_16195:
[----:B------:R-:W-:Y:S05]  /*5810*/  BSYNC B0 ;  /* 0x0000000000007941 */ /* 0x000fea0003800000 */
.L_x_16194:
[----:B------:R-:W0:Y:S02]  /*5820*/  F2I.FTZ.TRUNC.NTZ R0, R0 ;  /* 0x0000000000007305 */ /* 0x000e24000021f100 */
[----:B0-----:R-:W-:Y:S01]  /*5830*/  PRMT R17, R0, 0x7610, R17 ;  /* 0x0000761000117816 */ /* 0x001fe20000000011 */
[----:B------:R-:W-:Y:S05]  /*5840*/  BRA `(.L_x_16169) ;  /* 0x0000018000007947 */ /* 0x000fea0003800000 */
.L_x_16168:
        /* <DEDUP_REMOVED lines=21> */
.L_x_16193:
[----:B------:R0:W5:Y:S01]  /*59a0*/  LDG.E.U8 R17, [R4.64] ;  /* 0x0000002404117981 */ /* 0x000162000c1e1100 */
[----:B------:R-:W-:Y:S05]  /*59b0*/  BRA `(.L_x_16169) ;  /* 0x0000001000007947 */ /* 0x000fea0003800000 */
.L_x_16192:
[----:B------:R0:W5:Y:S02]  /*59c0*/  LDG.E.U8 R17, [R4.64] ;  /* 0x0000002404117981 */ /* 0x000164000c1e1100 */
.L_x_16169:
[----:B------:R-:W-:-:S03]  /*59d0*/  IADD3 R23, R23, 0x80, RZ ;  /* 0x0000008017177810 */ /* 0x000fc60007ffe0ff */
.L_x_16131:
[----:B------:R-:W-:Y:S05]  /*59e0*/  BSYNC B6 ;  /* 0x0000000000067941 */ /* 0x000fea0003800000 */
.L_x_16130:
        /* <DEDUP_REMOVED lines=21> */
.L_x_16201:
[----:B------:R0:W5:Y:S01]  /*5b40*/  LDG.E.U8 R25, [R4.64] ;  /* 0x0000002404197981 */ /* 0x000162000c1e1100 */
[----:B------:R-:W-:Y:S05]  /*5b50*/  BRA `(.L_x_16203) ;  /* 0x00000d8000007947 */ /* 0x000fea0003800000 */
.L_x_16200:
        /* <DEDUP_REMOVED lines=8> */
.L_x_16205:
[----:B------:R0:W5:Y:S01]  /*5be0*/  LDG.E.U8 R25, [R4.64] ;  /* 0x0000002404197981 */ /* 0x000162000c1e1100 */
[----:B------:R-:W-:Y:S05]  /*5bf0*/  BRA `(.L_x_16203) ;  /* 0x00000ce000007947 */ /* 0x000fea0003800000 */
.L_x_16204:
[----:B------:R0:W5:Y:S01]  /*5c00*/  LDG.E.U16 R25, [R4.64] ;  /* 0x0000002404197981 */ /* 0x000162000c1e1500 */
[----:B------:R-:W-:Y:S05]  /*5c10*/  BRA `(.L_x_16203) ;  /* 0x00000cc000007947 */ /* 0x000fea0003800000 */
.L_x_16199:
        /* <DEDUP_REMOVED lines=9> */
.L_x_16207:
[----:B----4-:R-:W4:Y:S02]  /*5cb0*/  LDG.E.U16 R0, [R4.64] ;  /* 0x0000002404007981 */ /* 0x010f24000c1e1500 */
[----:B----4-:R-:W-:-:S06]  /*5cc0*/  HADD2.F32 R0, -RZ, R0.H0_H0 ;  /* 0x20000000ff007230 */ /* 0x010fcc0000004100 */
[----:B------:R-:W0:Y:S02]  /*5cd0*/  F2I.FTZ.TRUNC.NTZ R0, R0 ;  /* 0x0000000000007305 */ /* 0x000e24000021f100 */
[----:B0-----:R-:W-:Y:S01]  /*5ce0*/  PRMT R25, R0, 0x7610, R25 ;  /* 0x0000761000197816 */ /* 0x001fe20000000019 */
[----:B------:R-:W-:Y:S05]  /*5cf0*/  BRA `(.L_x_16203) ;  /* 0x00000be000007947 */ /* 0x000fea0003800000 */
.L_x_16206:
        /* <DEDUP_REMOVED lines=9> */
.L_x_16209:
[----:B----4-:R-:W4:Y:S02]  /*5d90*/  LDG.E.U16 R4, [R4.64] ;  /* 0x0000002404047981 */ /* 0x010f24000c1e1500 */
[----:B----4-:R-:W-:-:S06]  /*5da0*/  HADD2.F32 R0, -RZ, R4.H0_H0 ;  /* 0x20000004ff007230 */ /* 0x010fcc0000004100 */
[----:B------:R-:W0:Y:S02]  /*5db0*/  F2I.FTZ.TRUNC.NTZ R0, R0 ;  /* 0x0000000000007305 */ /* 0x000e24000021f100 */
[----:B0-----:R-:W-:Y:S01]  /*5dc0*/  PRMT R25, R0, 0x7610, R25 ;  /* 0x0000761000197816 */ /* 0x001fe20000000019 */
[----:B------:R-:W-:Y:S05]  /*5dd0*/  BRA `(.L_x_16203) ;  /* 0x00000b0000007947 */ /* 0x000fea0003800000 */
.L_x_16208:
[----:B----4-:R-:W4:Y:S02]  /*5de0*/  LDG.E.64 R4, [R4.64] ;  /* 0x0000002404047981 */ /* 0x010f24000c1e1b00 */
[----:B----4-:R0:W4:Y:S01]  /*5df0*/  F2I.F64.TRUNC R25, R4 ;  /* 0x0000000400197311 */ /* 0x010122000030d100 */
[----:B------:R-:W-:Y:S05]  /*5e00*/  BRA `(.L_x_16203) ;  /* 0x00000ad000007947 */ /* 0x000fea0003800000 */
.L_x_16198:
        /* <DEDUP_REMOVED lines=12> */
.L_x_16212:
[----:B----4-:R-:W4:Y:S02]  /*5ed0*/  LDG.E.64 R4, [R4.64] ;  /* 0x0000002404047981 */ /* 0x010f24000c1e1b00 */
[----:B----4-:R0:W4:Y:S01]  /*5ee0*/  F2I.F64.TRUNC R25, R4 ;  /* 0x0000000400197311 */ /* 0x010122000030d100 */
[----:B------:R-:W-:Y:S05]  /*5ef0*/  BRA `(.L_x_16203) ;  /* 0x000009e000007947 */ /* 0x000fea0003800000 */
.L_x_16211:
        /* <DEDUP_REMOVED lines=28> */
.L_x_16214:
        /* <DEDUP_REMOVED lines=15> */
.L_x_16213:
[----:B----4-:R-:W4:Y:S02]  /*61b0*/  LDG.E.U16 R0, [R4.64] ;  /* 0x0000002404007981 */ /* 0x010f24000c1e1500 */
[----:B----4-:R-:W-:-:S06]  /*61c0*/  PRMT R0, RZ, 0x5410, R0 ;  /* 0x00005410ff007816 */ /* 0x010fcc0000000000 */
[----:B------:R-:W0:Y:S02]  /*61d0*/  F2I.FTZ.TRUNC.NTZ R0, R0 ;  /* 0x0000000000007305 */ /* 0x000e24000021f100 */
[----:B0-----:R-:W-:Y:S01]  /*61e0*/  PRMT R25, R0, 0x7610, R25 ;  /* 0x0000761000197816 */ /* 0x001fe20000000019 */
[----:B------:R-:W-:Y:S05]  /*61f0*/  BRA `(.L_x_16203) ;  /* 0x000006e000007947 */ /* 0x000fea0003800000 */
.L_x_16210:
        /* <DEDUP_REMOVED lines=10> */
.L_x_16217:
        /* <DEDUP_REMOVED lines=21> */
.L_x_16221:
[----:B------:R-:W-:Y:S05]  /*63f0*/  BSYNC B1 ;  /* 0x0000000000017941 */ /* 0x000fea0003800000 */
.L_x_16220:
[----:B------:R-:W-:Y:S01]  /*6400*/  LEA R5, R0, 0x3b800000, 0x17 ;  /* 0x3b80000000057811 */ /* 0x000fe200078eb8ff */
[----:B------:R-:W-:-:S05]  /*6410*/  IMAD.SHL.U32 R0, R3, 0x100000, RZ ;  /* 0x0010000003007824 */ /* 0x000fca00078e00ff */
[----:B------:R-:W-:Y:S02]  /*6420*/  LOP3.LUT R0, R5, R0, R6, 0xfe, !PT ;  /* 0x0000000005007212 */ /* 0x000fe400078efe06 */
.L_x_16219:
[----:B------:R-:W-:Y:S05]  /*6430*/  BSYNC B0 ;  /* 0x0000000000007941 */ /* 0x000fea0003800000 */
.L_x_16218:
[----:B------:R-:W0:Y:S02]  /*6440*/  F2I.FTZ.TRUNC.NTZ R0, R0 ;  /* 0x0000000000007305 */ /* 0x000e24000021f100 */
[----:B0-----:R-:W-:Y:S01]  /*6450*/  PRMT R25, R0, 0x7610, R25 ;  /* 0x0000761000197816 */ /* 0x001fe20000000019 */
[----:B------:R-:W-:Y:S05]  /*6460*/  BRA `(.L_x_16203) ;  /* 0x0000047000007947 */ /* 0x000fea0003800000 */
.L_x_16216:
        /* <DEDUP_REMOVED lines=21> */
.L_x_16225:
[----:B------:R-:W-:Y:S05]  /*65c0*/  BSYNC B1 ;  /* 0x0000000000017941 */ /* 0x000fea0003800000 */
.L_x_16224:
[----:B------:R-:W-:Y:S01]  /*65d0*/  LEA R5, R0, 0x37800000, 0x17 ;  /* 0x3780000000057811 */ /* 0x000fe200078eb8ff */
[----:B------:R-:W-:-:S05]  /*65e0*/  IMAD.SHL.U32 R0, R3, 0x200000, RZ ;  /* 0x0020000003007824 */ /* 0x000fca00078e00ff */
[----:B------:R-:W-:Y:S02]  /*65f0*/  LOP3.LUT R0, R5, R0, R6, 0xfe, !PT ;  /* 0x0000000005007212 */ /* 0x000fe400078efe06 */
.L_x_16223:
[----:B------:R-:W-:Y:S05]  /*6600*/  BSYNC B0 ;  /* 0x0000000000007941 */ /* 0x000fea0003800000 */
.L_x_16222:
[----:B------:R-:W0:Y:S02]  /*6610*/  F2I.FTZ.TRUNC.NTZ R0, R0 ;  /* 0x0000000000007305 */ /* 0x000e24000021f100 */
[----:B0-----:R-:W-:Y:S01]  /*6620*/  PRMT R25, R0, 0x7610, R25 ;  /* 0x0000761000197816 */ /* 0x001fe20000000019 */
[----:B------:R-:W-:Y:S05]  /*6630*/  BRA `(.L_x_16203) ;  /* 0x000002a000007947 */ /* 0x000fea0003800000 */
.L_x_16215:
        /* <DEDUP_REMOVED lines=14> */
.L_x_16229:
[----:B------:R-:W-:Y:S05]  /*6720*/  BSYNC B0 ;  /* 0x0000000000007941 */ /* 0x000fea0003800000 */
.L_x_16228:
[----:B------:R-:W0:Y:S02]  /*6730*/  F2I.FTZ.TRUNC.NTZ R0, R0 ;  /* 0x0000000000007305 */ /* 0x000e24000021f100 */
[----:B0-----:R-:W-:Y:S01]  /*6740*/  PRMT R25, R0, 0x7610, R25 ;  /* 0x0000761000197816 */ /* 0x001fe20000000019 */
[----:B------:R-:W-:Y:S05]  /*6750*/  BRA `(.L_x_16203) ;  /* 0x0000018000007947 */ /* 0x000fea0003800000 */
.L_x_16202:
        /* <DEDUP_REMOVED lines=21> */
.L_x_16227:
[----:B------:R0:W5:Y:S01]  /*68b0*/  LDG.E.U8 R25, [R4.64] ;  /* 0x0000002404197981 */ /* 0x000162000c1e1100 */
[----:B------:R-:W-:Y:S05]  /*68c0*/  BRA `(.L_x_16203) ;  /* 0x0000001000007947 */ /* 0x000fea0003800000 */
.L_x_16226:
[----:B------:R0:W5:Y:S02]  /*68d0*/  LDG.E.U8 R25, [R4.64] ;  /* 0x0000002404197981 */ /* 0x000164000c1e1100 */
.L_x_16203:
        /* <DEDUP_REMOVED lines=16> */
.L_x_16233:
[----:B------:R0:W5:Y:S01]  /*69e0*/  LDG.E.U8 R19, [R4.64] ;  /* 0x0000002404137981 */ /* 0x000162000c1e1100 */
[----:B------:R-:W-:Y:S05]  /*69f0*/  BRA `(.L_x_16197) ;  /* 0x00000d7000007947 */ /* 0x000fea0003800000 */
.L_x_16232:
        /* <DEDUP_REMOVED lines=8> */
.L_x_16236:
[----:B------:R0:W5:Y:S01]  /*6a80*/  LDG.E.U8 R19, [R4.64] ;  /* 0x0000002404137981 */ /* 0x000162000c1e1100 */
[----:B------:R-:W-:Y:S05]  /*6a90*/  BRA `(.L_x_16197) ;  /* 0x00000cd000007947 */ /* 0x000fea0003800000 */
.L_x_16235:
[----:B------:R0:W5:Y:S01]  /*6aa0*/  LDG.E.U16 R19, [R4.64] ;  /* 0x0000002404137981 */ /* 0x000162000c1e1500 */
[----:B------:R-:W-:Y:S05]  /*6ab0*/  BRA `(.L_x_16197) ;  /* 0x00000cb000007947 */ /* 0x000fea0003800000 */
.L_x_16231:
        /* <DEDUP_REMOVED lines=9> */
.L_x_16238:
[----:B----4-:R-:W4:Y:S02]  /*6b50*/  LDG.E.U16 R0, [R4.64] ;  /* 0x0000002404007981 */ /* 0x010f24000c1e1500 */
[----:B----4-:R-:W-:-:S06]  /*6b60*/  HADD2.F32 R0, -RZ, R0.H0_H0 ;  /* 0x20000000ff007230 */ /* 0x010fcc0000004100 */
[----:B------:R-:W0:Y:S02]  /*6b70*/  F2I.FTZ.TRUNC.NTZ R0, R0 ;  /* 0x0000000000007305 */ /* 0x000e24000021f100 */
[----:B0-----:R-:W-:Y:S01]  /*6b80*/  PRMT R19, R0, 0x7610, R19 ;  /* 0x0000761000137816 */ /* 0x001fe20000000013 */
[----:B------:R-:W-:Y:S05]  /*6b90*/  BRA `(.L_x_16197) ;  /* 0x00000bd000007947 */ /* 0x000fea0003800000 */
.L_x_16237:
        /* <DEDUP_REMOVED lines=9> */
.L_x_16240:
[----:B----4-:R-:W4:Y:S02]  /*6c30*/  LDG.E.U16 R4, [R4.64] ;  /* 0x0000002404047981 */ /* 0x010f24000c1e1500 */
[----:B----4-:R-:W-:-:S06]  /*6c40*/  HADD2.F32 R0, -RZ, R4.H0_H0 ;  /* 0x20000004ff007230 */ /* 0x010fcc0000004100 */
[----:B------:R-:W0:Y:S02]  /*6c50*/  F2I.FTZ.TRUNC.NTZ R0, R0 ;  /* 0x0000000000007305 */ /* 0x000e24000021f100 */
[----:B0-----:R-:W-:Y:S01]  /*6c60*/  PRMT R19, R0, 0x7610, R19 ;  /* 0x0000761000137816 */ /* 0x001fe20000000013 */
[----:B------:R-:W-:Y:S05]  /*6c70*/  BRA `(.L_x_16197) ;  /* 0x00000af000007947 */ /* 0x000fea0003800000 */
.L_x_16239:
[----:B----4-:R-:W4:Y:S02]  /*6c80*/  LDG.E.64 R4, [R4.64] ;  /* 0x0000002404047981 */ /* 0x010f24000c1e1b00 */
[----:B----4-:R0:W4:Y:S01]  /*6c90*/  F2I.F64.TRUNC R19, R4 ;  /* 0x0000000400137311 */ /* 0x010122000030d100 */
[----:B------:R-:W-:Y:S05]  /*6ca0*/  BRA `(.L_x_16197) ;  /* 0x00000ac000007947 */ /* 0x000fea0003800000 */
.L_x_16230:
        /* <DEDUP_REMOVED lines=12> */
.L_x_16243:
[----:B----4-:R-:W4:Y:S02]  /*6d70*/  LDG.E.64 R4, [R4.64] ;  /* 0x0000002404047981 */ /* 0x010f24000c1e1b00 */
[----:B----4-:R0:W4:Y:S01]  /*6d80*/  F2I.F64.TRUNC R19, R4 ;  /* 0x0000000400137311 */ /* 0x010122000030d100 */
[----:B------:R-:W-:Y:S05]  /*6d90*/  BRA `(.L_x_16197) ;  /* 0x000009d000007947 */ /* 0x000fea0003800000 */
.L_x_16242:
        /* <DEDUP_REMOVED lines=28> */
.L_x_16245:
        /* <DEDUP_REMOVED lines=15> */
.L_x_16244:
[----:B----4-:R-:W4:Y:S02]  /*7050*/  LDG.E.U16 R0, [R4.64] ;  /* 0x0000002404007981 */ /* 0x010f24000c1e1500 */
[----:B----4-:R-:W-:-:S06]  /*7060*/  PRMT R0, RZ, 0x5410, R0 ;  /* 0x00005410ff007816 */ /* 0x010fcc0000000000 */
[----:B------:R-:W0:Y:S02]  /*7070*/  F2I.FTZ.TRUNC.NTZ R0, R0 ;  /* 0x0000000000007305 */ /* 0x000e24000021f100 */
[----:B0-----:R-:W-:Y:S01]  /*7080*/  PRMT R19, R0, 0x7610, R19 ;  /* 0x0000761000137816 */ /* 0x001fe20000000013 */
[----:B------:R-:W-:Y:S05]  /*7090*/  BRA `(.L_x_16197) ;  /* 0x000006d000007947 */ /* 0x000fea0003800000 */
.L_x_16241:
        /* <DEDUP_REMOVED lines=10> */
.L_x_16248:
        /* <DEDUP_REMOVED lines=21> */
.L_x_16252:
[----:B------:R-:W-:Y:S05]  /*7290*/  BSYNC B1 ;  /* 0x0000000000017941 */ /* 0x000fea0003800000 */
.L_x_16251:
[----:B------:R-:W-:Y:S01]  /*72a0*/  LEA R5, R0, 0x3b800000, 0x17 ;  /* 0x3b80000000057811 */ /* 0x000fe200078eb8ff */
[----:B------:R-:W-:-:S05]  /*72b0*/  IMAD.SHL.U32 R0, R3, 0x100000, RZ ;  /* 0x0010000003007824 */ /* 0x000fca00078e00ff */
[----:B------:R-:W-:Y:S02]  /*72c0*/  LOP3.LUT R0, R5, R0, R6, 0xfe, !PT ;  /* 0x0000000005007212 */ /* 0x000fe400078efe06 */
.L_x_16250:
[----:B------:R-:W-:Y:S05]  /*72d0*/  BSYNC B0 ;  /* 0x0000000000007941 */ /* 0x000fea0003800000 */
.L_x_16249:
[----:B------:R-:W0:Y:S02]  /*72e0*/  F2I.FTZ.TRUNC.NTZ R0, R0 ;  /* 0x0000000000007305 */ /* 0x000e24000021f100 */
[----:B0-----:R-:W-:Y:S01]  /*72f0*/  PRMT R19, R0, 0x7610, R19 ;  /* 0x0000761000137816 */ /* 0x001fe20000000013 */
[----:B------:R-:W-:Y:S05]  /*7300*/  BRA `(.L_x_16197) ;  /* 0x0000046000007947 */ /* 0x000fea0003800000 */
.L_x_16247:
        /* <DEDUP_REMOVED lines=21> */
.L_x_16256:
[----:B------:R-:W-:Y:S05]  /*7460*/  BSYNC B1 ;  /* 0x0000000000017941 */ /* 0x000fea0003800000 */
.L_x_16255:
[----:B------:R-:W-:Y:S01]  /*7470*/  LEA R5, R0, 0x37800000, 0x17 ;  /* 0x3780000000057811 */ /* 0x000fe200078eb8ff */
[----:B------:R-:W-:-:S05]  /*7480*/  IMAD.SHL.U32 R0, R3, 0x200000, RZ ;  /* 0x0020000003007824 */ /* 0x000fca00078e00ff */
[----:B------:R-:W-:Y:S02]  /*7490*/  LOP3.LUT R0, R5, R0, R6, 0xfe, !PT ;  /* 0x0000000005007212 */ /* 0x000fe400078efe06 */
.L_x_16254:
[----:B------:R-:W-:Y:S05]  /*74a0*/  BSYNC B0 ;  /* 0x0000000000007941 */ /* 0x000fea0003800000 */
.L_x_16253:
[----:B------:R-:W0:Y:S02]  /*74b0*/  F2I.FTZ.TRUNC.NTZ R0, R0 ;  /* 0x0000000000007305 */ /* 0x000e24000021f100 */
[----:B0-----:R-:W-:Y:S01]  /*74c0*/  PRMT R19, R0, 0x7610, R19 ;  /* 0x0000761000137816 */ /* 0x001fe20000000013 */
[----:B------:R-:W-:Y:S05]  /*74d0*/  BRA `(.L_x_16197) ;  /* 0x0000029000007947 */ /* 0x000fea0003800000 */
.L_x_16246:
        /* <DEDUP_REMOVED lines=14> */
.L_x_16260:
[----:B------:R-:W-:Y:S05]  /*75c0*/  BSYNC B0 ;  /* 0x0000000000007941 */ /* 0x000fea0003800000 */
.L_x_16259:
[----:B------:R-:W0:Y:S02]  /*75d0*/  F2I.FTZ.TRUNC.NTZ R0, R0 ;  /* 0x0000000000007305 */ /* 0x000e24000021f100 */
[----:B0-----:R-:W-:Y:S01]  /*75e0*/  PRMT R19, R0, 0x7610, R19 ;  /* 0x0000761000137816 */ /* 0x001fe20000000013 */
[----:B------:R-:W-:Y:S05]  /*75f0*/  BRA `(.L_x_16197) ;  /* 0x0000017000007947 */ /* 0x000fea0003800000 */
.L_x_16234:
        /* <DEDUP_REMOVED lines=20> */
.L_x_16258:
[----:B------:R0:W5:Y:S01]  /*7740*/  LDG.E.U8 R19, [R4.64] ;  /* 0x0000002404137981 */ /* 0x000162000c1e1100 */
[----:B------:R-:W-:Y:S05]  /*7750*/  BRA `(.L_x_16197) ;  /* 0x0000001000007947 */ /* 0x000fea0003800000 */
.L_x_16257:
[----:B------:R0:W5:Y:S02]  /*7760*/  LDG.E.U8 R19, [R4.64] ;  /* 0x0000002404137981 */ /* 0x000164000c1e1100 */
.L_x_16197:
[----:B------:R-:W-:Y:S05]  /*7770*/  BSYNC B6 ;  /* 0x0000000000067941 */ /* 0x000fea0003800000 */
.L_x_16196:
[----:B------:R-:W0:Y:S01]  /*7780*/  S2R R23, SR_TID.X ;  /* 0x0000000000177919 */ /* 0x000e220000002100 */
[C---:B-----5:R-:W-:Y:S01]  /*7790*/  LOP3.LUT P6, RZ, R26.reuse, 0xff, RZ, 0xc0, !PT ;  /* 0x000000ff1aff7812 */ /* 0x060fe200078cc0ff */
[----:B------:R-:W-:Y:S01]  /*77a0*/  BSSY B6, `(.L_x_16261) ;  /* 0x0000112000067945 */ /* 0x000fe20003800000 */
[----:B------:R-:W-:Y:S02]  /*77b0*/  PRMT R0, R26, 0x8880, RZ ;  /* 0x000088801a007816 */ /* 0x000fe400000000ff */
[C---:B----4-:R-:W-:Y:S02]  /*77c0*/  LOP3.LUT P1, RZ, R18.reuse, 0xff, RZ, 0xc0, !PT ;  /* 0x000000ff12ff7812 */ /* 0x050fe4000782c0ff */
[----:B0-----:R-:W-:Y:S02]  /*77d0*/  PRMT R4, R18, 0x8880, RZ ;  /* 0x0000888012047816 */ /* 0x001fe400000000ff */
[----:B------:R-:W0:Y:S01]  /*77e0*/  LDC.U8 R18, c[0x0][0x190] ;  /* 0x00006400ff127b82 */ /* 0x000e220000000000 */
[----:B------:R-:W-:-:S02]  /*77f0*/  ISETP.GT.AND P5, PT, R0, RZ, PT ;  /* 0x000000ff0000720c */ /* 0x000fc40003fa4270 */
[C---:B------:R-:W-:Y:S02]  /*7800*/  LOP3.LUT P2, RZ, R25.reuse, 0xff, RZ, 0xc0, !PT ;  /* 0x000000ff19ff7812 */ /* 0x040fe4000784c0ff */
[----:B--2---:R-:W-:Y:S02]  /*7810*/  @P6 SEL R24, RZ, 0x1, !P5 ;  /* 0x00000001ff186807 */ /* 0x004fe40006800000 */
[----:B------:R-:W-:Y:S02]  /*7820*/  PRMT R25, R25, 0x8880, RZ ;  /* 0x0000888019197816 */ /* 0x000fe400000000ff */
[C---:B-1----:R-:W-:Y:S02]  /*7830*/  LOP3.LUT P0, RZ, R27.reuse, 0xff, RZ, 0xc0, !PT ;  /* 0x000000ff1bff7812 */ /* 0x042fe4000780c0ff */
[----:B------:R-:W-:Y:S01]  /*7840*/  PRMT R3, R27, 0x8880, RZ ;  /* 0x000088801b037816 */ /* 0x000fe200000000ff */
[----:B------:R-:W-:Y:S01]  /*7850*/  IMAD.MOV.U32 R0, RZ, RZ, R25 ;  /* 0x000000ffff007224 */ /* 0x000fe200078e0019 */
[----:B------:R-:W-:-:S02]  /*7860*/  ISETP.GT.AND P4, PT, R4, RZ, PT ;  /* 0x000000ff0400720c */ /* 0x000fc40003f84270 */
[----:B------:R-:W-:Y:S02]  /*7870*/  ISETP.GE.AND P6, PT, R23, R16, PT ;  /* 0x000000101700720c */ /* 0x000fe40003fc6270 */
[----:B------:R-:W-:Y:S02]  /*7880*/  ISETP.GT.AND P3, PT, R3, RZ, PT ;  /* 0x000000ff0300720c */ /* 0x000fe40003f64270 */
[----:B------:R-:W-:Y:S02]  /*7890*/  ISETP.GT.AND P5, PT, R0, RZ, PT ;  /* 0x000000ff0000720c */ /* 0x000fe40003fa4270 */
[----:B------:R-:W-:Y:S02]  /*78a0*/  @P1 SEL R17, RZ, 0x1, !P4 ;  /* 0x00000001ff111807 */ /* 0x000fe40006000000 */
[----:B---3--:R-:W-:Y:S02]  /*78b0*/  @P0 SEL R22, RZ, 0x1, !P3 ;  /* 0x00000001ff160807 */ /* 0x008fe40005800000 */
[----:B------:R-:W-:-:S03]  /*78c0*/  @P2 SEL R19, RZ, 0x1, !P5 ;  /* 0x00000001ff132807 */ /* 0x000fc60006800000 */
        /* <DEDUP_REMOVED lines=20> */
.L_x_16266:
[----:B------:R0:W-:Y:S01]  /*7a10*/  STG.E.U8 [R8.64], R24 ;  /* 0x0000001808007986 */ /* 0x0001e2000c101124 */
[----:B------:R-:W-:Y:S05]  /*7a20*/  BRA `(.L_x_16262) ;  /* 0x00000e9000007947 */ /* 0x000fea0003800000 */
.L_x_16265:
        /* <DEDUP_REMOVED lines=12> */
.L_x_16269:
[----:B------:R-:W-:-:S04]  /*7af0*/  LOP3.LUT R24, R24, 0xffff, RZ, 0xc0, !PT ;  /* 0x0000ffff18187812 */ /* 0x000fc800078ec0ff */
[----:B------:R-:W-:-:S05]  /*7b00*/  PRMT R3, R24, 0x8880, RZ ;  /* 0x0000888018037816 */ /* 0x000fca00000000ff */
[----:B------:R0:W-:Y:S01]  /*7b10*/  STG.E [R8.64], R3 ;  /* 0x0000000308007986 */ /* 0x0001e2000c101924 */
[----:B------:R-:W-:Y:S05]  /*7b20*/  BRA `(.L_x_16262) ;  /* 0x00000d9000007947 */ /* 0x000fea0003800000 */
.L_x_16268:
[----:B------:R-:W-:-:S04]  /*7b30*/  PRMT R3, R24, 0x8880, RZ ;  /* 0x0000888018037816 */ /* 0x000fc800000000ff */
[----:B------:R-:W-:-:S05]  /*7b40*/  PRMT R3, R3, 0x7710, RZ ;  /* 0x0000771003037816 */ /* 0x000fca00000000ff */
[----:B------:R0:W-:Y:S01]  /*7b50*/  STG.E.U16 [R8.64], R3 ;  /* 0x0000000308007986 */ /* 0x0001e2000c101524 */
[----:B------:R-:W-:Y:S05]  /*7b60*/  BRA `(.L_x_16262) ;  /* 0x00000d5000007947 */ /* 0x000fea0003800000 */
.L_x_16264:
        /* <DEDUP_REMOVED lines=9> */
.L_x_16271:
[----:B------:R-:W0:Y:S02]  /*7c00*/  I2F.S8 R0, R24 ;  /* 0x0000001800007306 */ /* 0x000e240000001400 */
[----:B0-----:R-:W-:-:S05]  /*7c10*/  F2FP.PACK_AB R0, RZ, R0 ;  /* 0x00000000ff00723e */ /* 0x001fca00000000ff */
[----:B------:R0:W-:Y:S01]  /*7c20*/  STG.E.U16 [R8.64], R0 ;  /* 0x0000000008007986 */ /* 0x0001e2000c101524 */
[----:B------:R-:W-:Y:S05]  /*7c30*/  BRA `(.L_x_16262) ;  /* 0x00000c8000007947 */ /* 0x000fea0003800000 */
.L_x_16270:
        /* <DEDUP_REMOVED lines=10> */
.L_x_16273:
[----:B------:R-:W0:Y:S02]  /*7ce0*/  I2F.S8 R24, R24 ;  /* 0x0000001800187306 */ /* 0x000e240000001400 */
[----:B0-----:R-:W-:-:S04]  /*7cf0*/  F2FP.PACK_AB R3, RZ, R24 ;  /* 0x00000018ff03723e */ /* 0x001fc800000000ff */
[----:B------:R-:W-:-:S05]  /*7d00*/  PRMT R3, R3, 0x5410, RZ ;  /* 0x0000541003037816 */ /* 0x000fca00000000ff */
[----:B------:R0:W-:Y:S01]  /*7d10*/  STG.E [R8.64], R3 ;  /* 0x0000000308007986 */ /* 0x0001e2000c101924 */
[----:B------:R-:W-:Y:S05]  /*7d20*/  BRA `(.L_x_16262) ;  /* 0x00000b9000007947 */ /* 0x000fea0003800000 */
.L_x_16272:
[----:B------:R-:W-:-:S04]  /*7d30*/  PRMT R4, R24, 0x8880, RZ ;  /* 0x0000888018047816 */ /* 0x000fc800000000ff */
[----:B------:R-:W-:-:S06]  /*7d40*/  PRMT R4, R4, 0x7710, RZ ;  /* 0x0000771004047816 */ /* 0x000fcc00000000ff */
[----:B------:R-:W0:Y:S02]  /*7d50*/  I2F.F64.S16 R4, R4 ;  /* 0x0000000400047312 */ /* 0x000e240000101c00 */
[----:B0-----:R0:W-:Y:S01]  /*7d60*/  STG.E.64 [R8.64], R4 ;  /* 0x0000000408007986 */ /* 0x0011e2000c101b24 */
[----:B------:R-:W-:Y:S05]  /*7d70*/  BRA `(.L_x_16262) ;  /* 0x00000b4000007947 */ /* 0x000fea0003800000 */
.L_x_16263:
        /* <DEDUP_REMOVED lines=12> */
.L_x_16276:
[----:B------:R-:W-:Y:S01]  /*7e40*/  PRMT R4, R24, 0x8880, RZ ;  /* 0x0000888018047816 */ /* 0x000fe200000000ff */
[----:B------:R-:W-:-:S03]  /*7e50*/  CS2R R6, SRZ ;  /* 0x0000000000067805 */ /* 0x000fc6000001ff00 */
[----:B------:R-:W-:-:S06]  /*7e60*/  PRMT R4, R4, 0x7710, RZ ;  /* 0x0000771004047816 */ /* 0x000fcc00000000ff */
[----:B------:R-:W0:Y:S02]  /*7e70*/  I2F.F64.S16 R4, R4 ;  /* 0x0000000400047312 */ /* 0x000e240000101c00 */
[----:B0-----:R0:W-:Y:S01]  /*7e80*/  STG.E.128 [R8.64], R4 ;  /* 0x0000000408007986 */ /* 0x0011e2000c101d24 */
[----:B------:R-:W-:Y:S05]  /*7e90*/  BRA `(.L_x_16262) ;  /* 0x00000a2000007947 */ /* 0x000fea0003800000 */
.L_x_16275:
        /* <DEDUP_REMOVED lines=21> */
.L_x_16280:
[----:B------:R-:W-:Y:S05]  /*7ff0*/  BSYNC B0 ;  /* 0x0000000000007941 */ /* 0x000fea0003800000 */
.L_x_16279:
[----:B------:R-:W-:-:S05]  /*8000*/  LOP3.LUT R5, R0, R5, RZ, 0xfc, !PT ;  /* 0x0000000500057212 */ /* 0x000fca00078efcff */
[----:B------:R0:W-:Y:S01]  /*8010*/  STG.E.U8 [R8.64], R5 ;  /* 0x0000000508007986 */ /* 0x0001e2000c101124 */
[----:B------:R-:W-:Y:S05]  /*8020*/  BRA `(.L_x_16262) ;  /* 0x0000089000007947 */ /* 0x000fea0003800000 */
.L_x_16278:
        /* <DEDUP_REMOVED lines=13> */
.L_x_16282:
[----:B------:R-:W-:Y:S01]  /*8100*/  IMAD.MOV.U32 R0, RZ, RZ, 0x7f ;  /* 0x0000007fff007424 */ /* 0x000fe200078e00ff */
[----:B------:R-:W-:-:S04]  /*8110*/  ISETP.GT.U32.AND P0, PT, R3, 0x7f800000, PT ;  /* 0x7f8000000300780c */ /* 0x000fc80003f04070 */
[----:B------:R-:W-:-:S04]  /*8120*/  SEL R0, R0, 0x7c, P0 ;  /* 0x0000007c00007807 */ /* 0x000fc80000000000 */
.L_x_16283:
[----:B------:R-:W-:Y:S05]  /*8130*/  BSYNC B0 ;  /* 0x0000000000007941 */ /* 0x000fea0003800000 */
.L_x_16281:
[----:B------:R-:W-:-:S04]  /*8140*/  LOP3.LUT R3, R5, 0x80000000, RZ, 0xc0, !PT ;  /* 0x8000000005037812 */ /* 0x000fc800078ec0ff */
[----:B------:R-:W-:-:S04]  /*8150*/  SHF.R.U32.HI R3, RZ, 0x18, R3 ;  /* 0x00000018ff037819 */ /* 0x000fc80000011603 */
[----:B------:R-:W-:-:S05]  /*8160*/  LOP3.LUT R3, R0, R3, RZ, 0xfc, !PT ;  /* 0x0000000300037212 */ /* 0x000fca00078efcff */
[----:B------:R0:W-:Y:S01]  /*8170*/  STG.E.U8 [R8.64], R3 ;  /* 0x0000000308007986 */ /* 0x0001e2000c101124 */
[----:B------:R-:W-:Y:S05]  /*8180*/  BRA `(.L_x_16262) ;  /* 0x0000073000007947 */ /* 0x000fea0003800000 */
.L_x_16277:
[----:B------:R-:W0:Y:S02]  /*8190*/  I2F.S8 R0, R24 ;  /* 0x0000001800007306 */ /* 0x000e240000001400 */
[----:B0-----:R-:W-:-:S05]  /*81a0*/  F2FP.BF16.PACK_AB R0, RZ, R0 ;  /* 0x00000000ff00723e */ /* 0x001fca00000010ff */
[----:B------:R0:W-:Y:S01]  /*81b0*/  STG.E.U16 [R8.64], R0 ;  /* 0x0000000008007986 */ /* 0x0001e2000c101524 */
[----:B------:R-:W-:Y:S05]  /*81c0*/  BRA `(.L_x_16262) ;  /* 0x000006f000007947 */ /* 0x000fea0003800000 */
.L_x_16274:
        /* <DEDUP_REMOVED lines=12> */
.L_x_16286:
        /* <DEDUP_REMOVED lines=17> */
.L_x_16289:
[----:B------:R-:W-:-:S04]  /*83a0*/  LOP3.LUT R3, R5, 0x80000000, RZ, 0xc0, !PT ;  /* 0x8000000005037812 */ /* 0x000fc800078ec0ff */
[----:B------:R-:W-:-:S04]  /*83b0*/  SHF.R.U32.HI R3, RZ, 0x18, R3 ;  /* 0x00000018ff037819 */ /* 0x000fc80000011603 */
[----:B------:R-:W-:-:S04]  /*83c0*/  LOP3.LUT R0, R0, R3, RZ, 0xfc, !PT ;  /* 0x0000000300007212 */ /* 0x000fc800078efcff */
[----:B------:R-:W-:Y:S02]  /*83d0*/  PRMT R4, R0, 0x7610, R4 ;  /* 0x0000761000047816 */ /* 0x000fe40000000004 */
.L_x_16288:
[----:B------:R-:W-:Y:S05]  /*83e0*/  BSYNC B0 ;  /* 0x0000000000007941 */ /* 0x000fea0003800000 */
.L_x_16287:
[----:B------:R0:W-:Y:S01]  /*83f0*/  STG.E.U8 [R8.64], R4 ;  /* 0x0000000408007986 */ /* 0x0001e2000c101124 */
[----:B------:R-:W-:Y:S05]  /*8400*/  BRA `(.L_x_16262) ;  /* 0x000004b000007947 */ /* 0x000fea0003800000 */
.L_x_16285:
        /* <DEDUP_REMOVED lines=17> */
.L_x_16292:
[----:B------:R-:W-:-:S04]  /*8520*/  LOP3.LUT R3, R5, 0x80000000, RZ, 0xc0, !PT ;  /* 0x8000000005037812 */ /* 0x000fc800078ec0ff */
[----:B------:R-:W-:-:S04]  /*8530*/  SHF.R.U32.HI R3, RZ, 0x18, R3 ;  /* 0x00000018ff037819 */ /* 0x000fc80000011603 */
[----:B------:R-:W-:-:S04]  /*8540*/  LOP3.LUT R0, R0, R3, RZ, 0xfc, !PT ;  /* 0x0000000300007212 */ /* 0x000fc800078efcff */
[----:B------:R-:W-:Y:S02]  /*8550*/  PRMT R4, R0, 0x7610, R4 ;  /* 0x0000761000047816 */ /* 0x000fe40000000004 */
.L_x_16291:
[----:B------:R-:W-:Y:S05]  /*8560*/  BSYNC B0 ;  /* 0x0000000000007941 */ /* 0x000fea0003800000 */
.L_x_16290:
[----:B------:R0:W-:Y:S01]  /*8570*/  STG.E.U8 [R8.64], R4 ;  /* 0x0000000408007986 */ /* 0x0001e2000c101124 */
[----:B------:R-:W-:Y:S05]  /*8580*/  BRA `(.L_x_16262) ;  /* 0x0000033000007947 */ /* 0x000fea0003800000 */
.L_x_16284:
        /* <DEDUP_REMOVED lines=22> */
.L_x_16267:
        /* <DEDUP_REMOVED lines=20> */
.L_x_16294:
[----:B------:R-:W-:-:S04]  /*8830*/  LOP3.LUT R24, R24, 0xffff, RZ, 0xc0, !PT ;  /* 0x0000ffff18187812 */ /* 0x000fc800078ec0ff */
[----:B------:R-:W-:-:S05]  /*8840*/  PRMT R24, R24, 0x8880, RZ ;  /* 0x0000888018187816 */ /* 0x000fca00000000ff */
[----:B------:R-:W-:-:S05]  /*8850*/  IMAD.MOV.U32 R4, RZ, RZ, R24 ;  /* 0x000000ffff047224 */ /* 0x000fca00078e0018 */
[----:B------:R-:W-:-:S05]  /*8860*/  SHF.R.S32.HI R5, RZ, 0x1f, R4 ;  /* 0x0000001fff057819 */ /* 0x000fca0000011404 */
[----:B------:R0:W-:Y:S01]  /*8870*/  STG.E.64 [R8.64], R4 ;  /* 0x0000000408007986 */ /* 0x0001e2000c101b24 */
[----:B------:R-:W-:Y:S05]  /*8880*/  BRA `(.L_x_16262) ;  /* 0x0000003000007947 */ /* 0x000fea0003800000 */
.L_x_16293:
[----:B------:R-:W-:-:S04]  /*8890*/  LOP3.LUT R24, R24, 0xffff, RZ, 0xc0, !PT ;  /* 0x0000ffff18187812 */ /* 0x000fc800078ec0ff */
[----:B------:R-:W-:-:S05]  /*88a0*/  PRMT R3, R24, 0x8880, RZ ;  /* 0x0000888018037816 */ /* 0x000fca00000000ff */
[----:B------:R0:W-:Y:S02]  /*88b0*/  STG.E [R8.64], R3 ;  /* 0x0000000308007986 */ /* 0x0001e4000c101924 */
.L_x_16262:
[----:B0-----:R-:W-:Y:S05]  /*88c0*/  BSYNC B6 ;  /* 0x0000000000067941 */ /* 0x001fea0003800000 */
.L_x_16261:
        /* <DEDUP_REMOVED lines=21> */
.L_x_16300:
[----:B------:R0:W-:Y:S01]  /*8a20*/  STG.E.U8 [R8.64], R22 ;  /* 0x0000001608007986 */ /* 0x0001e2000c101124 */
[----:B------:R-:W-:Y:S05]  /*8a30*/  BRA `(.L_x_16302) ;  /* 0x00000e9000007947 */ /* 0x000fea0003800000 */
.L_x_16299:
        /* <DEDUP_REMOVED lines=12> */
.L_x_16304:
[----:B------:R-:W-:-:S04]  /*8b00*/  LOP3.LUT R22, R22, 0xffff, RZ, 0xc0, !PT ;  /* 0x0000ffff16167812 */ /* 0x000fc800078ec0ff */
[----:B------:R-:W-:-:S05]  /*8b10*/  PRMT R3, R22, 0x8880, RZ ;  /* 0x0000888016037816 */ /* 0x000fca00000000ff */
[----:B------:R0:W-:Y:S01]  /*8b20*/  STG.E [R8.64], R3 ;  /* 0x0000000308007986 */ /* 0x0001e2000c101924 */
[----:B------:R-:W-:Y:S05]  /*8b30*/  BRA `(.L_x_16302) ;  /* 0x00000d9000007947 */ /* 0x000fea0003800000 */
.L_x_16303:
[----:B------:R-:W-:-:S04]  /*8b40*/  PRMT R3, R22, 0x8880, RZ ;  /* 0x0000888016037816 */ /* 0x000fc800000000ff */
[----:B------:R-:W-:-:S05]  /*8b50*/  PRMT R3, R3, 0x7710, RZ ;  /* 0x0000771003037816 */ /* 0x000fca00000000ff */
[----:B------:R0:W-:Y:S01]  /*8b60*/  STG.E.U16 [R8.64], R3 ;  /* 0x0000000308007986 */ /* 0x0001e2000c101524 */
[----:B------:R-:W-:Y:S05]  /*8b70*/  BRA `(.L_x_16302) ;  /* 0x00000d5000007947 */ /* 0x000fea0003800000 */
.L_x_16298:
        /* <DEDUP_REMOVED lines=9> */
.L_x_16306:
[----:B------:R-:W0:Y:S02]  /*8c10*/  I2F.S8 R0, R22 ;  /* 0x0000001600007306 */ /* 0x000e240000001400 */
[----:B0-----:R-:W-:-:S05]  /*8c20*/  F2FP.PACK_AB R0, RZ, R0 ;  /* 0x00000000ff00723e */ /* 0x001fca00000000ff */
[----:B------:R0:W-:Y:S01]  /*8c30*/  STG.E.U16 [R8.64], R0 ;  /* 0x0000000008007986 */ /* 0x0001e2000c101524 */
[----:B------:R-:W-:Y:S05]  /*8c40*/  BRA `(.L_x_16302) ;  /* 0x00000c8000007947 */ /* 0x000fea0003800000 */
.L_x_16305:
        /* <DEDUP_REMOVED lines=10> */
.L_x_16308:
[----:B------:R-:W0:Y:S02]  /*8cf0*/  I2F.S8 R22, R22 ;  /* 0x0000001600167306 */ /* 0x000e240000001400 */
[----:B0-----:R-:W-:-:S04]  /*8d00*/  F2FP.PACK_AB R3, RZ, R22 ;  /* 0x00000016ff03723e */ /* 0x001fc800000000ff */
[----:B------:R-:W-:-:S05]  /*8d10*/  PRMT R3, R3, 0x5410, RZ ;  /* 0x0000541003037816 */ /* 0x000fca00000000ff */
[----:B------:R0:W-:Y:S01]  /*8d20*/  STG.E [R8.64], R3 ;  /* 0x0000000308007986 */ /* 0x0001e2000c101924 */
[----:B------:R-:W-:Y:S05]  /*8d30*/  BRA `(.L_x_16302) ;  /* 0x00000b9000007947 */ /* 0x000fea0003800000 */
.L_x_16307:
[----:B------:R-:W-:-:S04]  /*8d40*/  PRMT R4, R22, 0x8880, RZ ;  /* 0x0000888016047816 */ /* 0x000fc800000000ff */
[----:B------:R-:W-:-:S06]  /*8d50*/  PRMT R4, R4, 0x7710, RZ ;  /* 0x0000771004047816 */ /* 0x000fcc00000000ff */
[----:B------:R-:W0:Y:S02]  /*8d60*/  I2F.F64.S16 R4, R4 ;  /* 0x0000000400047312 */ /* 0x000e240000101c00 */
[----:B0-----:R0:W-:Y:S01]  /*8d70*/  STG.E.64 [R8.64], R4 ;  /* 0x0000000408007986 */ /* 0x0011e2000c101b24 */
[----:B------:R-:W-:Y:S05]  /*8d80*/  BRA `(.L_x_16302) ;  /* 0x00000b4000007947 */ /* 0x000fea0003800000 */
.L_x_16297:
        /* <DEDUP_REMOVED lines=12> */
.L_x_16311:
[----:B------:R-:W-:Y:S01]  /*8e50*/  PRMT R4, R22, 0x8880, RZ ;  /* 0x0000888016047816 */ /* 0x000fe200000000ff */
[----:B------:R-:W-:-:S03]  /*8e60*/  CS2R R6, SRZ ;  /* 0x0000000000067805 */ /* 0x000fc6000001ff00 */
[----:B------:R-:W-:-:S06]  /*8e70*/  PRMT R4, R4, 0x7710, RZ ;  /* 0x0000771004047816 */ /* 0x000fcc00000000ff */
[----:B------:R-:W0:Y:S02]  /*8e80*/  I2F.F64.S16 R4, R4 ;  /* 0x0000000400047312 */ /* 0x000e240000101c00 */
[----:B0-----:R0:W-:Y:S01]  /*8e90*/  STG.E.128 [R8.64], R4 ;  /* 0x0000000408007986 */ /* 0x0011e2000c101d24 */
[----:B------:R-:W-:Y:S05]  /*8ea0*/  BRA `(.L_x_16302) ;  /* 0x00000a2000007947 */ /* 0x000fea0003800000 */
.L_x_16310:
        /* <DEDUP_REMOVED lines=21> */
.L_x_16315:
[----:B------:R-:W-:Y:S05]  /*9000*/  BSYNC B0 ;  /* 0x0000000000007941 */ /* 0x000fea0003800000 */
.L_x_16314:
[----:B------:R-:W-:-:S05]  /*9010*/  LOP3.LUT R5, R0, R5, RZ, 0xfc, !PT ;  /* 0x0000000500057212 */ /* 0x000fca00078efcff */
[----:B------:R0:W-:Y:S01]  /*9020*/  STG.E.U8 [R8.64], R5 ;  /* 0x0000000508007986 */ /* 0x0001e2000c101124 */
[----:B------:R-:W-:Y:S05]  /*9030*/  BRA `(.L_x_16302) ;  /* 0x0000089000007947 */ /* 0x000fea0003800000 */
.L_x_16313:
        /* <DEDUP_REMOVED lines=13> */
.L_x_16317:
[----:B------:R-:W-:Y:S01]  /*9110*/  IMAD.MOV.U32 R0, RZ, RZ, 0x7f ;  /* 0x0000007fff007424 */ /* 0x000fe200078e00ff */
[----:B------:R-:W-:-:S04]  /*9120*/  ISETP.GT.U32.AND P0, PT, R3, 0x7f800000, PT ;  /* 0x7f8000000300780c */ /* 0x000fc80003f04070 */
[----:B------:R-:W-:-:S04]  /*9130*/  SEL R0, R0, 0x7c, P0 ;  /* 0x0000007c00007807 */ /* 0x000fc80000000000 */
.L_x_16318:
[----:B------:R-:W-:Y:S05]  /*9140*/  BSYNC B0 ;  /* 0x0000000000007941 */ /* 0x000fea0003800000 */
.L_x_16316:
[----:B------:R-:W-:-:S04]  /*9150*/  LOP3.LUT R3, R5, 0x80000000, RZ, 0xc0, !PT ;  /* 0x8000000005037812 */ /* 0x000fc800078ec0ff */
[----:B------:R-:W-:-:S04]  /*9160*/  SHF.R.U32.HI R3, RZ, 0x18, R3 ;  /* 0x00000018ff037819 */ /* 0x000fc80000011603 */
[----:B------:R-:W-:-:S05]  /*9170*/  LOP3.LUT R3, R0, R3, RZ, 0xfc, !PT ;  /* 0x0000000300037212 */ /* 0x000fca00078efcff */
[----:B------:R0:W-:Y:S01]  /*9180*/  STG.E.U8 [R8.64], R3 ;  /* 0x0000000308007986 */ /* 0x0001e2000c101124 */
[----:B------:R-:W-:Y:S05]  /*9190*/  BRA `(.L_x_16302) ;  /* 0x0000073000007947 */ /* 0x000fea0003800000 */
.L_x_16312:
[----:B------:R-:W0:Y:S02]  /*91a0*/  I2F.S8 R0, R22 ;  /* 0x0000001600007306 */ /* 0x000e240000001400 */
[----:B0-----:R-:W-:-:S05]  /*91b0*/  F2FP.BF16.PACK_AB R0, RZ, R0 ;  /* 0x00000000ff00723e */ /* 0x001fca00000010ff */
[----:B------:R0:W-:Y:S01]  /*91c0*/  STG.E.U16 [R8.64], R0 ;  /* 0x0000000008007986 */ /* 0x0001e2000c101524 */
[----:B------:R-:W-:Y:S05]  /*91d0*/  BRA `(.L_x_16302) ;  /* 0x000006f000007947 */ /* 0x000fea0003800000 */
.L_x_16309:
        /* <DEDUP_REMOVED lines=12> */
.L_x_16321:
        /* <DEDUP_REMOVED lines=17> */
.L_x_16324:
[----:B------:R-:W-:-:S04]  /*93b0*/  LOP3.LUT R3, R5, 0x80000000, RZ, 0xc0, !PT ;  /* 0x8000000005037812 */ /* 0x000fc800078ec0ff */
[----:B------:R-:W-:-:S04]  /*93c0*/  SHF.R.U32.HI R3, RZ, 0x18, R3 ;  /* 0x00000018ff037819 */ /* 0x000fc80000011603 */
[----:B------:R-:W-:-:S04]  /*93d0*/  LOP3.LUT R0, R0, R3, RZ, 0xfc, !PT ;  /* 0x0000000300007212 */ /* 0x000fc800078efcff */
[----:B------:R-:W-:Y:S02]  /*93e0*/  PRMT R4, R0, 0x7610, R4 ;  /* 0x0000761000047816 */ /* 0x000fe40000000004 */
.L_x_16323:
[----:B------:R-:W-:Y:S05]  /*93f0*/  BSYNC B0 ;  /* 0x0000000000007941 */ /* 0x000fea0003800000 */
.L_x_16322:
[----:B------:R0:W-:Y:S01]  /*9400*/  STG.E.U8 [R8.64], R4 ;  /* 0x0000000408007986 */ /* 0x0001e2000c101124 */
[----:B------:R-:W-:Y:S05]  /*9410*/  BRA `(.L_x_16302) ;  /* 0x000004b000007947 */ /* 0x000fea0003800000 */
.L_x_16320:
        /* <DEDUP_REMOVED lines=17> */
.L_x_16327:
[----:B------:R-:W-:-:S04]  /*9530*/  LOP3.LUT R3, R5, 0x80000000, RZ, 0xc0, !PT ;  /* 0x8000000005037812 */ /* 0x000fc800078ec0ff */
[----:B------:R-:W-:-:S04]  /*9540*/  SHF.R.U32.HI R3, RZ, 0x18, R3 ;  /* 0x00000018ff037819 */ /* 0x000fc80000011603 */
[----:B------:R-:W-:-:S04]  /*9550*/  LOP3.LUT R0, R0, R3, RZ, 0xfc, !PT ;  /* 0x0000000300007212 */ /* 0x000fc800078efcff */
[----:B------:R-:W-:Y:S02]  /*9560*/  PRMT R4, R0, 0x7610, R4 ;  /* 0x0000761000047816 */ /* 0x000fe40000000004 */
.L_x_16326:
[----:B------:R-:W-:Y:S05]  /*9570*/  BSYNC B0 ;  /* 0x0000000000007941 */ /* 0x000fea0003800000 */
.L_x_16325:
[----:B------:R0:W-:Y:S01]  /*9580*/  STG.E.U8 [R8.64], R4 ;  /* 0x0000000408007986 */ /* 0x0001e2000c101124 */
[----:B------:R-:W-:Y:S05]  /*9590*/  BRA `(.L_x_16302) ;  /* 0x0000033000007947 */ /* 0x000fea0003800000 */
.L_x_16319:
        /* <DEDUP_REMOVED lines=22> */
.L_x_16301:
        /* <DEDUP_REMOVED lines=20> */
.L_x_16329:
[----:B------:R-:W-:-:S04]  /*9840*/  LOP3.LUT R22, R22, 0xffff, RZ, 0xc0, !PT ;  /* 0x0000ffff16167812 */ /* 0x000fc800078ec0ff */
[----:B------:R-:W-:-:S05]  /*9850*/  PRMT R22, R22, 0x8880, RZ ;  /* 0x0000888016167816 */ /* 0x000fca00000000ff */
[----:B------:R-:W-:-:S05]  /*9860*/  IMAD.MOV.U32 R4, RZ, RZ, R22 ;  /* 0x000000ffff047224 */ /* 0x000fca00078e0016 */
[----:B------:R-:W-:-:S05]  /*9870*/  SHF.R.S32.HI R5, RZ, 0x1f, R4 ;  /* 0x0000001fff057819 */ /* 0x000fca0000011404 */
[----:B------:R0:W-:Y:S01]  /*9880*/  STG.E.64 [R8.64], R4 ;  /* 0x0000000408007986 */ /* 0x0001e2000c101b24 */
[----:B------:R-:W-:Y:S05]  /*9890*/  BRA `(.L_x_16302) ;  /* 0x0000003000007947 */ /* 0x000fea0003800000 */
.L_x_16328:
[----:B------:R-:W-:-:S04]  /*98a0*/  LOP3.LUT R22, R22, 0xffff, RZ, 0xc0, !PT ;  /* 0x0000ffff16167812 */ /* 0x000fc800078ec0ff */
[----:B------:R-:W-:-:S05]  /*98b0*/  PRMT R3, R22, 0x8880, RZ ;  /* 0x0000888016037816 */ /* 0x000fca00000000ff */
[----:B------:R0:W-:Y:S02]  /*98c0*/  STG.E [R8.64], R3 ;  /* 0x0000000308007986 */ /* 0x0001e4000c101924 */
.L_x_16302:
        /* <DEDUP_REMOVED lines=21> */
.L_x_16333:
[----:B------:R0:W-:Y:S01]  /*9a20*/  STG.E.U8 [R8.64], R17 ;  /* 0x0000001108007986 */ /* 0x0001e2000c101124 */
[----:B------:R-:W-:Y:S05]  /*9a30*/  BRA `(.L_x_16335) ;  /* 0x00000e9000007947 */ /* 0x000fea0003800000 */
.L_x_16332:
        /* <DEDUP_REMOVED lines=12> */
.L_x_16337:
[----:B------:R-:W-:-:S04]  /*9b00*/  LOP3.LUT R17, R17, 0xffff, RZ, 0xc0, !PT ;  /* 0x0000ffff11117812 */ /* 0x000fc800078ec0ff */
[----:B------:R-:W-:-:S05]  /*9b10*/  PRMT R3, R17, 0x8880, RZ ;  /* 0x0000888011037816 */ /* 0x000fca00000000ff */
[----:B------:R0:W-:Y:S01]  /*9b20*/  STG.E [R8.64], R3 ;  /* 0x0000000308007986 */ /* 0x0001e2000c101924 */
[----:B------:R-:W-:Y:S05]  /*9b30*/  BRA `(.L_x_16335) ;  /* 0x00000d9000007947 */ /* 0x000fea0003800000 */
.L_x_16336:
[----:B------:R-:W-:-:S04]  /*9b40*/  PRMT R3, R17, 0x8880, RZ ;  /* 0x0000888011037816 */ /* 0x000fc800000000ff */
[----:B------:R-:W-:-:S05]  /*9b50*/  PRMT R3, R3, 0x7710, RZ ;  /* 0x0000771003037816 */ /* 0x000fca00000000ff */
[----:B------:R0:W-:Y:S01]  /*9b60*/  STG.E.U16 [R8.64], R3 ;  /* 0x0000000308007986 */ /* 0x0001e2000c101524 */
[----:B------:R-:W-:Y:S05]  /*9b70*/  BRA `(.L_x_16335) ;  /* 0x00000d5000007947 */ /* 0x000fea0003800000 */
.L_x_16331:
        /* <DEDUP_REMOVED lines=9> */
.L_x_16339:
[----:B------:R-:W0:Y:S02]  /*9c10*/  I2F.S8 R0, R17 ;  /* 0x0000001100007306 */ /* 0x000e240000001400 */
[----:B0-----:R-:W-:-:S05]  /*9c20*/  F2FP.PACK_AB R0, RZ, R0 ;  /* 0x00000000ff00723e */ /* 0x001fca00000000ff */
[----:B------:R0:W-:Y:S01]  /*9c30*/  STG.E.U16 [R8.64], R0 ;  /* 0x0000000008007986 */ /* 0x0001e2000c101524 */
[----:B------:R-:W-:Y:S05]  /*9c40*/  BRA `(.L_x_16335) ;  /* 0x00000c8000007947 */ /* 0x000fea0003800000 */
.L_x_16338:
        /* <DEDUP_REMOVED lines=10> */
.L_x_16341:
[----:B------:R-:W0:Y:S02]  /*9cf0*/  I2F.S8 R17, R17 ;  /* 0x0000001100117306 */ /* 0x000e240000001400 */
[----:B0-----:R-:W-:-:S04]  /*9d00*/  F2FP.PACK_AB R3, RZ, R17 ;  /* 0x00000011ff03723e */ /* 0x001fc800000000ff */
[----:B------:R-:W-:-:S05]  /*9d10*/  PRMT R3, R3, 0x5410, RZ ;  /* 0x0000541003037816 */ /* 0x000fca00000000ff */
[----:B------:R0:W-:Y:S01]  /*9d20*/  STG.E [R8.64], R3 ;  /* 0x0000000308007986 */ /* 0x0001e2000c101924 */
[----:B------:R-:W-:Y:S05]  /*9d30*/  BRA `(.L_x_16335) ;  /* 0x00000b9000007947 */ /* 0x000fea0003800000 */
.L_x_16340:
[----:B------:R-:W-:-:S04]  /*9d40*/  PRMT R4, R17, 0x8880, RZ ;  /* 0x0000888011047816 */ /* 0x000fc800000000ff */
[----:B------:R-:W-:-:S06]  /*9d50*/  PRMT R4, R4, 0x7710, RZ ;  /* 0x0000771004047816 */ /* 0x000fcc00000000ff */
[----:B------:R-:W0:Y:S02]  /*9d60*/  I2F.F64.S16 R4, R4 ;  /* 0x0000000400047312 */ /* 0x000e240000101c00 */
[----:B0-----:R0:W-:Y:S01]  /*9d70*/  STG.E.64 [R8.64], R4 ;  /* 0x0000000408007986 */ /* 0x0011e2000c101b24 */
[----:B------:R-:W-:Y:S05]  /*9d80*/  BRA `(.L_x_16335) ;  /* 0x00000b4000007947 */ /* 0x000fea0003800000 */
.L_x_16330:
        /* <DEDUP_REMOVED lines=12> */
.L_x_16344:
[----:B------:R-:W-:Y:S01]  /*9e50*/  PRMT R4, R17, 0x8880, RZ ;  /* 0x0000888011047816 */ /* 0x000fe200000000ff */
[----:B------:R-:W-:-:S03]  /*9e60*/  CS2R R6, SRZ ;  /* 0x0000000000067805 */ /* 0x000fc6000001ff00 */
[----:B------:R-:W-:-:S06]  /*9e70*/  PRMT R4, R4, 0x7710, RZ ;  /* 0x0000771004047816 */ /* 0x000fcc00000000ff */
[----:B------:R-:W0:Y:S02]  /*9e80*/  I2F.F64.S16 R4, R4 ;  /* 0x0000000400047312 */ /* 0x000e240000101c00 */
[----:B0-----:R0:W-:Y:S01]  /*9e90*/  STG.E.128 [R8.64], R4 ;  /* 0x0000000408007986 */ /* 0x0011e2000c101d24 */
[----:B------:R-:W-:Y:S05]  /*9ea0*/  BRA `(.L_x_16335) ;  /* 0x00000a2000007947 */ /* 0x000fea0003800000 */
.L_x_16343:
        /* <DEDUP_REMOVED lines=21> */
.L_x_16348:
[----:B------:R-:W-:Y:S05]  /*a000*/  BSYNC B0 ;  /* 0x0000000000007941 */ /* 0x000fea0003800000 */
.L_x_16347:
[----:B------:R-:W-:-:S05]  /*a010*/  LOP3.LUT R5, R0, R5, RZ, 0xfc, !PT ;  /* 0x0000000500057212 */ /* 0x000fca00078efcff */
[----:B------:R0:W-:Y:S01]  /*a020*/  STG.E.U8 [R8.64], R5 ;  /* 0x0000000508007986 */ /* 0x0001e2000c101124 */
[----:B------:R-:W-:Y:S05]  /*a030*/  BRA `(.L_x_16335) ;  /* 0x0000089000007947 */ /* 0x000fea0003800000 */
.L_x_16346:
        /* <DEDUP_REMOVED lines=13> */
.L_x_16350:
[----:B------:R-:W-:Y:S01]  /*a110*/  IMAD.MOV.U32 R0, RZ, RZ, 0x7f ;  /* 0x0000007fff007424 */ /* 0x000fe200078e00ff */
[----:B------:R-:W-:-:S04]  /*a120*/  ISETP.GT.U32.AND P0, PT, R3, 0x7f800000, PT ;  /* 0x7f8000000300780c */ /* 0x000fc80003f04070 */
[----:B------:R-:W-:-:S04]  /*a130*/  SEL R0, R0, 0x7c, P0 ;  /* 0x0000007c00007807 */ /* 0x000fc80000000000 */
.L_x_16351:
[----:B------:R-:W-:Y:S05]  /*a140*/  BSYNC B0 ;  /* 0x0000000000007941 */ /* 0x000fea0003800000 */
.L_x_16349:
[----:B------:R-:W-:-:S04]  /*a150*/  LOP3.LUT R3, R17, 0x80000000, RZ, 0xc0, !PT ;  /* 0x8000000011037812 */ /* 0x000fc800078ec0ff */
[----:B------:R-:W-:-:S04]  /*a160*/  SHF.R.U32.HI R3, RZ, 0x18, R3 ;  /* 0x00000018ff037819 */ /* 0x000fc80000011603 */
[----:B------:R-:W-:-:S05]  /*a170*/  LOP3.LUT R3, R0, R3, RZ, 0xfc, !PT ;  /* 0x0000000300037212 */ /* 0x000fca00078efcff */
[----:B------:R0:W-:Y:S01]  /*a180*/  STG.E.U8 [R8.64], R3 ;  /* 0x0000000308007986 */ /* 0x0001e2000c101124 */
[----:B------:R-:W-:Y:S05]  /*a190*/  BRA `(.L_x_16335) ;  /* 0x0000073000007947 */ /* 0x000fea0003800000 */
.L_x_16345:
[----:B------:R-:W0:Y:S02]  /*a1a0*/  I2F.S8 R0, R17 ;  /* 0x0000001100007306 */ /* 0x000e240000001400 */
[----:B0-----:R-:W-:-:S05]  /*a1b0*/  F2FP.BF16.PACK_AB R0, RZ, R0 ;  /* 0x00000000ff00723e */ /* 0x001fca00000010ff */
[----:B------:R0:W-:Y:S01]  /*a1c0*/  STG.E.U16 [R8.64], R0 ;  /* 0x0000000008007986 */ /* 0x0001e2000c101524 */
[----:B------:R-:W-:Y:S05]  /*a1d0*/  BRA `(.L_x_16335) ;  /* 0x000006f000007947 */ /* 0x000fea0003800000 */
.L_x_16342:
        /* <DEDUP_REMOVED lines=12> */
.L_x_16354:
        /* <DEDUP_REMOVED lines=17> */
.L_x_16357:
[----:B------:R-:W-:-:S04]  /*a3b0*/  LOP3.LUT R3, R17, 0x80000000, RZ, 0xc0, !PT ;  /* 0x8000000011037812 */ /* 0x000fc800078ec0ff */
[----:B------:R-:W-:-:S04]  /*a3c0*/  SHF.R.U32.HI R3, RZ, 0x18, R3 ;  /* 0x00000018ff037819 */ /* 0x000fc80000011603 */
[----:B------:R-:W-:-:S04]  /*a3d0*/  LOP3.LUT R0, R0, R3, RZ, 0xfc, !PT ;  /* 0x0000000300007212 */ /* 0x000fc800078efcff */
[----:B------:R-:W-:Y:S02]  /*a3e0*/  PRMT R4, R0, 0x7610, R4 ;  /* 0x0000761000047816 */ /* 0x000fe40000000004 */
.L_x_16356:
[----:B------:R-:W-:Y:S05]  /*a3f0*/  BSYNC B0 ;  /* 0x0000000000007941 */ /* 0x000fea0003800000 */
.L_x_16355:
[----:B------:R0:W-:Y:S01]  /*a400*/  STG.E.U8 [R8.64], R4 ;  /* 0x0000000408007986 */ /* 0x0001e2000c101124 */
[----:B------:R-:W-:Y:S05]  /*a410*/  BRA `(.L_x_16335) ;  /* 0x000004b000007947 */ /* 0x000fea0003800000 */
.L_x_16353:
        /* <DEDUP_REMOVED lines=17> */
.L_x_16360:
[----:B------:R-:W-:-:S04]  /*a530*/  LOP3.LUT R3, R17, 0x80000000, RZ, 0xc0, !PT ;  /* 0x8000000011037812 */ /* 0x000fc800078ec0ff */
[----:B------:R-:W-:-:S04]  /*a540*/  SHF.R.U32.HI R3, RZ, 0x18, R3 ;  /* 0x00000018ff037819 */ /* 0x000fc80000011603 */
[----:B------:R-:W-:-:S04]  /*a550*/  LOP3.LUT R0, R0, R3, RZ, 0xfc, !PT ;  /* 0x0000000300007212 */ /* 0x000fc800078efcff */
[----:B------:R-:W-:Y:S02]  /*a560*/  PRMT R4, R0, 0x7610, R4 ;  /* 0x0000761000047816 */ /* 0x000fe40000000004 */
.L_x_16359:
[----:B------:R-:W-:Y:S05]  /*a570*/  BSYNC B0 ;  /* 0x0000000000007941 */ /* 0x000fea0003800000 */
.L_x_16358:
[----:B------:R0:W-:Y:S01]  /*a580*/  STG.E.U8 [R8.64], R4 ;  /* 0x0000000408007986 */ /* 0x0001e2000c101124 */
[----:B------:R-:W-:Y:S05]  /*a590*/  BRA `(.L_x_16335) ;  /* 0x0000033000007947 */ /* 0x000fea0003800000 */
.L_x_16352:
        /* <DEDUP_REMOVED lines=22> */
.L_x_16334:
        /* <DEDUP_REMOVED lines=20> */
.L_x_16362:
[----:B------:R-:W-:-:S04]  /*a840*/  LOP3.LUT R17, R17, 0xffff, RZ, 0xc0, !PT ;  /* 0x0000ffff11117812 */ /* 0x000fc800078ec0ff */
[----:B------:R-:W-:-:S05]  /*a850*/  PRMT R17, R17, 0x8880, RZ ;  /* 0x0000888011117816 */ /* 0x000fca00000000ff */
[----:B------:R-:W-:-:S05]  /*a860*/  IMAD.MOV.U32 R4, RZ, RZ, R17 ;  /* 0x000000ffff047224 */ /* 0x000fca00078e0011 */
[----:B------:R-:W-:-:S05]  /*a870*/  SHF.R.S32.HI R5, RZ, 0x1f, R4 ;  /* 0x0000001fff057819 */ /* 0x000fca0000011404 */
[----:B------:R0:W-:Y:S01]  /*a880*/  STG.E.64 [R8.64], R4 ;  /* 0x0000000408007986 */ /* 0x0001e2000c101b24 */
[----:B------:R-:W-:Y:S05]  /*a890*/  BRA `(.L_x_16335) ;  /* 0x0000003000007947 */ /* 0x000fea0003800000 */
.L_x_16361:
[----:B------:R-:W-:-:S04]  /*a8a0*/  LOP3.LUT R17, R17, 0xffff, RZ, 0xc0, !PT ;  /* 0x0000ffff11117812 */ /* 0x000fc800078ec0ff */
[----:B------:R-:W-:-:S05]  /*a8b0*/  PRMT R3, R17, 0x8880, RZ ;  /* 0x0000888011037816 */ /* 0x000fca00000000ff */
[----:B------:R0:W-:Y:S02]  /*a8c0*/  STG.E [R8.64], R3 ;  /* 0x0000000308007986 */ /* 0x0001e4000c101924 */
.L_x_16335:
[----:B------:R-:W-:Y:S02]  /*a8d0*/  IADD3 R23, R23, 0x80, RZ ;  /* 0x0000008017177810 */ /* 0x000fe40007ffe0ff */
.L_x_16296:
[----:B------:R-:W-:Y:S05]  /*a8e0*/  BSYNC B6 ;  /* 0x0000000000067941 */ /* 0x000fea0003800000 */
.L_x_16295:
        /* <DEDUP_REMOVED lines=19> */
.L_x_16366:
[----:B------:R-:W-:Y:S01]  /*aa20*/  STG.E.U8 [R2.64], R19 ;  /* 0x0000001302007986 */ /* 0x000fe2000c101124 */
[----:B------:R-:W-:Y:S05]  /*aa30*/  EXIT ;  /* 0x000000000000794d */ /* 0x000fea0003800000 */
.L_x_16365:
        /* <DEDUP_REMOVED lines=12> */
.L_x_16369:
[----:B------:R-:W-:-:S04]  /*ab00*/  LOP3.LUT R19, R19, 0xffff, RZ, 0xc0, !PT ;  /* 0x0000ffff13137812 */ /* 0x000fc800078ec0ff */
[----:B------:R-:W-:-:S05]  /*ab10*/  PRMT R5, R19, 0x8880, RZ ;  /* 0x0000888013057816 */ /* 0x000fca00000000ff */
[----:B------:R-:W-:Y:S01]  /*ab20*/  STG.E [R2.64], R5 ;  /* 0x0000000502007986 */ /* 0x000fe2000c101924 */
[----:B------:R-:W-:Y:S05]  /*ab30*/  EXIT ;  /* 0x000000000000794d */ /* 0x000fea0003800000 */
.L_x_16368:
[----:B------:R-:W-:-:S04]  /*ab40*/  PRMT R5, R19, 0x8880, RZ ;  /* 0x0000888013057816 */ /* 0x000fc800000000ff */
[----:B------:R-:W-:-:S05]  /*ab50*/  PRMT R5, R5, 0x7710, RZ ;  /* 0x0000771005057816 */ /* 0x000fca00000000ff */
[----:B------:R-:W-:Y:S01]  /*ab60*/  STG.E.U16 [R2.64], R5 ;  /* 0x0000000502007986 */ /* 0x000fe2000c101524 */
[----:B------:R-:W-:Y:S05]  /*ab70*/  EXIT ;  /* 0x000000000000794d */ /* 0x000fea0003800000 */
.L_x_16364:
        /* <DEDUP_REMOVED lines=9> */
.L_x_16371:
[----:B------:R-:W0:Y:S02]  /*ac10*/  I2F.S8 R0, R19 ;  /* 0x0000001300007306 */ /* 0x000e240000001400 */
[----:B0-----:R-:W-:-:S05]  /*ac20*/  F2FP.PACK_AB R0, RZ, R0 ;  /* 0x00000000ff00723e */ /* 0x001fca00000000ff */
[----:B------:R-:W-:Y:S01]  /*ac30*/  STG.E.U16 [R2.64], R0 ;  /* 0x0000000002007986 */ /* 0x000fe2000c101524 */
[----:B------:R-:W-:Y:S05]  /*ac40*/  EXIT ;  /* 0x000000000000794d */ /* 0x000fea0003800000 */
.L_x_16370:
        /* <DEDUP_REMOVED lines=10> */
.L_x_16373:
[----:B------:R-:W0:Y:S02]  /*acf0*/  I2F.S8 R19, R19 ;  /* 0x0000001300137306 */ /* 0x000e240000001400 */
[----:B0-----:R-:W-:-:S04]  /*ad00*/  F2FP.PACK_AB R5, RZ, R19 ;  /* 0x00000013ff05723e */ /* 0x001fc800000000ff */
[----:B------:R-:W-:-:S05]  /*ad10*/  PRMT R5, R5, 0x5410, RZ ;  /* 0x0000541005057816 */ /* 0x000fca00000000ff */
[----:B------:R-:W-:Y:S01]  /*ad20*/  STG.E [R2.64], R5 ;  /* 0x0000000502007986 */ /* 0x000fe2000c101924 */
[----:B------:R-:W-:Y:S05]  /*ad30*/  EXIT ;  /* 0x000000000000794d */ /* 0x000fea0003800000 */
.L_x_16372:
[----:B------:R-:W-:-:S04]  /*ad40*/  PRMT R4, R19, 0x8880, RZ ;  /* 0x0000888013047816 */ /* 0x000fc800000000ff */
[----:B------:R-:W-:-:S06]  /*ad50*/  PRMT R4, R4, 0x7710, RZ ;  /* 0x0000771004047816 */ /* 0x000fcc00000000ff */
[----:B------:R-:W0:Y:S02]  /*ad60*/  I2F.F64.S16 R4, R4 ;  /* 0x0000000400047312 */ /* 0x000e240000101c00 */
[----:B0-----:R-:W-:Y:S01]  /*ad70*/  STG.E.64 [R2.64], R4 ;  /* 0x0000000402007986 */ /* 0x001fe2000c101b24 */
[----:B------:R-:W-:Y:S05]  /*ad80*/  EXIT ;  /* 0x000000000000794d */ /* 0x000fea0003800000 */
.L_x_16363:
        /* <DEDUP_REMOVED lines=12> */
.L_x_16376:
[----:B------:R-:W-:Y:S01]  /*ae50*/  PRMT R4, R19, 0x8880, RZ ;  /* 0x0000888013047816 */ /* 0x000fe200000000ff */
[----:B------:R-:W-:-:S03]  /*ae60*/  CS2R R6, SRZ ;  /* 0x0000000000067805 */ /* 0x000fc6000001ff00 */
[----:B------:R-:W-:-:S06]  /*ae70*/  PRMT R4, R4, 0x7710, RZ ;  /* 0x0000771004047816 */ /* 0x000fcc00000000ff */
[----:B------:R-:W0:Y:S02]  /*ae80*/  I2F.F64.S16 R4, R4 ;  /* 0x0000000400047312 */ /* 0x000e240000101c00 */
[----:B0-----:R-:W-:Y:S01]  /*ae90*/  STG.E.128 [R2.64], R4 ;  /* 0x0000000402007986 */ /* 0x001fe2000c101d24 */
[----:B------:R-:W-:Y:S05]  /*aea0*/  EXIT ;  /* 0x000000000000794d */ /* 0x000fea0003800000 */
.L_x_16375:
        /* <DEDUP_REMOVED lines=21> */
.L_x_16380:
[----:B------:R-:W-:Y:S05]  /*b000*/  BSYNC B0 ;  /* 0x0000000000007941 */ /* 0x000fea0003800000 */
.L_x_16379:
[----:B------:R-:W-:-:S05]  /*b010*/  LOP3.LUT R5, R0, R5, RZ, 0xfc, !PT ;  /* 0x0000000500057212 */ /* 0x000fca00078efcff */
[----:B------:R-:W-:Y:S01]  /*b020*/  STG.E.U8 [R2.64], R5 ;  /* 0x0000000502007986 */ /* 0x000fe2000c101124 */
[----:B------:R-:W-:Y:S05]  /*b030*/  EXIT ;  /* 0x000000000000794d */ /* 0x000fea0003800000 */
.L_x_16378:
        /* <DEDUP_REMOVED lines=13> */
.L_x_16382:
[----:B------:R-:W-:Y:S01]  /*b110*/  IMAD.MOV.U32 R0, RZ, RZ, 0x7f ;  /* 0x0000007fff007424 */ /* 0x000fe200078e00ff */
[----:B------:R-:W-:-:S04]  /*b120*/  ISETP.GT.U32.AND P0, PT, R4, 0x7f800000, PT ;  /* 0x7f8000000400780c */ /* 0x000fc80003f04070 */
[----:B------:R-:W-:-:S04]  /*b130*/  SEL R0, R0, 0x7c, P0 ;  /* 0x0000007c00007807 */ /* 0x000fc80000000000 */
.L_x_16383:
[----:B------:R-:W-:Y:S05]  /*b140*/  BSYNC B0 ;  /* 0x0000000000007941 */ /* 0x000fea0003800000 */
.L_x_16381:
[----:B------:R-:W-:-:S04]  /*b150*/  LOP3.LUT R4, R19, 0x80000000, RZ, 0xc0, !PT ;  /* 0x8000000013047812 */ /* 0x000fc800078ec0ff */
[----:B------:R-:W-:-:S04]  /*b160*/  SHF.R.U32.HI R5, RZ, 0x18, R4 ;  /* 0x00000018ff057819 */ /* 0x000fc80000011604 */
[----:B------:R-:W-:-:S05]  /*b170*/  LOP3.LUT R5, R0, R5, RZ, 0xfc, !PT ;  /* 0x0000000500057212 */ /* 0x000fca00078efcff */
[----:B------:R-:W-:Y:S01]  /*b180*/  STG.E.U8 [R2.64], R5 ;  /* 0x0000000502007986 */ /* 0x000fe2000c101124 */
[----:B------:R-:W-:Y:S05]  /*b190*/  EXIT ;  /* 0x000000000000794d */ /* 0x000fea0003800000 */
.L_x_16377:
[----:B------:R-:W0:Y:S02]  /*b1a0*/  I2F.S8 R0, R19 ;  /* 0x0000001300007306 */ /* 0x000e240000001400 */
[----:B0-----:R-:W-:-:S05]  /*b1b0*/  F2FP.BF16.PACK_AB R0, RZ, R0 ;  /* 0x00000000ff00723e */ /* 0x001fca00000010ff */
[----:B------:R-:W-:Y:S01]  /*b1c0*/  STG.E.U16 [R2.64], R0 ;  /* 0x0000000002007986 */ /* 0x000fe2000c101524 */
[----:B------:R-:W-:Y:S05]  /*b1d0*/  EXIT ;  /* 0x000000000000794d */ /* 0x000fea0003800000 */
.L_x_16374:
        /* <DEDUP_REMOVED lines=12> */
.L_x_16386:
        /* <DEDUP_REMOVED lines=17> */
.L_x_16389:
[----:B------:R-:W-:-:S04]  /*b3b0*/  LOP3.LUT R0, R19, 0x80000000, RZ, 0xc0, !PT ;  /* 0x8000000013007812 */ /* 0x000fc800078ec0ff */
[----:B------:R-:W-:-:S04]  /*b3c0*/  SHF.R.U32.HI R5, RZ, 0x18, R0 ;  /* 0x00000018ff057819 */ /* 0x000fc80000011600 */
[----:B------:R-:W-:-:S04]  /*b3d0*/  LOP3.LUT R4, R4, R5, RZ, 0xfc, !PT ;  /* 0x0000000504047212 */ /* 0x000fc800078efcff */
[----:B------:R-:W-:Y:S02]  /*b3e0*/  PRMT R0, R4, 0x7610, R0 ;  /* 0x0000761004007816 */ /* 0x000fe40000000000 */
.L_x_16388:
[----:B------:R-:W-:Y:S05]  /*b3f0*/  BSYNC B0 ;  /* 0x0000000000007941 */ /* 0x000fea0003800000 */
.L_x_16387:
[----:B------:R-:W-:Y:S01]  /*b400*/  STG.E.U8 [R2.64], R0 ;  /* 0x0000000002007986 */ /* 0x000fe2000c101124 */
[----:B------:R-:W-:Y:S05]  /*b410*/  EXIT ;  /* 0x000000000000794d */ /* 0x000fea0003800000 */
.L_x_16385:
        /* <DEDUP_REMOVED lines=17> */
.L_x_16392:
[----:B------:R-:W-:-:S04]  /*b530*/  LOP3.LUT R0, R19, 0x80000000, RZ, 0xc0, !PT ;  /* 0x8000000013007812 */ /* 0x000fc800078ec0ff */
[----:B------:R-:W-:-:S04]  /*b540*/  SHF.R.U32.HI R5, RZ, 0x18, R0 ;  /* 0x00000018ff057819 */ /* 0x000fc80000011600 */
[----:B------:R-:W-:-:S04]  /*b550*/  LOP3.LUT R4, R4, R5, RZ, 0xfc, !PT ;  /* 0x0000000504047212 */ /* 0x000fc800078efcff */
[----:B------:R-:W-:Y:S02]  /*b560*/  PRMT R0, R4, 0x7610, R0 ;  /* 0x0000761004007816 */ /* 0x000fe40000000000 */
.L_x_16391:
[----:B------:R-:W-:Y:S05]  /*b570*/  BSYNC B0 ;  /* 0x0000000000007941 */ /* 0x000fea0003800000 */
.L_x_16390:
[----:B------:R-:W-:Y:S01]  /*b580*/  STG.E.U8 [R2.64], R0 ;  /* 0x0000000002007986 */ /* 0x000fe2000c101124 */
[----:B------:R-:W-:Y:S05]  /*b590*/  EXIT ;  /* 0x000000000000794d */ /* 0x000fea0003800000 */
.L_x_16384:
        /* <DEDUP_REMOVED lines=22> */
.L_x_16367:
        /* <DEDUP_REMOVED lines=20> */
.L_x_16394:
[----:B------:R-:W-:-:S04]  /*b840*/  LOP3.LUT R19, R19, 0xffff, RZ, 0xc0, !PT ;  /* 0x0000ffff13137812 */ /* 0x000fc800078ec0ff */
[----:B------:R-:W-:-:S05]  /*b850*/  PRMT R19, R19, 0x8880, RZ ;  /* 0x0000888013137816 */ /* 0x000fca00000000ff */
[----:B------:R-:W-:-:S05]  /*b860*/  IMAD.MOV.U32 R4, RZ, RZ, R19 ;  /* 0x000000ffff047224 */ /* 0x000fca00078e0013 */
[----:B------:R-:W-:-:S05]  /*b870*/  SHF.R.S32.HI R5, RZ, 0x1f, R4 ;  /* 0x0000001fff057819 */ /* 0x000fca0000011404 */
[----:B------:R-:W-:Y:S01]  /*b880*/  STG.E.64 [R2.64], R4 ;  /* 0x0000000402007986 */ /* 0x000fe2000c101b24 */
[----:B------:R-:W-:Y:S05]  /*b890*/  EXIT ;  /* 0x000000000000794d */ /* 0x000fea0003800000 */
.L_x_16393:
[----:B------:R-:W-:-:S04]  /*b8a0*/  LOP3.LUT R19, R19, 0xffff, RZ, 0xc0, !PT ;  /* 0x0000ffff13137812 */ /* 0x000fc800078ec0ff */
[----:B------:R-:W-:-:S05]  /*b8b0*/  PRMT R5, R19, 0x8880, RZ ;  /* 0x0000888013057816 */ /* 0x000fca00000000ff */
[----:B------:R-:W-:Y:S01]  /*b8c0*/  STG.E [R2.64], R5 ;  /* 0x0000000502007986 */ /* 0x000fe2000c101924 */
[----:B------:R-:W-:Y:S05]  /*b8d0*/  EXIT ;  /* 0x000000000000794d */ /* 0x000fea0003800000 */
.L_x_16395:
        /* <DEDUP_REMOVED lines=10> */
.L_x_29995:


//--------------------- .text._ZN2at6native18elementwise_kernelILi128ELi4EZNS0_22gpu_kernel_impl_nocastINS0_13BinaryFunctorIaaaZZZNS0_21heaviside_kernel_cudaERNS_18TensorIteratorBaseEENKUlvE_clEvENKUlvE0_clEvEUlaaE_EEEEvS5_RKT_EUliE_EEviT1_ --------------------------
	.section	.text._ZN2at6native18elementwise_kernelILi128ELi4EZNS0_22gpu_kernel_impl_nocastINS0_13BinaryFunctorIaaaZZZNS0_21heaviside_kernel_cudaERNS_18TensorIteratorBaseEENKUlvE_clEvENKUlvE0_clEvEUlaaE_EEEEvS5_RKT_EUliE_EEviT1_,"ax",@progbits
	.sectioninfo	@"SHI_REGISTERS=12"
	.align	128
        .global         _ZN2at6native18elementwise_kernelILi128ELi4EZNS0_22gpu_kernel_impl_nocastINS0_13BinaryFunctorIaaaZZZNS0_21heaviside_kernel_cudaERNS_18TensorIteratorBaseEENKUlvE_clEvENKUlvE0_clEvEUlaaE_EEEEvS5_RKT_EUliE_EEviT1_
        .type           _ZN2at6native18elementwise_kernelILi128ELi4EZNS0_22gpu_kernel_impl_nocastINS0_13BinaryFunctorIaaaZZZNS0_21heaviside_kernel_cudaERNS_18TensorIteratorBaseEENKUlvE_clEvENKUlvE0_clEvEUlaaE_EEEEvS5_RKT_EUliE_EEviT1_,@function
        .size           _ZN2at6native18elementwise_kernelILi128ELi4EZNS0_22gpu_kernel_impl_nocastINS0_13BinaryFunctorIaaaZZZNS0_21heaviside_kernel_cudaERNS_18TensorIteratorBaseEENKUlvE_clEvENKUlvE0_clEvEUlaaE_EEEEvS5_RKT_EUliE_EEviT1_,(.L_x_29996 - _ZN2at6native18elementwise_kernelILi128ELi4EZNS0_22gpu_kernel_impl_nocastINS0_13BinaryFunctorIaaaZZZNS0_21heaviside_kernel_cudaERNS_18TensorIteratorBaseEENKUlvE_clEvENKUlvE0_clEvEUlaaE_EEEEvS5_RKT_EUliE_EEviT1_)
        .other          _ZN2at6native18elementwise_kernelILi128ELi4EZNS0_22gpu_kernel_impl_nocastINS0_13BinaryFunctorIaaaZZZNS0_21heaviside_kernel_cudaERNS_18TensorIteratorBaseEENKUlvE_clEvENKUlvE0_clEvEUlaaE_EEEEvS5_RKT_EUliE_EEviT1_,@"STO_CUDA_ENTRY STV_DEFAULT"
_ZN2at6native18elementwise_kernelILi128ELi4EZNS0_22gpu_kernel_impl_nocastINS0_13BinaryFunctorIaaaZZZNS0_21heaviside_kernel_cudaERNS_18TensorIteratorBaseEENKUlvE_clEvENKUlvE0_clEvEUlaaE_EEEEvS5_RKT_EUliE_EEviT1_:
.text._ZN2at6native18elementwise_kernelILi128ELi4EZNS0_22gpu_kernel_impl_nocastINS0_13BinaryFunctorIaaaZZZNS0_21heaviside_kernel_cudaERNS_18TensorIteratorBaseEENKUlvE_clEvENKUlvE0_clEvEUlaaE_EEEEvS5_RKT_EUliE_EEviT1_:
        /* <DEDUP_REMOVED lines=261> */
.L_x_16398:
[----:B------:R-:W-:-:S04]  /*1050*/  IADD3 R4, P0, R4, c[0x0][0x3d0], RZ ;  /* 0x0000f40004047a10 */ /* 0x000fc80007f1e0ff */
[----:B------:R-:W-:-:S05]  /*1060*/  IADD3.X R5, RZ, c[0x0][0x3d4], RZ, P0, !PT ;  /* 0x0000f500ff057a10 */ /* 0x000fca00007fe4ff */
[----:B------:R-:W2:Y:S01]  /*1070*/  LDG.E.S8 R4, [R4.64] ;  /* 0x0000000404047981 */ /* 0x000ea2000c1e1300 */
[----:B------:R-:W-:-:S04]  /*1080*/  IADD3 R6, P2, R3, c[0x0][0x3d8], RZ ;  /* 0x0000f60003067a10 */ /* 0x000fc80007f5e0ff */
[----:B------:R-:W-:Y:S02]  /*1090*/  IADD3.X R7, RZ, c[0x0][0x3dc], RZ, P2, !PT ;  /* 0x0000f700ff077a10 */ /* 0x000fe400017fe4ff */
[C---:B--2---:R-:W-:Y:S02]  /*10a0*/  LOP3.LUT P1, RZ, R4.reuse, 0xff, RZ, 0xc0, !PT ;  /* 0x000000ff04ff7812 */ /* 0x044fe4000782c0ff */
[----:B------:R-:W-:-:S04]  /*10b0*/  ISETP.GT.AND P0, PT, R4, RZ, PT ;  /* 0x000000ff0400720c */ /* 0x000fc80003f04270 */
[----:B------:R-:W-:-:S07]  /*10c0*/  SEL R9, RZ, 0x1, !P0 ;  /* 0x00000001ff097807 */ /* 0x000fce0004000000 */
[----:B------:R-:W2:Y:S01]  /*10d0*/  @!P1 LDG.E.U8 R9, [R6.64] ;  /* 0x0000000406099981 */ /* 0x000ea2000c1e1100 */
[----:B------:R-:W-:Y:S02]  /*10e0*/  IADD3 R2, P0, R2, c[0x0][0x3c8], RZ ;  /* 0x0000f20002027a10 */ /* 0x000fe40007f1e0ff */
[----:B------:R-:W-:Y:S02]  /*10f0*/  IADD3 R0, R0, 0x80, RZ ;  /* 0x0000008000007810 */ /* 0x000fe40007ffe0ff */
[----:B------:R-:W-:-:S05]  /*1100*/  IADD3.X R3, RZ, c[0x0][0x3cc], RZ, P0, !PT ;  /* 0x0000f300ff037a10 */ /* 0x000fca00007fe4ff */
[----:B--2---:R0:W-:Y:S04]  /*1110*/  STG.E.U8 [R2.64], R9 ;  /* 0x0000000902007986 */ /* 0x0041e8000c101104 */
.L_x_16397:
[----:B------:R-:W-:Y:S05]  /*1120*/  BSYNC B0 ;  /* 0x0000000000007941 */ /* 0x000fea0003800000 */
.L_x_16396:
        /* <DEDUP_REMOVED lines=256> */
.L_x_16401:
        /* <DEDUP_REMOVED lines=11> */
[----:B------:R-:W-:Y:S02]  /*21e0*/  IADD3.X R3, RZ, c[0x0][0x3cc], RZ, P0, !PT ;  /* 0x0000f300ff037a10 */ /* 0x000fe400007fe4ff */
[----:B------:R-:W-:-:S03]  /*21f0*/  ISETP.GE.AND P0, PT, R0, c[0x0][0x160], PT ;  /* 0x0000580000007a0c */ /* 0x000fc60003f06270 */
[----:B--2---:R0:W-:Y:S10]  /*2200*/  STG.E.U8 [R2.64], R9 ;  /* 0x0000000902007986 */ /* 0x0041f4000c101104 */
        /* <DEDUP_REMOVED lines=254> */
.L_x_16402:
        /* <DEDUP_REMOVED lines=13> */
.L_x_16400:
[----:B------:R-:W-:Y:S05]  /*32c0*/  BSYNC B0 ;  /* 0x0000000000007941 */ /* 0x000fea0003800000 */
.L_x_16399:
        /* <DEDUP_REMOVED lines=255> */
.L_x_16403:
        /* <DEDUP_REMOVED lines=9> */
[----:B------:R-:W-:-:S04]  /*4350*/  IADD3 R2, P0, R2, c[0x0][0x3c8], RZ ;  /* 0x0000f20002027a10 */ /* 0x000fc80007f1e0ff */
[----:B------:R-:W-:-:S05]  /*4360*/  IADD3.X R3, RZ, c[0x0][0x3cc], RZ, P0, !PT ;  /* 0x0000f300ff037a10 */ /* 0x000fca00007fe4ff */
[----:B--2---:R-:W-:Y:S01]  /*4370*/  STG.E.U8 [R2.64], R9 ;  /* 0x0000000902007986 */ /* 0x004fe2000c101104 */
[----:B------:R-:W-:Y:S05]  /*4380*/  EXIT ;  /* 0x000000000000794d */ /* 0x000fea0003800000 */
.L_x_16404:
        /* <DEDUP_REMOVED lines=15> */
.L_x_29996:


//--------------------- .text._ZN2at6native27unrolled_elementwise_kernelINS0_13BinaryFunctorIaaaZZZNS0_21heaviside_kernel_cudaERNS_18TensorIteratorBaseEENKUlvE_clEvENKUlvE0_clEvEUlaaE_EESt5arrayIPcLm3EELi4E23TrivialOffsetCalculatorILi2EjESC_ILi1EjENS0_6memory15LoadWithoutCastENSF_16StoreWithoutCastEEEviT_T0_T2_T3_T4_T5_ --------------------------
	.section	.text._ZN2at6native27unrolled_elementwise_kernelINS0_13BinaryFunctorIaaaZZZNS0_21heaviside_kernel_cudaERNS_18TensorIteratorBaseEENKUlvE_clEvENKUlvE0_clEvEUlaaE_EESt5arrayIPcLm3EELi4E23TrivialOffsetCalculatorILi2EjESC_ILi1EjENS0_6memory15LoadWithoutCastENSF_16StoreWithoutCastEEEviT_T0_T2_T3_T4_T5_,"ax",@progbits
	.sectioninfo	@"SHI_REGISTERS=25"
	.align	128
        .global         _ZN2at6native27unrolled_elementwise_kernelINS0_13BinaryFunctorIaaaZZZNS0_21heaviside_kernel_cudaERNS_18TensorIteratorBaseEENKUlvE_clEvENKUlvE0_clEvEUlaaE_EESt5arrayIPcLm3EELi4E23TrivialOffsetCalculatorILi2EjESC_ILi1EjENS0_6memory15LoadWithoutCastENSF_16StoreWithoutCastEEEviT_T0_T2_T3_T4_T5_
        .type           _ZN2at6native27unrolled_elementwise_kernelINS0_13BinaryFunctorIaaaZZZNS0_21heaviside_kernel_cudaERNS_18TensorIteratorBaseEENKUlvE_clEvENKUlvE0_clEvEUlaaE_EESt5arrayIPcLm3EELi4E23TrivialOffsetCalculatorILi2EjESC_ILi1EjENS0_6memory15LoadWithoutCastENSF_16StoreWithoutCastEEEviT_T0_T2_T3_T4_T5_,@function
        .size           _ZN2at6native27unrolled_elementwise_kernelINS0_13BinaryFunctorIaaaZZZNS0_21heaviside_kernel_cudaERNS_18TensorIteratorBaseEENKUlvE_clEvENKUlvE0_clEvEUlaaE_EESt5arrayIPcLm3EELi4E23TrivialOffsetCalculatorILi2EjESC_ILi1EjENS0_6memory15LoadWithoutCastENSF_16StoreWithoutCastEEEviT_T0_T2_T3_T4_T5_,(.L_x_29997 - _ZN2at6native27unrolled_elementwise_kernelINS0_13BinaryFunctorIaaaZZZNS0_21heaviside_kernel_cudaERNS_18TensorIteratorBaseEENKUlvE_clEvENKUlvE0_clEvEUlaaE_EESt5arrayIPcLm3EELi4E23TrivialOffsetCalculatorILi2EjESC_ILi1EjENS0_6memory15LoadWithoutCastENSF_16StoreWithoutCastEEEviT_T0_T2_T3_T4_T5_)
        .other          _ZN2at6native27unrolled_elementwise_kernelINS0_13BinaryFunctorIaaaZZZNS0_21heaviside_kernel_cudaERNS_18TensorIteratorBaseEENKUlvE_clEvENKUlvE0_clEvEUlaaE_EESt5arrayIPcLm3EELi4E23TrivialOffsetCalculatorILi2EjESC_ILi1EjENS0_6memory15LoadWithoutCastENSF_16StoreWithoutCastEEEviT_T0_T2_T3_T4_T5_,@"STO_CUDA_ENTRY STV_DEFAULT"
_ZN2at6native27unrolled_elementwise_kernelINS0_13BinaryFunctorIaaaZZZNS0_21heaviside_kernel_cudaERNS_18TensorIteratorBaseEENKUlvE_clEvENKUlvE0_clEvEUlaaE_EESt5arrayIPcLm3EELi4E23TrivialOffsetCalculatorILi2EjESC_ILi1EjENS0_6memory15LoadWithoutCastENSF_16StoreWithoutCastEEEviT_T0_T2_T3_T4_T5_:
.text._ZN2at6native27unrolled_elementwise_kernelINS0_13BinaryFunctorIaaaZZZNS0_21heaviside_kernel_cudaERNS_18TensorIteratorBaseEENKUlvE_clEvENKUlvE0_clEvEUlaaE_EESt5arrayIPcLm3EELi4E23TrivialOffsetCalculatorILi2EjESC_ILi1EjENS0_6memory15LoadWithoutCastENSF_16StoreWithoutCastEEEviT_T0_T2_T3_T4_T5_:
        /* <DEDUP_REMOVED lines=19> */
[----:B------:R-:W-:Y:S01]  /*0130*/  @!P2 IMAD.X R13, RZ, RZ, c[0x0][0x174], P3 ;  /* 0x00005d00ff0da624 */ /* 0x000fe200018e06ff */
[----:B------:R-:W-:Y:S02]  /*0140*/  @!P0 IADD3 R10, P3, R10, c[0x0][0x178], RZ ;  /* 0x00005e000a0a8a10 */ /* 0x000fe40007f7e0ff */
[----:B------:R-:W-:-:S03]  /*0150*/  PRMT R8, RZ, 0x7610, R8 ;  /* 0x00007610ff087816 */ /* 0x000fc60000000008 */
[----:B------:R-:W-:Y:S02]  /*0160*/  @!P0 IMAD.X R11, RZ, RZ, c[0x0][0x17c], P3 ;  /* 0x00005f00ff0b8624 */ /* 0x000fe400018e06ff */
[----:B------:R-:W-:-:S03]  /*0170*/  @!P1 IMAD R20, R0, 0x200, R9 ;  /* 0x0000020000149824 */ /* 0x000fc600078e0209 */
[----:B------:R1:W3:Y:S02]  /*0180*/  @!P0 LDG.E.U8 R8, [R10.64] ;  /* 0x000000040a088981 */ /* 0x0002e4000c1e1100 */
[----:B------:R-:W-:Y:S02]  /*0190*/  @!P1 IADD3 R14, P4, R20, c[0x0][0x170], RZ ;  /* 0x00005c00140e9a10 */ /* 0x000fe40007f9e0ff */
[----:B------:R-:W-:Y:S02]  /*01a0*/  PRMT R4, RZ, 0x7610, R4 ;  /* 0x00007610ff047816 */ /* 0x000fe40000000004 */
[----:B------:R-:W-:Y:S01]  /*01b0*/  PRMT R5, RZ, 0x7610, R5 ;  /* 0x00007610ff057816 */ /* 0x000fe20000000005 */
[----:B------:R-:W-:-:S03]  /*01c0*/  @!P1 IMAD.X R15, RZ, RZ, c[0x0][0x174], P4 ;  /* 0x00005d00ff0f9624 */ /* 0x000fc600020e06ff */
[----:B------:R4:W3:Y:S01]  /*01d0*/  @!P2 LDG.E.U8 R4, [R12.64] ;  /* 0x000000040c04a981 */ /* 0x0008e2000c1e1100 */
[----:B------:R-:W-:-:S03]  /*01e0*/  @!P2 IADD3 R18, P4, R18, c[0x0][0x178], RZ ;  /* 0x00005e001212aa10 */ /* 0x000fc60007f9e0ff */
[----:B------:R1:W3:Y:S01]  /*01f0*/  @!P1 LDG.E.U8 R5, [R14.64] ;  /* 0x000000040e059981 */ /* 0x0002e2000c1e1100 */
[----:B------:R-:W-:Y:S01]  /*0200*/  @!P1 IADD3 R20, P5, R20, c[0x0][0x178], RZ ;  /* 0x00005e0014149a10 */ /* 0x000fe20007fbe0ff */
[----:B------:R-:W-:Y:S01]  /*0210*/  @!P2 IMAD.X R19, RZ, RZ, c[0x0][0x17c], P4 ;  /* 0x00005f00ff13a624 */ /* 0x000fe200020e06ff */
[----:B0-----:R-:W-:Y:S02]  /*0220*/  PRMT R6, RZ, 0x7610, R6 ;  /* 0x00007610ff067816 */ /* 0x001fe40000000006 */
[----:B------:R-:W-:Y:S01]  /*0230*/  PRMT R7, RZ, 0x7610, R7 ;  /* 0x00007610ff077816 */ /* 0x000fe20000000007 */
[----:B------:R-:W-:-:S03]  /*0240*/  @!P1 IMAD.X R21, RZ, RZ, c[0x0][0x17c], P5 ;  /* 0x00005f00ff159624 */ /* 0x000fc600028e06ff */
[----:B------:R0:W3:Y:S04]  /*0250*/  @!P2 LDG.E.U8 R6, [R18.64] ;  /* 0x000000041206a981 */ /* 0x0000e8000c1e1100 */
[----:B------:R0:W3:Y:S01]  /*0260*/  @!P1 LDG.E.U8 R7, [R20.64] ;  /* 0x0000000414079981 */ /* 0x0000e2000c1e1100 */
[----:B------:R-:W-:-:S04]  /*0270*/  @!P1 IADD3 R9, R9, 0x80, RZ ;  /* 0x0000008009099810 */ /* 0x000fc80007ffe0ff */
[----:B------:R-:W-:Y:S01]  /*0280*/  ISETP.GE.AND P3, PT, R9, R2, PT ;  /* 0x000000020900720c */ /* 0x000fe20003f66270 */
[----:B-1----:R-:W-:Y:S01]  /*0290*/  @!P0 IMAD R11, R0, 0x200, R3 ;  /* 0x00000200000b8824 */ /* 0x002fe200078e0203 */
[----:B------:R-:W-:-:S11]  /*02a0*/  IADD3 R10, R3, 0x80, RZ ;  /* 0x00000080030a7810 */ /* 0x000fd60007ffe0ff */
[----:B------:R-:W-:-:S05]  /*02b0*/  @!P3 IMAD R16, R0, 0x200, R9 ;  /* 0x000002000010b824 */ /* 0x000fca00078e0209 */
[----:B------:R-:W-:Y:S01]  /*02c0*/  @!P3 IADD3 R14, P1, R16, c[0x0][0x170], RZ ;  /* 0x00005c00100eba10 */ /* 0x000fe20007f3e0ff */
[----:B------:R-:W-:Y:S01]  /*02d0*/  @!P0 IMAD.MOV.U32 R3, RZ, RZ, R10 ;  /* 0x000000ffff038224 */ /* 0x000fe200078e000a */
[----:B------:R-:W-:-:S03]  /*02e0*/  @!P0 IADD3 R10, P6, R11, c[0x0][0x168], RZ ;  /* 0x00005a000b0a8a10 */ /* 0x000fc60007fde0ff */
[----:B------:R-:W-:Y:S01]  /*02f0*/  @!P3 IMAD.X R15, RZ, RZ, c[0x0][0x174], P1 ;  /* 0x00005d00ff0fb624 */ /* 0x000fe200008e06ff */
[----:B------:R-:W-:Y:S02]  /*0300*/  @!P3 IADD3 R16, P1, R16, c[0x0][0x178], RZ ;  /* 0x00005e001010ba10 */ /* 0x000fe40007f3e0ff */
[----:B----4-:R-:W-:Y:S02]  /*0310*/  PRMT R12, RZ, 0x7610, R12 ;  /* 0x00007610ff0c7816 */ /* 0x010fe4000000000c */
[----:B------:R-:W-:Y:S01]  /*0320*/  PRMT R9, RZ, 0x7610, R9 ;  /* 0x00007610ff097816 */ /* 0x000fe20000000009 */
[----:B------:R-:W-:Y:S02]  /*0330*/  @!P3 IMAD.X R17, RZ, RZ, c[0x0][0x17c], P1 ;  /* 0x00005f00ff11b624 */ /* 0x000fe400008e06ff */
[----:B------:R-:W-:Y:S01]  /*0340*/  @!P0 IMAD.X R11, RZ, RZ, c[0x0][0x16c], P6 ;  /* 0x00005b00ff0b8624 */ /* 0x000fe200030e06ff */
[----:B------:R0:W5:Y:S04]  /*0350*/  @!P3 LDG.E.U8 R12, [R14.64] ;  /* 0x000000040e0cb981 */ /* 0x000168000c1e1100 */
[----:B------:R0:W5:Y:S01]  /*0360*/  @!P3 LDG.E.U8 R9, [R16.64] ;  /* 0x000000041009b981 */ /* 0x000162000c1e1100 */
[----:B------:R-:W-:Y:S01]  /*0370*/  ISETP.GE.AND P3, PT, R3, R2, PT ;  /* 0x000000020300720c */ /* 0x000fe20003f66270 */
[----:B------:R-:W-:Y:S01]  /*0380*/  BSSY B0, `(.L_x_16405) ;  /* 0x000001a000007945 */ /* 0x000fe20003800000 */
[----:B--2---:R-:W-:-:S02]  /*0390*/  LOP3.LUT P5, RZ, R22, 0xff, RZ, 0xc0, !PT ;  /* 0x000000ff16ff7812 */ /* 0x004fc400078ac0ff */
[----:B------:R-:W-:-:S04]  /*03a0*/  PRMT R13, R22, 0x8880, RZ ;  /* 0x00008880160d7816 */ /* 0x000fc800000000ff */
[----:B------:R-:W-:-:S07]  /*03b0*/  ISETP.GT.AND P4, PT, R13, RZ, PT ;  /* 0x000000ff0d00720c */ /* 0x000fce0003f84270 */
[----:B---3--:R-:W-:-:S05]  /*03c0*/  @P5 SEL R8, RZ, 0x1, !P4 ;  /* 0x00000001ff085807 */ /* 0x008fca0006000000 */
[----:B------:R0:W-:Y:S01]  /*03d0*/  @!P0 STG.E.U8 [R10.64], R8 ;  /* 0x000000080a008986 */ /* 0x0001e2000c101104 */
[C---:B------:R-:W-:Y:S02]  /*03e0*/  LOP3.LUT P1, RZ, R4.reuse, 0xff, RZ, 0xc0, !PT ;  /* 0x000000ff04ff7812 */ /* 0x040fe4000782c0ff */
[C---:B------:R-:W-:Y:S02]  /*03f0*/  LOP3.LUT P2, RZ, R5.reuse, 0xff, RZ, 0xc0, !PT ;  /* 0x000000ff05ff7812 */ /* 0x040fe4000784c0ff */
[----:B------:R-:W-:Y:S02]  /*0400*/  PRMT R4, R4, 0x8880, RZ ;  /* 0x0000888004047816 */ /* 0x000fe400000000ff */
[----:B------:R-:W-:Y:S02]  /*0410*/  PRMT R5, R5, 0x8880, RZ ;  /* 0x0000888005057816 */ /* 0x000fe400000000ff */
[----:B------:R-:W-:Y:S02]  /*0420*/  ISETP.GT.AND P4, PT, R4, RZ, PT ;  /* 0x000000ff0400720c */ /* 0x000fe40003f84270 */
[----:B------:R-:W-:-:S03]  /*0430*/  ISETP.GT.AND P5, PT, R5, RZ, PT ;  /* 0x000000ff0500720c */ /* 0x000fc60003fa4270 */
[----:B------:R-:W-:Y:S02]  /*0440*/  @P1 SEL R6, RZ, 0x1, !P4 ;  /* 0x00000001ff061807 */ /* 0x000fe40006000000 */
[----:B------:R-:W-:Y:S01]  /*0450*/  @P2 SEL R7, RZ, 0x1, !P5 ;  /* 0x00000001ff072807 */ /* 0x000fe20006800000 */
        /* <DEDUP_REMOVED lines=12> */
.L_x_16406:
[----:B0-----:R-:W-:Y:S05]  /*0520*/  BSYNC B0 ;  /* 0x0000000000007941 */ /* 0x001fea0003800000 */
.L_x_16405:
[----:B------:R-:W-:Y:S02]  /*0530*/  ISETP.GE.AND P0, PT, R3, R2, PT ;  /* 0x000000020300720c */ /* 0x000fe40003f06270 */
[C---:B-----5:R-:W-:Y:S02]  /*0540*/  LOP3.LUT P1, RZ, R12.reuse, 0xff, RZ, 0xc0, !PT ;  /* 0x000000ff0cff7812 */ /* 0x060fe4000782c0ff */
[----:B------:R-:W-:-:S09]  /*0550*/  PRMT R12, R12, 0x8880, RZ ;  /* 0x000088800c0c7816 */ /* 0x000fd200000000ff */
[----:B------:R-:W-:Y:S05]  /*0560*/  @P0 EXIT ;  /* 0x000000000000094d */ /* 0x000fea0003800000 */
[----:B------:R-:W-:Y:S02]  /*0570*/  IMAD R3, R0, 0x200, R3 ;  /* 0x0000020000037824 */ /* 0x000fe400078e0203 */
[----:B------:R-:W-:-:S03]  /*0580*/  IMAD.MOV.U32 R0, RZ, RZ, R12 ;  /* 0x000000ffff007224 */ /* 0x000fc600078e000c */
[----:B------:R-:W-:Y:S02]  /*0590*/  IADD3 R2, P2, R3, c[0x0][0x168], RZ ;  /* 0x00005a0003027a10 */ /* 0x000fe40007f5e0ff */
[----:B------:R-:W-:-:S03]  /*05a0*/  ISETP.GT.AND P0, PT, R0, RZ, PT ;  /* 0x000000ff0000720c */ /* 0x000fc60003f04270 */
[----:B------:R-:W-:Y:S01]  /*05b0*/  IMAD.X R3, RZ, RZ, c[0x0][0x16c], P2 ;  /* 0x00005b00ff037624 */ /* 0x000fe200010e06ff */
[----:B------:R-:W-:-:S05]  /*05c0*/  @P1 SEL R9, RZ, 0x1, !P0 ;  /* 0x00000001ff091807 */ /* 0x000fca0004000000 */
[----:B------:R-:W-:Y:S01]  /*05d0*/  STG.E.U8 [R2.64], R9 ;  /* 0x0000000902007986 */ /* 0x000fe2000c101104 */
[----:B------:R-:W-:Y:S05]  /*05e0*/  EXIT ;  /* 0x000000000000794d */ /* 0x000fea0003800000 */
.L_x_16407:
        /* <DEDUP_REMOVED lines=9> */
.L_x_29997:


//--------------------- .text._ZN2at6native29vectorized_elementwise_kernelILi2ENS0_13BinaryFunctorIaaaZZZNS0_21heaviside_kernel_cudaERNS_18TensorIteratorBaseEENKUlvE_clEvENKUlvE0_clEvEUlaaE_EESt5arrayIPcLm3EEEEviT0_T1_ --------------------------
	.section	.text._ZN2at6native29vectorized_elementwise_kernelILi2ENS0_13BinaryFunctorIaaaZZZNS0_21heaviside_kernel_cudaERNS_18TensorIteratorBaseEENKUlvE_clEvENKUlvE0_clEvEUlaaE_EESt5arrayIPcLm3EEEEviT0_T1_,"ax",@progbits
	.sectioninfo	@"SHI_REGISTERS=32"
	.align	128
        .global         _ZN2at6native29vectorized_elementwise_kernelILi2ENS0_13BinaryFunctorIaaaZZZNS0_21heaviside_kernel_cudaERNS_18TensorIteratorBaseEENKUlvE_clEvENKUlvE0_clEvEUlaaE_EESt5arrayIPcLm3EEEEviT0_T1_
        .type           _ZN2at6native29vectorized_elementwise_kernelILi2ENS0_13BinaryFunctorIaaaZZZNS0_21heaviside_kernel_cudaERNS_18TensorIteratorBaseEENKUlvE_clEvENKUlvE0_clEvEUlaaE_EESt5arrayIPcLm3EEEEviT0_T1_,@function
        .size           _ZN2at6native29vectorized_elementwise_kernelILi2ENS0_13BinaryFunctorIaaaZZZNS0_21heaviside_kernel_cudaERNS_18TensorIteratorBaseEENKUlvE_clEvENKUlvE0_clEvEUlaaE_EESt5arrayIPcLm3EEEEviT0_T1_,(.L_x_29998 - _ZN2at6native29vectorized_elementwise_kernelILi2ENS0_13BinaryFunctorIaaaZZZNS0_21heaviside_kernel_cudaERNS_18TensorIteratorBaseEENKUlvE_clEvENKUlvE0_clEvEUlaaE_EESt5arrayIPcLm3EEEEviT0_T1_)
        .other          _ZN2at6native29vectorized_elementwise_kernelILi2ENS0_13BinaryFunctorIaaaZZZNS0_21heaviside_kernel_cudaERNS_18TensorIteratorBaseEENKUlvE_clEvENKUlvE0_clEvEUlaaE_EESt5arrayIPcLm3EEEEviT0_T1_,@"STO_CUDA_ENTRY STV_DEFAULT"
_ZN2at6native29vectorized_elementwise_kernelILi2ENS0_13BinaryFunctorIaaaZZZNS0_21heaviside_kernel_cudaERNS_18TensorIteratorBaseEENKUlvE_clEvENKUlvE0_clEvEUlaaE_EESt5arrayIPcLm3EEEEviT0_T1_:
.text._ZN2at6native29vectorized_elementwise_kernelILi2ENS0_13BinaryFunctorIaaaZZZNS0_21heaviside_kernel_cudaERNS_18TensorIteratorBaseEENKUlvE_clEvENKUlvE0_clEvEUlaaE_EESt5arrayIPcLm3EEEEviT0_T1_:
        /* <DEDUP_REMOVED lines=9> */
[----:B------:R-:W-:-:S04]  /*0090*/  IADD3 R10, P0, R2, c[0x0][0x170], RZ ;  /* 0x00005c00020a7a10 */ /* 0x000fc80007f1e0ff */
[----:B------:R-:W-:Y:S02]  /*00a0*/  IADD3.X R11, R0, c[0x0][0x174], RZ, P0, !PT ;  /* 0x00005d00000b7a10 */ /* 0x000fe400007fe4ff */
[----:B------:R-:W-:-:S03]  /*00b0*/  IADD3 R12, P0, R2, c[0x0][0x178], RZ ;  /* 0x00005e00020c7a10 */ /* 0x000fc60007f1e0ff */
[----:B0-----:R-:W-:-:S05]  /*00c0*/  IMAD.WIDE.U32 R10, R5, 0x2, R10 ;  /* 0x00000002050a7825 */ /* 0x001fca00078e000a */
[----:B------:R-:W2:Y:S01]  /*00d0*/  LDG.E.U16 R9, [R10.64] ;  /* 0x000000040a097981 */ /* 0x000ea2000c1e1500 */
[----:B------:R-:W-:-:S03]  /*00e0*/  IADD3.X R13, R0, c[0x0][0x17c], RZ, P0, !PT ;  /* 0x00005f00000d7a10 */ /* 0x000fc600007fe4ff */
[----:B------:R-:W3:Y:S02]  /*00f0*/  LDG.E.U16 R14, [R10.64+0x100] ;  /* 0x000100040a0e7981 */ /* 0x000ee4000c1e1500 */
[----:B------:R-:W-:Y:S02]  /*0100*/  IMAD.WIDE.U32 R12, R5, 0x2, R12 ;  /* 0x00000002050c7825 */ /* 0x000fe400078e000c */
[----:B------:R0:W4:Y:S04]  /*0110*/  LDG.E.U16 R6, [R10.64+0x200] ;  /* 0x000200040a067981 */ /* 0x000128000c1e1500 */
[----:B------:R-:W5:Y:S04]  /*0120*/  LDG.E.U16 R15, [R12.64] ;  /* 0x000000040c0f7981 */ /* 0x000f68000c1e1500 */
[----:B------:R-:W4:Y:S04]  /*0130*/  LDG.E.U16 R7, [R12.64+0x100] ;  /* 0x000100040c077981 */ /* 0x000f28000c1e1500 */
[----:B------:R0:W4:Y:S04]  /*0140*/  LDG.E.U16 R8, [R10.64+0x300] ;  /* 0x000300040a087981 */ /* 0x000128000c1e1500 */
[----:B------:R1:W4:Y:S04]  /*0150*/  LDG.E.U16 R4, [R12.64+0x200] ;  /* 0x000200040c047981 */ /* 0x000328000c1e1500 */
[----:B------:R1:W4:Y:S01]  /*0160*/  LDG.E.U16 R0, [R12.64+0x300] ;  /* 0x000300040c007981 */ /* 0x000322000c1e1500 */
[----:B--2---:R-:W-:-:S02]  /*0170*/  PRMT R16, R9, 0x8880, RZ ;  /* 0x0000888009107816 */ /* 0x004fc400000000ff */
[C---:B------:R-:W-:Y:S02]  /*0180*/  PRMT R3, R9.reuse, 0x7770, RZ ;  /* 0x0000777009037816 */ /* 0x040fe400000000ff */
[C---:B------:R-:W-:Y:S02]  /*0190*/  PRMT R17, R9.reuse, 0x9991, RZ ;  /* 0x0000999109117816 */ /* 0x040fe400000000ff */
[----:B------:R-:W-:Y:S02]  /*01a0*/  PRMT R9, R9, 0x7771, RZ ;  /* 0x0000777109097816 */ /* 0x000fe400000000ff */
[----:B------:R-:W-:Y:S02]  /*01b0*/  ISETP.NE.AND P2, PT, R3, RZ, PT ;  /* 0x000000ff0300720c */ /* 0x000fe40003f45270 */
[----:B------:R-:W-:Y:S02]  /*01c0*/  ISETP.NE.AND P3, PT, R9, RZ, PT ;  /* 0x000000ff0900720c */ /* 0x000fe40003f65270 */
[----:B---3--:R-:W-:-:S02]  /*01d0*/  PRMT R3, R14, 0x7770, RZ ;  /* 0x000077700e037816 */ /* 0x008fc400000000ff */
[----:B------:R-:W-:Y:S02]  /*01e0*/  PRMT R9, R14, 0x8880, RZ ;  /* 0x000088800e097816 */ /* 0x000fe400000000ff */
[----:B------:R-:W-:-:S03]  /*01f0*/  ISETP.NE.AND P5, PT, R3, RZ, PT ;  /* 0x000000ff0300720c */ /* 0x000fc60003fa5270 */
[----:B------:R-:W-:Y:S01]  /*0200*/  IMAD.MOV.U32 R3, RZ, RZ, R9 ;  /* 0x000000ffff037224 */ /* 0x000fe200078e0009 */
[----:B------:R-:W-:Y:S02]  /*0210*/  ISETP.GT.AND P1, PT, R16, RZ, PT ;  /* 0x000000ff1000720c */ /* 0x000fe40003f24270 */
[C---:B0-----:R-:W-:Y:S02]  /*0220*/  PRMT R10, R14.reuse, 0x9991, RZ ;  /* 0x000099910e0a7816 */ /* 0x041fe400000000ff */
[----:B------:R-:W-:Y:S02]  /*0230*/  ISETP.GT.AND P6, PT, R3, RZ, PT ;  /* 0x000000ff0300720c */ /* 0x000fe40003fc4270 */
[----:B------:R-:W-:Y:S02]  /*0240*/  ISETP.GT.AND P4, PT, R17, RZ, PT ;  /* 0x000000ff1100720c */ /* 0x000fe40003f84270 */
[----:B------:R-:W-:Y:S02]  /*0250*/  PRMT R11, R14, 0x7771, RZ ;  /* 0x000077710e0b7816 */ /* 0x000fe400000000ff */
[----:B-----5:R-:W-:-:S02]  /*0260*/  PRMT R9, R15, 0x7770, RZ ;  /* 0x000077700f097816 */ /* 0x020fc400000000ff */
[----:B----4-:R-:W-:Y:S02]  /*0270*/  PRMT R3, R6, 0x7770, RZ ;  /* 0x0000777006037816 */ /* 0x010fe400000000ff */
[----:B------:R-:W-:Y:S02]  /*0280*/  @P2 SEL R9, RZ, 0x1, !P1 ;  /* 0x00000001ff092807 */ /* 0x000fe40004800000 */
[----:B------:R-:W-:Y:S02]  /*0290*/  ISETP.GT.AND P1, PT, R10, RZ, PT ;  /* 0x000000ff0a00720c */ /* 0x000fe40003f24270 */
[----:B------:R-:W-:Y:S02]  /*02a0*/  PRMT R10, R15, 0x7771, RZ ;  /* 0x000077710f0a7816 */ /* 0x000fe400000000ff */
[----:B------:R-:W-:Y:S02]  /*02b0*/  ISETP.NE.AND P0, PT, R11, RZ, PT ;  /* 0x000000ff0b00720c */ /* 0x000fe40003f05270 */
[----:B------:R-:W-:-:S02]  /*02c0*/  ISETP.NE.AND P2, PT, R3, RZ, PT ;  /* 0x000000ff0300720c */ /* 0x000fc40003f45270 */
[----:B------:R-:W-:Y:S02]  /*02d0*/  @P3 SEL R10, RZ, 0x1, !P4 ;  /* 0x00000001ff0a3807 */ /* 0x000fe40006000000 */
[C---:B------:R-:W-:Y:S02]  /*02e0*/  PRMT R11, R6.reuse, 0x7771, RZ ;  /* 0x00007771060b7816 */ /* 0x040fe400000000ff */
[----:B------:R-:W-:Y:S02]  /*02f0*/  PRMT R3, R6, 0x8880, RZ ;  /* 0x0000888006037816 */ /* 0x000fe400000000ff */
[----:B------:R-:W-:Y:S02]  /*0300*/  IADD3 R2, P4, R2, c[0x0][0x168], RZ ;  /* 0x00005a0002027a10 */ /* 0x000fe40007f9e0ff */
[----:B-1----:R-:W-:Y:S02]  /*0310*/  PRMT R12, R7, 0x7770, RZ ;  /* 0x00007770070c7816 */ /* 0x002fe400000000ff */
[----:B------:R-:W-:-:S02]  /*0320*/  PRMT R13, R8, 0x7771, RZ ;  /* 0x00007771080d7816 */ /* 0x000fc400000000ff */
[----:B------:R-:W-:Y:S02]  /*0330*/  @P5 SEL R12, RZ, 0x1, !P6 ;  /* 0x00000001ff0c5807 */ /* 0x000fe40007000000 */
[----:B------:R-:W-:Y:S02]  /*0340*/  ISETP.NE.AND P3, PT, R11, RZ, PT ;  /* 0x000000ff0b00720c */ /* 0x000fe40003f65270 */
[----:B------:R-:W-:Y:S01]  /*0350*/  ISETP.GT.AND P6, PT, R3, RZ, PT ;  /* 0x000000ff0300720c */ /* 0x000fe20003fc4270 */
[----:B------:R-:W-:Y:S01]  /*0360*/  IMAD.X R3, RZ, RZ, c[0x0][0x16c], P4 ;  /* 0x00005b00ff037624 */ /* 0x000fe200020e06ff */
[C---:B------:R-:W-:Y:S02]  /*0370*/  PRMT R11, R8.reuse, 0x7770, RZ ;  /* 0x00007770080b7816 */ /* 0x040fe400000000ff */
[----:B------:R-:W-:Y:S02]  /*0380*/  ISETP.NE.AND P4, PT, R13, RZ, PT ;  /* 0x000000ff0d00720c */ /* 0x000fe40003f85270 */
[----:B------:R-:W-:-:S02]  /*0390*/  PRMT R13, R8, 0x8880, RZ ;  /* 0x00008880080d7816 */ /* 0x000fc400000000ff */
[----:B------:R-:W-:Y:S02]  /*03a0*/  PRMT R14, R8, 0x9991, RZ ;  /* 0x00009991080e7816 */ /* 0x000fe400000000ff */
[----:B------:R-:W-:Y:S01]  /*03b0*/  ISETP.NE.AND P5, PT, R11, RZ, PT ;  /* 0x000000ff0b00720c */ /* 0x000fe20003fa5270 */
[----:B------:R-:W-:Y:S01]  /*03c0*/  IMAD.MOV.U32 R8, RZ, RZ, R13 ;  /* 0x000000ffff087224 */ /* 0x000fe200078e000d */
[----:B------:R-:W-:Y:S01]  /*03d0*/  PRMT R6, R6, 0x9991, RZ ;  /* 0x0000999106067816 */ /* 0x000fe200000000ff */
[----:B------:R-:W-:Y:S01]  /*03e0*/  IMAD.MOV.U32 R13, RZ, RZ, R14 ;  /* 0x000000ffff0d7224 */ /* 0x000fe200078e000e */
[----:B------:R-:W-:Y:S02]  /*03f0*/  PRMT R7, R7, 0x7771, RZ ;  /* 0x0000777107077816 */ /* 0x000fe400000000ff */
[----:B------:R-:W-:Y:S02]  /*0400*/  PRMT R11, R4, 0x7770, RZ ;  /* 0x00007770040b7816 */ /* 0x000fe400000000ff */
[----:B------:R-:W-:-:S02]  /*0410*/  @P0 SEL R7, RZ, 0x1, !P1 ;  /* 0x00000001ff070807 */ /* 0x000fc40004800000 */
[----:B------:R-:W-:Y:S02]  /*0420*/  @P2 SEL R11, RZ, 0x1, !P6 ;  /* 0x00000001ff0b2807 */ /* 0x000fe40007000000 */
[----:B------:R-:W-:Y:S02]  /*0430*/  ISETP.GT.AND P1, PT, R6, RZ, PT ;  /* 0x000000ff0600720c */ /* 0x000fe40003f24270 */
[----:B------:R-:W-:Y:S02]  /*0440*/  ISETP.GT.AND P0, PT, R8, RZ, PT ;  /* 0x000000ff0800720c */ /* 0x000fe40003f04270 */
[----:B------:R-:W-:Y:S02]  /*0450*/  ISETP.GT.AND P2, PT, R13, RZ, PT ;  /* 0x000000ff0d00720c */ /* 0x000fe40003f44270 */
[----:B------:R-:W-:Y:S02]  /*0460*/  PRMT R4, R4, 0x7771, RZ ;  /* 0x0000777104047816 */ /* 0x000fe400000000ff */
[----:B------:R-:W-:-:S02]  /*0470*/  PRMT R6, R0, 0x7771, RZ ;  /* 0x0000777100067816 */ /* 0x000fc400000000ff */
[----:B------:R-:W-:Y:S02]  /*0480*/  PRMT R13, R0, 0x7770, RZ ;  /* 0x00007770000d7816 */ /* 0x000fe400000000ff */
[----:B------:R-:W-:Y:S02]  /*0490*/  @P3 SEL R4, RZ, 0x1, !P1 ;  /* 0x00000001ff043807 */ /* 0x000fe40004800000 */
[----:B------:R-:W-:Y:S02]  /*04a0*/  @P4 SEL R6, RZ, 0x1, !P2 ;  /* 0x00000001ff064807 */ /* 0x000fe40005000000 */
[----:B------:R-:W-:Y:S01]  /*04b0*/  @P5 SEL R13, RZ, 0x1, !P0 ;  /* 0x00000001ff0d5807 */ /* 0x000fe20004000000 */
[----:B------:R-:W-:Y:S01]  /*04c0*/  IMAD.WIDE R2, R5, 0x2, R2 ;  /* 0x0000000205027825 */ /* 0x000fe200078e0202 */
[----:B------:R-:W-:Y:S02]  /*04d0*/  PRMT R9, R10, 0x7604, R9 ;  /* 0x000076040a097816 */ /* 0x000fe40000000009 */
[----:B------:R-:W-:-:S02]  /*04e0*/  PRMT R7, R7, 0x7604, R12 ;  /* 0x0000760407077816 */ /* 0x000fc4000000000c */
[----:B------:R-:W-:Y:S02]  /*04f0*/  PRMT R11, R4, 0x7604, R11 ;  /* 0x00007604040b7816 */ /* 0x000fe4000000000b */
[----:B------:R-:W-:Y:S01]  /*0500*/  PRMT R13, R6, 0x7604, R13 ;  /* 0x00007604060d7816 */ /* 0x000fe2000000000d */
[----:B------:R-:W-:Y:S04]  /*0510*/  STG.E.U16 [R2.64], R9 ;  /* 0x0000000902007986 */ /* 0x000fe8000c101504 */
[----:B------:R-:W-:Y:S04]  /*0520*/  STG.E.U16 [R2.64+0x100], R7 ;  /* 0x0001000702007986 */ /* 0x000fe8000c101504 */
[----:B------:R-:W-:Y:S04]  /*0530*/  STG.E.U16 [R2.64+0x200], R11 ;  /* 0x0002000b02007986 */ /* 0x000fe8000c101504 */
[----:B------:R-:W-:Y:S01]  /*0540*/  STG.E.U16 [R2.64+0x300], R13 ;  /* 0x0003000d02007986 */ /* 0x000fe2000c101504 */
[----:B------:R-:W-:Y:S05]  /*0550*/  EXIT ;  /* 0x000000000000794d */ /* 0x000fea0003800000 */
.L_x_16408:
        /* <DEDUP_REMOVED lines=14> */
[----:B------:R-:W-:-:S03]  /*0640*/  @!P5 IMAD.X R19, RZ, RZ, c[0x0][0x17c], P6 ;  /* 0x00005f00ff13d624 */ /* 0x000fc600030e06ff */
[----:B------:R0:W2:Y:S01]  /*0650*/  @!P5 LDG.E.U8 R7, [R12.64] ;  /* 0x000000040c07d981 */ /* 0x0000a2000c1e1100 */
[----:B------:R-:W-:Y:S01]  /*0660*/  @!P4 IMAD.IADD R16, R2, 0x1, R15 ;  /* 0x000000010210c824 */ /* 0x000fe200078e020f */
[----:B------:R-:W-:Y:S02]  /*0670*/  @!P4 IADD3 R15, R15, 0x80, RZ ;  /* 0x000000800f0fc810 */ /* 0x000fe40007ffe0ff */
[----:B------:R1:W3:Y:S02]  /*0680*/  @!P5 LDG.E.U8 R4, [R18.64] ;  /* 0x000000041204d981 */ /* 0x0002e4000c1e1100 */
[----:B------:R-:W-:-:S13]  /*0690*/  ISETP.GE.AND P1, PT, R15, R3, PT ;  /* 0x000000030f00720c */ /* 0x000fda0003f26270 */
[----:B------:R-:W-:Y:S01]  /*06a0*/  @!P1 IMAD.IADD R0, R2, 0x1, R15 ;  /* 0x0000000102009824 */ /* 0x000fe200078e020f */
[----:B------:R-:W-:-:S04]  /*06b0*/  @!P1 IADD3 R15, R15, 0x80, RZ ;  /* 0x000000800f0f9810 */ /* 0x000fc80007ffe0ff */
[----:B------:R-:W-:Y:S02]  /*06c0*/  ISETP.GE.AND P2, PT, R15, R3, PT ;  /* 0x000000030f00720c */ /* 0x000fe40003f46270 */
[----:B------:R-:W-:-:S11]  /*06d0*/  @!P4 IADD3 R22, P6, R16, c[0x0][0x170], RZ ;  /* 0x00005c001016ca10 */ /* 0x000fd60007fde0ff */
[----:B------:R-:W-:Y:S01]  /*06e0*/  @!P2 IMAD.IADD R14, R2, 0x1, R15 ;  /* 0x00000001020ea824 */ /* 0x000fe200078e020f */
[----:B------:R-:W-:-:S04]  /*06f0*/  @!P2 IADD3 R15, R15, 0x80, RZ ;  /* 0x000000800f0fa810 */ /* 0x000fc80007ffe0ff */
[----:B------:R-:W-:Y:S02]  /*0700*/  ISETP.GE.AND P3, PT, R15, R3, PT ;  /* 0x000000030f00720c */ /* 0x000fe40003f66270 */
[----:B------:R-:W-:Y:S01]  /*0710*/  @!P4 IADD3 R16, P5, R16, c[0x0][0x178], RZ ;  /* 0x00005e001010ca10 */ /* 0x000fe20007fbe0ff */
[----:B------:R-:W-:Y:S01]  /*0720*/  @!P4 IMAD.X R23, RZ, RZ, c[0x0][0x174], P6 ;  /* 0x00005d00ff17c624 */ /* 0x000fe200030e06ff */
[----:B------:R-:W-:Y:S02]  /*0730*/  PRMT R9, RZ, 0x7610, R9 ;  /* 0x00007610ff097816 */ /* 0x000fe40000000009 */
[----:B------:R-:W-:Y:S01]  /*0740*/  PRMT R5, RZ, 0x7610, R5 ;  /* 0x00007610ff057816 */ /* 0x000fe20000000005 */
[----:B------:R-:W-:-:S06]  /*0750*/  @!P4 IMAD.X R17, RZ, RZ, c[0x0][0x17c], P5 ;  /* 0x00005f00ff11c624 */ /* 0x000fcc00028e06ff */
[----:B------:R-:W-:Y:S01]  /*0760*/  @!P3 IMAD.IADD R28, R2, 0x1, R15 ;  /* 0x00000001021cb824 */ /* 0x000fe200078e020f */
[----:B------:R-:W-:Y:S01]  /*0770*/  @!P3 IADD3 R15, R15, 0x80, RZ ;  /* 0x000000800f0fb810 */ /* 0x000fe20007ffe0ff */
[----:B------:R4:W5:Y:S01]  /*0780*/  @!P4 LDG.E.U8 R9, [R22.64] ;  /* 0x000000041609c981 */ /* 0x000962000c1e1100 */
[----:B------:R-:W-:-:S03]  /*0790*/  @!P0 IADD3 R20, P5, R24, c[0x0][0x170], RZ ;  /* 0x00005c0018148a10 */ /* 0x000fc60007fbe0ff */
[----:B------:R4:W3:Y:S01]  /*07a0*/  @!P4 LDG.E.U8 R5, [R16.64] ;  /* 0x000000041005c981 */ /* 0x0008e2000c1e1100 */
[----:B------:R-:W-:Y:S01]  /*07b0*/  ISETP.GE.AND P4, PT, R15, R3, PT ;  /* 0x000000030f00720c */ /* 0x000fe20003f86270 */
[----:B------:R-:W-:Y:S01]  /*07c0*/  @!P0 IMAD.X R21, RZ, RZ, c[0x0][0x174], P5 ;  /* 0x00005d00ff158624 */ /* 0x000fe200028e06ff */
[C---:B-1----:R-:W-:Y:S02]  /*07d0*/  @!P1 IADD3 R18, P5, R0.reuse, c[0x0][0x170], RZ ;  /* 0x00005c0000129a10 */ /* 0x042fe40007fbe0ff */
[----:B0-----:R-:W-:Y:S02]  /*07e0*/  @!P1 IADD3 R12, P6, R0, c[0x0][0x178], RZ ;  /* 0x00005e00000c9a10 */ /* 0x001fe40007fde0ff */
[----:B------:R-:W-:Y:S01]  /*07f0*/  PRMT R8, RZ, 0x7610, R8 ;  /* 0x00007610ff087816 */ /* 0x000fe20000000008 */
[----:B------:R-:W-:Y:S01]  /*0800*/  @!P1 IMAD.X R19, RZ, RZ, c[0x0][0x174], P5 ;  /* 0x00005d00ff139624 */ /* 0x000fe200028e06ff */
[----:B------:R-:W-:Y:S01]  /*0810*/  PRMT R11, RZ, 0x7610, R11 ;  /* 0x00007610ff0b7816 */ /* 0x000fe2000000000b */
[----:B------:R-:W-:Y:S01]  /*0820*/  @!P1 IMAD.X R13, RZ, RZ, c[0x0][0x17c], P6 ;  /* 0x00005f00ff0d9624 */ /* 0x000fe200030e06ff */
[----:B------:R-:W-:-:S02]  /*0830*/  PRMT R6, RZ, 0x7610, R6 ;  /* 0x00007610ff067816 */ /* 0x000fc40000000006 */
[----:B------:R0:W3:Y:S01]  /*0840*/  @!P0 LDG.E.U8 R8, [R20.64] ;  /* 0x0000000414088981 */ /* 0x0000e2000c1e1100 */
[----:B----4-:R-:W-:Y:S01]  /*0850*/  @!P4 IMAD.IADD R23, R2, 0x1, R15 ;  /* 0x000000010217c824 */ /* 0x010fe200078e020f */
[----:B------:R-:W-:Y:S02]  /*0860*/  @!P4 IADD3 R15, R15, 0x80, RZ ;  /* 0x000000800f0fc810 */ /* 0x000fe40007ffe0ff */
[----:B------:R1:W4:Y:S01]  /*0870*/  @!P1 LDG.E.U8 R11, [R18.64] ;  /* 0x00000004120b9981 */ /* 0x000322000c1e1100 */
[----:B------:R-:W-:-:S03]  /*0880*/  @!P0 IADD3 R24, P5, R24, c[0x0][0x178], RZ ;  /* 0x00005e0018188a10 */ /* 0x000fc60007fbe0ff */
[----:B------:R1:W4:Y:S01]  /*0890*/  @!P1 LDG.E.U8 R6, [R12.64] ;  /* 0x000000040c069981 */ /* 0x000322000c1e1100 */
[----:B------:R-:W-:Y:S02]  /*08a0*/  ISETP.GE.AND P1, PT, R15, R3, PT ;  /* 0x000000030f00720c */ /* 0x000fe40003f26270 */
[----:B------:R-:W-:Y:S01]  /*08b0*/  @!P2 IADD3 R16, P6, R14, c[0x0][0x170], RZ ;  /* 0x00005c000e10aa10 */ /* 0x000fe20007fde0ff */
[----:B------:R-:W-:Y:S01]  /*08c0*/  @!P0 IMAD.X R25, RZ, RZ, c[0x0][0x17c], P5 ;  /* 0x00005f00ff198624 */ /* 0x000fe200028e06ff */
[----:B------:R-:W-:Y:S02]  /*08d0*/  PRMT R0, RZ, 0x7610, R0 ;  /* 0x00007610ff007816 */ /* 0x000fe40000000000 */
[----:B------:R-:W-:Y:S01]  /*08e0*/  PRMT R22, RZ, 0x7610, R22 ;  /* 0x00007610ff167816 */ /* 0x000fe20000000016 */
[----:B------:R-:W-:Y:S01]  /*08f0*/  @!P2 IMAD.X R17, RZ, RZ, c[0x0][0x174], P6 ;  /* 0x00005d00ff11a624 */ /* 0x000fe200030e06ff */
[----:B0-----:R-:W-:Y:S02]  /*0900*/  @!P3 IADD3 R20, P5, R28, c[0x0][0x170], RZ ;  /* 0x00005c001c14ba10 */ /* 0x001fe40007fbe0ff */
[----:B------:R0:W4:Y:S03]  /*0910*/  @!P0 LDG.E.U8 R0, [R24.64] ;  /* 0x0000000418008981 */ /* 0x000126000c1e1100 */
[----:B------:R-:W-:Y:S01]  /*0920*/  @!P3 IMAD.X R21, RZ, RZ, c[0x0][0x174], P5 ;  /* 0x00005d00ff15b624 */ /* 0x000fe200028e06ff */
[----:B------:R0:W4:Y:S01]  /*0930*/  @!P2 LDG.E.U8 R22, [R16.64] ;  /* 0x000000041016a981 */ /* 0x000122000c1e1100 */
[----:B-1----:R-:W-:Y:S01]  /*0940*/  @!P4 IADD3 R18, P5, R23, c[0x0][0x170], RZ ;  /* 0x00005c001712ca10 */ /* 0x002fe20007fbe0ff */
[----:B------:R-:W-:Y:S01]  /*0950*/  @!P1 IMAD.IADD R29, R2, 0x1, R15 ;  /* 0x00000001021d9824 */ /* 0x000fe200078e020f */
[----:B------:R-:W-:-:S03]  /*0960*/  @!P2 IADD3 R14, P6, R14, c[0x0][0x178], RZ ;  /* 0x00005e000e0eaa10 */ /* 0x000fc60007fde0ff */
[----:B------:R-:W-:Y:S01]  /*0970*/  @!P4 IMAD.X R19, RZ, RZ, c[0x0][0x174], P5 ;  /* 0x00005d00ff13c624 */ /* 0x000fe200028e06ff */
[----:B------:R-:W-:Y:S01]  /*0980*/  @!P1 IADD3 R12, P5, R29, c[0x0][0x170], RZ ;  /* 0x00005c001d0c9a10 */ /* 0x000fe20007fbe0ff */
[----:B------:R-:W-:Y:S01]  /*0990*/  @!P2 IMAD.X R15, RZ, RZ, c[0x0][0x17c], P6 ;  /* 0x00005f00ff0fa624 */ /* 0x000fe200030e06ff */
[----:B0-----:R-:W-:Y:S02]  /*09a0*/  PRMT R24, RZ, 0x7610, R24 ;  /* 0x00007610ff187816 */ /* 0x001fe40000000018 */
[----:B------:R-:W-:Y:S01]  /*09b0*/  PRMT R26, RZ, 0x7610, R26 ;  /* 0x00007610ff1a7816 */ /* 0x000fe2000000001a */
[----:B------:R-:W-:Y:S01]  /*09c0*/  @!P1 IMAD.X R13, RZ, RZ, c[0x0][0x174], P5 ;  /* 0x00005d00ff0d9624 */ /* 0x000fe200028e06ff */
[----:B------:R-:W-:Y:S02]  /*09d0*/  PRMT R27, RZ, 0x7610, R27 ;  /* 0x00007610ff1b7816 */ /* 0x000fe4000000001b */
[----:B------:R-:W-:Y:S01]  /*09e0*/  PRMT R25, RZ, 0x7610, R25 ;  /* 0x00007610ff197816 */ /* 0x000fe20000000019 */
[----:B------:R0:W4:Y:S01]  /*09f0*/  @!P2 LDG.E.U8 R24, [R14.64] ;  /* 0x000000040e18a981 */ /* 0x000122000c1e1100 */
[----:B------:R-:W-:-:S03]  /*0a00*/  @!P3 IADD3 R16, P5, R28, c[0x0][0x178], RZ ;  /* 0x00005e001c10ba10 */ /* 0x000fc60007fbe0ff */
[----:B------:R1:W4:Y:S02]  /*0a10*/  @!P3 LDG.E.U8 R26, [R20.64] ;  /* 0x00000004141ab981 */ /* 0x000324000c1e1100 */
[----:B------:R-:W-:Y:S02]  /*0a20*/  @!P3 IMAD.X R17, RZ, RZ, c[0x0][0x17c], P5 ;  /* 0x00005f00ff11b624 */ /* 0x000fe400028e06ff */
[----:B------:R0:W4:Y:S04]  /*0a30*/  @!P4 LDG.E.U8 R27, [R18.64] ;  /* 0x00000004121bc981 */ /* 0x000128000c1e1100 */
[----:B------:R0:W4:Y:S01]  /*0a40*/  @!P1 LDG.E.U8 R25, [R12.64] ;  /* 0x000000040c199981 */ /* 0x000122000c1e1100 */
[----:B-1----:R-:W-:Y:S02]  /*0a50*/  @!P4 IADD3 R20, P5, R23, c[0x0][0x178], RZ ;  /* 0x00005e001714ca10 */ /* 0x002fe40007fbe0ff */
[----:B0-----:R-:W-:-:S03]  /*0a60*/  @!P1 IADD3 R18, P2, R29, c[0x0][0x178], RZ ;  /* 0x00005e001d129a10 */ /* 0x001fc60007f5e0ff */
[----:B------:R-:W-:Y:S01]  /*0a70*/  @!P4 IMAD.X R21, RZ, RZ, c[0x0][0x17c], P5 ;  /* 0x00005f00ff15c624 */ /* 0x000fe200028e06ff */
[----:B------:R-:W-:Y:S02]  /*0a80*/  PRMT R28, RZ, 0x7610, R28 ;  /* 0x00007610ff1c7816 */ /* 0x000fe4000000001c */
[----:B------:R-:W-:Y:S01]  /*0a90*/  PRMT R29, RZ, 0x7610, R29 ;  /* 0x00007610ff1d7816 */ /* 0x000fe2000000001d */
[----:B------:R-:W-:Y:S01]  /*0aa0*/  @!P1 IMAD.X R19, RZ, RZ, c[0x0][0x17c], P2 ;  /* 0x00005f00ff139624 */ /* 0x000fe200010e06ff */
[----:B------:R-:W-:Y:S02]  /*0ab0*/  PRMT R23, RZ, 0x7610, R23 ;  /* 0x00007610ff177816 */ /* 0x000fe40000000017 */
[----:B------:R0:W4:Y:S04]  /*0ac0*/  @!P3 LDG.E.U8 R28, [R16.64] ;  /* 0x00000004101cb981 */ /* 0x000128000c1e1100 */
[----:B------:R0:W4:Y:S04]  /*0ad0*/  @!P4 LDG.E.U8 R29, [R20.64] ;  /* 0x00000004141dc981 */ /* 0x000128000c1e1100 */
[----:B------:R0:W4:Y:S01]  /*0ae0*/  @!P1 LDG.E.U8 R23, [R18.64] ;  /* 0x0000000412179981 */ /* 0x000122000c1e1100 */
[----:B------:R-:W-:Y:S01]  /*0af0*/  IADD3 R13, R10, 0x80, RZ ;  /* 0x000000800a0d7810 */ /* 0x000fe20007ffe0ff */
[----:B------:R-:W-:-:S04]  /*0b00*/  IMAD.MOV.U32 R12, RZ, RZ, R10 ;  /* 0x000000ffff0c7224 */ /* 0x000fc800078e000a */
[----:B------:R-:W-:Y:S01]  /*0b10*/  @!P0 IMAD.MOV.U32 R12, RZ, RZ, R13 ;  /* 0x000000ffff0c8224 */ /* 0x000fe200078e000d */
[----:B------:R-:W-:Y:S01]  /*0b20*/  BSSY B0, `(.L_x_16409) ;  /* 0x0000054000007945 */ /* 0x000fe20003800000 */
[----:B------:R-:W-:Y:S01]  /*0b30*/  BSSY B1, `(.L_x_16410) ;  /* 0x000004c000017945 */ /* 0x000fe20003800000 */
[C---:B--2---:R-:W-:Y:S02]  /*0b40*/  PRMT R13, R7.reuse, 0x8880, RZ ;  /* 0x00008880070d7816 */ /* 0x044fe400000000ff */
[----:B------:R-:W-:Y:S02]  /*0b50*/  LOP3.LUT P5, RZ, R7, 0xff, RZ, 0xc0, !PT ;  /* 0x000000ff07ff7812 */ /* 0x000fe400078ac0ff */
[----:B-----5:R-:W-:Y:S02]  /*0b60*/  LOP3.LUT P4, RZ, R9, 0xff, RZ, 0xc0, !PT ;  /* 0x000000ff09ff7812 */ /* 0x020fe4000788c0ff */
[C---:B---3--:R-:W-:Y:S02]  /*0b70*/  LOP3.LUT P2, RZ, R8.reuse, 0xff, RZ, 0xc0, !PT ;  /* 0x000000ff08ff7812 */ /* 0x048fe4000784c0ff */
[----:B------:R-:W-:Y:S01]  /*0b80*/  PRMT R14, R8, 0x8880, RZ ;  /* 0x00008880080e7816 */ /* 0x000fe200000000ff */
[----:B------:R-:W-:-:S03]  /*0b90*/  @!P0 IMAD.IADD R8, R2, 0x1, R10 ;  /* 0x0000000102088824 */ /* 0x000fc600078e020a */
[----:B------:R-:W-:Y:S01]  /*0ba0*/  ISETP.GT.AND P1, PT, R14, RZ, PT ;  /* 0x000000ff0e00720c */ /* 0x000fe20003f24270 */
[----:B------:R-:W-:Y:S01]  /*0bb0*/  IMAD.MOV.U32 R10, RZ, RZ, R13 ;  /* 0x000000ffff0a7224 */ /* 0x000fe200078e000d */
[----:B------:R-:W-:Y:S02]  /*0bc0*/  PRMT R14, R9, 0x8880, RZ ;  /* 0x00008880090e7816 */ /* 0x000fe400000000ff */
[----:B------:R-:W-:Y:S02]  /*0bd0*/  @!P0 IADD3 R8, P3, R8, c[0x0][0x168], RZ ;  /* 0x00005a0008088a10 */ /* 0x000fe40007f7e0ff */
[----:B------:R-:W-:Y:S01]  /*0be0*/  ISETP.GT.AND P6, PT, R10, RZ, PT ;  /* 0x000000ff0a00720c */ /* 0x000fe20003fc4270 */
[----:B------:R-:W-:Y:S01]  /*0bf0*/  IMAD.MOV.U32 R7, RZ, RZ, R14 ;  /* 0x000000ffff077224 */ /* 0x000fe200078e000e */
[----:B----4-:R-:W-:Y:S02]  /*0c00*/  @P2 SEL R0, RZ, 0x1, !P1 ;  /* 0x00000001ff002807 */ /* 0x010fe40004800000 */
[----:B------:R-:W-:-:S02]  /*0c10*/  LOP3.LUT P2, RZ, R22, 0xff, RZ, 0xc0, !PT ;  /* 0x000000ff16ff7812 */ /* 0x000fc4000784c0ff */
[----:B------:R-:W-:Y:S01]  /*0c20*/  PRMT R10, R22, 0x8880, RZ ;  /* 0x00008880160a7816 */ /* 0x000fe200000000ff */
[----:B------:R-:W-:Y:S01]  /*0c30*/  @!P0 IMAD.X R9, RZ, RZ, c[0x0][0x16c], P3 ;  /* 0x00005b00ff098624 */ /* 0x000fe200018e06ff */
[----:B------:R-:W-:Y:S02]  /*0c40*/  @P5 SEL R4, RZ, 0x1, !P6 ;  /* 0x00000001ff045807 */ /* 0x000fe40007000000 */
[----:B------:R-:W-:Y:S02]  /*0c50*/  ISETP.GT.AND P3, PT, R7, RZ, PT ;  /* 0x000000ff0700720c */ /* 0x000fe40003f64270 */
[----:B------:R-:W-:Y:S02]  /*0c60*/  ISETP.GT.AND P5, PT, R10, RZ, PT ;  /* 0x000000ff0a00720c */ /* 0x000fe40003fa4270 */
[----:B------:R-:W-:Y:S02]  /*0c70*/  LOP3.LUT P1, RZ, R11, 0xff, RZ, 0xc0, !PT ;  /* 0x000000ff0bff7812 */ /* 0x000fe4000782c0ff */
[----:B------:R-:W-:-:S02]  /*0c80*/  @P4 SEL R5, RZ, 0x1, !P3 ;  /* 0x00000001ff054807 */ /* 0x000fc40005800000 */
[----:B------:R-:W-:Y:S02]  /*0c90*/  @P2 SEL R24, RZ, 0x1, !P5 ;  /* 0x00000001ff182807 */ /* 0x000fe40006800000 */
[----:B------:R-:W-:Y:S02]  /*0ca0*/  ISETP.GE.AND P5, PT, R12, R3, PT ;  /* 0x000000030c00720c */ /* 0x000fe40003fa6270 */
[C---:B------:R-:W-:Y:S02]  /*0cb0*/  LOP3.LUT P3, RZ, R26.reuse, 0xff, RZ, 0xc0, !PT ;  /* 0x000000ff1aff7812 */ /* 0x040fe4000786c0ff */
[----:B------:R-:W-:Y:S02]  /*0cc0*/  PRMT R26, R26, 0x8880, RZ ;  /* 0x000088801a1a7816 */ /* 0x000fe400000000ff */
[----:B------:R-:W-:Y:S02]  /*0cd0*/  PRMT R7, R11, 0x8880, RZ ;  /* 0x000088800b077816 */ /* 0x000fe400000000ff */
[----:B------:R-:W-:-:S02]  /*0ce0*/  LOP3.LUT P6, RZ, R27, 0xff, RZ, 0xc0, !PT ;  /* 0x000000ff1bff7812 */ /* 0x000fc400078cc0ff */
[----:B------:R-:W-:Y:S01]  /*0cf0*/  LOP3.LUT P4, RZ, R25, 0xff, RZ, 0xc0, !PT ;  /* 0x000000ff19ff7812 */ /* 0x000fe2000788c0ff */
[----:B------:R1:W-:Y:S01]  /*0d00*/  @!P0 STG.E.U8 [R8.64], R0 ;  /* 0x0000000008008986 */ /* 0x0003e2000c101104 */
[----:B------:R-:W-:Y:S02]  /*0d10*/  ISETP.GT.AND P0, PT, R7, RZ, PT ;  /* 0x000000ff0700720c */ /* 0x000fe40003f04270 */
[----:B------:R-:W-:Y:S02]  /*0d20*/  PRMT R7, R27, 0x8880, RZ ;  /* 0x000088801b077816 */ /* 0x000fe400000000ff */
[----:B------:R-:W-:Y:S02]  /*0d30*/  @P1 SEL R6, RZ, 0x1, !P0 ;  /* 0x00000001ff061807 */ /* 0x000fe40004000000 */
[----:B------:R-:W-:Y:S01]  /*0d40*/  ISETP.GT.AND P0, PT, R7, RZ, PT ;  /* 0x000000ff0700720c */ /* 0x000fe20003f04270 */
[----:B-1----:R-:W-:Y:S01]  /*0d50*/  IMAD.MOV.U32 R0, RZ, RZ, R26 ;  /* 0x000000ffff007224 */ /* 0x002fe200078e001a */
[----:B------:R-:W-:-:S04]  /*0d60*/  PRMT R8, R25, 0x8880, RZ ;  /* 0x0000888019087816 */ /* 0x000fc800000000ff */
[----:B------:R-:W-:Y:S02]  /*0d70*/  ISETP.GT.AND P1, PT, R0, RZ, PT ;  /* 0x000000ff0000720c */ /* 0x000fe40003f24270 */
[----:B------:R-:W-:Y:S02]  /*0d80*/  ISETP.GT.AND P2, PT, R8, RZ, PT ;  /* 0x000000ff0800720c */ /* 0x000fe40003f44270 */
[----:B------:R-:W-:Y:S02]  /*0d90*/  @P3 SEL R28, RZ, 0x1, !P1 ;  /* 0x00000001ff1c3807 */ /* 0x000fe40004800000 */
[----:B------:R-:W-:Y:S02]  /*0da0*/  @P6 SEL R29, RZ, 0x1, !P0 ;  /* 0x00000001ff1d6807 */ /* 0x000fe40004000000 */
[----:B------:R-:W-:Y:S01]  /*0db0*/  @P4 SEL R23, RZ, 0x1, !P2 ;  /* 0x00000001ff174807 */ /* 0x000fe20005000000 */
[----:B------:R-:W-:Y:S05]  /*0dc0*/  @P5 BRA `(.L_x_16411) ;  /* 0x000000c000005947 */ /* 0x000fea0003800000 */
[----:B0-----:R-:W-:Y:S01]  /*0dd0*/  IMAD.IADD R8, R2, 0x1, R12 ;  /* 0x0000000102087824 */ /* 0x001fe200078e020c */
        /* <DEDUP_REMOVED lines=11> */
.L_x_16411:
[----:B0-----:R-:W-:-:S13]  /*0e90*/  ISETP.GE.AND P0, PT, R12, R3, PT ;  /* 0x000000030c00720c */ /* 0x001fda0003f06270 */
[----:B------:R-:W-:Y:S05]  /*0ea0*/  @P0 BRA `(.L_x_16413) ;  /* 0x000000c000000947 */ /* 0x000fea0003800000 */
[----:B------:R-:W-:Y:S01]  /*0eb0*/  IMAD.IADD R4, R2, 0x1, R12 ;  /* 0x0000000102047824 */ /* 0x000fe200078e020c */
[----:B------:R-:W-:-:S04]  /*0ec0*/  IADD3 R12, R12, 0x80, RZ ;  /* 0x000000800c0c7810 */ /* 0x000fc80007ffe0ff */
[----:B------:R-:W-:-:S05]  /*0ed0*/  IADD3 R4, P0, R4, c[0x0][0x168], RZ ;  /* 0x00005a0004047a10 */ /* 0x000fca0007f1e0ff */
[----:B------:R-:W-:-:S05]  /*0ee0*/  IMAD.X R5, RZ, RZ, c[0x0][0x16c], P0 ;  /* 0x00005b00ff057624 */ /* 0x000fca00000e06ff */
[----:B------:R0:W-:Y:S03]  /*0ef0*/  STG.E.U8 [R4.64], R6 ;  /* 0x0000000604007986 */ /* 0x0001e6000c101104 */
.L_x_16412:
[----:B------:R-:W-:-:S13]  /*0f00*/  ISETP.GE.AND P0, PT, R12, R3, PT ;  /* 0x000000030c00720c */ /* 0x000fda0003f06270 */
[----:B------:R-:W-:Y:S05]  /*0f10*/  @P0 BRA `(.L_x_16414) ;  /* 0x000000d000000947 */ /* 0x000fea0003800000 */
[----:B0-----:R-:W-:Y:S01]  /*0f20*/  IMAD.IADD R4, R2, 0x1, R12 ;  /* 0x0000000102047824 */ /* 0x001fe200078e020c */
[----:B------:R-:W-:-:S04]  /*0f30*/  IADD3 R12, R12, 0x80, RZ ;  /* 0x000000800c0c7810 */ /* 0x000fc80007ffe0ff */
[----:B------:R-:W-:-:S05]  /*0f40*/  IADD3 R4, P0, R4, c[0x0][0x168], RZ ;  /* 0x00005a0004047a10 */ /* 0x000fca0007f1e0ff */
[----:B------:R-:W-:-:S05]  /*0f50*/  IMAD.X R5, RZ, RZ, c[0x0][0x16c], P0 ;  /* 0x00005b00ff057624 */ /* 0x000fca00000e06ff */
[----:B------:R0:W-:Y:S03]  /*0f60*/  STG.E.U8 [R4.64], R24 ;  /* 0x0000001804007986 */ /* 0x0001e6000c101104 */
.L_x_16413:
        /* <DEDUP_REMOVED lines=8> */
.L_x_16414:
[----:B------:R-:W-:Y:S05]  /*0ff0*/  BSYNC B1 ;  /* 0x0000000000017941 */ /* 0x000fea0003800000 */
.L_x_16410:
[----:B------:R-:W-:-:S13]  /*1000*/  ISETP.GE.AND P0, PT, R12, R3, PT ;  /* 0x000000030c00720c */ /* 0x000fda0003f06270 */
[----:B0-----:R-:W-:Y:S01]  /*1010*/  @!P0 IMAD.IADD R4, R2, 0x1, R12 ;  /* 0x0000000102048824 */ /* 0x001fe200078e020c */
[----:B------:R-:W-:-:S04]  /*1020*/  @!P0 IADD3 R12, R12, 0x80, RZ ;  /* 0x000000800c0c8810 */ /* 0x000fc80007ffe0ff */
[----:B------:R-:W-:-:S05]  /*1030*/  @!P0 IADD3 R4, P1, R4, c[0x0][0x168], RZ ;  /* 0x00005a0004048a10 */ /* 0x000fca0007f3e0ff */
[----:B------:R-:W-:-:S05]  /*1040*/  @!P0 IMAD.X R5, RZ, RZ, c[0x0][0x16c], P1 ;  /* 0x00005b00ff058624 */ /* 0x000fca00008e06ff */
[----:B------:R0:W-:Y:S03]  /*1050*/  @!P0 STG.E.U8 [R4.64], R29 ;  /* 0x0000001d04008986 */ /* 0x0001e6000c101104 */
.L_x_16415:
[----:B------:R-:W-:Y:S05]  /*1060*/  BSYNC B0 ;  /* 0x0000000000007941 */ /* 0x000fea0003800000 */
.L_x_16409:
        /* <DEDUP_REMOVED lines=8> */
.L_x_16416:
        /* <DEDUP_REMOVED lines=9> */
.L_x_29998:


//--------------------- .text._ZN2at6native29vectorized_elementwise_kernelILi4ENS0_13BinaryFunctorIaaaZZZNS0_21heaviside_kernel_cudaERNS_18TensorIteratorBaseEENKUlvE_clEvENKUlvE0_clEvEUlaaE_EESt5arrayIPcLm3EEEEviT0_T1_ --------------------------
	.section	.text._ZN2at6native29vectorized_elementwise_kernelILi4ENS0_13BinaryFunctorIaaaZZZNS0_21heaviside_kernel_cudaERNS_18TensorIteratorBaseEENKUlvE_clEvENKUlvE0_clEvEUlaaE_EESt5arrayIPcLm3EEEEviT0_T1_,"ax",@progbits
	.sectioninfo	@"SHI_REGISTERS=32"
	.align	128
        .global         _ZN2at6native29vectorized_elementwise_kernelILi4ENS0_13BinaryFunctorIaaaZZZNS0_21heaviside_kernel_cudaERNS_18TensorIteratorBaseEENKUlvE_clEvENKUlvE0_clEvEUlaaE_EESt5arrayIPcLm3EEEEviT0_T1_
        .type           _ZN2at6native29vectorized_elementwise_kernelILi4ENS0_13BinaryFunctorIaaaZZZNS0_21heaviside_kernel_cudaERNS_18TensorIteratorBaseEENKUlvE_clEvENKUlvE0_clEvEUlaaE_EESt5arrayIPcLm3EEEEviT0_T1_,@function
        .size           _ZN2at6native29vectorized_elementwise_kernelILi4ENS0_13BinaryFunctorIaaaZZZNS0_21heaviside_kernel_cudaERNS_18TensorIteratorBaseEENKUlvE_clEvENKUlvE0_clEvEUlaaE_EESt5arrayIPcLm3EEEEviT0_T1_,(.L_x_29999 - _ZN2at6native29vectorized_elementwise_kernelILi4ENS0_13BinaryFunctorIaaaZZZNS0_21heaviside_kernel_cudaERNS_18TensorIteratorBaseEENKUlvE_clEvENKUlvE0_clEvEUlaaE_EESt5arrayIPcLm3EEEEviT0_T1_)
        .other          _ZN2at6native29vectorized_elementwise_kernelILi4ENS0_13BinaryFunctorIaaaZZZNS0_21heaviside_kernel_cudaERNS_18TensorIteratorBaseEENKUlvE_clEvENKUlvE0_clEvEUlaaE_EESt5arrayIPcLm3EEEEviT0_T1_,@"STO_CUDA_ENTRY STV_DEFAULT"
_ZN2at6native29vectorized_elementwise_kernelILi4ENS0_13BinaryFunctorIaaaZZZNS0_21heaviside_kernel_cudaERNS_18TensorIteratorBaseEENKUlvE_clEvENKUlvE0_clEvEUlaaE_EESt5arrayIPcLm3EEEEviT0_T1_:
.text._ZN2at6native29vectorized_elementwise_kernelILi4ENS0_13BinaryFunctorIaaaZZZNS0_21heaviside_kernel_cudaERNS_18TensorIteratorBaseEENKUlvE_clEvENKUlvE0_clEvEUlaaE_EESt5arrayIPcLm3EEEEviT0_T1_:
        /* <DEDUP_REMOVED lines=11> */
[----:B------:R-:W-:-:S04]  /*00b0*/  IADD3 R8, P0, R2, c[0x0][0x178], RZ ;  /* 0x00005e0002087a10 */ /* 0x000fc80007f1e0ff */
[----:B------:R-:W-:Y:S01]  /*00c0*/  IADD3.X R9, R3, c[0x0][0x17c], RZ, P0, !PT ;  /* 0x00005f0003097a10 */ /* 0x000fe200007fe4ff */
[----:B0-----:R-:W-:-:S05]  /*00d0*/  IMAD.WIDE.U32 R6, R0, 0x4, R6 ;  /* 0x0000000400067825 */ /* 0x001fca00078e0006 */
[----:B------:R-:W2:Y:S01]  /*00e0*/  LDG.E R13, [R6.64] ;  /* 0x00000004060d7981 */ /* 0x000ea2000c1e1900 */
[----:B------:R-:W-:-:S03]  /*00f0*/  IMAD.WIDE.U32 R8, R0, 0x4, R8 ;  /* 0x0000000400087825 */ /* 0x000fc600078e0008 */
[----:B------:R0:W3:Y:S04]  /*0100*/  LDG.E R3, [R6.64+0x200] ;  /* 0x0002000406037981 */ /* 0x0000e8000c1e1900 */
[----:B------:R1:W4:Y:S04]  /*0110*/  LDG.E R4, [R8.64] ;  /* 0x0000000408047981 */ /* 0x000328000c1e1900 */
[----:B------:R1:W5:Y:S01]  /*0120*/  LDG.E R5, [R8.64+0x200] ;  /* 0x0002000408057981 */ /* 0x000362000c1e1900 */
[C---:B--2---:R-:W-:Y:S02]  /*0130*/  PRMT R10, R13.reuse, 0x7770, RZ ;  /* 0x000077700d0a7816 */ /* 0x044fe400000000ff */
[----:B------:R-:W-:-:S02]  /*0140*/  PRMT R11, R13, 0x7771, RZ ;  /* 0x000077710d0b7816 */ /* 0x000fc400000000ff */
[----:B------:R-:W-:Y:S02]  /*0150*/  ISETP.NE.AND P4, PT, R10, RZ, PT ;  /* 0x000000ff0a00720c */ /* 0x000fe40003f85270 */
[----:B------:R-:W-:Y:S02]  /*0160*/  PRMT R10, R13, 0x9991, RZ ;  /* 0x000099910d0a7816 */ /* 0x000fe400000000ff */
[----:B------:R-:W-:Y:S02]  /*0170*/  ISETP.NE.AND P0, PT, R11, RZ, PT ;  /* 0x000000ff0b00720c */ /* 0x000fe40003f05270 */
[C---:B0-----:R-:W-:Y:S01]  /*0180*/  PRMT R6, R13.reuse, 0x7773, RZ ;  /* 0x000077730d067816 */ /* 0x041fe200000000ff */
[----:B-1----:R-:W-:Y:S01]  /*0190*/  IMAD.MOV.U32 R8, RZ, RZ, R10 ;  /* 0x000000ffff087224 */ /* 0x002fe200078e000a */
[C---:B------:R-:W-:Y:S02]  /*01a0*/  PRMT R11, R13.reuse, 0xaaa2, RZ ;  /* 0x0000aaa20d0b7816 */ /* 0x040fe400000000ff */
[----:B------:R-:W-:-:S02]  /*01b0*/  PRMT R12, R13, 0x7772, RZ ;  /* 0x000077720d0c7816 */ /* 0x000fc400000000ff */
[----:B------:R-:W-:Y:S02]  /*01c0*/  PRMT R7, R13, 0x8880, RZ ;  /* 0x000088800d077816 */ /* 0x000fe400000000ff */
[----:B------:R-:W-:Y:S01]  /*01d0*/  ISETP.NE.AND P2, PT, R6, RZ, PT ;  /* 0x000000ff0600720c */ /* 0x000fe20003f45270 */
[----:B------:R-:W-:Y:S01]  /*01e0*/  IMAD.MOV.U32 R6, RZ, RZ, R11 ;  /* 0x000000ffff067224 */ /* 0x000fe200078e000b */
[----:B------:R-:W-:Y:S02]  /*01f0*/  ISETP.NE.AND P5, PT, R12, RZ, PT ;  /* 0x000000ff0c00720c */ /* 0x000fe40003fa5270 */
[----:B------:R-:W-:Y:S02]  /*0200*/  ISETP.GT.AND P1, PT, R7, RZ, PT ;  /* 0x000000ff0700720c */ /* 0x000fe40003f24270 */
[----:B------:R-:W-:Y:S02]  /*0210*/  PRMT R13, R13, 0xbbb3, RZ ;  /* 0x0000bbb30d0d7816 */ /* 0x000fe400000000ff */
[----:B---3--:R-:W-:-:S02]  /*0220*/  PRMT R9, R3, 0x7770, RZ ;  /* 0x0000777003097816 */ /* 0x008fc400000000ff */
[----:B------:R-:W-:Y:S02]  /*0230*/  ISETP.GT.AND P3, PT, R8, RZ, PT ;  /* 0x000000ff0800720c */ /* 0x000fe40003f64270 */
[----:B----4-:R-:W-:Y:S02]  /*0240*/  PRMT R8, R4, 0x7770, RZ ;  /* 0x0000777004087816 */ /* 0x010fe400000000ff */
[----:B------:R-:W-:Y:S02]  /*0250*/  @P4 SEL R8, RZ, 0x1, !P1 ;  /* 0x00000001ff084807 */ /* 0x000fe40004800000 */
[----:B------:R-:W-:Y:S01]  /*0260*/  ISETP.GT.AND P6, PT, R6, RZ, PT ;  /* 0x000000ff0600720c */ /* 0x000fe20003fc4270 */
[----:B------:R-:W-:Y:S01]  /*0270*/  IMAD.MOV.U32 R6, RZ, RZ, R13 ;  /* 0x000000ffff067224 */ /* 0x000fe200078e000d */
[----:B------:R-:W-:Y:S02]  /*0280*/  ISETP.NE.AND P4, PT, R9, RZ, PT ;  /* 0x000000ff0900720c */ /* 0x000fe40003f85270 */
[----:B------:R-:W-:-:S02]  /*0290*/  PRMT R10, R3, 0x7771, RZ ;  /* 0x00007771030a7816 */ /* 0x000fc400000000ff */
[----:B------:R-:W-:Y:S02]  /*02a0*/  PRMT R7, R4, 0x7771, RZ ;  /* 0x0000777104077816 */ /* 0x000fe400000000ff */
[----:B------:R-:W-:Y:S02]  /*02b0*/  @P0 SEL R7, RZ, 0x1, !P3 ;  /* 0x00000001ff070807 */ /* 0x000fe40005800000 */
[C---:B------:R-:W-:Y:S02]  /*02c0*/  PRMT R9, R3.reuse, 0x8880, RZ ;  /* 0x0000888003097816 */ /* 0x040fe400000000ff */
[----:B------:R-:W-:Y:S02]  /*02d0*/  ISETP.GT.AND P1, PT, R6, RZ, PT ;  /* 0x000000ff0600720c */ /* 0x000fe40003f24270 */
[----:B------:R-:W-:Y:S02]  /*02e0*/  ISETP.NE.AND P3, PT, R10, RZ, PT ;  /* 0x000000ff0a00720c */ /* 0x000fe40003f65270 */
[----:B------:R-:W-:-:S02]  /*02f0*/  PRMT R11, R3, 0x7772, RZ ;  /* 0x00007772030b7816 */ /* 0x000fc400000000ff */
[----:B------:R-:W-:Y:S02]  /*0300*/  PRMT R10, R3, 0x9991, RZ ;  /* 0x00009991030a7816 */ /* 0x000fe400000000ff */
[----:B------:R-:W-:Y:S02]  /*0310*/  PRMT R6, R4, 0x7772, RZ ;  /* 0x0000777204067816 */ /* 0x000fe400000000ff */
[----:B------:R-:W-:Y:S02]  /*0320*/  @P5 SEL R6, RZ, 0x1, !P6 ;  /* 0x00000001ff065807 */ /* 0x000fe40007000000 */
[----:B------:R-:W-:Y:S02]  /*0330*/  ISETP.GT.AND P6, PT, R9, RZ, PT ;  /* 0x000000ff0900720c */ /* 0x000fe40003fc4270 */
[----:B------:R-:W-:Y:S02]  /*0340*/  ISETP.NE.AND P0, PT, R11, RZ, PT ;  /* 0x000000ff0b00720c */ /* 0x000fe40003f05270 */
[----:B------:R-:W-:-:S02]  /*0350*/  PRMT R12, R3, 0x7773, RZ ;  /* 0x00007773030c7816 */ /* 0x000fc400000000ff */
[----:B------:R-:W-:Y:S02]  /*0360*/  ISETP.GT.AND P5, PT, R10, RZ, PT ;  /* 0x000000ff0a00720c */ /* 0x000fe40003fa4270 */
[----:B-----5:R-:W-:Y:S02]  /*0370*/  PRMT R10, R5, 0x7770, RZ ;  /* 0x00007770050a7816 */ /* 0x020fe400000000ff */
[----:B------:R-:W-:Y:S02]  /*0380*/  @P4 SEL R10, RZ, 0x1, !P6 ;  /* 0x00000001ff0a4807 */ /* 0x000fe40007000000 */
[----:B------:R-:W-:Y:S02]  /*0390*/  ISETP.NE.AND P4, PT, R12, RZ, PT ;  /* 0x000000ff0c00720c */ /* 0x000fe40003f85270 */
[C---:B------:R-:W-:Y:S02]  /*03a0*/  PRMT R9, R3.reuse, 0xaaa2, RZ ;  /* 0x0000aaa203097816 */ /* 0x040fe400000000ff */
[----:B------:R-:W-:-:S02]  /*03b0*/  PRMT R11, R3, 0xbbb3, RZ ;  /* 0x0000bbb3030b7816 */ /* 0x000fc400000000ff */
[----:B------:R-:W-:Y:S02]  /*03c0*/  PRMT R3, R5, 0x7771, RZ ;  /* 0x0000777105037816 */ /* 0x000fe400000000ff */
[----:B------:R-:W-:Y:S02]  /*03d0*/  ISETP.GT.AND P6, PT, R9, RZ, PT ;  /* 0x000000ff0900720c */ /* 0x000fe40003fc4270 */
[----:B------:R-:W-:Y:S02]  /*03e0*/  @P3 SEL R3, RZ, 0x1, !P5 ;  /* 0x00000001ff033807 */ /* 0x000fe40006800000 */
[----:B------:R-:W-:Y:S02]  /*03f0*/  IADD3 R2, P5, R2, c[0x0][0x168], RZ ;  /* 0x00005a0002027a10 */ /* 0x000fe40007fbe0ff */
[----:B------:R-:W-:Y:S02]  /*0400*/  PRMT R9, R5, 0x7772, RZ ;  /* 0x0000777205097816 */ /* 0x000fe400000000ff */
[----:B------:R-:W-:-:S02]  /*0410*/  ISETP.GT.AND P3, PT, R11, RZ, PT ;  /* 0x000000ff0b00720c */ /* 0x000fc40003f64270 */
[----:B------:R-:W-:Y:S02]  /*0420*/  PRMT R7, R7, 0x7604, R8 ;  /* 0x0000760407077816 */ /* 0x000fe40000000008 */
[----:B------:R-:W-:Y:S01]  /*0430*/  PRMT R10, R3, 0x7604, R10 ;  /* 0x00007604030a7816 */ /* 0x000fe2000000000a */
[----:B------:R-:W-:Y:S01]  /*0440*/  IMAD.X R3, RZ, RZ, c[0x0][0x16c], P5 ;  /* 0x00005b00ff037624 */ /* 0x000fe200028e06ff */
[----:B------:R-:W-:Y:S02]  /*0450*/  @P0 SEL R9, RZ, 0x1, !P6 ;  /* 0x00000001ff090807 */ /* 0x000fe40007000000 */
[----:B------:R-:W-:Y:S01]  /*0460*/  PRMT R4, R4, 0x7773, RZ ;  /* 0x0000777304047816 */ /* 0x000fe200000000ff */
[----:B------:R-:W-:Y:S01]  /*0470*/  IMAD.WIDE R2, R0, 0x4, R2 ;  /* 0x0000000400027825 */ /* 0x000fe200078e0202 */
[----:B------:R-:W-:Y:S02]  /*0480*/  PRMT R5, R5, 0x7773, RZ ;  /* 0x0000777305057816 */ /* 0x000fe400000000ff */
[----:B------:R-:W-:-:S02]  /*0490*/  PRMT R7, R6, 0x7054, R7 ;  /* 0x0000705406077816 */ /* 0x000fc40000000007 */
[----:B------:R-:W-:Y:S02]  /*04a0*/  PRMT R10, R9, 0x7054, R10 ;  /* 0x00007054090a7816 */ /* 0x000fe4000000000a */
[----:B------:R-:W-:Y:S02]  /*04b0*/  @P2 SEL R4, RZ, 0x1, !P1 ;  /* 0x00000001ff042807 */ /* 0x000fe40004800000 */
[----:B------:R-:W-:Y:S02]  /*04c0*/  @P4 SEL R5, RZ, 0x1, !P3 ;  /* 0x00000001ff054807 */ /* 0x000fe40005800000 */
[----:B------:R-:W-:Y:S02]  /*04d0*/  PRMT R7, R4, 0x654, R7 ;  /* 0x0000065404077816 */ /* 0x000fe40000000007 */
[----:B------:R-:W-:-:S03]  /*04e0*/  PRMT R5, R5, 0x654, R10 ;  /* 0x0000065405057816 */ /* 0x000fc6000000000a */
[----:B------:R-:W-:Y:S04]  /*04f0*/  STG.E [R2.64], R7 ;  /* 0x0000000702007986 */ /* 0x000fe8000c101904 */
[----:B------:R-:W-:Y:S01]  /*0500*/  STG.E [R2.64+0x200], R5 ;  /* 0x0002000502007986 */ /* 0x000fe2000c101904 */
[----:B------:R-:W-:Y:S05]  /*0510*/  EXIT ;  /* 0x000000000000794d */ /* 0x000fea0003800000 */
.L_x_16417:
[----:B------:R-:W0:Y:S01]  /*0520*/  S2R R10, SR_TID.X ;  /* 0x00000000000a7919 */ /* 0x000e220000002100 */
        /* <DEDUP_REMOVED lines=146> */
.L_x_16420:
[----:B0-----:R-:W-:-:S13]  /*0e50*/  ISETP.GE.AND P0, PT, R12, R3, PT ;  /* 0x000000030c00720c */ /* 0x001fda0003f06270 */
[----:B------:R-:W-:Y:S05]  /*0e60*/  @P0 BRA `(.L_x_16422) ;  /* 0x000000c000000947 */ /* 0x000fea0003800000 */
[----:B------:R-:W-:Y:S01]  /*0e70*/  IMAD.IADD R4, R2, 0x1, R12 ;  /* 0x0000000102047824 */ /* 0x000fe200078e020c */
[----:B------:R-:W-:-:S04]  /*0e80*/  IADD3 R12, R12, 0x80, RZ ;  /* 0x000000800c0c7810 */ /* 0x000fc80007ffe0ff */
[----:B------:R-:W-:-:S05]  /*0e90*/  IADD3 R4, P0, R4, c[0x0][0x168], RZ ;  /* 0x00005a0004047a10 */ /* 0x000fca0007f1e0ff */
[----:B------:R-:W-:-:S05]  /*0ea0*/  IMAD.X R5, RZ, RZ, c[0x0][0x16c], P0 ;  /* 0x00005b00ff057624 */ /* 0x000fca00000e06ff */
[----:B------:R0:W-:Y:S03]  /*0eb0*/  STG.E.U8 [R4.64], R6 ;  /* 0x0000000604007986 */ /* 0x0001e6000c101104 */
.L_x_16421:
[----:B------:R-:W-:-:S13]  /*0ec0*/  ISETP.GE.AND P0, PT, R12, R3, PT ;  /* 0x000000030c00720c */ /* 0x000fda0003f06270 */
[----:B------:R-:W-:Y:S05]  /*0ed0*/  @P0 BRA `(.L_x_16423) ;  /* 0x000000d000000947 */ /* 0x000fea0003800000 */
[----:B0-----:R-:W-:Y:S01]  /*0ee0*/  IMAD.IADD R4, R2, 0x1, R12 ;  /* 0x0000000102047824 */ /* 0x001fe200078e020c */
[----:B------:R-:W-:-:S04]  /*0ef0*/  IADD3 R12, R12, 0x80, RZ ;  /* 0x000000800c0c7810 */ /* 0x000fc80007ffe0ff */
[----:B------:R-:W-:-:S05]  /*0f00*/  IADD3 R4, P0, R4, c[0x0][0x168], RZ ;  /* 0x00005a0004047a10 */ /* 0x000fca0007f1e0ff */
[----:B------:R-:W-:-:S05]  /*0f10*/  IMAD.X R5, RZ, RZ, c[0x0][0x16c], P0 ;  /* 0x00005b00ff057624 */ /* 0x000fca00000e06ff */
[----:B------:R0:W-:Y:S03]  /*0f20*/  STG.E.U8 [R4.64], R24 ;  /* 0x0000001804007986 */ /* 0x0001e6000c101104 */
.L_x_16422:
        /* <DEDUP_REMOVED lines=8> */
.L_x_16423:
[----:B------:R-:W-:Y:S05]  /*0fb0*/  BSYNC B1 ;  /* 0x0000000000017941 */ /* 0x000fea0003800000 */
.L_x_16419:
[----:B------:R-:W-:-:S13]  /*0fc0*/  ISETP.GE.AND P0, PT, R12, R3, PT ;  /* 0x000000030c00720c */ /* 0x000fda0003f06270 */
[----:B0-----:R-:W-:Y:S01]  /*0fd0*/  @!P0 IMAD.IADD R4, R2, 0x1, R12 ;  /* 0x0000000102048824 */ /* 0x001fe200078e020c */
[----:B------:R-:W-:-:S04]  /*0fe0*/  @!P0 IADD3 R12, R12, 0x80, RZ ;  /* 0x000000800c0c8810 */ /* 0x000fc80007ffe0ff */
[----:B------:R-:W-:-:S05]  /*0ff0*/  @!P0 IADD3 R4, P1, R4, c[0x0][0x168], RZ ;  /* 0x00005a0004048a10 */ /* 0x000fca0007f3e0ff */
[----:B------:R-:W-:-:S05]  /*1000*/  @!P0 IMAD.X R5, RZ, RZ, c[0x0][0x16c], P1 ;  /* 0x00005b00ff058624 */ /* 0x000fca00008e06ff */
[----:B------:R0:W-:Y:S03]  /*1010*/  @!P0 STG.E.U8 [R4.64], R29 ;  /* 0x0000001d04008986 */ /* 0x0001e6000c101104 */
.L_x_16424:
[----:B------:R-:W-:Y:S05]  /*1020*/  BSYNC B0 ;  /* 0x0000000000007941 */ /* 0x000fea0003800000 */
.L_x_16418:
        /* <DEDUP_REMOVED lines=8> */
.L_x_16425:
        /* <DEDUP_REMOVED lines=13> */
.L_x_29999:


//--------------------- .text._ZN2at6native29vectorized_elementwise_kernelILi8ENS0_13BinaryFunctorIaaaZZZNS0_21heaviside_kernel_cudaERNS_18TensorIteratorBaseEENKUlvE_clEvENKUlvE0_clEvEUlaaE_EESt5arrayIPcLm3EEEEviT0_T1_ --------------------------
	.section	.text._ZN2at6native29vectorized_elementwise_kernelILi8ENS0_13BinaryFunctorIaaaZZZNS0_21heaviside_kernel_cudaERNS_18TensorIteratorBaseEENKUlvE_clEvENKUlvE0_clEvEUlaaE_EESt5arrayIPcLm3EEEEviT0_T1_,"ax",@progbits
	.sectioninfo	@"SHI_REGISTERS=4"
	.align	128
        .global         _ZN2at6native29vectorized_elementwise_kernelILi8ENS0_13BinaryFunctorIaaaZZZNS0_21heaviside_kernel_cudaERNS_18TensorIteratorBaseEENKUlvE_clEvENKUlvE0_clEvEUlaaE_EESt5arrayIPcLm3EEEEviT0_T1_
        .type           _ZN2at6native29vectorized_elementwise_kernelILi8ENS0_13BinaryFunctorIaaaZZZNS0_21heaviside_kernel_cudaERNS_18TensorIteratorBaseEENKUlvE_clEvENKUlvE0_clEvEUlaaE_EESt5arrayIPcLm3EEEEviT0_T1_,@function
        .size           _ZN2at6native29vectorized_elementwise_kernelILi8ENS0_13BinaryFunctorIaaaZZZNS0_21heaviside_kernel_cudaERNS_18TensorIteratorBaseEENKUlvE_clEvENKUlvE0_clEvEUlaaE_EESt5arrayIPcLm3EEEEviT0_T1_,(.L_x_30000 - _ZN2at6native29vectorized_elementwise_kernelILi8ENS0_13BinaryFunctorIaaaZZZNS0_21heaviside_kernel_cudaERNS_18TensorIteratorBaseEENKUlvE_clEvENKUlvE0_clEvEUlaaE_EESt5arrayIPcLm3EEEEviT0_T1_)
        .other          _ZN2at6native29vectorized_elementwise_kernelILi8ENS0_13BinaryFunctorIaaaZZZNS0_21heaviside_kernel_cudaERNS_18TensorIteratorBaseEENKUlvE_clEvENKUlvE0_clEvEUlaaE_EESt5arrayIPcLm3EEEEviT0_T1_,@"STO_CUDA_ENTRY STV_DEFAULT"
_ZN2at6native29vectorized_elementwise_kernelILi8ENS0_13BinaryFunctorIaaaZZZNS0_21heaviside_kernel_cudaERNS_18TensorIteratorBaseEENKUlvE_clEvENKUlvE0_clEvEUlaaE_EESt5arrayIPcLm3EEEEviT0_T1_:
.text._ZN2at6native29vectorized_elementwise_kernelILi8ENS0_13BinaryFunctorIaaaZZZNS0_21heaviside_kernel_cudaERNS_18TensorIteratorBaseEENKUlvE_clEvENKUlvE0_clEvEUlaaE_EESt5arrayIPcLm3EEEEviT0_T1_:
[----:B------:R-:W-:Y:S02]  /*0000*/  MOV R1, c[0x0][0x28] ;  /* 0x00000a0000017a02 */ /* 0x000fe40000000f00 */
[----:B------:R-:W-:Y:S05]  /*0010*/  EXIT ;  /* 0x000000000000794d */ /* 0x000fea0003800000 */
.L_x_16426:
        /* <DEDUP_REMOVED lines=14> */
.L_x_30000:


//--------------------- .text._ZN2at6native18elementwise_kernelILi128ELi4EZNS0_15gpu_kernel_implINS0_13BUnaryFunctorIaaaZZZNS0_21heaviside_kernel_cudaERNS_18TensorIteratorBaseEENKUlvE_clEvENKUlvE0_clEvEUlaaE_EEEEvS5_RKT_EUliE_EEviT1_ --------------------------
	.section	.text._ZN2at6native18elementwise_kernelILi128ELi4EZNS0_15gpu_kernel_implINS0_13BUnaryFunctorIaaaZZZNS0_21heaviside_kernel_cudaERNS_18TensorIteratorBaseEENKUlvE_clEvENKUlvE0_clEvEUlaaE_EEEEvS5_RKT_EUliE_EEviT1_,"ax",@progbits
	.sectioninfo	@"SHI_REGISTERS=26"
	.align	128
        .global         _ZN2at6native18elementwise_kernelILi128ELi4EZNS0_15gpu_kernel_implINS0_13BUnaryFunctorIaaaZZZNS0_21heaviside_kernel_cudaERNS_18TensorIteratorBaseEENKUlvE_clEvENKUlvE0_clEvEUlaaE_EEEEvS5_RKT_EUliE_EEviT1_
        .type           _ZN2at6native18elementwise_kernelILi128ELi4EZNS0_15gpu_kernel_implINS0_13BUnaryFunctorIaaaZZZNS0_21heaviside_kernel_cudaERNS_18TensorIteratorBaseEENKUlvE_clEvENKUlvE0_clEvEUlaaE_EEEEvS5_RKT_EUliE_EEviT1_,@function
        .size           _ZN2at6native18elementwise_kernelILi128ELi4EZNS0_15gpu_kernel_implINS0_13BUnaryFunctorIaaaZZZNS0_21heaviside_kernel_cudaERNS_18TensorIteratorBaseEENKUlvE_clEvENKUlvE0_clEvEUlaaE_EEEEvS5_RKT_EUliE_EEviT1_,(.L_x_30001 - _ZN2at6native18elementwise_kernelILi128ELi4EZNS0_15gpu_kernel_implINS0_13BUnaryFunctorIaaaZZZNS0_21heaviside_kernel_cudaERNS_18TensorIteratorBaseEENKUlvE_clEvENKUlvE0_clEvEUlaaE_EEEEvS5_RKT_EUliE_EEviT1_)
        .other          _ZN2at6native18elementwise_kernelILi128ELi4EZNS0_15gpu_kernel_implINS0_13BUnaryFunctorIaaaZZZNS0_21heaviside_kernel_cudaERNS_18TensorIteratorBaseEENKUlvE_clEvENKUlvE0_clEvEUlaaE_EEEEvS5_RKT_EUliE_EEviT1_,@"STO_CUDA_ENTRY STV_DEFAULT"
_ZN2at6native18elementwise_kernelILi128ELi4EZNS0_15gpu_kernel_implINS0_13BUnaryFunctorIaaaZZZNS0_21heaviside_kernel_cudaERNS_18TensorIteratorBaseEENKUlvE_clEvENKUlvE0_clEvEUlaaE_EEEEvS5_RKT_EUliE_EEviT1_:
.text._ZN2at6native18elementwise_kernelILi128ELi4EZNS0_15gpu_kernel_implINS0_13BUnaryFunctorIaaaZZZNS0_21heaviside_kernel_cudaERNS_18TensorIteratorBaseEENKUlvE_clEvENKUlvE0_clEvEUlaaE_EEEEvS5_RKT_EUliE_EEviT1_:
        /* <DEDUP_REMOVED lines=237> */
.L_x_16429:
        /* <DEDUP_REMOVED lines=18> */
.L_x_16433:
[----:B------:R0:W5:Y:S01]  /*0ff0*/  LDG.E.U8 R0, [R2.64] ;  /* 0x0000002402007981 */ /* 0x000162000c1e1100 */
[----:B------:R-:W-:Y:S05]  /*1000*/  BRA `(.L_x_16435) ;  /* 0x00000d7000007947 */ /* 0x000fea0003800000 */
.L_x_16432:
        /* <DEDUP_REMOVED lines=8> */
.L_x_16437:
[----:B------:R0:W5:Y:S01]  /*1090*/  LDG.E.U8 R0, [R2.64] ;  /* 0x0000002402007981 */ /* 0x000162000c1e1100 */
[----:B------:R-:W-:Y:S05]  /*10a0*/  BRA `(.L_x_16435) ;  /* 0x00000cd000007947 */ /* 0x000fea0003800000 */
.L_x_16436:
[----:B------:R0:W5:Y:S01]  /*10b0*/  LDG.E.U16 R0, [R2.64] ;  /* 0x0000002402007981 */ /* 0x000162000c1e1500 */
[----:B------:R-:W-:Y:S05]  /*10c0*/  BRA `(.L_x_16435) ;  /* 0x00000cb000007947 */ /* 0x000fea0003800000 */
.L_x_16431:
        /* <DEDUP_REMOVED lines=9> */
.L_x_16439:
[----:B------:R-:W2:Y:S02]  /*1160*/  LDG.E.U16 R4, [R2.64] ;  /* 0x0000002402047981 */ /* 0x000ea4000c1e1500 */
[----:B--2---:R-:W-:-:S06]  /*1170*/  HADD2.F32 R4, -RZ, R4.H0_H0 ;  /* 0x20000004ff047230 */ /* 0x004fcc0000004100 */
[----:B------:R-:W0:Y:S02]  /*1180*/  F2I.FTZ.TRUNC.NTZ R4, R4 ;  /* 0x0000000400047305 */ /* 0x000e24000021f100 */
[----:B0-----:R-:W-:Y:S01]  /*1190*/  PRMT R0, R4, 0x7610, R0 ;  /* 0x0000761004007816 */ /* 0x001fe20000000000 */
[----:B------:R-:W-:Y:S05]  /*11a0*/  BRA `(.L_x_16435) ;  /* 0x00000bd000007947 */ /* 0x000fea0003800000 */
.L_x_16438:
        /* <DEDUP_REMOVED lines=9> */
.L_x_16441:
[----:B------:R-:W2:Y:S02]  /*1240*/  LDG.E.U16 R2, [R2.64] ;  /* 0x0000002402027981 */ /* 0x000ea4000c1e1500 */
[----:B--2---:R-:W-:-:S06]  /*1250*/  HADD2.F32 R4, -RZ, R2.H0_H0 ;  /* 0x20000002ff047230 */ /* 0x004fcc0000004100 */
[----:B------:R-:W0:Y:S02]  /*1260*/  F2I.FTZ.TRUNC.NTZ R4, R4 ;  /* 0x0000000400047305 */ /* 0x000e24000021f100 */
[----:B0-----:R-:W-:Y:S01]  /*1270*/  PRMT R0, R4, 0x7610, R0 ;  /* 0x0000761004007816 */ /* 0x001fe20000000000 */
[----:B------:R-:W-:Y:S05]  /*1280*/  BRA `(.L_x_16435) ;  /* 0x00000af000007947 */ /* 0x000fea0003800000 */
.L_x_16440:
[----:B------:R-:W2:Y:S02]  /*1290*/  LDG.E.64 R2, [R2.64] ;  /* 0x0000002402027981 */ /* 0x000ea4000c1e1b00 */
[----:B--2---:R0:W1:Y:S01]  /*12a0*/  F2I.F64.TRUNC R0, R2 ;  /* 0x0000000200007311 */ /* 0x004062000030d100 */
[----:B------:R-:W-:Y:S05]  /*12b0*/  BRA `(.L_x_16435) ;  /* 0x00000ac000007947 */ /* 0x000fea0003800000 */
.L_x_16430:
        /* <DEDUP_REMOVED lines=12> */
.L_x_16444:
[----:B------:R-:W2:Y:S02]  /*1380*/  LDG.E.64 R2, [R2.64] ;  /* 0x0000002402027981 */ /* 0x000ea4000c1e1b00 */
[----:B--2---:R0:W1:Y:S01]  /*1390*/  F2I.F64.TRUNC R0, R2 ;  /* 0x0000000200007311 */ /* 0x004062000030d100 */
[----:B------:R-:W-:Y:S05]  /*13a0*/  BRA `(.L_x_16435) ;  /* 0x000009d000007947 */ /* 0x000fea0003800000 */
.L_x_16443:
        /* <DEDUP_REMOVED lines=28> */
.L_x_16446:
        /* <DEDUP_REMOVED lines=15> */
.L_x_16445:
[----:B------:R-:W2:Y:S02]  /*1660*/  LDG.E.U16 R2, [R2.64] ;  /* 0x0000002402027981 */ /* 0x000ea4000c1e1500 */
[----:B--2---:R-:W-:-:S04]  /*1670*/  PRMT R2, RZ, 0x5410, R2 ;  /* 0x00005410ff027816 */ /* 0x004fc80000000002 */
[----:B------:R0:W1:Y:S01]  /*1680*/  F2I.FTZ.TRUNC.NTZ R0, R2 ;  /* 0x0000000200007305 */ /* 0x000062000021f100 */
[----:B------:R-:W-:Y:S05]  /*1690*/  BRA `(.L_x_16435) ;  /* 0x000006e000007947 */ /* 0x000fea0003800000 */
.L_x_16442:
        /* <DEDUP_REMOVED lines=10> */
.L_x_16449:
        /* <DEDUP_REMOVED lines=21> */
.L_x_16453:
[----:B------:R-:W-:Y:S05]  /*1890*/  BSYNC B1 ;  /* 0x0000000000017941 */ /* 0x000fea0003800000 */
.L_x_16452:
[----:B------:R-:W-:Y:S01]  /*18a0*/  IMAD.SHL.U32 R2, R2, 0x100000, RZ ;  /* 0x0010000002027824 */ /* 0x000fe200078e00ff */
[----:B------:R-:W-:-:S04]  /*18b0*/  LEA R3, R0, 0x3b800000, 0x17 ;  /* 0x3b80000000037811 */ /* 0x000fc800078eb8ff */
[----:B------:R-:W-:Y:S02]  /*18c0*/  LOP3.LUT R4, R3, R2, R4, 0xfe, !PT ;  /* 0x0000000203047212 */ /* 0x000fe400078efe04 */
.L_x_16451:
[----:B------:R-:W-:Y:S05]  /*18d0*/  BSYNC B0 ;  /* 0x0000000000007941 */ /* 0x000fea0003800000 */
.L_x_16450:
[----:B------:R-:W0:Y:S02]  /*18e0*/  F2I.FTZ.TRUNC.NTZ R4, R4 ;  /* 0x0000000400047305 */ /* 0x000e24000021f100 */
[----:B0-----:R-:W-:Y:S01]  /*18f0*/  PRMT R0, R4, 0x7610, R0 ;  /* 0x0000761004007816 */ /* 0x001fe20000000000 */
[----:B------:R-:W-:Y:S05]  /*1900*/  BRA `(.L_x_16435) ;  /* 0x0000047000007947 */ /* 0x000fea0003800000 */
.L_x_16448:
        /* <DEDUP_REMOVED lines=21> */
.L_x_16457:
[----:B------:R-:W-:Y:S05]  /*1a60*/  BSYNC B1 ;  /* 0x0000000000017941 */ /* 0x000fea0003800000 */
.L_x_16456:
[----:B------:R-:W-:Y:S01]  /*1a70*/  IMAD.SHL.U32 R2, R2, 0x200000, RZ ;  /* 0x0020000002027824 */ /* 0x000fe200078e00ff */
[----:B------:R-:W-:-:S04]  /*1a80*/  LEA R3, R0, 0x37800000, 0x17 ;  /* 0x3780000000037811 */ /* 0x000fc800078eb8ff */
[----:B------:R-:W-:Y:S02]  /*1a90*/  LOP3.LUT R4, R3, R2, R4, 0xfe, !PT ;  /* 0x0000000203047212 */ /* 0x000fe400078efe04 */
.L_x_16455:
[----:B------:R-:W-:Y:S05]  /*1aa0*/  BSYNC B0 ;  /* 0x0000000000007941 */ /* 0x000fea0003800000 */
.L_x_16454:
[----:B------:R-:W0:Y:S02]  /*1ab0*/  F2I.FTZ.TRUNC.NTZ R4, R4 ;  /* 0x0000000400047305 */ /* 0x000e24000021f100 */
[----:B0-----:R-:W-:Y:S01]  /*1ac0*/  PRMT R0, R4, 0x7610, R0 ;  /* 0x0000761004007816 */ /* 0x001fe20000000000 */
[----:B------:R-:W-:Y:S05]  /*1ad0*/  BRA `(.L_x_16435) ;  /* 0x000002a000007947 */ /* 0x000fea0003800000 */
.L_x_16447:
        /* <DEDUP_REMOVED lines=14> */
.L_x_16461:
[----:B------:R-:W-:Y:S05]  /*1bc0*/  BSYNC B0 ;  /* 0x0000000000007941 */ /* 0x000fea0003800000 */
.L_x_16460:
[----:B------:R-:W0:Y:S02]  /*1bd0*/  F2I.FTZ.TRUNC.NTZ R4, R4 ;  /* 0x0000000400047305 */ /* 0x000e24000021f100 */
[----:B0-----:R-:W-:Y:S01]  /*1be0*/  PRMT R0, R4, 0x7610, R0 ;  /* 0x0000761004007816 */ /* 0x001fe20000000000 */
[----:B------:R-:W-:Y:S05]  /*1bf0*/  BRA `(.L_x_16435) ;  /* 0x0000018000007947 */ /* 0x000fea0003800000 */
.L_x_16434:
        /* <DEDUP_REMOVED lines=21> */
.L_x_16459:
[----:B------:R0:W5:Y:S01]  /*1d50*/  LDG.E.U8 R0, [R2.64] ;  /* 0x0000002402007981 */ /* 0x000162000c1e1100 */
[----:B------:R-:W-:Y:S05]  /*1d60*/  BRA `(.L_x_16435) ;  /* 0x0000001000007947 */ /* 0x000fea0003800000 */
.L_x_16458:
[----:B------:R0:W5:Y:S02]  /*1d70*/  LDG.E.U8 R0, [R2.64] ;  /* 0x0000002402007981 */ /* 0x000164000c1e1100 */
.L_x_16435:
[----:B------:R-:W2:Y:S01]  /*1d80*/  LDC.U8 R6, c[0x0][0x372] ;  /* 0x0000dc80ff067b82 */ /* 0x000ea20000000000 */
[C---:B01---5:R-:W-:Y:S02]  /*1d90*/  PRMT R2, R0.reuse, 0x8880, RZ ;  /* 0x0000888000027816 */ /* 0x063fe400000000ff */
[----:B------:R-:W-:-:S03]  /*1da0*/  LOP3.LUT P1, RZ, R0, 0xff, RZ, 0xc0, !PT ;  /* 0x000000ff00ff7812 */ /* 0x000fc6000782c0ff */
[----:B------:R-:W-:Y:S02]  /*1db0*/  IMAD.MOV.U32 R0, RZ, RZ, R2 ;  /* 0x000000ffff007224 */ /* 0x000fe400078e0002 */
[----:B------:R-:W0:Y:S03]  /*1dc0*/  LDC.U8 R4, c[0x0][0x371] ;  /* 0x0000dc40ff047b82 */ /* 0x000e260000000000 */
[----:B------:R-:W-:-:S04]  /*1dd0*/  ISETP.GT.AND P0, PT, R0, RZ, PT ;  /* 0x000000ff0000720c */ /* 0x000fc80003f04270 */
[----:B------:R-:W-:Y:S02]  /*1de0*/  SEL R5, RZ, 0x1, !P0 ;  /* 0x00000001ff057807 */ /* 0x000fe40004000000 */
[----:B--2---:R-:W-:-:S05]  /*1df0*/  PRMT R3, R6, 0x9910, RZ ;  /* 0x0000991006037816 */ /* 0x004fca00000000ff */
[----:B------:R-:W-:Y:S01]  /*1e00*/  IMAD.MOV.U32 R2, RZ, RZ, R3 ;  /* 0x000000ffff027224 */ /* 0x000fe200078e0003 */
[----:B0-----:R-:W-:-:S04]  /*1e10*/  @!P1 LOP3.LUT R5, R4, 0xff, RZ, 0xc0, !PT ;  /* 0x000000ff04059812 */ /* 0x001fc800078ec0ff */
        /* <DEDUP_REMOVED lines=12> */
.L_x_16465:
[----:B------:R0:W-:Y:S01]  /*1ee0*/  STG.E.U8 [R16.64], R5 ;  /* 0x0000000510007986 */ /* 0x0001e2000c101124 */
[----:B------:R-:W-:Y:S05]  /*1ef0*/  BRA `(.L_x_16467) ;  /* 0x00000e7000007947 */ /* 0x000fea0003800000 */
.L_x_16464:
        /* <DEDUP_REMOVED lines=12> */
.L_x_16469:
[----:B------:R-:W-:-:S05]  /*1fc0*/  PRMT R3, R5, 0x8880, RZ ;  /* 0x0000888005037816 */ /* 0x000fca00000000ff */
[----:B------:R0:W-:Y:S01]  /*1fd0*/  STG.E [R16.64], R3 ;  /* 0x0000000310007986 */ /* 0x0001e2000c101924 */
[----:B------:R-:W-:Y:S05]  /*1fe0*/  BRA `(.L_x_16467) ;  /* 0x00000d8000007947 */ /* 0x000fea0003800000 */
.L_x_16468:
[----:B------:R-:W-:-:S04]  /*1ff0*/  PRMT R3, R5, 0x8880, RZ ;  /* 0x0000888005037816 */ /* 0x000fc800000000ff */
[----:B------:R-:W-:-:S05]  /*2000*/  PRMT R3, R3, 0x7710, RZ ;  /* 0x0000771003037816 */ /* 0x000fca00000000ff */
[----:B------:R0:W-:Y:S01]  /*2010*/  STG.E.U16 [R16.64], R3 ;  /* 0x0000000310007986 */ /* 0x0001e2000c101524 */
[----:B------:R-:W-:Y:S05]  /*2020*/  BRA `(.L_x_16467) ;  /* 0x00000d4000007947 */ /* 0x000fea0003800000 */
.L_x_16463:
        /* <DEDUP_REMOVED lines=9> */
.L_x_16471:
[----:B------:R-:W0:Y:S02]  /*20c0*/  I2F.S8 R0, R5 ;  /* 0x0000000500007306 */ /* 0x000e240000001400 */
[----:B0-----:R-:W-:-:S05]  /*20d0*/  F2FP.PACK_AB R0, RZ, R0 ;  /* 0x00000000ff00723e */ /* 0x001fca00000000ff */
[----:B------:R0:W-:Y:S01]  /*20e0*/  STG.E.U16 [R16.64], R0 ;  /* 0x0000000010007986 */ /* 0x0001e2000c101524 */
[----:B------:R-:W-:Y:S05]  /*20f0*/  BRA `(.L_x_16467) ;  /* 0x00000c7000007947 */ /* 0x000fea0003800000 */
.L_x_16470:
        /* <DEDUP_REMOVED lines=10> */
.L_x_16473:
[----:B------:R-:W0:Y:S02]  /*21a0*/  I2F.S8 R5, R5 ;  /* 0x0000000500057306 */ /* 0x000e240000001400 */
[----:B0-----:R-:W-:-:S04]  /*21b0*/  F2FP.PACK_AB R3, RZ, R5 ;  /* 0x00000005ff03723e */ /* 0x001fc800000000ff */
[----:B------:R-:W-:-:S05]  /*21c0*/  PRMT R3, R3, 0x5410, RZ ;  /* 0x0000541003037816 */ /* 0x000fca00000000ff */
[----:B------:R0:W-:Y:S01]  /*21d0*/  STG.E [R16.64], R3 ;  /* 0x0000000310007986 */ /* 0x0001e2000c101924 */
[----:B------:R-:W-:Y:S05]  /*21e0*/  BRA `(.L_x_16467) ;  /* 0x00000b8000007947 */ /* 0x000fea0003800000 */
.L_x_16472:
[----:B------:R-:W-:-:S04]  /*21f0*/  PRMT R2, R5, 0x8880, RZ ;  /* 0x0000888005027816 */ /* 0x000fc800000000ff */
[----:B------:R-:W-:-:S06]  /*2200*/  PRMT R2, R2, 0x7710, RZ ;  /* 0x0000771002027816 */ /* 0x000fcc00000000ff */
[----:B------:R-:W0:Y:S02]  /*2210*/  I2F.F64.S16 R2, R2 ;  /* 0x0000000200027312 */ /* 0x000e240000101c00 */
[----:B0-----:R0:W-:Y:S01]  /*2220*/  STG.E.64 [R16.64], R2 ;  /* 0x0000000210007986 */ /* 0x0011e2000c101b24 */
[----:B------:R-:W-:Y:S05]  /*2230*/  BRA `(.L_x_16467) ;  /* 0x00000b3000007947 */ /* 0x000fea0003800000 */
.L_x_16462:
        /* <DEDUP_REMOVED lines=12> */
.L_x_16476:
[----:B------:R-:W-:Y:S01]  /*2300*/  PRMT R4, R5, 0x8880, RZ ;  /* 0x0000888005047816 */ /* 0x000fe200000000ff */
[----:B------:R-:W-:-:S03]  /*2310*/  CS2R R6, SRZ ;  /* 0x0000000000067805 */ /* 0x000fc6000001ff00 */
[----:B------:R-:W-:-:S06]  /*2320*/  PRMT R4, R4, 0x7710, RZ ;  /* 0x0000771004047816 */ /* 0x000fcc00000000ff */
[----:B------:R-:W0:Y:S02]  /*2330*/  I2F.F64.S16 R4, R4 ;  /* 0x0000000400047312 */ /* 0x000e240000101c00 */
[----:B0-----:R0:W-:Y:S01]  /*2340*/  STG.E.128 [R16.64], R4 ;  /* 0x0000000410007986 */ /* 0x0011e2000c101d24 */
[----:B------:R-:W-:Y:S05]  /*2350*/  BRA `(.L_x_16467) ;  /* 0x00000a1000007947 */ /* 0x000fea0003800000 */
.L_x_16475:
        /* <DEDUP_REMOVED lines=21> */
.L_x_16480:
[----:B------:R-:W-:Y:S05]  /*24b0*/  BSYNC B0 ;  /* 0x0000000000007941 */ /* 0x000fea0003800000 */
.L_x_16479:
[----:B------:R-:W-:-:S05]  /*24c0*/  LOP3.LUT R3, R0, R3, RZ, 0xfc, !PT ;  /* 0x0000000300037212 */ /* 0x000fca00078efcff */
[----:B------:R0:W-:Y:S01]  /*24d0*/  STG.E.U8 [R16.64], R3 ;  /* 0x0000000310007986 */ /* 0x0001e2000c101124 */
[----:B------:R-:W-:Y:S05]  /*24e0*/  BRA `(.L_x_16467) ;  /* 0x0000088000007947 */ /* 0x000fea0003800000 */
.L_x_16478:
        /* <DEDUP_REMOVED lines=13> */
.L_x_16482:
[----:B------:R-:W-:Y:S01]  /*25c0*/  IMAD.MOV.U32 R0, RZ, RZ, 0x7f ;  /* 0x0000007fff007424 */ /* 0x000fe200078e00ff */
[----:B------:R-:W-:-:S04]  /*25d0*/  ISETP.GT.U32.AND P0, PT, R2, 0x7f800000, PT ;  /* 0x7f8000000200780c */ /* 0x000fc80003f04070 */
[----:B------:R-:W-:-:S04]  /*25e0*/  SEL R0, R0, 0x7c, P0 ;  /* 0x0000007c00007807 */ /* 0x000fc80000000000 */
.L_x_16483:
[----:B------:R-:W-:Y:S05]  /*25f0*/  BSYNC B0 ;  /* 0x0000000000007941 */ /* 0x000fea0003800000 */
.L_x_16481:
[----:B------:R-:W-:-:S04]  /*2600*/  LOP3.LUT R2, R5, 0x80000000, RZ, 0xc0, !PT ;  /* 0x8000000005027812 */ /* 0x000fc800078ec0ff */
[----:B------:R-:W-:-:S04]  /*2610*/  SHF.R.U32.HI R3, RZ, 0x18, R2 ;  /* 0x00000018ff037819 */ /* 0x000fc80000011602 */
[----:B------:R-:W-:-:S05]  /*2620*/  LOP3.LUT R3, R0, R3, RZ, 0xfc, !PT ;  /* 0x0000000300037212 */ /* 0x000fca00078efcff */
[----:B------:R0:W-:Y:S01]  /*2630*/  STG.E.U8 [R16.64], R3 ;  /* 0x0000000310007986 */ /* 0x0001e2000c101124 */
[----:B------:R-:W-:Y:S05]  /*2640*/  BRA `(.L_x_16467) ;  /* 0x0000072000007947 */ /* 0x000fea0003800000 */
.L_x_16477:
[----:B------:R-:W0:Y:S02]  /*2650*/  I2F.S8 R0, R5 ;  /* 0x0000000500007306 */ /* 0x000e240000001400 */
[----:B0-----:R-:W-:-:S05]  /*2660*/  F2FP.BF16.PACK_AB R0, RZ, R0 ;  /* 0x00000000ff00723e */ /* 0x001fca00000010ff */
[----:B------:R0:W-:Y:S01]  /*2670*/  STG.E.U16 [R16.64], R0 ;  /* 0x0000000010007986 */ /* 0x0001e2000c101524 */
[----:B------:R-:W-:Y:S05]  /*2680*/  BRA `(.L_x_16467) ;  /* 0x000006e000007947 */ /* 0x000fea0003800000 */
.L_x_16474:
        /* <DEDUP_REMOVED lines=12> */
.L_x_16486:
        /* <DEDUP_REMOVED lines=17> */
.L_x_16489:
[----:B------:R-:W-:-:S04]  /*2860*/  LOP3.LUT R2, R5, 0x80000000, RZ, 0xc0, !PT ;  /* 0x8000000005027812 */ /* 0x000fc800078ec0ff */
[----:B------:R-:W-:-:S04]  /*2870*/  SHF.R.U32.HI R3, RZ, 0x18, R2 ;  /* 0x00000018ff037819 */ /* 0x000fc80000011602 */
[----:B------:R-:W-:-:S04]  /*2880*/  LOP3.LUT R0, R0, R3, RZ, 0xfc, !PT ;  /* 0x0000000300007212 */ /* 0x000fc800078efcff */
[----:B------:R-:W-:Y:S02]  /*2890*/  PRMT R8, R0, 0x7610, R8 ;  /* 0x0000761000087816 */ /* 0x000fe40000000008 */
.L_x_16488:
[----:B------:R-:W-:Y:S05]  /*28a0*/  BSYNC B0 ;  /* 0x0000000000007941 */ /* 0x000fea0003800000 */
.L_x_16487:
[----:B------:R0:W-:Y:S01]  /*28b0*/  STG.E.U8 [R16.64], R8 ;  /* 0x0000000810007986 */ /* 0x0001e2000c101124 */
[----:B------:R-:W-:Y:S05]  /*28c0*/  BRA `(.L_x_16467) ;  /* 0x000004a000007947 */ /* 0x000fea0003800000 */
.L_x_16485:
        /* <DEDUP_REMOVED lines=17> */
.L_x_16492:
[----:B------:R-:W-:-:S04]  /*29e0*/  LOP3.LUT R2, R5, 0x80000000, RZ, 0xc0, !PT ;  /* 0x8000000005027812 */ /* 0x000fc800078ec0ff */
[----:B------:R-:W-:-:S04]  /*29f0*/  SHF.R.U32.HI R3, RZ, 0x18, R2 ;  /* 0x00000018ff037819 */ /* 0x000fc80000011602 */
[----:B------:R-:W-:-:S04]  /*2a00*/  LOP3.LUT R0, R0, R3, RZ, 0xfc, !PT ;  /* 0x0000000300007212 */ /* 0x000fc800078efcff */
[----:B------:R-:W-:Y:S02]  /*2a10*/  PRMT R8, R0, 0x7610, R8 ;  /* 0x0000761000087816 */ /* 0x000fe40000000008 */
.L_x_16491:
[----:B------:R-:W-:Y:S05]  /*2a20*/  BSYNC B0 ;  /* 0x0000000000007941 */ /* 0x000fea0003800000 */
.L_x_16490:
[----:B------:R0:W-:Y:S01]  /*2a30*/  STG.E.U8 [R16.64], R8 ;  /* 0x0000000810007986 */ /* 0x0001e2000c101124 */
[----:B------:R-:W-:Y:S05]  /*2a40*/  BRA `(.L_x_16467) ;  /* 0x0000032000007947 */ /* 0x000fea0003800000 */
.L_x_16484:
        /* <DEDUP_REMOVED lines=22> */
.L_x_16466:
        /* <DEDUP_REMOVED lines=20> */
.L_x_16494:
[----:B------:R-:W-:-:S04]  /*2cf0*/  LOP3.LUT R5, R5, 0xffff, RZ, 0xc0, !PT ;  /* 0x0000ffff05057812 */ /* 0x000fc800078ec0ff */
[----:B------:R-:W-:-:S05]  /*2d00*/  PRMT R5, R5, 0x8880, RZ ;  /* 0x0000888005057816 */ /* 0x000fca00000000ff */
[----:B------:R-:W-:-:S05]  /*2d10*/  IMAD.MOV.U32 R2, RZ, RZ, R5 ;  /* 0x000000ffff027224 */ /* 0x000fca00078e0005 */
[----:B------:R-:W-:-:S05]  /*2d20*/  SHF.R.S32.HI R3, RZ, 0x1f, R2 ;  /* 0x0000001fff037819 */ /* 0x000fca0000011402 */
[----:B------:R0:W-:Y:S01]  /*2d30*/  STG.E.64 [R16.64], R2 ;  /* 0x0000000210007986 */ /* 0x0001e2000c101b24 */
[----:B------:R-:W-:Y:S05]  /*2d40*/  BRA `(.L_x_16467) ;  /* 0x0000002000007947 */ /* 0x000fea0003800000 */
.L_x_16493:
[----:B------:R-:W-:-:S05]  /*2d50*/  PRMT R3, R5, 0x8880, RZ ;  /* 0x0000888005037816 */ /* 0x000fca00000000ff */
[----:B------:R0:W-:Y:S02]  /*2d60*/  STG.E [R16.64], R3 ;  /* 0x0000000310007986 */ /* 0x0001e4000c101924 */
.L_x_16467:
[----:B------:R-:W-:-:S05]  /*2d70*/  IMAD R18, R18, 0x200, R23 ;  /* 0x0000020012127824 */ /* 0x000fca00078e0217 */
[----:B------:R-:W-:Y:S02]  /*2d80*/  IADD3 R19, R18, 0x80, RZ ;  /* 0x0000008012137810 */ /* 0x000fe40007ffe0ff */
.L_x_16428:
[----:B------:R-:W-:Y:S05]  /*2d90*/  BSYNC B6 ;  /* 0x0000000000067941 */ /* 0x000fea0003800000 */
.L_x_16427:
        /* <DEDUP_REMOVED lines=231> */
.L_x_16497:
        /* <DEDUP_REMOVED lines=18> */
.L_x_16501:
[----:B------:R0:W5:Y:S01]  /*3d30*/  LDG.E.U8 R0, [R2.64] ;  /* 0x0000002402007981 */ /* 0x000162000c1e1100 */
[----:B------:R-:W-:Y:S05]  /*3d40*/  BRA `(.L_x_16503) ;  /* 0x00000d7000007947 */ /* 0x000fea0003800000 */
.L_x_16500:
        /* <DEDUP_REMOVED lines=8> */
.L_x_16505:
[----:B------:R0:W5:Y:S01]  /*3dd0*/  LDG.E.U8 R0, [R2.64] ;  /* 0x0000002402007981 */ /* 0x000162000c1e1100 */
[----:B------:R-:W-:Y:S05]  /*3de0*/  BRA `(.L_x_16503) ;  /* 0x00000cd000007947 */ /* 0x000fea0003800000 */
.L_x_16504:
[----:B------:R0:W5:Y:S01]  /*3df0*/  LDG.E.U16 R0, [R2.64] ;  /* 0x0000002402007981 */ /* 0x000162000c1e1500 */
[----:B------:R-:W-:Y:S05]  /*3e00*/  BRA `(.L_x_16503) ;  /* 0x00000cb000007947 */ /* 0x000fea0003800000 */
.L_x_16499:
        /* <DEDUP_REMOVED lines=9> */
.L_x_16507:
[----:B------:R-:W2:Y:S02]  /*3ea0*/  LDG.E.U16 R4, [R2.64] ;  /* 0x0000002402047981 */ /* 0x000ea4000c1e1500 */
[----:B--2---:R-:W-:-:S06]  /*3eb0*/  HADD2.F32 R4, -RZ, R4.H0_H0 ;  /* 0x20000004ff047230 */ /* 0x004fcc0000004100 */
[----:B------:R-:W0:Y:S02]  /*3ec0*/  F2I.FTZ.TRUNC.NTZ R4, R4 ;  /* 0x0000000400047305 */ /* 0x000e24000021f100 */
[----:B0-----:R-:W-:Y:S01]  /*3ed0*/  PRMT R0, R4, 0x7610, R0 ;  /* 0x0000761004007816 */ /* 0x001fe20000000000 */
[----:B------:R-:W-:Y:S05]  /*3ee0*/  BRA `(.L_x_16503) ;  /* 0x00000bd000007947 */ /* 0x000fea0003800000 */
.L_x_16506:
        /* <DEDUP_REMOVED lines=9> */
.L_x_16509:
[----:B------:R-:W2:Y:S02]  /*3f80*/  LDG.E.U16 R2, [R2.64] ;  /* 0x0000002402027981 */ /* 0x000ea4000c1e1500 */
[----:B--2---:R-:W-:-:S06]  /*3f90*/  HADD2.F32 R4, -RZ, R2.H0_H0 ;  /* 0x20000002ff047230 */ /* 0x004fcc0000004100 */
[----:B------:R-:W0:Y:S02]  /*3fa0*/  F2I.FTZ.TRUNC.NTZ R4, R4 ;  /* 0x0000000400047305 */ /* 0x000e24000021f100 */
[----:B0-----:R-:W-:Y:S01]  /*3fb0*/  PRMT R0, R4, 0x7610, R0 ;  /* 0x0000761004007816 */ /* 0x001fe20000000000 */
[----:B------:R-:W-:Y:S05]  /*3fc0*/  BRA `(.L_x_16503) ;  /* 0x00000af000007947 */ /* 0x000fea0003800000 */
.L_x_16508:
[----:B------:R-:W2:Y:S02]  /*3fd0*/  LDG.E.64 R2, [R2.64] ;  /* 0x0000002402027981 */ /* 0x000ea4000c1e1b00 */
[----:B--2---:R0:W1:Y:S01]  /*3fe0*/  F2I.F64.TRUNC R0, R2 ;  /* 0x0000000200007311 */ /* 0x004062000030d100 */
[----:B------:R-:W-:Y:S05]  /*3ff0*/  BRA `(.L_x_16503) ;  /* 0x00000ac000007947 */ /* 0x000fea0003800000 */
.L_x_16498:
        /* <DEDUP_REMOVED lines=12> */
.L_x_16512:
[----:B------:R-:W2:Y:S02]  /*40c0*/  LDG.E.64 R2, [R2.64] ;  /* 0x0000002402027981 */ /* 0x000ea4000c1e1b00 */
[----:B--2---:R0:W1:Y:S01]  /*40d0*/  F2I.F64.TRUNC R0, R2 ;  /* 0x0000000200007311 */ /* 0x004062000030d100 */
[----:B------:R-:W-:Y:S05]  /*40e0*/  BRA `(.L_x_16503) ;  /* 0x000009d000007947 */ /* 0x000fea0003800000 */
.L_x_16511:
        /* <DEDUP_REMOVED lines=28> */
.L_x_16514:
        /* <DEDUP_REMOVED lines=15> */
.L_x_16513:
[----:B------:R-:W2:Y:S02]  /*43a0*/  LDG.E.U16 R2, [R2.64] ;  /* 0x0000002402027981 */ /* 0x000ea4000c1e1500 */
[----:B--2---:R-:W-:-:S04]  /*43b0*/  PRMT R2, RZ, 0x5410, R2 ;  /* 0x00005410ff027816 */ /* 0x004fc80000000002 */
[----:B------:R0:W1:Y:S01]  /*43c0*/  F2I.FTZ.TRUNC.NTZ R0, R2 ;  /* 0x0000000200007305 */ /* 0x000062000021f100 */
[----:B------:R-:W-:Y:S05]  /*43d0*/  BRA `(.L_x_16503) ;  /* 0x000006e000007947 */ /* 0x000fea0003800000 */
.L_x_16510:
        /* <DEDUP_REMOVED lines=10> */
.L_x_16517:
        /* <DEDUP_REMOVED lines=21> */
.L_x_16521:
[----:B------:R-:W-:Y:S05]  /*45d0*/  BSYNC B1 ;  /* 0x0000000000017941 */ /* 0x000fea0003800000 */
.L_x_16520:
[----:B------:R-:W-:Y:S01]  /*45e0*/  IMAD.SHL.U32 R2, R2, 0x100000, RZ ;  /* 0x0010000002027824 */ /* 0x000fe200078e00ff */
[----:B------:R-:W-:-:S04]  /*45f0*/  LEA R3, R0, 0x3b800000, 0x17 ;  /* 0x3b80000000037811 */ /* 0x000fc800078eb8ff */
[----:B------:R-:W-:Y:S02]  /*4600*/  LOP3.LUT R4, R3, R2, R4, 0xfe, !PT ;  /* 0x0000000203047212 */ /* 0x000fe400078efe04 */
.L_x_16519:
[----:B------:R-:W-:Y:S05]  /*4610*/  BSYNC B0 ;  /* 0x0000000000007941 */ /* 0x000fea0003800000 */
.L_x_16518:
[----:B------:R-:W0:Y:S02]  /*4620*/  F2I.FTZ.TRUNC.NTZ R4, R4 ;  /* 0x0000000400047305 */ /* 0x000e24000021f100 */
[----:B0-----:R-:W-:Y:S01]  /*4630*/  PRMT R0, R4, 0x7610, R0 ;  /* 0x0000761004007816 */ /* 0x001fe20000000000 */
[----:B------:R-:W-:Y:S05]  /*4640*/  BRA `(.L_x_16503) ;  /* 0x0000047000007947 */ /* 0x000fea0003800000 */
.L_x_16516:
        /* <DEDUP_REMOVED lines=21> */
.L_x_16525:
[----:B------:R-:W-:Y:S05]  /*47a0*/  BSYNC B1 ;  /* 0x0000000000017941 */ /* 0x000fea0003800000 */
.L_x_16524:
[----:B------:R-:W-:Y:S01]  /*47b0*/  IMAD.SHL.U32 R2, R2, 0x200000, RZ ;  /* 0x0020000002027824 */ /* 0x000fe200078e00ff */
[----:B------:R-:W-:-:S04]  /*47c0*/  LEA R3, R0, 0x37800000, 0x17 ;  /* 0x3780000000037811 */ /* 0x000fc800078eb8ff */
[----:B------:R-:W-:Y:S02]  /*47d0*/  LOP3.LUT R4, R3, R2, R4, 0xfe, !PT ;  /* 0x0000000203047212 */ /* 0x000fe400078efe04 */
.L_x_16523:
[----:B------:R-:W-:Y:S05]  /*47e0*/  BSYNC B0 ;  /* 0x0000000000007941 */ /* 0x000fea0003800000 */
.L_x_16522:
[----:B------:R-:W0:Y:S02]  /*47f0*/  F2I.FTZ.TRUNC.NTZ R4, R4 ;  /* 0x0000000400047305 */ /* 0x000e24000021f100 */
[----:B0-----:R-:W-:Y:S01]  /*4800*/  PRMT R0, R4, 0x7610, R0 ;  /* 0x0000761004007816 */ /* 0x001fe20000000000 */
[----:B------:R-:W-:Y:S05]  /*4810*/  BRA `(.L_x_16503) ;  /* 0x000002a000007947 */ /* 0x000fea0003800000 */
.L_x_16515:
        /* <DEDUP_REMOVED lines=14> */
.L_x_16529:
[----:B------:R-:W-:Y:S05]  /*4900*/  BSYNC B0 ;  /* 0x0000000000007941 */ /* 0x000fea0003800000 */
.L_x_16528:
[----:B------:R-:W0:Y:S02]  /*4910*/  F2I.FTZ.TRUNC.NTZ R4, R4 ;  /* 0x0000000400047305 */ /* 0x000e24000021f100 */
[----:B0-----:R-:W-:Y:S01]  /*4920*/  PRMT R0, R4, 0x7610, R0 ;  /* 0x0000761004007816 */ /* 0x001fe20000000000 */
[----:B------:R-:W-:Y:S05]  /*4930*/  BRA `(.L_x_16503) ;  /* 0x0000018000007947 */ /* 0x000fea0003800000 */
.L_x_16502:
        /* <DEDUP_REMOVED lines=21> */
.L_x_16527:
[----:B------:R0:W5:Y:S01]  /*4a90*/  LDG.E.U8 R0, [R2.64] ;  /* 0x0000002402007981 */ /* 0x000162000c1e1100 */
[----:B------:R-:W-:Y:S05]  /*4aa0*/  BRA `(.L_x_16503) ;  /* 0x0000001000007947 */ /* 0x000fea0003800000 */
.L_x_16526:
[----:B------:R0:W5:Y:S02]  /*4ab0*/  LDG.E.U8 R0, [R2.64] ;  /* 0x0000002402007981 */ /* 0x000164000c1e1100 */
.L_x_16503:
        /* <DEDUP_REMOVED lines=22> */
.L_x_16533:
[----:B------:R0:W-:Y:S01]  /*4c20*/  STG.E.U8 [R16.64], R5 ;  /* 0x0000000510007986 */ /* 0x0001e2000c101124 */
[----:B------:R-:W-:Y:S05]  /*4c30*/  BRA `(.L_x_16535) ;  /* 0x00000e7000007947 */ /* 0x000fea0003800000 */
.L_x_16532:
        /* <DEDUP_REMOVED lines=12> */
.L_x_16537:
[----:B------:R-:W-:-:S05]  /*4d00*/  PRMT R3, R5, 0x8880, RZ ;  /* 0x0000888005037816 */ /* 0x000fca00000000ff */
[----:B------:R0:W-:Y:S01]  /*4d10*/  STG.E [R16.64], R3 ;  /* 0x0000000310007986 */ /* 0x0001e2000c101924 */
[----:B------:R-:W-:Y:S05]  /*4d20*/  BRA `(.L_x_16535) ;  /* 0x00000d8000007947 */ /* 0x000fea0003800000 */
.L_x_16536:
[----:B------:R-:W-:-:S04]  /*4d30*/  PRMT R3, R5, 0x8880, RZ ;  /* 0x0000888005037816 */ /* 0x000fc800000000ff */
[----:B------:R-:W-:-:S05]  /*4d40*/  PRMT R3, R3, 0x7710, RZ ;  /* 0x0000771003037816 */ /* 0x000fca00000000ff */
[----:B------:R0:W-:Y:S01]  /*4d50*/  STG.E.U16 [R16.64], R3 ;  /* 0x0000000310007986 */ /* 0x0001e2000c101524 */
[----:B------:R-:W-:Y:S05]  /*4d60*/  BRA `(.L_x_16535) ;  /* 0x00000d4000007947 */ /* 0x000fea0003800000 */
.L_x_16531:
        /* <DEDUP_REMOVED lines=9> */
.L_x_16539:
[----:B------:R-:W0:Y:S02]  /*4e00*/  I2F.S8 R0, R5 ;  /* 0x0000000500007306 */ /* 0x000e240000001400 */
[----:B0-----:R-:W-:-:S05]  /*4e10*/  F2FP.PACK_AB R0, RZ, R0 ;  /* 0x00000000ff00723e */ /* 0x001fca00000000ff */
[----:B------:R0:W-:Y:S01]  /*4e20*/  STG.E.U16 [R16.64], R0 ;  /* 0x0000000010007986 */ /* 0x0001e2000c101524 */
[----:B------:R-:W-:Y:S05]  /*4e30*/  BRA `(.L_x_16535) ;  /* 0x00000c7000007947 */ /* 0x000fea0003800000 */
.L_x_16538:
        /* <DEDUP_REMOVED lines=10> */
.L_x_16541:
[----:B------:R-:W0:Y:S02]  /*4ee0*/  I2F.S8 R5, R5 ;  /* 0x0000000500057306 */ /* 0x000e240000001400 */
[----:B0-----:R-:W-:-:S04]  /*4ef0*/  F2FP.PACK_AB R3, RZ, R5 ;  /* 0x00000005ff03723e */ /* 0x001fc800000000ff */
[----:B------:R-:W-:-:S05]  /*4f00*/  PRMT R3, R3, 0x5410, RZ ;  /* 0x0000541003037816 */ /* 0x000fca00000000ff */
[----:B------:R0:W-:Y:S01]  /*4f10*/  STG.E [R16.64], R3 ;  /* 0x0000000310007986 */ /* 0x0001e2000c101924 */
[----:B------:R-:W-:Y:S05]  /*4f20*/  BRA `(.L_x_16535) ;  /* 0x00000b8000007947 */ /* 0x000fea0003800000 */
.L_x_16540:
[----:B------:R-:W-:-:S04]  /*4f30*/  PRMT R2, R5, 0x8880, RZ ;  /* 0x0000888005027816 */ /* 0x000fc800000000ff */
[----:B------:R-:W-:-:S06]  /*4f40*/  PRMT R2, R2, 0x7710, RZ ;  /* 0x0000771002027816 */ /* 0x000fcc00000000ff */
[----:B------:R-:W0:Y:S02]  /*4f50*/  I2F.F64.S16 R2, R2 ;  /* 0x0000000200027312 */ /* 0x000e240000101c00 */
[----:B0-----:R0:W-:Y:S01]  /*4f60*/  STG.E.64 [R16.64], R2 ;  /* 0x0000000210007986 */ /* 0x0011e2000c101b24 */
[----:B------:R-:W-:Y:S05]  /*4f70*/  BRA `(.L_x_16535) ;  /* 0x00000b3000007947 */ /* 0x000fea0003800000 */
.L_x_16530:
        /* <DEDUP_REMOVED lines=12> */
.L_x_16544:
[----:B------:R-:W-:Y:S01]  /*5040*/  PRMT R4, R5, 0x8880, RZ ;  /* 0x0000888005047816 */ /* 0x000fe200000000ff */
[----:B------:R-:W-:-:S03]  /*5050*/  CS2R R6, SRZ ;  /* 0x0000000000067805 */ /* 0x000fc6000001ff00 */
[----:B------:R-:W-:-:S06]  /*5060*/  PRMT R4, R4, 0x7710, RZ ;  /* 0x0000771004047816 */ /* 0x000fcc00000000ff */
[----:B------:R-:W0:Y:S02]  /*5070*/  I2F.F64.S16 R4, R4 ;  /* 0x0000000400047312 */ /* 0x000e240000101c00 */
[----:B0-----:R0:W-:Y:S01]  /*5080*/  STG.E.128 [R16.64], R4 ;  /* 0x0000000410007986 */ /* 0x0011e2000c101d24 */
[----:B------:R-:W-:Y:S05]  /*5090*/  BRA `(.L_x_16535) ;  /* 0x00000a1000007947 */ /* 0x000fea0003800000 */
.L_x_16543:
        /* <DEDUP_REMOVED lines=21> */
.L_x_16548:
[----:B------:R-:W-:Y:S05]  /*51f0*/  BSYNC B0 ;  /* 0x0000000000007941 */ /* 0x000fea0003800000 */
.L_x_16547:
[----:B------:R-:W-:-:S05]  /*5200*/  LOP3.LUT R3, R0, R3, RZ, 0xfc, !PT ;  /* 0x0000000300037212 */ /* 0x000fca00078efcff */
[----:B------:R0:W-:Y:S01]  /*5210*/  STG.E.U8 [R16.64], R3 ;  /* 0x0000000310007986 */ /* 0x0001e2000c101124 */
[----:B------:R-:W-:Y:S05]  /*5220*/  BRA `(.L_x_16535) ;  /* 0x0000088000007947 */ /* 0x000fea0003800000 */
.L_x_16546:
        /* <DEDUP_REMOVED lines=13> */
.L_x_16550:
[----:B------:R-:W-:Y:S01]  /*5300*/  IMAD.MOV.U32 R0, RZ, RZ, 0x7f ;  /* 0x0000007fff007424 */ /* 0x000fe200078e00ff */
[----:B------:R-:W-:-:S04]  /*5310*/  ISETP.GT.U32.AND P0, PT, R2, 0x7f800000, PT ;  /* 0x7f8000000200780c */ /* 0x000fc80003f04070 */
[----:B------:R-:W-:-:S04]  /*5320*/  SEL R0, R0, 0x7c, P0 ;  /* 0x0000007c00007807 */ /* 0x000fc80000000000 */
.L_x_16551:
[----:B------:R-:W-:Y:S05]  /*5330*/  BSYNC B0 ;  /* 0x0000000000007941 */ /* 0x000fea0003800000 */
.L_x_16549:
[----:B------:R-:W-:-:S04]  /*5340*/  LOP3.LUT R2, R5, 0x80000000, RZ, 0xc0, !PT ;  /* 0x8000000005027812 */ /* 0x000fc800078ec0ff */
[----:B------:R-:W-:-:S04]  /*5350*/  SHF.R.U32.HI R3, RZ, 0x18, R2 ;  /* 0x00000018ff037819 */ /* 0x000fc80000011602 */
[----:B------:R-:W-:-:S05]  /*5360*/  LOP3.LUT R3, R0, R3, RZ, 0xfc, !PT ;  /* 0x0000000300037212 */ /* 0x000fca00078efcff */
[----:B------:R0:W-:Y:S01]  /*5370*/  STG.E.U8 [R16.64], R3 ;  /* 0x0000000310007986 */ /* 0x0001e2000c101124 */
[----:B------:R-:W-:Y:S05]  /*5380*/  BRA `(.L_x_16535) ;  /* 0x0000072000007947 */ /* 0x000fea0003800000 */
.L_x_16545:
[----:B------:R-:W0:Y:S02]  /*5390*/  I2F.S8 R0, R5 ;  /* 0x0000000500007306 */ /* 0x000e240000001400 */
[----:B0-----:R-:W-:-:S05]  /*53a0*/  F2FP.BF16.PACK_AB R0, RZ, R0 ;  /* 0x00000000ff00723e */ /* 0x001fca00000010ff */
[----:B------:R0:W-:Y:S01]  /*53b0*/  STG.E.U16 [R16.64], R0 ;  /* 0x0000000010007986 */ /* 0x0001e2000c101524 */
[----:B------:R-:W-:Y:S05]  /*53c0*/  BRA `(.L_x_16535) ;  /* 0x000006e000007947 */ /* 0x000fea0003800000 */
.L_x_16542:
        /* <DEDUP_REMOVED lines=12> */
.L_x_16554:
        /* <DEDUP_REMOVED lines=17> */
.L_x_16557:
[----:B------:R-:W-:-:S04]  /*55a0*/  LOP3.LUT R2, R5, 0x80000000, RZ, 0xc0, !PT ;  /* 0x8000000005027812 */ /* 0x000fc800078ec0ff */
[----:B------:R-:W-:-:S04]  /*55b0*/  SHF.R.U32.HI R3, RZ, 0x18, R2 ;  /* 0x00000018ff037819 */ /* 0x000fc80000011602 */
[----:B------:R-:W-:-:S04]  /*55c0*/  LOP3.LUT R0, R0, R3, RZ, 0xfc, !PT ;  /* 0x0000000300007212 */ /* 0x000fc800078efcff */
[----:B------:R-:W-:Y:S02]  /*55d0*/  PRMT R8, R0, 0x7610, R8 ;  /* 0x0000761000087816 */ /* 0x000fe40000000008 */
.L_x_16556:
[----:B------:R-:W-:Y:S05]  /*55e0*/  BSYNC B0 ;  /* 0x0000000000007941 */ /* 0x000fea0003800000 */
.L_x_16555:
[----:B------:R0:W-:Y:S01]  /*55f0*/  STG.E.U8 [R16.64], R8 ;  /* 0x0000000810007986 */ /* 0x0001e2000c101124 */
[----:B------:R-:W-:Y:S05]  /*5600*/  BRA `(.L_x_16535) ;  /* 0x000004a000007947 */ /* 0x000fea0003800000 */
.L_x_16553:
        /* <DEDUP_REMOVED lines=17> */
.L_x_16560:
[----:B------:R-:W-:-:S04]  /*5720*/  LOP3.LUT R2, R5, 0x80000000, RZ, 0xc0, !PT ;  /* 0x8000000005027812 */ /* 0x000fc800078ec0ff */
[----:B------:R-:W-:-:S04]  /*5730*/  SHF.R.U32.HI R3, RZ, 0x18, R2 ;  /* 0x00000018ff037819 */ /* 0x000fc80000011602 */
[----:B------:R-:W-:-:S04]  /*5740*/  LOP3.LUT R0, R0, R3, RZ, 0xfc, !PT ;  /* 0x0000000300007212 */ /* 0x000fc800078efcff */
[----:B------:R-:W-:Y:S02]  /*5750*/  PRMT R8, R0, 0x7610, R8 ;  /* 0x0000761000087816 */ /* 0x000fe40000000008 */
.L_x_16559:
[----:B------:R-:W-:Y:S05]  /*5760*/  BSYNC B0 ;  /* 0x0000000000007941 */ /* 0x000fea0003800000 */
.L_x_16558:
[----:B------:R0:W-:Y:S01]  /*5770*/  STG.E.U8 [R16.64], R8 ;  /* 0x0000000810007986 */ /* 0x0001e2000c101124 */
[----:B------:R-:W-:Y:S05]  /*5780*/  BRA `(.L_x_16535) ;  /* 0x0000032000007947 */ /* 0x000fea0003800000 */
.L_x_16552:
        /* <DEDUP_REMOVED lines=22> */
.L_x_16534:
        /* <DEDUP_REMOVED lines=20> */
.L_x_16562:
[----:B------:R-:W-:-:S04]  /*5a30*/  LOP3.LUT R5, R5, 0xffff, RZ, 0xc0, !PT ;  /* 0x0000ffff05057812 */ /* 0x000fc800078ec0ff */
[----:B------:R-:W-:-:S05]  /*5a40*/  PRMT R5, R5, 0x8880, RZ ;  /* 0x0000888005057816 */ /* 0x000fca00000000ff */
[----:B------:R-:W-:-:S05]  /*5a50*/  IMAD.MOV.U32 R2, RZ, RZ, R5 ;  /* 0x000000ffff027224 */ /* 0x000fca00078e0005 */
[----:B------:R-:W-:-:S05]  /*5a60*/  SHF.R.S32.HI R3, RZ, 0x1f, R2 ;  /* 0x0000001fff037819 */ /* 0x000fca0000011402 */
[----:B------:R0:W-:Y:S01]  /*5a70*/  STG.E.64 [R16.64], R2 ;  /* 0x0000000210007986 */ /* 0x0001e2000c101b24 */
[----:B------:R-:W-:Y:S05]  /*5a80*/  BRA `(.L_x_16535) ;  /* 0x0000002000007947 */ /* 0x000fea0003800000 */
.L_x_16561:
[----:B------:R-:W-:-:S05]  /*5a90*/  PRMT R3, R5, 0x8880, RZ ;  /* 0x0000888005037816 */ /* 0x000fca00000000ff */
[----:B------:R0:W-:Y:S02]  /*5aa0*/  STG.E [R16.64], R3 ;  /* 0x0000000310007986 */ /* 0x0001e4000c101924 */
.L_x_16535:
        /* <DEDUP_REMOVED lines=231> */
.L_x_16563:
        /* <DEDUP_REMOVED lines=18> */
.L_x_16567:
[----:B------:R0:W5:Y:S01]  /*6a40*/  LDG.E.U8 R0, [R2.64] ;  /* 0x0000002402007981 */ /* 0x000162000c1e1100 */
[----:B------:R-:W-:Y:S05]  /*6a50*/  BRA `(.L_x_16569) ;  /* 0x00000d7000007947 */ /* 0x000fea0003800000 */
.L_x_16566:
        /* <DEDUP_REMOVED lines=8> */
.L_x_16571:
[----:B------:R0:W5:Y:S01]  /*6ae0*/  LDG.E.U8 R0, [R2.64] ;  /* 0x0000002402007981 */ /* 0x000162000c1e1100 */
[----:B------:R-:W-:Y:S05]  /*6af0*/  BRA `(.L_x_16569) ;  /* 0x00000cd000007947 */ /* 0x000fea0003800000 */
.L_x_16570:
[----:B------:R0:W5:Y:S01]  /*6b00*/  LDG.E.U16 R0, [R2.64] ;  /* 0x0000002402007981 */ /* 0x000162000c1e1500 */
[----:B------:R-:W-:Y:S05]  /*6b10*/  BRA `(.L_x_16569) ;  /* 0x00000cb000007947 */ /* 0x000fea0003800000 */
.L_x_16565:
        /* <DEDUP_REMOVED lines=9> */
.L_x_16573:
[----:B------:R-:W2:Y:S02]  /*6bb0*/  LDG.E.U16 R4, [R2.64] ;  /* 0x0000002402047981 */ /* 0x000ea4000c1e1500 */
[----:B--2---:R-:W-:-:S06]  /*6bc0*/  HADD2.F32 R4, -RZ, R4.H0_H0 ;  /* 0x20000004ff047230 */ /* 0x004fcc0000004100 */
[----:B------:R-:W0:Y:S02]  /*6bd0*/  F2I.FTZ.TRUNC.NTZ R4, R4 ;  /* 0x0000000400047305 */ /* 0x000e24000021f100 */
[----:B0-----:R-:W-:Y:S01]  /*6be0*/  PRMT R0, R4, 0x7610, R0 ;  /* 0x0000761004007816 */ /* 0x001fe20000000000 */
[----:B------:R-:W-:Y:S05]  /*6bf0*/  BRA `(.L_x_16569) ;  /* 0x00000bd000007947 */ /* 0x000fea0003800000 */
.L_x_16572:
        /* <DEDUP_REMOVED lines=9> */
.L_x_16575:
[----:B------:R-:W2:Y:S02]  /*6c90*/  LDG.E.U16 R2, [R2.64] ;  /* 0x0000002402027981 */ /* 0x000ea4000c1e1500 */
[----:B--2---:R-:W-:-:S06]  /*6ca0*/  HADD2.F32 R4, -RZ, R2.H0_H0 ;  /* 0x20000002ff047230 */ /* 0x004fcc0000004100 */
[----:B------:R-:W0:Y:S02]  /*6cb0*/  F2I.FTZ.TRUNC.NTZ R4, R4 ;  /* 0x0000000400047305 */ /* 0x000e24000021f100 */
[----:B0-----:R-:W-:Y:S01]  /*6cc0*/  PRMT R0, R4, 0x7610, R0 ;  /* 0x0000761004007816 */ /* 0x001fe20000000000 */
[----:B------:R-:W-:Y:S05]  /*6cd0*/  BRA `(.L_x_16569) ;  /* 0x00000af000007947 */ /* 0x000fea0003800000 */
.L_x_16574:
[----:B------:R-:W2:Y:S02]  /*6ce0*/  LDG.E.64 R2, [R2.64] ;  /* 0x0000002402027981 */ /* 0x000ea4000c1e1b00 */
[----:B--2---:R0:W1:Y:S01]  /*6cf0*/  F2I.F64.TRUNC R0, R2 ;  /* 0x0000000200007311 */ /* 0x004062000030d100 */
[----:B------:R-:W-:Y:S05]  /*6d00*/  BRA `(.L_x_16569) ;  /* 0x00000ac000007947 */ /* 0x000fea0003800000 */
.L_x_16564:
        /* <DEDUP_REMOVED lines=12> */
.L_x_16578:
[----:B------:R-:W2:Y:S02]  /*6dd0*/  LDG.E.64 R2, [R2.64] ;  /* 0x0000002402027981 */ /* 0x000ea4000c1e1b00 */
[----:B--2---:R0:W1:Y:S01]  /*6de0*/  F2I.F64.TRUNC R0, R2 ;  /* 0x0000000200007311 */ /* 0x004062000030d100 */
[----:B------:R-:W-:Y:S05]  /*6df0*/  BRA `(.L_x_16569) ;  /* 0x000009d000007947 */ /* 0x000fea0003800000 */
.L_x_16577:
        /* <DEDUP_REMOVED lines=28> */
.L_x_16580:
        /* <DEDUP_REMOVED lines=15> */
.L_x_16579:
[----:B------:R-:W2:Y:S02]  /*70b0*/  LDG.E.U16 R2, [R2.64] ;  /* 0x0000002402027981 */ /* 0x000ea4000c1e1500 */
[----:B--2---:R-:W-:-:S04]  /*70c0*/  PRMT R2, RZ, 0x5410, R2 ;  /* 0x00005410ff027816 */ /* 0x004fc80000000002 */
[----:B------:R0:W1:Y:S01]  /*70d0*/  F2I.FTZ.TRUNC.NTZ R0, R2 ;  /* 0x0000000200007305 */ /* 0x000062000021f100 */
[----:B------:R-:W-:Y:S05]  /*70e0*/  BRA `(.L_x_16569) ;  /* 0x000006e000007947 */ /* 0x000fea0003800000 */
.L_x_16576:
        /* <DEDUP_REMOVED lines=10> */
.L_x_16583:
        /* <DEDUP_REMOVED lines=21> */
.L_x_16587:
[----:B------:R-:W-:Y:S05]  /*72e0*/  BSYNC B1 ;  /* 0x0000000000017941 */ /* 0x000fea0003800000 */
.L_x_16586:
[----:B------:R-:W-:Y:S01]  /*72f0*/  IMAD.SHL.U32 R2, R2, 0x100000, RZ ;  /* 0x0010000002027824 */ /* 0x000fe200078e00ff */
[----:B------:R-:W-:-:S04]  /*7300*/  LEA R3, R0, 0x3b800000, 0x17 ;  /* 0x3b80000000037811 */ /* 0x000fc800078eb8ff */
[----:B------:R-:W-:Y:S02]  /*7310*/  LOP3.LUT R4, R3, R2, R4, 0xfe, !PT ;  /* 0x0000000203047212 */ /* 0x000fe400078efe04 */
.L_x_16585:
[----:B------:R-:W-:Y:S05]  /*7320*/  BSYNC B0 ;  /* 0x0000000000007941 */ /* 0x000fea0003800000 */
.L_x_16584:
[----:B------:R-:W0:Y:S02]  /*7330*/  F2I.FTZ.TRUNC.NTZ R4, R4 ;  /* 0x0000000400047305 */ /* 0x000e24000021f100 */
[----:B0-----:R-:W-:Y:S01]  /*7340*/  PRMT R0, R4, 0x7610, R0 ;  /* 0x0000761004007816 */ /* 0x001fe20000000000 */
[----:B------:R-:W-:Y:S05]  /*7350*/  BRA `(.L_x_16569) ;  /* 0x0000047000007947 */ /* 0x000fea0003800000 */
.L_x_16582:
        /* <DEDUP_REMOVED lines=21> */
.L_x_16591:
[----:B------:R-:W-:Y:S05]  /*74b0*/  BSYNC B1 ;  /* 0x0000000000017941 */ /* 0x000fea0003800000 */
.L_x_16590:
[----:B------:R-:W-:Y:S01]  /*74c0*/  IMAD.SHL.U32 R2, R2, 0x200000, RZ ;  /* 0x0020000002027824 */ /* 0x000fe200078e00ff */
[----:B------:R-:W-:-:S04]  /*74d0*/  LEA R3, R0, 0x37800000, 0x17 ;  /* 0x3780000000037811 */ /* 0x000fc800078eb8ff */
[----:B------:R-:W-:Y:S02]  /*74e0*/  LOP3.LUT R4, R3, R2, R4, 0xfe, !PT ;  /* 0x0000000203047212 */ /* 0x000fe400078efe04 */
.L_x_16589:
[----:B------:R-:W-:Y:S05]  /*74f0*/  BSYNC B0 ;  /* 0x0000000000007941 */ /* 0x000fea0003800000 */
.L_x_16588:
[----:B------:R-:W0:Y:S02]  /*7500*/  F2I.FTZ.TRUNC.NTZ R4, R4 ;  /* 0x0000000400047305 */ /* 0x000e24000021f100 */
[----:B0-----:R-:W-:Y:S01]  /*7510*/  PRMT R0, R4, 0x7610, R0 ;  /* 0x0000761004007816 */ /* 0x001fe20000000000 */
[----:B------:R-:W-:Y:S05]  /*7520*/  BRA `(.L_x_16569) ;  /* 0x000002a000007947 */ /* 0x000fea0003800000 */
.L_x_16581:
        /* <DEDUP_REMOVED lines=14> */
.L_x_16595:
[----:B------:R-:W-:Y:S05]  /*7610*/  BSYNC B0 ;  /* 0x0000000000007941 */ /* 0x000fea0003800000 */
.L_x_16594:
[----:B------:R-:W0:Y:S02]  /*7620*/  F2I.FTZ.TRUNC.NTZ R4, R4 ;  /* 0x0000000400047305 */ /* 0x000e24000021f100 */
[----:B0-----:R-:W-:Y:S01]  /*7630*/  PRMT R0, R4, 0x7610, R0 ;  /* 0x0000761004007816 */ /* 0x001fe20000000000 */
[----:B------:R-:W-:Y:S05]  /*7640*/  BRA `(.L_x_16569) ;  /* 0x0000018000007947 */ /* 0x000fea0003800000 */
.L_x_16568:
        /* <DEDUP_REMOVED lines=21> */
.L_x_16593:
[----:B------:R0:W5:Y:S01]  /*77a0*/  LDG.E.U8 R0, [R2.64] ;  /* 0x0000002402007981 */ /* 0x000162000c1e1100 */
[----:B------:R-:W-:Y:S05]  /*77b0*/  BRA `(.L_x_16569) ;  /* 0x0000001000007947 */ /* 0x000fea0003800000 */
.L_x_16592:
[----:B------:R0:W5:Y:S02]  /*77c0*/  LDG.E.U8 R0, [R2.64] ;  /* 0x0000002402007981 */ /* 0x000164000c1e1100 */
.L_x_16569:
        /* <DEDUP_REMOVED lines=22> */
.L_x_16599:
[----:B------:R0:W-:Y:S01]  /*7930*/  STG.E.U8 [R16.64], R5 ;  /* 0x0000000510007986 */ /* 0x0001e2000c101124 */
[----:B------:R-:W-:Y:S05]  /*7940*/  BRA `(.L_x_16601) ;  /* 0x00000e7000007947 */ /* 0x000fea0003800000 */
.L_x_16598:
        /* <DEDUP_REMOVED lines=12> */
.L_x_16603:
[----:B------:R-:W-:-:S05]  /*7a10*/  PRMT R3, R5, 0x8880, RZ ;  /* 0x0000888005037816 */ /* 0x000fca00000000ff */
[----:B------:R0:W-:Y:S01]  /*7a20*/  STG.E [R16.64], R3 ;  /* 0x0000000310007986 */ /* 0x0001e2000c101924 */
[----:B------:R-:W-:Y:S05]  /*7a30*/  BRA `(.L_x_16601) ;  /* 0x00000d8000007947 */ /* 0x000fea0003800000 */
.L_x_16602:
[----:B------:R-:W-:-:S04]  /*7a40*/  PRMT R3, R5, 0x8880, RZ ;  /* 0x0000888005037816 */ /* 0x000fc800000000ff */
[----:B------:R-:W-:-:S05]  /*7a50*/  PRMT R3, R3, 0x7710, RZ ;  /* 0x0000771003037816 */ /* 0x000fca00000000ff */
[----:B------:R0:W-:Y:S01]  /*7a60*/  STG.E.U16 [R16.64], R3 ;  /* 0x0000000310007986 */ /* 0x0001e2000c101524 */
[----:B------:R-:W-:Y:S05]  /*7a70*/  BRA `(.L_x_16601) ;  /* 0x00000d4000007947 */ /* 0x000fea0003800000 */
.L_x_16597:
        /* <DEDUP_REMOVED lines=9> */
.L_x_16605:
[----:B------:R-:W0:Y:S02]  /*7b10*/  I2F.S8 R0, R5 ;  /* 0x0000000500007306 */ /* 0x000e240000001400 */
[----:B0-----:R-:W-:-:S05]  /*7b20*/  F2FP.PACK_AB R0, RZ, R0 ;  /* 0x00000000ff00723e */ /* 0x001fca00000000ff */
[----:B------:R0:W-:Y:S01]  /*7b30*/  STG.E.U16 [R16.64], R0 ;  /* 0x0000000010007986 */ /* 0x0001e2000c101524 */
[----:B------:R-:W-:Y:S05]  /*7b40*/  BRA `(.L_x_16601) ;  /* 0x00000c7000007947 */ /* 0x000fea0003800000 */
.L_x_16604:
        /* <DEDUP_REMOVED lines=10> */
.L_x_16607:
[----:B------:R-:W0:Y:S02]  /*7bf0*/  I2F.S8 R5, R5 ;  /* 0x0000000500057306 */ /* 0x000e240000001400 */
[----:B0-----:R-:W-:-:S04]  /*7c00*/  F2FP.PACK_AB R3, RZ, R5 ;  /* 0x00000005ff03723e */ /* 0x001fc800000000ff */
[----:B------:R-:W-:-:S05]  /*7c10*/  PRMT R3, R3, 0x5410, RZ ;  /* 0x0000541003037816 */ /* 0x000fca00000000ff */
[----:B------:R0:W-:Y:S01]  /*7c20*/  STG.E [R16.64], R3 ;  /* 0x0000000310007986 */ /* 0x0001e2000c101924 */
[----:B------:R-:W-:Y:S05]  /*7c30*/  BRA `(.L_x_16601) ;  /* 0x00000b8000007947 */ /* 0x000fea0003800000 */
.L_x_16606:
[----:B------:R-:W-:-:S04]  /*7c40*/  PRMT R2, R5, 0x8880, RZ ;  /* 0x0000888005027816 */ /* 0x000fc800000000ff */
[----:B------:R-:W-:-:S06]  /*7c50*/  PRMT R2, R2, 0x7710, RZ ;  /* 0x0000771002027816 */ /* 0x000fcc00000000ff */
[----:B------:R-:W0:Y:S02]  /*7c60*/  I2F.F64.S16 R2, R2 ;  /* 0x0000000200027312 */ /* 0x000e240000101c00 */
[----:B0-----:R0:W-:Y:S01]  /*7c70*/  STG.E.64 [R16.64], R2 ;  /* 0x0000000210007986 */ /* 0x0011e2000c101b24 */
[----:B------:R-:W-:Y:S05]  /*7c80*/  BRA `(.L_x_16601) ;  /* 0x00000b3000007947 */ /* 0x000fea0003800000 */
.L_x_16596:
        /* <DEDUP_REMOVED lines=12> */
.L_x_16610:
[----:B------:R-:W-:Y:S01]  /*7d50*/  PRMT R4, R5, 0x8880, RZ ;  /* 0x0000888005047816 */ /* 0x000fe200000000ff */
[----:B------:R-:W-:-:S03]  /*7d60*/  CS2R R6, SRZ ;  /* 0x0000000000067805 */ /* 0x000fc6000001ff00 */
[----:B------:R-:W-:-:S06]  /*7d70*/  PRMT R4, R4, 0x7710, RZ ;  /* 0x0000771004047816 */ /* 0x000fcc00000000ff */
[----:B------:R-:W0:Y:S02]  /*7d80*/  I2F.F64.S16 R4, R4 ;  /* 0x0000000400047312 */ /* 0x000e240000101c00 */
[----:B0-----:R0:W-:Y:S01]  /*7d90*/  STG.E.128 [R16.64], R4 ;  /* 0x0000000410007986 */ /* 0x0011e2000c101d24 */
[----:B------:R-:W-:Y:S05]  /*7da0*/  BRA `(.L_x_16601) ;  /* 0x00000a1000007947 */ /* 0x000fea0003800000 */
.L_x_16609:
        /* <DEDUP_REMOVED lines=21> */
.L_x_16614:
[----:B------:R-:W-:Y:S05]  /*7f00*/  BSYNC B0 ;  /* 0x0000000000007941 */ /* 0x000fea0003800000 */
.L_x_16613:
[----:B------:R-:W-:-:S05]  /*7f10*/  LOP3.LUT R3, R0, R3, RZ, 0xfc, !PT ;  /* 0x0000000300037212 */ /* 0x000fca00078efcff */
[----:B------:R0:W-:Y:S01]  /*7f20*/  STG.E.U8 [R16.64], R3 ;  /* 0x0000000310007986 */ /* 0x0001e2000c101124 */
[----:B------:R-:W-:Y:S05]  /*7f30*/  BRA `(.L_x_16601) ;  /* 0x0000088000007947 */ /* 0x000fea0003800000 */
.L_x_16612:
        /* <DEDUP_REMOVED lines=13> */
.L_x_16616:
[----:B------:R-:W-:Y:S01]  /*8010*/  IMAD.MOV.U32 R0, RZ, RZ, 0x7f ;  /* 0x0000007fff007424 */ /* 0x000fe200078e00ff */
[----:B------:R-:W-:-:S04]  /*8020*/  ISETP.GT.U32.AND P0, PT, R2, 0x7f800000, PT ;  /* 0x7f8000000200780c */ /* 0x000fc80003f04070 */
[----:B------:R-:W-:-:S04]  /*8030*/  SEL R0, R0, 0x7c, P0 ;  /* 0x0000007c00007807 */ /* 0x000fc80000000000 */
.L_x_16617:
[----:B------:R-:W-:Y:S05]  /*8040*/  BSYNC B0 ;  /* 0x0000000000007941 */ /* 0x000fea0003800000 */
.L_x_16615:
[----:B------:R-:W-:-:S04]  /*8050*/  LOP3.LUT R2, R5, 0x80000000, RZ, 0xc0, !PT ;  /* 0x8000000005027812 */ /* 0x000fc800078ec0ff */
[----:B------:R-:W-:-:S04]  /*8060*/  SHF.R.U32.HI R3, RZ, 0x18, R2 ;  /* 0x00000018ff037819 */ /* 0x000fc80000011602 */
[----:B------:R-:W-:-:S05]  /*8070*/  LOP3.LUT R3, R0, R3, RZ, 0xfc, !PT ;  /* 0x0000000300037212 */ /* 0x000fca00078efcff */
[----:B------:R0:W-:Y:S01]  /*8080*/  STG.E.U8 [R16.64], R3 ;  /* 0x0000000310007986 */ /* 0x0001e2000c101124 */
[----:B------:R-:W-:Y:S05]  /*8090*/  BRA `(.L_x_16601) ;  /* 0x0000072000007947 */ /* 0x000fea0003800000 */
.L_x_16611:
[----:B------:R-:W0:Y:S02]  /*80a0*/  I2F.S8 R0, R5 ;  /* 0x0000000500007306 */ /* 0x000e240000001400 */
[----:B0-----:R-:W-:-:S05]  /*80b0*/  F2FP.BF16.PACK_AB R0, RZ, R0 ;  /* 0x00000000ff00723e */ /* 0x001fca00000010ff */
[----:B------:R0:W-:Y:S01]  /*80c0*/  STG.E.U16 [R16.64], R0 ;  /* 0x0000000010007986 */ /* 0x0001e2000c101524 */
[----:B------:R-:W-:Y:S05]  /*80d0*/  BRA `(.L_x_16601) ;  /* 0x000006e000007947 */ /* 0x000fea0003800000 */
.L_x_16608:
        /* <DEDUP_REMOVED lines=12> */
.L_x_16620:
        /* <DEDUP_REMOVED lines=17> */
.L_x_16623:
[----:B------:R-:W-:-:S04]  /*82b0*/  LOP3.LUT R2, R5, 0x80000000, RZ, 0xc0, !PT ;  /* 0x8000000005027812 */ /* 0x000fc800078ec0ff */
[----:B------:R-:W-:-:S04]  /*82c0*/  SHF.R.U32.HI R3, RZ, 0x18, R2 ;  /* 0x00000018ff037819 */ /* 0x000fc80000011602 */
[----:B------:R-:W-:-:S04]  /*82d0*/  LOP3.LUT R0, R0, R3, RZ, 0xfc, !PT ;  /* 0x0000000300007212 */ /* 0x000fc800078efcff */
[----:B------:R-:W-:Y:S02]  /*82e0*/  PRMT R8, R0, 0x7610, R8 ;  /* 0x0000761000087816 */ /* 0x000fe40000000008 */
.L_x_16622:
[----:B------:R-:W-:Y:S05]  /*82f0*/  BSYNC B0 ;  /* 0x0000000000007941 */ /* 0x000fea0003800000 */
.L_x_16621:
[----:B------:R0:W-:Y:S01]  /*8300*/  STG.E.U8 [R16.64], R8 ;  /* 0x0000000810007986 */ /* 0x0001e2000c101124 */
[----:B------:R-:W-:Y:S05]  /*8310*/  BRA `(.L_x_16601) ;  /* 0x000004a000007947 */ /* 0x000fea0003800000 */
.L_x_16619:
        /* <DEDUP_REMOVED lines=17> */
.L_x_16626:
[----:B------:R-:W-:-:S04]  /*8430*/  LOP3.LUT R2, R5, 0x80000000, RZ, 0xc0, !PT ;  /* 0x8000000005027812 */ /* 0x000fc800078ec0ff */
[----:B------:R-:W-:-:S04]  /*8440*/  SHF.R.U32.HI R3, RZ, 0x18, R2 ;  /* 0x00000018ff037819 */ /* 0x000fc80000011602 */
[----:B------:R-:W-:-:S04]  /*8450*/  LOP3.LUT R0, R0, R3, RZ, 0xfc, !PT ;  /* 0x0000000300007212 */ /* 0x000fc800078efcff */
[----:B------:R-:W-:Y:S02]  /*8460*/  PRMT R8, R0, 0x7610, R8 ;  /* 0x0000761000087816 */ /* 0x000fe40000000008 */
.L_x_16625:
[----:B------:R-:W-:Y:S05]  /*8470*/  BSYNC B0 ;  /* 0x0000000000007941 */ /* 0x000fea0003800000 */
.L_x_16624:
[----:B------:R0:W-:Y:S01]  /*8480*/  STG.E.U8 [R16.64], R8 ;  /* 0x0000000810007986 */ /* 0x0001e2000c101124 */
[----:B------:R-:W-:Y:S05]  /*8490*/  BRA `(.L_x_16601) ;  /* 0x0000032000007947 */ /* 0x000fea0003800000 */
.L_x_16618:
        /* <DEDUP_REMOVED lines=22> */
.L_x_16600:
        /* <DEDUP_REMOVED lines=20> */
.L_x_16628:
[----:B------:R-:W-:-:S04]  /*8740*/  LOP3.LUT R5, R5, 0xffff, RZ, 0xc0, !PT ;  /* 0x0000ffff05057812 */ /* 0x000fc800078ec0ff */
[----:B------:R-:W-:-:S05]  /*8750*/  PRMT R5, R5, 0x8880, RZ ;  /* 0x0000888005057816 */ /* 0x000fca00000000ff */
[----:B------:R-:W-:-:S05]  /*8760*/  IMAD.MOV.U32 R2, RZ, RZ, R5 ;  /* 0x000000ffff027224 */ /* 0x000fca00078e0005 */
[----:B------:R-:W-:-:S05]  /*8770*/  SHF.R.S32.HI R3, RZ, 0x1f, R2 ;  /* 0x0000001fff037819 */ /* 0x000fca0000011402 */
[----:B------:R0:W-:Y:S01]  /*8780*/  STG.E.64 [R16.64], R2 ;  /* 0x0000000210007986 */ /* 0x0001e2000c101b24 */
[----:B------:R-:W-:Y:S05]  /*8790*/  BRA `(.L_x_16601) ;  /* 0x0000002000007947 */ /* 0x000fea0003800000 */
.L_x_16627:
[----:B------:R-:W-:-:S05]  /*87a0*/  PRMT R3, R5, 0x8880, RZ ;  /* 0x0000888005037816 */ /* 0x000fca00000000ff */
[----:B------:R0:W-:Y:S02]  /*87b0*/  STG.E [R16.64], R3 ;  /* 0x0000000310007986 */ /* 0x0001e4000c101924 */
.L_x_16601:
[----:B------:R-:W-:Y:S02]  /*87c0*/  IADD3 R19, R19, 0x80, RZ ;  /* 0x0000008013137810 */ /* 0x000fe40007ffe0ff */
.L_x_16496:
[----:B------:R-:W-:Y:S05]  /*87d0*/  BSYNC B6 ;  /* 0x0000000000067941 */ /* 0x000fea0003800000 */
.L_x_16495:
        /* <DEDUP_REMOVED lines=230> */
.L_x_16629:
        /* <DEDUP_REMOVED lines=18> */
.L_x_16633:
[----:B------:R0:W5:Y:S01]  /*9760*/  LDG.E.U8 R0, [R2.64] ;  /* 0x0000002402007981 */ /* 0x000162000c1e1100 */
[----:B------:R-:W-:Y:S05]  /*9770*/  BRA `(.L_x_16635) ;  /* 0x00000d7000007947 */ /* 0x000fea0003800000 */
.L_x_16632:
        /* <DEDUP_REMOVED lines=8> */
.L_x_16637:
[----:B------:R0:W5:Y:S01]  /*9800*/  LDG.E.U8 R0, [R2.64] ;  /* 0x0000002402007981 */ /* 0x000162000c1e1100 */
[----:B------:R-:W-:Y:S05]  /*9810*/  BRA `(.L_x_16635) ;  /* 0x00000cd000007947 */ /* 0x000fea0003800000 */
.L_x_16636:
[----:B------:R0:W5:Y:S01]  /*9820*/  LDG.E.U16 R0, [R2.64] ;  /* 0x0000002402007981 */ /* 0x000162000c1e1500 */
[----:B------:R-:W-:Y:S05]  /*9830*/  BRA `(.L_x_16635) ;  /* 0x00000cb000007947 */ /* 0x000fea0003800000 */
.L_x_16631:
        /* <DEDUP_REMOVED lines=9> */
.L_x_16639:
[----:B------:R-:W2:Y:S02]  /*98d0*/  LDG.E.U16 R4, [R2.64] ;  /* 0x0000002402047981 */ /* 0x000ea4000c1e1500 */
[----:B--2---:R-:W-:-:S06]  /*98e0*/  HADD2.F32 R4, -RZ, R4.H0_H0 ;  /* 0x20000004ff047230 */ /* 0x004fcc0000004100 */
[----:B------:R-:W0:Y:S02]  /*98f0*/  F2I.FTZ.TRUNC.NTZ R4, R4 ;  /* 0x0000000400047305 */ /* 0x000e24000021f100 */
[----:B0-----:R-:W-:Y:S01]  /*9900*/  PRMT R0, R4, 0x7610, R0 ;  /* 0x0000761004007816 */ /* 0x001fe20000000000 */
[----:B------:R-:W-:Y:S05]  /*9910*/  BRA `(.L_x_16635) ;  /* 0x00000bd000007947 */ /* 0x000fea0003800000 */
.L_x_16638:
        /* <DEDUP_REMOVED lines=9> */
.L_x_16641:
[----:B------:R-:W2:Y:S02]  /*99b0*/  LDG.E.U16 R2, [R2.64] ;  /* 0x0000002402027981 */ /* 0x000ea4000c1e1500 */
[----:B--2---:R-:W-:-:S06]  /*99c0*/  HADD2.F32 R4, -RZ, R2.H0_H0 ;  /* 0x20000002ff047230 */ /* 0x004fcc0000004100 */
[----:B------:R-:W0:Y:S02]  /*99d0*/  F2I.FTZ.TRUNC.NTZ R4, R4 ;  /* 0x0000000400047305 */ /* 0x000e24000021f100 */
[----:B0-----:R-:W-:Y:S01]  /*99e0*/  PRMT R0, R4, 0x7610, R0 ;  /* 0x0000761004007816 */ /* 0x001fe20000000000 */
[----:B------:R-:W-:Y:S05]  /*99f0*/  BRA `(.L_x_16635) ;  /* 0x00000af000007947 */ /* 0x000fea0003800000 */
.L_x_16640:
[----:B------:R-:W2:Y:S02]  /*9a00*/  LDG.E.64 R2, [R2.64] ;  /* 0x0000002402027981 */ /* 0x000ea4000c1e1b00 */
[----:B--2---:R0:W1:Y:S01]  /*9a10*/  F2I.F64.TRUNC R0, R2 ;  /* 0x0000000200007311 */ /* 0x004062000030d100 */
[----:B------:R-:W-:Y:S05]  /*9a20*/  BRA `(.L_x_16635) ;  /* 0x00000ac000007947 */ /* 0x000fea0003800000 */
.L_x_16630:
        /* <DEDUP_REMOVED lines=12> */
.L_x_16644:
[----:B------:R-:W2:Y:S02]  /*9af0*/  LDG.E.64 R2, [R2.64] ;  /* 0x0000002402027981 */ /* 0x000ea4000c1e1b00 */
[----:B--2---:R0:W1:Y:S01]  /*9b00*/  F2I.F64.TRUNC R0, R2 ;  /* 0x0000000200007311 */ /* 0x004062000030d100 */
[----:B------:R-:W-:Y:S05]  /*9b10*/  BRA `(.L_x_16635) ;  /* 0x000009d000007947 */ /* 0x000fea0003800000 */
.L_x_16643:
        /* <DEDUP_REMOVED lines=28> */
.L_x_16646:
        /* <DEDUP_REMOVED lines=15> */
.L_x_16645:
[----:B------:R-:W2:Y:S02]  /*9dd0*/  LDG.E.U16 R2, [R2.64] ;  /* 0x0000002402027981 */ /* 0x000ea4000c1e1500 */
[----:B--2---:R-:W-:-:S04]  /*9de0*/  PRMT R2, RZ, 0x5410, R2 ;  /* 0x00005410ff027816 */ /* 0x004fc80000000002 */
[----:B------:R0:W1:Y:S01]  /*9df0*/  F2I.FTZ.TRUNC.NTZ R0, R2 ;  /* 0x0000000200007305 */ /* 0x000062000021f100 */
[----:B------:R-:W-:Y:S05]  /*9e00*/  BRA `(.L_x_16635) ;  /* 0x000006e000007947 */ /* 0x000fea0003800000 */
.L_x_16642:
        /* <DEDUP_REMOVED lines=10> */
.L_x_16649:
        /* <DEDUP_REMOVED lines=21> */
.L_x_16653:
[----:B------:R-:W-:Y:S05]  /*a000*/  BSYNC B1 ;  /* 0x0000000000017941 */ /* 0x000fea0003800000 */
.L_x_16652:
[----:B------:R-:W-:Y:S01]  /*a010*/  IMAD.SHL.U32 R2, R2, 0x100000, RZ ;  /* 0x0010000002027824 */ /* 0x000fe200078e00ff */
[----:B------:R-:W-:-:S04]  /*a020*/  LEA R3, R0, 0x3b800000, 0x17 ;  /* 0x3b80000000037811 */ /* 0x000fc800078eb8ff */
[----:B------:R-:W-:Y:S02]  /*a030*/  LOP3.LUT R4, R3, R2, R4, 0xfe, !PT ;  /* 0x0000000203047212 */ /* 0x000fe400078efe04 */
.L_x_16651:
[----:B------:R-:W-:Y:S05]  /*a040*/  BSYNC B0 ;  /* 0x0000000000007941 */ /* 0x000fea0003800000 */
.L_x_16650:
[----:B------:R-:W0:Y:S02]  /*a050*/  F2I.FTZ.TRUNC.NTZ R4, R4 ;  /* 0x0000000400047305 */ /* 0x000e24000021f100 */
[----:B0-----:R-:W-:Y:S01]  /*a060*/  PRMT R0, R4, 0x7610, R0 ;  /* 0x0000761004007816 */ /* 0x001fe20000000000 */
[----:B------:R-:W-:Y:S05]  /*a070*/  BRA `(.L_x_16635) ;  /* 0x0000047000007947 */ /* 0x000fea0003800000 */
.L_x_16648:
        /* <DEDUP_REMOVED lines=21> */
.L_x_16657:
[----:B------:R-:W-:Y:S05]  /*a1d0*/  BSYNC B1 ;  /* 0x0000000000017941 */ /* 0x000fea0003800000 */
.L_x_16656:
[----:B------:R-:W-:Y:S01]  /*a1e0*/  IMAD.SHL.U32 R2, R2, 0x200000, RZ ;  /* 0x0020000002027824 */ /* 0x000fe200078e00ff */
[----:B------:R-:W-:-:S04]  /*a1f0*/  LEA R3, R0, 0x37800000, 0x17 ;  /* 0x3780000000037811 */ /* 0x000fc800078eb8ff */
[----:B------:R-:W-:Y:S02]  /*a200*/  LOP3.LUT R4, R3, R2, R4, 0xfe, !PT ;  /* 0x0000000203047212 */ /* 0x000fe400078efe04 */
.L_x_16655:
[----:B------:R-:W-:Y:S05]  /*a210*/  BSYNC B0 ;  /* 0x0000000000007941 */ /* 0x000fea0003800000 */
.L_x_16654:
[----:B------:R-:W0:Y:S02]  /*a220*/  F2I.FTZ.TRUNC.NTZ R4, R4 ;  /* 0x0000000400047305 */ /* 0x000e24000021f100 */
[----:B0-----:R-:W-:Y:S01]  /*a230*/  PRMT R0, R4, 0x7610, R0 ;  /* 0x0000761004007816 */ /* 0x001fe20000000000 */
[----:B------:R-:W-:Y:S05]  /*a240*/  BRA `(.L_x_16635) ;  /* 0x000002a000007947 */ /* 0x000fea0003800000 */
.L_x_16647:
        /* <DEDUP_REMOVED lines=14> */
.L_x_16661:
[----:B------:R-:W-:Y:S05]  /*a330*/  BSYNC B0 ;  /* 0x0000000000007941 */ /* 0x000fea0003800000 */
.L_x_16660:
[----:B------:R-:W0:Y:S02]  /*a340*/  F2I.FTZ.TRUNC.NTZ R4, R4 ;  /* 0x0000000400047305 */ /* 0x000e24000021f100 */
[----:B0-----:R-:W-:Y:S01]  /*a350*/  PRMT R0, R4, 0x7610, R0 ;  /* 0x0000761004007816 */ /* 0x001fe20000000000 */
[----:B------:R-:W-:Y:S05]  /*a360*/  BRA `(.L_x_16635) ;  /* 0x0000018000007947 */ /* 0x000fea0003800000 */
.L_x_16634:
        /* <DEDUP_REMOVED lines=21> */
.L_x_16659:
[----:B------:R0:W5:Y:S01]  /*a4c0*/  LDG.E.U8 R0, [R2.64] ;  /* 0x0000002402007981 */ /* 0x000162000c1e1100 */
[----:B------:R-:W-:Y:S05]  /*a4d0*/  BRA `(.L_x_16635) ;  /* 0x0000001000007947 */ /* 0x000fea0003800000 */
.L_x_16658:
[----:B------:R0:W5:Y:S02]  /*a4e0*/  LDG.E.U8 R0, [R2.64] ;  /* 0x0000002402007981 */ /* 0x000164000c1e1100 */
.L_x_16635:
        /* <DEDUP_REMOVED lines=22> */
.L_x_16665:
[----:B------:R-:W-:Y:S01]  /*a650*/  STG.E.U8 [R16.64], R5 ;  /* 0x0000000510007986 */ /* 0x000fe2000c101124 */
[----:B------:R-:W-:Y:S05]  /*a660*/  EXIT ;  /* 0x000000000000794d */ /* 0x000fea0003800000 */
.L_x_16664:
        /* <DEDUP_REMOVED lines=12> */
.L_x_16668:
[----:B------:R-:W-:-:S05]  /*a730*/  PRMT R3, R5, 0x8880, RZ ;  /* 0x0000888005037816 */ /* 0x000fca00000000ff */
[----:B------:R-:W-:Y:S01]  /*a740*/  STG.E [R16.64], R3 ;  /* 0x0000000310007986 */ /* 0x000fe2000c101924 */
[----:B------:R-:W-:Y:S05]  /*a750*/  EXIT ;  /* 0x000000000000794d */ /* 0x000fea0003800000 */
.L_x_16667:
[----:B------:R-:W-:-:S04]  /*a760*/  PRMT R3, R5, 0x8880, RZ ;  /* 0x0000888005037816 */ /* 0x000fc800000000ff */
[----:B------:R-:W-:-:S05]  /*a770*/  PRMT R3, R3, 0x7710, RZ ;  /* 0x0000771003037816 */ /* 0x000fca00000000ff */
[----:B------:R-:W-:Y:S01]  /*a780*/  STG.E.U16 [R16.64], R3 ;  /* 0x0000000310007986 */ /* 0x000fe2000c101524 */
[----:B------:R-:W-:Y:S05]  /*a790*/  EXIT ;  /* 0x000000000000794d */ /* 0x000fea0003800000 */
.L_x_16663:
        /* <DEDUP_REMOVED lines=9> */
.L_x_16670:
[----:B------:R-:W0:Y:S02]  /*a830*/  I2F.S8 R0, R5 ;  /* 0x0000000500007306 */ /* 0x000e240000001400 */
[----:B0-----:R-:W-:-:S05]  /*a840*/  F2FP.PACK_AB R0, RZ, R0 ;  /* 0x00000000ff00723e */ /* 0x001fca00000000ff */
[----:B------:R-:W-:Y:S01]  /*a850*/  STG.E.U16 [R16.64], R0 ;  /* 0x0000000010007986 */ /* 0x000fe2000c101524 */
[----:B------:R-:W-:Y:S05]  /*a860*/  EXIT ;  /* 0x000000000000794d */ /* 0x000fea0003800000 */
.L_x_16669:
        /* <DEDUP_REMOVED lines=10> */
.L_x_16672:
[----:B------:R-:W0:Y:S02]  /*a910*/  I2F.S8 R5, R5 ;  /* 0x0000000500057306 */ /* 0x000e240000001400 */
[----:B0-----:R-:W-:-:S04]  /*a920*/  F2FP.PACK_AB R3, RZ, R5 ;  /* 0x00000005ff03723e */ /* 0x001fc800000000ff */
[----:B------:R-:W-:-:S05]  /*a930*/  PRMT R3, R3, 0x5410, RZ ;  /* 0x0000541003037816 */ /* 0x000fca00000000ff */
[----:B------:R-:W-:Y:S01]  /*a940*/  STG.E [R16.64], R3 ;  /* 0x0000000310007986 */ /* 0x000fe2000c101924 */
[----:B------:R-:W-:Y:S05]  /*a950*/  EXIT ;  /* 0x000000000000794d */ /* 0x000fea0003800000 */
.L_x_16671:
[----:B------:R-:W-:-:S04]  /*a960*/  PRMT R2, R5, 0x8880, RZ ;  /* 0x0000888005027816 */ /* 0x000fc800000000ff */
[----:B------:R-:W-:-:S06]  /*a970*/  PRMT R2, R2, 0x7710, RZ ;  /* 0x0000771002027816 */ /* 0x000fcc00000000ff */
[----:B------:R-:W0:Y:S02]  /*a980*/  I2F.F64.S16 R2, R2 ;  /* 0x0000000200027312 */ /* 0x000e240000101c00 */
[----:B0-----:R-:W-:Y:S01]  /*a990*/  STG.E.64 [R16.64], R2 ;  /* 0x0000000210007986 */ /* 0x001fe2000c101b24 */
[----:B------:R-:W-:Y:S05]  /*a9a0*/  EXIT ;  /* 0x000000000000794d */ /* 0x000fea0003800000 */
.L_x_16662:
        /* <DEDUP_REMOVED lines=12> */
.L_x_16675:
[----:B------:R-:W-:Y:S01]  /*aa70*/  PRMT R4, R5, 0x8880, RZ ;  /* 0x0000888005047816 */ /* 0x000fe200000000ff */
[----:B------:R-:W-:-:S03]  /*aa80*/  CS2R R6, SRZ ;  /* 0x0000000000067805 */ /* 0x000fc6000001ff00 */
[----:B------:R-:W-:-:S06]  /*aa90*/  PRMT R4, R4, 0x7710, RZ ;  /* 0x0000771004047816 */ /* 0x000fcc00000000ff */
[----:B------:R-:W0:Y:S02]  /*aaa0*/  I2F.F64.S16 R4, R4 ;  /* 0x0000000400047312 */ /* 0x000e240000101c00 */
[----:B0-----:R-:W-:Y:S01]  /*aab0*/  STG.E.128 [R16.64], R4 ;  /* 0x0000000410007986 */ /* 0x001fe2000c101d24 */
[----:B------:R-:W-:Y:S05]  /*aac0*/  EXIT ;  /* 0x000000000000794d */ /* 0x000fea0003800000 */
.L_x_16674:
        /* <DEDUP_REMOVED lines=21> */
.L_x_16679:
[----:B------:R-:W-:Y:S05]  /*ac20*/  BSYNC B0 ;  /* 0x0000000000007941 */ /* 0x000fea0003800000 */
.L_x_16678:
[----:B------:R-:W-:-:S05]  /*ac30*/  LOP3.LUT R3, R0, R3, RZ, 0xfc, !PT ;  /* 0x0000000300037212 */ /* 0x000fca00078efcff */
[----:B------:R-:W-:Y:S01]  /*ac40*/  STG.E.U8 [R16.64], R3 ;  /* 0x0000000310007986 */ /* 0x000fe2000c101124 */
[----:B------:R-:W-:Y:S05]  /*ac50*/  EXIT ;  /* 0x000000000000794d */ /* 0x000fea0003800000 */
.L_x_16677:
        /* <DEDUP_REMOVED lines=13> */
.L_x_16681:
[----:B------:R-:W-:Y:S01]  /*ad30*/  IMAD.MOV.U32 R0, RZ, RZ, 0x7f ;  /* 0x0000007fff007424 */ /* 0x000fe200078e00ff */
[----:B------:R-:W-:-:S04]  /*ad40*/  ISETP.GT.U32.AND P0, PT, R2, 0x7f800000, PT ;  /* 0x7f8000000200780c */ /* 0x000fc80003f04070 */
[----:B------:R-:W-:-:S04]  /*ad50*/  SEL R0, R0, 0x7c, P0 ;  /* 0x0000007c00007807 */ /* 0x000fc80000000000 */
.L_x_16682:
[----:B------:R-:W-:Y:S05]  /*ad60*/  BSYNC B0 ;  /* 0x0000000000007941 */ /* 0x000fea0003800000 */
.L_x_16680:
[----:B------:R-:W-:-:S04]  /*ad70*/  LOP3.LUT R2, R5, 0x80000000, RZ, 0xc0, !PT ;  /* 0x8000000005027812 */ /* 0x000fc800078ec0ff */
[----:B------:R-:W-:-:S04]  /*ad80*/  SHF.R.U32.HI R3, RZ, 0x18, R2 ;  /* 0x00000018ff037819 */ /* 0x000fc80000011602 */
[----:B------:R-:W-:-:S05]  /*ad90*/  LOP3.LUT R3, R0, R3, RZ, 0xfc, !PT ;  /* 0x0000000300037212 */ /* 0x000fca00078efcff */
[----:B------:R-:W-:Y:S01]  /*ada0*/  STG.E.U8 [R16.64], R3 ;  /* 0x0000000310007986 */ /* 0x000fe2000c101124 */
[----:B------:R-:W-:Y:S05]  /*adb0*/  EXIT ;  /* 0x000000000000794d */ /* 0x000fea0003800000 */
.L_x_16676:
[----:B------:R-:W0:Y:S02]  /*adc0*/  I2F.S8 R0, R5 ;  /* 0x0000000500007306 */ /* 0x000e240000001400 */
[----:B0-----:R-:W-:-:S05]  /*add0*/  F2FP.BF16.PACK_AB R0, RZ, R0 ;  /* 0x00000000ff00723e */ /* 0x001fca00000010ff */
[----:B------:R-:W-:Y:S01]  /*ade0*/  STG.E.U16 [R16.64], R0 ;  /* 0x0000000010007986 */ /* 0x000fe2000c101524 */
[----:B------:R-:W-:Y:S05]  /*adf0*/  EXIT ;  /* 0x000000000000794d */ /* 0x000fea0003800000 */
.L_x_16673:
        /* <DEDUP_REMOVED lines=12> */
.L_x_16685:
        /* <DEDUP_REMOVED lines=17> */
.L_x_16688:
[----:B------:R-:W-:-:S04]  /*afd0*/  LOP3.LUT R2, R5, 0x80000000, RZ, 0xc0, !PT ;  /* 0x8000000005027812 */ /* 0x000fc800078ec0ff */
[----:B------:R-:W-:-:S04]  /*afe0*/  SHF.R.U32.HI R3, RZ, 0x18, R2 ;  /* 0x00000018ff037819 */ /* 0x000fc80000011602 */
[----:B------:R-:W-:-:S04]  /*aff0*/  LOP3.LUT R0, R0, R3, RZ, 0xfc, !PT ;  /* 0x0000000300007212 */ /* 0x000fc800078efcff */
[----:B------:R-:W-:Y:S02]  /*b000*/  PRMT R8, R0, 0x7610, R8 ;  /* 0x0000761000087816 */ /* 0x000fe40000000008 */
.L_x_16687:
[----:B------:R-:W-:Y:S05]  /*b010*/  BSYNC B0 ;  /* 0x0000000000007941 */ /* 0x000fea0003800000 */
.L_x_16686:
[----:B------:R-:W-:Y:S01]  /*b020*/  STG.E.U8 [R16.64], R8 ;  /* 0x0000000810007986 */ /* 0x000fe2000c101124 */
[----:B------:R-:W-:Y:S05]  /*b030*/  EXIT ;  /* 0x000000000000794d */ /* 0x000fea0003800000 */
.L_x_16684:
        /* <DEDUP_REMOVED lines=17> */
.L_x_16691:
[----:B------:R-:W-:-:S04]  /*b150*/  LOP3.LUT R2, R5, 0x80000000, RZ, 0xc0, !PT ;  /* 0x8000000005027812 */ /* 0x000fc800078ec0ff */
[----:B------:R-:W-:-:S04]  /*b160*/  SHF.R.U32.HI R3, RZ, 0x18, R2 ;  /* 0x00000018ff037819 */ /* 0x000fc80000011602 */
[----:B------:R-:W-:-:S04]  /*b170*/  LOP3.LUT R0, R0, R3, RZ, 0xfc, !PT ;  /* 0x0000000300007212 */ /* 0x000fc800078efcff */
[----:B------:R-:W-:Y:S02]  /*b180*/  PRMT R8, R0, 0x7610, R8 ;  /* 0x0000761000087816 */ /* 0x000fe40000000008 */
.L_x_16690:
[----:B------:R-:W-:Y:S05]  /*b190*/  BSYNC B0 ;  /* 0x0000000000007941 */ /* 0x000fea0003800000 */
.L_x_16689:
[----:B------:R-:W-:Y:S01]  /*b1a0*/  STG.E.U8 [R16.64], R8 ;  /* 0x0000000810007986 */ /* 0x000fe2000c101124 */
[----:B------:R-:W-:Y:S05]  /*b1b0*/  EXIT ;  /* 0x000000000000794d */ /* 0x000fea0003800000 */
.L_x_16683:
        /* <DEDUP_REMOVED lines=22> */
.L_x_16666:
        /* <DEDUP_REMOVED lines=20> */
.L_x_16693:
[----:B------:R-:W-:-:S04]  /*b460*/  LOP3.LUT R5, R5, 0xffff, RZ, 0xc0, !PT ;  /* 0x0000ffff05057812 */ /* 0x000fc800078ec0ff */
[----:B------:R-:W-:-:S05]  /*b470*/  PRMT R5, R5, 0x8880, RZ ;  /* 0x0000888005057816 */ /* 0x000fca00000000ff */
[----:B------:R-:W-:-:S05]  /*b480*/  IMAD.MOV.U32 R2, RZ, RZ, R5 ;  /* 0x000000ffff027224 */ /* 0x000fca00078e0005 */
[----:B------:R-:W-:-:S05]  /*b490*/  SHF.R.S32.HI R3, RZ, 0x1f, R2 ;  /* 0x0000001fff037819 */ /* 0x000fca0000011402 */
[----:B------:R-:W-:Y:S01]  /*b4a0*/  STG.E.64 [R16.64], R2 ;  /* 0x0000000210007986 */ /* 0x000fe2000c101b24 */
[----:B------:R-:W-:Y:S05]  /*b4b0*/  EXIT ;  /* 0x000000000000794d */ /* 0x000fea0003800000 */
.L_x_16692:
[----:B------:R-:W-:-:S05]  /*b4c0*/  PRMT R3, R5, 0x8880, RZ ;  /* 0x0000888005037816 */ /* 0x000fca00000000ff */
[----:B------:R-:W-:Y:S01]  /*b4d0*/  STG.E [R16.64], R3 ;  /* 0x0000000310007986 */ /* 0x000fe2000c101924 */
[----:B------:R-:W-:Y:S05]  /*b4e0*/  EXIT ;  /* 0x000000000000794d */ /* 0x000fea0003800000 */
.L_x_16694:
        /* <DEDUP_REMOVED lines=9> */
.L_x_30001:


//--------------------- .text._ZN2at6native27unrolled_elementwise_kernelINS0_13BUnaryFunctorIaaaZZZNS0_21heaviside_kernel_cudaERNS_18TensorIteratorBaseEENKUlvE_clEvENKUlvE0_clEvEUlaaE_EESt5arrayIPcLm2EELi4E23TrivialOffsetCalculatorILi1EjESD_NS0_6memory12LoadWithCastILi1EEENSE_13StoreWithCastILi1EEEEEviT_T0_T2_T3_T4_T5_ --------------------------
	.section	.text._ZN2at6native27unrolled_elementwise_kernelINS0_13BUnaryFunctorIaaaZZZNS0_21heaviside_kernel_cudaERNS_18TensorIteratorBaseEENKUlvE_clEvENKUlvE0_clEvEUlaaE_EESt5arrayIPcLm2EELi4E23TrivialOffsetCalculatorILi1EjESD_NS0_6memory12LoadWithCastILi1EEENSE_13StoreWithCastILi1EEEEEviT_T0_T2_T3_T4_T5_,"ax",@progbits
	.sectioninfo	@"SHI_REGISTERS=29"
	.align	128
        .global         _ZN2at6native27unrolled_elementwise_kernelINS0_13BUnaryFunctorIaaaZZZNS0_21heaviside_kernel_cudaERNS_18TensorIteratorBaseEENKUlvE_clEvENKUlvE0_clEvEUlaaE_EESt5arrayIPcLm2EELi4E23TrivialOffsetCalculatorILi1EjESD_NS0_6memory12LoadWithCastILi1EEENSE_13StoreWithCastILi1EEEEEviT_T0_T2_T3_T4_T5_
        .type           _ZN2at6native27unrolled_elementwise_kernelINS0_13BUnaryFunctorIaaaZZZNS0_21heaviside_kernel_cudaERNS_18TensorIteratorBaseEENKUlvE_clEvENKUlvE0_clEvEUlaaE_EESt5arrayIPcLm2EELi4E23TrivialOffsetCalculatorILi1EjESD_NS0_6memory12LoadWithCastILi1EEENSE_13StoreWithCastILi1EEEEEviT_T0_T2_T3_T4_T5_,@function
        .size           _ZN2at6native27unrolled_elementwise_kernelINS0_13BUnaryFunctorIaaaZZZNS0_21heaviside_kernel_cudaERNS_18TensorIteratorBaseEENKUlvE_clEvENKUlvE0_clEvEUlaaE_EESt5arrayIPcLm2EELi4E23TrivialOffsetCalculatorILi1EjESD_NS0_6memory12LoadWithCastILi1EEENSE_13StoreWithCastILi1EEEEEviT_T0_T2_T3_T4_T5_,(.L_x_30002 - _ZN2at6native27unrolled_elementwise_kernelINS0_13BUnaryFunctorIaaaZZZNS0_21heaviside_kernel_cudaERNS_18TensorIteratorBaseEENKUlvE_clEvENKUlvE0_clEvEUlaaE_EESt5arrayIPcLm2EELi4E23TrivialOffsetCalculatorILi1EjESD_NS0_6memory12LoadWithCastILi1EEENSE_13StoreWithCastILi1EEEEEviT_T0_T2_T3_T4_T5_)
        .other          _ZN2at6native27unrolled_elementwise_kernelINS0_13BUnaryFunctorIaaaZZZNS0_21heaviside_kernel_cudaERNS_18TensorIteratorBaseEENKUlvE_clEvENKUlvE0_clEvEUlaaE_EESt5arrayIPcLm2EELi4E23TrivialOffsetCalculatorILi1EjESD_NS0_6memory12LoadWithCastILi1EEENSE_13StoreWithCastILi1EEEEEviT_T0_T2_T3_T4_T5_,@"STO_CUDA_ENTRY STV_DEFAULT"
_ZN2at6native27unrolled_elementwise_kernelINS0_13BUnaryFunctorIaaaZZZNS0_21heaviside_kernel_cudaERNS_18TensorIteratorBaseEENKUlvE_clEvENKUlvE0_clEvEUlaaE_EESt5arrayIPcLm2EELi4E23TrivialOffsetCalculatorILi1EjESD_NS0_6memory12LoadWithCastILi1EEENSE_13StoreWithCastILi1EEEEEviT_T0_T2_T3_T4_T5_:
.text._ZN2at6native27unrolled_elementwise_kernelINS0_13BUnaryFunctorIaaaZZZNS0_21heaviside_kernel_cudaERNS_18TensorIteratorBaseEENKUlvE_clEvENKUlvE0_clEvEUlaaE_EESt5arrayIPcLm2EELi4E23TrivialOffsetCalculatorILi1EjESD_NS0_6memory12LoadWithCastILi1EEENSE_13StoreWithCastILi1EEEEEviT_T0_T2_T3_T4_T5_:
        /* <DEDUP_REMOVED lines=29> */
.L_x_16700:
[----:B------:R0:W5:Y:S01]  /*01d0*/  LDG.E.U8 R23, [R2.64] ;  /* 0x0000002402177981 */ /* 0x000162000c1e1100 */
[----:B------:R-:W-:Y:S05]  /*01e0*/  BRA `(.L_x_16702) ;  /* 0x00000d9000007947 */ /* 0x000fea0003800000 */
.L_x_16699:
        /* <DEDUP_REMOVED lines=8> */
.L_x_16704:
[----:B------:R0:W5:Y:S01]  /*0270*/  LDG.E.U8 R23, [R2.64] ;  /* 0x0000002402177981 */ /* 0x000162000c1e1100 */
[----:B------:R-:W-:Y:S05]  /*0280*/  BRA `(.L_x_16702) ;  /* 0x00000cf000007947 */ /* 0x000fea0003800000 */
.L_x_16703:
[----:B------:R0:W5:Y:S01]  /*0290*/  LDG.E.U16 R23, [R2.64] ;  /* 0x0000002402177981 */ /* 0x000162000c1e1500 */
[----:B------:R-:W-:Y:S05]  /*02a0*/  BRA `(.L_x_16702) ;  /* 0x00000cd000007947 */ /* 0x000fea0003800000 */
.L_x_16698:
        /* <DEDUP_REMOVED lines=9> */
.L_x_16706:
[----:B------:R-:W2:Y:S02]  /*0340*/  LDG.E.U16 R0, [R2.64] ;  /* 0x0000002402007981 */ /* 0x000ea4000c1e1500 */
[----:B--2---:R-:W-:-:S06]  /*0350*/  HADD2.F32 R0, -RZ, R0.H0_H0 ;  /* 0x20000000ff007230 */ /* 0x004fcc0000004100 */
[----:B------:R-:W0:Y:S02]  /*0360*/  F2I.FTZ.TRUNC.NTZ R0, R0 ;  /* 0x0000000000007305 */ /* 0x000e24000021f100 */
[----:B0-----:R-:W-:Y:S01]  /*0370*/  PRMT R23, R0, 0x7610, R23 ;  /* 0x0000761000177816 */ /* 0x001fe20000000017 */
[----:B------:R-:W-:Y:S05]  /*0380*/  BRA `(.L_x_16702) ;  /* 0x00000bf000007947 */ /* 0x000fea0003800000 */
.L_x_16705:
        /* <DEDUP_REMOVED lines=9> */
.L_x_16708:
[----:B------:R-:W2:Y:S02]  /*0420*/  LDG.E.U16 R2, [R2.64] ;  /* 0x0000002402027981 */ /* 0x000ea4000c1e1500 */
[----:B--2---:R-:W-:-:S06]  /*0430*/  HADD2.F32 R0, -RZ, R2.H0_H0 ;  /* 0x20000002ff007230 */ /* 0x004fcc0000004100 */
[----:B------:R-:W0:Y:S02]  /*0440*/  F2I.FTZ.TRUNC.NTZ R0, R0 ;  /* 0x0000000000007305 */ /* 0x000e24000021f100 */
[----:B0-----:R-:W-:Y:S01]  /*0450*/  PRMT R23, R0, 0x7610, R23 ;  /* 0x0000761000177816 */ /* 0x001fe20000000017 */
[----:B------:R-:W-:Y:S05]  /*0460*/  BRA `(.L_x_16702) ;  /* 0x00000b1000007947 */ /* 0x000fea0003800000 */
.L_x_16707:
[----:B------:R-:W2:Y:S02]  /*0470*/  LDG.E.64 R2, [R2.64] ;  /* 0x0000002402027981 */ /* 0x000ea4000c1e1b00 */
[----:B--2---:R0:W1:Y:S01]  /*0480*/  F2I.F64.TRUNC R23, R2 ;  /* 0x0000000200177311 */ /* 0x004062000030d100 */
[----:B------:R-:W-:Y:S05]  /*0490*/  BRA `(.L_x_16702) ;  /* 0x00000ae000007947 */ /* 0x000fea0003800000 */
.L_x_16697:
        /* <DEDUP_REMOVED lines=12> */
.L_x_16711:
[----:B------:R-:W2:Y:S02]  /*0560*/  LDG.E.64 R2, [R2.64] ;  /* 0x0000002402027981 */ /* 0x000ea4000c1e1b00 */
[----:B--2---:R0:W1:Y:S01]  /*0570*/  F2I.F64.TRUNC R23, R2 ;  /* 0x0000000200177311 */ /* 0x004062000030d100 */
[----:B------:R-:W-:Y:S05]  /*0580*/  BRA `(.L_x_16702) ;  /* 0x000009f000007947 */ /* 0x000fea0003800000 */
.L_x_16710:
        /* <DEDUP_REMOVED lines=28> */
.L_x_16713:
        /* <DEDUP_REMOVED lines=16> */
.L_x_16712:
[----:B------:R-:W2:Y:S02]  /*0850*/  LDG.E.U16 R0, [R2.64] ;  /* 0x0000002402007981 */ /* 0x000ea4000c1e1500 */
[----:B--2---:R-:W-:-:S06]  /*0860*/  PRMT R0, RZ, 0x5410, R0 ;  /* 0x00005410ff007816 */ /* 0x004fcc0000000000 */
[----:B------:R-:W0:Y:S02]  /*0870*/  F2I.FTZ.TRUNC.NTZ R0, R0 ;  /* 0x0000000000007305 */ /* 0x000e24000021f100 */
[----:B0-----:R-:W-:Y:S01]  /*0880*/  PRMT R23, R0, 0x7610, R23 ;  /* 0x0000761000177816 */ /* 0x001fe20000000017 */
[----:B------:R-:W-:Y:S05]  /*0890*/  BRA `(.L_x_16702) ;  /* 0x000006e000007947 */ /* 0x000fea0003800000 */
.L_x_16709:
        /* <DEDUP_REMOVED lines=10> */
.L_x_16716:
        /* <DEDUP_REMOVED lines=21> */
.L_x_16720:
[----:B------:R-:W-:Y:S05]  /*0a90*/  BSYNC B1 ;  /* 0x0000000000017941 */ /* 0x000fea0003800000 */
.L_x_16719:
[----:B------:R-:W-:Y:S01]  /*0aa0*/  LEA R3, R0, 0x3b800000, 0x17 ;  /* 0x3b80000000037811 */ /* 0x000fe200078eb8ff */
[----:B------:R-:W-:-:S05]  /*0ab0*/  IMAD.SHL.U32 R0, R2, 0x100000, RZ ;  /* 0x0010000002007824 */ /* 0x000fca00078e00ff */
[----:B------:R-:W-:Y:S02]  /*0ac0*/  LOP3.LUT R0, R3, R0, R4, 0xfe, !PT ;  /* 0x0000000003007212 */ /* 0x000fe400078efe04 */
.L_x_16718:
[----:B------:R-:W-:Y:S05]  /*0ad0*/  BSYNC B0 ;  /* 0x0000000000007941 */ /* 0x000fea0003800000 */
.L_x_16717:
[----:B------:R-:W0:Y:S02]  /*0ae0*/  F2I.FTZ.TRUNC.NTZ R0, R0 ;  /* 0x0000000000007305 */ /* 0x000e24000021f100 */
[----:B0-----:R-:W-:Y:S01]  /*0af0*/  PRMT R23, R0, 0x7610, R23 ;  /* 0x0000761000177816 */ /* 0x001fe20000000017 */
[----:B------:R-:W-:Y:S05]  /*0b00*/  BRA `(.L_x_16702) ;  /* 0x0000047000007947 */ /* 0x000fea0003800000 */
.L_x_16715:
        /* <DEDUP_REMOVED lines=21> */
.L_x_16724:
[----:B------:R-:W-:Y:S05]  /*0c60*/  BSYNC B1 ;  /* 0x0000000000017941 */ /* 0x000fea0003800000 */
.L_x_16723:
[----:B------:R-:W-:Y:S01]  /*0c70*/  LEA R3, R0, 0x37800000, 0x17 ;  /* 0x3780000000037811 */ /* 0x000fe200078eb8ff */
[----:B------:R-:W-:-:S05]  /*0c80*/  IMAD.SHL.U32 R0, R2, 0x200000, RZ ;  /* 0x0020000002007824 */ /* 0x000fca00078e00ff */
[----:B------:R-:W-:Y:S02]  /*0c90*/  LOP3.LUT R0, R3, R0, R4, 0xfe, !PT ;  /* 0x0000000003007212 */ /* 0x000fe400078efe04 */
.L_x_16722:
[----:B------:R-:W-:Y:S05]  /*0ca0*/  BSYNC B0 ;  /* 0x0000000000007941 */ /* 0x000fea0003800000 */
.L_x_16721:
[----:B------:R-:W0:Y:S02]  /*0cb0*/  F2I.FTZ.TRUNC.NTZ R0, R0 ;  /* 0x0000000000007305 */ /* 0x000e24000021f100 */
[----:B0-----:R-:W-:Y:S01]  /*0cc0*/  PRMT R23, R0, 0x7610, R23 ;  /* 0x0000761000177816 */ /* 0x001fe20000000017 */
[----:B------:R-:W-:Y:S05]  /*0cd0*/  BRA `(.L_x_16702) ;  /* 0x000002a000007947 */ /* 0x000fea0003800000 */
.L_x_16714:
        /* <DEDUP_REMOVED lines=14> */
.L_x_16728:
[----:B------:R-:W-:Y:S05]  /*0dc0*/  BSYNC B0 ;  /* 0x0000000000007941 */ /* 0x000fea0003800000 */
.L_x_16727:
[----:B------:R-:W0:Y:S02]  /*0dd0*/  F2I.FTZ.TRUNC.NTZ R0, R0 ;  /* 0x0000000000007305 */ /* 0x000e24000021f100 */
[----:B0-----:R-:W-:Y:S01]  /*0de0*/  PRMT R23, R0, 0x7610, R23 ;  /* 0x0000761000177816 */ /* 0x001fe20000000017 */
[----:B------:R-:W-:Y:S05]  /*0df0*/  BRA `(.L_x_16702) ;  /* 0x0000018000007947 */ /* 0x000fea0003800000 */
.L_x_16701:
        /* <DEDUP_REMOVED lines=21> */
.L_x_16726:
[----:B------:R0:W5:Y:S01]  /*0f50*/  LDG.E.U8 R23, [R2.64] ;  /* 0x0000002402177981 */ /* 0x000162000c1e1100 */
[----:B------:R-:W-:Y:S05]  /*0f60*/  BRA `(.L_x_16702) ;  /* 0x0000001000007947 */ /* 0x000fea0003800000 */
.L_x_16725:
[----:B------:R0:W5:Y:S02]  /*0f70*/  LDG.E.U8 R23, [R2.64] ;  /* 0x0000002402177981 */ /* 0x000164000c1e1100 */
.L_x_16702:
[----:B------:R-:W2:Y:S02]  /*0f80*/  S2R R24, SR_TID.X ;  /* 0x0000000000187919 */ /* 0x000ea40000002100 */
[----:B--2---:R-:W-:Y:S02]  /*0f90*/  IADD3 R24, R24, 0x80, RZ ;  /* 0x0000008018187810 */ /* 0x004fe40007ffe0ff */
.L_x_16696:
[----:B-1----:R-:W-:Y:S05]  /*0fa0*/  BSYNC B6 ;  /* 0x0000000000067941 */ /* 0x002fea0003800000 */
.L_x_16695:
        /* <DEDUP_REMOVED lines=21> */
.L_x_16734:
[----:B------:R0:W5:Y:S01]  /*1100*/  LDG.E.U8 R19, [R2.64] ;  /* 0x0000002402137981 */ /* 0x000162000c1e1100 */
[----:B------:R-:W-:Y:S05]  /*1110*/  BRA `(.L_x_16736) ;  /* 0x00000d8000007947 */ /* 0x000fea0003800000 */
.L_x_16733:
        /* <DEDUP_REMOVED lines=8> */
.L_x_16738:
[----:B------:R0:W5:Y:S01]  /*11a0*/  LDG.E.U8 R19, [R2.64] ;  /* 0x0000002402137981 */ /* 0x000162000c1e1100 */
[----:B------:R-:W-:Y:S05]  /*11b0*/  BRA `(.L_x_16736) ;  /* 0x00000ce000007947 */ /* 0x000fea0003800000 */
.L_x_16737:
[----:B------:R0:W5:Y:S01]  /*11c0*/  LDG.E.U16 R19, [R2.64] ;  /* 0x0000002402137981 */ /* 0x000162000c1e1500 */
[----:B------:R-:W-:Y:S05]  /*11d0*/  BRA `(.L_x_16736) ;  /* 0x00000cc000007947 */ /* 0x000fea0003800000 */
.L_x_16732:
        /* <DEDUP_REMOVED lines=9> */
.L_x_16740:
[----:B------:R-:W2:Y:S02]  /*1270*/  LDG.E.U16 R0, [R2.64] ;  /* 0x0000002402007981 */ /* 0x000ea4000c1e1500 */
[----:B--2---:R-:W-:-:S06]  /*1280*/  HADD2.F32 R0, -RZ, R0.H0_H0 ;  /* 0x20000000ff007230 */ /* 0x004fcc0000004100 */
[----:B------:R-:W0:Y:S02]  /*1290*/  F2I.FTZ.TRUNC.NTZ R0, R0 ;  /* 0x0000000000007305 */ /* 0x000e24000021f100 */
[----:B0-----:R-:W-:Y:S01]  /*12a0*/  PRMT R19, R0, 0x7610, R19 ;  /* 0x0000761000137816 */ /* 0x001fe20000000013 */
[----:B------:R-:W-:Y:S05]  /*12b0*/  BRA `(.L_x_16736) ;  /* 0x00000be000007947 */ /* 0x000fea0003800000 */
.L_x_16739:
        /* <DEDUP_REMOVED lines=9> */
.L_x_16742:
[----:B------:R-:W2:Y:S02]  /*1350*/  LDG.E.U16 R2, [R2.64] ;  /* 0x0000002402027981 */ /* 0x000ea4000c1e1500 */
[----:B--2---:R-:W-:-:S06]  /*1360*/  HADD2.F32 R0, -RZ, R2.H0_H0 ;  /* 0x20000002ff007230 */ /* 0x004fcc0000004100 */
[----:B------:R-:W0:Y:S02]  /*1370*/  F2I.FTZ.TRUNC.NTZ R0, R0 ;  /* 0x0000000000007305 */ /* 0x000e24000021f100 */
[----:B0-----:R-:W-:Y:S01]  /*1380*/  PRMT R19, R0, 0x7610, R19 ;  /* 0x0000761000137816 */ /* 0x001fe20000000013 */
[----:B------:R-:W-:Y:S05]  /*1390*/  BRA `(.L_x_16736) ;  /* 0x00000b0000007947 */ /* 0x000fea0003800000 */
.L_x_16741:
[----:B------:R-:W2:Y:S02]  /*13a0*/  LDG.E.64 R2, [R2.64] ;  /* 0x0000002402027981 */ /* 0x000ea4000c1e1b00 */
[----:B--2---:R0:W1:Y:S01]  /*13b0*/  F2I.F64.TRUNC R19, R2 ;  /* 0x0000000200137311 */ /* 0x004062000030d100 */
[----:B------:R-:W-:Y:S05]  /*13c0*/  BRA `(.L_x_16736) ;  /* 0x00000ad000007947 */ /* 0x000fea0003800000 */
.L_x_16731:
        /* <DEDUP_REMOVED lines=12> */
.L_x_16745:
[----:B------:R-:W2:Y:S02]  /*1490*/  LDG.E.64 R2, [R2.64] ;  /* 0x0000002402027981 */ /* 0x000ea4000c1e1b00 */
[----:B--2---:R0:W1:Y:S01]  /*14a0*/  F2I.F64.TRUNC R19, R2 ;  /* 0x0000000200137311 */ /* 0x004062000030d100 */
[----:B------:R-:W-:Y:S05]  /*14b0*/  BRA `(.L_x_16736) ;  /* 0x000009e000007947 */ /* 0x000fea0003800000 */
.L_x_16744:
        /* <DEDUP_REMOVED lines=28> */
.L_x_16747:
        /* <DEDUP_REMOVED lines=15> */
.L_x_16746:
[----:B------:R-:W2:Y:S02]  /*1770*/  LDG.E.U16 R0, [R2.64] ;  /* 0x0000002402007981 */ /* 0x000ea4000c1e1500 */
[----:B--2---:R-:W-:-:S06]  /*1780*/  PRMT R0, RZ, 0x5410, R0 ;  /* 0x00005410ff007816 */ /* 0x004fcc0000000000 */
[----:B------:R-:W0:Y:S02]  /*1790*/  F2I.FTZ.TRUNC.NTZ R0, R0 ;  /* 0x0000000000007305 */ /* 0x000e24000021f100 */
[----:B0-----:R-:W-:Y:S01]  /*17a0*/  PRMT R19, R0, 0x7610, R19 ;  /* 0x0000761000137816 */ /* 0x001fe20000000013 */
[----:B------:R-:W-:Y:S05]  /*17b0*/  BRA `(.L_x_16736) ;  /* 0x000006e000007947 */ /* 0x000fea0003800000 */
.L_x_16743:
        /* <DEDUP_REMOVED lines=10> */
.L_x_16750:
        /* <DEDUP_REMOVED lines=21> */
.L_x_16754:
[----:B------:R-:W-:Y:S05]  /*19b0*/  BSYNC B1 ;  /* 0x0000000000017941 */ /* 0x000fea0003800000 */
.L_x_16753:
[----:B------:R-:W-:Y:S01]  /*19c0*/  LEA R3, R0, 0x3b800000, 0x17 ;  /* 0x3b80000000037811 */ /* 0x000fe200078eb8ff */
[----:B------:R-:W-:-:S05]  /*19d0*/  IMAD.SHL.U32 R0, R2, 0x100000, RZ ;  /* 0x0010000002007824 */ /* 0x000fca00078e00ff */
[----:B------:R-:W-:Y:S02]  /*19e0*/  LOP3.LUT R0, R3, R0, R4, 0xfe, !PT ;  /* 0x0000000003007212 */ /* 0x000fe400078efe04 */
.L_x_16752:
[----:B------:R-:W-:Y:S05]  /*19f0*/  BSYNC B0 ;  /* 0x0000000000007941 */ /* 0x000fea0003800000 */
.L_x_16751:
[----:B------:R-:W0:Y:S02]  /*1a00*/  F2I.FTZ.TRUNC.NTZ R0, R0 ;  /* 0x0000000000007305 */ /* 0x000e24000021f100 */
[----:B0-----:R-:W-:Y:S01]  /*1a10*/  PRMT R19, R0, 0x7610, R19 ;  /* 0x0000761000137816 */ /* 0x001fe20000000013 */
[----:B------:R-:W-:Y:S05]  /*1a20*/  BRA `(.L_x_16736) ;  /* 0x0000047000007947 */ /* 0x000fea0003800000 */
.L_x_16749:
        /* <DEDUP_REMOVED lines=21> */
.L_x_16758:
[----:B------:R-:W-:Y:S05]  /*1b80*/  BSYNC B1 ;  /* 0x0000000000017941 */ /* 0x000fea0003800000 */
.L_x_16757:
[----:B------:R-:W-:Y:S01]  /*1b90*/  LEA R3, R0, 0x37800000, 0x17 ;  /* 0x3780000000037811 */ /* 0x000fe200078eb8ff */
[----:B------:R-:W-:-:S05]  /*1ba0*/  IMAD.SHL.U32 R0, R2, 0x200000, RZ ;  /* 0x0020000002007824 */ /* 0x000fca00078e00ff */
[----:B------:R-:W-:Y:S02]  /*1bb0*/  LOP3.LUT R0, R3, R0, R4, 0xfe, !PT ;  /* 0x0000000003007212 */ /* 0x000fe400078efe04 */
.L_x_16756:
[----:B------:R-:W-:Y:S05]  /*1bc0*/  BSYNC B0 ;  /* 0x0000000000007941 */ /* 0x000fea0003800000 */
.L_x_16755:
[----:B------:R-:W0:Y:S02]  /*1bd0*/  F2I.FTZ.TRUNC.NTZ R0, R0 ;  /* 0x0000000000007305 */ /* 0x000e24000021f100 */
[----:B0-----:R-:W-:Y:S01]  /*1be0*/  PRMT R19, R0, 0x7610, R19 ;  /* 0x0000761000137816 */ /* 0x001fe20000000013 */
[----:B------:R-:W-:Y:S05]  /*1bf0*/  BRA `(.L_x_16736) ;  /* 0x000002a000007947 */ /* 0x000fea0003800000 */
.L_x_16748:
        /* <DEDUP_REMOVED lines=14> */
.L_x_16762:
[----:B------:R-:W-:Y:S05]  /*1ce0*/  BSYNC B0 ;  /* 0x0000000000007941 */ /* 0x000fea0003800000 */
.L_x_16761:
[----:B------:R-:W0:Y:S02]  /*1cf0*/  F2I.FTZ.TRUNC.NTZ R0, R0 ;  /* 0x0000000000007305 */ /* 0x000e24000021f100 */
[----:B0-----:R-:W-:Y:S01]  /*1d00*/  PRMT R19, R0, 0x7610, R19 ;  /* 0x0000761000137816 */ /* 0x001fe20000000013 */
[----:B------:R-:W-:Y:S05]  /*1d10*/  BRA `(.L_x_16736) ;  /* 0x0000018000007947 */ /* 0x000fea0003800000 */
.L_x_16735:
        /* <DEDUP_REMOVED lines=21> */
.L_x_16760:
[----:B------:R0:W5:Y:S01]  /*1e70*/  LDG.E.U8 R19, [R2.64] ;  /* 0x0000002402137981 */ /* 0x000162000c1e1100 */
[----:B------:R-:W-:Y:S05]  /*1e80*/  BRA `(.L_x_16736) ;  /* 0x0000001000007947 */ /* 0x000fea0003800000 */
.L_x_16759:
[----:B------:R0:W5:Y:S02]  /*1e90*/  LDG.E.U8 R19, [R2.64] ;  /* 0x0000002402137981 */ /* 0x000164000c1e1100 */
.L_x_16736:
[----:B------:R-:W-:-:S03]  /*1ea0*/  IADD3 R24, R24, 0x80, RZ ;  /* 0x0000008018187810 */ /* 0x000fc60007ffe0ff */
.L_x_16730:
[----:B------:R-:W-:Y:S05]  /*1eb0*/  BSYNC B6 ;  /* 0x0000000000067941 */ /* 0x000fea0003800000 */
.L_x_16729:
        /* <DEDUP_REMOVED lines=23> */
.L_x_16768:
[----:B------:R0:W5:Y:S01]  /*2030*/  LDG.E.U8 R25, [R2.64] ;  /* 0x0000002402197981 */ /* 0x000162000c1e1100 */
[----:B------:R-:W-:Y:S05]  /*2040*/  BRA `(.L_x_16770) ;  /* 0x00000d8000007947 */ /* 0x000fea0003800000 */
.L_x_16767:
        /* <DEDUP_REMOVED lines=8> */
.L_x_16772:
[----:B------:R0:W5:Y:S01]  /*20d0*/  LDG.E.U8 R25, [R2.64] ;  /* 0x0000002402197981 */ /* 0x000162000c1e1100 */
[----:B------:R-:W-:Y:S05]  /*20e0*/  BRA `(.L_x_16770) ;  /* 0x00000ce000007947 */ /* 0x000fea0003800000 */
.L_x_16771:
[----:B------:R0:W5:Y:S01]  /*20f0*/  LDG.E.U16 R25, [R2.64] ;  /* 0x0000002402197981 */ /* 0x000162000c1e1500 */
[----:B------:R-:W-:Y:S05]  /*2100*/  BRA `(.L_x_16770) ;  /* 0x00000cc000007947 */ /* 0x000fea0003800000 */
.L_x_16766:
        /* <DEDUP_REMOVED lines=9> */
.L_x_16774:
[----:B------:R-:W2:Y:S02]  /*21a0*/  LDG.E.U16 R0, [R2.64] ;  /* 0x0000002402007981 */ /* 0x000ea4000c1e1500 */
[----:B--2---:R-:W-:-:S06]  /*21b0*/  HADD2.F32 R0, -RZ, R0.H0_H0 ;  /* 0x20000000ff007230 */ /* 0x004fcc0000004100 */
[----:B------:R-:W0:Y:S02]  /*21c0*/  F2I.FTZ.TRUNC.NTZ R0, R0 ;  /* 0x0000000000007305 */ /* 0x000e24000021f100 */
[----:B0-----:R-:W-:Y:S01]  /*21d0*/  PRMT R25, R0, 0x7610, R25 ;  /* 0x0000761000197816 */ /* 0x001fe20000000019 */
[----:B------:R-:W-:Y:S05]  /*21e0*/  BRA `(.L_x_16770) ;  /* 0x00000be000007947 */ /* 0x000fea0003800000 */
.L_x_16773:
        /* <DEDUP_REMOVED lines=9> */
.L_x_16776:
[----:B------:R-:W2:Y:S02]  /*2280*/  LDG.E.U16 R2, [R2.64] ;  /* 0x0000002402027981 */ /* 0x000ea4000c1e1500 */
[----:B--2---:R-:W-:-:S06]  /*2290*/  HADD2.F32 R0, -RZ, R2.H0_H0 ;  /* 0x20000002ff007230 */ /* 0x004fcc0000004100 */
[----:B------:R-:W0:Y:S02]  /*22a0*/  F2I.FTZ.TRUNC.NTZ R0, R0 ;  /* 0x0000000000007305 */ /* 0x000e24000021f100 */
[----:B0-----:R-:W-:Y:S01]  /*22b0*/  PRMT R25, R0, 0x7610, R25 ;  /* 0x0000761000197816 */ /* 0x001fe20000000019 */
[----:B------:R-:W-:Y:S05]  /*22c0*/  BRA `(.L_x_16770) ;  /* 0x00000b0000007947 */ /* 0x000fea0003800000 */
.L_x_16775:
[----:B------:R-:W2:Y:S02]  /*22d0*/  LDG.E.64 R2, [R2.64] ;  /* 0x0000002402027981 */ /* 0x000ea4000c1e1b00 */
[----:B--2---:R0:W2:Y:S01]  /*22e0*/  F2I.F64.TRUNC R25, R2 ;  /* 0x0000000200197311 */ /* 0x0040a2000030d100 */
[----:B------:R-:W-:Y:S05]  /*22f0*/  BRA `(.L_x_16770) ;  /* 0x00000ad000007947 */ /* 0x000fea0003800000 */
.L_x_16765:
        /* <DEDUP_REMOVED lines=12> */
.L_x_16779:
[----:B------:R-:W2:Y:S02]  /*23c0*/  LDG.E.64 R2, [R2.64] ;  /* 0x0000002402027981 */ /* 0x000ea4000c1e1b00 */
[----:B--2---:R0:W2:Y:S01]  /*23d0*/  F2I.F64.TRUNC R25, R2 ;  /* 0x0000000200197311 */ /* 0x0040a2000030d100 */
[----:B------:R-:W-:Y:S05]  /*23e0*/  BRA `(.L_x_16770) ;  /* 0x000009e000007947 */ /* 0x000fea0003800000 */
.L_x_16778:
        /* <DEDUP_REMOVED lines=28> */
.L_x_16781:
        /* <DEDUP_REMOVED lines=15> */
.L_x_16780:
[----:B------:R-:W2:Y:S02]  /*26a0*/  LDG.E.U16 R0, [R2.64] ;  /* 0x0000002402007981 */ /* 0x000ea4000c1e1500 */
[----:B--2---:R-:W-:-:S06]  /*26b0*/  PRMT R0, RZ, 0x5410, R0 ;  /* 0x00005410ff007816 */ /* 0x004fcc0000000000 */
[----:B------:R-:W0:Y:S02]  /*26c0*/  F2I.FTZ.TRUNC.NTZ R0, R0 ;  /* 0x0000000000007305 */ /* 0x000e24000021f100 */
[----:B0-----:R-:W-:Y:S01]  /*26d0*/  PRMT R25, R0, 0x7610, R25 ;  /* 0x0000761000197816 */ /* 0x001fe20000000019 */
[----:B------:R-:W-:Y:S05]  /*26e0*/  BRA `(.L_x_16770) ;  /* 0x000006e000007947 */ /* 0x000fea0003800000 */
.L_x_16777:
        /* <DEDUP_REMOVED lines=10> */
.L_x_16784:
        /* <DEDUP_REMOVED lines=21> */
.L_x_16788:
[----:B------:R-:W-:Y:S05]  /*28e0*/  BSYNC B1 ;  /* 0x0000000000017941 */ /* 0x000fea0003800000 */
.L_x_16787:
[----:B------:R-:W-:Y:S01]  /*28f0*/  LEA R3, R0, 0x3b800000, 0x17 ;  /* 0x3b80000000037811 */ /* 0x000fe200078eb8ff */
[----:B------:R-:W-:-:S05]  /*2900*/  IMAD.SHL.U32 R0, R2, 0x100000, RZ ;  /* 0x0010000002007824 */ /* 0x000fca00078e00ff */
[----:B------:R-:W-:Y:S02]  /*2910*/  LOP3.LUT R0, R3, R0, R4, 0xfe, !PT ;  /* 0x0000000003007212 */ /* 0x000fe400078efe04 */
.L_x_16786:
[----:B------:R-:W-:Y:S05]  /*2920*/  BSYNC B0 ;  /* 0x0000000000007941 */ /* 0x000fea0003800000 */
.L_x_16785:
[----:B------:R-:W0:Y:S02]  /*2930*/  F2I.FTZ.TRUNC.NTZ R0, R0 ;  /* 0x0000000000007305 */ /* 0x000e24000021f100 */
[----:B0-----:R-:W-:Y:S01]  /*2940*/  PRMT R25, R0, 0x7610, R25 ;  /* 0x0000761000197816 */ /* 0x001fe20000000019 */
[----:B------:R-:W-:Y:S05]  /*2950*/  BRA `(.L_x_16770) ;  /* 0x0000047000007947 */ /* 0x000fea0003800000 */
.L_x_16783:
        /* <DEDUP_REMOVED lines=21> */
.L_x_16792:
[----:B------:R-:W-:Y:S05]  /*2ab0*/  BSYNC B1 ;  /* 0x0000000000017941 */ /* 0x000fea0003800000 */
.L_x_16791:
[----:B------:R-:W-:Y:S01]  /*2ac0*/  LEA R3, R0, 0x37800000, 0x17 ;  /* 0x3780000000037811 */ /* 0x000fe200078eb8ff */
[----:B------:R-:W-:-:S05]  /*2ad0*/  IMAD.SHL.U32 R0, R2, 0x200000, RZ ;  /* 0x0020000002007824 */ /* 0x000fca00078e00ff */
[----:B------:R-:W-:Y:S02]  /*2ae0*/  LOP3.LUT R0, R3, R0, R4, 0xfe, !PT ;  /* 0x0000000003007212 */ /* 0x000fe400078efe04 */
.L_x_16790:
[----:B------:R-:W-:Y:S05]  /*2af0*/  BSYNC B0 ;  /* 0x0000000000007941 */ /* 0x000fea0003800000 */
.L_x_16789:
[----:B------:R-:W0:Y:S02]  /*2b00*/  F2I.FTZ.TRUNC.NTZ R0, R0 ;  /* 0x0000000000007305 */ /* 0x000e24000021f100 */
[----:B0-----:R-:W-:Y:S01]  /*2b10*/  PRMT R25, R0, 0x7610, R25 ;  /* 0x0000761000197816 */ /* 0x001fe20000000019 */
[----:B------:R-:W-:Y:S05]  /*2b20*/  BRA `(.L_x_16770) ;  /* 0x000002a000007947 */ /* 0x000fea0003800000 */
.L_x_16782:
        /* <DEDUP_REMOVED lines=14> */
.L_x_16796:
[----:B------:R-:W-:Y:S05]  /*2c10*/  BSYNC B0 ;  /* 0x0000000000007941 */ /* 0x000fea0003800000 */
.L_x_16795:
[----:B------:R-:W0:Y:S02]  /*2c20*/  F2I.FTZ.TRUNC.NTZ R0, R0 ;  /* 0x0000000000007305 */ /* 0x000e24000021f100 */
[----:B0-----:R-:W-:Y:S01]  /*2c30*/  PRMT R25, R0, 0x7610, R25 ;  /* 0x0000761000197816 */ /* 0x001fe20000000019 */
[----:B------:R-:W-:Y:S05]  /*2c40*/  BRA `(.L_x_16770) ;  /* 0x0000018000007947 */ /* 0x000fea0003800000 */
.L_x_16769:
        /* <DEDUP_REMOVED lines=21> */
.L_x_16794:
[----:B------:R0:W5:Y:S01]  /*2da0*/  LDG.E.U8 R25, [R2.64] ;  /* 0x0000002402197981 */ /* 0x000162000c1e1100 */
[----:B------:R-:W-:Y:S05]  /*2db0*/  BRA `(.L_x_16770) ;  /* 0x0000001000007947 */ /* 0x000fea0003800000 */
.L_x_16793:
[----:B------:R0:W5:Y:S02]  /*2dc0*/  LDG.E.U8 R25, [R2.64] ;  /* 0x0000002402197981 */ /* 0x000164000c1e1100 */
.L_x_16770:
[----:B------:R-:W-:-:S03]  /*2dd0*/  IADD3 R24, R24, 0x80, RZ ;  /* 0x0000008018187810 */ /* 0x000fc60007ffe0ff */
.L_x_16764:
[----:B------:R-:W-:Y:S05]  /*2de0*/  BSYNC B6 ;  /* 0x0000000000067941 */ /* 0x000fea0003800000 */
.L_x_16763:
[----:B------:R-:W-:Y:S01]  /*2df0*/  ISETP.GE.AND P0, PT, R24, R17, PT ;  /* 0x000000111800720c */ /* 0x000fe20003f06270 */
[----:B------:R-:W-:Y:S01]  /*2e00*/  ULDC.U8 UR4, c[0x0][0x165] ;  /* 0x0000594000047ab9 */ /* 0x000fe20000000000 */
[----:B------:R-:W-:Y:S01]  /*2e10*/  BSSY B6, `(.L_x_16797) ;  /* 0x00000ed000067945 */ /* 0x000fe20003800000 */
[----:B------:R-:W-:-:S10]  /*2e20*/  IMAD.U32 R18, RZ, RZ, UR4 ;  /* 0x00000004ff127e24 */ /* 0x000fd4000f8e00ff */
        /* <DEDUP_REMOVED lines=18> */
.L_x_16802:
[----:B------:R0:W5:Y:S01]  /*2f50*/  LDG.E.U8 R22, [R2.64] ;  /* 0x0000002402167981 */ /* 0x000162000c1e1100 */
[----:B------:R-:W-:Y:S05]  /*2f60*/  BRA `(.L_x_16798) ;  /* 0x00000d7000007947 */ /* 0x000fea0003800000 */
.L_x_16801:
        /* <DEDUP_REMOVED lines=8> */
.L_x_16805:
[----:B------:R0:W5:Y:S01]  /*2ff0*/  LDG.E.U8 R22, [R2.64] ;  /* 0x0000002402167981 */ /* 0x000162000c1e1100 */
[----:B------:R-:W-:Y:S05]  /*3000*/  BRA `(.L_x_16798) ;  /* 0x00000cd000007947 */ /* 0x000fea0003800000 */
.L_x_16804:
[----:B------:R0:W5:Y:S01]  /*3010*/  LDG.E.U16 R22, [R2.64] ;  /* 0x0000002402167981 */ /* 0x000162000c1e1500 */
[----:B------:R-:W-:Y:S05]  /*3020*/  BRA `(.L_x_16798) ;  /* 0x00000cb000007947 */ /* 0x000fea0003800000 */
.L_x_16800:
        /* <DEDUP_REMOVED lines=9> */
.L_x_16807:
[----:B------:R-:W3:Y:S02]  /*30c0*/  LDG.E.U16 R0, [R2.64] ;  /* 0x0000002402007981 */ /* 0x000ee4000c1e1500 */
[----:B---3--:R-:W-:-:S06]  /*30d0*/  HADD2.F32 R0, -RZ, R0.H0_H0 ;  /* 0x20000000ff007230 */ /* 0x008fcc0000004100 */
[----:B------:R-:W0:Y:S02]  /*30e0*/  F2I.FTZ.TRUNC.NTZ R0, R0 ;  /* 0x0000000000007305 */ /* 0x000e24000021f100 */
[----:B0-----:R-:W-:Y:S01]  /*30f0*/  PRMT R22, R0, 0x7610, R22 ;  /* 0x0000761000167816 */ /* 0x001fe20000000016 */
[----:B------:R-:W-:Y:S05]  /*3100*/  BRA `(.L_x_16798) ;  /* 0x00000bd000007947 */ /* 0x000fea0003800000 */
.L_x_16806:
        /* <DEDUP_REMOVED lines=9> */
.L_x_16809:
[----:B------:R-:W3:Y:S02]  /*31a0*/  LDG.E.U16 R2, [R2.64] ;  /* 0x0000002402027981 */ /* 0x000ee4000c1e1500 */
[----:B---3--:R-:W-:-:S06]  /*31b0*/  HADD2.F32 R0, -RZ, R2.H0_H0 ;  /* 0x20000002ff007230 */ /* 0x008fcc0000004100 */
[----:B------:R-:W0:Y:S02]  /*31c0*/  F2I.FTZ.TRUNC.NTZ R0, R0 ;  /* 0x0000000000007305 */ /* 0x000e24000021f100 */
[----:B0-----:R-:W-:Y:S01]  /*31d0*/  PRMT R22, R0, 0x7610, R22 ;  /* 0x0000761000167816 */ /* 0x001fe20000000016 */
[----:B------:R-:W-:Y:S05]  /*31e0*/  BRA `(.L_x_16798) ;  /* 0x00000af000007947 */ /* 0x000fea0003800000 */
.L_x_16808:
[----:B------:R-:W3:Y:S02]  /*31f0*/  LDG.E.64 R2, [R2.64] ;  /* 0x0000002402027981 */ /* 0x000ee4000c1e1b00 */
[----:B---3--:R0:W3:Y:S01]  /*3200*/  F2I.F64.TRUNC R22, R2 ;  /* 0x0000000200167311 */ /* 0x0080e2000030d100 */
[----:B------:R-:W-:Y:S05]  /*3210*/  BRA `(.L_x_16798) ;  /* 0x00000ac000007947 */ /* 0x000fea0003800000 */
.L_x_16799:
        /* <DEDUP_REMOVED lines=12> */
.L_x_16812:
[----:B------:R-:W3:Y:S02]  /*32e0*/  LDG.E.64 R2, [R2.64] ;  /* 0x0000002402027981 */ /* 0x000ee4000c1e1b00 */
[----:B---3--:R0:W3:Y:S01]  /*32f0*/  F2I.F64.TRUNC R22, R2 ;  /* 0x0000000200167311 */ /* 0x0080e2000030d100 */
[----:B------:R-:W-:Y:S05]  /*3300*/  BRA `(.L_x_16798) ;  /* 0x000009d000007947 */ /* 0x000fea0003800000 */
.L_x_16811:
        /* <DEDUP_REMOVED lines=28> */
.L_x_16814:
        /* <DEDUP_REMOVED lines=15> */
.L_x_16813:
[----:B------:R-:W3:Y:S02]  /*35c0*/  LDG.E.U16 R0, [R2.64] ;  /* 0x0000002402007981 */ /* 0x000ee4000c1e1500 */
[----:B---3--:R-:W-:-:S06]  /*35d0*/  PRMT R0, RZ, 0x5410, R0 ;  /* 0x00005410ff007816 */ /* 0x008fcc0000000000 */
[----:B------:R-:W0:Y:S02]  /*35e0*/  F2I.FTZ.TRUNC.NTZ R0, R0 ;  /* 0x0000000000007305 */ /* 0x000e24000021f100 */
[----:B0-----:R-:W-:Y:S01]  /*35f0*/  PRMT R22, R0, 0x7610, R22 ;  /* 0x0000761000167816 */ /* 0x001fe20000000016 */
[----:B------:R-:W-:Y:S05]  /*3600*/  BRA `(.L_x_16798) ;  /* 0x000006d000007947 */ /* 0x000fea0003800000 */
.L_x_16810:
        /* <DEDUP_REMOVED lines=10> */
.L_x_16817:
        /* <DEDUP_REMOVED lines=21> */
.L_x_16821:
[----:B------:R-:W-:Y:S05]  /*3800*/  BSYNC B1 ;  /* 0x0000000000017941 */ /* 0x000fea0003800000 */
.L_x_16820:
[----:B------:R-:W-:Y:S01]  /*3810*/  LEA R3, R0, 0x3b800000, 0x17 ;  /* 0x3b80000000037811 */ /* 0x000fe200078eb8ff */
[----:B------:R-:W-:-:S05]  /*3820*/  IMAD.SHL.U32 R0, R2, 0x100000, RZ ;  /* 0x0010000002007824 */ /* 0x000fca00078e00ff */
[----:B------:R-:W-:Y:S02]  /*3830*/  LOP3.LUT R0, R3, R0, R4, 0xfe, !PT ;  /* 0x0000000003007212 */ /* 0x000fe400078efe04 */
.L_x_16819:
[----:B------:R-:W-:Y:S05]  /*3840*/  BSYNC B0 ;  /* 0x0000000000007941 */ /* 0x000fea0003800000 */
.L_x_16818:
[----:B------:R-:W0:Y:S02]  /*3850*/  F2I.FTZ.TRUNC.NTZ R0, R0 ;  /* 0x0000000000007305 */ /* 0x000e24000021f100 */
[----:B0-----:R-:W-:Y:S01]  /*3860*/  PRMT R22, R0, 0x7610, R22 ;  /* 0x0000761000167816 */ /* 0x001fe20000000016 */
[----:B------:R-:W-:Y:S05]  /*3870*/  BRA `(.L_x_16798) ;  /* 0x0000046000007947 */ /* 0x000fea0003800000 */
.L_x_16816:
        /* <DEDUP_REMOVED lines=21> */
.L_x_16825:
[----:B------:R-:W-:Y:S05]  /*39d0*/  BSYNC B1 ;  /* 0x0000000000017941 */ /* 0x000fea0003800000 */
.L_x_16824:
[----:B------:R-:W-:Y:S01]  /*39e0*/  LEA R3, R0, 0x37800000, 0x17 ;  /* 0x3780000000037811 */ /* 0x000fe200078eb8ff */
[----:B------:R-:W-:-:S05]  /*39f0*/  IMAD.SHL.U32 R0, R2, 0x200000, RZ ;  /* 0x0020000002007824 */ /* 0x000fca00078e00ff */
[----:B------:R-:W-:Y:S02]  /*3a00*/  LOP3.LUT R0, R3, R0, R4, 0xfe, !PT ;  /* 0x0000000003007212 */ /* 0x000fe400078efe04 */
.L_x_16823:
[----:B------:R-:W-:Y:S05]  /*3a10*/  BSYNC B0 ;  /* 0x0000000000007941 */ /* 0x000fea0003800000 */
.L_x_16822:
[----:B------:R-:W0:Y:S02]  /*3a20*/  F2I.FTZ.TRUNC.NTZ R0, R0 ;  /* 0x0000000000007305 */ /* 0x000e24000021f100 */
[----:B0-----:R-:W-:Y:S01]  /*3a30*/  PRMT R22, R0, 0x7610, R22 ;  /* 0x0000761000167816 */ /* 0x001fe20000000016 */
[----:B------:R-:W-:Y:S05]  /*3a40*/  BRA `(.L_x_16798) ;  /* 0x0000029000007947 */ /* 0x000fea0003800000 */
.L_x_16815:
        /* <DEDUP_REMOVED lines=14> */
.L_x_16829:
[----:B------:R-:W-:Y:S05]  /*3b30*/  BSYNC B0 ;  /* 0x0000000000007941 */ /* 0x000fea0003800000 */
.L_x_16828:
[----:B------:R-:W0:Y:S02]  /*3b40*/  F2I.FTZ.TRUNC.NTZ R0, R0 ;  /* 0x0000000000007305 */ /* 0x000e24000021f100 */
[----:B0-----:R-:W-:Y:S01]  /*3b50*/  PRMT R22, R0, 0x7610, R22 ;  /* 0x0000761000167816 */ /* 0x001fe20000000016 */
[----:B------:R-:W-:Y:S05]  /*3b60*/  BRA `(.L_x_16798) ;  /* 0x0000017000007947 */ /* 0x000fea0003800000 */
.L_x_16803:
        /* <DEDUP_REMOVED lines=20> */
.L_x_16827:
[----:B------:R0:W5:Y:S01]  /*3cb0*/  LDG.E.U8 R22, [R2.64] ;  /* 0x0000002402167981 */ /* 0x000162000c1e1100 */
[----:B------:R-:W-:Y:S05]  /*3cc0*/  BRA `(.L_x_16798) ;  /* 0x0000001000007947 */ /* 0x000fea0003800000 */
.L_x_16826:
[----:B------:R0:W5:Y:S02]  /*3cd0*/  LDG.E.U8 R22, [R2.64] ;  /* 0x0000002402167981 */ /* 0x000164000c1e1100 */
.L_x_16798:
[----:B------:R-:W-:Y:S05]  /*3ce0*/  BSYNC B6 ;  /* 0x0000000000067941 */ /* 0x000fea0003800000 */
.L_x_16797:
[----:B------:R-:W4:Y:S01]  /*3cf0*/  S2R R24, SR_TID.X ;  /* 0x0000000000187919 */ /* 0x000f220000002100 */
[C---:B01---5:R-:W-:Y:S01]  /*3d00*/  PRMT R2, R19.reuse, 0x8880, RZ ;  /* 0x0000888013027816 */ /* 0x063fe200000000ff */
[----:B------:R-:W-:Y:S01]  /*3d10*/  BSSY B6, `(.L_x_16830) ;  /* 0x0000113000067945 */ /* 0x000fe20003800000 */
[----:B------:R-:W-:Y:S02]  /*3d20*/  LOP3.LUT P3, RZ, R19, 0xff, RZ, 0xc0, !PT ;  /* 0x000000ff13ff7812 */ /* 0x000fe4000786c0ff */
[----:B------:R-:W0:Y:S01]  /*3d30*/  LDC.U8 R19, c[0x0][0x184] ;  /* 0x00006100ff137b82 */ /* 0x000e220000000000 */
[----:B------:R-:W-:Y:S02]  /*3d40*/  ISETP.GT.AND P4, PT, R2, RZ, PT ;  /* 0x000000ff0200720c */ /* 0x000fe40003f84270 */
[----:B---3--:R-:W-:Y:S02]  /*3d50*/  LOP3.LUT P1, RZ, R22, 0xff, RZ, 0xc0, !PT ;  /* 0x000000ff16ff7812 */ /* 0x008fe4000782c0ff */
[----:B------:R-:W-:-:S02]  /*3d60*/  SEL R5, RZ, 0x1, !P4 ;  /* 0x00000001ff057807 */ /* 0x000fc40006000000 */
[----:B------:R-:W-:Y:S02]  /*3d70*/  PRMT R0, R23, 0x8880, RZ ;  /* 0x0000888017007816 */ /* 0x000fe400000000ff */
[----:B------:R-:W-:Y:S02]  /*3d80*/  PRMT R22, R22, 0x8880, RZ ;  /* 0x0000888016167816 */ /* 0x000fe400000000ff */
[----:B--2---:R-:W-:Y:S02]  /*3d90*/  PRMT R3, R25, 0x8880, RZ ;  /* 0x0000888019037816 */ /* 0x004fe400000000ff */
[----:B------:R-:W-:Y:S01]  /*3da0*/  ISETP.GT.AND P6, PT, R0, RZ, PT ;  /* 0x000000ff0000720c */ /* 0x000fe20003fc4270 */
[----:B------:R-:W-:Y:S01]  /*3db0*/  IMAD.MOV.U32 R0, RZ, RZ, R22 ;  /* 0x000000ffff007224 */ /* 0x000fe200078e0016 */
[----:B------:R-:W-:Y:S02]  /*3dc0*/  ISETP.GT.AND P5, PT, R3, RZ, PT ;  /* 0x000000ff0300720c */ /* 0x000fe40003fa4270 */
[----:B------:R-:W-:-:S02]  /*3dd0*/  LOP3.LUT P0, RZ, R23, 0xff, RZ, 0xc0, !PT ;  /* 0x000000ff17ff7812 */ /* 0x000fc4000780c0ff */
[----:B----4-:R-:W-:Y:S02]  /*3de0*/  ISETP.GE.AND P4, PT, R24, R17, PT ;  /* 0x000000111800720c */ /* 0x010fe40003f86270 */
[----:B------:R-:W-:Y:S02]  /*3df0*/  LOP3.LUT P2, RZ, R25, 0xff, RZ, 0xc0, !PT ;  /* 0x000000ff19ff7812 */ /* 0x000fe4000784c0ff */
[----:B------:R-:W-:Y:S02]  /*3e00*/  SEL R3, RZ, 0x1, !P6 ;  /* 0x00000001ff037807 */ /* 0x000fe40007000000 */
[----:B------:R-:W-:Y:S02]  /*3e10*/  SEL R23, RZ, 0x1, !P5 ;  /* 0x00000001ff177807 */ /* 0x000fe40006800000 */
[----:B------:R-:W-:Y:S02]  /*3e20*/  ISETP.GT.AND P6, PT, R0, RZ, PT ;  /* 0x000000ff0000720c */ /* 0x000fe40003fc4270 */
[----:B------:R-:W-:-:S02]  /*3e30*/  SEL R7, R18, R3, !P0 ;  /* 0x0000000312077207 */ /* 0x000fc40004000000 */
[C---:B------:R-:W-:Y:S02]  /*3e40*/  SEL R22, R18.reuse, R5, !P3 ;  /* 0x0000000512167207 */ /* 0x040fe40005800000 */
[----:B------:R-:W-:Y:S02]  /*3e50*/  SEL R23, R18, R23, !P2 ;  /* 0x0000001712177207 */ /* 0x000fe40005000000 */
[----:B------:R-:W-:Y:S01]  /*3e60*/  @P1 SEL R18, RZ, 0x1, !P6 ;  /* 0x00000001ff121807 */ /* 0x000fe20007000000 */
        /* <DEDUP_REMOVED lines=20> */
.L_x_16835:
[----:B------:R0:W-:Y:S01]  /*3fb0*/  STG.E.U8 [R2.64], R7 ;  /* 0x0000000702007986 */ /* 0x0001e2000c101124 */
[----:B------:R-:W-:Y:S05]  /*3fc0*/  BRA `(.L_x_16831) ;  /* 0x00000e7000007947 */ /* 0x000fea0003800000 */
.L_x_16834:
        /* <DEDUP_REMOVED lines=12> */
.L_x_16838:
[----:B------:R-:W-:-:S05]  /*4090*/  PRMT R5, R7, 0x8880, RZ ;  /* 0x0000888007057816 */ /* 0x000fca00000000ff */
[----:B------:R0:W-:Y:S01]  /*40a0*/  STG.E [R2.64], R5 ;  /* 0x0000000502007986 */ /* 0x0001e2000c101924 */
[----:B------:R-:W-:Y:S05]  /*40b0*/  BRA `(.L_x_16831) ;  /* 0x00000d8000007947 */ /* 0x000fea0003800000 */
.L_x_16837:
[----:B------:R-:W-:-:S04]  /*40c0*/  PRMT R5, R7, 0x8880, RZ ;  /* 0x0000888007057816 */ /* 0x000fc800000000ff */
[----:B------:R-:W-:-:S05]  /*40d0*/  PRMT R5, R5, 0x7710, RZ ;  /* 0x0000771005057816 */ /* 0x000fca00000000ff */
[----:B------:R0:W-:Y:S01]  /*40e0*/  STG.E.U16 [R2.64], R5 ;  /* 0x0000000502007986 */ /* 0x0001e2000c101524 */
[----:B------:R-:W-:Y:S05]  /*40f0*/  BRA `(.L_x_16831) ;  /* 0x00000d4000007947 */ /* 0x000fea0003800000 */
.L_x_16833:
        /* <DEDUP_REMOVED lines=9> */
.L_x_16840:
[----:B------:R-:W0:Y:S02]  /*4190*/  I2F.S8 R0, R7 ;  /* 0x0000000700007306 */ /* 0x000e240000001400 */
[----:B0-----:R-:W-:-:S05]  /*41a0*/  F2FP.PACK_AB R0, RZ, R0 ;  /* 0x00000000ff00723e */ /* 0x001fca00000000ff */
[----:B------:R0:W-:Y:S01]  /*41b0*/  STG.E.U16 [R2.64], R0 ;  /* 0x0000000002007986 */ /* 0x0001e2000c101524 */
[----:B------:R-:W-:Y:S05]  /*41c0*/  BRA `(.L_x_16831) ;  /* 0x00000c7000007947 */ /* 0x000fea0003800000 */
.L_x_16839:
        /* <DEDUP_REMOVED lines=10> */
.L_x_16842:
[----:B------:R-:W0:Y:S02]  /*4270*/  I2F.S8 R7, R7 ;  /* 0x0000000700077306 */ /* 0x000e240000001400 */
[----:B0-----:R-:W-:-:S04]  /*4280*/  F2FP.PACK_AB R5, RZ, R7 ;  /* 0x00000007ff05723e */ /* 0x001fc800000000ff */
[----:B------:R-:W-:-:S05]  /*4290*/  PRMT R5, R5, 0x5410, RZ ;  /* 0x0000541005057816 */ /* 0x000fca00000000ff */
[----:B------:R0:W-:Y:S01]  /*42a0*/  STG.E [R2.64], R5 ;  /* 0x0000000502007986 */ /* 0x0001e2000c101924 */
[----:B------:R-:W-:Y:S05]  /*42b0*/  BRA `(.L_x_16831) ;  /* 0x00000b8000007947 */ /* 0x000fea0003800000 */
.L_x_16841:
[----:B------:R-:W-:-:S04]  /*42c0*/  PRMT R4, R7, 0x8880, RZ ;  /* 0x0000888007047816 */ /* 0x000fc800000000ff */
[----:B------:R-:W-:-:S06]  /*42d0*/  PRMT R4, R4, 0x7710, RZ ;  /* 0x0000771004047816 */ /* 0x000fcc00000000ff */
[----:B------:R-:W0:Y:S02]  /*42e0*/  I2F.F64.S16 R4, R4 ;  /* 0x0000000400047312 */ /* 0x000e240000101c00 */
[----:B0-----:R0:W-:Y:S01]  /*42f0*/  STG.E.64 [R2.64], R4 ;  /* 0x0000000402007986 */ /* 0x0011e2000c101b24 */
[----:B------:R-:W-:Y:S05]  /*4300*/  BRA `(.L_x_16831) ;  /* 0x00000b3000007947 */ /* 0x000fea0003800000 */
.L_x_16832:
        /* <DEDUP_REMOVED lines=12> */
.L_x_16845:
[----:B------:R-:W-:Y:S02]  /*43d0*/  PRMT R4, R7, 0x8880, RZ ;  /* 0x0000888007047816 */ /* 0x000fe400000000ff */
[----:B------:R-:W-:Y:S02]  /*43e0*/  CS2R R6, SRZ ;  /* 0x0000000000067805 */ /* 0x000fe4000001ff00 */
[----:B------:R-:W-:-:S06]  /*43f0*/  PRMT R4, R4, 0x7710, RZ ;  /* 0x0000771004047816 */ /* 0x000fcc00000000ff */
[----:B------:R-:W0:Y:S02]  /*4400*/  I2F.F64.S16 R4, R4 ;  /* 0x0000000400047312 */ /* 0x000e240000101c00 */
[----:B0-----:R0:W-:Y:S01]  /*4410*/  STG.E.128 [R2.64], R4 ;  /* 0x0000000402007986 */ /* 0x0011e2000c101d24 */
[----:B------:R-:W-:Y:S05]  /*4420*/  BRA `(.L_x_16831) ;  /* 0x00000a1000007947 */ /* 0x000fea0003800000 */
.L_x_16844:
        /* <DEDUP_REMOVED lines=21> */
.L_x_16849:
[----:B------:R-:W-:Y:S05]  /*4580*/  BSYNC B0 ;  /* 0x0000000000007941 */ /* 0x000fea0003800000 */
.L_x_16848:
[----:B------:R-:W-:-:S05]  /*4590*/  LOP3.LUT R5, R0, R5, RZ, 0xfc, !PT ;  /* 0x0000000500057212 */ /* 0x000fca00078efcff */
[----:B------:R0:W-:Y:S01]  /*45a0*/  STG.E.U8 [R2.64], R5 ;  /* 0x0000000502007986 */ /* 0x0001e2000c101124 */
[----:B------:R-:W-:Y:S05]  /*45b0*/  BRA `(.L_x_16831) ;  /* 0x0000088000007947 */ /* 0x000fea0003800000 */
.L_x_16847:
        /* <DEDUP_REMOVED lines=13> */
.L_x_16851:
[----:B------:R-:W-:Y:S01]  /*4690*/  IMAD.MOV.U32 R0, RZ, RZ, 0x7f ;  /* 0x0000007fff007424 */ /* 0x000fe200078e00ff */
[----:B------:R-:W-:-:S04]  /*46a0*/  ISETP.GT.U32.AND P0, PT, R4, 0x7f800000, PT ;  /* 0x7f8000000400780c */ /* 0x000fc80003f04070 */
[----:B------:R-:W-:-:S04]  /*46b0*/  SEL R0, R0, 0x7c, P0 ;  /* 0x0000007c00007807 */ /* 0x000fc80000000000 */
.L_x_16852:
[----:B------:R-:W-:Y:S05]  /*46c0*/  BSYNC B0 ;  /* 0x0000000000007941 */ /* 0x000fea0003800000 */
.L_x_16850:
[----:B------:R-:W-:-:S04]  /*46d0*/  LOP3.LUT R4, R7, 0x80000000, RZ, 0xc0, !PT ;  /* 0x8000000007047812 */ /* 0x000fc800078ec0ff */
[----:B------:R-:W-:-:S04]  /*46e0*/  SHF.R.U32.HI R5, RZ, 0x18, R4 ;  /* 0x00000018ff057819 */ /* 0x000fc80000011604 */
[----:B------:R-:W-:-:S05]  /*46f0*/  LOP3.LUT R5, R0, R5, RZ, 0xfc, !PT ;  /* 0x0000000500057212 */ /* 0x000fca00078efcff */
[----:B------:R0:W-:Y:S01]  /*4700*/  STG.E.U8 [R2.64], R5 ;  /* 0x0000000502007986 */ /* 0x0001e2000c101124 */
[----:B------:R-:W-:Y:S05]  /*4710*/  BRA `(.L_x_16831) ;  /* 0x0000072000007947 */ /* 0x000fea0003800000 */
.L_x_16846:
[----:B------:R-:W0:Y:S02]  /*4720*/  I2F.S8 R0, R7 ;  /* 0x0000000700007306 */ /* 0x000e240000001400 */
[----:B0-----:R-:W-:-:S05]  /*4730*/  F2FP.BF16.PACK_AB R0, RZ, R0 ;  /* 0x00000000ff00723e */ /* 0x001fca00000010ff */
[----:B------:R0:W-:Y:S01]  /*4740*/  STG.E.U16 [R2.64], R0 ;  /* 0x0000000002007986 */ /* 0x0001e2000c101524 */
[----:B------:R-:W-:Y:S05]  /*4750*/  BRA `(.L_x_16831) ;  /* 0x000006e000007947 */ /* 0x000fea0003800000 */
.L_x_16843:
        /* <DEDUP_REMOVED lines=12> */
.L_x_16855:
        /* <DEDUP_REMOVED lines=17> */
.L_x_16858:
[----:B------:R-:W-:-:S04]  /*4930*/  LOP3.LUT R0, R7, 0x80000000, RZ, 0xc0, !PT ;  /* 0x8000000007007812 */ /* 0x000fc800078ec0ff */
[----:B------:R-:W-:-:S04]  /*4940*/  SHF.R.U32.HI R5, RZ, 0x18, R0 ;  /* 0x00000018ff057819 */ /* 0x000fc80000011600 */
[----:B------:R-:W-:-:S04]  /*4950*/  LOP3.LUT R4, R4, R5, RZ, 0xfc, !PT ;  /* 0x0000000504047212 */ /* 0x000fc800078efcff */
[----:B------:R-:W-:Y:S02]  /*4960*/  PRMT R0, R4, 0x7610, R0 ;  /* 0x0000761004007816 */ /* 0x000fe40000000000 */
.L_x_16857:
[----:B------:R-:W-:Y:S05]  /*4970*/  BSYNC B0 ;  /* 0x0000000000007941 */ /* 0x000fea0003800000 */
.L_x_16856:
[----:B------:R0:W-:Y:S01]  /*4980*/  STG.E.U8 [R2.64], R0 ;  /* 0x0000000002007986 */ /* 0x0001e2000c101124 */
[----:B------:R-:W-:Y:S05]  /*4990*/  BRA `(.L_x_16831) ;  /* 0x000004a000007947 */ /* 0x000fea0003800000 */
.L_x_16854:
        /* <DEDUP_REMOVED lines=17> */
.L_x_16861:
[----:B------:R-:W-:-:S04]  /*4ab0*/  LOP3.LUT R0, R7, 0x80000000, RZ, 0xc0, !PT ;  /* 0x8000000007007812 */ /* 0x000fc800078ec0ff */
[----:B------:R-:W-:-:S04]  /*4ac0*/  SHF.R.U32.HI R5, RZ, 0x18, R0 ;  /* 0x00000018ff057819 */ /* 0x000fc80000011600 */
[----:B------:R-:W-:-:S04]  /*4ad0*/  LOP3.LUT R4, R4, R5, RZ, 0xfc, !PT ;  /* 0x0000000504047212 */ /* 0x000fc800078efcff */
[----:B------:R-:W-:Y:S02]  /*4ae0*/  PRMT R0, R4, 0x7610, R0 ;  /* 0x0000761004007816 */ /* 0x000fe40000000000 */
.L_x_16860:
[----:B------:R-:W-:Y:S05]  /*4af0*/  BSYNC B0 ;  /* 0x0000000000007941 */ /* 0x000fea0003800000 */
.L_x_16859:
[----:B------:R0:W-:Y:S01]  /*4b00*/  STG.E.U8 [R2.64], R0 ;  /* 0x0000000002007986 */ /* 0x0001e2000c101124 */
[----:B------:R-:W-:Y:S05]  /*4b10*/  BRA `(.L_x_16831) ;  /* 0x0000032000007947 */ /* 0x000fea0003800000 */
.L_x_16853:
        /* <DEDUP_REMOVED lines=22> */
.L_x_16836:
        /* <DEDUP_REMOVED lines=20> */
.L_x_16863:
[----:B------:R-:W-:-:S04]  /*4dc0*/  LOP3.LUT R7, R7, 0xffff, RZ, 0xc0, !PT ;  /* 0x0000ffff07077812 */ /* 0x000fc800078ec0ff */
[----:B------:R-:W-:-:S05]  /*4dd0*/  PRMT R7, R7, 0x8880, RZ ;  /* 0x0000888007077816 */ /* 0x000fca00000000ff */
[----:B------:R-:W-:-:S05]  /*4de0*/  IMAD.MOV.U32 R4, RZ, RZ, R7 ;  /* 0x000000ffff047224 */ /* 0x000fca00078e0007 */
[----:B------:R-:W-:-:S05]  /*4df0*/  SHF.R.S32.HI R5, RZ, 0x1f, R4 ;  /* 0x0000001fff057819 */ /* 0x000fca0000011404 */
[----:B------:R0:W-:Y:S01]  /*4e00*/  STG.E.64 [R2.64], R4 ;  /* 0x0000000402007986 */ /* 0x0001e2000c101b24 */
[----:B------:R-:W-:Y:S05]  /*4e10*/  BRA `(.L_x_16831) ;  /* 0x0000002000007947 */ /* 0x000fea0003800000 */
.L_x_16862:
[----:B------:R-:W-:-:S05]  /*4e20*/  PRMT R5, R7, 0x8880, RZ ;  /* 0x0000888007057816 */ /* 0x000fca00000000ff */
[----:B------:R0:W-:Y:S02]  /*4e30*/  STG.E [R2.64], R5 ;  /* 0x0000000502007986 */ /* 0x0001e4000c101924 */
.L_x_16831:
[----:B0-----:R-:W-:Y:S05]  /*4e40*/  BSYNC B6 ;  /* 0x0000000000067941 */ /* 0x001fea0003800000 */
.L_x_16830:
        /* <DEDUP_REMOVED lines=21> */
.L_x_16869:
[----:B------:R0:W-:Y:S01]  /*4fa0*/  STG.E.U8 [R2.64], R22 ;  /* 0x0000001602007986 */ /* 0x0001e2000c101124 */
[----:B------:R-:W-:Y:S05]  /*4fb0*/  BRA `(.L_x_16871) ;  /* 0x00000e7000007947 */ /* 0x000fea0003800000 */
.L_x_16868:
        /* <DEDUP_REMOVED lines=12> */
.L_x_16873:
[----:B------:R-:W-:-:S05]  /*5080*/  PRMT R5, R22, 0x8880, RZ ;  /* 0x0000888016057816 */ /* 0x000fca00000000ff */
[----:B------:R0:W-:Y:S01]  /*5090*/  STG.E [R2.64], R5 ;  /* 0x0000000502007986 */ /* 0x0001e2000c101924 */
[----:B------:R-:W-:Y:S05]  /*50a0*/  BRA `(.L_x_16871) ;  /* 0x00000d8000007947 */ /* 0x000fea0003800000 */
.L_x_16872:
[----:B------:R-:W-:-:S04]  /*50b0*/  PRMT R5, R22, 0x8880, RZ ;  /* 0x0000888016057816 */ /* 0x000fc800000000ff */
[----:B------:R-:W-:-:S05]  /*50c0*/  PRMT R5, R5, 0x7710, RZ ;  /* 0x0000771005057816 */ /* 0x000fca00000000ff */
[----:B------:R0:W-:Y:S01]  /*50d0*/  STG.E.U16 [R2.64], R5 ;  /* 0x0000000502007986 */ /* 0x0001e2000c101524 */
[----:B------:R-:W-:Y:S05]  /*50e0*/  BRA `(.L_x_16871) ;  /* 0x00000d4000007947 */ /* 0x000fea0003800000 */
.L_x_16867:
        /* <DEDUP_REMOVED lines=9> */
.L_x_16875:
[----:B------:R-:W0:Y:S02]  /*5180*/  I2F.S8 R0, R22 ;  /* 0x0000001600007306 */ /* 0x000e240000001400 */
[----:B0-----:R-:W-:-:S05]  /*5190*/  F2FP.PACK_AB R0, RZ, R0 ;  /* 0x00000000ff00723e */ /* 0x001fca00000000ff */
[----:B------:R0:W-:Y:S01]  /*51a0*/  STG.E.U16 [R2.64], R0 ;  /* 0x0000000002007986 */ /* 0x0001e2000c101524 */
[----:B------:R-:W-:Y:S05]  /*51b0*/  BRA `(.L_x_16871) ;  /* 0x00000c7000007947 */ /* 0x000fea0003800000 */
.L_x_16874:
        /* <DEDUP_REMOVED lines=10> */
.L_x_16877:
[----:B------:R-:W0:Y:S02]  /*5260*/  I2F.S8 R22, R22 ;  /* 0x0000001600167306 */ /* 0x000e240000001400 */
[----:B0-----:R-:W-:-:S04]  /*5270*/  F2FP.PACK_AB R5, RZ, R22 ;  /* 0x00000016ff05723e */ /* 0x001fc800000000ff */
[----:B------:R-:W-:-:S05]  /*5280*/  PRMT R5, R5, 0x5410, RZ ;  /* 0x0000541005057816 */ /* 0x000fca00000000ff */
[----:B------:R0:W-:Y:S01]  /*5290*/  STG.E [R2.64], R5 ;  /* 0x0000000502007986 */ /* 0x0001e2000c101924 */
[----:B------:R-:W-:Y:S05]  /*52a0*/  BRA `(.L_x_16871) ;  /* 0x00000b8000007947 */ /* 0x000fea0003800000 */
.L_x_16876:
[----:B------:R-:W-:-:S04]  /*52b0*/  PRMT R4, R22, 0x8880, RZ ;  /* 0x0000888016047816 */ /* 0x000fc800000000ff */
[----:B------:R-:W-:-:S06]  /*52c0*/  PRMT R4, R4, 0x7710, RZ ;  /* 0x0000771004047816 */ /* 0x000fcc00000000ff */
[----:B------:R-:W0:Y:S02]  /*52d0*/  I2F.F64.S16 R4, R4 ;  /* 0x0000000400047312 */ /* 0x000e240000101c00 */
[----:B0-----:R0:W-:Y:S01]  /*52e0*/  STG.E.64 [R2.64], R4 ;  /* 0x0000000402007986 */ /* 0x0011e2000c101b24 */
[----:B------:R-:W-:Y:S05]  /*52f0*/  BRA `(.L_x_16871) ;  /* 0x00000b3000007947 */ /* 0x000fea0003800000 */
.L_x_16866:
        /* <DEDUP_REMOVED lines=12> */
.L_x_16880:
[----:B------:R-:W-:Y:S01]  /*53c0*/  PRMT R4, R22, 0x8880, RZ ;  /* 0x0000888016047816 */ /* 0x000fe200000000ff */
[----:B------:R-:W-:-:S03]  /*53d0*/  CS2R R6, SRZ ;  /* 0x0000000000067805 */ /* 0x000fc6000001ff00 */
[----:B------:R-:W-:-:S06]  /*53e0*/  PRMT R4, R4, 0x7710, RZ ;  /* 0x0000771004047816 */ /* 0x000fcc00000000ff */
[----:B------:R-:W0:Y:S02]  /*53f0*/  I2F.F64.S16 R4, R4 ;  /* 0x0000000400047312 */ /* 0x000e240000101c00 */
[----:B0-----:R0:W-:Y:S01]  /*5400*/  STG.E.128 [R2.64], R4 ;  /* 0x0000000402007986 */ /* 0x0011e2000c101d24 */
[----:B------:R-:W-:Y:S05]  /*5410*/  BRA `(.L_x_16871) ;  /* 0x00000a1000007947 */ /* 0x000fea0003800000 */
.L_x_16879:
        /* <DEDUP_REMOVED lines=21> */
.L_x_16884:
[----:B------:R-:W-:Y:S05]  /*5570*/  BSYNC B0 ;  /* 0x0000000000007941 */ /* 0x000fea0003800000 */
.L_x_16883:
[----:B------:R-:W-:-:S05]  /*5580*/  LOP3.LUT R5, R0, R5, RZ, 0xfc, !PT ;  /* 0x0000000500057212 */ /* 0x000fca00078efcff */
[----:B------:R0:W-:Y:S01]  /*5590*/  STG.E.U8 [R2.64], R5 ;  /* 0x0000000502007986 */ /* 0x0001e2000c101124 */
[----:B------:R-:W-:Y:S05]  /*55a0*/  BRA `(.L_x_16871) ;  /* 0x0000088000007947 */ /* 0x000fea0003800000 */
.L_x_16882:
        /* <DEDUP_REMOVED lines=13> */
.L_x_16886:
[----:B------:R-:W-:Y:S01]  /*5680*/  IMAD.MOV.U32 R0, RZ, RZ, 0x7f ;  /* 0x0000007fff007424 */ /* 0x000fe200078e00ff */
[----:B------:R-:W-:-:S04]  /*5690*/  ISETP.GT.U32.AND P0, PT, R4, 0x7f800000, PT ;  /* 0x7f8000000400780c */ /* 0x000fc80003f04070 */
[----:B------:R-:W-:-:S04]  /*56a0*/  SEL R0, R0, 0x7c, P0 ;  /* 0x0000007c00007807 */ /* 0x000fc80000000000 */
.L_x_16887:
[----:B------:R-:W-:Y:S05]  /*56b0*/  BSYNC B0 ;  /* 0x0000000000007941 */ /* 0x000fea0003800000 */
.L_x_16885:
[----:B------:R-:W-:-:S04]  /*56c0*/  LOP3.LUT R4, R5, 0x80000000, RZ, 0xc0, !PT ;  /* 0x8000000005047812 */ /* 0x000fc800078ec0ff */
[----:B------:R-:W-:-:S04]  /*56d0*/  SHF.R.U32.HI R5, RZ, 0x18, R4 ;  /* 0x00000018ff057819 */ /* 0x000fc80000011604 */
[----:B------:R-:W-:-:S05]  /*56e0*/  LOP3.LUT R5, R0, R5, RZ, 0xfc, !PT ;  /* 0x0000000500057212 */ /* 0x000fca00078efcff */
[----:B------:R0:W-:Y:S01]  /*56f0*/  STG.E.U8 [R2.64], R5 ;  /* 0x0000000502007986 */ /* 0x0001e2000c101124 */
[----:B------:R-:W-:Y:S05]  /*5700*/  BRA `(.L_x_16871) ;  /* 0x0000072000007947 */ /* 0x000fea0003800000 */
.L_x_16881:
[----:B------:R-:W0:Y:S02]  /*5710*/  I2F.S8 R0, R22 ;  /* 0x0000001600007306 */ /* 0x000e240000001400 */
[----:B0-----:R-:W-:-:S05]  /*5720*/  F2FP.BF16.PACK_AB R0, RZ, R0 ;  /* 0x00000000ff00723e */ /* 0x001fca00000010ff */
[----:B------:R0:W-:Y:S01]  /*5730*/  STG.E.U16 [R2.64], R0 ;  /* 0x0000000002007986 */ /* 0x0001e2000c101524 */
[----:B------:R-:W-:Y:S05]  /*5740*/  BRA `(.L_x_16871) ;  /* 0x000006e000007947 */ /* 0x000fea0003800000 */
.L_x_16878:
        /* <DEDUP_REMOVED lines=12> */
.L_x_16890:
        /* <DEDUP_REMOVED lines=17> */
.L_x_16893:
[----:B------:R-:W-:-:S04]  /*5920*/  LOP3.LUT R0, R7, 0x80000000, RZ, 0xc0, !PT ;  /* 0x8000000007007812 */ /* 0x000fc800078ec0ff */
[----:B------:R-:W-:-:S04]  /*5930*/  SHF.R.U32.HI R5, RZ, 0x18, R0 ;  /* 0x00000018ff057819 */ /* 0x000fc80000011600 */
[----:B------:R-:W-:-:S04]  /*5940*/  LOP3.LUT R4, R4, R5, RZ, 0xfc, !PT ;  /* 0x0000000504047212 */ /* 0x000fc800078efcff */
[----:B------:R-:W-:Y:S02]  /*5950*/  PRMT R0, R4, 0x7610, R0 ;  /* 0x0000761004007816 */ /* 0x000fe40000000000 */
.L_x_16892:
[----:B------:R-:W-:Y:S05]  /*5960*/  BSYNC B0 ;  /* 0x0000000000007941 */ /* 0x000fea0003800000 */
.L_x_16891:
[----:B------:R0:W-:Y:S01]  /*5970*/  STG.E.U8 [R2.64], R0 ;  /* 0x0000000002007986 */ /* 0x0001e2000c101124 */
[----:B------:R-:W-:Y:S05]  /*5980*/  BRA `(.L_x_16871) ;  /* 0x000004a000007947 */ /* 0x000fea0003800000 */
.L_x_16889:
        /* <DEDUP_REMOVED lines=17> */
.L_x_16896:
[----:B------:R-:W-:-:S04]  /*5aa0*/  LOP3.LUT R0, R7, 0x80000000, RZ, 0xc0, !PT ;  /* 0x8000000007007812 */ /* 0x000fc800078ec0ff */
[----:B------:R-:W-:-:S04]  /*5ab0*/  SHF.R.U32.HI R5, RZ, 0x18, R0 ;  /* 0x00000018ff057819 */ /* 0x000fc80000011600 */
[----:B------:R-:W-:-:S04]  /*5ac0*/  LOP3.LUT R4, R4, R5, RZ, 0xfc, !PT ;  /* 0x0000000504047212 */ /* 0x000fc800078efcff */
[----:B------:R-:W-:Y:S02]  /*5ad0*/  PRMT R0, R4, 0x7610, R0 ;  /* 0x0000761004007816 */ /* 0x000fe40000000000 */
.L_x_16895:
[----:B------:R-:W-:Y:S05]  /*5ae0*/  BSYNC B0 ;  /* 0x0000000000007941 */ /* 0x000fea0003800000 */
.L_x_16894:
[----:B------:R0:W-:Y:S01]  /*5af0*/  STG.E.U8 [R2.64], R0 ;  /* 0x0000000002007986 */ /* 0x0001e2000c101124 */
[----:B------:R-:W-:Y:S05]  /*5b00*/  BRA `(.L_x_16871) ;  /* 0x0000032000007947 */ /* 0x000fea0003800000 */
.L_x_16888:
        /* <DEDUP_REMOVED lines=22> */
.L_x_16870:
        /* <DEDUP_REMOVED lines=20> */
.L_x_16898:
[----:B------:R-:W-:-:S04]  /*5db0*/  LOP3.LUT R22, R22, 0xffff, RZ, 0xc0, !PT ;  /* 0x0000ffff16167812 */ /* 0x000fc800078ec0ff */
[----:B------:R-:W-:-:S05]  /*5dc0*/  PRMT R22, R22, 0x8880, RZ ;  /* 0x0000888016167816 */ /* 0x000fca00000000ff */
[----:B------:R-:W-:-:S05]  /*5dd0*/  IMAD.MOV.U32 R4, RZ, RZ, R22 ;  /* 0x000000ffff047224 */ /* 0x000fca00078e0016 */
[----:B------:R-:W-:-:S05]  /*5de0*/  SHF.R.S32.HI R5, RZ, 0x1f, R4 ;  /* 0x0000001fff057819 */ /* 0x000fca0000011404 */
[----:B------:R0:W-:Y:S01]  /*5df0*/  STG.E.64 [R2.64], R4 ;  /* 0x0000000402007986 */ /* 0x0001e2000c101b24 */
[----:B------:R-:W-:Y:S05]  /*5e00*/  BRA `(.L_x_16871) ;  /* 0x0000002000007947 */ /* 0x000fea0003800000 */
.L_x_16897:
[----:B------:R-:W-:-:S05]  /*5e10*/  PRMT R5, R22, 0x8880, RZ ;  /* 0x0000888016057816 */ /* 0x000fca00000000ff */
[----:B------:R0:W-:Y:S02]  /*5e20*/  STG.E [R2.64], R5 ;  /* 0x0000000502007986 */ /* 0x0001e4000c101924 */
.L_x_16871:
        /* <DEDUP_REMOVED lines=21> */
.L_x_16902:
[----:B------:R0:W-:Y:S01]  /*5f80*/  STG.E.U8 [R2.64], R23 ;  /* 0x0000001702007986 */ /* 0x0001e2000c101124 */
[----:B------:R-:W-:Y:S05]  /*5f90*/  BRA `(.L_x_16904) ;  /* 0x00000e7000007947 */ /* 0x000fea0003800000 */
.L_x_16901:
        /* <DEDUP_REMOVED lines=12> */
.L_x_16906:
[----:B------:R-:W-:-:S05]  /*6060*/  PRMT R5, R23, 0x8880, RZ ;  /* 0x0000888017057816 */ /* 0x000fca00000000ff */
[----:B------:R0:W-:Y:S01]  /*6070*/  STG.E [R2.64], R5 ;  /* 0x0000000502007986 */ /* 0x0001e2000c101924 */
[----:B------:R-:W-:Y:S05]  /*6080*/  BRA `(.L_x_16904) ;  /* 0x00000d8000007947 */ /* 0x000fea0003800000 */
.L_x_16905:
[----:B------:R-:W-:-:S04]  /*6090*/  PRMT R5, R23, 0x8880, RZ ;  /* 0x0000888017057816 */ /* 0x000fc800000000ff */
[----:B------:R-:W-:-:S05]  /*60a0*/  PRMT R5, R5, 0x7710, RZ ;  /* 0x0000771005057816 */ /* 0x000fca00000000ff */
[----:B------:R0:W-:Y:S01]  /*60b0*/  STG.E.U16 [R2.64], R5 ;  /* 0x0000000502007986 */ /* 0x0001e2000c101524 */
[----:B------:R-:W-:Y:S05]  /*60c0*/  BRA `(.L_x_16904) ;  /* 0x00000d4000007947 */ /* 0x000fea0003800000 */
.L_x_16900:
        /* <DEDUP_REMOVED lines=9> */
.L_x_16908:
[----:B------:R-:W0:Y:S02]  /*6160*/  I2F.S8 R0, R23 ;  /* 0x0000001700007306 */ /* 0x000e240000001400 */
[----:B0-----:R-:W-:-:S05]  /*6170*/  F2FP.PACK_AB R0, RZ, R0 ;  /* 0x00000000ff00723e */ /* 0x001fca00000000ff */
[----:B------:R0:W-:Y:S01]  /*6180*/  STG.E.U16 [R2.64], R0 ;  /* 0x0000000002007986 */ /* 0x0001e2000c101524 */
[----:B------:R-:W-:Y:S05]  /*6190*/  BRA `(.L_x_16904) ;  /* 0x00000c7000007947 */ /* 0x000fea0003800000 */
.L_x_16907:
        /* <DEDUP_REMOVED lines=10> */
.L_x_16910:
[----:B------:R-:W0:Y:S02]  /*6240*/  I2F.S8 R23, R23 ;  /* 0x0000001700177306 */ /* 0x000e240000001400 */
[----:B0-----:R-:W-:-:S04]  /*6250*/  F2FP.PACK_AB R5, RZ, R23 ;  /* 0x00000017ff05723e */ /* 0x001fc800000000ff */
[----:B------:R-:W-:-:S05]  /*6260*/  PRMT R5, R5, 0x5410, RZ ;  /* 0x0000541005057816 */ /* 0x000fca00000000ff */
[----:B------:R0:W-:Y:S01]  /*6270*/  STG.E [R2.64], R5 ;  /* 0x0000000502007986 */ /* 0x0001e2000c101924 */
[----:B------:R-:W-:Y:S05]  /*6280*/  BRA `(.L_x_16904) ;  /* 0x00000b8000007947 */ /* 0x000fea0003800000 */
.L_x_16909:
[----:B------:R-:W-:-:S04]  /*6290*/  PRMT R4, R23, 0x8880, RZ ;  /* 0x0000888017047816 */ /* 0x000fc800000000ff */
[----:B------:R-:W-:-:S06]  /*62a0*/  PRMT R4, R4, 0x7710, RZ ;  /* 0x0000771004047816 */ /* 0x000fcc00000000ff */
[----:B------:R-:W0:Y:S02]  /*62b0*/  I2F.F64.S16 R4, R4 ;  /* 0x0000000400047312 */ /* 0x000e240000101c00 */
[----:B0-----:R0:W-:Y:S01]  /*62c0*/  STG.E.64 [R2.64], R4 ;  /* 0x0000000402007986 */ /* 0x0011e2000c101b24 */
[----:B------:R-:W-:Y:S05]  /*62d0*/  BRA `(.L_x_16904) ;  /* 0x00000b3000007947 */ /* 0x000fea0003800000 */
.L_x_16899:
        /* <DEDUP_REMOVED lines=12> */
.L_x_16913:
[----:B------:R-:W-:Y:S01]  /*63a0*/  PRMT R4, R23, 0x8880, RZ ;  /* 0x0000888017047816 */ /* 0x000fe200000000ff */
[----:B------:R-:W-:-:S03]  /*63b0*/  CS2R R6, SRZ ;  /* 0x0000000000067805 */ /* 0x000fc6000001ff00 */
[----:B------:R-:W-:-:S06]  /*63c0*/  PRMT R4, R4, 0x7710, RZ ;  /* 0x0000771004047816 */ /* 0x000fcc00000000ff */
[----:B------:R-:W0:Y:S02]  /*63d0*/  I2F.F64.S16 R4, R4 ;  /* 0x0000000400047312 */ /* 0x000e240000101c00 */
[----:B0-----:R0:W-:Y:S01]  /*63e0*/  STG.E.128 [R2.64], R4 ;  /* 0x0000000402007986 */ /* 0x0011e2000c101d24 */
[----:B------:R-:W-:Y:S05]  /*63f0*/  BRA `(.L_x_16904) ;  /* 0x00000a1000007947 */ /* 0x000fea0003800000 */
.L_x_16912:
        /* <DEDUP_REMOVED lines=21> */
.L_x_16917:
[----:B------:R-:W-:Y:S05]  /*6550*/  BSYNC B0 ;  /* 0x0000000000007941 */ /* 0x000fea0003800000 */
.L_x_16916:
[----:B------:R-:W-:-:S05]  /*6560*/  LOP3.LUT R5, R0, R5, RZ, 0xfc, !PT ;  /* 0x0000000500057212 */ /* 0x000fca00078efcff */
[----:B------:R0:W-:Y:S01]  /*6570*/  STG.E.U8 [R2.64], R5 ;  /* 0x0000000502007986 */ /* 0x0001e2000c101124 */
[----:B------:R-:W-:Y:S05]  /*6580*/  BRA `(.L_x_16904) ;  /* 0x0000088000007947 */ /* 0x000fea0003800000 */
.L_x_16915:
        /* <DEDUP_REMOVED lines=13> */
.L_x_16919:
[----:B------:R-:W-:Y:S01]  /*6660*/  IMAD.MOV.U32 R0, RZ, RZ, 0x7f ;  /* 0x0000007fff007424 */ /* 0x000fe200078e00ff */
[----:B------:R-:W-:-:S04]  /*6670*/  ISETP.GT.U32.AND P0, PT, R4, 0x7f800000, PT ;  /* 0x7f8000000400780c */ /* 0x000fc80003f04070 */
[----:B------:R-:W-:-:S04]  /*6680*/  SEL R0, R0, 0x7c, P0 ;  /* 0x0000007c00007807 */ /* 0x000fc80000000000 */
.L_x_16920:
[----:B------:R-:W-:Y:S05]  /*6690*/  BSYNC B0 ;  /* 0x0000000000007941 */ /* 0x000fea0003800000 */
.L_x_16918:
[----:B------:R-:W-:-:S04]  /*66a0*/  LOP3.LUT R4, R23, 0x80000000, RZ, 0xc0, !PT ;  /* 0x8000000017047812 */ /* 0x000fc800078ec0ff */
[----:B------:R-:W-:-:S04]  /*66b0*/  SHF.R.U32.HI R5, RZ, 0x18, R4 ;  /* 0x00000018ff057819 */ /* 0x000fc80000011604 */
[----:B------:R-:W-:-:S05]  /*66c0*/  LOP3.LUT R5, R0, R5, RZ, 0xfc, !PT ;  /* 0x0000000500057212 */ /* 0x000fca00078efcff */
[----:B------:R0:W-:Y:S01]  /*66d0*/  STG.E.U8 [R2.64], R5 ;  /* 0x0000000502007986 */ /* 0x0001e2000c101124 */
[----:B------:R-:W-:Y:S05]  /*66e0*/  BRA `(.L_x_16904) ;  /* 0x0000072000007947 */ /* 0x000fea0003800000 */
.L_x_16914:
[----:B------:R-:W0:Y:S02]  /*66f0*/  I2F.S8 R0, R23 ;  /* 0x0000001700007306 */ /* 0x000e240000001400 */
[----:B0-----:R-:W-:-:S05]  /*6700*/  F2FP.BF16.PACK_AB R0, RZ, R0 ;  /* 0x00000000ff00723e */ /* 0x001fca00000010ff */
[----:B------:R0:W-:Y:S01]  /*6710*/  STG.E.U16 [R2.64], R0 ;  /* 0x0000000002007986 */ /* 0x0001e2000c101524 */
[----:B------:R-:W-:Y:S05]  /*6720*/  BRA `(.L_x_16904) ;  /* 0x000006e000007947 */ /* 0x000fea0003800000 */
.L_x_16911:
        /* <DEDUP_REMOVED lines=12> */
.L_x_16923:
        /* <DEDUP_REMOVED lines=17> */
.L_x_16926:
[----:B------:R-:W-:-:S04]  /*6900*/  LOP3.LUT R0, R23, 0x80000000, RZ, 0xc0, !PT ;  /* 0x8000000017007812 */ /* 0x000fc800078ec0ff */
[----:B------:R-:W-:-:S04]  /*6910*/  SHF.R.U32.HI R5, RZ, 0x18, R0 ;  /* 0x00000018ff057819 */ /* 0x000fc80000011600 */
[----:B------:R-:W-:-:S04]  /*6920*/  LOP3.LUT R4, R4, R5, RZ, 0xfc, !PT ;  /* 0x0000000504047212 */ /* 0x000fc800078efcff */
[----:B------:R-:W-:Y:S02]  /*6930*/  PRMT R0, R4, 0x7610, R0 ;  /* 0x0000761004007816 */ /* 0x000fe40000000000 */
.L_x_16925:
[----:B------:R-:W-:Y:S05]  /*6940*/  BSYNC B0 ;  /* 0x0000000000007941 */ /* 0x000fea0003800000 */
.L_x_16924:
[----:B------:R0:W-:Y:S01]  /*6950*/  STG.E.U8 [R2.64], R0 ;  /* 0x0000000002007986 */ /* 0x0001e2000c101124 */
[----:B------:R-:W-:Y:S05]  /*6960*/  BRA `(.L_x_16904) ;  /* 0x000004a000007947 */ /* 0x000fea0003800000 */
.L_x_16922:
        /* <DEDUP_REMOVED lines=17> */
.L_x_16929:
[----:B------:R-:W-:-:S04]  /*6a80*/  LOP3.LUT R0, R23, 0x80000000, RZ, 0xc0, !PT ;  /* 0x8000000017007812 */ /* 0x000fc800078ec0ff */
[----:B------:R-:W-:-:S04]  /*6a90*/  SHF.R.U32.HI R5, RZ, 0x18, R0 ;  /* 0x00000018ff057819 */ /* 0x000fc80000011600 */
[----:B------:R-:W-:-:S04]  /*6aa0*/  LOP3.LUT R4, R4, R5, RZ, 0xfc, !PT ;  /* 0x0000000504047212 */ /* 0x000fc800078efcff */
[----:B------:R-:W-:Y:S02]  /*6ab0*/  PRMT R0, R4, 0x7610, R0 ;  /* 0x0000761004007816 */ /* 0x000fe40000000000 */
.L_x_16928:
[----:B------:R-:W-:Y:S05]  /*6ac0*/  BSYNC B0 ;  /* 0x0000000000007941 */ /* 0x000fea0003800000 */
.L_x_16927:
[----:B------:R0:W-:Y:S01]  /*6ad0*/  STG.E.U8 [R2.64], R0 ;  /* 0x0000000002007986 */ /* 0x0001e2000c101124 */
[----:B------:R-:W-:Y:S05]  /*6ae0*/  BRA `(.L_x_16904) ;  /* 0x0000032000007947 */ /* 0x000fea0003800000 */
.L_x_16921:
        /* <DEDUP_REMOVED lines=22> */
.L_x_16903:
        /* <DEDUP_REMOVED lines=20> */
.L_x_16931:
[----:B------:R-:W-:-:S04]  /*6d90*/  LOP3.LUT R23, R23, 0xffff, RZ, 0xc0, !PT ;  /* 0x0000ffff17177812 */ /* 0x000fc800078ec0ff */
[----:B------:R-:W-:-:S05]  /*6da0*/  PRMT R23, R23, 0x8880, RZ ;  /* 0x0000888017177816 */ /* 0x000fca00000000ff */
[----:B------:R-:W-:-:S05]  /*6db0*/  IMAD.MOV.U32 R4, RZ, RZ, R23 ;  /* 0x000000ffff047224 */ /* 0x000fca00078e0017 */
[----:B------:R-:W-:-:S05]  /*6dc0*/  SHF.R.S32.HI R5, RZ, 0x1f, R4 ;  /* 0x0000001fff057819 */ /* 0x000fca0000011404 */
[----:B------:R0:W-:Y:S01]  /*6dd0*/  STG.E.64 [R2.64], R4 ;  /* 0x0000000402007986 */ /* 0x0001e2000c101b24 */
[----:B------:R-:W-:Y:S05]  /*6de0*/  BRA `(.L_x_16904) ;  /* 0x0000002000007947 */ /* 0x000fea0003800000 */
.L_x_16930:
[----:B------:R-:W-:-:S05]  /*6df0*/  PRMT R5, R23, 0x8880, RZ ;  /* 0x0000888017057816 */ /* 0x000fca00000000ff */
[----:B------:R0:W-:Y:S02]  /*6e00*/  STG.E [R2.64], R5 ;  /* 0x0000000502007986 */ /* 0x0001e4000c101924 */
.L_x_16904:
[----:B------:R-:W-:Y:S02]  /*6e10*/  IADD3 R24, R24, 0x80, RZ ;  /* 0x0000008018187810 */ /* 0x000fe40007ffe0ff */
.L_x_16865:
[----:B------:R-:W-:Y:S05]  /*6e20*/  BSYNC B6 ;  /* 0x0000000000067941 */ /* 0x000fea0003800000 */
.L_x_16864:
        /* <DEDUP_REMOVED lines=19> */
.L_x_16935:
[----:B------:R-:W-:Y:S01]  /*6f60*/  STG.E.U8 [R2.64], R18 ;  /* 0x0000001202007986 */ /* 0x000fe2000c101124 */
[----:B------:R-:W-:Y:S05]  /*6f70*/  EXIT ;  /* 0x000000000000794d */ /* 0x000fea0003800000 */
.L_x_16934:
        /* <DEDUP_REMOVED lines=12> */
.L_x_16938:
[----:B------:R-:W-:-:S05]  /*7040*/  PRMT R5, R18, 0x8880, RZ ;  /* 0x0000888012057816 */ /* 0x000fca00000000ff */
[----:B------:R-:W-:Y:S01]  /*7050*/  STG.E [R2.64], R5 ;  /* 0x0000000502007986 */ /* 0x000fe2000c101924 */
[----:B------:R-:W-:Y:S05]  /*7060*/  EXIT ;  /* 0x000000000000794d */ /* 0x000fea0003800000 */
.L_x_16937:
[----:B------:R-:W-:-:S04]  /*7070*/  PRMT R5, R18, 0x8880, RZ ;  /* 0x0000888012057816 */ /* 0x000fc800000000ff */
[----:B------:R-:W-:-:S05]  /*7080*/  PRMT R5, R5, 0x7710, RZ ;  /* 0x0000771005057816 */ /* 0x000fca00000000ff */
[----:B------:R-:W-:Y:S01]  /*7090*/  STG.E.U16 [R2.64], R5 ;  /* 0x0000000502007986 */ /* 0x000fe2000c101524 */
[----:B------:R-:W-:Y:S05]  /*70a0*/  EXIT ;  /* 0x000000000000794d */ /* 0x000fea0003800000 */
.L_x_16933:
        /* <DEDUP_REMOVED lines=9> */
.L_x_16940:
[----:B------:R-:W0:Y:S02]  /*7140*/  I2F.S8 R0, R18 ;  /* 0x0000001200007306 */ /* 0x000e240000001400 */
[----:B0-----:R-:W-:-:S05]  /*7150*/  F2FP.PACK_AB R0, RZ, R0 ;  /* 0x00000000ff00723e */ /* 0x001fca00000000ff */
[----:B------:R-:W-:Y:S01]  /*7160*/  STG.E.U16 [R2.64], R0 ;  /* 0x0000000002007986 */ /* 0x000fe2000c101524 */
[----:B------:R-:W-:Y:S05]  /*7170*/  EXIT ;  /* 0x000000000000794d */ /* 0x000fea0003800000 */
.L_x_16939:
        /* <DEDUP_REMOVED lines=10> */
.L_x_16942:
[----:B------:R-:W0:Y:S02]  /*7220*/  I2F.S8 R18, R18 ;  /* 0x0000001200127306 */ /* 0x000e240000001400 */
[----:B0-----:R-:W-:-:S04]  /*7230*/  F2FP.PACK_AB R5, RZ, R18 ;  /* 0x00000012ff05723e */ /* 0x001fc800000000ff */
[----:B------:R-:W-:-:S05]  /*7240*/  PRMT R5, R5, 0x5410, RZ ;  /* 0x0000541005057816 */ /* 0x000fca00000000ff */
[----:B------:R-:W-:Y:S01]  /*7250*/  STG.E [R2.64], R5 ;  /* 0x0000000502007986 */ /* 0x000fe2000c101924 */
[----:B------:R-:W-:Y:S05]  /*7260*/  EXIT ;  /* 0x000000000000794d */ /* 0x000fea0003800000 */
.L_x_16941:
[----:B------:R-:W-:-:S04]  /*7270*/  PRMT R4, R18, 0x8880, RZ ;  /* 0x0000888012047816 */ /* 0x000fc800000000ff */
[----:B------:R-:W-:-:S06]  /*7280*/  PRMT R4, R4, 0x7710, RZ ;  /* 0x0000771004047816 */ /* 0x000fcc00000000ff */
[----:B------:R-:W0:Y:S02]  /*7290*/  I2F.F64.S16 R4, R4 ;  /* 0x0000000400047312 */ /* 0x000e240000101c00 */
[----:B0-----:R-:W-:Y:S01]  /*72a0*/  STG.E.64 [R2.64], R4 ;  /* 0x0000000402007986 */ /* 0x001fe2000c101b24 */
[----:B------:R-:W-:Y:S05]  /*72b0*/  EXIT ;  /* 0x000000000000794d */ /* 0x000fea0003800000 */
.L_x_16932:
        /* <DEDUP_REMOVED lines=12> */
.L_x_16945:
[----:B------:R-:W-:Y:S01]  /*7380*/  PRMT R4, R18, 0x8880, RZ ;  /* 0x0000888012047816 */ /* 0x000fe200000000ff */
[----:B------:R-:W-:-:S03]  /*7390*/  CS2R R6, SRZ ;  /* 0x0000000000067805 */ /* 0x000fc6000001ff00 */
[----:B------:R-:W-:-:S06]  /*73a0*/  PRMT R4, R4, 0x7710, RZ ;  /* 0x0000771004047816 */ /* 0x000fcc00000000ff */
[----:B------:R-:W0:Y:S02]  /*73b0*/  I2F.F64.S16 R4, R4 ;  /* 0x0000000400047312 */ /* 0x000e240000101c00 */
[----:B0-----:R-:W-:Y:S01]  /*73c0*/  STG.E.128 [R2.64], R4 ;  /* 0x0000000402007986 */ /* 0x001fe2000c101d24 */
[----:B------:R-:W-:Y:S05]  /*73d0*/  EXIT ;  /* 0x000000000000794d */ /* 0x000fea0003800000 */
.L_x_16944:
        /* <DEDUP_REMOVED lines=21> */
.L_x_16949:
[----:B------:R-:W-:Y:S05]  /*7530*/  BSYNC B0 ;  /* 0x0000000000007941 */ /* 0x000fea0003800000 */
.L_x_16948:
[----:B------:R-:W-:-:S05]  /*7540*/  LOP3.LUT R5, R0, R5, RZ, 0xfc, !PT ;  /* 0x0000000500057212 */ /* 0x000fca00078efcff */
[----:B------:R-:W-:Y:S01]  /*7550*/  STG.E.U8 [R2.64], R5 ;  /* 0x0000000502007986 */ /* 0x000fe2000c101124 */
[----:B------:R-:W-:Y:S05]  /*7560*/  EXIT ;  /* 0x000000000000794d */ /* 0x000fea0003800000 */
.L_x_16947:
        /* <DEDUP_REMOVED lines=13> */
.L_x_16951:
[----:B------:R-:W-:Y:S01]  /*7640*/  IMAD.MOV.U32 R0, RZ, RZ, 0x7f ;  /* 0x0000007fff007424 */ /* 0x000fe200078e00ff */
[----:B------:R-:W-:-:S04]  /*7650*/  ISETP.GT.U32.AND P0, PT, R4, 0x7f800000, PT ;  /* 0x7f8000000400780c */ /* 0x000fc80003f04070 */
[----:B------:R-:W-:-:S04]  /*7660*/  SEL R0, R0, 0x7c, P0 ;  /* 0x0000007c00007807 */ /* 0x000fc80000000000 */
.L_x_16952:
[----:B------:R-:W-:Y:S05]  /*7670*/  BSYNC B0 ;  /* 0x0000000000007941 */ /* 0x000fea0003800000 */
.L_x_16950:
[----:B------:R-:W-:-:S04]  /*7680*/  LOP3.LUT R4, R5, 0x80000000, RZ, 0xc0, !PT ;  /* 0x8000000005047812 */ /* 0x000fc800078ec0ff */
[----:B------:R-:W-:-:S04]  /*7690*/  SHF.R.U32.HI R5, RZ, 0x18, R4 ;  /* 0x00000018ff057819 */ /* 0x000fc80000011604 */
[----:B------:R-:W-:-:S05]  /*76a0*/  LOP3.LUT R5, R0, R5, RZ, 0xfc, !PT ;  /* 0x0000000500057212 */ /* 0x000fca00078efcff */
[----:B------:R-:W-:Y:S01]  /*76b0*/  STG.E.U8 [R2.64], R5 ;  /* 0x0000000502007986 */ /* 0x000fe2000c101124 */
[----:B------:R-:W-:Y:S05]  /*76c0*/  EXIT ;  /* 0x000000000000794d */ /* 0x000fea0003800000 */
.L_x_16946:
[----:B------:R-:W0:Y:S02]  /*76d0*/  I2F.S8 R0, R18 ;  /* 0x0000001200007306 */ /* 0x000e240000001400 */
[----:B0-----:R-:W-:-:S05]  /*76e0*/  F2FP.BF16.PACK_AB R0, RZ, R0 ;  /* 0x00000000ff00723e */ /* 0x001fca00000010ff */
[----:B------:R-:W-:Y:S01]  /*76f0*/  STG.E.U16 [R2.64], R0 ;  /* 0x0000000002007986 */ /* 0x000fe2000c101524 */
[----:B------:R-:W-:Y:S05]  /*7700*/  EXIT ;  /* 0x000000000000794d */ /* 0x000fea0003800000 */
.L_x_16943:
        /* <DEDUP_REMOVED lines=12> */
.L_x_16955:
        /* <DEDUP_REMOVED lines=17> */
.L_x_16958:
[----:B------:R-:W-:-:S04]  /*78e0*/  LOP3.LUT R0, R7, 0x80000000, RZ, 0xc0, !PT ;  /* 0x8000000007007812 */ /* 0x000fc800078ec0ff */
[----:B------:R-:W-:-:S04]  /*78f0*/  SHF.R.U32.HI R5, RZ, 0x18, R0 ;  /* 0x00000018ff057819 */ /* 0x000fc80000011600 */
[----:B------:R-:W-:-:S04]  /*7900*/  LOP3.LUT R4, R4, R5, RZ, 0xfc, !PT ;  /* 0x0000000504047212 */ /* 0x000fc800078efcff */
[----:B------:R-:W-:Y:S02]  /*7910*/  PRMT R0, R4, 0x7610, R0 ;  /* 0x0000761004007816 */ /* 0x000fe40000000000 */
.L_x_16957:
[----:B------:R-:W-:Y:S05]  /*7920*/  BSYNC B0 ;  /* 0x0000000000007941 */ /* 0x000fea0003800000 */
.L_x_16956:
[----:B------:R-:W-:Y:S01]  /*7930*/  STG.E.U8 [R2.64], R0 ;  /* 0x0000000002007986 */ /* 0x000fe2000c101124 */
[----:B------:R-:W-:Y:S05]  /*7940*/  EXIT ;  /* 0x000000000000794d */ /* 0x000fea0003800000 */
.L_x_16954:
        /* <DEDUP_REMOVED lines=17> */
.L_x_16961:
[----:B------:R-:W-:-:S04]  /*7a60*/  LOP3.LUT R0, R7, 0x80000000, RZ, 0xc0, !PT ;  /* 0x8000000007007812 */ /* 0x000fc800078ec0ff */
[----:B------:R-:W-:-:S04]  /*7a70*/  SHF.R.U32.HI R5, RZ, 0x18, R0 ;  /* 0x00000018ff057819 */ /* 0x000fc80000011600 */
[----:B------:R-:W-:-:S04]  /*7a80*/  LOP3.LUT R4, R4, R5, RZ, 0xfc, !PT ;  /* 0x0000000504047212 */ /* 0x000fc800078efcff */
[----:B------:R-:W-:Y:S02]  /*7a90*/  PRMT R0, R4, 0x7610, R0 ;  /* 0x0000761004007816 */ /* 0x000fe40000000000 */
.L_x_16960:
[----:B------:R-:W-:Y:S05]  /*7aa0*/  BSYNC B0 ;  /* 0x0000000000007941 */ /* 0x000fea0003800000 */
.L_x_16959:
[----:B------:R-:W-:Y:S01]  /*7ab0*/  STG.E.U8 [R2.64], R0 ;  /* 0x0000000002007986 */ /* 0x000fe2000c101124 */
[----:B------:R-:W-:Y:S05]  /*7ac0*/  EXIT ;  /* 0x000000000000794d */ /* 0x000fea0003800000 */
.L_x_16953:
        /* <DEDUP_REMOVED lines=22> */
.L_x_16936:
        /* <DEDUP_REMOVED lines=20> */
.L_x_16963:
[----:B------:R-:W-:-:S04]  /*7d70*/  LOP3.LUT R18, R18, 0xffff, RZ, 0xc0, !PT ;  /* 0x0000ffff12127812 */ /* 0x000fc800078ec0ff */
[----:B------:R-:W-:-:S05]  /*7d80*/  PRMT R18, R18, 0x8880, RZ ;  /* 0x0000888012127816 */ /* 0x000fca00000000ff */
[----:B------:R-:W-:-:S05]  /*7d90*/  IMAD.MOV.U32 R4, RZ, RZ, R18 ;  /* 0x000000ffff047224 */ /* 0x000fca00078e0012 */
[----:B------:R-:W-:-:S05]  /*7da0*/  SHF.R.S32.HI R5, RZ, 0x1f, R4 ;  /* 0x0000001fff057819 */ /* 0x000fca0000011404 */
[----:B------:R-:W-:Y:S01]  /*7db0*/  STG.E.64 [R2.64], R4 ;  /* 0x0000000402007986 */ /* 0x000fe2000c101b24 */
[----:B------:R-:W-:Y:S05]  /*7dc0*/  EXIT ;  /* 0x000000000000794d */ /* 0x000fea0003800000 */
.L_x_16962:
[----:B------:R-:W-:-:S05]  /*7dd0*/  PRMT R5, R18, 0x8880, RZ ;  /* 0x0000888012057816 */ /* 0x000fca00000000ff */
[----:B------:R-:W-:Y:S01]  /*7de0*/  STG.E [R2.64], R5 ;  /* 0x0000000502007986 */ /* 0x000fe2000c101924 */
[----:B------:R-:W-:Y:S05]  /*7df0*/  EXIT ;  /* 0x000000000000794d */ /* 0x000fea0003800000 */
.L_x_16964:
        /* <DEDUP_REMOVED lines=16> */
.L_x_30002:


//--------------------- .text._ZN2at6native18elementwise_kernelILi128ELi4EZNS0_22gpu_kernel_impl_nocastINS0_13BUnaryFunctorIaaaZZZNS0_21heaviside_kernel_cudaERNS_18TensorIteratorBaseEENKUlvE_clEvENKUlvE0_clEvEUlaaE_EEEEvS5_RKT_EUliE_EEviT1_ --------------------------
	.section	.text._ZN2at6native18elementwise_kernelILi128ELi4EZNS0_22gpu_kernel_impl_nocastINS0_13BUnaryFunctorIaaaZZZNS0_21heaviside_kernel_cudaERNS_18TensorIteratorBaseEENKUlvE_clEvENKUlvE0_clEvEUlaaE_EEEEvS5_RKT_EUliE_EEviT1_,"ax",@progbits
	.sectioninfo	@"SHI_REGISTERS=12"
	.align	128
        .global         _ZN2at6native18elementwise_kernelILi128ELi4EZNS0_22gpu_kernel_impl_nocastINS0_13BUnaryFunctorIaaaZZZNS0_21heaviside_kernel_cudaERNS_18TensorIteratorBaseEENKUlvE_clEvENKUlvE0_clEvEUlaaE_EEEEvS5_RKT_EUliE_EEviT1_
        .type           _ZN2at6native18elementwise_kernelILi128ELi4EZNS0_22gpu_kernel_impl_nocastINS0_13BUnaryFunctorIaaaZZZNS0_21heaviside_kernel_cudaERNS_18TensorIteratorBaseEENKUlvE_clEvENKUlvE0_clEvEUlaaE_EEEEvS5_RKT_EUliE_EEviT1_,@function
        .size           _ZN2at6native18elementwise_kernelILi128ELi4EZNS0_22gpu_kernel_impl_nocastINS0_13BUnaryFunctorIaaaZZZNS0_21heaviside_kernel_cudaERNS_18TensorIteratorBaseEENKUlvE_clEvENKUlvE0_clEvEUlaaE_EEEEvS5_RKT_EUliE_EEviT1_,(.L_x_30003 - _ZN2at6native18elementwise_kernelILi128ELi4EZNS0_22gpu_kernel_impl_nocastINS0_13BUnaryFunctorIaaaZZZNS0_21heaviside_kernel_cudaERNS_18TensorIteratorBaseEENKUlvE_clEvENKUlvE0_clEvEUlaaE_EEEEvS5_RKT_EUliE_EEviT1_)
        .other          _ZN2at6native18elementwise_kernelILi128ELi4EZNS0_22gpu_kernel_impl_nocastINS0_13BUnaryFunctorIaaaZZZNS0_21heaviside_kernel_cudaERNS_18TensorIteratorBaseEENKUlvE_clEvENKUlvE0_clEvEUlaaE_EEEEvS5_RKT_EUliE_EEviT1_,@"STO_CUDA_ENTRY STV_DEFAULT"
_ZN2at6native18elementwise_kernelILi128ELi4EZNS0_22gpu_kernel_impl_nocastINS0_13BUnaryFunctorIaaaZZZNS0_21heaviside_kernel_cudaERNS_18TensorIteratorBaseEENKUlvE_clEvENKUlvE0_clEvEUlaaE_EEEEvS5_RKT_EUliE_EEviT1_:
.text._ZN2at6native18elementwise_kernelILi128ELi4EZNS0_22gpu_kernel_impl_nocastINS0_13BUnaryFunctorIaaaZZZNS0_21heaviside_kernel_cudaERNS_18TensorIteratorBaseEENKUlvE_clEvENKUlvE0_clEvEUlaaE_EEEEvS5_RKT_EUliE_EEviT1_:
        /* <DEDUP_REMOVED lines=238> */
.L_x_16967:
[----:B------:R-:W-:-:S04]  /*0ee0*/  IADD3 R4, P0, R4, c[0x0][0x368], RZ ;  /* 0x0000da0004047a10 */ /* 0x000fc80007f1e0ff */
[----:B------:R-:W-:-:S05]  /*0ef0*/  IADD3.X R5, RZ, c[0x0][0x36c], RZ, P0, !PT ;  /* 0x0000db00ff057a10 */ /* 0x000fca00007fe4ff */
[----:B------:R-:W2:Y:S01]  /*0f00*/  LDG.E.S8 R4, [R4.64] ;  /* 0x0000000404047981 */ /* 0x000ea2000c1e1300 */
[----:B------:R-:W-:Y:S02]  /*0f10*/  IADD3 R6, P2, R3, c[0x0][0x360], RZ ;  /* 0x0000d80003067a10 */ /* 0x000fe40007f5e0ff */
[----:B------:R-:W-:Y:S02]  /*0f20*/  IADD3 R2, R2, 0x80, RZ ;  /* 0x0000008002027810 */ /* 0x000fe40007ffe0ff */
[----:B------:R-:W-:Y:S02]  /*0f30*/  IADD3.X R7, RZ, c[0x0][0x364], RZ, P2, !PT ;  /* 0x0000d900ff077a10 */ /* 0x000fe400017fe4ff */
[C---:B--2---:R-:W-:Y:S02]  /*0f40*/  ISETP.GT.AND P0, PT, R4.reuse, RZ, PT ;  /* 0x000000ff0400720c */ /* 0x044fe40003f04270 */
[----:B------:R-:W-:Y:S02]  /*0f50*/  LOP3.LUT P1, RZ, R4, 0xff, RZ, 0xc0, !PT ;  /* 0x000000ff04ff7812 */ /* 0x000fe4000782c0ff */
[----:B------:R-:W-:-:S04]  /*0f60*/  SEL R3, RZ, 0x1, !P0 ;  /* 0x00000001ff037807 */ /* 0x000fc80004000000 */
[----:B------:R-:W-:-:S05]  /*0f70*/  SEL R3, R0, R3, !P1 ;  /* 0x0000000300037207 */ /* 0x000fca0004800000 */
[----:B------:R0:W-:Y:S02]  /*0f80*/  STG.E.U8 [R6.64], R3 ;  /* 0x0000000306007986 */ /* 0x0001e4000c101104 */
.L_x_16966:
[----:B------:R-:W-:Y:S05]  /*0f90*/  BSYNC B0 ;  /* 0x0000000000007941 */ /* 0x000fea0003800000 */
.L_x_16965:
[----:B------:R-:W-:Y:S01]  /*0fa0*/  ISETP.GE.AND P0, PT, R2, c[0x0][0x160], PT ;  /* 0x0000580002007a0c */ /* 0x000fe20003f06270 */
[----:B------:R-:W-:-:S12]  /*0fb0*/  BSSY B0, `(.L_x_16968) ;  /* 0x00001e2000007945 */ /* 0x000fd80003800000 */
[----:B------:R-:W-:Y:S05]  /*0fc0*/  @P0 BRA `(.L_x_16969) ;  /* 0x00001e0000000947 */ /* 0x000fea0003800000 */
        /* <DEDUP_REMOVED lines=228> */
.L_x_16970:
        /* <DEDUP_REMOVED lines=8> */
[----:B------:R-:W-:-:S02]  /*1e90*/  SEL R3, RZ, 0x1, !P0 ;  /* 0x00000001ff037807 */ /* 0x000fc40004000000 */
[----:B------:R-:W-:Y:S02]  /*1ea0*/  ISETP.GE.AND P0, PT, R2, c[0x0][0x160], PT ;  /* 0x0000580002007a0c */ /* 0x000fe40003f06270 */
[----:B------:R-:W-:-:S05]  /*1eb0*/  SEL R3, R0, R3, !P1 ;  /* 0x0000000300037207 */ /* 0x000fca0004800000 */
[----:B------:R0:W-:Y:S06]  /*1ec0*/  STG.E.U8 [R6.64], R3 ;  /* 0x0000000306007986 */ /* 0x0001ec000c101104 */
        /* <DEDUP_REMOVED lines=229> */
.L_x_16971:
        /* <DEDUP_REMOVED lines=11> */
.L_x_16969:
[----:B------:R-:W-:Y:S05]  /*2dd0*/  BSYNC B0 ;  /* 0x0000000000007941 */ /* 0x000fea0003800000 */
.L_x_16968:
        /* <DEDUP_REMOVED lines=230> */
.L_x_16972:
[----:B------:R-:W-:-:S04]  /*3c40*/  IADD3 R4, P0, R4, c[0x0][0x368], RZ ;  /* 0x0000da0004047a10 */ /* 0x000fc80007f1e0ff */
[----:B------:R-:W-:-:S05]  /*3c50*/  IADD3.X R5, RZ, c[0x0][0x36c], RZ, P0, !PT ;  /* 0x0000db00ff057a10 */ /* 0x000fca00007fe4ff */
[----:B------:R-:W2:Y:S01]  /*3c60*/  LDG.E.S8 R4, [R4.64] ;  /* 0x0000000404047981 */ /* 0x000ea2000c1e1300 */
[----:B------:R-:W-:-:S04]  /*3c70*/  IADD3 R2, P2, R3, c[0x0][0x360], RZ ;  /* 0x0000d80003027a10 */ /* 0x000fc80007f5e0ff */
[----:B------:R-:W-:Y:S02]  /*3c80*/  IADD3.X R3, RZ, c[0x0][0x364], RZ, P2, !PT ;  /* 0x0000d900ff037a10 */ /* 0x000fe400017fe4ff */
[C---:B--2---:R-:W-:Y:S02]  /*3c90*/  LOP3.LUT P1, RZ, R4.reuse, 0xff, RZ, 0xc0, !PT ;  /* 0x000000ff04ff7812 */ /* 0x044fe4000782c0ff */
[----:B------:R-:W-:-:S11]  /*3ca0*/  ISETP.GT.AND P0, PT, R4, RZ, PT ;  /* 0x000000ff0400720c */ /* 0x000fd60003f04270 */
[----:B------:R-:W-:-:S05]  /*3cb0*/  @P1 SEL R0, RZ, 0x1, !P0 ;  /* 0x00000001ff001807 */ /* 0x000fca0004000000 */
[----:B------:R-:W-:Y:S01]  /*3cc0*/  STG.E.U8 [R2.64], R0 ;  /* 0x0000000002007986 */ /* 0x000fe2000c101104 */
[----:B------:R-:W-:Y:S05]  /*3cd0*/  EXIT ;  /* 0x000000000000794d */ /* 0x000fea0003800000 */
.L_x_16973:
        /* <DEDUP_REMOVED lines=10> */
.L_x_30003:


//--------------------- .text._ZN2at6native27unrolled_elementwise_kernelINS0_13BUnaryFunctorIaaaZZZNS0_21heaviside_kernel_cudaERNS_18TensorIteratorBaseEENKUlvE_clEvENKUlvE0_clEvEUlaaE_EESt5arrayIPcLm2EELi4E23TrivialOffsetCalculatorILi1EjESD_NS0_6memory15LoadWithoutCastENSE_16StoreWithoutCastEEEviT_T0_T2_T3_T4_T5_ --------------------------
	.section	.text._ZN2at6native27unrolled_elementwise_kernelINS0_13BUnaryFunctorIaaaZZZNS0_21heaviside_kernel_cudaERNS_18TensorIteratorBaseEENKUlvE_clEvENKUlvE0_clEvEUlaaE_EESt5arrayIPcLm2EELi4E23TrivialOffsetCalculatorILi1EjESD_NS0_6memory15LoadWithoutCastENSE_16StoreWithoutCastEEEviT_T0_T2_T3_T4_T5_,"ax",@progbits
	.sectioninfo	@"SHI_REGISTERS=18"
	.align	128
        .global         _ZN2at6native27unrolled_elementwise_kernelINS0_13BUnaryFunctorIaaaZZZNS0_21heaviside_kernel_cudaERNS_18TensorIteratorBaseEENKUlvE_clEvENKUlvE0_clEvEUlaaE_EESt5arrayIPcLm2EELi4E23TrivialOffsetCalculatorILi1EjESD_NS0_6memory15LoadWithoutCastENSE_16StoreWithoutCastEEEviT_T0_T2_T3_T4_T5_
        .type           _ZN2at6native27unrolled_elementwise_kernelINS0_13BUnaryFunctorIaaaZZZNS0_21heaviside_kernel_cudaERNS_18TensorIteratorBaseEENKUlvE_clEvENKUlvE0_clEvEUlaaE_EESt5arrayIPcLm2EELi4E23TrivialOffsetCalculatorILi1EjESD_NS0_6memory15LoadWithoutCastENSE_16StoreWithoutCastEEEviT_T0_T2_T3_T4_T5_,@function
        .size           _ZN2at6native27unrolled_elementwise_kernelINS0_13BUnaryFunctorIaaaZZZNS0_21heaviside_kernel_cudaERNS_18TensorIteratorBaseEENKUlvE_clEvENKUlvE0_clEvEUlaaE_EESt5arrayIPcLm2EELi4E23TrivialOffsetCalculatorILi1EjESD_NS0_6memory15LoadWithoutCastENSE_16StoreWithoutCastEEEviT_T0_T2_T3_T4_T5_,(.L_x_30004 - _ZN2at6native27unrolled_elementwise_kernelINS0_13BUnaryFunctorIaaaZZZNS0_21heaviside_kernel_cudaERNS_18TensorIteratorBaseEENKUlvE_clEvENKUlvE0_clEvEUlaaE_EESt5arrayIPcLm2EELi4E23TrivialOffsetCalculatorILi1EjESD_NS0_6memory15LoadWithoutCastENSE_16StoreWithoutCastEEEviT_T0_T2_T3_T4_T5_)
        .other          _ZN2at6native27unrolled_elementwise_kernelINS0_13BUnaryFunctorIaaaZZZNS0_21heaviside_kernel_cudaERNS_18TensorIteratorBaseEENKUlvE_clEvENKUlvE0_clEvEUlaaE_EESt5arrayIPcLm2EELi4E23TrivialOffsetCalculatorILi1EjESD_NS0_6memory15LoadWithoutCastENSE_16StoreWithoutCastEEEviT_T0_T2_T3_T4_T5_,@"STO_CUDA_ENTRY STV_DEFAULT"
_ZN2at6native27unrolled_elementwise_kernelINS0_13BUnaryFunctorIaaaZZZNS0_21heaviside_kernel_cudaERNS_18TensorIteratorBaseEENKUlvE_clEvENKUlvE0_clEvEUlaaE_EESt5arrayIPcLm2EELi4E23TrivialOffsetCalculatorILi1EjESD_NS0_6memory15LoadWithoutCastENSE_16StoreWithoutCastEEEviT_T0_T2_T3_T4_T5_:
.text._ZN2at6native27unrolled_elementwise_kernelINS0_13BUnaryFunctorIaaaZZZNS0_21heaviside_kernel_cudaERNS_18TensorIteratorBaseEENKUlvE_clEvENKUlvE0_clEvEUlaaE_EESt5arrayIPcLm2EELi4E23TrivialOffsetCalculatorILi1EjESD_NS0_6memory15LoadWithoutCastENSE_16StoreWithoutCastEEEviT_T0_T2_T3_T4_T5_:
[----:B------:R-:W-:Y:S02]  /*0000*/  IMAD.MOV.U32 R1, RZ, RZ, c[0x0][0x28] ;  /* 0x00000a00ff017624 */ /* 0x000fe400078e00ff */
[----:B------:R-:W0:Y:S01]  /*0010*/  S2R R0, SR_CTAID.X ;  /* 0x0000000000007919 */ /* 0x000e220000002500 */
[----:B------:R-:W-:Y:S01]  /*0020*/  IMAD.MOV.U32 R3, RZ, RZ, -0x200 ;  /* 0xfffffe00ff037424 */ /* 0x000fe200078e00ff */
[----:B------:R-:W-:Y:S01]  /*0030*/  PRMT R12, RZ, 0x7610, R12 ;  /* 0x00007610ff0c7816 */ /* 0x000fe2000000000c */
[----:B------:R-:W-:Y:S01]  /*0040*/  ULDC.64 UR4, c[0x0][0x118] ;  /* 0x0000460000047ab9 */ /* 0x000fe20000000a00 */
[----:B------:R-:W1:Y:S01]  /*0050*/  S2R R15, SR_TID.X ;  /* 0x00000000000f7919 */ /* 0x000e620000002100 */
[----:B------:R-:W-:Y:S01]  /*0060*/  PRMT R14, RZ, 0x7610, R14 ;  /* 0x00007610ff0e7816 */ /* 0x000fe2000000000e */
[----:B0-----:R-:W-:Y:S02]  /*0070*/  IMAD R2, R0, R3, c[0x0][0x160] ;  /* 0x0000580000027624 */ /* 0x001fe400078e0203 */
[----:B-1----:R-:W-:-:S03]  /*0080*/  IMAD.MOV.U32 R3, RZ, RZ, R15 ;  /* 0x000000ffff037224 */ /* 0x002fc600078e000f */
[----:B------:R-:W-:-:S13]  /*0090*/  ISETP.GE.AND P1, PT, R15, R2, PT ;  /* 0x000000020f00720c */ /* 0x000fda0003f26270 */
[----:B------:R-:W-:Y:S01]  /*00a0*/  @!P1 IMAD R4, R0, 0x200, R3 ;  /* 0x0000020000049824 */ /* 0x000fe200078e0203 */
[----:B------:R-:W-:-:S04]  /*00b0*/  @!P1 IADD3 R3, R3, 0x80, RZ ;  /* 0x0000008003039810 */ /* 0x000fc80007ffe0ff */
[----:B------:R-:W-:Y:S02]  /*00c0*/  ISETP.GE.AND P0, PT, R3, R2, PT ;  /* 0x000000020300720c */ /* 0x000fe40003f06270 */
[----:B------:R-:W-:-:S05]  /*00d0*/  @!P1 IADD3 R4, P2, R4, c[0x0][0x170], RZ ;  /* 0x00005c0004049a10 */ /* 0x000fca0007f5e0ff */
[----:B------:R-:W-:Y:S01]  /*00e0*/  @!P1 IMAD.X R5, RZ, RZ, c[0x0][0x174], P2 ;  /* 0x00005d00ff059624 */ /* 0x000fe200010e06ff */
[----:B------:R-:W-:-:S04]  /*00f0*/  PRMT R13, RZ, 0x7610, R13 ;  /* 0x00007610ff0d7816 */ /* 0x000fc8000000000d */
        /* <DEDUP_REMOVED lines=10> */
[----:B------:R1:W4:Y:S01]  /*01a0*/  @!P4 LDG.E.U8 R13, [R10.64] ;  /* 0x000000040a0dc981 */ /* 0x000322000c1e1100 */
[----:B------:R-:W-:-:S04]  /*01b0*/  @!P4 IADD3 R3, R3, 0x80, RZ ;  /* 0x000000800303c810 */ /* 0x000fc80007ffe0ff */
[----:B------:R-:W-:Y:S02]  /*01c0*/  ISETP.GE.AND P0, PT, R3, R2, PT ;  /* 0x000000020300720c */ /* 0x000fe40003f06270 */
[----:B0-----:R-:W-:-:S11]  /*01d0*/  IADD3 R4, R15, 0x80, RZ ;  /* 0x000000800f047810 */ /* 0x001fd60007ffe0ff */
[--C-:B------:R-:W-:Y:S01]  /*01e0*/  @!P0 IMAD R6, R0, 0x200, R3.reuse ;  /* 0x0000020000068824 */ /* 0x100fe200078e0203 */
[----:B------:R-:W-:-:S04]  /*01f0*/  PRMT R3, RZ, 0x7610, R3 ;  /* 0x00007610ff037816 */ /* 0x000fc80000000003 */
[----:B------:R-:W-:Y:S01]  /*0200*/  @!P0 IADD3 R6, P2, R6, c[0x0][0x170], RZ ;  /* 0x00005c0006068a10 */ /* 0x000fe20007f5e0ff */
[----:B------:R-:W-:-:S04]  /*0210*/  IMAD.MOV.U32 R5, RZ, RZ, R15 ;  /* 0x000000ffff057224 */ /* 0x000fc800078e000f */
[----:B------:R-:W-:Y:S02]  /*0220*/  @!P0 IMAD.X R7, RZ, RZ, c[0x0][0x174], P2 ;  /* 0x00005d00ff078624 */ /* 0x000fe400010e06ff */
[----:B------:R-:W-:-:S03]  /*0230*/  @!P1 IMAD.MOV.U32 R5, RZ, RZ, R4 ;  /* 0x000000ffff059224 */ /* 0x000fc600078e0004 */
[----:B------:R0:W5:Y:S01]  /*0240*/  @!P0 LDG.E.U8 R3, [R6.64] ;  /* 0x0000000406038981 */ /* 0x000162000c1e1100 */
[----:B------:R-:W-:Y:S02]  /*0250*/  ULDC.U8 UR6, c[0x0][0x165] ;  /* 0x0000594000067ab9 */ /* 0x000fe40000000000 */
[----:B-1----:R-:W-:Y:S02]  /*0260*/  IMAD.U32 R11, RZ, RZ, UR6 ;  /* 0x00000006ff0b7e24 */ /* 0x002fe4000f8e00ff */
[----:B0-----:R-:W-:-:S05]  /*0270*/  @!P1 IMAD R6, R0, 0x200, R15 ;  /* 0x0000020000069824 */ /* 0x001fca00078e020f */
[----:B------:R-:W-:Y:S01]  /*0280*/  @!P1 IADD3 R6, P4, R6, c[0x0][0x168], RZ ;  /* 0x00005a0006069a10 */ /* 0x000fe20007f9e0ff */
[----:B------:R-:W-:Y:S01]  /*0290*/  BSSY B0, `(.L_x_16974) ;  /* 0x0000020000007945 */ /* 0x000fe20003800000 */
[----:B--2---:R-:W-:-:S04]  /*02a0*/  PRMT R8, R14, 0x8880, RZ ;  /* 0x000088800e087816 */ /* 0x004fc800000000ff */
[----:B------:R-:W-:Y:S02]  /*02b0*/  ISETP.GT.AND P5, PT, R8, RZ, PT ;  /* 0x000000ff0800720c */ /* 0x000fe40003fa4270 */
[----:B------:R-:W-:Y:S02]  /*02c0*/  LOP3.LUT P0, RZ, R14, 0xff, RZ, 0xc0, !PT ;  /* 0x000000ff0eff7812 */ /* 0x000fe4000780c0ff */
[----:B---3--:R-:W-:-:S05]  /*02d0*/  PRMT R9, R12, 0x8880, RZ ;  /* 0x000088800c097816 */ /* 0x008fca00000000ff */
[----:B------:R-:W-:-:S05]  /*02e0*/  IMAD.MOV.U32 R4, RZ, RZ, R9 ;  /* 0x000000ffff047224 */ /* 0x000fca00078e0009 */
[----:B------:R-:W-:Y:S02]  /*02f0*/  ISETP.GT.AND P3, PT, R4, RZ, PT ;  /* 0x000000ff0400720c */ /* 0x000fe40003f64270 */
[----:B------:R-:W-:Y:S02]  /*0300*/  SEL R4, RZ, 0x1, !P5 ;  /* 0x00000001ff047807 */ /* 0x000fe40006800000 */
[----:B----4-:R-:W-:Y:S02]  /*0310*/  PRMT R7, R13, 0x8880, RZ ;  /* 0x000088800d077816 */ /* 0x010fe400000000ff */
[----:B------:R-:W-:Y:S02]  /*0320*/  SEL R9, R11, R4, !P0 ;  /* 0x000000040b097207 */ /* 0x000fe40004000000 */
[----:B------:R-:W-:Y:S01]  /*0330*/  ISETP.GT.AND P6, PT, R7, RZ, PT ;  /* 0x000000ff0700720c */ /* 0x000fe20003fc4270 */
[----:B------:R-:W-:-:S05]  /*0340*/  @!P1 IMAD.X R7, RZ, RZ, c[0x0][0x16c], P4 ;  /* 0x00005b00ff079624 */ /* 0x000fca00020e06ff */
[----:B------:R0:W-:Y:S01]  /*0350*/  @!P1 STG.E.U8 [R6.64], R9 ;  /* 0x0000000906009986 */ /* 0x0001e2000c101104 */
[----:B------:R-:W-:Y:S02]  /*0360*/  ISETP.GE.AND P5, PT, R5, R2, PT ;  /* 0x000000020500720c */ /* 0x000fe40003fa6270 */
[----:B------:R-:W-:Y:S02]  /*0370*/  LOP3.LUT P2, RZ, R12, 0xff, RZ, 0xc0, !PT ;  /* 0x000000ff0cff7812 */ /* 0x000fe4000784c0ff */
[----:B------:R-:W-:Y:S02]  /*0380*/  LOP3.LUT P0, RZ, R13, 0xff, RZ, 0xc0, !PT ;  /* 0x000000ff0dff7812 */ /* 0x000fe4000780c0ff */
[----:B------:R-:W-:Y:S02]  /*0390*/  SEL R4, RZ, 0x1, !P3 ;  /* 0x00000001ff047807 */ /* 0x000fe40005800000 */
[----:B------:R-:W-:Y:S02]  /*03a0*/  SEL R8, RZ, 0x1, !P6 ;  /* 0x00000001ff087807 */ /* 0x000fe40007000000 */
[----:B------:R-:W-:-:S02]  /*03b0*/  SEL R13, R11, R4, !P2 ;  /* 0x000000040b0d7207 */ /* 0x000fc40005000000 */
        /* <DEDUP_REMOVED lines=13> */
.L_x_16975:
[----:B0-----:R-:W-:Y:S05]  /*0490*/  BSYNC B0 ;  /* 0x0000000000007941 */ /* 0x001fea0003800000 */
.L_x_16974:
[----:B------:R-:W-:Y:S02]  /*04a0*/  ISETP.GE.AND P0, PT, R5, R2, PT ;  /* 0x000000020500720c */ /* 0x000fe40003f06270 */
[C---:B-----5:R-:W-:Y:S02]  /*04b0*/  LOP3.LUT P1, RZ, R3.reuse, 0xff, RZ, 0xc0, !PT ;  /* 0x000000ff03ff7812 */ /* 0x060fe4000782c0ff */
[----:B------:R-:W-:-:S09]  /*04c0*/  PRMT R3, R3, 0x8880, RZ ;  /* 0x0000888003037816 */ /* 0x000fd200000000ff */
[----:B------:R-:W-:Y:S05]  /*04d0*/  @P0 EXIT ;  /* 0x000000000000094d */ /* 0x000fea0003800000 */
[----:B------:R-:W-:Y:S01]  /*04e0*/  IMAD R0, R0, 0x200, R5 ;  /* 0x0000020000007824 */ /* 0x000fe200078e0205 */
[----:B------:R-:W-:-:S04]  /*04f0*/  ISETP.GT.AND P0, PT, R3, RZ, PT ;  /* 0x000000ff0300720c */ /* 0x000fc80003f04270 */
[----:B------:R-:W-:Y:S02]  /*0500*/  IADD3 R2, P2, R0, c[0x0][0x168], RZ ;  /* 0x00005a0000027a10 */ /* 0x000fe40007f5e0ff */
[----:B------:R-:W-:-:S03]  /*0510*/  @P1 SEL R11, RZ, 0x1, !P0 ;  /* 0x00000001ff0b1807 */ /* 0x000fc60004000000 */
[----:B------:R-:W-:-:S05]  /*0520*/  IMAD.X R3, RZ, RZ, c[0x0][0x16c], P2 ;  /* 0x00005b00ff037624 */ /* 0x000fca00010e06ff */
[----:B------:R-:W-:Y:S01]  /*0530*/  STG.E.U8 [R2.64], R11 ;  /* 0x0000000b02007986 */ /* 0x000fe2000c101104 */
[----:B------:R-:W-:Y:S05]  /*0540*/  EXIT ;  /* 0x000000000000794d */ /* 0x000fea0003800000 */
.L_x_16976:
        /* <DEDUP_REMOVED lines=11> */
.L_x_30004:


//--------------------- .text._ZN2at6native29vectorized_elementwise_kernelILi2ENS0_13BUnaryFunctorIaaaZZZNS0_21heaviside_kernel_cudaERNS_18TensorIteratorBaseEENKUlvE_clEvENKUlvE0_clEvEUlaaE_EESt5arrayIPcLm2EEEEviT0_T1_ --------------------------
	.section	.text._ZN2at6native29vectorized_elementwise_kernelILi2ENS0_13BUnaryFunctorIaaaZZZNS0_21heaviside_kernel_cudaERNS_18TensorIteratorBaseEENKUlvE_clEvENKUlvE0_clEvEUlaaE_EESt5arrayIPcLm2EEEEviT0_T1_,"ax",@progbits
	.sectioninfo	@"SHI_REGISTERS=27"
	.align	128
        .global         _ZN2at6native29vectorized_elementwise_kernelILi2ENS0_13BUnaryFunctorIaaaZZZNS0_21heaviside_kernel_cudaERNS_18TensorIteratorBaseEENKUlvE_clEvENKUlvE0_clEvEUlaaE_EESt5arrayIPcLm2EEEEviT0_T1_
        .type           _ZN2at6native29vectorized_elementwise_kernelILi2ENS0_13BUnaryFunctorIaaaZZZNS0_21heaviside_kernel_cudaERNS_18TensorIteratorBaseEENKUlvE_clEvENKUlvE0_clEvEUlaaE_EESt5arrayIPcLm2EEEEviT0_T1_,@function
        .size           _ZN2at6native29vectorized_elementwise_kernelILi2ENS0_13BUnaryFunctorIaaaZZZNS0_21heaviside_kernel_cudaERNS_18TensorIteratorBaseEENKUlvE_clEvENKUlvE0_clEvEUlaaE_EESt5arrayIPcLm2EEEEviT0_T1_,(.L_x_30005 - _ZN2at6native29vectorized_elementwise_kernelILi2ENS0_13BUnaryFunctorIaaaZZZNS0_21heaviside_kernel_cudaERNS_18TensorIteratorBaseEENKUlvE_clEvENKUlvE0_clEvEUlaaE_EESt5arrayIPcLm2EEEEviT0_T1_)
        .other          _ZN2at6native29vectorized_elementwise_kernelILi2ENS0_13BUnaryFunctorIaaaZZZNS0_21heaviside_kernel_cudaERNS_18TensorIteratorBaseEENKUlvE_clEvENKUlvE0_clEvEUlaaE_EESt5arrayIPcLm2EEEEviT0_T1_,@"STO_CUDA_ENTRY STV_DEFAULT"
_ZN2at6native29vectorized_elementwise_kernelILi2ENS0_13BUnaryFunctorIaaaZZZNS0_21heaviside_kernel_cudaERNS_18TensorIteratorBaseEENKUlvE_clEvENKUlvE0_clEvEUlaaE_EESt5arrayIPcLm2EEEEviT0_T1_:
.text._ZN2at6native29vectorized_elementwise_kernelILi2ENS0_13BUnaryFunctorIaaaZZZNS0_21heaviside_kernel_cudaERNS_18TensorIteratorBaseEENKUlvE_clEvENKUlvE0_clEvEUlaaE_EESt5arrayIPcLm2EEEEviT0_T1_:
[----:B------:R-:W-:Y:S02]  /*0000*/  IMAD.MOV.U32 R1, RZ, RZ, c[0x0][0x28] ;  /* 0x00000a00ff017624 */ /* 0x000fe400078e00ff */
[----:B------:R-:W0:Y:S01]  /*0010*/  S2R R2, SR_CTAID.X ;  /* 0x0000000000027919 */ /* 0x000e220000002500 */
[----:B------:R-:W-:Y:S02]  /*0020*/  ULDC.U8 UR6, c[0x0][0x165] ;  /* 0x0000594000067ab9 */ /* 0x000fe40000000000 */
[----:B------:R-:W-:Y:S01]  /*0030*/  ULDC.64 UR4, c[0x0][0x118] ;  /* 0x0000460000047ab9 */ /* 0x000fe20000000a00 */
[----:B------:R-:W-:Y:S02]  /*0040*/  IMAD.U32 R0, RZ, RZ, UR6 ;  /* 0x00000006ff007e24 */ /* 0x000fe4000f8e00ff */
[----:B0-----:R-:W-:-:S05]  /*0050*/  IMAD.SHL.U32 R2, R2, 0x400, RZ ;  /* 0x0000040002027824 */ /* 0x001fca00078e00ff */
[----:B------:R-:W-:-:S04]  /*0060*/  IADD3 R3, -R2, c[0x0][0x160], RZ ;  /* 0x0000580002037a10 */ /* 0x000fc80007ffe1ff */
[----:B------:R-:W-:-:S13]  /*0070*/  ISETP.GE.U32.AND P0, PT, R3, 0x400, PT ;  /* 0x000004000300780c */ /* 0x000fda0003f06070 */
[----:B------:R-:W-:Y:S05]  /*0080*/  @!P0 BRA `(.L_x_16977) ;  /* 0x0000046000008947 */ /* 0x000fea0003800000 */
[----:B------:R-:W0:Y:S01]  /*0090*/  S2R R11, SR_TID.X ;  /* 0x00000000000b7919 */ /* 0x000e220000002100 */
[----:B------:R-:W-:-:S04]  /*00a0*/  IADD3 R6, P0, R2, c[0x0][0x170], RZ ;  /* 0x00005c0002067a10 */ /* 0x000fc80007f1e0ff */
[----:B------:R-:W-:-:S05]  /*00b0*/  LEA.HI.X.SX32 R7, R2, c[0x0][0x174], 0x1, P0 ;  /* 0x00005d0002077a11 */ /* 0x000fca00000f0eff */
[----:B0-----:R-:W-:-:S05]  /*00c0*/  IMAD.WIDE.U32 R6, R11, 0x2, R6 ;  /* 0x000000020b067825 */ /* 0x001fca00078e0006 */
[----:B------:R-:W2:Y:S04]  /*00d0*/  LDG.E.U16 R9, [R6.64] ;  /* 0x0000000406097981 */ /* 0x000ea8000c1e1500 */
[----:B------:R-:W3:Y:S04]  /*00e0*/  LDG.E.U16 R10, [R6.64+0x100] ;  /* 0x00010004060a7981 */ /* 0x000ee8000c1e1500 */
[----:B------:R3:W4:Y:S04]  /*00f0*/  LDG.E.U16 R5, [R6.64+0x200] ;  /* 0x0002000406057981 */ /* 0x000728000c1e1500 */
[----:B------:R3:W5:Y:S01]  /*0100*/  LDG.E.U16 R4, [R6.64+0x300] ;  /* 0x0003000406047981 */ /* 0x000762000c1e1500 */
[----:B------:R-:W-:-:S05]  /*0110*/  IADD3 R2, P0, R2, c[0x0][0x168], RZ ;  /* 0x00005a0002027a10 */ /* 0x000fca0007f1e0ff */
[----:B------:R-:W-:-:S04]  /*0120*/  IMAD.X R3, RZ, RZ, c[0x0][0x16c], P0 ;  /* 0x00005b00ff037624 */ /* 0x000fc800000e06ff */
[----:B------:R-:W-:Y:S01]  /*0130*/  IMAD.WIDE R2, R11, 0x2, R2 ;  /* 0x000000020b027825 */ /* 0x000fe200078e0202 */
[C---:B--2---:R-:W-:Y:S02]  /*0140*/  PRMT R11, R9.reuse, 0x8880, RZ ;  /* 0x00008880090b7816 */ /* 0x044fe400000000ff */
[C---:B------:R-:W-:Y:S02]  /*0150*/  PRMT R12, R9.reuse, 0x9991, RZ ;  /* 0x00009991090c7816 */ /* 0x040fe400000000ff */
[C---:B------:R-:W-:Y:S02]  /*0160*/  PRMT R8, R9.reuse, 0x7770, RZ ;  /* 0x0000777009087816 */ /* 0x040fe400000000ff */
[----:B------:R-:W-:Y:S02]  /*0170*/  PRMT R9, R9, 0x7771, RZ ;  /* 0x0000777109097816 */ /* 0x000fe400000000ff */
[----:B---3--:R-:W-:Y:S02]  /*0180*/  PRMT R6, R10, 0x7771, RZ ;  /* 0x000077710a067816 */ /* 0x008fe400000000ff */
[----:B------:R-:W-:-:S02]  /*0190*/  ISETP.NE.AND P2, PT, R9, RZ, PT ;  /* 0x000000ff0900720c */ /* 0x000fc40003f45270 */
[C---:B------:R-:W-:Y:S02]  /*01a0*/  PRMT R7, R10.reuse, 0x8880, RZ ;  /* 0x000088800a077816 */ /* 0x040fe400000000ff */
[----:B------:R-:W-:Y:S02]  /*01b0*/  PRMT R9, R10, 0x7770, RZ ;  /* 0x000077700a097816 */ /* 0x000fe400000000ff */
[----:B------:R-:W-:Y:S02]  /*01c0*/  ISETP.NE.AND P0, PT, R8, RZ, PT ;  /* 0x000000ff0800720c */ /* 0x000fe40003f05270 */
[----:B------:R-:W-:Y:S02]  /*01d0*/  ISETP.GT.AND P5, PT, R11, RZ, PT ;  /* 0x000000ff0b00720c */ /* 0x000fe40003fa4270 */
[----:B------:R-:W-:Y:S02]  /*01e0*/  ISETP.GT.AND P1, PT, R12, RZ, PT ;  /* 0x000000ff0c00720c */ /* 0x000fe40003f24270 */
[----:B------:R-:W-:-:S02]  /*01f0*/  PRMT R8, R10, 0x9991, RZ ;  /* 0x000099910a087816 */ /* 0x000fc400000000ff */
[----:B------:R-:W-:Y:S02]  /*0200*/  ISETP.NE.AND P4, PT, R6, RZ, PT ;  /* 0x000000ff0600720c */ /* 0x000fe40003f85270 */
[----:B------:R-:W-:Y:S02]  /*0210*/  ISETP.NE.AND P3, PT, R9, RZ, PT ;  /* 0x000000ff0900720c */ /* 0x000fe40003f65270 */
[----:B------:R-:W-:Y:S02]  /*0220*/  ISETP.GT.AND P6, PT, R7, RZ, PT ;  /* 0x000000ff0700720c */ /* 0x000fe40003fc4270 */
[----:B----4-:R-:W-:Y:S02]  /*0230*/  PRMT R6, R5, 0x7770, RZ ;  /* 0x0000777005067816 */ /* 0x010fe400000000ff */
[----:B------:R-:W-:Y:S02]  /*0240*/  SEL R7, RZ, 0x1, !P5 ;  /* 0x00000001ff077807 */ /* 0x000fe40006800000 */
[----:B------:R-:W-:-:S02]  /*0250*/  SEL R9, RZ, 0x1, !P1 ;  /* 0x00000001ff097807 */ /* 0x000fc40004800000 */
[----:B------:R-:W-:Y:S02]  /*0260*/  ISETP.GT.AND P5, PT, R8, RZ, PT ;  /* 0x000000ff0800720c */ /* 0x000fe40003fa4270 */
[C---:B------:R-:W-:Y:S02]  /*0270*/  PRMT R10, R5.reuse, 0x7771, RZ ;  /* 0x00007771050a7816 */ /* 0x040fe400000000ff */
[C---:B------:R-:W-:Y:S02]  /*0280*/  PRMT R8, R5.reuse, 0x8880, RZ ;  /* 0x0000888005087816 */ /* 0x040fe400000000ff */
[----:B------:R-:W-:Y:S02]  /*0290*/  ISETP.NE.AND P1, PT, R6, RZ, PT ;  /* 0x000000ff0600720c */ /* 0x000fe40003f25270 */
[----:B------:R-:W-:Y:S02]  /*02a0*/  PRMT R5, R5, 0x9991, RZ ;  /* 0x0000999105057816 */ /* 0x000fe400000000ff */
[----:B------:R-:W-:-:S02]  /*02b0*/  SEL R6, R0, R9, !P2 ;  /* 0x0000000900067207 */ /* 0x000fc40005000000 */
[----:B-----5:R-:W-:Y:S02]  /*02c0*/  PRMT R9, R4, 0x8880, RZ ;  /* 0x0000888004097816 */ /* 0x020fe400000000ff */
[----:B------:R-:W-:Y:S01]  /*02d0*/  SEL R17, R0, R7, !P0 ;  /* 0x0000000700117207 */ /* 0x000fe20004000000 */
[----:B------:R-:W-:Y:S01]  /*02e0*/  IMAD.MOV.U32 R7, RZ, RZ, R5 ;  /* 0x000000ffff077224 */ /* 0x000fe200078e0005 */
[----:B------:R-:W-:Y:S01]  /*02f0*/  ISETP.GT.AND P0, PT, R8, RZ, PT ;  /* 0x000000ff0800720c */ /* 0x000fe20003f04270 */
[----:B------:R-:W-:Y:S01]  /*0300*/  IMAD.MOV.U32 R8, RZ, RZ, R9 ;  /* 0x000000ffff087224 */ /* 0x000fe200078e0009 */
[----:B------:R-:W-:Y:S02]  /*0310*/  ISETP.NE.AND P2, PT, R10, RZ, PT ;  /* 0x000000ff0a00720c */ /* 0x000fe40003f45270 */
[----:B------:R-:W-:Y:S02]  /*0320*/  SEL R5, RZ, 0x1, !P6 ;  /* 0x00000001ff057807 */ /* 0x000fe40007000000 */
[----:B------:R-:W-:-:S02]  /*0330*/  PRMT R10, R4, 0x9991, RZ ;  /* 0x00009991040a7816 */ /* 0x000fc400000000ff */
[----:B------:R-:W-:Y:S02]  /*0340*/  ISETP.GT.AND P6, PT, R7, RZ, PT ;  /* 0x000000ff0700720c */ /* 0x000fe40003fc4270 */
[----:B------:R-:W-:Y:S02]  /*0350*/  SEL R7, RZ, 0x1, !P5 ;  /* 0x00000001ff077807 */ /* 0x000fe40006800000 */
[----:B------:R-:W-:Y:S02]  /*0360*/  ISETP.GT.AND P5, PT, R8, RZ, PT ;  /* 0x000000ff0800720c */ /* 0x000fe40003fa4270 */
[----:B------:R-:W-:Y:S02]  /*0370*/  PRMT R8, R4, 0x7770, RZ ;  /* 0x0000777004087816 */ /* 0x000fe400000000ff */
[----:B------:R-:W-:Y:S02]  /*0380*/  SEL R9, RZ, 0x1, !P0 ;  /* 0x00000001ff097807 */ /* 0x000fe40004000000 */
[----:B------:R-:W-:-:S02]  /*0390*/  ISETP.GT.AND P0, PT, R10, RZ, PT ;  /* 0x000000ff0a00720c */ /* 0x000fc40003f04270 */
[----:B------:R-:W-:Y:S02]  /*03a0*/  PRMT R4, R4, 0x7771, RZ ;  /* 0x0000777104047816 */ /* 0x000fe400000000ff */
[----:B------:R-:W-:Y:S02]  /*03b0*/  SEL R13, RZ, 0x1, !P5 ;  /* 0x00000001ff0d7807 */ /* 0x000fe40006800000 */
[----:B------:R-:W-:Y:S02]  /*03c0*/  SEL R11, RZ, 0x1, !P6 ;  /* 0x00000001ff0b7807 */ /* 0x000fe40007000000 */
[----:B------:R-:W-:Y:S02]  /*03d0*/  ISETP.NE.AND P5, PT, R4, RZ, PT ;  /* 0x000000ff0400720c */ /* 0x000fe40003fa5270 */
[----:B------:R-:W-:Y:S02]  /*03e0*/  SEL R15, RZ, 0x1, !P0 ;  /* 0x00000001ff0f7807 */ /* 0x000fe40004000000 */
[----:B------:R-:W-:-:S02]  /*03f0*/  ISETP.NE.AND P6, PT, R8, RZ, PT ;  /* 0x000000ff0800720c */ /* 0x000fc40003fc5270 */
        /* <DEDUP_REMOVED lines=15> */
.L_x_16977:
[----:B------:R-:W0:Y:S01]  /*04f0*/  S2R R11, SR_TID.X ;  /* 0x00000000000b7919 */ /* 0x000e220000002100 */
[----:B------:R-:W-:-:S02]  /*0500*/  PRMT R23, RZ, 0x7610, R23 ;  /* 0x00007610ff177816 */ /* 0x000fc40000000017 */
[C---:B0-----:R-:W-:Y:S01]  /*0510*/  ISETP.GE.AND P2, PT, R11.reuse, R3, PT ;  /* 0x000000030b00720c */ /* 0x041fe20003f46270 */
[----:B------:R-:W-:Y:S01]  /*0520*/  IMAD.MOV.U32 R8, RZ, RZ, R11 ;  /* 0x000000ffff087224 */ /* 0x000fe200078e000b */
[----:B------:R-:W-:-:S11]  /*0530*/  IADD3 R22, R11, 0x80, RZ ;  /* 0x000000800b167810 */ /* 0x000fd60007ffe0ff */
[----:B------:R-:W-:Y:S02]  /*0540*/  @!P2 IMAD.MOV.U32 R8, RZ, RZ, R22 ;  /* 0x000000ffff08a224 */ /* 0x000fe400078e0016 */
[----:B------:R-:W-:-:S03]  /*0550*/  @!P2 IMAD.IADD R20, R2, 0x1, R11 ;  /* 0x000000010214a824 */ /* 0x000fc600078e020b */
[----:B------:R-:W-:-:S13]  /*0560*/  ISETP.GE.AND P5, PT, R8, R3, PT ;  /* 0x000000030800720c */ /* 0x000fda0003fa6270 */
[----:B------:R-:W-:Y:S01]  /*0570*/  @!P5 IMAD.IADD R4, R2, 0x1, R8 ;  /* 0x000000010204d824 */ /* 0x000fe200078e0208 */
[----:B------:R-:W-:-:S04]  /*0580*/  @!P5 IADD3 R8, R8, 0x80, RZ ;  /* 0x000000800808d810 */ /* 0x000fc80007ffe0ff */
[----:B------:R-:W-:Y:S02]  /*0590*/  ISETP.GE.AND P4, PT, R8, R3, PT ;  /* 0x000000030800720c */ /* 0x000fe40003f86270 */
[----:B------:R-:W-:-:S05]  /*05a0*/  @!P5 IADD3 R4, P6, R4, c[0x0][0x170], RZ ;  /* 0x00005c000404da10 */ /* 0x000fca0007fde0ff */
[----:B------:R-:W-:-:S05]  /*05b0*/  @!P5 IMAD.X R5, RZ, RZ, c[0x0][0x174], P6 ;  /* 0x00005d00ff05d624 */ /* 0x000fca00030e06ff */
[----:B------:R0:W2:Y:S01]  /*05c0*/  @!P5 LDG.E.U8 R23, [R4.64] ;  /* 0x000000040417d981 */ /* 0x0000a2000c1e1100 */
[----:B------:R-:W-:Y:S01]  /*05d0*/  @!P4 IMAD.IADD R6, R2, 0x1, R8 ;  /* 0x000000010206c824 */ /* 0x000fe200078e0208 */
[----:B------:R-:W-:-:S04]  /*05e0*/  @!P4 IADD3 R8, R8, 0x80, RZ ;  /* 0x000000800808c810 */ /* 0x000fc80007ffe0ff */
[----:B------:R-:W-:Y:S02]  /*05f0*/  ISETP.GE.AND P0, PT, R8, R3, PT ;  /* 0x000000030800720c */ /* 0x000fe40003f06270 */
[----:B------:R-:W-:-:S11]  /*0600*/  @!P4 IADD3 R6, P6, R6, c[0x0][0x170], RZ ;  /* 0x00005c000606ca10 */ /* 0x000fd60007fde0ff */
[----:B------:R-:W-:Y:S01]  /*0610*/  @!P0 IMAD.IADD R18, R2, 0x1, R8 ;  /* 0x0000000102128824 */ /* 0x000fe200078e0208 */
[----:B------:R-:W-:-:S04]  /*0620*/  @!P0 IADD3 R8, R8, 0x80, RZ ;  /* 0x0000008008088810 */ /* 0x000fc80007ffe0ff */
[----:B------:R-:W-:-:S13]  /*0630*/  ISETP.GE.AND P3, PT, R8, R3, PT ;  /* 0x000000030800720c */ /* 0x000fda0003f66270 */
[----:B------:R-:W-:Y:S01]  /*0640*/  @!P3 IMAD.IADD R9, R2, 0x1, R8 ;  /* 0x000000010209b824 */ /* 0x000fe200078e0208 */
[----:B------:R-:W-:-:S04]  /*0650*/  @!P3 IADD3 R8, R8, 0x80, RZ ;  /* 0x000000800808b810 */ /* 0x000fc80007ffe0ff */
[----:B------:R-:W-:Y:S01]  /*0660*/  ISETP.GE.AND P1, PT, R8, R3, PT ;  /* 0x000000030800720c */ /* 0x000fe20003f26270 */
[----:B------:R-:W-:Y:S01]  /*0670*/  @!P4 IMAD.X R7, RZ, RZ, c[0x0][0x174], P6 ;  /* 0x00005d00ff07c624 */ /* 0x000fe200030e06ff */
[----:B------:R-:W-:-:S11]  /*0680*/  @!P2 IADD3 R20, P5, R20, c[0x0][0x170], RZ ;  /* 0x00005c001414aa10 */ /* 0x000fd60007fbe0ff */
[----:B------:R-:W-:Y:S01]  /*0690*/  @!P1 IMAD.IADD R14, R2, 0x1, R8 ;  /* 0x00000001020e9824 */ /* 0x000fe200078e0208 */
[----:B------:R-:W-:-:S04]  /*06a0*/  @!P1 IADD3 R8, R8, 0x80, RZ ;  /* 0x0000008008089810 */ /* 0x000fc80007ffe0ff */
[----:B------:R-:W-:Y:S01]  /*06b0*/  ISETP.GE.AND P6, PT, R8, R3, PT ;  /* 0x000000030800720c */ /* 0x000fe20003fc6270 */
[----:B------:R-:W-:Y:S01]  /*06c0*/  @!P2 IMAD.X R21, RZ, RZ, c[0x0][0x174], P5 ;  /* 0x00005d00ff15a624 */ /* 0x000fe200028e06ff */
[----:B------:R-:W-:Y:S02]  /*06d0*/  PRMT R10, RZ, 0x7610, R10 ;  /* 0x00007610ff0a7816 */ /* 0x000fe4000000000a */
[----:B------:R-:W-:Y:S02]  /*06e0*/  PRMT R12, RZ, 0x7610, R12 ;  /* 0x00007610ff0c7816 */ /* 0x000fe4000000000c */
[----:B------:R-:W-:Y:S02]  /*06f0*/  @!P0 IADD3 R18, P5, R18, c[0x0][0x170], RZ ;  /* 0x00005c0012128a10 */ /* 0x000fe40007fbe0ff */
[----:B------:R-:W3:Y:S01]  /*0700*/  @!P2 LDG.E.U8 R10, [R20.64] ;  /* 0x00000004140aa981 */ /* 0x000ee2000c1e1100 */
[----:B------:R-:W-:-:S03]  /*0710*/  PRMT R16, RZ, 0x7610, R16 ;  /* 0x00007610ff107816 */ /* 0x000fc60000000010 */
[----:B------:R1:W4:Y:S01]  /*0720*/  @!P4 LDG.E.U8 R12, [R6.64] ;  /* 0x00000004060cc981 */ /* 0x000322000c1e1100 */
[----:B------:R-:W-:Y:S01]  /*0730*/  @!P6 IMAD.IADD R24, R2, 0x1, R8 ;  /* 0x000000010218e824 */ /* 0x000fe200078e0208 */
[----:B------:R-:W-:Y:S01]  /*0740*/  @!P6 IADD3 R8, R8, 0x80, RZ ;  /* 0x000000800808e810 */ /* 0x000fe20007ffe0ff */
[----:B------:R-:W-:-:S03]  /*0750*/  @!P0 IMAD.X R19, RZ, RZ, c[0x0][0x174], P5 ;  /* 0x00005d00ff138624 */ /* 0x000fc600028e06ff */
[----:B------:R-:W-:Y:S02]  /*0760*/  ISETP.GE.AND P4, PT, R8, R3, PT ;  /* 0x000000030800720c */ /* 0x000fe40003f86270 */
[----:B------:R5:W4:Y:S01]  /*0770*/  @!P0 LDG.E.U8 R16, [R18.64] ;  /* 0x0000000412108981 */ /* 0x000b22000c1e1100 */
[----:B0-----:R-:W-:Y:S02]  /*0780*/  @!P3 IADD3 R4, P5, R9, c[0x0][0x170], RZ ;  /* 0x00005c000904ba10 */ /* 0x001fe40007fbe0ff */
[----:B------:R-:W-:Y:S02]  /*0790*/  @!P1 IADD3 R14, P0, R14, c[0x0][0x170], RZ ;  /* 0x00005c000e0e9a10 */ /* 0x000fe40007f1e0ff */
[----:B------:R-:W-:Y:S01]  /*07a0*/  PRMT R17, RZ, 0x7610, R17 ;  /* 0x00007610ff117816 */ /* 0x000fe20000000011 */
[----:B------:R-:W-:Y:S01]  /*07b0*/  @!P3 IMAD.X R5, RZ, RZ, c[0x0][0x174], P5 ;  /* 0x00005d00ff05b624 */ /* 0x000fe200028e06ff */
[----:B------:R-:W-:Y:S01]  /*07c0*/  PRMT R13, RZ, 0x7610, R13 ;  /* 0x00007610ff0d7816 */ /* 0x000fe2000000000d */
[----:B------:R-:W-:-:S03]  /*07d0*/  @!P1 IMAD.X R15, RZ, RZ, c[0x0][0x174], P0 ;  /* 0x00005d00ff0f9624 */ /* 0x000fc600000e06ff */
[----:B------:R-:W-:Y:S01]  /*07e0*/  @!P4 IMAD.IADD R8, R2, 0x1, R8 ;  /* 0x000000010208c824 */ /* 0x000fe200078e0208 */
[----:B------:R0:W4:Y:S04]  /*07f0*/  @!P3 LDG.E.U8 R17, [R4.64] ;  /* 0x000000040411b981 */ /* 0x000128000c1e1100 */
[----:B------:R-:W-:Y:S01]  /*0800*/  @!P4 IADD3 R8, P0, R8, c[0x0][0x170], RZ ;  /* 0x00005c000808ca10 */ /* 0x000fe20007f1e0ff */
[----:B------:R3:W4:Y:S01]  /*0810*/  @!P1 LDG.E.U8 R13, [R14.64] ;  /* 0x000000040e0d9981 */ /* 0x000722000c1e1100 */
[----:B-----5:R-:W-:-:S03]  /*0820*/  PRMT R18, RZ, 0x7610, R18 ;  /* 0x00007610ff127816 */ /* 0x020fc60000000012 */
[----:B------:R-:W-:Y:S01]  /*0830*/  @!P4 IMAD.X R9, RZ, RZ, c[0x0][0x174], P0 ;  /* 0x00005d00ff09c624 */ /* 0x000fe200000e06ff */
[----:B-1----:R-:W-:Y:S02]  /*0840*/  @!P6 IADD3 R6, P1, R24, c[0x0][0x170], RZ ;  /* 0x00005c001806ea10 */ /* 0x002fe40007f3e0ff */
[----:B------:R-:W-:Y:S02]  /*0850*/  PRMT R19, RZ, 0x7610, R19 ;  /* 0x00007610ff137816 */ /* 0x000fe40000000013 */
[----:B------:R1:W5:Y:S01]  /*0860*/  @!P4 LDG.E.U8 R18, [R8.64] ;  /* 0x000000040812c981 */ /* 0x000362000c1e1100 */
[----:B------:R-:W-:-:S05]  /*0870*/  @!P6 IMAD.X R7, RZ, RZ, c[0x0][0x174], P1 ;  /* 0x00005d00ff07e624 */ /* 0x000fca00008e06ff */
[----:B------:R1:W5:Y:S01]  /*0880*/  @!P6 LDG.E.U8 R19, [R6.64] ;  /* 0x000000040613e981 */ /* 0x000362000c1e1100 */
[--C-:B0-----:R-:W-:Y:S02]  /*0890*/  IMAD.MOV.U32 R4, RZ, RZ, R11.reuse ;  /* 0x000000ffff047224 */ /* 0x101fe400078e000b */
[----:B-1----:R-:W-:-:S05]  /*08a0*/  @!P2 IMAD.IADD R6, R2, 0x1, R11 ;  /* 0x000000010206a824 */ /* 0x002fca00078e020b */
[----:B------:R-:W-:Y:S01]  /*08b0*/  @!P2 IADD3 R6, P3, R6, c[0x0][0x168], RZ ;  /* 0x00005a000606aa10 */ /* 0x000fe20007f7e0ff */
[----:B------:R-:W-:Y:S01]  /*08c0*/  @!P2 IMAD.MOV.U32 R4, RZ, RZ, R22 ;  /* 0x000000ffff04a224 */ /* 0x000fe200078e0016 */
[----:B------:R-:W-:Y:S01]  /*08d0*/  BSSY B0, `(.L_x_16978) ;  /* 0x0000059000007945 */ /* 0x000fe20003800000 */
[----:B------:R-:W-:Y:S01]  /*08e0*/  BSSY B1, `(.L_x_16979) ;  /* 0x0000051000017945 */ /* 0x000fe20003800000 */
[----:B--2---:R-:W-:-:S04]  /*08f0*/  PRMT R5, R23, 0x8880, RZ ;  /* 0x0000888017057816 */ /* 0x004fc800000000ff */
[----:B------:R-:W-:Y:S02]  /*0900*/  ISETP.GT.AND P0, PT, R5, RZ, PT ;  /* 0x000000ff0500720c */ /* 0x000fe40003f04270 */
[----:B------:R-:W-:Y:S02]  /*0910*/  LOP3.LUT P5, RZ, R23, 0xff, RZ, 0xc0, !PT ;  /* 0x000000ff17ff7812 */ /* 0x000fe400078ac0ff */
[----:B---3--:R-:W-:-:S05]  /*0920*/  PRMT R14, R10, 0x8880, RZ ;  /* 0x000088800a0e7816 */ /* 0x008fca00000000ff */
[----:B------:R-:W-:Y:S01]  /*0930*/  IMAD.MOV.U32 R5, RZ, RZ, R14 ;  /* 0x000000ffff057224 */ /* 0x000fe200078e000e */
[----:B----4-:R-:W-:-:S04]  /*0940*/  PRMT R7, R12, 0x8880, RZ ;  /* 0x000088800c077816 */ /* 0x010fc800000000ff */
[----:B------:R-:W-:Y:S02]  /*0950*/  ISETP.GT.AND P6, PT, R5, RZ, PT ;  /* 0x000000ff0500720c */ /* 0x000fe40003fc4270 */
[----:B------:R-:W-:Y:S02]  /*0960*/  LOP3.LUT P1, RZ, R10, 0xff, RZ, 0xc0, !PT ;  /* 0x000000ff0aff7812 */ /* 0x000fe4000782c0ff */
[----:B------:R-:W-:Y:S02]  /*0970*/  SEL R5, RZ, 0x1, !P6 ;  /* 0x00000001ff057807 */ /* 0x000fe40007000000 */
[----:B------:R-:W-:Y:S02]  /*0980*/  PRMT R8, R16, 0x8880, RZ ;  /* 0x0000888010087816 */ /* 0x000fe400000000ff */
[----:B------:R-:W-:Y:S01]  /*0990*/  ISETP.GT.AND P6, PT, R7, RZ, PT ;  /* 0x000000ff0700720c */ /* 0x000fe20003fc4270 */
[----:B------:R-:W-:Y:S01]  /*09a0*/  @!P2 IMAD.X R7, RZ, RZ, c[0x0][0x16c], P3 ;  /* 0x00005b00ff07a624 */ /* 0x000fe200018e06ff */
[----:B------:R-:W-:Y:S01]  /*09b0*/  SEL R11, R0, R5, !P1 ;  /* 0x00000005000b7207 */ /* 0x000fe20004800000 */
[----:B------:R-:W-:Y:S01]  /*09c0*/  IMAD.MOV.U32 R5, RZ, RZ, R8 ;  /* 0x000000ffff057224 */ /* 0x000fe200078e0008 */
[----:B------:R-:W-:-:S03]  /*09d0*/  PRMT R8, R17, 0x8880, RZ ;  /* 0x0000888011087816 */ /* 0x000fc600000000ff */
[----:B------:R5:W-:Y:S01]  /*09e0*/  @!P2 STG.E.U8 [R6.64], R11 ;  /* 0x0000000b0600a986 */ /* 0x000be2000c101104 */
[----:B------:R-:W-:Y:S02]  /*09f0*/  ISETP.GT.AND P2, PT, R5, RZ, PT ;  /* 0x000000ff0500720c */ /* 0x000fe40003f44270 */
[----:B------:R-:W-:Y:S02]  /*0a00*/  PRMT R9, R13, 0x8880, RZ ;  /* 0x000088800d097816 */ /* 0x000fe400000000ff */
[----:B------:R-:W-:Y:S02]  /*0a10*/  SEL R5, RZ, 0x1, !P0 ;  /* 0x00000001ff057807 */ /* 0x000fe40004000000 */
[----:B------:R-:W-:Y:S01]  /*0a20*/  ISETP.GT.AND P0, PT, R8, RZ, PT ;  /* 0x000000ff0800720c */ /* 0x000fe20003f04270 */
[----:B------:R-:W-:Y:S01]  /*0a30*/  IMAD.MOV.U32 R8, RZ, RZ, R9 ;  /* 0x000000ffff087224 */ /* 0x000fe200078e0009 */
[----:B------:R-:W-:Y:S02]  /*0a40*/  SEL R15, R0, R5, !P5 ;  /* 0x00000005000f7207 */ /* 0x000fe40006800000 */
[----:B------:R-:W-:-:S02]  /*0a50*/  LOP3.LUT P1, RZ, R16, 0xff, RZ, 0xc0, !PT ;  /* 0x000000ff10ff7812 */ /* 0x000fc4000782c0ff */
[----:B------:R-:W-:Y:S02]  /*0a60*/  SEL R5, RZ, 0x1, !P2 ;  /* 0x00000001ff057807 */ /* 0x000fe40005000000 */
[----:B------:R-:W-:Y:S02]  /*0a70*/  SEL R9, RZ, 0x1, !P6 ;  /* 0x00000001ff097807 */ /* 0x000fe40007000000 */
[----:B-----5:R-:W-:Y:S02]  /*0a80*/  PRMT R7, R18, 0x8880, RZ ;  /* 0x0000888012077816 */ /* 0x020fe400000000ff */
[----:B------:R-:W-:Y:S02]  /*0a90*/  LOP3.LUT P6, RZ, R13, 0xff, RZ, 0xc0, !PT ;  /* 0x000000ff0dff7812 */ /* 0x000fe400078cc0ff */
[----:B------:R-:W-:Y:S02]  /*0aa0*/  ISETP.GT.AND P5, PT, R8, RZ, PT ;  /* 0x000000ff0800720c */ /* 0x000fe40003fa4270 */
[----:B------:R-:W-:-:S02]  /*0ab0*/  SEL R13, R0, R5, !P1 ;  /* 0x00000005000d7207 */ /* 0x000fc40004800000 */
[----:B------:R-:W-:Y:S02]  /*0ac0*/  SEL R5, RZ, 0x1, !P0 ;  /* 0x00000001ff057807 */ /* 0x000fe40004000000 */
[----:B------:R-:W-:Y:S02]  /*0ad0*/  ISETP.GT.AND P0, PT, R7, RZ, PT ;  /* 0x000000ff0700720c */ /* 0x000fe40003f04270 */
[----:B------:R-:W-:Y:S02]  /*0ae0*/  SEL R7, RZ, 0x1, !P5 ;  /* 0x00000001ff077807 */ /* 0x000fe40006800000 */
[----:B------:R-:W-:Y:S02]  /*0af0*/  ISETP.GE.AND P5, PT, R4, R3, PT ;  /* 0x000000030400720c */ /* 0x000fe40003fa6270 */
[----:B------:R-:W-:Y:S02]  /*0b00*/  PRMT R6, R19, 0x8880, RZ ;  /* 0x0000888013067816 */ /* 0x000fe400000000ff */
[----:B------:R-:W-:-:S02]  /*0b10*/  LOP3.LUT P2, RZ, R18, 0xff, RZ, 0xc0, !PT ;  /* 0x000000ff12ff7812 */ /* 0x000fc4000784c0ff */
[----:B------:R-:W-:Y:S02]  /*0b20*/  LOP3.LUT P4, RZ, R12, 0xff, RZ, 0xc0, !PT ;  /* 0x000000ff0cff7812 */ /* 0x000fe4000788c0ff */
[----:B------:R-:W-:Y:S02]  /*0b30*/  ISETP.GT.AND P1, PT, R6, RZ, PT ;  /* 0x000000ff0600720c */ /* 0x000fe40003f24270 */
[----:B------:R-:W-:Y:S02]  /*0b40*/  SEL R11, R0, R9, !P4 ;  /* 0x00000009000b7207 */ /* 0x000fe40006000000 */
[----:B------:R-:W-:Y:S02]  /*0b50*/  LOP3.LUT P3, RZ, R17, 0xff, RZ, 0xc0, !PT ;  /* 0x000000ff11ff7812 */ /* 0x000fe4000786c0ff */
[----:B------:R-:W-:Y:S02]  /*0b60*/  LOP3.LUT P4, RZ, R19, 0xff, RZ, 0xc0, !PT ;  /* 0x000000ff13ff7812 */ /* 0x000fe4000788c0ff */
[----:B------:R-:W-:-:S02]  /*0b70*/  SEL R9, RZ, 0x1, !P1 ;  /* 0x00000001ff097807 */ /* 0x000fc40004800000 */
[C---:B------:R-:W-:Y:S02]  /*0b80*/  SEL R5, R0.reuse, R5, !P3 ;  /* 0x0000000500057207 */ /* 0x040fe40005800000 */
[C---:B------:R-:W-:Y:S02]  /*0b90*/  SEL R17, R0.reuse, R7, !P6 ;  /* 0x0000000700117207 */ /* 0x040fe40007000000 */
[----:B------:R-:W-:Y:S02]  /*0ba0*/  SEL R9, R0, R9, !P4 ;  /* 0x0000000900097207 */ /* 0x000fe40006000000 */
[----:B------:R-:W-:Y:S01]  /*0bb0*/  @P2 SEL R0, RZ, 0x1, !P0 ;  /* 0x00000001ff002807 */ /* 0x000fe20004000000 */
        /* <DEDUP_REMOVED lines=13> */
.L_x_16980:
[----:B------:R-:W-:-:S13]  /*0c90*/  ISETP.GE.AND P0, PT, R4, R3, PT ;  /* 0x000000030400720c */ /* 0x000fda0003f06270 */
[----:B------:R-:W-:Y:S05]  /*0ca0*/  @P0 BRA `(.L_x_16982) ;  /* 0x000000c000000947 */ /* 0x000fea0003800000 */
[----:B0-----:R-:W-:Y:S01]  /*0cb0*/  IMAD.IADD R6, R2, 0x1, R4 ;  /* 0x0000000102067824 */ /* 0x001fe200078e0204 */
[----:B------:R-:W-:-:S04]  /*0cc0*/  IADD3 R4, R4, 0x80, RZ ;  /* 0x0000008004047810 */ /* 0x000fc80007ffe0ff */
[----:B------:R-:W-:-:S05]  /*0cd0*/  IADD3 R6, P0, R6, c[0x0][0x168], RZ ;  /* 0x00005a0006067a10 */ /* 0x000fca0007f1e0ff */
[----:B------:R-:W-:-:S05]  /*0ce0*/  IMAD.X R7, RZ, RZ, c[0x0][0x16c], P0 ;  /* 0x00005b00ff077624 */ /* 0x000fca00000e06ff */
[----:B------:R0:W-:Y:S03]  /*0cf0*/  STG.E.U8 [R6.64], R13 ;  /* 0x0000000d06007986 */ /* 0x0001e6000c101104 */
.L_x_16981:
[----:B------:R-:W-:-:S13]  /*0d00*/  ISETP.GE.AND P0, PT, R4, R3, PT ;  /* 0x000000030400720c */ /* 0x000fda0003f06270 */
[----:B------:R-:W-:Y:S05]  /*0d10*/  @P0 BRA `(.L_x_16983) ;  /* 0x000000d000000947 */ /* 0x000fea0003800000 */
[----:B0-----:R-:W-:Y:S01]  /*0d20*/  IMAD.IADD R6, R2, 0x1, R4 ;  /* 0x0000000102067824 */ /* 0x001fe200078e0204 */
[----:B------:R-:W-:-:S04]  /*0d30*/  IADD3 R4, R4, 0x80, RZ ;  /* 0x0000008004047810 */ /* 0x000fc80007ffe0ff */
[----:B------:R-:W-:-:S05]  /*0d40*/  IADD3 R6, P0, R6, c[0x0][0x168], RZ ;  /* 0x00005a0006067a10 */ /* 0x000fca0007f1e0ff */
[----:B------:R-:W-:-:S05]  /*0d50*/  IMAD.X R7, RZ, RZ, c[0x0][0x16c], P0 ;  /* 0x00005b00ff077624 */ /* 0x000fca00000e06ff */
[----:B------:R0:W-:Y:S03]  /*0d60*/  STG.E.U8 [R6.64], R5 ;  /* 0x0000000506007986 */ /* 0x0001e6000c101104 */
.L_x_16982:
        /* <DEDUP_REMOVED lines=8> */
.L_x_16983:
[----:B------:R-:W-:Y:S05]  /*0df0*/  BSYNC B1 ;  /* 0x0000000000017941 */ /* 0x000fea0003800000 */
.L_x_16979:
[----:B------:R-:W-:-:S13]  /*0e00*/  ISETP.GE.AND P0, PT, R4, R3, PT ;  /* 0x000000030400720c */ /* 0x000fda0003f06270 */
[----:B0-----:R-:W-:Y:S01]  /*0e10*/  @!P0 IMAD.IADD R6, R2, 0x1, R4 ;  /* 0x0000000102068824 */ /* 0x001fe200078e0204 */
[----:B------:R-:W-:-:S04]  /*0e20*/  @!P0 IADD3 R4, R4, 0x80, RZ ;  /* 0x0000008004048810 */ /* 0x000fc80007ffe0ff */
[----:B------:R-:W-:-:S05]  /*0e30*/  @!P0 IADD3 R6, P1, R6, c[0x0][0x168], RZ ;  /* 0x00005a0006068a10 */ /* 0x000fca0007f3e0ff */
[----:B------:R-:W-:-:S05]  /*0e40*/  @!P0 IMAD.X R7, RZ, RZ, c[0x0][0x16c], P1 ;  /* 0x00005b00ff078624 */ /* 0x000fca00008e06ff */
[----:B------:R0:W-:Y:S03]  /*0e50*/  @!P0 STG.E.U8 [R6.64], R9 ;  /* 0x0000000906008986 */ /* 0x0001e6000c101104 */
.L_x_16984:
[----:B------:R-:W-:Y:S05]  /*0e60*/  BSYNC B0 ;  /* 0x0000000000007941 */ /* 0x000fea0003800000 */
.L_x_16978:
        /* <DEDUP_REMOVED lines=8> */
.L_x_16985:
        /* <DEDUP_REMOVED lines=9> */
.L_x_30005:


//--------------------- .text._ZN2at6native29vectorized_elementwise_kernelILi4ENS0_13BUnaryFunctorIaaaZZZNS0_21heaviside_kernel_cudaERNS_18TensorIteratorBaseEENKUlvE_clEvENKUlvE0_clEvEUlaaE_EESt5arrayIPcLm2EEEEviT0_T1_ --------------------------
	.section	.text._ZN2at6native29vectorized_elementwise_kernelILi4ENS0_13BUnaryFunctorIaaaZZZNS0_21heaviside_kernel_cudaERNS_18TensorIteratorBaseEENKUlvE_clEvENKUlvE0_clEvEUlaaE_EESt5arrayIPcLm2EEEEviT0_T1_,"ax",@progbits
	.sectioninfo	@"SHI_REGISTERS=27"
	.align	128
        .global         _ZN2at6native29vectorized_elementwise_kernelILi4ENS0_13BUnaryFunctorIaaaZZZNS0_21heaviside_kernel_cudaERNS_18TensorIteratorBaseEENKUlvE_clEvENKUlvE0_clEvEUlaaE_EESt5arrayIPcLm2EEEEviT0_T1_
        .type           _ZN2at6native29vectorized_elementwise_kernelILi4ENS0_13BUnaryFunctorIaaaZZZNS0_21heaviside_kernel_cudaERNS_18TensorIteratorBaseEENKUlvE_clEvENKUlvE0_clEvEUlaaE_EESt5arrayIPcLm2EEEEviT0_T1_,@function
        .size           _ZN2at6native29vectorized_elementwise_kernelILi4ENS0_13BUnaryFunctorIaaaZZZNS0_21heaviside_kernel_cudaERNS_18TensorIteratorBaseEENKUlvE_clEvENKUlvE0_clEvEUlaaE_EESt5arrayIPcLm2EEEEviT0_T1_,(.L_x_30006 - _ZN2at6native29vectorized_elementwise_kernelILi4ENS0_13BUnaryFunctorIaaaZZZNS0_21heaviside_kernel_cudaERNS_18TensorIteratorBaseEENKUlvE_clEvENKUlvE0_clEvEUlaaE_EESt5arrayIPcLm2EEEEviT0_T1_)
        .other          _ZN2at6native29vectorized_elementwise_kernelILi4ENS0_13BUnaryFunctorIaaaZZZNS0_21heaviside_kernel_cudaERNS_18TensorIteratorBaseEENKUlvE_clEvENKUlvE0_clEvEUlaaE_EESt5arrayIPcLm2EEEEviT0_T1_,@"STO_CUDA_ENTRY STV_DEFAULT"
_ZN2at6native29vectorized_elementwise_kernelILi4ENS0_13BUnaryFunctorIaaaZZZNS0_21heaviside_kernel_cudaERNS_18TensorIteratorBaseEENKUlvE_clEvENKUlvE0_clEvEUlaaE_EESt5arrayIPcLm2EEEEviT0_T1_:
.text._ZN2at6native29vectorized_elementwise_kernelILi4ENS0_13BUnaryFunctorIaaaZZZNS0_21heaviside_kernel_cudaERNS_18TensorIteratorBaseEENKUlvE_clEvENKUlvE0_clEvEUlaaE_EESt5arrayIPcLm2EEEEviT0_T1_:
        /* <DEDUP_REMOVED lines=13> */
[----:B------:R-:W2:Y:S04]  /*00d0*/  LDG.E R9, [R6.64] ;  /* 0x0000000406097981 */ /* 0x000ea8000c1e1900 */
[----:B------:R0:W3:Y:S01]  /*00e0*/  LDG.E R3, [R6.64+0x200] ;  /* 0x0002000406037981 */ /* 0x0000e2000c1e1900 */
[C---:B--2---:R-:W-:Y:S02]  /*00f0*/  PRMT R4, R9.reuse, 0x7771, RZ ;  /* 0x0000777109047816 */ /* 0x044fe400000000ff */
[C---:B------:R-:W-:Y:S02]  /*0100*/  PRMT R11, R9.reuse, 0x9991, RZ ;  /* 0x00009991090b7816 */ /* 0x040fe400000000ff */
[C---:B------:R-:W-:Y:S02]  /*0110*/  PRMT R10, R9.reuse, 0x8880, RZ ;  /* 0x00008880090a7816 */ /* 0x040fe400000000ff */
[----:B------:R-:W-:-:S02]  /*0120*/  PRMT R8, R9, 0x7772, RZ ;  /* 0x0000777209087816 */ /* 0x000fc400000000ff */
[----:B------:R-:W-:Y:S02]  /*0130*/  ISETP.NE.AND P4, PT, R4, RZ, PT ;  /* 0x000000ff0400720c */ /* 0x000fe40003f85270 */
[----:B------:R-:W-:Y:S02]  /*0140*/  PRMT R4, R9, 0x7770, RZ ;  /* 0x0000777009047816 */ /* 0x000fe400000000ff */
[----:B------:R-:W-:Y:S02]  /*0150*/  ISETP.GT.AND P2, PT, R11, RZ, PT ;  /* 0x000000ff0b00720c */ /* 0x000fe40003f44270 */
[----:B------:R-:W-:Y:S02]  /*0160*/  ISETP.GT.AND P1, PT, R10, RZ, PT ;  /* 0x000000ff0a00720c */ /* 0x000fe40003f24270 */
[----:B------:R-:W-:Y:S02]  /*0170*/  ISETP.NE.AND P0, PT, R8, RZ, PT ;  /* 0x000000ff0800720c */ /* 0x000fe40003f05270 */
[----:B0-----:R-:W-:-:S02]  /*0180*/  PRMT R6, R9, 0xaaa2, RZ ;  /* 0x0000aaa209067816 */ /* 0x001fc400000000ff */
[C---:B------:R-:W-:Y:S02]  /*0190*/  PRMT R10, R9.reuse, 0x7773, RZ ;  /* 0x00007773090a7816 */ /* 0x040fe400000000ff */
[----:B------:R-:W-:Y:S02]  /*01a0*/  PRMT R8, R9, 0xbbb3, RZ ;  /* 0x0000bbb309087816 */ /* 0x000fe400000000ff */
[----:B------:R-:W-:Y:S02]  /*01b0*/  ISETP.NE.AND P3, PT, R4, RZ, PT ;  /* 0x000000ff0400720c */ /* 0x000fe40003f65270 */
[----:B------:R-:W-:Y:S02]  /*01c0*/  SEL R9, RZ, 0x1, !P2 ;  /* 0x00000001ff097807 */ /* 0x000fe40005000000 */
[----:B------:R-:W-:Y:S02]  /*01d0*/  SEL R7, RZ, 0x1, !P1 ;  /* 0x00000001ff077807 */ /* 0x000fe40004800000 */
[----:B------:R-:W-:-:S02]  /*01e0*/  SEL R4, R0, R9, !P4 ;  /* 0x0000000900047207 */ /* 0x000fc40006000000 */
[----:B------:R-:W-:Y:S02]  /*01f0*/  SEL R7, R0, R7, !P3 ;  /* 0x0000000700077207 */ /* 0x000fe40005800000 */
[----:B------:R-:W-:Y:S02]  /*0200*/  ISETP.GT.AND P6, PT, R6, RZ, PT ;  /* 0x000000ff0600720c */ /* 0x000fe40003fc4270 */
[----:B------:R-:W-:Y:S02]  /*0210*/  PRMT R4, R4, 0x7604, R7 ;  /* 0x0000760404047816 */ /* 0x000fe40000000007 */
[C---:B---3--:R-:W-:Y:S02]  /*0220*/  PRMT R7, R3.reuse, 0x7770, RZ ;  /* 0x0000777003077816 */ /* 0x048fe400000000ff */
[----:B------:R-:W-:Y:S02]  /*0230*/  ISETP.GT.AND P4, PT, R8, RZ, PT ;  /* 0x000000ff0800720c */ /* 0x000fe40003f84270 */
[----:B------:R-:W-:-:S02]  /*0240*/  PRMT R6, R3, 0x8880, RZ ;  /* 0x0000888003067816 */ /* 0x000fc400000000ff */
[----:B------:R-:W-:Y:S02]  /*0250*/  PRMT R8, R3, 0x9991, RZ ;  /* 0x0000999103087816 */ /* 0x000fe400000000ff */
[----:B------:R-:W-:Y:S02]  /*0260*/  ISETP.NE.AND P3, PT, R7, RZ, PT ;  /* 0x000000ff0700720c */ /* 0x000fe40003f65270 */
[----:B------:R-:W-:Y:S02]  /*0270*/  PRMT R9, R3, 0x7771, RZ ;  /* 0x0000777103097816 */ /* 0x000fe400000000ff */
[----:B------:R-:W-:Y:S02]  /*0280*/  SEL R7, RZ, 0x1, !P6 ;  /* 0x00000001ff077807 */ /* 0x000fe40007000000 */
[----:B------:R-:W-:Y:S02]  /*0290*/  ISETP.GT.AND P5, PT, R6, RZ, PT ;  /* 0x000000ff0600720c */ /* 0x000fe40003fa4270 */
[----:B------:R-:W-:-:S02]  /*02a0*/  ISETP.GT.AND P6, PT, R8, RZ, PT ;  /* 0x000000ff0800720c */ /* 0x000fc40003fc4270 */
[C---:B------:R-:W-:Y:S02]  /*02b0*/  PRMT R8, R3.reuse, 0x7772, RZ ;  /* 0x0000777203087816 */ /* 0x040fe400000000ff */
[----:B------:R-:W-:Y:S02]  /*02c0*/  PRMT R6, R3, 0xaaa2, RZ ;  /* 0x0000aaa203067816 */ /* 0x000fe400000000ff */
[----:B------:R-:W-:Y:S02]  /*02d0*/  ISETP.NE.AND P2, PT, R9, RZ, PT ;  /* 0x000000ff0900720c */ /* 0x000fe40003f45270 */
[----:B------:R-:W-:Y:S02]  /*02e0*/  SEL R9, RZ, 0x1, !P5 ;  /* 0x00000001ff097807 */ /* 0x000fe40006800000 */
[----:B------:R-:W-:Y:S02]  /*02f0*/  SEL R11, RZ, 0x1, !P6 ;  /* 0x00000001ff0b7807 */ /* 0x000fe40007000000 */
[----:B------:R-:W-:-:S02]  /*0300*/  ISETP.NE.AND P5, PT, R8, RZ, PT ;  /* 0x000000ff0800720c */ /* 0x000fc40003fa5270 */
[----:B------:R-:W-:Y:S02]  /*0310*/  ISETP.GT.AND P6, PT, R6, RZ, PT ;  /* 0x000000ff0600720c */ /* 0x000fe40003fc4270 */
[C---:B------:R-:W-:Y:S02]  /*0320*/  PRMT R8, R3.reuse, 0xbbb3, RZ ;  /* 0x0000bbb303087816 */ /* 0x040fe400000000ff */
[C---:B------:R-:W-:Y:S02]  /*0330*/  SEL R11, R0.reuse, R11, !P2 ;  /* 0x0000000b000b7207 */ /* 0x040fe40005000000 */
[----:B------:R-:W-:Y:S02]  /*0340*/  SEL R6, R0, R9, !P3 ;  /* 0x0000000900067207 */ /* 0x000fe40005800000 */
[----:B------:R-:W-:Y:S02]  /*0350*/  PRMT R3, R3, 0x7773, RZ ;  /* 0x0000777303037816 */ /* 0x000fe400000000ff */
[----:B------:R-:W-:-:S02]  /*0360*/  SEL R9, RZ, 0x1, !P6 ;  /* 0x00000001ff097807 */ /* 0x000fc40007000000 */
[----:B------:R-:W-:Y:S02]  /*0370*/  ISETP.GT.AND P3, PT, R8, RZ, PT ;  /* 0x000000ff0800720c */ /* 0x000fe40003f64270 */
[----:B------:R-:W-:Y:S02]  /*0380*/  IADD3 R2, P2, R2, c[0x0][0x168], RZ ;  /* 0x00005a0002027a10 */ /* 0x000fe40007f5e0ff */
[----:B------:R-:W-:Y:S02]  /*0390*/  PRMT R6, R11, 0x7604, R6 ;  /* 0x000076040b067816 */ /* 0x000fe40000000006 */
[----:B------:R-:W-:Y:S02]  /*03a0*/  SEL R13, R0, R7, !P0 ;  /* 0x00000007000d7207 */ /* 0x000fe40004000000 */
[----:B------:R-:W-:Y:S02]  /*03b0*/  ISETP.NE.AND P1, PT, R10, RZ, PT ;  /* 0x000000ff0a00720c */ /* 0x000fe40003f25270 */
[----:B------:R-:W-:Y:S01]  /*03c0*/  ISETP.NE.AND P6, PT, R3, RZ, PT ;  /* 0x000000ff0300720c */ /* 0x000fe20003fc5270 */
[----:B------:R-:W-:Y:S01]  /*03d0*/  IMAD.X R3, RZ, RZ, c[0x0][0x16c], P2 ;  /* 0x00005b00ff037624 */ /* 0x000fe200010e06ff */
[----:B------:R-:W-:-:S02]  /*03e0*/  SEL R7, RZ, 0x1, !P4 ;  /* 0x00000001ff077807 */ /* 0x000fc40006000000 */
[----:B------:R-:W-:Y:S01]  /*03f0*/  SEL R11, RZ, 0x1, !P3 ;  /* 0x00000001ff0b7807 */ /* 0x000fe20005800000 */
[----:B------:R-:W-:Y:S01]  /*0400*/  IMAD.WIDE R2, R5, 0x4, R2 ;  /* 0x0000000405027825 */ /* 0x000fe200078e0202 */
[C---:B------:R-:W-:Y:S02]  /*0410*/  SEL R9, R0.reuse, R9, !P5 ;  /* 0x0000000900097207 */ /* 0x040fe40006800000 */
[----:B------:R-:W-:Y:S02]  /*0420*/  PRMT R4, R13, 0x7054, R4 ;  /* 0x000070540d047816 */ /* 0x000fe40000000004 */
[C---:B------:R-:W-:Y:S02]  /*0430*/  SEL R7, R0.reuse, R7, !P1 ;  /* 0x0000000700077207 */ /* 0x040fe40004800000 */
[----:B------:R-:W-:Y:S02]  /*0440*/  SEL R11, R0, R11, !P6 ;  /* 0x0000000b000b7207 */ /* 0x000fe40007000000 */
[----:B------:R-:W-:-:S02]  /*0450*/  PRMT R6, R9, 0x7054, R6 ;  /* 0x0000705409067816 */ /* 0x000fc40000000006 */
[----:B------:R-:W-:Y:S02]  /*0460*/  PRMT R7, R7, 0x654, R4 ;  /* 0x0000065407077816 */ /* 0x000fe40000000004 */
[----:B------:R-:W-:-:S03]  /*0470*/  PRMT R11, R11, 0x654, R6 ;  /* 0x000006540b0b7816 */ /* 0x000fc60000000006 */
[----:B------:R-:W-:Y:S04]  /*0480*/  STG.E [R2.64], R7 ;  /* 0x0000000702007986 */ /* 0x000fe8000c101904 */
[----:B------:R-:W-:Y:S01]  /*0490*/  STG.E [R2.64+0x200], R11 ;  /* 0x0002000b02007986 */ /* 0x000fe2000c101904 */
[----:B------:R-:W-:Y:S05]  /*04a0*/  EXIT ;  /* 0x000000000000794d */ /* 0x000fea0003800000 */
.L_x_16986:
[----:B------:R-:W0:Y:S01]  /*04b0*/  S2R R11, SR_TID.X ;  /* 0x00000000000b7919 */ /* 0x000e220000002100 */
[----:B------:R-:W-:Y:S02]  /*04c0*/  PRMT R23, RZ, 0x7610, R23 ;  /* 0x00007610ff177816 */ /* 0x000fe40000000017 */
        /* <DEDUP_REMOVED lines=120> */
.L_x_16989:
[----:B------:R-:W-:-:S13]  /*0c50*/  ISETP.GE.AND P0, PT, R4, R3, PT ;  /* 0x000000030400720c */ /* 0x000fda0003f06270 */
[----:B------:R-:W-:Y:S05]  /*0c60*/  @P0 BRA `(.L_x_16991) ;  /* 0x000000c000000947 */ /* 0x000fea0003800000 */
[----:B0-----:R-:W-:Y:S01]  /*0c70*/  IMAD.IADD R6, R2, 0x1, R4 ;  /* 0x0000000102067824 */ /* 0x001fe200078e0204 */
[----:B------:R-:W-:-:S04]  /*0c80*/  IADD3 R4, R4, 0x80, RZ ;  /* 0x0000008004047810 */ /* 0x000fc80007ffe0ff */
[----:B------:R-:W-:-:S05]  /*0c90*/  IADD3 R6, P0, R6, c[0x0][0x168], RZ ;  /* 0x00005a0006067a10 */ /* 0x000fca0007f1e0ff */
[----:B------:R-:W-:-:S05]  /*0ca0*/  IMAD.X R7, RZ, RZ, c[0x0][0x16c], P0 ;  /* 0x00005b00ff077624 */ /* 0x000fca00000e06ff */
[----:B------:R0:W-:Y:S03]  /*0cb0*/  STG.E.U8 [R6.64], R13 ;  /* 0x0000000d06007986 */ /* 0x0001e6000c101104 */
.L_x_16990:
[----:B------:R-:W-:-:S13]  /*0cc0*/  ISETP.GE.AND P0, PT, R4, R3, PT ;  /* 0x000000030400720c */ /* 0x000fda0003f06270 */
[----:B------:R-:W-:Y:S05]  /*0cd0*/  @P0 BRA `(.L_x_16992) ;  /* 0x000000d000000947 */ /* 0x000fea0003800000 */
[----:B0-----:R-:W-:Y:S01]  /*0ce0*/  IMAD.IADD R6, R2, 0x1, R4 ;  /* 0x0000000102067824 */ /* 0x001fe200078e0204 */
[----:B------:R-:W-:-:S04]  /*0cf0*/  IADD3 R4, R4, 0x80, RZ ;  /* 0x0000008004047810 */ /* 0x000fc80007ffe0ff */
[----:B------:R-:W-:-:S05]  /*0d00*/  IADD3 R6, P0, R6, c[0x0][0x168], RZ ;  /* 0x00005a0006067a10 */ /* 0x000fca0007f1e0ff */
[----:B------:R-:W-:-:S05]  /*0d10*/  IMAD.X R7, RZ, RZ, c[0x0][0x16c], P0 ;  /* 0x00005b00ff077624 */ /* 0x000fca00000e06ff */
[----:B------:R0:W-:Y:S03]  /*0d20*/  STG.E.U8 [R6.64], R5 ;  /* 0x0000000506007986 */ /* 0x0001e6000c101104 */
.L_x_16991:
        /* <DEDUP_REMOVED lines=8> */
.L_x_16992:
[----:B------:R-:W-:Y:S05]  /*0db0*/  BSYNC B1 ;  /* 0x0000000000017941 */ /* 0x000fea0003800000 */
.L_x_16988:
[----:B------:R-:W-:-:S13]  /*0dc0*/  ISETP.GE.AND P0, PT, R4, R3, PT ;  /* 0x000000030400720c */ /* 0x000fda0003f06270 */
[----:B0-----:R-:W-:Y:S01]  /*0dd0*/  @!P0 IMAD.IADD R6, R2, 0x1, R4 ;  /* 0x0000000102068824 */ /* 0x001fe200078e0204 */
[----:B------:R-:W-:-:S04]  /*0de0*/  @!P0 IADD3 R4, R4, 0x80, RZ ;  /* 0x0000008004048810 */ /* 0x000fc80007ffe0ff */
[----:B------:R-:W-:-:S05]  /*0df0*/  @!P0 IADD3 R6, P1, R6, c[0x0][0x168], RZ ;  /* 0x00005a0006068a10 */ /* 0x000fca0007f3e0ff */
[----:B------:R-:W-:-:S05]  /*0e00*/  @!P0 IMAD.X R7, RZ, RZ, c[0x0][0x16c], P1 ;  /* 0x00005b00ff078624 */ /* 0x000fca00008e06ff */
[----:B------:R0:W-:Y:S03]  /*0e10*/  @!P0 STG.E.U8 [R6.64], R9 ;  /* 0x0000000906008986 */ /* 0x0001e6000c101104 */
.L_x_16993:
[----:B------:R-:W-:Y:S05]  /*0e20*/  BSYNC B0 ;  /* 0x0000000000007941 */ /* 0x000fea0003800000 */
.L_x_16987:
        /* <DEDUP_REMOVED lines=8> */
.L_x_16994:
        /* <DEDUP_REMOVED lines=13> */
.L_x_30006:


//--------------------- .text._ZN2at6native29vectorized_elementwise_kernelILi8ENS0_13BUnaryFunctorIaaaZZZNS0_21heaviside_kernel_cudaERNS_18TensorIteratorBaseEENKUlvE_clEvENKUlvE0_clEvEUlaaE_EESt5arrayIPcLm2EEEEviT0_T1_ --------------------------
	.section	.text._ZN2at6native29vectorized_elementwise_kernelILi8ENS0_13BUnaryFunctorIaaaZZZNS0_21heaviside_kernel_cudaERNS_18TensorIteratorBaseEENKUlvE_clEvENKUlvE0_clEvEUlaaE_EESt5arrayIPcLm2EEEEviT0_T1_,"ax",@progbits
	.sectioninfo	@"SHI_REGISTERS=4"
	.align	128
        .global         _ZN2at6native29vectorized_elementwise_kernelILi8ENS0_13BUnaryFunctorIaaaZZZNS0_21heaviside_kernel_cudaERNS_18TensorIteratorBaseEENKUlvE_clEvENKUlvE0_clEvEUlaaE_EESt5arrayIPcLm2EEEEviT0_T1_
        .type           _ZN2at6native29vectorized_elementwise_kernelILi8ENS0_13BUnaryFunctorIaaaZZZNS0_21heaviside_kernel_cudaERNS_18TensorIteratorBaseEENKUlvE_clEvENKUlvE0_clEvEUlaaE_EESt5arrayIPcLm2EEEEviT0_T1_,@function
        .size           _ZN2at6native29vectorized_elementwise_kernelILi8ENS0_13BUnaryFunctorIaaaZZZNS0_21heaviside_kernel_cudaERNS_18TensorIteratorBaseEENKUlvE_clEvENKUlvE0_clEvEUlaaE_EESt5arrayIPcLm2EEEEviT0_T1_,(.L_x_30007 - _ZN2at6native29vectorized_elementwise_kernelILi8ENS0_13BUnaryFunctorIaaaZZZNS0_21heaviside_kernel_cudaERNS_18TensorIteratorBaseEENKUlvE_clEvENKUlvE0_clEvEUlaaE_EESt5arrayIPcLm2EEEEviT0_T1_)
        .other          _ZN2at6native29vectorized_elementwise_kernelILi8ENS0_13BUnaryFunctorIaaaZZZNS0_21heaviside_kernel_cudaERNS_18TensorIteratorBaseEENKUlvE_clEvENKUlvE0_clEvEUlaaE_EESt5arrayIPcLm2EEEEviT0_T1_,@"STO_CUDA_ENTRY STV_DEFAULT"
_ZN2at6native29vectorized_elementwise_kernelILi8ENS0_13BUnaryFunctorIaaaZZZNS0_21heaviside_kernel_cudaERNS_18TensorIteratorBaseEENKUlvE_clEvENKUlvE0_clEvEUlaaE_EESt5arrayIPcLm2EEEEviT0_T1_:
.text._ZN2at6native29vectorized_elementwise_kernelILi8ENS0_13BUnaryFunctorIaaaZZZNS0_21heaviside_kernel_cudaERNS_18TensorIteratorBaseEENKUlvE_clEvENKUlvE0_clEvEUlaaE_EESt5arrayIPcLm2EEEEviT0_T1_:
[----:B------:R-:W-:Y:S02]  /*0000*/  MOV R1, c[0x0][0x28] ;  /* 0x00000a0000017a02 */ /* 0x000fe40000000f00 */
[----:B------:R-:W-:Y:S05]  /*0010*/  EXIT ;  /* 0x000000000000794d */ /* 0x000fea0003800000 */
.L_x_16995:
        /* <DEDUP_REMOVED lines=14> */
.L_x_30007:


//--------------------- .text._ZN2at6native18elementwise_kernelILi128ELi4EZNS0_15gpu_kernel_implINS0_13AUnaryFunctorIaaaZZZNS0_21heaviside_kernel_cudaERNS_18TensorIteratorBaseEENKUlvE_clEvENKUlvE0_clEvEUlaaE_EEEEvS5_RKT_EUliE_EEviT1_ --------------------------
	.section	.text._ZN2at6native18elementwise_kernelILi128ELi4EZNS0_15gpu_kernel_implINS0_13AUnaryFunctorIaaaZZZNS0_21heaviside_kernel_cudaERNS_18TensorIteratorBaseEENKUlvE_clEvENKUlvE0_clEvEUlaaE_EEEEvS5_RKT_EUliE_EEviT1_,"ax",@progbits
	.sectioninfo	@"SHI_REGISTERS=26"
	.align	128
        .global         _ZN2at6native18elementwise_kernelILi128ELi4EZNS0_15gpu_kernel_implINS0_13AUnaryFunctorIaaaZZZNS0_21heaviside_kernel_cudaERNS_18TensorIteratorBaseEENKUlvE_clEvENKUlvE0_clEvEUlaaE_EEEEvS5_RKT_EUliE_EEviT1_
        .type           _ZN2at6native18elementwise_kernelILi128ELi4EZNS0_15gpu_kernel_implINS0_13AUnaryFunctorIaaaZZZNS0_21heaviside_kernel_cudaERNS_18TensorIteratorBaseEENKUlvE_clEvENKUlvE0_clEvEUlaaE_EEEEvS5_RKT_EUliE_EEviT1_,@function
        .size           _ZN2at6native18elementwise_kernelILi128ELi4EZNS0_15gpu_kernel_implINS0_13AUnaryFunctorIaaaZZZNS0_21heaviside_kernel_cudaERNS_18TensorIteratorBaseEENKUlvE_clEvENKUlvE0_clEvEUlaaE_EEEEvS5_RKT_EUliE_EEviT1_,(.L_x_30008 - _ZN2at6native18elementwise_kernelILi128ELi4EZNS0_15gpu_kernel_implINS0_13AUnaryFunctorIaaaZZZNS0_21heaviside_kernel_cudaERNS_18TensorIteratorBaseEENKUlvE_clEvENKUlvE0_clEvEUlaaE_EEEEvS5_RKT_EUliE_EEviT1_)
        .other          _ZN2at6native18elementwise_kernelILi128ELi4EZNS0_15gpu_kernel_implINS0_13AUnaryFunctorIaaaZZZNS0_21heaviside_kernel_cudaERNS_18TensorIteratorBaseEENKUlvE_clEvENKUlvE0_clEvEUlaaE_EEEEvS5_RKT_EUliE_EEviT1_,@"STO_CUDA_ENTRY STV_DEFAULT"
_ZN2at6native18elementwise_kernelILi128ELi4EZNS0_15gpu_kernel_implINS0_13AUnaryFunctorIaaaZZZNS0_21heaviside_kernel_cudaERNS_18TensorIteratorBaseEENKUlvE_clEvENKUlvE0_clEvEUlaaE_EEEEvS5_RKT_EUliE_EEviT1_:
.text._ZN2at6native18elementwise_kernelILi128ELi4EZNS0_15gpu_kernel_implINS0_13AUnaryFunctorIaaaZZZNS0_21heaviside_kernel_cudaERNS_18TensorIteratorBaseEENKUlvE_clEvENKUlvE0_clEvEUlaaE_EEEEvS5_RKT_EUliE_EEviT1_:
        /* <DEDUP_REMOVED lines=237> */
.L_x_16998:
        /* <DEDUP_REMOVED lines=18> */
.L_x_17002:
[----:B------:R0:W5:Y:S01]  /*0ff0*/  LDG.E.U8 R0, [R2.64] ;  /* 0x0000002402007981 */ /* 0x000162000c1e1100 */
[----:B------:R-:W-:Y:S05]  /*1000*/  BRA `(.L_x_17004) ;  /* 0x00000d7000007947 */ /* 0x000fea0003800000 */
.L_x_17001:
        /* <DEDUP_REMOVED lines=8> */
.L_x_17006:
[----:B------:R0:W5:Y:S01]  /*1090*/  LDG.E.U8 R0, [R2.64] ;  /* 0x0000002402007981 */ /* 0x000162000c1e1100 */
[----:B------:R-:W-:Y:S05]  /*10a0*/  BRA `(.L_x_17004) ;  /* 0x00000cd000007947 */ /* 0x000fea0003800000 */
.L_x_17005:
[----:B------:R0:W5:Y:S01]  /*10b0*/  LDG.E.U16 R0, [R2.64] ;  /* 0x0000002402007981 */ /* 0x000162000c1e1500 */
[----:B------:R-:W-:Y:S05]  /*10c0*/  BRA `(.L_x_17004) ;  /* 0x00000cb000007947 */ /* 0x000fea0003800000 */
.L_x_17000:
        /* <DEDUP_REMOVED lines=9> */
.L_x_17008:
[----:B------:R-:W2:Y:S02]  /*1160*/  LDG.E.U16 R4, [R2.64] ;  /* 0x0000002402047981 */ /* 0x000ea4000c1e1500 */
[----:B--2---:R-:W-:-:S06]  /*1170*/  HADD2.F32 R4, -RZ, R4.H0_H0 ;  /* 0x20000004ff047230 */ /* 0x004fcc0000004100 */
[----:B------:R-:W0:Y:S02]  /*1180*/  F2I.FTZ.TRUNC.NTZ R4, R4 ;  /* 0x0000000400047305 */ /* 0x000e24000021f100 */
[----:B0-----:R-:W-:Y:S01]  /*1190*/  PRMT R0, R4, 0x7610, R0 ;  /* 0x0000761004007816 */ /* 0x001fe20000000000 */
[----:B------:R-:W-:Y:S05]  /*11a0*/  BRA `(.L_x_17004) ;  /* 0x00000bd000007947 */ /* 0x000fea0003800000 */
.L_x_17007:
        /* <DEDUP_REMOVED lines=9> */
.L_x_17010:
[----:B------:R-:W2:Y:S02]  /*1240*/  LDG.E.U16 R2, [R2.64] ;  /* 0x0000002402027981 */ /* 0x000ea4000c1e1500 */
[----:B--2---:R-:W-:-:S06]  /*1250*/  HADD2.F32 R4, -RZ, R2.H0_H0 ;  /* 0x20000002ff047230 */ /* 0x004fcc0000004100 */
[----:B------:R-:W0:Y:S02]  /*1260*/  F2I.FTZ.TRUNC.NTZ R4, R4 ;  /* 0x0000000400047305 */ /* 0x000e24000021f100 */
[----:B0-----:R-:W-:Y:S01]  /*1270*/  PRMT R0, R4, 0x7610, R0 ;  /* 0x0000761004007816 */ /* 0x001fe20000000000 */
[----:B------:R-:W-:Y:S05]  /*1280*/  BRA `(.L_x_17004) ;  /* 0x00000af000007947 */ /* 0x000fea0003800000 */
.L_x_17009:
[----:B------:R-:W2:Y:S02]  /*1290*/  LDG.E.64 R2, [R2.64] ;  /* 0x0000002402027981 */ /* 0x000ea4000c1e1b00 */
[----:B--2---:R0:W1:Y:S01]  /*12a0*/  F2I.F64.TRUNC R0, R2 ;  /* 0x0000000200007311 */ /* 0x004062000030d100 */
[----:B------:R-:W-:Y:S05]  /*12b0*/  BRA `(.L_x_17004) ;  /* 0x00000ac000007947 */ /* 0x000fea0003800000 */
.L_x_16999:
        /* <DEDUP_REMOVED lines=12> */
.L_x_17013:
[----:B------:R-:W2:Y:S02]  /*1380*/  LDG.E.64 R2, [R2.64] ;  /* 0x0000002402027981 */ /* 0x000ea4000c1e1b00 */
[----:B--2---:R0:W1:Y:S01]  /*1390*/  F2I.F64.TRUNC R0, R2 ;  /* 0x0000000200007311 */ /* 0x004062000030d100 */
[----:B------:R-:W-:Y:S05]  /*13a0*/  BRA `(.L_x_17004) ;  /* 0x000009d000007947 */ /* 0x000fea0003800000 */
.L_x_17012:
        /* <DEDUP_REMOVED lines=28> */
.L_x_17015:
        /* <DEDUP_REMOVED lines=15> */
.L_x_17014:
[----:B------:R-:W2:Y:S02]  /*1660*/  LDG.E.U16 R2, [R2.64] ;  /* 0x0000002402027981 */ /* 0x000ea4000c1e1500 */
[----:B--2---:R-:W-:-:S04]  /*1670*/  PRMT R2, RZ, 0x5410, R2 ;  /* 0x00005410ff027816 */ /* 0x004fc80000000002 */
[----:B------:R0:W1:Y:S01]  /*1680*/  F2I.FTZ.TRUNC.NTZ R0, R2 ;  /* 0x0000000200007305 */ /* 0x000062000021f100 */
[----:B------:R-:W-:Y:S05]  /*1690*/  BRA `(.L_x_17004) ;  /* 0x000006e000007947 */ /* 0x000fea0003800000 */
.L_x_17011:
        /* <DEDUP_REMOVED lines=10> */
.L_x_17018:
        /* <DEDUP_REMOVED lines=21> */
.L_x_17022:
[----:B------:R-:W-:Y:S05]  /*1890*/  BSYNC B1 ;  /* 0x0000000000017941 */ /* 0x000fea0003800000 */
.L_x_17021:
[----:B------:R-:W-:Y:S01]  /*18a0*/  IMAD.SHL.U32 R2, R2, 0x100000, RZ ;  /* 0x0010000002027824 */ /* 0x000fe200078e00ff */
[----:B------:R-:W-:-:S04]  /*18b0*/  LEA R3, R0, 0x3b800000, 0x17 ;  /* 0x3b80000000037811 */ /* 0x000fc800078eb8ff */
[----:B------:R-:W-:Y:S02]  /*18c0*/  LOP3.LUT R4, R3, R2, R4, 0xfe, !PT ;  /* 0x0000000203047212 */ /* 0x000fe400078efe04 */
.L_x_17020:
[----:B------:R-:W-:Y:S05]  /*18d0*/  BSYNC B0 ;  /* 0x0000000000007941 */ /* 0x000fea0003800000 */
.L_x_17019:
[----:B------:R-:W0:Y:S02]  /*18e0*/  F2I.FTZ.TRUNC.NTZ R4, R4 ;  /* 0x0000000400047305 */ /* 0x000e24000021f100 */
[----:B0-----:R-:W-:Y:S01]  /*18f0*/  PRMT R0, R4, 0x7610, R0 ;  /* 0x0000761004007816 */ /* 0x001fe20000000000 */
[----:B------:R-:W-:Y:S05]  /*1900*/  BRA `(.L_x_17004) ;  /* 0x0000047000007947 */ /* 0x000fea0003800000 */
.L_x_17017:
        /* <DEDUP_REMOVED lines=21> */
.L_x_17026:
[----:B------:R-:W-:Y:S05]  /*1a60*/  BSYNC B1 ;  /* 0x0000000000017941 */ /* 0x000fea0003800000 */
.L_x_17025:
[----:B------:R-:W-:Y:S01]  /*1a70*/  IMAD.SHL.U32 R2, R2, 0x200000, RZ ;  /* 0x0020000002027824 */ /* 0x000fe200078e00ff */
[----:B------:R-:W-:-:S04]  /*1a80*/  LEA R3, R0, 0x37800000, 0x17 ;  /* 0x3780000000037811 */ /* 0x000fc800078eb8ff */
[----:B------:R-:W-:Y:S02]  /*1a90*/  LOP3.LUT R4, R3, R2, R4, 0xfe, !PT ;  /* 0x0000000203047212 */ /* 0x000fe400078efe04 */
.L_x_17024:
[----:B------:R-:W-:Y:S05]  /*1aa0*/  BSYNC B0 ;  /* 0x0000000000007941 */ /* 0x000fea0003800000 */
.L_x_17023:
[----:B------:R-:W0:Y:S02]  /*1ab0*/  F2I.FTZ.TRUNC.NTZ R4, R4 ;  /* 0x0000000400047305 */ /* 0x000e24000021f100 */
[----:B0-----:R-:W-:Y:S01]  /*1ac0*/  PRMT R0, R4, 0x7610, R0 ;  /* 0x0000761004007816 */ /* 0x001fe20000000000 */
[----:B------:R-:W-:Y:S05]  /*1ad0*/  BRA `(.L_x_17004) ;  /* 0x000002a000007947 */ /* 0x000fea0003800000 */
.L_x_17016:
        /* <DEDUP_REMOVED lines=14> */
.L_x_17030:
[----:B------:R-:W-:Y:S05]  /*1bc0*/  BSYNC B0 ;  /* 0x0000000000007941 */ /* 0x000fea0003800000 */
.L_x_17029:
[----:B------:R-:W0:Y:S02]  /*1bd0*/  F2I.FTZ.TRUNC.NTZ R4, R4 ;  /* 0x0000000400047305 */ /* 0x000e24000021f100 */
[----:B0-----:R-:W-:Y:S01]  /*1be0*/  PRMT R0, R4, 0x7610, R0 ;  /* 0x0000761004007816 */ /* 0x001fe20000000000 */
[----:B------:R-:W-:Y:S05]  /*1bf0*/  BRA `(.L_x_17004) ;  /* 0x0000018000007947 */ /* 0x000fea0003800000 */
.L_x_17003:
        /* <DEDUP_REMOVED lines=21> */
.L_x_17028:
[----:B------:R0:W5:Y:S01]  /*1d50*/  LDG.E.U8 R0, [R2.64] ;  /* 0x0000002402007981 */ /* 0x000162000c1e1100 */
[----:B------:R-:W-:Y:S05]  /*1d60*/  BRA `(.L_x_17004) ;  /* 0x0000001000007947 */ /* 0x000fea0003800000 */
.L_x_17027:
[----:B------:R0:W5:Y:S02]  /*1d70*/  LDG.E.U8 R0, [R2.64] ;  /* 0x0000002402007981 */ /* 0x000164000c1e1100 */
.L_x_17004:
[----:B0-----:R-:W0:Y:S01]  /*1d80*/  LDC.U8 R3, c[0x0][0x371] ;  /* 0x0000dc40ff037b82 */ /* 0x001e220000000000 */
[----:B-1---5:R-:W-:-:S07]  /*1d90*/  PRMT R5, R0, 0x7610, R5 ;  /* 0x0000761000057816 */ /* 0x022fce0000000005 */
[----:B------:R-:W1:Y:S01]  /*1da0*/  LDC.U8 R6, c[0x0][0x372] ;  /* 0x0000dc80ff067b82 */ /* 0x000e620000000000 */
[C---:B0-----:R-:W-:Y:S02]  /*1db0*/  PRMT R2, R3.reuse, 0x8880, RZ ;  /* 0x0000888003027816 */ /* 0x041fe400000000ff */
[----:B------:R-:W-:Y:S02]  /*1dc0*/  PRMT R3, R3, 0x8880, RZ ;  /* 0x0000888003037816 */ /* 0x000fe400000000ff */
[----:B------:R-:W-:Y:S02]  /*1dd0*/  PRMT R2, R2, 0x7710, RZ ;  /* 0x0000771002027816 */ /* 0x000fe400000000ff */
[----:B-1----:R-:W-:Y:S02]  /*1de0*/  PRMT R4, R6, 0x9910, RZ ;  /* 0x0000991006047816 */ /* 0x002fe400000000ff */
[----:B------:R-:W-:Y:S01]  /*1df0*/  LOP3.LUT P1, RZ, R2, 0xff, RZ, 0xc0, !PT ;  /* 0x000000ff02ff7812 */ /* 0x000fe2000782c0ff */
[----:B------:R-:W-:-:S02]  /*1e00*/  IMAD.MOV.U32 R2, RZ, RZ, R3 ;  /* 0x000000ffff027224 */ /* 0x000fc400078e0003 */
[----:B------:R-:W-:-:S03]  /*1e10*/  IMAD.MOV.U32 R3, RZ, RZ, R4 ;  /* 0x000000ffff037224 */ /* 0x000fc600078e0004 */
[----:B------:R-:W-:Y:S02]  /*1e20*/  ISETP.GT.AND P0, PT, R2, RZ, PT ;  /* 0x000000ff0200720c */ /* 0x000fe40003f04270 */
[----:B------:R-:W-:-:S05]  /*1e30*/  ISETP.GT.AND P2, PT, R3, 0x9, PT ;  /* 0x000000090300780c */ /* 0x000fca0003f44270 */
[----:B------:R-:W-:-:S08]  /*1e40*/  @P1 SEL R5, RZ, 0x1, !P0 ;  /* 0x00000001ff051807 */ /* 0x000fd00004000000 */
        /* <DEDUP_REMOVED lines=11> */
.L_x_17034:
[----:B------:R0:W-:Y:S01]  /*1f00*/  STG.E.U8 [R16.64], R5 ;  /* 0x0000000510007986 */ /* 0x0001e2000c101124 */
[----:B------:R-:W-:Y:S05]  /*1f10*/  BRA `(.L_x_17036) ;  /* 0x00000e9000007947 */ /* 0x000fea0003800000 */
.L_x_17033:
        /* <DEDUP_REMOVED lines=12> */
.L_x_17038:
[----:B------:R-:W-:-:S04]  /*1fe0*/  LOP3.LUT R5, R5, 0xffff, RZ, 0xc0, !PT ;  /* 0x0000ffff05057812 */ /* 0x000fc800078ec0ff */
[----:B------:R-:W-:-:S05]  /*1ff0*/  PRMT R3, R5, 0x8880, RZ ;  /* 0x0000888005037816 */ /* 0x000fca00000000ff */
[----:B------:R0:W-:Y:S01]  /*2000*/  STG.E [R16.64], R3 ;  /* 0x0000000310007986 */ /* 0x0001e2000c101924 */
[----:B------:R-:W-:Y:S05]  /*2010*/  BRA `(.L_x_17036) ;  /* 0x00000d9000007947 */ /* 0x000fea0003800000 */
.L_x_17037:
[----:B------:R-:W-:-:S04]  /*2020*/  PRMT R3, R5, 0x8880, RZ ;  /* 0x0000888005037816 */ /* 0x000fc800000000ff */
[----:B------:R-:W-:-:S05]  /*2030*/  PRMT R3, R3, 0x7710, RZ ;  /* 0x0000771003037816 */ /* 0x000fca00000000ff */
[----:B------:R0:W-:Y:S01]  /*2040*/  STG.E.U16 [R16.64], R3 ;  /* 0x0000000310007986 */ /* 0x0001e2000c101524 */
[----:B------:R-:W-:Y:S05]  /*2050*/  BRA `(.L_x_17036) ;  /* 0x00000d5000007947 */ /* 0x000fea0003800000 */
.L_x_17032:
        /* <DEDUP_REMOVED lines=9> */
.L_x_17040:
[----:B------:R-:W0:Y:S02]  /*20f0*/  I2F.S8 R0, R5 ;  /* 0x0000000500007306 */ /* 0x000e240000001400 */
[----:B0-----:R-:W-:-:S05]  /*2100*/  F2FP.PACK_AB R0, RZ, R0 ;  /* 0x00000000ff00723e */ /* 0x001fca00000000ff */
[----:B------:R0:W-:Y:S01]  /*2110*/  STG.E.U16 [R16.64], R0 ;  /* 0x0000000010007986 */ /* 0x0001e2000c101524 */
[----:B------:R-:W-:Y:S05]  /*2120*/  BRA `(.L_x_17036) ;  /* 0x00000c8000007947 */ /* 0x000fea0003800000 */
.L_x_17039:
        /* <DEDUP_REMOVED lines=10> */
.L_x_17042:
[----:B------:R-:W0:Y:S02]  /*21d0*/  I2F.S8 R5, R5 ;  /* 0x0000000500057306 */ /* 0x000e240000001400 */
[----:B0-----:R-:W-:-:S04]  /*21e0*/  F2FP.PACK_AB R3, RZ, R5 ;  /* 0x00000005ff03723e */ /* 0x001fc800000000ff */
[----:B------:R-:W-:-:S05]  /*21f0*/  PRMT R3, R3, 0x5410, RZ ;  /* 0x0000541003037816 */ /* 0x000fca00000000ff */
[----:B------:R0:W-:Y:S01]  /*2200*/  STG.E [R16.64], R3 ;  /* 0x0000000310007986 */ /* 0x0001e2000c101924 */
[----:B------:R-:W-:Y:S05]  /*2210*/  BRA `(.L_x_17036) ;  /* 0x00000b9000007947 */ /* 0x000fea0003800000 */
.L_x_17041:
[----:B------:R-:W-:-:S04]  /*2220*/  PRMT R2, R5, 0x8880, RZ ;  /* 0x0000888005027816 */ /* 0x000fc800000000ff */
[----:B------:R-:W-:-:S06]  /*2230*/  PRMT R2, R2, 0x7710, RZ ;  /* 0x0000771002027816 */ /* 0x000fcc00000000ff */
[----:B------:R-:W0:Y:S02]  /*2240*/  I2F.F64.S16 R2, R2 ;  /* 0x0000000200027312 */ /* 0x000e240000101c00 */
[----:B0-----:R0:W-:Y:S01]  /*2250*/  STG.E.64 [R16.64], R2 ;  /* 0x0000000210007986 */ /* 0x0011e2000c101b24 */
[----:B------:R-:W-:Y:S05]  /*2260*/  BRA `(.L_x_17036) ;  /* 0x00000b4000007947 */ /* 0x000fea0003800000 */
.L_x_17031:
        /* <DEDUP_REMOVED lines=12> */
.L_x_17045:
[----:B------:R-:W-:Y:S01]  /*2330*/  PRMT R4, R5, 0x8880, RZ ;  /* 0x0000888005047816 */ /* 0x000fe200000000ff */
[----:B------:R-:W-:-:S03]  /*2340*/  CS2R R6, SRZ ;  /* 0x0000000000067805 */ /* 0x000fc6000001ff00 */
[----:B------:R-:W-:-:S06]  /*2350*/  PRMT R4, R4, 0x7710, RZ ;  /* 0x0000771004047816 */ /* 0x000fcc00000000ff */
[----:B------:R-:W0:Y:S02]  /*2360*/  I2F.F64.S16 R4, R4 ;  /* 0x0000000400047312 */ /* 0x000e240000101c00 */
[----:B0-----:R0:W-:Y:S01]  /*2370*/  STG.E.128 [R16.64], R4 ;  /* 0x0000000410007986 */ /* 0x0011e2000c101d24 */
[----:B------:R-:W-:Y:S05]  /*2380*/  BRA `(.L_x_17036) ;  /* 0x00000a2000007947 */ /* 0x000fea0003800000 */
.L_x_17044:
        /* <DEDUP_REMOVED lines=21> */
.L_x_17049:
[----:B------:R-:W-:Y:S05]  /*24e0*/  BSYNC B0 ;  /* 0x0000000000007941 */ /* 0x000fea0003800000 */
.L_x_17048:
[----:B------:R-:W-:-:S05]  /*24f0*/  LOP3.LUT R3, R0, R3, RZ, 0xfc, !PT ;  /* 0x0000000300037212 */ /* 0x000fca00078efcff */
[----:B------:R0:W-:Y:S01]  /*2500*/  STG.E.U8 [R16.64], R3 ;  /* 0x0000000310007986 */ /* 0x0001e2000c101124 */
[----:B------:R-:W-:Y:S05]  /*2510*/  BRA `(.L_x_17036) ;  /* 0x0000089000007947 */ /* 0x000fea0003800000 */
.L_x_17047:
        /* <DEDUP_REMOVED lines=13> */
.L_x_17051:
[----:B------:R-:W-:Y:S01]  /*25f0*/  IMAD.MOV.U32 R0, RZ, RZ, 0x7f ;  /* 0x0000007fff007424 */ /* 0x000fe200078e00ff */
[----:B------:R-:W-:-:S04]  /*2600*/  ISETP.GT.U32.AND P0, PT, R2, 0x7f800000, PT ;  /* 0x7f8000000200780c */ /* 0x000fc80003f04070 */
[----:B------:R-:W-:-:S04]  /*2610*/  SEL R0, R0, 0x7c, P0 ;  /* 0x0000007c00007807 */ /* 0x000fc80000000000 */
.L_x_17052:
[----:B------:R-:W-:Y:S05]  /*2620*/  BSYNC B0 ;  /* 0x0000000000007941 */ /* 0x000fea0003800000 */
.L_x_17050:
[----:B------:R-:W-:-:S04]  /*2630*/  LOP3.LUT R2, R5, 0x80000000, RZ, 0xc0, !PT ;  /* 0x8000000005027812 */ /* 0x000fc800078ec0ff */
[----:B------:R-:W-:-:S04]  /*2640*/  SHF.R.U32.HI R3, RZ, 0x18, R2 ;  /* 0x00000018ff037819 */ /* 0x000fc80000011602 */
[----:B------:R-:W-:-:S05]  /*2650*/  LOP3.LUT R3, R0, R3, RZ, 0xfc, !PT ;  /* 0x0000000300037212 */ /* 0x000fca00078efcff */
[----:B------:R0:W-:Y:S01]  /*2660*/  STG.E.U8 [R16.64], R3 ;  /* 0x0000000310007986 */ /* 0x0001e2000c101124 */
[----:B------:R-:W-:Y:S05]  /*2670*/  BRA `(.L_x_17036) ;  /* 0x0000073000007947 */ /* 0x000fea0003800000 */
.L_x_17046:
[----:B------:R-:W0:Y:S02]  /*2680*/  I2F.S8 R0, R5 ;  /* 0x0000000500007306 */ /* 0x000e240000001400 */
[----:B0-----:R-:W-:-:S05]  /*2690*/  F2FP.BF16.PACK_AB R0, RZ, R0 ;  /* 0x00000000ff00723e */ /* 0x001fca00000010ff */
[----:B------:R0:W-:Y:S01]  /*26a0*/  STG.E.U16 [R16.64], R0 ;  /* 0x0000000010007986 */ /* 0x0001e2000c101524 */
[----:B------:R-:W-:Y:S05]  /*26b0*/  BRA `(.L_x_17036) ;  /* 0x000006f000007947 */ /* 0x000fea0003800000 */
.L_x_17043:
        /* <DEDUP_REMOVED lines=12> */
.L_x_17055:
        /* <DEDUP_REMOVED lines=17> */
.L_x_17058:
[----:B------:R-:W-:-:S04]  /*2890*/  LOP3.LUT R2, R5, 0x80000000, RZ, 0xc0, !PT ;  /* 0x8000000005027812 */ /* 0x000fc800078ec0ff */
[----:B------:R-:W-:-:S04]  /*28a0*/  SHF.R.U32.HI R3, RZ, 0x18, R2 ;  /* 0x00000018ff037819 */ /* 0x000fc80000011602 */
[----:B------:R-:W-:-:S04]  /*28b0*/  LOP3.LUT R0, R0, R3, RZ, 0xfc, !PT ;  /* 0x0000000300007212 */ /* 0x000fc800078efcff */
[----:B------:R-:W-:Y:S02]  /*28c0*/  PRMT R8, R0, 0x7610, R8 ;  /* 0x0000761000087816 */ /* 0x000fe40000000008 */
.L_x_17057:
[----:B------:R-:W-:Y:S05]  /*28d0*/  BSYNC B0 ;  /* 0x0000000000007941 */ /* 0x000fea0003800000 */
.L_x_17056:
[----:B------:R0:W-:Y:S01]  /*28e0*/  STG.E.U8 [R16.64], R8 ;  /* 0x0000000810007986 */ /* 0x0001e2000c101124 */
[----:B------:R-:W-:Y:S05]  /*28f0*/  BRA `(.L_x_17036) ;  /* 0x000004b000007947 */ /* 0x000fea0003800000 */
.L_x_17054:
        /* <DEDUP_REMOVED lines=17> */
.L_x_17061:
[----:B------:R-:W-:-:S04]  /*2a10*/  LOP3.LUT R2, R5, 0x80000000, RZ, 0xc0, !PT ;  /* 0x8000000005027812 */ /* 0x000fc800078ec0ff */
[----:B------:R-:W-:-:S04]  /*2a20*/  SHF.R.U32.HI R3, RZ, 0x18, R2 ;  /* 0x00000018ff037819 */ /* 0x000fc80000011602 */
[----:B------:R-:W-:-:S04]  /*2a30*/  LOP3.LUT R0, R0, R3, RZ, 0xfc, !PT ;  /* 0x0000000300007212 */ /* 0x000fc800078efcff */
[----:B------:R-:W-:Y:S02]  /*2a40*/  PRMT R8, R0, 0x7610, R8 ;  /* 0x0000761000087816 */ /* 0x000fe40000000008 */
.L_x_17060:
[----:B------:R-:W-:Y:S05]  /*2a50*/  BSYNC B0 ;  /* 0x0000000000007941 */ /* 0x000fea0003800000 */
.L_x_17059:
[----:B------:R0:W-:Y:S01]  /*2a60*/  STG.E.U8 [R16.64], R8 ;  /* 0x0000000810007986 */ /* 0x0001e2000c101124 */
[----:B------:R-:W-:Y:S05]  /*2a70*/  BRA `(.L_x_17036) ;  /* 0x0000033000007947 */ /* 0x000fea0003800000 */
.L_x_17053:
        /* <DEDUP_REMOVED lines=22> */
.L_x_17035:
        /* <DEDUP_REMOVED lines=20> */
.L_x_17063:
[----:B------:R-:W-:-:S04]  /*2d20*/  LOP3.LUT R5, R5, 0xffff, RZ, 0xc0, !PT ;  /* 0x0000ffff05057812 */ /* 0x000fc800078ec0ff */
[----:B------:R-:W-:-:S05]  /*2d30*/  PRMT R5, R5, 0x8880, RZ ;  /* 0x0000888005057816 */ /* 0x000fca00000000ff */
[----:B------:R-:W-:-:S05]  /*2d40*/  IMAD.MOV.U32 R2, RZ, RZ, R5 ;  /* 0x000000ffff027224 */ /* 0x000fca00078e0005 */
[----:B------:R-:W-:-:S05]  /*2d50*/  SHF.R.S32.HI R3, RZ, 0x1f, R2 ;  /* 0x0000001fff037819 */ /* 0x000fca0000011402 */
[----:B------:R0:W-:Y:S01]  /*2d60*/  STG.E.64 [R16.64], R2 ;  /* 0x0000000210007986 */ /* 0x0001e2000c101b24 */
[----:B------:R-:W-:Y:S05]  /*2d70*/  BRA `(.L_x_17036) ;  /* 0x0000003000007947 */ /* 0x000fea0003800000 */
.L_x_17062:
[----:B------:R-:W-:-:S04]  /*2d80*/  LOP3.LUT R5, R5, 0xffff, RZ, 0xc0, !PT ;  /* 0x0000ffff05057812 */ /* 0x000fc800078ec0ff */
[----:B------:R-:W-:-:S05]  /*2d90*/  PRMT R3, R5, 0x8880, RZ ;  /* 0x0000888005037816 */ /* 0x000fca00000000ff */
[----:B------:R0:W-:Y:S02]  /*2da0*/  STG.E [R16.64], R3 ;  /* 0x0000000310007986 */ /* 0x0001e4000c101924 */
.L_x_17036:
[----:B------:R-:W-:-:S05]  /*2db0*/  IMAD R18, R18, 0x200, R23 ;  /* 0x0000020012127824 */ /* 0x000fca00078e0217 */
[----:B------:R-:W-:Y:S02]  /*2dc0*/  IADD3 R19, R18, 0x80, RZ ;  /* 0x0000008012137810 */ /* 0x000fe40007ffe0ff */
.L_x_16997:
[----:B------:R-:W-:Y:S05]  /*2dd0*/  BSYNC B6 ;  /* 0x0000000000067941 */ /* 0x000fea0003800000 */
.L_x_16996:
        /* <DEDUP_REMOVED lines=231> */
.L_x_17066:
        /* <DEDUP_REMOVED lines=18> */
.L_x_17070:
[----:B------:R0:W5:Y:S01]  /*3d70*/  LDG.E.U8 R0, [R2.64] ;  /* 0x0000002402007981 */ /* 0x000162000c1e1100 */
[----:B------:R-:W-:Y:S05]  /*3d80*/  BRA `(.L_x_17072) ;  /* 0x00000d7000007947 */ /* 0x000fea0003800000 */
.L_x_17069:
        /* <DEDUP_REMOVED lines=8> */
.L_x_17074:
[----:B------:R0:W5:Y:S01]  /*3e10*/  LDG.E.U8 R0, [R2.64] ;  /* 0x0000002402007981 */ /* 0x000162000c1e1100 */
[----:B------:R-:W-:Y:S05]  /*3e20*/  BRA `(.L_x_17072) ;  /* 0x00000cd000007947 */ /* 0x000fea0003800000 */
.L_x_17073:
[----:B------:R0:W5:Y:S01]  /*3e30*/  LDG.E.U16 R0, [R2.64] ;  /* 0x0000002402007981 */ /* 0x000162000c1e1500 */
[----:B------:R-:W-:Y:S05]  /*3e40*/  BRA `(.L_x_17072) ;  /* 0x00000cb000007947 */ /* 0x000fea0003800000 */
.L_x_17068:
        /* <DEDUP_REMOVED lines=9> */
.L_x_17076:
[----:B------:R-:W2:Y:S02]  /*3ee0*/  LDG.E.U16 R4, [R2.64] ;  /* 0x0000002402047981 */ /* 0x000ea4000c1e1500 */
[----:B--2---:R-:W-:-:S06]  /*3ef0*/  HADD2.F32 R4, -RZ, R4.H0_H0 ;  /* 0x20000004ff047230 */ /* 0x004fcc0000004100 */
[----:B------:R-:W0:Y:S02]  /*3f00*/  F2I.FTZ.TRUNC.NTZ R4, R4 ;  /* 0x0000000400047305 */ /* 0x000e24000021f100 */
[----:B0-----:R-:W-:Y:S01]  /*3f10*/  PRMT R0, R4, 0x7610, R0 ;  /* 0x0000761004007816 */ /* 0x001fe20000000000 */
[----:B------:R-:W-:Y:S05]  /*3f20*/  BRA `(.L_x_17072) ;  /* 0x00000bd000007947 */ /* 0x000fea0003800000 */
.L_x_17075:
        /* <DEDUP_REMOVED lines=9> */
.L_x_17078:
[----:B------:R-:W2:Y:S02]  /*3fc0*/  LDG.E.U16 R2, [R2.64] ;  /* 0x0000002402027981 */ /* 0x000ea4000c1e1500 */
[----:B--2---:R-:W-:-:S06]  /*3fd0*/  HADD2.F32 R4, -RZ, R2.H0_H0 ;  /* 0x20000002ff047230 */ /* 0x004fcc0000004100 */
[----:B------:R-:W0:Y:S02]  /*3fe0*/  F2I.FTZ.TRUNC.NTZ R4, R4 ;  /* 0x0000000400047305 */ /* 0x000e24000021f100 */
[----:B0-----:R-:W-:Y:S01]  /*3ff0*/  PRMT R0, R4, 0x7610, R0 ;  /* 0x0000761004007816 */ /* 0x001fe20000000000 */
[----:B------:R-:W-:Y:S05]  /*4000*/  BRA `(.L_x_17072) ;  /* 0x00000af000007947 */ /* 0x000fea0003800000 */
.L_x_17077:
[----:B------:R-:W2:Y:S02]  /*4010*/  LDG.E.64 R2, [R2.64] ;  /* 0x0000002402027981 */ /* 0x000ea4000c1e1b00 */
[----:B--2---:R0:W1:Y:S01]  /*4020*/  F2I.F64.TRUNC R0, R2 ;  /* 0x0000000200007311 */ /* 0x004062000030d100 */
[----:B------:R-:W-:Y:S05]  /*4030*/  BRA `(.L_x_17072) ;  /* 0x00000ac000007947 */ /* 0x000fea0003800000 */
.L_x_17067:
        /* <DEDUP_REMOVED lines=12> */
.L_x_17081:
[----:B------:R-:W2:Y:S02]  /*4100*/  LDG.E.64 R2, [R2.64] ;  /* 0x0000002402027981 */ /* 0x000ea4000c1e1b00 */
[----:B--2---:R0:W1:Y:S01]  /*4110*/  F2I.F64.TRUNC R0, R2 ;  /* 0x0000000200007311 */ /* 0x004062000030d100 */
[----:B------:R-:W-:Y:S05]  /*4120*/  BRA `(.L_x_17072) ;  /* 0x000009d000007947 */ /* 0x000fea0003800000 */
.L_x_17080:
        /* <DEDUP_REMOVED lines=28> */
.L_x_17083:
        /* <DEDUP_REMOVED lines=15> */
.L_x_17082:
[----:B------:R-:W2:Y:S02]  /*43e0*/  LDG.E.U16 R2, [R2.64] ;  /* 0x0000002402027981 */ /* 0x000ea4000c1e1500 */
[----:B--2---:R-:W-:-:S04]  /*43f0*/  PRMT R2, RZ, 0x5410, R2 ;  /* 0x00005410ff027816 */ /* 0x004fc80000000002 */
[----:B------:R0:W1:Y:S01]  /*4400*/  F2I.FTZ.TRUNC.NTZ R0, R2 ;  /* 0x0000000200007305 */ /* 0x000062000021f100 */
[----:B------:R-:W-:Y:S05]  /*4410*/  BRA `(.L_x_17072) ;  /* 0x000006e000007947 */ /* 0x000fea0003800000 */
.L_x_17079:
        /* <DEDUP_REMOVED lines=10> */
.L_x_17086:
        /* <DEDUP_REMOVED lines=21> */
.L_x_17090:
[----:B------:R-:W-:Y:S05]  /*4610*/  BSYNC B1 ;  /* 0x0000000000017941 */ /* 0x000fea0003800000 */
.L_x_17089:
[----:B------:R-:W-:Y:S01]  /*4620*/  IMAD.SHL.U32 R2, R2, 0x100000, RZ ;  /* 0x0010000002027824 */ /* 0x000fe200078e00ff */
[----:B------:R-:W-:-:S04]  /*4630*/  LEA R3, R0, 0x3b800000, 0x17 ;  /* 0x3b80000000037811 */ /* 0x000fc800078eb8ff */
[----:B------:R-:W-:Y:S02]  /*4640*/  LOP3.LUT R4, R3, R2, R4, 0xfe, !PT ;  /* 0x0000000203047212 */ /* 0x000fe400078efe04 */
.L_x_17088:
[----:B------:R-:W-:Y:S05]  /*4650*/  BSYNC B0 ;  /* 0x0000000000007941 */ /* 0x000fea0003800000 */
.L_x_17087:
[----:B------:R-:W0:Y:S02]  /*4660*/  F2I.FTZ.TRUNC.NTZ R4, R4 ;  /* 0x0000000400047305 */ /* 0x000e24000021f100 */
[----:B0-----:R-:W-:Y:S01]  /*4670*/  PRMT R0, R4, 0x7610, R0 ;  /* 0x0000761004007816 */ /* 0x001fe20000000000 */
[----:B------:R-:W-:Y:S05]  /*4680*/  BRA `(.L_x_17072) ;  /* 0x0000047000007947 */ /* 0x000fea0003800000 */
.L_x_17085:
        /* <DEDUP_REMOVED lines=21> */
.L_x_17094:
[----:B------:R-:W-:Y:S05]  /*47e0*/  BSYNC B1 ;  /* 0x0000000000017941 */ /* 0x000fea0003800000 */
.L_x_17093:
[----:B------:R-:W-:Y:S01]  /*47f0*/  IMAD.SHL.U32 R2, R2, 0x200000, RZ ;  /* 0x0020000002027824 */ /* 0x000fe200078e00ff */
[----:B------:R-:W-:-:S04]  /*4800*/  LEA R3, R0, 0x37800000, 0x17 ;  /* 0x3780000000037811 */ /* 0x000fc800078eb8ff */
[----:B------:R-:W-:Y:S02]  /*4810*/  LOP3.LUT R4, R3, R2, R4, 0xfe, !PT ;  /* 0x0000000203047212 */ /* 0x000fe400078efe04 */
.L_x_17092:
[----:B------:R-:W-:Y:S05]  /*4820*/  BSYNC B0 ;  /* 0x0000000000007941 */ /* 0x000fea0003800000 */
.L_x_17091:
[----:B------:R-:W0:Y:S02]  /*4830*/  F2I.FTZ.TRUNC.NTZ R4, R4 ;  /* 0x0000000400047305 */ /* 0x000e24000021f100 */
[----:B0-----:R-:W-:Y:S01]  /*4840*/  PRMT R0, R4, 0x7610, R0 ;  /* 0x0000761004007816 */ /* 0x001fe20000000000 */
[----:B------:R-:W-:Y:S05]  /*4850*/  BRA `(.L_x_17072) ;  /* 0x000002a000007947 */ /* 0x000fea0003800000 */
.L_x_17084:
        /* <DEDUP_REMOVED lines=14> */
.L_x_17098:
[----:B------:R-:W-:Y:S05]  /*4940*/  BSYNC B0 ;  /* 0x0000000000007941 */ /* 0x000fea0003800000 */
.L_x_17097:
[----:B------:R-:W0:Y:S02]  /*4950*/  F2I.FTZ.TRUNC.NTZ R4, R4 ;  /* 0x0000000400047305 */ /* 0x000e24000021f100 */
[----:B0-----:R-:W-:Y:S01]  /*4960*/  PRMT R0, R4, 0x7610, R0 ;  /* 0x0000761004007816 */ /* 0x001fe20000000000 */
[----:B------:R-:W-:Y:S05]  /*4970*/  BRA `(.L_x_17072) ;  /* 0x0000018000007947 */ /* 0x000fea0003800000 */
.L_x_17071:
        /* <DEDUP_REMOVED lines=21> */
.L_x_17096:
[----:B------:R0:W5:Y:S01]  /*4ad0*/  LDG.E.U8 R0, [R2.64] ;  /* 0x0000002402007981 */ /* 0x000162000c1e1100 */
[----:B------:R-:W-:Y:S05]  /*4ae0*/  BRA `(.L_x_17072) ;  /* 0x0000001000007947 */ /* 0x000fea0003800000 */
.L_x_17095:
[----:B------:R0:W5:Y:S02]  /*4af0*/  LDG.E.U8 R0, [R2.64] ;  /* 0x0000002402007981 */ /* 0x000164000c1e1100 */
.L_x_17072:
[----:B0-----:R-:W0:Y:S01]  /*4b00*/  LDC.U8 R2, c[0x0][0x371] ;  /* 0x0000dc40ff027b82 */ /* 0x001e220000000000 */
[----:B-1---5:R-:W-:-:S07]  /*4b10*/  PRMT R5, R0, 0x7610, R5 ;  /* 0x0000761000057816 */ /* 0x022fce0000000005 */
[----:B------:R-:W1:Y:S01]  /*4b20*/  LDC.U8 R6, c[0x0][0x372] ;  /* 0x0000dc80ff067b82 */ /* 0x000e620000000000 */
[C---:B0-----:R-:W-:Y:S02]  /*4b30*/  PRMT R3, R2.reuse, 0x8880, RZ ;  /* 0x0000888002037816 */ /* 0x041fe400000000ff */
[----:B------:R-:W-:Y:S02]  /*4b40*/  PRMT R2, R2, 0x8880, RZ ;  /* 0x0000888002027816 */ /* 0x000fe400000000ff */
[----:B------:R-:W-:Y:S02]  /*4b50*/  PRMT R3, R3, 0x7710, RZ ;  /* 0x0000771003037816 */ /* 0x000fe400000000ff */
[----:B------:R-:W-:Y:S02]  /*4b60*/  ISETP.GT.AND P1, PT, R2, RZ, PT ;  /* 0x000000ff0200720c */ /* 0x000fe40003f24270 */
[----:B-1----:R-:W-:Y:S02]  /*4b70*/  PRMT R4, R6, 0x9910, RZ ;  /* 0x0000991006047816 */ /* 0x002fe400000000ff */
[----:B------:R-:W-:-:S03]  /*4b80*/  LOP3.LUT P0, RZ, R3, 0xff, RZ, 0xc0, !PT ;  /* 0x000000ff03ff7812 */ /* 0x000fc6000780c0ff */
[----:B------:R-:W-:-:S05]  /*4b90*/  IMAD.MOV.U32 R3, RZ, RZ, R4 ;  /* 0x000000ffff037224 */ /* 0x000fca00078e0004 */
        /* <DEDUP_REMOVED lines=13> */
.L_x_17102:
[----:B------:R0:W-:Y:S01]  /*4c70*/  STG.E.U8 [R16.64], R5 ;  /* 0x0000000510007986 */ /* 0x0001e2000c101124 */
[----:B------:R-:W-:Y:S05]  /*4c80*/  BRA `(.L_x_17104) ;  /* 0x00000e9000007947 */ /* 0x000fea0003800000 */
.L_x_17101:
        /* <DEDUP_REMOVED lines=12> */
.L_x_17106:
[----:B------:R-:W-:-:S04]  /*4d50*/  LOP3.LUT R5, R5, 0xffff, RZ, 0xc0, !PT ;  /* 0x0000ffff05057812 */ /* 0x000fc800078ec0ff */
[----:B------:R-:W-:-:S05]  /*4d60*/  PRMT R3, R5, 0x8880, RZ ;  /* 0x0000888005037816 */ /* 0x000fca00000000ff */
[----:B------:R0:W-:Y:S01]  /*4d70*/  STG.E [R16.64], R3 ;  /* 0x0000000310007986 */ /* 0x0001e2000c101924 */
[----:B------:R-:W-:Y:S05]  /*4d80*/  BRA `(.L_x_17104) ;  /* 0x00000d9000007947 */ /* 0x000fea0003800000 */
.L_x_17105:
[----:B------:R-:W-:-:S04]  /*4d90*/  PRMT R3, R5, 0x8880, RZ ;  /* 0x0000888005037816 */ /* 0x000fc800000000ff */
[----:B------:R-:W-:-:S05]  /*4da0*/  PRMT R3, R3, 0x7710, RZ ;  /* 0x0000771003037816 */ /* 0x000fca00000000ff */
[----:B------:R0:W-:Y:S01]  /*4db0*/  STG.E.U16 [R16.64], R3 ;  /* 0x0000000310007986 */ /* 0x0001e2000c101524 */
[----:B------:R-:W-:Y:S05]  /*4dc0*/  BRA `(.L_x_17104) ;  /* 0x00000d5000007947 */ /* 0x000fea0003800000 */
.L_x_17100:
        /* <DEDUP_REMOVED lines=9> */
.L_x_17108:
[----:B------:R-:W0:Y:S02]  /*4e60*/  I2F.S8 R0, R5 ;  /* 0x0000000500007306 */ /* 0x000e240000001400 */
[----:B0-----:R-:W-:-:S05]  /*4e70*/  F2FP.PACK_AB R0, RZ, R0 ;  /* 0x00000000ff00723e */ /* 0x001fca00000000ff */
[----:B------:R0:W-:Y:S01]  /*4e80*/  STG.E.U16 [R16.64], R0 ;  /* 0x0000000010007986 */ /* 0x0001e2000c101524 */
[----:B------:R-:W-:Y:S05]  /*4e90*/  BRA `(.L_x_17104) ;  /* 0x00000c8000007947 */ /* 0x000fea0003800000 */
.L_x_17107:
        /* <DEDUP_REMOVED lines=10> */
.L_x_17110:
[----:B------:R-:W0:Y:S02]  /*4f40*/  I2F.S8 R5, R5 ;  /* 0x0000000500057306 */ /* 0x000e240000001400 */
[----:B0-----:R-:W-:-:S04]  /*4f50*/  F2FP.PACK_AB R3, RZ, R5 ;  /* 0x00000005ff03723e */ /* 0x001fc800000000ff */
[----:B------:R-:W-:-:S05]  /*4f60*/  PRMT R3, R3, 0x5410, RZ ;  /* 0x0000541003037816 */ /* 0x000fca00000000ff */
[----:B------:R0:W-:Y:S01]  /*4f70*/  STG.E [R16.64], R3 ;  /* 0x0000000310007986 */ /* 0x0001e2000c101924 */
[----:B------:R-:W-:Y:S05]  /*4f80*/  BRA `(.L_x_17104) ;  /* 0x00000b9000007947 */ /* 0x000fea0003800000 */
.L_x_17109:
[----:B------:R-:W-:-:S04]  /*4f90*/  PRMT R2, R5, 0x8880, RZ ;  /* 0x0000888005027816 */ /* 0x000fc800000000ff */
[----:B------:R-:W-:-:S06]  /*4fa0*/  PRMT R2, R2, 0x7710, RZ ;  /* 0x0000771002027816 */ /* 0x000fcc00000000ff */
[----:B------:R-:W0:Y:S02]  /*4fb0*/  I2F.F64.S16 R2, R2 ;  /* 0x0000000200027312 */ /* 0x000e240000101c00 */
[----:B0-----:R0:W-:Y:S01]  /*4fc0*/  STG.E.64 [R16.64], R2 ;  /* 0x0000000210007986 */ /* 0x0011e2000c101b24 */
[----:B------:R-:W-:Y:S05]  /*4fd0*/  BRA `(.L_x_17104) ;  /* 0x00000b4000007947 */ /* 0x000fea0003800000 */
.L_x_17099:
        /* <DEDUP_REMOVED lines=12> */
.L_x_17113:
[----:B------:R-:W-:Y:S01]  /*50a0*/  PRMT R4, R5, 0x8880, RZ ;  /* 0x0000888005047816 */ /* 0x000fe200000000ff */
[----:B------:R-:W-:-:S03]  /*50b0*/  CS2R R6, SRZ ;  /* 0x0000000000067805 */ /* 0x000fc6000001ff00 */
[----:B------:R-:W-:-:S06]  /*50c0*/  PRMT R4, R4, 0x7710, RZ ;  /* 0x0000771004047816 */ /* 0x000fcc00000000ff */
[----:B------:R-:W0:Y:S02]  /*50d0*/  I2F.F64.S16 R4, R4 ;  /* 0x0000000400047312 */ /* 0x000e240000101c00 */
[----:B0-----:R0:W-:Y:S01]  /*50e0*/  STG.E.128 [R16.64], R4 ;  /* 0x0000000410007986 */ /* 0x0011e2000c101d24 */
[----:B------:R-:W-:Y:S05]  /*50f0*/  BRA `(.L_x_17104) ;  /* 0x00000a2000007947 */ /* 0x000fea0003800000 */
.L_x_17112:
        /* <DEDUP_REMOVED lines=21> */
.L_x_17117:
[----:B------:R-:W-:Y:S05]  /*5250*/  BSYNC B0 ;  /* 0x0000000000007941 */ /* 0x000fea0003800000 */
.L_x_17116:
[----:B------:R-:W-:-:S05]  /*5260*/  LOP3.LUT R3, R0, R3, RZ, 0xfc, !PT ;  /* 0x0000000300037212 */ /* 0x000fca00078efcff */
[----:B------:R0:W-:Y:S01]  /*5270*/  STG.E.U8 [R16.64], R3 ;  /* 0x0000000310007986 */ /* 0x0001e2000c101124 */
[----:B------:R-:W-:Y:S05]  /*5280*/  BRA `(.L_x_17104) ;  /* 0x0000089000007947 */ /* 0x000fea0003800000 */
.L_x_17115:
        /* <DEDUP_REMOVED lines=13> */
.L_x_17119:
[----:B------:R-:W-:Y:S01]  /*5360*/  IMAD.MOV.U32 R0, RZ, RZ, 0x7f ;  /* 0x0000007fff007424 */ /* 0x000fe200078e00ff */
[----:B------:R-:W-:-:S04]  /*5370*/  ISETP.GT.U32.AND P0, PT, R2, 0x7f800000, PT ;  /* 0x7f8000000200780c */ /* 0x000fc80003f04070 */
[----:B------:R-:W-:-:S04]  /*5380*/  SEL R0, R0, 0x7c, P0 ;  /* 0x0000007c00007807 */ /* 0x000fc80000000000 */
.L_x_17120:
[----:B------:R-:W-:Y:S05]  /*5390*/  BSYNC B0 ;  /* 0x0000000000007941 */ /* 0x000fea0003800000 */
.L_x_17118:
[----:B------:R-:W-:-:S04]  /*53a0*/  LOP3.LUT R2, R5, 0x80000000, RZ, 0xc0, !PT ;  /* 0x8000000005027812 */ /* 0x000fc800078ec0ff */
[----:B------:R-:W-:-:S04]  /*53b0*/  SHF.R.U32.HI R3, RZ, 0x18, R2 ;  /* 0x00000018ff037819 */ /* 0x000fc80000011602 */
[----:B------:R-:W-:-:S05]  /*53c0*/  LOP3.LUT R3, R0, R3, RZ, 0xfc, !PT ;  /* 0x0000000300037212 */ /* 0x000fca00078efcff */
[----:B------:R0:W-:Y:S01]  /*53d0*/  STG.E.U8 [R16.64], R3 ;  /* 0x0000000310007986 */ /* 0x0001e2000c101124 */
[----:B------:R-:W-:Y:S05]  /*53e0*/  BRA `(.L_x_17104) ;  /* 0x0000073000007947 */ /* 0x000fea0003800000 */
.L_x_17114:
[----:B------:R-:W0:Y:S02]  /*53f0*/  I2F.S8 R0, R5 ;  /* 0x0000000500007306 */ /* 0x000e240000001400 */
[----:B0-----:R-:W-:-:S05]  /*5400*/  F2FP.BF16.PACK_AB R0, RZ, R0 ;  /* 0x00000000ff00723e */ /* 0x001fca00000010ff */
[----:B------:R0:W-:Y:S01]  /*5410*/  STG.E.U16 [R16.64], R0 ;  /* 0x0000000010007986 */ /* 0x0001e2000c101524 */
[----:B------:R-:W-:Y:S05]  /*5420*/  BRA `(.L_x_17104) ;  /* 0x000006f000007947 */ /* 0x000fea0003800000 */
.L_x_17111:
        /* <DEDUP_REMOVED lines=12> */
.L_x_17123:
        /* <DEDUP_REMOVED lines=17> */
.L_x_17126:
[----:B------:R-:W-:-:S04]  /*5600*/  LOP3.LUT R2, R5, 0x80000000, RZ, 0xc0, !PT ;  /* 0x8000000005027812 */ /* 0x000fc800078ec0ff */
[----:B------:R-:W-:-:S04]  /*5610*/  SHF.R.U32.HI R3, RZ, 0x18, R2 ;  /* 0x00000018ff037819 */ /* 0x000fc80000011602 */
[----:B------:R-:W-:-:S04]  /*5620*/  LOP3.LUT R0, R0, R3, RZ, 0xfc, !PT ;  /* 0x0000000300007212 */ /* 0x000fc800078efcff */
[----:B------:R-:W-:Y:S02]  /*5630*/  PRMT R8, R0, 0x7610, R8 ;  /* 0x0000761000087816 */ /* 0x000fe40000000008 */
.L_x_17125:
[----:B------:R-:W-:Y:S05]  /*5640*/  BSYNC B0 ;  /* 0x0000000000007941 */ /* 0x000fea0003800000 */
.L_x_17124:
[----:B------:R0:W-:Y:S01]  /*5650*/  STG.E.U8 [R16.64], R8 ;  /* 0x0000000810007986 */ /* 0x0001e2000c101124 */
[----:B------:R-:W-:Y:S05]  /*5660*/  BRA `(.L_x_17104) ;  /* 0x000004b000007947 */ /* 0x000fea0003800000 */
.L_x_17122:
        /* <DEDUP_REMOVED lines=17> */
.L_x_17129:
[----:B------:R-:W-:-:S04]  /*5780*/  LOP3.LUT R2, R5, 0x80000000, RZ, 0xc0, !PT ;  /* 0x8000000005027812 */ /* 0x000fc800078ec0ff */
[----:B------:R-:W-:-:S04]  /*5790*/  SHF.R.U32.HI R3, RZ, 0x18, R2 ;  /* 0x00000018ff037819 */ /* 0x000fc80000011602 */
[----:B------:R-:W-:-:S04]  /*57a0*/  LOP3.LUT R0, R0, R3, RZ, 0xfc, !PT ;  /* 0x0000000300007212 */ /* 0x000fc800078efcff */
[----:B------:R-:W-:Y:S02]  /*57b0*/  PRMT R8, R0, 0x7610, R8 ;  /* 0x0000761000087816 */ /* 0x000fe40000000008 */
.L_x_17128:
[----:B------:R-:W-:Y:S05]  /*57c0*/  BSYNC B0 ;  /* 0x0000000000007941 */ /* 0x000fea0003800000 */
.L_x_17127:
[----:B------:R0:W-:Y:S01]  /*57d0*/  STG.E.U8 [R16.64], R8 ;  /* 0x0000000810007986 */ /* 0x0001e2000c101124 */
[----:B------:R-:W-:Y:S05]  /*57e0*/  BRA `(.L_x_17104) ;  /* 0x0000033000007947 */ /* 0x000fea0003800000 */
.L_x_17121:
        /* <DEDUP_REMOVED lines=22> */
.L_x_17103:
        /* <DEDUP_REMOVED lines=20> */
.L_x_17131:
[----:B------:R-:W-:-:S04]  /*5a90*/  LOP3.LUT R5, R5, 0xffff, RZ, 0xc0, !PT ;  /* 0x0000ffff05057812 */ /* 0x000fc800078ec0ff */
[----:B------:R-:W-:-:S05]  /*5aa0*/  PRMT R5, R5, 0x8880, RZ ;  /* 0x0000888005057816 */ /* 0x000fca00000000ff */
[----:B------:R-:W-:-:S05]  /*5ab0*/  IMAD.MOV.U32 R2, RZ, RZ, R5 ;  /* 0x000000ffff027224 */ /* 0x000fca00078e0005 */
[----:B------:R-:W-:-:S05]  /*5ac0*/  SHF.R.S32.HI R3, RZ, 0x1f, R2 ;  /* 0x0000001fff037819 */ /* 0x000fca0000011402 */
[----:B------:R0:W-:Y:S01]  /*5ad0*/  STG.E.64 [R16.64], R2 ;  /* 0x0000000210007986 */ /* 0x0001e2000c101b24 */
[----:B------:R-:W-:Y:S05]  /*5ae0*/  BRA `(.L_x_17104) ;  /* 0x0000003000007947 */ /* 0x000fea0003800000 */
.L_x_17130:
[----:B------:R-:W-:-:S04]  /*5af0*/  LOP3.LUT R5, R5, 0xffff, RZ, 0xc0, !PT ;  /* 0x0000ffff05057812 */ /* 0x000fc800078ec0ff */
[----:B------:R-:W-:-:S05]  /*5b00*/  PRMT R3, R5, 0x8880, RZ ;  /* 0x0000888005037816 */ /* 0x000fca00000000ff */
[----:B------:R0:W-:Y:S02]  /*5b10*/  STG.E [R16.64], R3 ;  /* 0x0000000310007986 */ /* 0x0001e4000c101924 */
.L_x_17104:
        /* <DEDUP_REMOVED lines=231> */
.L_x_17132:
        /* <DEDUP_REMOVED lines=18> */
.L_x_17136:
[----:B------:R0:W5:Y:S01]  /*6ab0*/  LDG.E.U8 R0, [R2.64] ;  /* 0x0000002402007981 */ /* 0x000162000c1e1100 */
[----:B------:R-:W-:Y:S05]  /*6ac0*/  BRA `(.L_x_17138) ;  /* 0x00000d7000007947 */ /* 0x000fea0003800000 */
.L_x_17135:
        /* <DEDUP_REMOVED lines=8> */
.L_x_17140:
[----:B------:R0:W5:Y:S01]  /*6b50*/  LDG.E.U8 R0, [R2.64] ;  /* 0x0000002402007981 */ /* 0x000162000c1e1100 */
[----:B------:R-:W-:Y:S05]  /*6b60*/  BRA `(.L_x_17138) ;  /* 0x00000cd000007947 */ /* 0x000fea0003800000 */
.L_x_17139:
[----:B------:R0:W5:Y:S01]  /*6b70*/  LDG.E.U16 R0, [R2.64] ;  /* 0x0000002402007981 */ /* 0x000162000c1e1500 */
[----:B------:R-:W-:Y:S05]  /*6b80*/  BRA `(.L_x_17138) ;  /* 0x00000cb000007947 */ /* 0x000fea0003800000 */
.L_x_17134:
        /* <DEDUP_REMOVED lines=9> */
.L_x_17142:
[----:B------:R-:W2:Y:S02]  /*6c20*/  LDG.E.U16 R4, [R2.64] ;  /* 0x0000002402047981 */ /* 0x000ea4000c1e1500 */
[----:B--2---:R-:W-:-:S06]  /*6c30*/  HADD2.F32 R4, -RZ, R4.H0_H0 ;  /* 0x20000004ff047230 */ /* 0x004fcc0000004100 */
[----:B------:R-:W0:Y:S02]  /*6c40*/  F2I.FTZ.TRUNC.NTZ R4, R4 ;  /* 0x0000000400047305 */ /* 0x000e24000021f100 */
[----:B0-----:R-:W-:Y:S01]  /*6c50*/  PRMT R0, R4, 0x7610, R0 ;  /* 0x0000761004007816 */ /* 0x001fe20000000000 */
[----:B------:R-:W-:Y:S05]  /*6c60*/  BRA `(.L_x_17138) ;  /* 0x00000bd000007947 */ /* 0x000fea0003800000 */
.L_x_17141:
        /* <DEDUP_REMOVED lines=9> */
.L_x_17144:
[----:B------:R-:W2:Y:S02]  /*6d00*/  LDG.E.U16 R2, [R2.64] ;  /* 0x0000002402027981 */ /* 0x000ea4000c1e1500 */
[----:B--2---:R-:W-:-:S06]  /*6d10*/  HADD2.F32 R4, -RZ, R2.H0_H0 ;  /* 0x20000002ff047230 */ /* 0x004fcc0000004100 */
[----:B------:R-:W0:Y:S02]  /*6d20*/  F2I.FTZ.TRUNC.NTZ R4, R4 ;  /* 0x0000000400047305 */ /* 0x000e24000021f100 */
[----:B0-----:R-:W-:Y:S01]  /*6d30*/  PRMT R0, R4, 0x7610, R0 ;  /* 0x0000761004007816 */ /* 0x001fe20000000000 */
[----:B------:R-:W-:Y:S05]  /*6d40*/  BRA `(.L_x_17138) ;  /* 0x00000af000007947 */ /* 0x000fea0003800000 */
.L_x_17143:
[----:B------:R-:W2:Y:S02]  /*6d50*/  LDG.E.64 R2, [R2.64] ;  /* 0x0000002402027981 */ /* 0x000ea4000c1e1b00 */
[----:B--2---:R0:W1:Y:S01]  /*6d60*/  F2I.F64.TRUNC R0, R2 ;  /* 0x0000000200007311 */ /* 0x004062000030d100 */
[----:B------:R-:W-:Y:S05]  /*6d70*/  BRA `(.L_x_17138) ;  /* 0x00000ac000007947 */ /* 0x000fea0003800000 */
.L_x_17133:
        /* <DEDUP_REMOVED lines=12> */
.L_x_17147:
[----:B------:R-:W2:Y:S02]  /*6e40*/  LDG.E.64 R2, [R2.64] ;  /* 0x0000002402027981 */ /* 0x000ea4000c1e1b00 */
[----:B--2---:R0:W1:Y:S01]  /*6e50*/  F2I.F64.TRUNC R0, R2 ;  /* 0x0000000200007311 */ /* 0x004062000030d100 */
[----:B------:R-:W-:Y:S05]  /*6e60*/  BRA `(.L_x_17138) ;  /* 0x000009d000007947 */ /* 0x000fea0003800000 */
.L_x_17146:
        /* <DEDUP_REMOVED lines=28> */
.L_x_17149:
        /* <DEDUP_REMOVED lines=15> */
.L_x_17148:
[----:B------:R-:W2:Y:S02]  /*7120*/  LDG.E.U16 R2, [R2.64] ;  /* 0x0000002402027981 */ /* 0x000ea4000c1e1500 */
[----:B--2---:R-:W-:-:S04]  /*7130*/  PRMT R2, RZ, 0x5410, R2 ;  /* 0x00005410ff027816 */ /* 0x004fc80000000002 */
[----:B------:R0:W1:Y:S01]  /*7140*/  F2I.FTZ.TRUNC.NTZ R0, R2 ;  /* 0x0000000200007305 */ /* 0x000062000021f100 */
[----:B------:R-:W-:Y:S05]  /*7150*/  BRA `(.L_x_17138) ;  /* 0x000006e000007947 */ /* 0x000fea0003800000 */
.L_x_17145:
        /* <DEDUP_REMOVED lines=10> */
.L_x_17152:
        /* <DEDUP_REMOVED lines=21> */
.L_x_17156:
[----:B------:R-:W-:Y:S05]  /*7350*/  BSYNC B1 ;  /* 0x0000000000017941 */ /* 0x000fea0003800000 */
.L_x_17155:
[----:B------:R-:W-:Y:S01]  /*7360*/  IMAD.SHL.U32 R2, R2, 0x100000, RZ ;  /* 0x0010000002027824 */ /* 0x000fe200078e00ff */
[----:B------:R-:W-:-:S04]  /*7370*/  LEA R3, R0, 0x3b800000, 0x17 ;  /* 0x3b80000000037811 */ /* 0x000fc800078eb8ff */
[----:B------:R-:W-:Y:S02]  /*7380*/  LOP3.LUT R4, R3, R2, R4, 0xfe, !PT ;  /* 0x0000000203047212 */ /* 0x000fe400078efe04 */
.L_x_17154:
[----:B------:R-:W-:Y:S05]  /*7390*/  BSYNC B0 ;  /* 0x0000000000007941 */ /* 0x000fea0003800000 */
.L_x_17153:
[----:B------:R-:W0:Y:S02]  /*73a0*/  F2I.FTZ.TRUNC.NTZ R4, R4 ;  /* 0x0000000400047305 */ /* 0x000e24000021f100 */
[----:B0-----:R-:W-:Y:S01]  /*73b0*/  PRMT R0, R4, 0x7610, R0 ;  /* 0x0000761004007816 */ /* 0x001fe20000000000 */
[----:B------:R-:W-:Y:S05]  /*73c0*/  BRA `(.L_x_17138) ;  /* 0x0000047000007947 */ /* 0x000fea0003800000 */
.L_x_17151:
        /* <DEDUP_REMOVED lines=21> */
.L_x_17160:
[----:B------:R-:W-:Y:S05]  /*7520*/  BSYNC B1 ;  /* 0x0000000000017941 */ /* 0x000fea0003800000 */
.L_x_17159:
[----:B------:R-:W-:Y:S01]  /*7530*/  IMAD.SHL.U32 R2, R2, 0x200000, RZ ;  /* 0x0020000002027824 */ /* 0x000fe200078e00ff */
[----:B------:R-:W-:-:S04]  /*7540*/  LEA R3, R0, 0x37800000, 0x17 ;  /* 0x3780000000037811 */ /* 0x000fc800078eb8ff */
[----:B------:R-:W-:Y:S02]  /*7550*/  LOP3.LUT R4, R3, R2, R4, 0xfe, !PT ;  /* 0x0000000203047212 */ /* 0x000fe400078efe04 */
.L_x_17158:
[----:B------:R-:W-:Y:S05]  /*7560*/  BSYNC B0 ;  /* 0x0000000000007941 */ /* 0x000fea0003800000 */
.L_x_17157:
[----:B------:R-:W0:Y:S02]  /*7570*/  F2I.FTZ.TRUNC.NTZ R4, R4 ;  /* 0x0000000400047305 */ /* 0x000e24000021f100 */
[----:B0-----:R-:W-:Y:S01]  /*7580*/  PRMT R0, R4, 0x7610, R0 ;  /* 0x0000761004007816 */ /* 0x001fe20000000000 */
[----:B------:R-:W-:Y:S05]  /*7590*/  BRA `(.L_x_17138) ;  /* 0x000002a000007947 */ /* 0x000fea0003800000 */
.L_x_17150:
        /* <DEDUP_REMOVED lines=14> */
.L_x_17164:
[----:B------:R-:W-:Y:S05]  /*7680*/  BSYNC B0 ;  /* 0x0000000000007941 */ /* 0x000fea0003800000 */
.L_x_17163:
[----:B------:R-:W0:Y:S02]  /*7690*/  F2I.FTZ.TRUNC.NTZ R4, R4 ;  /* 0x0000000400047305 */ /* 0x000e24000021f100 */
[----:B0-----:R-:W-:Y:S01]  /*76a0*/  PRMT R0, R4, 0x7610, R0 ;  /* 0x0000761004007816 */ /* 0x001fe20000000000 */
[----:B------:R-:W-:Y:S05]  /*76b0*/  BRA `(.L_x_17138) ;  /* 0x0000018000007947 */ /* 0x000fea0003800000 */
.L_x_17137:
        /* <DEDUP_REMOVED lines=21> */
.L_x_17162:
[----:B------:R0:W5:Y:S01]  /*7810*/  LDG.E.U8 R0, [R2.64] ;  /* 0x0000002402007981 */ /* 0x000162000c1e1100 */
[----:B------:R-:W-:Y:S05]  /*7820*/  BRA `(.L_x_17138) ;  /* 0x0000001000007947 */ /* 0x000fea0003800000 */
.L_x_17161:
[----:B------:R0:W5:Y:S02]  /*7830*/  LDG.E.U8 R0, [R2.64] ;  /* 0x0000002402007981 */ /* 0x000164000c1e1100 */
.L_x_17138:
        /* <DEDUP_REMOVED lines=23> */
.L_x_17168:
[----:B------:R0:W-:Y:S01]  /*79b0*/  STG.E.U8 [R16.64], R5 ;  /* 0x0000000510007986 */ /* 0x0001e2000c101124 */
[----:B------:R-:W-:Y:S05]  /*79c0*/  BRA `(.L_x_17170) ;  /* 0x00000e9000007947 */ /* 0x000fea0003800000 */
.L_x_17167:
        /* <DEDUP_REMOVED lines=12> */
.L_x_17172:
[----:B------:R-:W-:-:S04]  /*7a90*/  LOP3.LUT R5, R5, 0xffff, RZ, 0xc0, !PT ;  /* 0x0000ffff05057812 */ /* 0x000fc800078ec0ff */
[----:B------:R-:W-:-:S05]  /*7aa0*/  PRMT R3, R5, 0x8880, RZ ;  /* 0x0000888005037816 */ /* 0x000fca00000000ff */
[----:B------:R0:W-:Y:S01]  /*7ab0*/  STG.E [R16.64], R3 ;  /* 0x0000000310007986 */ /* 0x0001e2000c101924 */
[----:B------:R-:W-:Y:S05]  /*7ac0*/  BRA `(.L_x_17170) ;  /* 0x00000d9000007947 */ /* 0x000fea0003800000 */
.L_x_17171:
[----:B------:R-:W-:-:S04]  /*7ad0*/  PRMT R3, R5, 0x8880, RZ ;  /* 0x0000888005037816 */ /* 0x000fc800000000ff */
[----:B------:R-:W-:-:S05]  /*7ae0*/  PRMT R3, R3, 0x7710, RZ ;  /* 0x0000771003037816 */ /* 0x000fca00000000ff */
[----:B------:R0:W-:Y:S01]  /*7af0*/  STG.E.U16 [R16.64], R3 ;  /* 0x0000000310007986 */ /* 0x0001e2000c101524 */
[----:B------:R-:W-:Y:S05]  /*7b00*/  BRA `(.L_x_17170) ;  /* 0x00000d5000007947 */ /* 0x000fea0003800000 */
.L_x_17166:
        /* <DEDUP_REMOVED lines=9> */
.L_x_17174:
[----:B------:R-:W0:Y:S02]  /*7ba0*/  I2F.S8 R0, R5 ;  /* 0x0000000500007306 */ /* 0x000e240000001400 */
[----:B0-----:R-:W-:-:S05]  /*7bb0*/  F2FP.PACK_AB R0, RZ, R0 ;  /* 0x00000000ff00723e */ /* 0x001fca00000000ff */
[----:B------:R0:W-:Y:S01]  /*7bc0*/  STG.E.U16 [R16.64], R0 ;  /* 0x0000000010007986 */ /* 0x0001e2000c101524 */
[----:B------:R-:W-:Y:S05]  /*7bd0*/  BRA `(.L_x_17170) ;  /* 0x00000c8000007947 */ /* 0x000fea0003800000 */
.L_x_17173:
        /* <DEDUP_REMOVED lines=10> */
.L_x_17176:
[----:B------:R-:W0:Y:S02]  /*7c80*/  I2F.S8 R5, R5 ;  /* 0x0000000500057306 */ /* 0x000e240000001400 */
[----:B0-----:R-:W-:-:S04]  /*7c90*/  F2FP.PACK_AB R3, RZ, R5 ;  /* 0x00000005ff03723e */ /* 0x001fc800000000ff */
[----:B------:R-:W-:-:S05]  /*7ca0*/  PRMT R3, R3, 0x5410, RZ ;  /* 0x0000541003037816 */ /* 0x000fca00000000ff */
[----:B------:R0:W-:Y:S01]  /*7cb0*/  STG.E [R16.64], R3 ;  /* 0x0000000310007986 */ /* 0x0001e2000c101924 */
[----:B------:R-:W-:Y:S05]  /*7cc0*/  BRA `(.L_x_17170) ;  /* 0x00000b9000007947 */ /* 0x000fea0003800000 */
.L_x_17175:
[----:B------:R-:W-:-:S04]  /*7cd0*/  PRMT R2, R5, 0x8880, RZ ;  /* 0x0000888005027816 */ /* 0x000fc800000000ff */
[----:B------:R-:W-:-:S06]  /*7ce0*/  PRMT R2, R2, 0x7710, RZ ;  /* 0x0000771002027816 */ /* 0x000fcc00000000ff */
[----:B------:R-:W0:Y:S02]  /*7cf0*/  I2F.F64.S16 R2, R2 ;  /* 0x0000000200027312 */ /* 0x000e240000101c00 */
[----:B0-----:R0:W-:Y:S01]  /*7d00*/  STG.E.64 [R16.64], R2 ;  /* 0x0000000210007986 */ /* 0x0011e2000c101b24 */
[----:B------:R-:W-:Y:S05]  /*7d10*/  BRA `(.L_x_17170) ;  /* 0x00000b4000007947 */ /* 0x000fea0003800000 */
.L_x_17165:
        /* <DEDUP_REMOVED lines=12> */
.L_x_17179:
[----:B------:R-:W-:Y:S01]  /*7de0*/  PRMT R4, R5, 0x8880, RZ ;  /* 0x0000888005047816 */ /* 0x000fe200000000ff */
[----:B------:R-:W-:-:S03]  /*7df0*/  CS2R R6, SRZ ;  /* 0x0000000000067805 */ /* 0x000fc6000001ff00 */
[----:B------:R-:W-:-:S06]  /*7e00*/  PRMT R4, R4, 0x7710, RZ ;  /* 0x0000771004047816 */ /* 0x000fcc00000000ff */
[----:B------:R-:W0:Y:S02]  /*7e10*/  I2F.F64.S16 R4, R4 ;  /* 0x0000000400047312 */ /* 0x000e240000101c00 */
[----:B0-----:R0:W-:Y:S01]  /*7e20*/  STG.E.128 [R16.64], R4 ;  /* 0x0000000410007986 */ /* 0x0011e2000c101d24 */
[----:B------:R-:W-:Y:S05]  /*7e30*/  BRA `(.L_x_17170) ;  /* 0x00000a2000007947 */ /* 0x000fea0003800000 */
.L_x_17178:
        /* <DEDUP_REMOVED lines=21> */
.L_x_17183:
[----:B------:R-:W-:Y:S05]  /*7f90*/  BSYNC B0 ;  /* 0x0000000000007941 */ /* 0x000fea0003800000 */
.L_x_17182:
[----:B------:R-:W-:-:S05]  /*7fa0*/  LOP3.LUT R3, R0, R3, RZ, 0xfc, !PT ;  /* 0x0000000300037212 */ /* 0x000fca00078efcff */
[----:B------:R0:W-:Y:S01]  /*7fb0*/  STG.E.U8 [R16.64], R3 ;  /* 0x0000000310007986 */ /* 0x0001e2000c101124 */
[----:B------:R-:W-:Y:S05]  /*7fc0*/  BRA `(.L_x_17170) ;  /* 0x0000089000007947 */ /* 0x000fea0003800000 */
.L_x_17181:
        /* <DEDUP_REMOVED lines=13> */
.L_x_17185:
[----:B------:R-:W-:Y:S01]  /*80a0*/  IMAD.MOV.U32 R0, RZ, RZ, 0x7f ;  /* 0x0000007fff007424 */ /* 0x000fe200078e00ff */
[----:B------:R-:W-:-:S04]  /*80b0*/  ISETP.GT.U32.AND P0, PT, R2, 0x7f800000, PT ;  /* 0x7f8000000200780c */ /* 0x000fc80003f04070 */
[----:B------:R-:W-:-:S04]  /*80c0*/  SEL R0, R0, 0x7c, P0 ;  /* 0x0000007c00007807 */ /* 0x000fc80000000000 */
.L_x_17186:
[----:B------:R-:W-:Y:S05]  /*80d0*/  BSYNC B0 ;  /* 0x0000000000007941 */ /* 0x000fea0003800000 */
.L_x_17184:
[----:B------:R-:W-:-:S04]  /*80e0*/  LOP3.LUT R2, R5, 0x80000000, RZ, 0xc0, !PT ;  /* 0x8000000005027812 */ /* 0x000fc800078ec0ff */
[----:B------:R-:W-:-:S04]  /*80f0*/  SHF.R.U32.HI R3, RZ, 0x18, R2 ;  /* 0x00000018ff037819 */ /* 0x000fc80000011602 */
[----:B------:R-:W-:-:S05]  /*8100*/  LOP3.LUT R3, R0, R3, RZ, 0xfc, !PT ;  /* 0x0000000300037212 */ /* 0x000fca00078efcff */
[----:B------:R0:W-:Y:S01]  /*8110*/  STG.E.U8 [R16.64], R3 ;  /* 0x0000000310007986 */ /* 0x0001e2000c101124 */
[----:B------:R-:W-:Y:S05]  /*8120*/  BRA `(.L_x_17170) ;  /* 0x0000073000007947 */ /* 0x000fea0003800000 */
.L_x_17180:
[----:B------:R-:W0:Y:S02]  /*8130*/  I2F.S8 R0, R5 ;  /* 0x0000000500007306 */ /* 0x000e240000001400 */
[----:B0-----:R-:W-:-:S05]  /*8140*/  F2FP.BF16.PACK_AB R0, RZ, R0 ;  /* 0x00000000ff00723e */ /* 0x001fca00000010ff */
[----:B------:R0:W-:Y:S01]  /*8150*/  STG.E.U16 [R16.64], R0 ;  /* 0x0000000010007986 */ /* 0x0001e2000c101524 */
[----:B------:R-:W-:Y:S05]  /*8160*/  BRA `(.L_x_17170) ;  /* 0x000006f000007947 */ /* 0x000fea0003800000 */
.L_x_17177:
        /* <DEDUP_REMOVED lines=12> */
.L_x_17189:
        /* <DEDUP_REMOVED lines=17> */
.L_x_17192:
[----:B------:R-:W-:-:S04]  /*8340*/  LOP3.LUT R2, R5, 0x80000000, RZ, 0xc0, !PT ;  /* 0x8000000005027812 */ /* 0x000fc800078ec0ff */
[----:B------:R-:W-:-:S04]  /*8350*/  SHF.R.U32.HI R3, RZ, 0x18, R2 ;  /* 0x00000018ff037819 */ /* 0x000fc80000011602 */
[----:B------:R-:W-:-:S04]  /*8360*/  LOP3.LUT R0, R0, R3, RZ, 0xfc, !PT ;  /* 0x0000000300007212 */ /* 0x000fc800078efcff */
[----:B------:R-:W-:Y:S02]  /*8370*/  PRMT R8, R0, 0x7610, R8 ;  /* 0x0000761000087816 */ /* 0x000fe40000000008 */
.L_x_17191:
[----:B------:R-:W-:Y:S05]  /*8380*/  BSYNC B0 ;  /* 0x0000000000007941 */ /* 0x000fea0003800000 */
.L_x_17190:
[----:B------:R0:W-:Y:S01]  /*8390*/  STG.E.U8 [R16.64], R8 ;  /* 0x0000000810007986 */ /* 0x0001e2000c101124 */
[----:B------:R-:W-:Y:S05]  /*83a0*/  BRA `(.L_x_17170) ;  /* 0x000004b000007947 */ /* 0x000fea0003800000 */
.L_x_17188:
        /* <DEDUP_REMOVED lines=17> */
.L_x_17195:
[----:B------:R-:W-:-:S04]  /*84c0*/  LOP3.LUT R2, R5, 0x80000000, RZ, 0xc0, !PT ;  /* 0x8000000005027812 */ /* 0x000fc800078ec0ff */
[----:B------:R-:W-:-:S04]  /*84d0*/  SHF.R.U32.HI R3, RZ, 0x18, R2 ;  /* 0x00000018ff037819 */ /* 0x000fc80000011602 */
[----:B------:R-:W-:-:S04]  /*84e0*/  LOP3.LUT R0, R0, R3, RZ, 0xfc, !PT ;  /* 0x0000000300007212 */ /* 0x000fc800078efcff */
[----:B------:R-:W-:Y:S02]  /*84f0*/  PRMT R8, R0, 0x7610, R8 ;  /* 0x0000761000087816 */ /* 0x000fe40000000008 */
.L_x_17194:
[----:B------:R-:W-:Y:S05]  /*8500*/  BSYNC B0 ;  /* 0x0000000000007941 */ /* 0x000fea0003800000 */
.L_x_17193:
[----:B------:R0:W-:Y:S01]  /*8510*/  STG.E.U8 [R16.64], R8 ;  /* 0x0000000810007986 */ /* 0x0001e2000c101124 */
[----:B------:R-:W-:Y:S05]  /*8520*/  BRA `(.L_x_17170) ;  /* 0x0000033000007947 */ /* 0x000fea0003800000 */
.L_x_17187:
        /* <DEDUP_REMOVED lines=22> */
.L_x_17169:
        /* <DEDUP_REMOVED lines=20> */
.L_x_17197:
[----:B------:R-:W-:-:S04]  /*87d0*/  LOP3.LUT R5, R5, 0xffff, RZ, 0xc0, !PT ;  /* 0x0000ffff05057812 */ /* 0x000fc800078ec0ff */
[----:B------:R-:W-:-:S05]  /*87e0*/  PRMT R5, R5, 0x8880, RZ ;  /* 0x0000888005057816 */ /* 0x000fca00000000ff */
[----:B------:R-:W-:-:S05]  /*87f0*/  IMAD.MOV.U32 R2, RZ, RZ, R5 ;  /* 0x000000ffff027224 */ /* 0x000fca00078e0005 */
[----:B------:R-:W-:-:S05]  /*8800*/  SHF.R.S32.HI R3, RZ, 0x1f, R2 ;  /* 0x0000001fff037819 */ /* 0x000fca0000011402 */
[----:B------:R0:W-:Y:S01]  /*8810*/  STG.E.64 [R16.64], R2 ;  /* 0x0000000210007986 */ /* 0x0001e2000c101b24 */
[----:B------:R-:W-:Y:S05]  /*8820*/  BRA `(.L_x_17170) ;  /* 0x0000003000007947 */ /* 0x000fea0003800000 */
.L_x_17196:
[----:B------:R-:W-:-:S04]  /*8830*/  LOP3.LUT R5, R5, 0xffff, RZ, 0xc0, !PT ;  /* 0x0000ffff05057812 */ /* 0x000fc800078ec0ff */
[----:B------:R-:W-:-:S05]  /*8840*/  PRMT R3, R5, 0x8880, RZ ;  /* 0x0000888005037816 */ /* 0x000fca00000000ff */
[----:B------:R0:W-:Y:S02]  /*8850*/  STG.E [R16.64], R3 ;  /* 0x0000000310007986 */ /* 0x0001e4000c101924 */
.L_x_17170:
[----:B------:R-:W-:Y:S02]  /*8860*/  IADD3 R19, R19, 0x80, RZ ;  /* 0x0000008013137810 */ /* 0x000fe40007ffe0ff */
.L_x_17065:
[----:B------:R-:W-:Y:S05]  /*8870*/  BSYNC B6 ;  /* 0x0000000000067941 */ /* 0x000fea0003800000 */
.L_x_17064:
        /* <DEDUP_REMOVED lines=230> */
.L_x_17198:
        /* <DEDUP_REMOVED lines=18> */
.L_x_17202:
[----:B------:R0:W5:Y:S01]  /*9800*/  LDG.E.U8 R0, [R2.64] ;  /* 0x0000002402007981 */ /* 0x000162000c1e1100 */
[----:B------:R-:W-:Y:S05]  /*9810*/  BRA `(.L_x_17204) ;  /* 0x00000d7000007947 */ /* 0x000fea0003800000 */
.L_x_17201:
        /* <DEDUP_REMOVED lines=8> */
.L_x_17206:
[----:B------:R0:W5:Y:S01]  /*98a0*/  LDG.E.U8 R0, [R2.64] ;  /* 0x0000002402007981 */ /* 0x000162000c1e1100 */
[----:B------:R-:W-:Y:S05]  /*98b0*/  BRA `(.L_x_17204) ;  /* 0x00000cd000007947 */ /* 0x000fea0003800000 */
.L_x_17205:
[----:B------:R0:W5:Y:S01]  /*98c0*/  LDG.E.U16 R0, [R2.64] ;  /* 0x0000002402007981 */ /* 0x000162000c1e1500 */
[----:B------:R-:W-:Y:S05]  /*98d0*/  BRA `(.L_x_17204) ;  /* 0x00000cb000007947 */ /* 0x000fea0003800000 */
.L_x_17200:
        /* <DEDUP_REMOVED lines=9> */
.L_x_17208:
[----:B------:R-:W2:Y:S02]  /*9970*/  LDG.E.U16 R4, [R2.64] ;  /* 0x0000002402047981 */ /* 0x000ea4000c1e1500 */
[----:B--2---:R-:W-:-:S06]  /*9980*/  HADD2.F32 R4, -RZ, R4.H0_H0 ;  /* 0x20000004ff047230 */ /* 0x004fcc0000004100 */
[----:B------:R-:W0:Y:S02]  /*9990*/  F2I.FTZ.TRUNC.NTZ R4, R4 ;  /* 0x0000000400047305 */ /* 0x000e24000021f100 */
[----:B0-----:R-:W-:Y:S01]  /*99a0*/  PRMT R0, R4, 0x7610, R0 ;  /* 0x0000761004007816 */ /* 0x001fe20000000000 */
[----:B------:R-:W-:Y:S05]  /*99b0*/  BRA `(.L_x_17204) ;  /* 0x00000bd000007947 */ /* 0x000fea0003800000 */
.L_x_17207:
        /* <DEDUP_REMOVED lines=9> */
.L_x_17210:
[----:B------:R-:W2:Y:S02]  /*9a50*/  LDG.E.U16 R2, [R2.64] ;  /* 0x0000002402027981 */ /* 0x000ea4000c1e1500 */
[----:B--2---:R-:W-:-:S06]  /*9a60*/  HADD2.F32 R4, -RZ, R2.H0_H0 ;  /* 0x20000002ff047230 */ /* 0x004fcc0000004100 */
[----:B------:R-:W0:Y:S02]  /*9a70*/  F2I.FTZ.TRUNC.NTZ R4, R4 ;  /* 0x0000000400047305 */ /* 0x000e24000021f100 */
[----:B0-----:R-:W-:Y:S01]  /*9a80*/  PRMT R0, R4, 0x7610, R0 ;  /* 0x0000761004007816 */ /* 0x001fe20000000000 */
[----:B------:R-:W-:Y:S05]  /*9a90*/  BRA `(.L_x_17204) ;  /* 0x00000af000007947 */ /* 0x000fea0003800000 */
.L_x_17209:
[----:B------:R-:W2:Y:S02]  /*9aa0*/  LDG.E.64 R2, [R2.64] ;  /* 0x0000002402027981 */ /* 0x000ea4000c1e1b00 */
[----:B--2---:R0:W1:Y:S01]  /*9ab0*/  F2I.F64.TRUNC R0, R2 ;  /* 0x0000000200007311 */ /* 0x004062000030d100 */
[----:B------:R-:W-:Y:S05]  /*9ac0*/  BRA `(.L_x_17204) ;  /* 0x00000ac000007947 */ /* 0x000fea0003800000 */
.L_x_17199:
        /* <DEDUP_REMOVED lines=12> */
.L_x_17213:
[----:B------:R-:W2:Y:S02]  /*9b90*/  LDG.E.64 R2, [R2.64] ;  /* 0x0000002402027981 */ /* 0x000ea4000c1e1b00 */
[----:B--2---:R0:W1:Y:S01]  /*9ba0*/  F2I.F64.TRUNC R0, R2 ;  /* 0x0000000200007311 */ /* 0x004062000030d100 */
[----:B------:R-:W-:Y:S05]  /*9bb0*/  BRA `(.L_x_17204) ;  /* 0x000009d000007947 */ /* 0x000fea0003800000 */
.L_x_17212:
        /* <DEDUP_REMOVED lines=28> */
.L_x_17215:
        /* <DEDUP_REMOVED lines=15> */
.L_x_17214:
[----:B------:R-:W2:Y:S02]  /*9e70*/  LDG.E.U16 R2, [R2.64] ;  /* 0x0000002402027981 */ /* 0x000ea4000c1e1500 */
[----:B--2---:R-:W-:-:S04]  /*9e80*/  PRMT R2, RZ, 0x5410, R2 ;  /* 0x00005410ff027816 */ /* 0x004fc80000000002 */
[----:B------:R0:W1:Y:S01]  /*9e90*/  F2I.FTZ.TRUNC.NTZ R0, R2 ;  /* 0x0000000200007305 */ /* 0x000062000021f100 */
[----:B------:R-:W-:Y:S05]  /*9ea0*/  BRA `(.L_x_17204) ;  /* 0x000006e000007947 */ /* 0x000fea0003800000 */
.L_x_17211:
        /* <DEDUP_REMOVED lines=10> */
.L_x_17218:
        /* <DEDUP_REMOVED lines=21> */
.L_x_17222:
[----:B------:R-:W-:Y:S05]  /*a0a0*/  BSYNC B1 ;  /* 0x0000000000017941 */ /* 0x000fea0003800000 */
.L_x_17221:
[----:B------:R-:W-:Y:S01]  /*a0b0*/  IMAD.SHL.U32 R2, R2, 0x100000, RZ ;  /* 0x0010000002027824 */ /* 0x000fe200078e00ff */
[----:B------:R-:W-:-:S04]  /*a0c0*/  LEA R3, R0, 0x3b800000, 0x17 ;  /* 0x3b80000000037811 */ /* 0x000fc800078eb8ff */
[----:B------:R-:W-:Y:S02]  /*a0d0*/  LOP3.LUT R4, R3, R2, R4, 0xfe, !PT ;  /* 0x0000000203047212 */ /* 0x000fe400078efe04 */
.L_x_17220:
[----:B------:R-:W-:Y:S05]  /*a0e0*/  BSYNC B0 ;  /* 0x0000000000007941 */ /* 0x000fea0003800000 */
.L_x_17219:
[----:B------:R-:W0:Y:S02]  /*a0f0*/  F2I.FTZ.TRUNC.NTZ R4, R4 ;  /* 0x0000000400047305 */ /* 0x000e24000021f100 */
[----:B0-----:R-:W-:Y:S01]  /*a100*/  PRMT R0, R4, 0x7610, R0 ;  /* 0x0000761004007816 */ /* 0x001fe20000000000 */
[----:B------:R-:W-:Y:S05]  /*a110*/  BRA `(.L_x_17204) ;  /* 0x0000047000007947 */ /* 0x000fea0003800000 */
.L_x_17217:
        /* <DEDUP_REMOVED lines=21> */
.L_x_17226:
[----:B------:R-:W-:Y:S05]  /*a270*/  BSYNC B1 ;  /* 0x0000000000017941 */ /* 0x000fea0003800000 */
.L_x_17225:
[----:B------:R-:W-:Y:S01]  /*a280*/  IMAD.SHL.U32 R2, R2, 0x200000, RZ ;  /* 0x0020000002027824 */ /* 0x000fe200078e00ff */
[----:B------:R-:W-:-:S04]  /*a290*/  LEA R3, R0, 0x37800000, 0x17 ;  /* 0x3780000000037811 */ /* 0x000fc800078eb8ff */
[----:B------:R-:W-:Y:S02]  /*a2a0*/  LOP3.LUT R4, R3, R2, R4, 0xfe, !PT ;  /* 0x0000000203047212 */ /* 0x000fe400078efe04 */
.L_x_17224:
[----:B------:R-:W-:Y:S05]  /*a2b0*/  BSYNC B0 ;  /* 0x0000000000007941 */ /* 0x000fea0003800000 */
.L_x_17223:
[----:B------:R-:W0:Y:S02]  /*a2c0*/  F2I.FTZ.TRUNC.NTZ R4, R4 ;  /* 0x0000000400047305 */ /* 0x000e24000021f100 */
[----:B0-----:R-:W-:Y:S01]  /*a2d0*/  PRMT R0, R4, 0x7610, R0 ;  /* 0x0000761004007816 */ /* 0x001fe20000000000 */
[----:B------:R-:W-:Y:S05]  /*a2e0*/  BRA `(.L_x_17204) ;  /* 0x000002a000007947 */ /* 0x000fea0003800000 */
.L_x_17216:
        /* <DEDUP_REMOVED lines=14> */
.L_x_17230:
[----:B------:R-:W-:Y:S05]  /*a3d0*/  BSYNC B0 ;  /* 0x0000000000007941 */ /* 0x000fea0003800000 */
.L_x_17229:
[----:B------:R-:W0:Y:S02]  /*a3e0*/  F2I.FTZ.TRUNC.NTZ R4, R4 ;  /* 0x0000000400047305 */ /* 0x000e24000021f100 */
[----:B0-----:R-:W-:Y:S01]  /*a3f0*/  PRMT R0, R4, 0x7610, R0 ;  /* 0x0000761004007816 */ /* 0x001fe20000000000 */
[----:B------:R-:W-:Y:S05]  /*a400*/  BRA `(.L_x_17204) ;  /* 0x0000018000007947 */ /* 0x000fea0003800000 */
.L_x_17203:
        /* <DEDUP_REMOVED lines=21> */
.L_x_17228:
[----:B------:R0:W5:Y:S01]  /*a560*/  LDG.E.U8 R0, [R2.64] ;  /* 0x0000002402007981 */ /* 0x000162000c1e1100 */
[----:B------:R-:W-:Y:S05]  /*a570*/  BRA `(.L_x_17204) ;  /* 0x0000001000007947 */ /* 0x000fea0003800000 */
.L_x_17227:
[----:B------:R0:W5:Y:S02]  /*a580*/  LDG.E.U8 R0, [R2.64] ;  /* 0x0000002402007981 */ /* 0x000164000c1e1100 */
.L_x_17204:
        /* <DEDUP_REMOVED lines=23> */
.L_x_17234:
[----:B------:R-:W-:Y:S01]  /*a700*/  STG.E.U8 [R16.64], R5 ;  /* 0x0000000510007986 */ /* 0x000fe2000c101124 */
[----:B------:R-:W-:Y:S05]  /*a710*/  EXIT ;  /* 0x000000000000794d */ /* 0x000fea0003800000 */
.L_x_17233:
        /* <DEDUP_REMOVED lines=12> */
.L_x_17237:
[----:B------:R-:W-:-:S04]  /*a7e0*/  LOP3.LUT R5, R5, 0xffff, RZ, 0xc0, !PT ;  /* 0x0000ffff05057812 */ /* 0x000fc800078ec0ff */
[----:B------:R-:W-:-:S05]  /*a7f0*/  PRMT R3, R5, 0x8880, RZ ;  /* 0x0000888005037816 */ /* 0x000fca00000000ff */
[----:B------:R-:W-:Y:S01]  /*a800*/  STG.E [R16.64], R3 ;  /* 0x0000000310007986 */ /* 0x000fe2000c101924 */
[----:B------:R-:W-:Y:S05]  /*a810*/  EXIT ;  /* 0x000000000000794d */ /* 0x000fea0003800000 */
.L_x_17236:
[----:B------:R-:W-:-:S04]  /*a820*/  PRMT R3, R5, 0x8880, RZ ;  /* 0x0000888005037816 */ /* 0x000fc800000000ff */
[----:B------:R-:W-:-:S05]  /*a830*/  PRMT R3, R3, 0x7710, RZ ;  /* 0x0000771003037816 */ /* 0x000fca00000000ff */
[----:B------:R-:W-:Y:S01]  /*a840*/  STG.E.U16 [R16.64], R3 ;  /* 0x0000000310007986 */ /* 0x000fe2000c101524 */
[----:B------:R-:W-:Y:S05]  /*a850*/  EXIT ;  /* 0x000000000000794d */ /* 0x000fea0003800000 */
.L_x_17232:
        /* <DEDUP_REMOVED lines=9> */
.L_x_17239:
[----:B------:R-:W0:Y:S02]  /*a8f0*/  I2F.S8 R0, R5 ;  /* 0x0000000500007306 */ /* 0x000e240000001400 */
[----:B0-----:R-:W-:-:S05]  /*a900*/  F2FP.PACK_AB R0, RZ, R0 ;  /* 0x00000000ff00723e */ /* 0x001fca00000000ff */
[----:B------:R-:W-:Y:S01]  /*a910*/  STG.E.U16 [R16.64], R0 ;  /* 0x0000000010007986 */ /* 0x000fe2000c101524 */
[----:B------:R-:W-:Y:S05]  /*a920*/  EXIT ;  /* 0x000000000000794d */ /* 0x000fea0003800000 */
.L_x_17238:
        /* <DEDUP_REMOVED lines=10> */
.L_x_17241:
[----:B------:R-:W0:Y:S02]  /*a9d0*/  I2F.S8 R5, R5 ;  /* 0x0000000500057306 */ /* 0x000e240000001400 */
[----:B0-----:R-:W-:-:S04]  /*a9e0*/  F2FP.PACK_AB R3, RZ, R5 ;  /* 0x00000005ff03723e */ /* 0x001fc800000000ff */
[----:B------:R-:W-:-:S05]  /*a9f0*/  PRMT R3, R3, 0x5410, RZ ;  /* 0x0000541003037816 */ /* 0x000fca00000000ff */
[----:B------:R-:W-:Y:S01]  /*aa00*/  STG.E [R16.64], R3 ;  /* 0x0000000310007986 */ /* 0x000fe2000c101924 */
[----:B------:R-:W-:Y:S05]  /*aa10*/  EXIT ;  /* 0x000000000000794d */ /* 0x000fea0003800000 */
.L_x_17240:
[----:B------:R-:W-:-:S04]  /*aa20*/  PRMT R2, R5, 0x8880, RZ ;  /* 0x0000888005027816 */ /* 0x000fc800000000ff */
[----:B------:R-:W-:-:S06]  /*aa30*/  PRMT R2, R2, 0x7710, RZ ;  /* 0x0000771002027816 */ /* 0x000fcc00000000ff */
[----:B------:R-:W0:Y:S02]  /*aa40*/  I2F.F64.S16 R2, R2 ;  /* 0x0000000200027312 */ /* 0x000e240000101c00 */
[----:B0-----:R-:W-:Y:S01]  /*aa50*/  STG.E.64 [R16.64], R2 ;  /* 0x0000000210007986 */ /* 0x001fe2000c101b24 */
[----:B------:R-:W-:Y:S05]  /*aa60*/  EXIT ;  /* 0x000000000000794d */ /* 0x000fea0003800000 */
.L_x_17231:
        /* <DEDUP_REMOVED lines=12> */
.L_x_17244:
[----:B------:R-:W-:Y:S01]  /*ab30*/  PRMT R4, R5, 0x8880, RZ ;  /* 0x0000888005047816 */ /* 0x000fe200000000ff */
[----:B------:R-:W-:-:S03]  /*ab40*/  CS2R R6, SRZ ;  /* 0x0000000000067805 */ /* 0x000fc6000001ff00 */
[----:B------:R-:W-:-:S06]  /*ab50*/  PRMT R4, R4, 0x7710, RZ ;  /* 0x0000771004047816 */ /* 0x000fcc00000000ff */
[----:B------:R-:W0:Y:S02]  /*ab60*/  I2F.F64.S16 R4, R4 ;  /* 0x0000000400047312 */ /* 0x000e240000101c00 */
[----:B0-----:R-:W-:Y:S01]  /*ab70*/  STG.E.128 [R16.64], R4 ;  /* 0x0000000410007986 */ /* 0x001fe2000c101d24 */
[----:B------:R-:W-:Y:S05]  /*ab80*/  EXIT ;  /* 0x000000000000794d */ /* 0x000fea0003800000 */
.L_x_17243:
        /* <DEDUP_REMOVED lines=21> */
.L_x_17248:
[----:B------:R-:W-:Y:S05]  /*ace0*/  BSYNC B0 ;  /* 0x0000000000007941 */ /* 0x000fea0003800000 */
.L_x_17247:
[----:B------:R-:W-:-:S05]  /*acf0*/  LOP3.LUT R3, R0, R3, RZ, 0xfc, !PT ;  /* 0x0000000300037212 */ /* 0x000fca00078efcff */
[----:B------:R-:W-:Y:S01]  /*ad00*/  STG.E.U8 [R16.64], R3 ;  /* 0x0000000310007986 */ /* 0x000fe2000c101124 */
[----:B------:R-:W-:Y:S05]  /*ad10*/  EXIT ;  /* 0x000000000000794d */ /* 0x000fea0003800000 */
.L_x_17246:
        /* <DEDUP_REMOVED lines=13> */
.L_x_17250:
[----:B------:R-:W-:Y:S01]  /*adf0*/  IMAD.MOV.U32 R0, RZ, RZ, 0x7f ;  /* 0x0000007fff007424 */ /* 0x000fe200078e00ff */
[----:B------:R-:W-:-:S04]  /*ae00*/  ISETP.GT.U32.AND P0, PT, R2, 0x7f800000, PT ;  /* 0x7f8000000200780c */ /* 0x000fc80003f04070 */
[----:B------:R-:W-:-:S04]  /*ae10*/  SEL R0, R0, 0x7c, P0 ;  /* 0x0000007c00007807 */ /* 0x000fc80000000000 */
.L_x_17251:
[----:B------:R-:W-:Y:S05]  /*ae20*/  BSYNC B0 ;  /* 0x0000000000007941 */ /* 0x000fea0003800000 */
.L_x_17249:
[----:B------:R-:W-:-:S04]  /*ae30*/  LOP3.LUT R2, R5, 0x80000000, RZ, 0xc0, !PT ;  /* 0x8000000005027812 */ /* 0x000fc800078ec0ff */
[----:B------:R-:W-:-:S04]  /*ae40*/  SHF.R.U32.HI R3, RZ, 0x18, R2 ;  /* 0x00000018ff037819 */ /* 0x000fc80000011602 */
[----:B------:R-:W-:-:S05]  /*ae50*/  LOP3.LUT R3, R0, R3, RZ, 0xfc, !PT ;  /* 0x0000000300037212 */ /* 0x000fca00078efcff */
[----:B------:R-:W-:Y:S01]  /*ae60*/  STG.E.U8 [R16.64], R3 ;  /* 0x0000000310007986 */ /* 0x000fe2000c101124 */
[----:B------:R-:W-:Y:S05]  /*ae70*/  EXIT ;  /* 0x000000000000794d */ /* 0x000fea0003800000 */
.L_x_17245:
[----:B------:R-:W0:Y:S02]  /*ae80*/  I2F.S8 R0, R5 ;  /* 0x0000000500007306 */ /* 0x000e240000001400 */
[----:B0-----:R-:W-:-:S05]  /*ae90*/  F2FP.BF16.PACK_AB R0, RZ, R0 ;  /* 0x00000000ff00723e */ /* 0x001fca00000010ff */
[----:B------:R-:W-:Y:S01]  /*aea0*/  STG.E.U16 [R16.64], R0 ;  /* 0x0000000010007986 */ /* 0x000fe2000c101524 */
[----:B------:R-:W-:Y:S05]  /*aeb0*/  EXIT ;  /* 0x000000000000794d */ /* 0x000fea0003800000 */
.L_x_17242:
        /* <DEDUP_REMOVED lines=12> */
.L_x_17254:
        /* <DEDUP_REMOVED lines=17> */
.L_x_17257:
[----:B------:R-:W-:-:S04]  /*b090*/  LOP3.LUT R2, R5, 0x80000000, RZ, 0xc0, !PT ;  /* 0x8000000005027812 */ /* 0x000fc800078ec0ff */
[----:B------:R-:W-:-:S04]  /*b0a0*/  SHF.R.U32.HI R3, RZ, 0x18, R2 ;  /* 0x00000018ff037819 */ /* 0x000fc80000011602 */
[----:B------:R-:W-:-:S04]  /*b0b0*/  LOP3.LUT R0, R0, R3, RZ, 0xfc, !PT ;  /* 0x0000000300007212 */ /* 0x000fc800078efcff */
[----:B------:R-:W-:Y:S02]  /*b0c0*/  PRMT R8, R0, 0x7610, R8 ;  /* 0x0000761000087816 */ /* 0x000fe40000000008 */
.L_x_17256:
[----:B------:R-:W-:Y:S05]  /*b0d0*/  BSYNC B0 ;  /* 0x0000000000007941 */ /* 0x000fea0003800000 */
.L_x_17255:
[----:B------:R-:W-:Y:S01]  /*b0e0*/  STG.E.U8 [R16.64], R8 ;  /* 0x0000000810007986 */ /* 0x000fe2000c101124 */
[----:B------:R-:W-:Y:S05]  /*b0f0*/  EXIT ;  /* 0x000000000000794d */ /* 0x000fea0003800000 */
.L_x_17253:
        /* <DEDUP_REMOVED lines=17> */
.L_x_17260:
[----:B------:R-:W-:-:S04]  /*b210*/  LOP3.LUT R2, R5, 0x80000000, RZ, 0xc0, !PT ;  /* 0x8000000005027812 */ /* 0x000fc800078ec0ff */
[----:B------:R-:W-:-:S04]  /*b220*/  SHF.R.U32.HI R3, RZ, 0x18, R2 ;  /* 0x00000018ff037819 */ /* 0x000fc80000011602 */
[----:B------:R-:W-:-:S04]  /*b230*/  LOP3.LUT R0, R0, R3, RZ, 0xfc, !PT ;  /* 0x0000000300007212 */ /* 0x000fc800078efcff */
[----:B------:R-:W-:Y:S02]  /*b240*/  PRMT R8, R0, 0x7610, R8 ;  /* 0x0000761000087816 */ /* 0x000fe40000000008 */
.L_x_17259:
[----:B------:R-:W-:Y:S05]  /*b250*/  BSYNC B0 ;  /* 0x0000000000007941 */ /* 0x000fea0003800000 */
.L_x_17258:
[----:B------:R-:W-:Y:S01]  /*b260*/  STG.E.U8 [R16.64], R8 ;  /* 0x0000000810007986 */ /* 0x000fe2000c101124 */
[----:B------:R-:W-:Y:S05]  /*b270*/  EXIT ;  /* 0x000000000000794d */ /* 0x000fea0003800000 */
.L_x_17252:
        /* <DEDUP_REMOVED lines=22> */
.L_x_17235:
        /* <DEDUP_REMOVED lines=20> */
.L_x_17262:
[----:B------:R-:W-:-:S04]  /*b520*/  LOP3.LUT R5, R5, 0xffff, RZ, 0xc0, !PT ;  /* 0x0000ffff05057812 */ /* 0x000fc800078ec0ff */
[----:B------:R-:W-:-:S05]  /*b530*/  PRMT R5, R5, 0x8880, RZ ;  /* 0x0000888005057816 */ /* 0x000fca00000000ff */
[----:B------:R-:W-:-:S05]  /*b540*/  IMAD.MOV.U32 R2, RZ, RZ, R5 ;  /* 0x000000ffff027224 */ /* 0x000fca00078e0005 */
[----:B------:R-:W-:-:S05]  /*b550*/  SHF.R.S32.HI R3, RZ, 0x1f, R2 ;  /* 0x0000001fff037819 */ /* 0x000fca0000011402 */
[----:B------:R-:W-:Y:S01]  /*b560*/  STG.E.64 [R16.64], R2 ;  /* 0x0000000210007986 */ /* 0x000fe2000c101b24 */
[----:B------:R-:W-:Y:S05]  /*b570*/  EXIT ;  /* 0x000000000000794d */ /* 0x000fea0003800000 */
.L_x_17261:
[----:B------:R-:W-:-:S04]  /*b580*/  LOP3.LUT R5, R5, 0xffff, RZ, 0xc0, !PT ;  /* 0x0000ffff05057812 */ /* 0x000fc800078ec0ff */
[----:B------:R-:W-:-:S05]  /*b590*/  PRMT R3, R5, 0x8880, RZ ;  /* 0x0000888005037816 */ /* 0x000fca00000000ff */
[----:B------:R-:W-:Y:S01]  /*b5a0*/  STG.E [R16.64], R3 ;  /* 0x0000000310007986 */ /* 0x000fe2000c101924 */
[----:B------:R-:W-:Y:S05]  /*b5b0*/  EXIT ;  /* 0x000000000000794d */ /* 0x000fea0003800000 */
.L_x_17263:
        /* <DEDUP_REMOVED lines=12> */
.L_x_30008:


//--------------------- .text._ZN2at6native27unrolled_elementwise_kernelINS0_13AUnaryFunctorIaaaZZZNS0_21heaviside_kernel_cudaERNS_18TensorIteratorBaseEENKUlvE_clEvENKUlvE0_clEvEUlaaE_EESt5arrayIPcLm2EELi4E23TrivialOffsetCalculatorILi1EjESD_NS0_6memory12LoadWithCastILi1EEENSE_13StoreWithCastILi1EEEEEviT_T0_T2_T3_T4_T5_ --------------------------
	.section	.text._ZN2at6native27unrolled_elementwise_kernelINS0_13AUnaryFunctorIaaaZZZNS0_21heaviside_kernel_cudaERNS_18TensorIteratorBaseEENKUlvE_clEvENKUlvE0_clEvEUlaaE_EESt5arrayIPcLm2EELi4E23TrivialOffsetCalculatorILi1EjESD_NS0_6memory12LoadWithCastILi1EEENSE_13StoreWithCastILi1EEEEEviT_T0_T2_T3_T4_T5_,"ax",@progbits
	.sectioninfo	@"SHI_REGISTERS=31"
	.align	128
        .global         _ZN2at6native27unrolled_elementwise_kernelINS0_13AUnaryFunctorIaaaZZZNS0_21heaviside_kernel_cudaERNS_18TensorIteratorBaseEENKUlvE_clEvENKUlvE0_clEvEUlaaE_EESt5arrayIPcLm2EELi4E23TrivialOffsetCalculatorILi1EjESD_NS0_6memory12LoadWithCastILi1EEENSE_13StoreWithCastILi1EEEEEviT_T0_T2_T3_T4_T5_
        .type           _ZN2at6native27unrolled_elementwise_kernelINS0_13AUnaryFunctorIaaaZZZNS0_21heaviside_kernel_cudaERNS_18TensorIteratorBaseEENKUlvE_clEvENKUlvE0_clEvEUlaaE_EESt5arrayIPcLm2EELi4E23TrivialOffsetCalculatorILi1EjESD_NS0_6memory12LoadWithCastILi1EEENSE_13StoreWithCastILi1EEEEEviT_T0_T2_T3_T4_T5_,@function
        .size           _ZN2at6native27unrolled_elementwise_kernelINS0_13AUnaryFunctorIaaaZZZNS0_21heaviside_kernel_cudaERNS_18TensorIteratorBaseEENKUlvE_clEvENKUlvE0_clEvEUlaaE_EESt5arrayIPcLm2EELi4E23TrivialOffsetCalculatorILi1EjESD_NS0_6memory12LoadWithCastILi1EEENSE_13StoreWithCastILi1EEEEEviT_T0_T2_T3_T4_T5_,(.L_x_30009 - _ZN2at6native27unrolled_elementwise_kernelINS0_13AUnaryFunctorIaaaZZZNS0_21heaviside_kernel_cudaERNS_18TensorIteratorBaseEENKUlvE_clEvENKUlvE0_clEvEUlaaE_EESt5arrayIPcLm2EELi4E23TrivialOffsetCalculatorILi1EjESD_NS0_6memory12LoadWithCastILi1EEENSE_13StoreWithCastILi1EEEEEviT_T0_T2_T3_T4_T5_)
        .other          _ZN2at6native27unrolled_elementwise_kernelINS0_13AUnaryFunctorIaaaZZZNS0_21heaviside_kernel_cudaERNS_18TensorIteratorBaseEENKUlvE_clEvENKUlvE0_clEvEUlaaE_EESt5arrayIPcLm2EELi4E23TrivialOffsetCalculatorILi1EjESD_NS0_6memory12LoadWithCastILi1EEENSE_13StoreWithCastILi1EEEEEviT_T0_T2_T3_T4_T5_,@"STO_CUDA_ENTRY STV_DEFAULT"
_ZN2at6native27unrolled_elementwise_kernelINS0_13AUnaryFunctorIaaaZZZNS0_21heaviside_kernel_cudaERNS_18TensorIteratorBaseEENKUlvE_clEvENKUlvE0_clEvEUlaaE_EESt5arrayIPcLm2EELi4E23TrivialOffsetCalculatorILi1EjESD_NS0_6memory12LoadWithCastILi1EEENSE_13StoreWithCastILi1EEEEEviT_T0_T2_T3_T4_T5_:
.text._ZN2at6native27unrolled_elementwise_kernelINS0_13AUnaryFunctorIaaaZZZNS0_21heaviside_kernel_cudaERNS_18TensorIteratorBaseEENKUlvE_clEvENKUlvE0_clEvEUlaaE_EESt5arrayIPcLm2EELi4E23TrivialOffsetCalculatorILi1EjESD_NS0_6memory12LoadWithCastILi1EEENSE_13StoreWithCastILi1EEEEEviT_T0_T2_T3_T4_T5_:
        /* <DEDUP_REMOVED lines=29> */
.L_x_17269:
[----:B------:R0:W5:Y:S01]  /*01d0*/  LDG.E.U8 R26, [R2.64] ;  /* 0x00000024021a7981 */ /* 0x000162000c1e1100 */
[----:B------:R-:W-:Y:S05]  /*01e0*/  BRA `(.L_x_17271) ;  /* 0x00000d9000007947 */ /* 0x000fea0003800000 */
.L_x_17268:
        /* <DEDUP_REMOVED lines=8> */
.L_x_17273:
[----:B------:R0:W5:Y:S01]  /*0270*/  LDG.E.U8 R26, [R2.64] ;  /* 0x00000024021a7981 */ /* 0x000162000c1e1100 */
[----:B------:R-:W-:Y:S05]  /*0280*/  BRA `(.L_x_17271) ;  /* 0x00000cf000007947 */ /* 0x000fea0003800000 */
.L_x_17272:
[----:B------:R0:W5:Y:S01]  /*0290*/  LDG.E.U16 R26, [R2.64] ;  /* 0x00000024021a7981 */ /* 0x000162000c1e1500 */
[----:B------:R-:W-:Y:S05]  /*02a0*/  BRA `(.L_x_17271) ;  /* 0x00000cd000007947 */ /* 0x000fea0003800000 */
.L_x_17267:
        /* <DEDUP_REMOVED lines=9> */
.L_x_17275:
[----:B------:R-:W2:Y:S02]  /*0340*/  LDG.E.U16 R0, [R2.64] ;  /* 0x0000002402007981 */ /* 0x000ea4000c1e1500 */
[----:B--2---:R-:W-:-:S06]  /*0350*/  HADD2.F32 R0, -RZ, R0.H0_H0 ;  /* 0x20000000ff007230 */ /* 0x004fcc0000004100 */
[----:B------:R-:W0:Y:S02]  /*0360*/  F2I.FTZ.TRUNC.NTZ R0, R0 ;  /* 0x0000000000007305 */ /* 0x000e24000021f100 */
[----:B0-----:R-:W-:Y:S01]  /*0370*/  PRMT R26, R0, 0x7610, R26 ;  /* 0x00007610001a7816 */ /* 0x001fe2000000001a */
[----:B------:R-:W-:Y:S05]  /*0380*/  BRA `(.L_x_17271) ;  /* 0x00000bf000007947 */ /* 0x000fea0003800000 */
.L_x_17274:
        /* <DEDUP_REMOVED lines=9> */
.L_x_17277:
[----:B------:R-:W2:Y:S02]  /*0420*/  LDG.E.U16 R2, [R2.64] ;  /* 0x0000002402027981 */ /* 0x000ea4000c1e1500 */
[----:B--2---:R-:W-:-:S06]  /*0430*/  HADD2.F32 R0, -RZ, R2.H0_H0 ;  /* 0x20000002ff007230 */ /* 0x004fcc0000004100 */
[----:B------:R-:W0:Y:S02]  /*0440*/  F2I.FTZ.TRUNC.NTZ R0, R0 ;  /* 0x0000000000007305 */ /* 0x000e24000021f100 */
[----:B0-----:R-:W-:Y:S01]  /*0450*/  PRMT R26, R0, 0x7610, R26 ;  /* 0x00007610001a7816 */ /* 0x001fe2000000001a */
[----:B------:R-:W-:Y:S05]  /*0460*/  BRA `(.L_x_17271) ;  /* 0x00000b1000007947 */ /* 0x000fea0003800000 */
.L_x_17276:
[----:B------:R-:W2:Y:S02]  /*0470*/  LDG.E.64 R2, [R2.64] ;  /* 0x0000002402027981 */ /* 0x000ea4000c1e1b00 */
[----:B--2---:R0:W1:Y:S01]  /*0480*/  F2I.F64.TRUNC R26, R2 ;  /* 0x00000002001a7311 */ /* 0x004062000030d100 */
[----:B------:R-:W-:Y:S05]  /*0490*/  BRA `(.L_x_17271) ;  /* 0x00000ae000007947 */ /* 0x000fea0003800000 */
.L_x_17266:
        /* <DEDUP_REMOVED lines=12> */
.L_x_17280:
[----:B------:R-:W2:Y:S02]  /*0560*/  LDG.E.64 R2, [R2.64] ;  /* 0x0000002402027981 */ /* 0x000ea4000c1e1b00 */
[----:B--2---:R0:W1:Y:S01]  /*0570*/  F2I.F64.TRUNC R26, R2 ;  /* 0x00000002001a7311 */ /* 0x004062000030d100 */
[----:B------:R-:W-:Y:S05]  /*0580*/  BRA `(.L_x_17271) ;  /* 0x000009f000007947 */ /* 0x000fea0003800000 */
.L_x_17279:
        /* <DEDUP_REMOVED lines=28> */
.L_x_17282:
        /* <DEDUP_REMOVED lines=16> */
.L_x_17281:
[----:B------:R-:W2:Y:S02]  /*0850*/  LDG.E.U16 R0, [R2.64] ;  /* 0x0000002402007981 */ /* 0x000ea4000c1e1500 */
[----:B--2---:R-:W-:-:S06]  /*0860*/  PRMT R0, RZ, 0x5410, R0 ;  /* 0x00005410ff007816 */ /* 0x004fcc0000000000 */
[----:B------:R-:W0:Y:S02]  /*0870*/  F2I.FTZ.TRUNC.NTZ R0, R0 ;  /* 0x0000000000007305 */ /* 0x000e24000021f100 */
[----:B0-----:R-:W-:Y:S01]  /*0880*/  PRMT R26, R0, 0x7610, R26 ;  /* 0x00007610001a7816 */ /* 0x001fe2000000001a */
[----:B------:R-:W-:Y:S05]  /*0890*/  BRA `(.L_x_17271) ;  /* 0x000006e000007947 */ /* 0x000fea0003800000 */
.L_x_17278:
        /* <DEDUP_REMOVED lines=10> */
.L_x_17285:
        /* <DEDUP_REMOVED lines=21> */
.L_x_17289:
[----:B------:R-:W-:Y:S05]  /*0a90*/  BSYNC B1 ;  /* 0x0000000000017941 */ /* 0x000fea0003800000 */
.L_x_17288:
[----:B------:R-:W-:Y:S01]  /*0aa0*/  LEA R3, R0, 0x3b800000, 0x17 ;  /* 0x3b80000000037811 */ /* 0x000fe200078eb8ff */
[----:B------:R-:W-:-:S05]  /*0ab0*/  IMAD.SHL.U32 R0, R2, 0x100000, RZ ;  /* 0x0010000002007824 */ /* 0x000fca00078e00ff */
[----:B------:R-:W-:Y:S02]  /*0ac0*/  LOP3.LUT R0, R3, R0, R4, 0xfe, !PT ;  /* 0x0000000003007212 */ /* 0x000fe400078efe04 */
.L_x_17287:
[----:B------:R-:W-:Y:S05]  /*0ad0*/  BSYNC B0 ;  /* 0x0000000000007941 */ /* 0x000fea0003800000 */
.L_x_17286:
[----:B------:R-:W0:Y:S02]  /*0ae0*/  F2I.FTZ.TRUNC.NTZ R0, R0 ;  /* 0x0000000000007305 */ /* 0x000e24000021f100 */
[----:B0-----:R-:W-:Y:S01]  /*0af0*/  PRMT R26, R0, 0x7610, R26 ;  /* 0x00007610001a7816 */ /* 0x001fe2000000001a */
[----:B------:R-:W-:Y:S05]  /*0b00*/  BRA `(.L_x_17271) ;  /* 0x0000047000007947 */ /* 0x000fea0003800000 */
.L_x_17284:
        /* <DEDUP_REMOVED lines=21> */
.L_x_17293:
[----:B------:R-:W-:Y:S05]  /*0c60*/  BSYNC B1 ;  /* 0x0000000000017941 */ /* 0x000fea0003800000 */
.L_x_17292:
[----:B------:R-:W-:Y:S01]  /*0c70*/  LEA R3, R0, 0x37800000, 0x17 ;  /* 0x3780000000037811 */ /* 0x000fe200078eb8ff */
[----:B------:R-:W-:-:S05]  /*0c80*/  IMAD.SHL.U32 R0, R2, 0x200000, RZ ;  /* 0x0020000002007824 */ /* 0x000fca00078e00ff */
[----:B------:R-:W-:Y:S02]  /*0c90*/  LOP3.LUT R0, R3, R0, R4, 0xfe, !PT ;  /* 0x0000000003007212 */ /* 0x000fe400078efe04 */
.L_x_17291:
[----:B------:R-:W-:Y:S05]  /*0ca0*/  BSYNC B0 ;  /* 0x0000000000007941 */ /* 0x000fea0003800000 */
.L_x_17290:
[----:B------:R-:W0:Y:S02]  /*0cb0*/  F2I.FTZ.TRUNC.NTZ R0, R0 ;  /* 0x0000000000007305 */ /* 0x000e24000021f100 */
[----:B0-----:R-:W-:Y:S01]  /*0cc0*/  PRMT R26, R0, 0x7610, R26 ;  /* 0x00007610001a7816 */ /* 0x001fe2000000001a */
[----:B------:R-:W-:Y:S05]  /*0cd0*/  BRA `(.L_x_17271) ;  /* 0x000002a000007947 */ /* 0x000fea0003800000 */
.L_x_17283:
        /* <DEDUP_REMOVED lines=14> */
.L_x_17297:
[----:B------:R-:W-:Y:S05]  /*0dc0*/  BSYNC B0 ;  /* 0x0000000000007941 */ /* 0x000fea0003800000 */
.L_x_17296:
[----:B------:R-:W0:Y:S02]  /*0dd0*/  F2I.FTZ.TRUNC.NTZ R0, R0 ;  /* 0x0000000000007305 */ /* 0x000e24000021f100 */
[----:B0-----:R-:W-:Y:S01]  /*0de0*/  PRMT R26, R0, 0x7610, R26 ;  /* 0x00007610001a7816 */ /* 0x001fe2000000001a */
[----:B------:R-:W-:Y:S05]  /*0df0*/  BRA `(.L_x_17271) ;  /* 0x0000018000007947 */ /* 0x000fea0003800000 */
.L_x_17270:
        /* <DEDUP_REMOVED lines=21> */
.L_x_17295:
[----:B------:R0:W5:Y:S01]  /*0f50*/  LDG.E.U8 R26, [R2.64] ;  /* 0x00000024021a7981 */ /* 0x000162000c1e1100 */
[----:B------:R-:W-:Y:S05]  /*0f60*/  BRA `(.L_x_17271) ;  /* 0x0000001000007947 */ /* 0x000fea0003800000 */
.L_x_17294:
[----:B------:R0:W5:Y:S02]  /*0f70*/  LDG.E.U8 R26, [R2.64] ;  /* 0x00000024021a7981 */ /* 0x000164000c1e1100 */
.L_x_17271:
[----:B------:R-:W2:Y:S02]  /*0f80*/  S2R R18, SR_TID.X ;  /* 0x0000000000127919 */ /* 0x000ea40000002100 */
[----:B--2---:R-:W-:Y:S02]  /*0f90*/  IADD3 R18, R18, 0x80, RZ ;  /* 0x0000008012127810 */ /* 0x004fe40007ffe0ff */
.L_x_17265:
[----:B-1----:R-:W-:Y:S05]  /*0fa0*/  BSYNC B6 ;  /* 0x0000000000067941 */ /* 0x002fea0003800000 */
.L_x_17264:
        /* <DEDUP_REMOVED lines=21> */
.L_x_17303:
[----:B------:R0:W5:Y:S01]  /*1100*/  LDG.E.U8 R25, [R2.64] ;  /* 0x0000002402197981 */ /* 0x000162000c1e1100 */
[----:B------:R-:W-:Y:S05]  /*1110*/  BRA `(.L_x_17305) ;  /* 0x00000d8000007947 */ /* 0x000fea0003800000 */
.L_x_17302:
        /* <DEDUP_REMOVED lines=8> */
.L_x_17307:
[----:B------:R0:W5:Y:S01]  /*11a0*/  LDG.E.U8 R25, [R2.64] ;  /* 0x0000002402197981 */ /* 0x000162000c1e1100 */
[----:B------:R-:W-:Y:S05]  /*11b0*/  BRA `(.L_x_17305) ;  /* 0x00000ce000007947 */ /* 0x000fea0003800000 */
.L_x_17306:
[----:B------:R0:W5:Y:S01]  /*11c0*/  LDG.E.U16 R25, [R2.64] ;  /* 0x0000002402197981 */ /* 0x000162000c1e1500 */
[----:B------:R-:W-:Y:S05]  /*11d0*/  BRA `(.L_x_17305) ;  /* 0x00000cc000007947 */ /* 0x000fea0003800000 */
.L_x_17301:
        /* <DEDUP_REMOVED lines=9> */
.L_x_17309:
[----:B------:R-:W2:Y:S02]  /*1270*/  LDG.E.U16 R0, [R2.64] ;  /* 0x0000002402007981 */ /* 0x000ea4000c1e1500 */
[----:B--2---:R-:W-:-:S06]  /*1280*/  HADD2.F32 R0, -RZ, R0.H0_H0 ;  /* 0x20000000ff007230 */ /* 0x004fcc0000004100 */
[----:B------:R-:W0:Y:S02]  /*1290*/  F2I.FTZ.TRUNC.NTZ R0, R0 ;  /* 0x0000000000007305 */ /* 0x000e24000021f100 */
[----:B0-----:R-:W-:Y:S01]  /*12a0*/  PRMT R25, R0, 0x7610, R25 ;  /* 0x0000761000197816 */ /* 0x001fe20000000019 */
[----:B------:R-:W-:Y:S05]  /*12b0*/  BRA `(.L_x_17305) ;  /* 0x00000be000007947 */ /* 0x000fea0003800000 */
.L_x_17308:
        /* <DEDUP_REMOVED lines=9> */
.L_x_17311:
[----:B------:R-:W2:Y:S02]  /*1350*/  LDG.E.U16 R2, [R2.64] ;  /* 0x0000002402027981 */ /* 0x000ea4000c1e1500 */
[----:B--2---:R-:W-:-:S06]  /*1360*/  HADD2.F32 R0, -RZ, R2.H0_H0 ;  /* 0x20000002ff007230 */ /* 0x004fcc0000004100 */
[----:B------:R-:W0:Y:S02]  /*1370*/  F2I.FTZ.TRUNC.NTZ R0, R0 ;  /* 0x0000000000007305 */ /* 0x000e24000021f100 */
[----:B0-----:R-:W-:Y:S01]  /*1380*/  PRMT R25, R0, 0x7610, R25 ;  /* 0x0000761000197816 */ /* 0x001fe20000000019 */
[----:B------:R-:W-:Y:S05]  /*1390*/  BRA `(.L_x_17305) ;  /* 0x00000b0000007947 */ /* 0x000fea0003800000 */
.L_x_17310:
[----:B------:R-:W2:Y:S02]  /*13a0*/  LDG.E.64 R2, [R2.64] ;  /* 0x0000002402027981 */ /* 0x000ea4000c1e1b00 */
[----:B--2---:R0:W1:Y:S01]  /*13b0*/  F2I.F64.TRUNC R25, R2 ;  /* 0x0000000200197311 */ /* 0x004062000030d100 */
[----:B------:R-:W-:Y:S05]  /*13c0*/  BRA `(.L_x_17305) ;  /* 0x00000ad000007947 */ /* 0x000fea0003800000 */
.L_x_17300:
        /* <DEDUP_REMOVED lines=12> */
.L_x_17314:
[----:B------:R-:W2:Y:S02]  /*1490*/  LDG.E.64 R2, [R2.64] ;  /* 0x0000002402027981 */ /* 0x000ea4000c1e1b00 */
[----:B--2---:R0:W1:Y:S01]  /*14a0*/  F2I.F64.TRUNC R25, R2 ;  /* 0x0000000200197311 */ /* 0x004062000030d100 */
[----:B------:R-:W-:Y:S05]  /*14b0*/  BRA `(.L_x_17305) ;  /* 0x000009e000007947 */ /* 0x000fea0003800000 */
.L_x_17313:
        /* <DEDUP_REMOVED lines=28> */
.L_x_17316:
        /* <DEDUP_REMOVED lines=15> */
.L_x_17315:
[----:B------:R-:W2:Y:S02]  /*1770*/  LDG.E.U16 R0, [R2.64] ;  /* 0x0000002402007981 */ /* 0x000ea4000c1e1500 */
[----:B--2---:R-:W-:-:S06]  /*1780*/  PRMT R0, RZ, 0x5410, R0 ;  /* 0x00005410ff007816 */ /* 0x004fcc0000000000 */
[----:B------:R-:W0:Y:S02]  /*1790*/  F2I.FTZ.TRUNC.NTZ R0, R0 ;  /* 0x0000000000007305 */ /* 0x000e24000021f100 */
[----:B0-----:R-:W-:Y:S01]  /*17a0*/  PRMT R25, R0, 0x7610, R25 ;  /* 0x0000761000197816 */ /* 0x001fe20000000019 */
[----:B------:R-:W-:Y:S05]  /*17b0*/  BRA `(.L_x_17305) ;  /* 0x000006e000007947 */ /* 0x000fea0003800000 */
.L_x_17312:
        /* <DEDUP_REMOVED lines=10> */
.L_x_17319:
        /* <DEDUP_REMOVED lines=21> */
.L_x_17323:
[----:B------:R-:W-:Y:S05]  /*19b0*/  BSYNC B1 ;  /* 0x0000000000017941 */ /* 0x000fea0003800000 */
.L_x_17322:
[----:B------:R-:W-:Y:S01]  /*19c0*/  LEA R3, R0, 0x3b800000, 0x17 ;  /* 0x3b80000000037811 */ /* 0x000fe200078eb8ff */
[----:B------:R-:W-:-:S05]  /*19d0*/  IMAD.SHL.U32 R0, R2, 0x100000, RZ ;  /* 0x0010000002007824 */ /* 0x000fca00078e00ff */
[----:B------:R-:W-:Y:S02]  /*19e0*/  LOP3.LUT R0, R3, R0, R4, 0xfe, !PT ;  /* 0x0000000003007212 */ /* 0x000fe400078efe04 */
.L_x_17321:
[----:B------:R-:W-:Y:S05]  /*19f0*/  BSYNC B0 ;  /* 0x0000000000007941 */ /* 0x000fea0003800000 */
.L_x_17320:
[----:B------:R-:W0:Y:S02]  /*1a00*/  F2I.FTZ.TRUNC.NTZ R0, R0 ;  /* 0x0000000000007305 */ /* 0x000e24000021f100 */
[----:B0-----:R-:W-:Y:S01]  /*1a10*/  PRMT R25, R0, 0x7610, R25 ;  /* 0x0000761000197816 */ /* 0x001fe20000000019 */
[----:B------:R-:W-:Y:S05]  /*1a20*/  BRA `(.L_x_17305) ;  /* 0x0000047000007947 */ /* 0x000fea0003800000 */
.L_x_17318:
        /* <DEDUP_REMOVED lines=21> */
.L_x_17327:
[----:B------:R-:W-:Y:S05]  /*1b80*/  BSYNC B1 ;  /* 0x0000000000017941 */ /* 0x000fea0003800000 */
.L_x_17326:
[----:B------:R-:W-:Y:S01]  /*1b90*/  LEA R3, R0, 0x37800000, 0x17 ;  /* 0x3780000000037811 */ /* 0x000fe200078eb8ff */
[----:B------:R-:W-:-:S05]  /*1ba0*/  IMAD.SHL.U32 R0, R2, 0x200000, RZ ;  /* 0x0020000002007824 */ /* 0x000fca00078e00ff */
[----:B------:R-:W-:Y:S02]  /*1bb0*/  LOP3.LUT R0, R3, R0, R4, 0xfe, !PT ;  /* 0x0000000003007212 */ /* 0x000fe400078efe04 */
.L_x_17325:
[----:B------:R-:W-:Y:S05]  /*1bc0*/  BSYNC B0 ;  /* 0x0000000000007941 */ /* 0x000fea0003800000 */
.L_x_17324:
[----:B------:R-:W0:Y:S02]  /*1bd0*/  F2I.FTZ.TRUNC.NTZ R0, R0 ;  /* 0x0000000000007305 */ /* 0x000e24000021f100 */
[----:B0-----:R-:W-:Y:S01]  /*1be0*/  PRMT R25, R0, 0x7610, R25 ;  /* 0x0000761000197816 */ /* 0x001fe20000000019 */
[----:B------:R-:W-:Y:S05]  /*1bf0*/  BRA `(.L_x_17305) ;  /* 0x000002a000007947 */ /* 0x000fea0003800000 */
.L_x_17317:
        /* <DEDUP_REMOVED lines=14> */
.L_x_17331:
[----:B------:R-:W-:Y:S05]  /*1ce0*/  BSYNC B0 ;  /* 0x0000000000007941 */ /* 0x000fea0003800000 */
.L_x_17330:
[----:B------:R-:W0:Y:S02]  /*1cf0*/  F2I.FTZ.TRUNC.NTZ R0, R0 ;  /* 0x0000000000007305 */ /* 0x000e24000021f100 */
[----:B0-----:R-:W-:Y:S01]  /*1d00*/  PRMT R25, R0, 0x7610, R25 ;  /* 0x0000761000197816 */ /* 0x001fe20000000019 */
[----:B------:R-:W-:Y:S05]  /*1d10*/  BRA `(.L_x_17305) ;  /* 0x0000018000007947 */ /* 0x000fea0003800000 */
.L_x_17304:
        /* <DEDUP_REMOVED lines=21> */
.L_x_17329:
[----:B------:R0:W5:Y:S01]  /*1e70*/  LDG.E.U8 R25, [R2.64] ;  /* 0x0000002402197981 */ /* 0x000162000c1e1100 */
[----:B------:R-:W-:Y:S05]  /*1e80*/  BRA `(.L_x_17305) ;  /* 0x0000001000007947 */ /* 0x000fea0003800000 */
.L_x_17328:
[----:B------:R0:W5:Y:S02]  /*1e90*/  LDG.E.U8 R25, [R2.64] ;  /* 0x0000002402197981 */ /* 0x000164000c1e1100 */
.L_x_17305:
[----:B------:R-:W-:-:S03]  /*1ea0*/  IADD3 R18, R18, 0x80, RZ ;  /* 0x0000008012127810 */ /* 0x000fc60007ffe0ff */
.L_x_17299:
[----:B------:R-:W-:Y:S05]  /*1eb0*/  BSYNC B6 ;  /* 0x0000000000067941 */ /* 0x000fea0003800000 */
.L_x_17298:
        /* <DEDUP_REMOVED lines=23> */
.L_x_17337:
[----:B------:R0:W5:Y:S01]  /*2030*/  LDG.E.U8 R28, [R2.64] ;  /* 0x00000024021c7981 */ /* 0x000162000c1e1100 */
[----:B------:R-:W-:Y:S05]  /*2040*/  BRA `(.L_x_17339) ;  /* 0x00000d8000007947 */ /* 0x000fea0003800000 */
.L_x_17336:
        /* <DEDUP_REMOVED lines=8> */
.L_x_17341:
[----:B------:R0:W5:Y:S01]  /*20d0*/  LDG.E.U8 R28, [R2.64] ;  /* 0x00000024021c7981 */ /* 0x000162000c1e1100 */
[----:B------:R-:W-:Y:S05]  /*20e0*/  BRA `(.L_x_17339) ;  /* 0x00000ce000007947 */ /* 0x000fea0003800000 */
.L_x_17340:
[----:B------:R0:W5:Y:S01]  /*20f0*/  LDG.E.U16 R28, [R2.64] ;  /* 0x00000024021c7981 */ /* 0x000162000c1e1500 */
[----:B------:R-:W-:Y:S05]  /*2100*/  BRA `(.L_x_17339) ;  /* 0x00000cc000007947 */ /* 0x000fea0003800000 */
.L_x_17335:
        /* <DEDUP_REMOVED lines=9> */
.L_x_17343:
[----:B------:R-:W2:Y:S02]  /*21a0*/  LDG.E.U16 R0, [R2.64] ;  /* 0x0000002402007981 */ /* 0x000ea4000c1e1500 */
[----:B--2---:R-:W-:-:S06]  /*21b0*/  HADD2.F32 R0, -RZ, R0.H0_H0 ;  /* 0x20000000ff007230 */ /* 0x004fcc0000004100 */
[----:B------:R-:W0:Y:S02]  /*21c0*/  F2I.FTZ.TRUNC.NTZ R0, R0 ;  /* 0x0000000000007305 */ /* 0x000e24000021f100 */
[----:B0-----:R-:W-:Y:S01]  /*21d0*/  PRMT R28, R0, 0x7610, R28 ;  /* 0x00007610001c7816 */ /* 0x001fe2000000001c */
[----:B------:R-:W-:Y:S05]  /*21e0*/  BRA `(.L_x_17339) ;  /* 0x00000be000007947 */ /* 0x000fea0003800000 */
.L_x_17342:
        /* <DEDUP_REMOVED lines=9> */
.L_x_17345:
[----:B------:R-:W2:Y:S02]  /*2280*/  LDG.E.U16 R2, [R2.64] ;  /* 0x0000002402027981 */ /* 0x000ea4000c1e1500 */
[----:B--2---:R-:W-:-:S06]  /*2290*/  HADD2.F32 R0, -RZ, R2.H0_H0 ;  /* 0x20000002ff007230 */ /* 0x004fcc0000004100 */
[----:B------:R-:W0:Y:S02]  /*22a0*/  F2I.FTZ.TRUNC.NTZ R0, R0 ;  /* 0x0000000000007305 */ /* 0x000e24000021f100 */
[----:B0-----:R-:W-:Y:S01]  /*22b0*/  PRMT R28, R0, 0x7610, R28 ;  /* 0x00007610001c7816 */ /* 0x001fe2000000001c */
[----:B------:R-:W-:Y:S05]  /*22c0*/  BRA `(.L_x_17339) ;  /* 0x00000b0000007947 */ /* 0x000fea0003800000 */
.L_x_17344:
[----:B------:R-:W2:Y:S02]  /*22d0*/  LDG.E.64 R2, [R2.64] ;  /* 0x0000002402027981 */ /* 0x000ea4000c1e1b00 */
[----:B--2---:R0:W2:Y:S01]  /*22e0*/  F2I.F64.TRUNC R28, R2 ;  /* 0x00000002001c7311 */ /* 0x0040a2000030d100 */
[----:B------:R-:W-:Y:S05]  /*22f0*/  BRA `(.L_x_17339) ;  /* 0x00000ad000007947 */ /* 0x000fea0003800000 */
.L_x_17334:
        /* <DEDUP_REMOVED lines=12> */
.L_x_17348:
[----:B------:R-:W2:Y:S02]  /*23c0*/  LDG.E.64 R2, [R2.64] ;  /* 0x0000002402027981 */ /* 0x000ea4000c1e1b00 */
[----:B--2---:R0:W2:Y:S01]  /*23d0*/  F2I.F64.TRUNC R28, R2 ;  /* 0x00000002001c7311 */ /* 0x0040a2000030d100 */
[----:B------:R-:W-:Y:S05]  /*23e0*/  BRA `(.L_x_17339) ;  /* 0x000009e000007947 */ /* 0x000fea0003800000 */
.L_x_17347:
        /* <DEDUP_REMOVED lines=28> */
.L_x_17350:
        /* <DEDUP_REMOVED lines=15> */
.L_x_17349:
[----:B------:R-:W2:Y:S02]  /*26a0*/  LDG.E.U16 R0, [R2.64] ;  /* 0x0000002402007981 */ /* 0x000ea4000c1e1500 */
[----:B--2---:R-:W-:-:S06]  /*26b0*/  PRMT R0, RZ, 0x5410, R0 ;  /* 0x00005410ff007816 */ /* 0x004fcc0000000000 */
[----:B------:R-:W0:Y:S02]  /*26c0*/  F2I.FTZ.TRUNC.NTZ R0, R0 ;  /* 0x0000000000007305 */ /* 0x000e24000021f100 */
[----:B0-----:R-:W-:Y:S01]  /*26d0*/  PRMT R28, R0, 0x7610, R28 ;  /* 0x00007610001c7816 */ /* 0x001fe2000000001c */
[----:B------:R-:W-:Y:S05]  /*26e0*/  BRA `(.L_x_17339) ;  /* 0x000006e000007947 */ /* 0x000fea0003800000 */
.L_x_17346:
        /* <DEDUP_REMOVED lines=10> */
.L_x_17353:
        /* <DEDUP_REMOVED lines=21> */
.L_x_17357:
[----:B------:R-:W-:Y:S05]  /*28e0*/  BSYNC B1 ;  /* 0x0000000000017941 */ /* 0x000fea0003800000 */
.L_x_17356:
[----:B------:R-:W-:Y:S01]  /*28f0*/  LEA R3, R0, 0x3b800000, 0x17 ;  /* 0x3b80000000037811 */ /* 0x000fe200078eb8ff */
[----:B------:R-:W-:-:S05]  /*2900*/  IMAD.SHL.U32 R0, R2, 0x100000, RZ ;  /* 0x0010000002007824 */ /* 0x000fca00078e00ff */
[----:B------:R-:W-:Y:S02]  /*2910*/  LOP3.LUT R0, R3, R0, R4, 0xfe, !PT ;  /* 0x0000000003007212 */ /* 0x000fe400078efe04 */
.L_x_17355:
[----:B------:R-:W-:Y:S05]  /*2920*/  BSYNC B0 ;  /* 0x0000000000007941 */ /* 0x000fea0003800000 */
.L_x_17354:
[----:B------:R-:W0:Y:S02]  /*2930*/  F2I.FTZ.TRUNC.NTZ R0, R0 ;  /* 0x0000000000007305 */ /* 0x000e24000021f100 */
[----:B0-----:R-:W-:Y:S01]  /*2940*/  PRMT R28, R0, 0x7610, R28 ;  /* 0x00007610001c7816 */ /* 0x001fe2000000001c */
[----:B------:R-:W-:Y:S05]  /*2950*/  BRA `(.L_x_17339) ;  /* 0x0000047000007947 */ /* 0x000fea0003800000 */
.L_x_17352:
        /* <DEDUP_REMOVED lines=21> */
.L_x_17361:
[----:B------:R-:W-:Y:S05]  /*2ab0*/  BSYNC B1 ;  /* 0x0000000000017941 */ /* 0x000fea0003800000 */
.L_x_17360:
[----:B------:R-:W-:Y:S01]  /*2ac0*/  LEA R3, R0, 0x37800000, 0x17 ;  /* 0x3780000000037811 */ /* 0x000fe200078eb8ff */
[----:B------:R-:W-:-:S05]  /*2ad0*/  IMAD.SHL.U32 R0, R2, 0x200000, RZ ;  /* 0x0020000002007824 */ /* 0x000fca00078e00ff */
[----:B------:R-:W-:Y:S02]  /*2ae0*/  LOP3.LUT R0, R3, R0, R4, 0xfe, !PT ;  /* 0x0000000003007212 */ /* 0x000fe400078efe04 */
.L_x_17359:
[----:B------:R-:W-:Y:S05]  /*2af0*/  BSYNC B0 ;  /* 0x0000000000007941 */ /* 0x000fea0003800000 */
.L_x_17358:
[----:B------:R-:W0:Y:S02]  /*2b00*/  F2I.FTZ.TRUNC.NTZ R0, R0 ;  /* 0x0000000000007305 */ /* 0x000e24000021f100 */
[----:B0-----:R-:W-:Y:S01]  /*2b10*/  PRMT R28, R0, 0x7610, R28 ;  /* 0x00007610001c7816 */ /* 0x001fe2000000001c */
[----:B------:R-:W-:Y:S05]  /*2b20*/  BRA `(.L_x_17339) ;  /* 0x000002a000007947 */ /* 0x000fea0003800000 */
.L_x_17351:
        /* <DEDUP_REMOVED lines=14> */
.L_x_17365:
[----:B------:R-:W-:Y:S05]  /*2c10*/  BSYNC B0 ;  /* 0x0000000000007941 */ /* 0x000fea0003800000 */
.L_x_17364:
[----:B------:R-:W0:Y:S02]  /*2c20*/  F2I.FTZ.TRUNC.NTZ R0, R0 ;  /* 0x0000000000007305 */ /* 0x000e24000021f100 */
[----:B0-----:R-:W-:Y:S01]  /*2c30*/  PRMT R28, R0, 0x7610, R28 ;  /* 0x00007610001c7816 */ /* 0x001fe2000000001c */
[----:B------:R-:W-:Y:S05]  /*2c40*/  BRA `(.L_x_17339) ;  /* 0x0000018000007947 */ /* 0x000fea0003800000 */
.L_x_17338:
        /* <DEDUP_REMOVED lines=21> */
.L_x_17363:
[----:B------:R0:W5:Y:S01]  /*2da0*/  LDG.E.U8 R28, [R2.64] ;  /* 0x00000024021c7981 */ /* 0x000162000c1e1100 */
[----:B------:R-:W-:Y:S05]  /*2db0*/  BRA `(.L_x_17339) ;  /* 0x0000001000007947 */ /* 0x000fea0003800000 */
.L_x_17362:
[----:B------:R0:W5:Y:S02]  /*2dc0*/  LDG.E.U8 R28, [R2.64] ;  /* 0x00000024021c7981 */ /* 0x000164000c1e1100 */
.L_x_17339:
[----:B------:R-:W-:-:S03]  /*2dd0*/  IADD3 R18, R18, 0x80, RZ ;  /* 0x0000008012127810 */ /* 0x000fc60007ffe0ff */
.L_x_17333:
[----:B------:R-:W-:Y:S05]  /*2de0*/  BSYNC B6 ;  /* 0x0000000000067941 */ /* 0x000fea0003800000 */
.L_x_17332:
[----:B------:R-:W3:Y:S01]  /*2df0*/  LDC.U8 R19, c[0x0][0x165] ;  /* 0x00005940ff137b82 */ /* 0x000ee20000000000 */
        /* <DEDUP_REMOVED lines=20> */
.L_x_17371:
[----:B------:R0:W5:Y:S01]  /*2f40*/  LDG.E.U8 R27, [R2.64] ;  /* 0x00000024021b7981 */ /* 0x000162000c1e1100 */
[----:B------:R-:W-:Y:S05]  /*2f50*/  BRA `(.L_x_17367) ;  /* 0x00000d7000007947 */ /* 0x000fea0003800000 */
.L_x_17370:
        /* <DEDUP_REMOVED lines=8> */
.L_x_17374:
[----:B------:R0:W5:Y:S01]  /*2fe0*/  LDG.E.U8 R27, [R2.64] ;  /* 0x00000024021b7981 */ /* 0x000162000c1e1100 */
[----:B------:R-:W-:Y:S05]  /*2ff0*/  BRA `(.L_x_17367) ;  /* 0x00000cd000007947 */ /* 0x000fea0003800000 */
.L_x_17373:
[----:B------:R0:W5:Y:S01]  /*3000*/  LDG.E.U16 R27, [R2.64] ;  /* 0x00000024021b7981 */ /* 0x000162000c1e1500 */
[----:B------:R-:W-:Y:S05]  /*3010*/  BRA `(.L_x_17367) ;  /* 0x00000cb000007947 */ /* 0x000fea0003800000 */
.L_x_17369:
        /* <DEDUP_REMOVED lines=9> */
.L_x_17376:
[----:B------:R-:W4:Y:S02]  /*30b0*/  LDG.E.U16 R0, [R2.64] ;  /* 0x0000002402007981 */ /* 0x000f24000c1e1500 */
[----:B----4-:R-:W-:-:S06]  /*30c0*/  HADD2.F32 R0, -RZ, R0.H0_H0 ;  /* 0x20000000ff007230 */ /* 0x010fcc0000004100 */
[----:B------:R-:W0:Y:S02]  /*30d0*/  F2I.FTZ.TRUNC.NTZ R0, R0 ;  /* 0x0000000000007305 */ /* 0x000e24000021f100 */
[----:B0-----:R-:W-:Y:S01]  /*30e0*/  PRMT R27, R0, 0x7610, R27 ;  /* 0x00007610001b7816 */ /* 0x001fe2000000001b */
[----:B------:R-:W-:Y:S05]  /*30f0*/  BRA `(.L_x_17367) ;  /* 0x00000bd000007947 */ /* 0x000fea0003800000 */
.L_x_17375:
        /* <DEDUP_REMOVED lines=9> */
.L_x_17378:
[----:B------:R-:W4:Y:S02]  /*3190*/  LDG.E.U16 R2, [R2.64] ;  /* 0x0000002402027981 */ /* 0x000f24000c1e1500 */
[----:B----4-:R-:W-:-:S06]  /*31a0*/  HADD2.F32 R0, -RZ, R2.H0_H0 ;  /* 0x20000002ff007230 */ /* 0x010fcc0000004100 */
[----:B------:R-:W0:Y:S02]  /*31b0*/  F2I.FTZ.TRUNC.NTZ R0, R0 ;  /* 0x0000000000007305 */ /* 0x000e24000021f100 */
[----:B0-----:R-:W-:Y:S01]  /*31c0*/  PRMT R27, R0, 0x7610, R27 ;  /* 0x00007610001b7816 */ /* 0x001fe2000000001b */
[----:B------:R-:W-:Y:S05]  /*31d0*/  BRA `(.L_x_17367) ;  /* 0x00000af000007947 */ /* 0x000fea0003800000 */
.L_x_17377:
[----:B------:R-:W4:Y:S02]  /*31e0*/  LDG.E.64 R2, [R2.64] ;  /* 0x0000002402027981 */ /* 0x000f24000c1e1b00 */
[----:B----4-:R0:W4:Y:S01]  /*31f0*/  F2I.F64.TRUNC R27, R2 ;  /* 0x00000002001b7311 */ /* 0x010122000030d100 */
[----:B------:R-:W-:Y:S05]  /*3200*/  BRA `(.L_x_17367) ;  /* 0x00000ac000007947 */ /* 0x000fea0003800000 */
.L_x_17368:
        /* <DEDUP_REMOVED lines=12> */
.L_x_17381:
[----:B------:R-:W4:Y:S02]  /*32d0*/  LDG.E.64 R2, [R2.64] ;  /* 0x0000002402027981 */ /* 0x000f24000c1e1b00 */
[----:B----4-:R0:W4:Y:S01]  /*32e0*/  F2I.F64.TRUNC R27, R2 ;  /* 0x00000002001b7311 */ /* 0x010122000030d100 */
[----:B------:R-:W-:Y:S05]  /*32f0*/  BRA `(.L_x_17367) ;  /* 0x000009d000007947 */ /* 0x000fea0003800000 */
.L_x_17380:
        /* <DEDUP_REMOVED lines=28> */
.L_x_17383:
        /* <DEDUP_REMOVED lines=15> */
.L_x_17382:
[----:B------:R-:W4:Y:S02]  /*35b0*/  LDG.E.U16 R0, [R2.64] ;  /* 0x0000002402007981 */ /* 0x000f24000c1e1500 */
[----:B----4-:R-:W-:-:S06]  /*35c0*/  PRMT R0, RZ, 0x5410, R0 ;  /* 0x00005410ff007816 */ /* 0x010fcc0000000000 */
[----:B------:R-:W0:Y:S02]  /*35d0*/  F2I.FTZ.TRUNC.NTZ R0, R0 ;  /* 0x0000000000007305 */ /* 0x000e24000021f100 */
[----:B0-----:R-:W-:Y:S01]  /*35e0*/  PRMT R27, R0, 0x7610, R27 ;  /* 0x00007610001b7816 */ /* 0x001fe2000000001b */
[----:B------:R-:W-:Y:S05]  /*35f0*/  BRA `(.L_x_17367) ;  /* 0x000006d000007947 */ /* 0x000fea0003800000 */
.L_x_17379:
        /* <DEDUP_REMOVED lines=10> */
.L_x_17386:
        /* <DEDUP_REMOVED lines=21> */
.L_x_17390:
[----:B------:R-:W-:Y:S05]  /*37f0*/  BSYNC B1 ;  /* 0x0000000000017941 */ /* 0x000fea0003800000 */
.L_x_17389:
[----:B------:R-:W-:Y:S01]  /*3800*/  LEA R3, R0, 0x3b800000, 0x17 ;  /* 0x3b80000000037811 */ /* 0x000fe200078eb8ff */
[----:B------:R-:W-:-:S05]  /*3810*/  IMAD.SHL.U32 R0, R2, 0x100000, RZ ;  /* 0x0010000002007824 */ /* 0x000fca00078e00ff */
[----:B------:R-:W-:Y:S02]  /*3820*/  LOP3.LUT R0, R3, R0, R4, 0xfe, !PT ;  /* 0x0000000003007212 */ /* 0x000fe400078efe04 */
.L_x_17388:
[----:B------:R-:W-:Y:S05]  /*3830*/  BSYNC B0 ;  /* 0x0000000000007941 */ /* 0x000fea0003800000 */
.L_x_17387:
[----:B------:R-:W0:Y:S02]  /*3840*/  F2I.FTZ.TRUNC.NTZ R0, R0 ;  /* 0x0000000000007305 */ /* 0x000e24000021f100 */
[----:B0-----:R-:W-:Y:S01]  /*3850*/  PRMT R27, R0, 0x7610, R27 ;  /* 0x00007610001b7816 */ /* 0x001fe2000000001b */
[----:B------:R-:W-:Y:S05]  /*3860*/  BRA `(.L_x_17367) ;  /* 0x0000046000007947 */ /* 0x000fea0003800000 */
.L_x_17385:
        /* <DEDUP_REMOVED lines=21> */
.L_x_17394:
[----:B------:R-:W-:Y:S05]  /*39c0*/  BSYNC B1 ;  /* 0x0000000000017941 */ /* 0x000fea0003800000 */
.L_x_17393:
[----:B------:R-:W-:Y:S01]  /*39d0*/  LEA R3, R0, 0x37800000, 0x17 ;  /* 0x3780000000037811 */ /* 0x000fe200078eb8ff */
[----:B------:R-:W-:-:S05]  /*39e0*/  IMAD.SHL.U32 R0, R2, 0x200000, RZ ;  /* 0x0020000002007824 */ /* 0x000fca00078e00ff */
[----:B------:R-:W-:Y:S02]  /*39f0*/  LOP3.LUT R0, R3, R0, R4, 0xfe, !PT ;  /* 0x0000000003007212 */ /* 0x000fe400078efe04 */
.L_x_17392:
[----:B------:R-:W-:Y:S05]  /*3a00*/  BSYNC B0 ;  /* 0x0000000000007941 */ /* 0x000fea0003800000 */
.L_x_17391:
[----:B------:R-:W0:Y:S02]  /*3a10*/  F2I.FTZ.TRUNC.NTZ R0, R0 ;  /* 0x0000000000007305 */ /* 0x000e24000021f100 */
[----:B0-----:R-:W-:Y:S01]  /*3a20*/  PRMT R27, R0, 0x7610, R27 ;  /* 0x00007610001b7816 */ /* 0x001fe2000000001b */
[----:B------:R-:W-:Y:S05]  /*3a30*/  BRA `(.L_x_17367) ;  /* 0x0000029000007947 */ /* 0x000fea0003800000 */
.L_x_17384:
        /* <DEDUP_REMOVED lines=14> */
.L_x_17398:
[----:B------:R-:W-:Y:S05]  /*3b20*/  BSYNC B0 ;  /* 0x0000000000007941 */ /* 0x000fea0003800000 */
.L_x_17397:
[----:B------:R-:W0:Y:S02]  /*3b30*/  F2I.FTZ.TRUNC.NTZ R0, R0 ;  /* 0x0000000000007305 */ /* 0x000e24000021f100 */
[----:B0-----:R-:W-:Y:S01]  /*3b40*/  PRMT R27, R0, 0x7610, R27 ;  /* 0x00007610001b7816 */ /* 0x001fe2000000001b */
[----:B------:R-:W-:Y:S05]  /*3b50*/  BRA `(.L_x_17367) ;  /* 0x0000017000007947 */ /* 0x000fea0003800000 */
.L_x_17372:
        /* <DEDUP_REMOVED lines=20> */
.L_x_17396:
[----:B------:R0:W5:Y:S01]  /*3ca0*/  LDG.E.U8 R27, [R2.64] ;  /* 0x00000024021b7981 */ /* 0x000162000c1e1100 */
[----:B------:R-:W-:Y:S05]  /*3cb0*/  BRA `(.L_x_17367) ;  /* 0x0000001000007947 */ /* 0x000fea0003800000 */
.L_x_17395:
[----:B------:R0:W5:Y:S02]  /*3cc0*/  LDG.E.U8 R27, [R2.64] ;  /* 0x00000024021b7981 */ /* 0x000164000c1e1100 */
.L_x_17367:
[----:B------:R-:W-:Y:S05]  /*3cd0*/  BSYNC B6 ;  /* 0x0000000000067941 */ /* 0x000fea0003800000 */
.L_x_17366:
[----:B------:R-:W0:Y:S01]  /*3ce0*/  S2R R18, SR_TID.X ;  /* 0x0000000000127919 */ /* 0x000e220000002100 */
[C---:B---3--:R-:W-:Y:S01]  /*3cf0*/  PRMT R0, R19.reuse, 0x8880, RZ ;  /* 0x0000888013007816 */ /* 0x048fe200000000ff */
[----:B------:R-:W-:Y:S01]  /*3d00*/  BSSY B6, `(.L_x_17399) ;  /* 0x000010e000067945 */ /* 0x000fe20003800000 */
[----:B------:R-:W-:Y:S02]  /*3d10*/  ISETP.NE.AND P1, PT, R19, RZ, PT ;  /* 0x000000ff1300720c */ /* 0x000fe40003f25270 */
[----:B------:R-:W3:Y:S01]  /*3d20*/  LDC.U8 R19, c[0x0][0x184] ;  /* 0x00006100ff137b82 */ /* 0x000ee20000000000 */
[----:B------:R-:W-:-:S04]  /*3d30*/  ISETP.GT.AND P0, PT, R0, RZ, PT ;  /* 0x000000ff0000720c */ /* 0x000fc80003f04270 */
[----:B------:R-:W-:-:S04]  /*3d40*/  SEL R0, RZ, 0x1, !P0 ;  /* 0x00000001ff007807 */ /* 0x000fc80004000000 */
[C---:B------:R-:W-:Y:S02]  /*3d50*/  PRMT R22, R0.reuse, 0x7610, R22 ;  /* 0x0000761000167816 */ /* 0x040fe40000000016 */
[C---:B------:R-:W-:Y:S02]  /*3d60*/  PRMT R23, R0.reuse, 0x7610, R23 ;  /* 0x0000761000177816 */ /* 0x040fe40000000017 */
[C---:B------:R-:W-:Y:S02]  /*3d70*/  PRMT R24, R0.reuse, 0x7610, R24 ;  /* 0x0000761000187816 */ /* 0x040fe40000000018 */
[----:B------:R-:W-:Y:S02]  /*3d80*/  PRMT R5, R0, 0x7610, R5 ;  /* 0x0000761000057816 */ /* 0x000fe40000000005 */
[----:B----45:R-:W-:Y:S02]  /*3d90*/  @!P1 PRMT R22, R27, 0x7610, R22 ;  /* 0x000076101b169816 */ /* 0x030fe40000000016 */
[----:B0-----:R-:W-:-:S02]  /*3da0*/  ISETP.GE.AND P0, PT, R18, R17, PT ;  /* 0x000000111200720c */ /* 0x001fc40003f06270 */
[----:B--2---:R-:W-:Y:S02]  /*3db0*/  @!P1 PRMT R23, R28, 0x7610, R23 ;  /* 0x000076101c179816 */ /* 0x004fe40000000017 */
[----:B-1----:R-:W-:Y:S02]  /*3dc0*/  @!P1 PRMT R24, R25, 0x7610, R24 ;  /* 0x0000761019189816 */ /* 0x002fe40000000018 */
[----:B------:R-:W-:-:S07]  /*3dd0*/  @!P1 PRMT R5, R26, 0x7610, R5 ;  /* 0x000076101a059816 */ /* 0x000fce0000000005 */
[----:B------:R-:W-:Y:S05]  /*3de0*/  @P0 BRA `(.L_x_17400) ;  /* 0x00000ff000000947 */ /* 0x000fea0003800000 */
[----:B---3--:R-:W-:Y:S01]  /*3df0*/  IMAD R0, R16, 0x200, R18 ;  /* 0x0000020010007824 */ /* 0x008fe200078e0212 */
        /* <DEDUP_REMOVED lines=17> */
.L_x_17404:
[----:B------:R0:W-:Y:S01]  /*3f10*/  STG.E.U8 [R2.64], R5 ;  /* 0x0000000502007986 */ /* 0x0001e2000c101124 */
[----:B------:R-:W-:Y:S05]  /*3f20*/  BRA `(.L_x_17406) ;  /* 0x00000ea000007947 */ /* 0x000fea0003800000 */
.L_x_17403:
        /* <DEDUP_REMOVED lines=12> */
.L_x_17408:
[----:B------:R-:W-:-:S04]  /*3ff0*/  LOP3.LUT R5, R5, 0xffff, RZ, 0xc0, !PT ;  /* 0x0000ffff05057812 */ /* 0x000fc800078ec0ff */
[----:B------:R-:W-:-:S05]  /*4000*/  PRMT R5, R5, 0x8880, RZ ;  /* 0x0000888005057816 */ /* 0x000fca00000000ff */
[----:B------:R0:W-:Y:S01]  /*4010*/  STG.E [R2.64], R5 ;  /* 0x0000000502007986 */ /* 0x0001e2000c101924 */
[----:B------:R-:W-:Y:S05]  /*4020*/  BRA `(.L_x_17406) ;  /* 0x00000da000007947 */ /* 0x000fea0003800000 */
.L_x_17407:
[----:B------:R-:W-:-:S04]  /*4030*/  PRMT R5, R5, 0x8880, RZ ;  /* 0x0000888005057816 */ /* 0x000fc800000000ff */
[----:B------:R-:W-:-:S05]  /*4040*/  PRMT R5, R5, 0x7710, RZ ;  /* 0x0000771005057816 */ /* 0x000fca00000000ff */
[----:B------:R0:W-:Y:S01]  /*4050*/  STG.E.U16 [R2.64], R5 ;  /* 0x0000000502007986 */ /* 0x0001e2000c101524 */
[----:B------:R-:W-:Y:S05]  /*4060*/  BRA `(.L_x_17406) ;  /* 0x00000d6000007947 */ /* 0x000fea0003800000 */
.L_x_17402:
        /* <DEDUP_REMOVED lines=9> */
.L_x_17410:
[----:B------:R-:W0:Y:S02]  /*4100*/  I2F.S8 R0, R5 ;  /* 0x0000000500007306 */ /* 0x000e240000001400 */
[----:B0-----:R-:W-:-:S05]  /*4110*/  F2FP.PACK_AB R0, RZ, R0 ;  /* 0x00000000ff00723e */ /* 0x001fca00000000ff */
[----:B------:R0:W-:Y:S01]  /*4120*/  STG.E.U16 [R2.64], R0 ;  /* 0x0000000002007986 */ /* 0x0001e2000c101524 */
[----:B------:R-:W-:Y:S05]  /*4130*/  BRA `(.L_x_17406) ;  /* 0x00000c9000007947 */ /* 0x000fea0003800000 */
.L_x_17409:
        /* <DEDUP_REMOVED lines=10> */
.L_x_17412:
[----:B------:R-:W0:Y:S02]  /*41e0*/  I2F.S8 R5, R5 ;  /* 0x0000000500057306 */ /* 0x000e240000001400 */
[----:B0-----:R-:W-:-:S04]  /*41f0*/  F2FP.PACK_AB R5, RZ, R5 ;  /* 0x00000005ff05723e */ /* 0x001fc800000000ff */
[----:B------:R-:W-:-:S05]  /*4200*/  PRMT R5, R5, 0x5410, RZ ;  /* 0x0000541005057816 */ /* 0x000fca00000000ff */
[----:B------:R0:W-:Y:S01]  /*4210*/  STG.E [R2.64], R5 ;  /* 0x0000000502007986 */ /* 0x0001e2000c101924 */
[----:B------:R-:W-:Y:S05]  /*4220*/  BRA `(.L_x_17406) ;  /* 0x00000ba000007947 */ /* 0x000fea0003800000 */
.L_x_17411:
[----:B------:R-:W-:-:S04]  /*4230*/  PRMT R4, R5, 0x8880, RZ ;  /* 0x0000888005047816 */ /* 0x000fc800000000ff */
[----:B------:R-:W-:-:S06]  /*4240*/  PRMT R4, R4, 0x7710, RZ ;  /* 0x0000771004047816 */ /* 0x000fcc00000000ff */
[----:B------:R-:W0:Y:S02]  /*4250*/  I2F.F64.S16 R4, R4 ;  /* 0x0000000400047312 */ /* 0x000e240000101c00 */
[----:B0-----:R0:W-:Y:S01]  /*4260*/  STG.E.64 [R2.64], R4 ;  /* 0x0000000402007986 */ /* 0x0011e2000c101b24 */
[----:B------:R-:W-:Y:S05]  /*4270*/  BRA `(.L_x_17406) ;  /* 0x00000b5000007947 */ /* 0x000fea0003800000 */
.L_x_17401:
        /* <DEDUP_REMOVED lines=12> */
.L_x_17415:
[----:B------:R-:W-:Y:S01]  /*4340*/  PRMT R4, R5, 0x8880, RZ ;  /* 0x0000888005047816 */ /* 0x000fe200000000ff */
[----:B------:R-:W-:-:S03]  /*4350*/  CS2R R6, SRZ ;  /* 0x0000000000067805 */ /* 0x000fc6000001ff00 */
[----:B------:R-:W-:-:S06]  /*4360*/  PRMT R4, R4, 0x7710, RZ ;  /* 0x0000771004047816 */ /* 0x000fcc00000000ff */
[----:B------:R-:W0:Y:S02]  /*4370*/  I2F.F64.S16 R4, R4 ;  /* 0x0000000400047312 */ /* 0x000e240000101c00 */
[----:B0-----:R0:W-:Y:S01]  /*4380*/  STG.E.128 [R2.64], R4 ;  /* 0x0000000402007986 */ /* 0x0011e2000c101d24 */
[----:B------:R-:W-:Y:S05]  /*4390*/  BRA `(.L_x_17406) ;  /* 0x00000a3000007947 */ /* 0x000fea0003800000 */
.L_x_17414:
        /* <DEDUP_REMOVED lines=21> */
.L_x_17419:
[----:B------:R-:W-:Y:S05]  /*44f0*/  BSYNC B0 ;  /* 0x0000000000007941 */ /* 0x000fea0003800000 */
.L_x_17418:
[----:B------:R-:W-:-:S05]  /*4500*/  LOP3.LUT R7, R0, R7, RZ, 0xfc, !PT ;  /* 0x0000000700077212 */ /* 0x000fca00078efcff */
[----:B------:R0:W-:Y:S01]  /*4510*/  STG.E.U8 [R2.64], R7 ;  /* 0x0000000702007986 */ /* 0x0001e2000c101124 */
[----:B------:R-:W-:Y:S05]  /*4520*/  BRA `(.L_x_17406) ;  /* 0x000008a000007947 */ /* 0x000fea0003800000 */
.L_x_17417:
        /* <DEDUP_REMOVED lines=13> */
.L_x_17421:
[----:B------:R-:W-:Y:S01]  /*4600*/  IMAD.MOV.U32 R0, RZ, RZ, 0x7f ;  /* 0x0000007fff007424 */ /* 0x000fe200078e00ff */
[----:B------:R-:W-:-:S04]  /*4610*/  ISETP.GT.U32.AND P0, PT, R4, 0x7f800000, PT ;  /* 0x7f8000000400780c */ /* 0x000fc80003f04070 */
[----:B------:R-:W-:-:S04]  /*4620*/  SEL R0, R0, 0x7c, P0 ;  /* 0x0000007c00007807 */ /* 0x000fc80000000000 */
.L_x_17422:
[----:B------:R-:W-:Y:S05]  /*4630*/  BSYNC B0 ;  /* 0x0000000000007941 */ /* 0x000fea0003800000 */
.L_x_17420:
[----:B------:R-:W-:-:S04]  /*4640*/  LOP3.LUT R4, R5, 0x80000000, RZ, 0xc0, !PT ;  /* 0x8000000005047812 */ /* 0x000fc800078ec0ff */
[----:B------:R-:W-:-:S04]  /*4650*/  SHF.R.U32.HI R5, RZ, 0x18, R4 ;  /* 0x00000018ff057819 */ /* 0x000fc80000011604 */
[----:B------:R-:W-:-:S05]  /*4660*/  LOP3.LUT R5, R0, R5, RZ, 0xfc, !PT ;  /* 0x0000000500057212 */ /* 0x000fca00078efcff */
[----:B------:R0:W-:Y:S01]  /*4670*/  STG.E.U8 [R2.64], R5 ;  /* 0x0000000502007986 */ /* 0x0001e2000c101124 */
[----:B------:R-:W-:Y:S05]  /*4680*/  BRA `(.L_x_17406) ;  /* 0x0000074000007947 */ /* 0x000fea0003800000 */
.L_x_17416:
[----:B------:R-:W0:Y:S02]  /*4690*/  I2F.S8 R0, R5 ;  /* 0x0000000500007306 */ /* 0x000e240000001400 */
[----:B0-----:R-:W-:-:S05]  /*46a0*/  F2FP.BF16.PACK_AB R0, RZ, R0 ;  /* 0x00000000ff00723e */ /* 0x001fca00000010ff */
[----:B------:R0:W-:Y:S01]  /*46b0*/  STG.E.U16 [R2.64], R0 ;  /* 0x0000000002007986 */ /* 0x0001e2000c101524 */
[----:B------:R-:W-:Y:S05]  /*46c0*/  BRA `(.L_x_17406) ;  /* 0x0000070000007947 */ /* 0x000fea0003800000 */
.L_x_17413:
        /* <DEDUP_REMOVED lines=12> */
.L_x_17425:
        /* <DEDUP_REMOVED lines=17> */
.L_x_17428:
[----:B------:R-:W-:-:S04]  /*48a0*/  LOP3.LUT R0, R5, 0x80000000, RZ, 0xc0, !PT ;  /* 0x8000000005007812 */ /* 0x000fc800078ec0ff */
[----:B------:R-:W-:-:S04]  /*48b0*/  SHF.R.U32.HI R5, RZ, 0x18, R0 ;  /* 0x00000018ff057819 */ /* 0x000fc80000011600 */
[----:B------:R-:W-:-:S04]  /*48c0*/  LOP3.LUT R4, R4, R5, RZ, 0xfc, !PT ;  /* 0x0000000504047212 */ /* 0x000fc800078efcff */
[----:B------:R-:W-:Y:S02]  /*48d0*/  PRMT R0, R4, 0x7610, R0 ;  /* 0x0000761004007816 */ /* 0x000fe40000000000 */
.L_x_17427:
[----:B------:R-:W-:Y:S05]  /*48e0*/  BSYNC B0 ;  /* 0x0000000000007941 */ /* 0x000fea0003800000 */
.L_x_17426:
[----:B------:R0:W-:Y:S01]  /*48f0*/  STG.E.U8 [R2.64], R0 ;  /* 0x0000000002007986 */ /* 0x0001e2000c101124 */
[----:B------:R-:W-:Y:S05]  /*4900*/  BRA `(.L_x_17406) ;  /* 0x000004c000007947 */ /* 0x000fea0003800000 */
.L_x_17424:
        /* <DEDUP_REMOVED lines=17> */
.L_x_17431:
[----:B------:R-:W-:-:S04]  /*4a20*/  LOP3.LUT R0, R5, 0x80000000, RZ, 0xc0, !PT ;  /* 0x8000000005007812 */ /* 0x000fc800078ec0ff */
[----:B------:R-:W-:-:S04]  /*4a30*/  SHF.R.U32.HI R5, RZ, 0x18, R0 ;  /* 0x00000018ff057819 */ /* 0x000fc80000011600 */
[----:B------:R-:W-:-:S04]  /*4a40*/  LOP3.LUT R4, R4, R5, RZ, 0xfc, !PT ;  /* 0x0000000504047212 */ /* 0x000fc800078efcff */
[----:B------:R-:W-:Y:S02]  /*4a50*/  PRMT R0, R4, 0x7610, R0 ;  /* 0x0000761004007816 */ /* 0x000fe40000000000 */
.L_x_17430:
[----:B------:R-:W-:Y:S05]  /*4a60*/  BSYNC B0 ;  /* 0x0000000000007941 */ /* 0x000fea0003800000 */
.L_x_17429:
[----:B------:R0:W-:Y:S01]  /*4a70*/  STG.E.U8 [R2.64], R0 ;  /* 0x0000000002007986 */ /* 0x0001e2000c101124 */
[----:B------:R-:W-:Y:S05]  /*4a80*/  BRA `(.L_x_17406) ;  /* 0x0000034000007947 */ /* 0x000fea0003800000 */
.L_x_17423:
        /* <DEDUP_REMOVED lines=23> */
.L_x_17405:
        /* <DEDUP_REMOVED lines=20> */
.L_x_17433:
[----:B------:R-:W-:-:S04]  /*4d40*/  LOP3.LUT R5, R5, 0xffff, RZ, 0xc0, !PT ;  /* 0x0000ffff05057812 */ /* 0x000fc800078ec0ff */
[----:B------:R-:W-:-:S05]  /*4d50*/  PRMT R5, R5, 0x8880, RZ ;  /* 0x0000888005057816 */ /* 0x000fca00000000ff */
[----:B------:R-:W-:-:S05]  /*4d60*/  IMAD.MOV.U32 R4, RZ, RZ, R5 ;  /* 0x000000ffff047224 */ /* 0x000fca00078e0005 */
[----:B------:R-:W-:-:S05]  /*4d70*/  SHF.R.S32.HI R5, RZ, 0x1f, R4 ;  /* 0x0000001fff057819 */ /* 0x000fca0000011404 */
[----:B------:R0:W-:Y:S01]  /*4d80*/  STG.E.64 [R2.64], R4 ;  /* 0x0000000402007986 */ /* 0x0001e2000c101b24 */
[----:B------:R-:W-:Y:S05]  /*4d90*/  BRA `(.L_x_17406) ;  /* 0x0000003000007947 */ /* 0x000fea0003800000 */
.L_x_17432:
[----:B------:R-:W-:-:S04]  /*4da0*/  LOP3.LUT R5, R5, 0xffff, RZ, 0xc0, !PT ;  /* 0x0000ffff05057812 */ /* 0x000fc800078ec0ff */
[----:B------:R-:W-:-:S05]  /*4db0*/  PRMT R5, R5, 0x8880, RZ ;  /* 0x0000888005057816 */ /* 0x000fca00000000ff */
[----:B------:R0:W-:Y:S02]  /*4dc0*/  STG.E [R2.64], R5 ;  /* 0x0000000502007986 */ /* 0x0001e4000c101924 */
.L_x_17406:
[----:B------:R-:W-:Y:S02]  /*4dd0*/  IADD3 R18, R18, 0x80, RZ ;  /* 0x0000008012127810 */ /* 0x000fe40007ffe0ff */
.L_x_17400:
[----:B---3--:R-:W-:Y:S05]  /*4de0*/  BSYNC B6 ;  /* 0x0000000000067941 */ /* 0x008fea0003800000 */
.L_x_17399:
        /* <DEDUP_REMOVED lines=21> */
.L_x_17439:
[----:B------:R0:W-:Y:S01]  /*4f40*/  STG.E.U8 [R2.64], R24 ;  /* 0x0000001802007986 */ /* 0x0001e2000c101124 */
[----:B------:R-:W-:Y:S05]  /*4f50*/  BRA `(.L_x_17441) ;  /* 0x00000e9000007947 */ /* 0x000fea0003800000 */
.L_x_17438:
        /* <DEDUP_REMOVED lines=12> */
.L_x_17443:
[----:B------:R-:W-:-:S04]  /*5020*/  LOP3.LUT R24, R24, 0xffff, RZ, 0xc0, !PT ;  /* 0x0000ffff18187812 */ /* 0x000fc800078ec0ff */
[----:B------:R-:W-:-:S05]  /*5030*/  PRMT R5, R24, 0x8880, RZ ;  /* 0x0000888018057816 */ /* 0x000fca00000000ff */
[----:B------:R0:W-:Y:S01]  /*5040*/  STG.E [R2.64], R5 ;  /* 0x0000000502007986 */ /* 0x0001e2000c101924 */
[----:B------:R-:W-:Y:S05]  /*5050*/  BRA `(.L_x_17441) ;  /* 0x00000d9000007947 */ /* 0x000fea0003800000 */
.L_x_17442:
[----:B------:R-:W-:-:S04]  /*5060*/  PRMT R5, R24, 0x8880, RZ ;  /* 0x0000888018057816 */ /* 0x000fc800000000ff */
[----:B------:R-:W-:-:S05]  /*5070*/  PRMT R5, R5, 0x7710, RZ ;  /* 0x0000771005057816 */ /* 0x000fca00000000ff */
[----:B------:R0:W-:Y:S01]  /*5080*/  STG.E.U16 [R2.64], R5 ;  /* 0x0000000502007986 */ /* 0x0001e2000c101524 */
[----:B------:R-:W-:Y:S05]  /*5090*/  BRA `(.L_x_17441) ;  /* 0x00000d5000007947 */ /* 0x000fea0003800000 */
.L_x_17437:
        /* <DEDUP_REMOVED lines=9> */
.L_x_17445:
[----:B------:R-:W0:Y:S02]  /*5130*/  I2F.S8 R0, R24 ;  /* 0x0000001800007306 */ /* 0x000e240000001400 */
[----:B0-----:R-:W-:-:S05]  /*5140*/  F2FP.PACK_AB R0, RZ, R0 ;  /* 0x00000000ff00723e */ /* 0x001fca00000000ff */
[----:B------:R0:W-:Y:S01]  /*5150*/  STG.E.U16 [R2.64], R0 ;  /* 0x0000000002007986 */ /* 0x0001e2000c101524 */
[----:B------:R-:W-:Y:S05]  /*5160*/  BRA `(.L_x_17441) ;  /* 0x00000c8000007947 */ /* 0x000fea0003800000 */
.L_x_17444:
        /* <DEDUP_REMOVED lines=10> */
.L_x_17447:
[----:B------:R-:W0:Y:S02]  /*5210*/  I2F.S8 R24, R24 ;  /* 0x0000001800187306 */ /* 0x000e240000001400 */
[----:B0-----:R-:W-:-:S04]  /*5220*/  F2FP.PACK_AB R5, RZ, R24 ;  /* 0x00000018ff05723e */ /* 0x001fc800000000ff */
[----:B------:R-:W-:-:S05]  /*5230*/  PRMT R5, R5, 0x5410, RZ ;  /* 0x0000541005057816 */ /* 0x000fca00000000ff */
[----:B------:R0:W-:Y:S01]  /*5240*/  STG.E [R2.64], R5 ;  /* 0x0000000502007986 */ /* 0x0001e2000c101924 */
[----:B------:R-:W-:Y:S05]  /*5250*/  BRA `(.L_x_17441) ;  /* 0x00000b9000007947 */ /* 0x000fea0003800000 */
.L_x_17446:
[----:B------:R-:W-:-:S04]  /*5260*/  PRMT R4, R24, 0x8880, RZ ;  /* 0x0000888018047816 */ /* 0x000fc800000000ff */
[----:B------:R-:W-:-:S06]  /*5270*/  PRMT R4, R4, 0x7710, RZ ;  /* 0x0000771004047816 */ /* 0x000fcc00000000ff */
[----:B------:R-:W0:Y:S02]  /*5280*/  I2F.F64.S16 R4, R4 ;  /* 0x0000000400047312 */ /* 0x000e240000101c00 */
[----:B0-----:R0:W-:Y:S01]  /*5290*/  STG.E.64 [R2.64], R4 ;  /* 0x0000000402007986 */ /* 0x0011e2000c101b24 */
[----:B------:R-:W-:Y:S05]  /*52a0*/  BRA `(.L_x_17441) ;  /* 0x00000b4000007947 */ /* 0x000fea0003800000 */
.L_x_17436:
        /* <DEDUP_REMOVED lines=12> */
.L_x_17450:
[----:B------:R-:W-:Y:S01]  /*5370*/  PRMT R4, R24, 0x8880, RZ ;  /* 0x0000888018047816 */ /* 0x000fe200000000ff */
[----:B------:R-:W-:-:S03]  /*5380*/  CS2R R6, SRZ ;  /* 0x0000000000067805 */ /* 0x000fc6000001ff00 */
[----:B------:R-:W-:-:S06]  /*5390*/  PRMT R4, R4, 0x7710, RZ ;  /* 0x0000771004047816 */ /* 0x000fcc00000000ff */
[----:B------:R-:W0:Y:S02]  /*53a0*/  I2F.F64.S16 R4, R4 ;  /* 0x0000000400047312 */ /* 0x000e240000101c00 */
[----:B0-----:R0:W-:Y:S01]  /*53b0*/  STG.E.128 [R2.64], R4 ;  /* 0x0000000402007986 */ /* 0x0011e2000c101d24 */
[----:B------:R-:W-:Y:S05]  /*53c0*/  BRA `(.L_x_17441) ;  /* 0x00000a2000007947 */ /* 0x000fea0003800000 */
.L_x_17449:
        /* <DEDUP_REMOVED lines=21> */
.L_x_17454:
[----:B------:R-:W-:Y:S05]  /*5520*/  BSYNC B0 ;  /* 0x0000000000007941 */ /* 0x000fea0003800000 */
.L_x_17453:
[----:B------:R-:W-:-:S05]  /*5530*/  LOP3.LUT R5, R0, R5, RZ, 0xfc, !PT ;  /* 0x0000000500057212 */ /* 0x000fca00078efcff */
[----:B------:R0:W-:Y:S01]  /*5540*/  STG.E.U8 [R2.64], R5 ;  /* 0x0000000502007986 */ /* 0x0001e2000c101124 */
[----:B------:R-:W-:Y:S05]  /*5550*/  BRA `(.L_x_17441) ;  /* 0x0000089000007947 */ /* 0x000fea0003800000 */
.L_x_17452:
        /* <DEDUP_REMOVED lines=13> */
.L_x_17456:
[----:B------:R-:W-:Y:S01]  /*5630*/  IMAD.MOV.U32 R0, RZ, RZ, 0x7f ;  /* 0x0000007fff007424 */ /* 0x000fe200078e00ff */
[----:B------:R-:W-:-:S04]  /*5640*/  ISETP.GT.U32.AND P0, PT, R4, 0x7f800000, PT ;  /* 0x7f8000000400780c */ /* 0x000fc80003f04070 */
[----:B------:R-:W-:-:S04]  /*5650*/  SEL R0, R0, 0x7c, P0 ;  /* 0x0000007c00007807 */ /* 0x000fc80000000000 */
.L_x_17457:
[----:B------:R-:W-:Y:S05]  /*5660*/  BSYNC B0 ;  /* 0x0000000000007941 */ /* 0x000fea0003800000 */
.L_x_17455:
[----:B------:R-:W-:-:S04]  /*5670*/  LOP3.LUT R4, R5, 0x80000000, RZ, 0xc0, !PT ;  /* 0x8000000005047812 */ /* 0x000fc800078ec0ff */
[----:B------:R-:W-:-:S04]  /*5680*/  SHF.R.U32.HI R5, RZ, 0x18, R4 ;  /* 0x00000018ff057819 */ /* 0x000fc80000011604 */
[----:B------:R-:W-:-:S05]  /*5690*/  LOP3.LUT R5, R0, R5, RZ, 0xfc, !PT ;  /* 0x0000000500057212 */ /* 0x000fca00078efcff */
[----:B------:R0:W-:Y:S01]  /*56a0*/  STG.E.U8 [R2.64], R5 ;  /* 0x0000000502007986 */ /* 0x0001e2000c101124 */
[----:B------:R-:W-:Y:S05]  /*56b0*/  BRA `(.L_x_17441) ;  /* 0x0000073000007947 */ /* 0x000fea0003800000 */
.L_x_17451:
[----:B------:R-:W0:Y:S02]  /*56c0*/  I2F.S8 R0, R24 ;  /* 0x0000001800007306 */ /* 0x000e240000001400 */
[----:B0-----:R-:W-:-:S05]  /*56d0*/  F2FP.BF16.PACK_AB R0, RZ, R0 ;  /* 0x00000000ff00723e */ /* 0x001fca00000010ff */
[----:B------:R0:W-:Y:S01]  /*56e0*/  STG.E.U16 [R2.64], R0 ;  /* 0x0000000002007986 */ /* 0x0001e2000c101524 */
[----:B------:R-:W-:Y:S05]  /*56f0*/  BRA `(.L_x_17441) ;  /* 0x000006f000007947 */ /* 0x000fea0003800000 */
.L_x_17448:
        /* <DEDUP_REMOVED lines=12> */
.L_x_17460:
        /* <DEDUP_REMOVED lines=17> */
.L_x_17463:
[----:B------:R-:W-:-:S04]  /*58d0*/  LOP3.LUT R0, R7, 0x80000000, RZ, 0xc0, !PT ;  /* 0x8000000007007812 */ /* 0x000fc800078ec0ff */
[----:B------:R-:W-:-:S04]  /*58e0*/  SHF.R.U32.HI R5, RZ, 0x18, R0 ;  /* 0x00000018ff057819 */ /* 0x000fc80000011600 */
[----:B------:R-:W-:-:S04]  /*58f0*/  LOP3.LUT R4, R4, R5, RZ, 0xfc, !PT ;  /* 0x0000000504047212 */ /* 0x000fc800078efcff */
[----:B------:R-:W-:Y:S02]  /*5900*/  PRMT R0, R4, 0x7610, R0 ;  /* 0x0000761004007816 */ /* 0x000fe40000000000 */
.L_x_17462:
[----:B------:R-:W-:Y:S05]  /*5910*/  BSYNC B0 ;  /* 0x0000000000007941 */ /* 0x000fea0003800000 */
.L_x_17461:
[----:B------:R0:W-:Y:S01]  /*5920*/  STG.E.U8 [R2.64], R0 ;  /* 0x0000000002007986 */ /* 0x0001e2000c101124 */
[----:B------:R-:W-:Y:S05]  /*5930*/  BRA `(.L_x_17441) ;  /* 0x000004b000007947 */ /* 0x000fea0003800000 */
.L_x_17459:
        /* <DEDUP_REMOVED lines=17> */
.L_x_17466:
[----:B------:R-:W-:-:S04]  /*5a50*/  LOP3.LUT R0, R7, 0x80000000, RZ, 0xc0, !PT ;  /* 0x8000000007007812 */ /* 0x000fc800078ec0ff */
[----:B------:R-:W-:-:S04]  /*5a60*/  SHF.R.U32.HI R5, RZ, 0x18, R0 ;  /* 0x00000018ff057819 */ /* 0x000fc80000011600 */
[----:B------:R-:W-:-:S04]  /*5a70*/  LOP3.LUT R4, R4, R5, RZ, 0xfc, !PT ;  /* 0x0000000504047212 */ /* 0x000fc800078efcff */
[----:B------:R-:W-:Y:S02]  /*5a80*/  PRMT R0, R4, 0x7610, R0 ;  /* 0x0000761004007816 */ /* 0x000fe40000000000 */
.L_x_17465:
[----:B------:R-:W-:Y:S05]  /*5a90*/  BSYNC B0 ;  /* 0x0000000000007941 */ /* 0x000fea0003800000 */
.L_x_17464:
[----:B------:R0:W-:Y:S01]  /*5aa0*/  STG.E.U8 [R2.64], R0 ;  /* 0x0000000002007986 */ /* 0x0001e2000c101124 */
[----:B------:R-:W-:Y:S05]  /*5ab0*/  BRA `(.L_x_17441) ;  /* 0x0000033000007947 */ /* 0x000fea0003800000 */
.L_x_17458:
        /* <DEDUP_REMOVED lines=22> */
.L_x_17440:
        /* <DEDUP_REMOVED lines=20> */
.L_x_17468:
[----:B------:R-:W-:-:S04]  /*5d60*/  LOP3.LUT R24, R24, 0xffff, RZ, 0xc0, !PT ;  /* 0x0000ffff18187812 */ /* 0x000fc800078ec0ff */
[----:B------:R-:W-:-:S05]  /*5d70*/  PRMT R24, R24, 0x8880, RZ ;  /* 0x0000888018187816 */ /* 0x000fca00000000ff */
[----:B------:R-:W-:-:S05]  /*5d80*/  IMAD.MOV.U32 R4, RZ, RZ, R24 ;  /* 0x000000ffff047224 */ /* 0x000fca00078e0018 */
[----:B------:R-:W-:-:S05]  /*5d90*/  SHF.R.S32.HI R5, RZ, 0x1f, R4 ;  /* 0x0000001fff057819 */ /* 0x000fca0000011404 */
[----:B------:R0:W-:Y:S01]  /*5da0*/  STG.E.64 [R2.64], R4 ;  /* 0x0000000402007986 */ /* 0x0001e2000c101b24 */
[----:B------:R-:W-:Y:S05]  /*5db0*/  BRA `(.L_x_17441) ;  /* 0x0000003000007947 */ /* 0x000fea0003800000 */
.L_x_17467:
[----:B------:R-:W-:-:S04]  /*5dc0*/  LOP3.LUT R24, R24, 0xffff, RZ, 0xc0, !PT ;  /* 0x0000ffff18187812 */ /* 0x000fc800078ec0ff */
[----:B------:R-:W-:-:S05]  /*5dd0*/  PRMT R5, R24, 0x8880, RZ ;  /* 0x0000888018057816 */ /* 0x000fca00000000ff */
[----:B------:R0:W-:Y:S02]  /*5de0*/  STG.E [R2.64], R5 ;  /* 0x0000000502007986 */ /* 0x0001e4000c101924 */
.L_x_17441:
        /* <DEDUP_REMOVED lines=21> */
.L_x_17472:
[----:B------:R0:W-:Y:S01]  /*5f40*/  STG.E.U8 [R2.64], R23 ;  /* 0x0000001702007986 */ /* 0x0001e2000c101124 */
[----:B------:R-:W-:Y:S05]  /*5f50*/  BRA `(.L_x_17474) ;  /* 0x00000e9000007947 */ /* 0x000fea0003800000 */
.L_x_17471:
        /* <DEDUP_REMOVED lines=12> */
.L_x_17476:
[----:B------:R-:W-:-:S04]  /*6020*/  LOP3.LUT R23, R23, 0xffff, RZ, 0xc0, !PT ;  /* 0x0000ffff17177812 */ /* 0x000fc800078ec0ff */
[----:B------:R-:W-:-:S05]  /*6030*/  PRMT R5, R23, 0x8880, RZ ;  /* 0x0000888017057816 */ /* 0x000fca00000000ff */
[----:B------:R0:W-:Y:S01]  /*6040*/  STG.E [R2.64], R5 ;  /* 0x0000000502007986 */ /* 0x0001e2000c101924 */
[----:B------:R-:W-:Y:S05]  /*6050*/  BRA `(.L_x_17474) ;  /* 0x00000d9000007947 */ /* 0x000fea0003800000 */
.L_x_17475:
[----:B------:R-:W-:-:S04]  /*6060*/  PRMT R5, R23, 0x8880, RZ ;  /* 0x0000888017057816 */ /* 0x000fc800000000ff */
[----:B------:R-:W-:-:S05]  /*6070*/  PRMT R5, R5, 0x7710, RZ ;  /* 0x0000771005057816 */ /* 0x000fca00000000ff */
[----:B------:R0:W-:Y:S01]  /*6080*/  STG.E.U16 [R2.64], R5 ;  /* 0x0000000502007986 */ /* 0x0001e2000c101524 */
[----:B------:R-:W-:Y:S05]  /*6090*/  BRA `(.L_x_17474) ;  /* 0x00000d5000007947 */ /* 0x000fea0003800000 */
.L_x_17470:
        /* <DEDUP_REMOVED lines=9> */
.L_x_17478:
[----:B------:R-:W0:Y:S02]  /*6130*/  I2F.S8 R0, R23 ;  /* 0x0000001700007306 */ /* 0x000e240000001400 */
[----:B0-----:R-:W-:-:S05]  /*6140*/  F2FP.PACK_AB R0, RZ, R0 ;  /* 0x00000000ff00723e */ /* 0x001fca00000000ff */
[----:B------:R0:W-:Y:S01]  /*6150*/  STG.E.U16 [R2.64], R0 ;  /* 0x0000000002007986 */ /* 0x0001e2000c101524 */
[----:B------:R-:W-:Y:S05]  /*6160*/  BRA `(.L_x_17474) ;  /* 0x00000c8000007947 */ /* 0x000fea0003800000 */
.L_x_17477:
        /* <DEDUP_REMOVED lines=10> */
.L_x_17480:
[----:B------:R-:W0:Y:S02]  /*6210*/  I2F.S8 R23, R23 ;  /* 0x0000001700177306 */ /* 0x000e240000001400 */
[----:B0-----:R-:W-:-:S04]  /*6220*/  F2FP.PACK_AB R5, RZ, R23 ;  /* 0x00000017ff05723e */ /* 0x001fc800000000ff */
[----:B------:R-:W-:-:S05]  /*6230*/  PRMT R5, R5, 0x5410, RZ ;  /* 0x0000541005057816 */ /* 0x000fca00000000ff */
[----:B------:R0:W-:Y:S01]  /*6240*/  STG.E [R2.64], R5 ;  /* 0x0000000502007986 */ /* 0x0001e2000c101924 */
[----:B------:R-:W-:Y:S05]  /*6250*/  BRA `(.L_x_17474) ;  /* 0x00000b9000007947 */ /* 0x000fea0003800000 */
.L_x_17479:
[----:B------:R-:W-:-:S04]  /*6260*/  PRMT R4, R23, 0x8880, RZ ;  /* 0x0000888017047816 */ /* 0x000fc800000000ff */
[----:B------:R-:W-:-:S06]  /*6270*/  PRMT R4, R4, 0x7710, RZ ;  /* 0x0000771004047816 */ /* 0x000fcc00000000ff */
[----:B------:R-:W0:Y:S02]  /*6280*/  I2F.F64.S16 R4, R4 ;  /* 0x0000000400047312 */ /* 0x000e240000101c00 */
[----:B0-----:R0:W-:Y:S01]  /*6290*/  STG.E.64 [R2.64], R4 ;  /* 0x0000000402007986 */ /* 0x0011e2000c101b24 */
[----:B------:R-:W-:Y:S05]  /*62a0*/  BRA `(.L_x_17474) ;  /* 0x00000b4000007947 */ /* 0x000fea0003800000 */
.L_x_17469:
        /* <DEDUP_REMOVED lines=12> */
.L_x_17483:
[----:B------:R-:W-:Y:S01]  /*6370*/  PRMT R4, R23, 0x8880, RZ ;  /* 0x0000888017047816 */ /* 0x000fe200000000ff */
[----:B------:R-:W-:-:S03]  /*6380*/  CS2R R6, SRZ ;  /* 0x0000000000067805 */ /* 0x000fc6000001ff00 */
[----:B------:R-:W-:-:S06]  /*6390*/  PRMT R4, R4, 0x7710, RZ ;  /* 0x0000771004047816 */ /* 0x000fcc00000000ff */
[----:B------:R-:W0:Y:S02]  /*63a0*/  I2F.F64.S16 R4, R4 ;  /* 0x0000000400047312 */ /* 0x000e240000101c00 */
[----:B0-----:R0:W-:Y:S01]  /*63b0*/  STG.E.128 [R2.64], R4 ;  /* 0x0000000402007986 */ /* 0x0011e2000c101d24 */
[----:B------:R-:W-:Y:S05]  /*63c0*/  BRA `(.L_x_17474) ;  /* 0x00000a2000007947 */ /* 0x000fea0003800000 */
.L_x_17482:
        /* <DEDUP_REMOVED lines=21> */
.L_x_17487:
[----:B------:R-:W-:Y:S05]  /*6520*/  BSYNC B0 ;  /* 0x0000000000007941 */ /* 0x000fea0003800000 */
.L_x_17486:
[----:B------:R-:W-:-:S05]  /*6530*/  LOP3.LUT R5, R0, R5, RZ, 0xfc, !PT ;  /* 0x0000000500057212 */ /* 0x000fca00078efcff */
[----:B------:R0:W-:Y:S01]  /*6540*/  STG.E.U8 [R2.64], R5 ;  /* 0x0000000502007986 */ /* 0x0001e2000c101124 */
[----:B------:R-:W-:Y:S05]  /*6550*/  BRA `(.L_x_17474) ;  /* 0x0000089000007947 */ /* 0x000fea0003800000 */
.L_x_17485:
        /* <DEDUP_REMOVED lines=13> */
.L_x_17489:
[----:B------:R-:W-:Y:S01]  /*6630*/  IMAD.MOV.U32 R0, RZ, RZ, 0x7f ;  /* 0x0000007fff007424 */ /* 0x000fe200078e00ff */
[----:B------:R-:W-:-:S04]  /*6640*/  ISETP.GT.U32.AND P0, PT, R4, 0x7f800000, PT ;  /* 0x7f8000000400780c */ /* 0x000fc80003f04070 */
[----:B------:R-:W-:-:S04]  /*6650*/  SEL R0, R0, 0x7c, P0 ;  /* 0x0000007c00007807 */ /* 0x000fc80000000000 */
.L_x_17490:
[----:B------:R-:W-:Y:S05]  /*6660*/  BSYNC B0 ;  /* 0x0000000000007941 */ /* 0x000fea0003800000 */
.L_x_17488:
[----:B------:R-:W-:-:S04]  /*6670*/  LOP3.LUT R4, R23, 0x80000000, RZ, 0xc0, !PT ;  /* 0x8000000017047812 */ /* 0x000fc800078ec0ff */
[----:B------:R-:W-:-:S04]  /*6680*/  SHF.R.U32.HI R5, RZ, 0x18, R4 ;  /* 0x00000018ff057819 */ /* 0x000fc80000011604 */
[----:B------:R-:W-:-:S05]  /*6690*/  LOP3.LUT R5, R0, R5, RZ, 0xfc, !PT ;  /* 0x0000000500057212 */ /* 0x000fca00078efcff */
[----:B------:R0:W-:Y:S01]  /*66a0*/  STG.E.U8 [R2.64], R5 ;  /* 0x0000000502007986 */ /* 0x0001e2000c101124 */
[----:B------:R-:W-:Y:S05]  /*66b0*/  BRA `(.L_x_17474) ;  /* 0x0000073000007947 */ /* 0x000fea0003800000 */
.L_x_17484:
[----:B------:R-:W0:Y:S02]  /*66c0*/  I2F.S8 R0, R23 ;  /* 0x0000001700007306 */ /* 0x000e240000001400 */
[----:B0-----:R-:W-:-:S05]  /*66d0*/  F2FP.BF16.PACK_AB R0, RZ, R0 ;  /* 0x00000000ff00723e */ /* 0x001fca00000010ff */
[----:B------:R0:W-:Y:S01]  /*66e0*/  STG.E.U16 [R2.64], R0 ;  /* 0x0000000002007986 */ /* 0x0001e2000c101524 */
[----:B------:R-:W-:Y:S05]  /*66f0*/  BRA `(.L_x_17474) ;  /* 0x000006f000007947 */ /* 0x000fea0003800000 */
.L_x_17481:
        /* <DEDUP_REMOVED lines=12> */
.L_x_17493:
        /* <DEDUP_REMOVED lines=17> */
.L_x_17496:
[----:B------:R-:W-:-:S04]  /*68d0*/  LOP3.LUT R0, R23, 0x80000000, RZ, 0xc0, !PT ;  /* 0x8000000017007812 */ /* 0x000fc800078ec0ff */
[----:B------:R-:W-:-:S04]  /*68e0*/  SHF.R.U32.HI R5, RZ, 0x18, R0 ;  /* 0x00000018ff057819 */ /* 0x000fc80000011600 */
[----:B------:R-:W-:-:S04]  /*68f0*/  LOP3.LUT R4, R4, R5, RZ, 0xfc, !PT ;  /* 0x0000000504047212 */ /* 0x000fc800078efcff */
[----:B------:R-:W-:Y:S02]  /*6900*/  PRMT R0, R4, 0x7610, R0 ;  /* 0x0000761004007816 */ /* 0x000fe40000000000 */
.L_x_17495:
[----:B------:R-:W-:Y:S05]  /*6910*/  BSYNC B0 ;  /* 0x0000000000007941 */ /* 0x000fea0003800000 */
.L_x_17494:
[----:B------:R0:W-:Y:S01]  /*6920*/  STG.E.U8 [R2.64], R0 ;  /* 0x0000000002007986 */ /* 0x0001e2000c101124 */
[----:B------:R-:W-:Y:S05]  /*6930*/  BRA `(.L_x_17474) ;  /* 0x000004b000007947 */ /* 0x000fea0003800000 */
.L_x_17492:
        /* <DEDUP_REMOVED lines=17> */
.L_x_17499:
[----:B------:R-:W-:-:S04]  /*6a50*/  LOP3.LUT R0, R23, 0x80000000, RZ, 0xc0, !PT ;  /* 0x8000000017007812 */ /* 0x000fc800078ec0ff */
[----:B------:R-:W-:-:S04]  /*6a60*/  SHF.R.U32.HI R5, RZ, 0x18, R0 ;  /* 0x00000018ff057819 */ /* 0x000fc80000011600 */
[----:B------:R-:W-:-:S04]  /*6a70*/  LOP3.LUT R4, R4, R5, RZ, 0xfc, !PT ;  /* 0x0000000504047212 */ /* 0x000fc800078efcff */
[----:B------:R-:W-:Y:S02]  /*6a80*/  PRMT R0, R4, 0x7610, R0 ;  /* 0x0000761004007816 */ /* 0x000fe40000000000 */
.L_x_17498:
[----:B------:R-:W-:Y:S05]  /*6a90*/  BSYNC B0 ;  /* 0x0000000000007941 */ /* 0x000fea0003800000 */
.L_x_17497:
[----:B------:R0:W-:Y:S01]  /*6aa0*/  STG.E.U8 [R2.64], R0 ;  /* 0x0000000002007986 */ /* 0x0001e2000c101124 */
[----:B------:R-:W-:Y:S05]  /*6ab0*/  BRA `(.L_x_17474) ;  /* 0x0000033000007947 */ /* 0x000fea0003800000 */
.L_x_17491:
        /* <DEDUP_REMOVED lines=22> */
.L_x_17473:
        /* <DEDUP_REMOVED lines=20> */
.L_x_17501:
[----:B------:R-:W-:-:S04]  /*6d60*/  LOP3.LUT R23, R23, 0xffff, RZ, 0xc0, !PT ;  /* 0x0000ffff17177812 */ /* 0x000fc800078ec0ff */
[----:B------:R-:W-:-:S05]  /*6d70*/  PRMT R23, R23, 0x8880, RZ ;  /* 0x0000888017177816 */ /* 0x000fca00000000ff */
[----:B------:R-:W-:-:S05]  /*6d80*/  IMAD.MOV.U32 R4, RZ, RZ, R23 ;  /* 0x000000ffff047224 */ /* 0x000fca00078e0017 */
[----:B------:R-:W-:-:S05]  /*6d90*/  SHF.R.S32.HI R5, RZ, 0x1f, R4 ;  /* 0x0000001fff057819 */ /* 0x000fca0000011404 */
[----:B------:R0:W-:Y:S01]  /*6da0*/  STG.E.64 [R2.64], R4 ;  /* 0x0000000402007986 */ /* 0x0001e2000c101b24 */
[----:B------:R-:W-:Y:S05]  /*6db0*/  BRA `(.L_x_17474) ;  /* 0x0000003000007947 */ /* 0x000fea0003800000 */
.L_x_17500:
[----:B------:R-:W-:-:S04]  /*6dc0*/  LOP3.LUT R23, R23, 0xffff, RZ, 0xc0, !PT ;  /* 0x0000ffff17177812 */ /* 0x000fc800078ec0ff */
[----:B------:R-:W-:-:S05]  /*6dd0*/  PRMT R5, R23, 0x8880, RZ ;  /* 0x0000888017057816 */ /* 0x000fca00000000ff */
[----:B------:R0:W-:Y:S02]  /*6de0*/  STG.E [R2.64], R5 ;  /* 0x0000000502007986 */ /* 0x0001e4000c101924 */
.L_x_17474:
[----:B------:R-:W-:Y:S02]  /*6df0*/  IADD3 R18, R18, 0x80, RZ ;  /* 0x0000008012127810 */ /* 0x000fe40007ffe0ff */
.L_x_17435:
[----:B------:R-:W-:Y:S05]  /*6e00*/  BSYNC B6 ;  /* 0x0000000000067941 */ /* 0x000fea0003800000 */
.L_x_17434:
        /* <DEDUP_REMOVED lines=19> */
.L_x_17505:
[----:B------:R-:W-:Y:S01]  /*6f40*/  STG.E.U8 [R2.64], R22 ;  /* 0x0000001602007986 */ /* 0x000fe2000c101124 */
[----:B------:R-:W-:Y:S05]  /*6f50*/  EXIT ;  /* 0x000000000000794d */ /* 0x000fea0003800000 */
.L_x_17504:
        /* <DEDUP_REMOVED lines=12> */
.L_x_17508:
[----:B------:R-:W-:-:S04]  /*7020*/  LOP3.LUT R22, R22, 0xffff, RZ, 0xc0, !PT ;  /* 0x0000ffff16167812 */ /* 0x000fc800078ec0ff */
[----:B------:R-:W-:-:S05]  /*7030*/  PRMT R5, R22, 0x8880, RZ ;  /* 0x0000888016057816 */ /* 0x000fca00000000ff */
[----:B------:R-:W-:Y:S01]  /*7040*/  STG.E [R2.64], R5 ;  /* 0x0000000502007986 */ /* 0x000fe2000c101924 */
[----:B------:R-:W-:Y:S05]  /*7050*/  EXIT ;  /* 0x000000000000794d */ /* 0x000fea0003800000 */
.L_x_17507:
[----:B------:R-:W-:-:S04]  /*7060*/  PRMT R5, R22, 0x8880, RZ ;  /* 0x0000888016057816 */ /* 0x000fc800000000ff */
[----:B------:R-:W-:-:S05]  /*7070*/  PRMT R5, R5, 0x7710, RZ ;  /* 0x0000771005057816 */ /* 0x000fca00000000ff */
[----:B------:R-:W-:Y:S01]  /*7080*/  STG.E.U16 [R2.64], R5 ;  /* 0x0000000502007986 */ /* 0x000fe2000c101524 */
[----:B------:R-:W-:Y:S05]  /*7090*/  EXIT ;  /* 0x000000000000794d */ /* 0x000fea0003800000 */
.L_x_17503:
        /* <DEDUP_REMOVED lines=9> */
.L_x_17510:
[----:B------:R-:W0:Y:S02]  /*7130*/  I2F.S8 R0, R22 ;  /* 0x0000001600007306 */ /* 0x000e240000001400 */
[----:B0-----:R-:W-:-:S05]  /*7140*/  F2FP.PACK_AB R0, RZ, R0 ;  /* 0x00000000ff00723e */ /* 0x001fca00000000ff */
[----:B------:R-:W-:Y:S01]  /*7150*/  STG.E.U16 [R2.64], R0 ;  /* 0x0000000002007986 */ /* 0x000fe2000c101524 */
[----:B------:R-:W-:Y:S05]  /*7160*/  EXIT ;  /* 0x000000000000794d */ /* 0x000fea0003800000 */
.L_x_17509:
        /* <DEDUP_REMOVED lines=10> */
.L_x_17512:
[----:B------:R-:W0:Y:S02]  /*7210*/  I2F.S8 R22, R22 ;  /* 0x0000001600167306 */ /* 0x000e240000001400 */
[----:B0-----:R-:W-:-:S04]  /*7220*/  F2FP.PACK_AB R5, RZ, R22 ;  /* 0x00000016ff05723e */ /* 0x001fc800000000ff */
[----:B------:R-:W-:-:S05]  /*7230*/  PRMT R5, R5, 0x5410, RZ ;  /* 0x0000541005057816 */ /* 0x000fca00000000ff */
[----:B------:R-:W-:Y:S01]  /*7240*/  STG.E [R2.64], R5 ;  /* 0x0000000502007986 */ /* 0x000fe2000c101924 */
[----:B------:R-:W-:Y:S05]  /*7250*/  EXIT ;  /* 0x000000000000794d */ /* 0x000fea0003800000 */
.L_x_17511:
[----:B------:R-:W-:-:S04]  /*7260*/  PRMT R4, R22, 0x8880, RZ ;  /* 0x0000888016047816 */ /* 0x000fc800000000ff */
[----:B------:R-:W-:-:S06]  /*7270*/  PRMT R4, R4, 0x7710, RZ ;  /* 0x0000771004047816 */ /* 0x000fcc00000000ff */
[----:B------:R-:W0:Y:S02]  /*7280*/  I2F.F64.S16 R4, R4 ;  /* 0x0000000400047312 */ /* 0x000e240000101c00 */
[----:B0-----:R-:W-:Y:S01]  /*7290*/  STG.E.64 [R2.64], R4 ;  /* 0x0000000402007986 */ /* 0x001fe2000c101b24 */
[----:B------:R-:W-:Y:S05]  /*72a0*/  EXIT ;  /* 0x000000000000794d */ /* 0x000fea0003800000 */
.L_x_17502:
        /* <DEDUP_REMOVED lines=12> */
.L_x_17515:
[----:B------:R-:W-:Y:S01]  /*7370*/  PRMT R4, R22, 0x8880, RZ ;  /* 0x0000888016047816 */ /* 0x000fe200000000ff */
[----:B------:R-:W-:-:S03]  /*7380*/  CS2R R6, SRZ ;  /* 0x0000000000067805 */ /* 0x000fc6000001ff00 */
[----:B------:R-:W-:-:S06]  /*7390*/  PRMT R4, R4, 0x7710, RZ ;  /* 0x0000771004047816 */ /* 0x000fcc00000000ff */
[----:B------:R-:W0:Y:S02]  /*73a0*/  I2F.F64.S16 R4, R4 ;  /* 0x0000000400047312 */ /* 0x000e240000101c00 */
[----:B0-----:R-:W-:Y:S01]  /*73b0*/  STG.E.128 [R2.64], R4 ;  /* 0x0000000402007986 */ /* 0x001fe2000c101d24 */
[----:B------:R-:W-:Y:S05]  /*73c0*/  EXIT ;  /* 0x000000000000794d */ /* 0x000fea0003800000 */
.L_x_17514:
        /* <DEDUP_REMOVED lines=21> */
.L_x_17519:
[----:B------:R-:W-:Y:S05]  /*7520*/  BSYNC B0 ;  /* 0x0000000000007941 */ /* 0x000fea0003800000 */
.L_x_17518:
[----:B------:R-:W-:-:S05]  /*7530*/  LOP3.LUT R5, R0, R5, RZ, 0xfc, !PT ;  /* 0x0000000500057212 */ /* 0x000fca00078efcff */
[----:B------:R-:W-:Y:S01]  /*7540*/  STG.E.U8 [R2.64], R5 ;  /* 0x0000000502007986 */ /* 0x000fe2000c101124 */
[----:B------:R-:W-:Y:S05]  /*7550*/  EXIT ;  /* 0x000000000000794d */ /* 0x000fea0003800000 */
.L_x_17517:
        /* <DEDUP_REMOVED lines=13> */
.L_x_17521:
[----:B------:R-:W-:Y:S01]  /*7630*/  IMAD.MOV.U32 R0, RZ, RZ, 0x7f ;  /* 0x0000007fff007424 */ /* 0x000fe200078e00ff */
[----:B------:R-:W-:-:S04]  /*7640*/  ISETP.GT.U32.AND P0, PT, R4, 0x7f800000, PT ;  /* 0x7f8000000400780c */ /* 0x000fc80003f04070 */
[----:B------:R-:W-:-:S04]  /*7650*/  SEL R0, R0, 0x7c, P0 ;  /* 0x0000007c00007807 */ /* 0x000fc80000000000 */
.L_x_17522:
[----:B------:R-:W-:Y:S05]  /*7660*/  BSYNC B0 ;  /* 0x0000000000007941 */ /* 0x000fea0003800000 */
.L_x_17520:
[----:B------:R-:W-:-:S04]  /*7670*/  LOP3.LUT R4, R5, 0x80000000, RZ, 0xc0, !PT ;  /* 0x8000000005047812 */ /* 0x000fc800078ec0ff */
[----:B------:R-:W-:-:S04]  /*7680*/  SHF.R.U32.HI R5, RZ, 0x18, R4 ;  /* 0x00000018ff057819 */ /* 0x000fc80000011604 */
[----:B------:R-:W-:-:S05]  /*7690*/  LOP3.LUT R5, R0, R5, RZ, 0xfc, !PT ;  /* 0x0000000500057212 */ /* 0x000fca00078efcff */
[----:B------:R-:W-:Y:S01]  /*76a0*/  STG.E.U8 [R2.64], R5 ;  /* 0x0000000502007986 */ /* 0x000fe2000c101124 */
[----:B------:R-:W-:Y:S05]  /*76b0*/  EXIT ;  /* 0x000000000000794d */ /* 0x000fea0003800000 */
.L_x_17516:
[----:B------:R-:W0:Y:S02]  /*76c0*/  I2F.S8 R0, R22 ;  /* 0x0000001600007306 */ /* 0x000e240000001400 */
[----:B0-----:R-:W-:-:S05]  /*76d0*/  F2FP.BF16.PACK_AB R0, RZ, R0 ;  /* 0x00000000ff00723e */ /* 0x001fca00000010ff */
[----:B------:R-:W-:Y:S01]  /*76e0*/  STG.E.U16 [R2.64], R0 ;  /* 0x0000000002007986 */ /* 0x000fe2000c101524 */
[----:B------:R-:W-:Y:S05]  /*76f0*/  EXIT ;  /* 0x000000000000794d */ /* 0x000fea0003800000 */
.L_x_17513:
        /* <DEDUP_REMOVED lines=12> */
.L_x_17525:
        /* <DEDUP_REMOVED lines=17> */
.L_x_17528:
[----:B------:R-:W-:-:S04]  /*78d0*/  LOP3.LUT R0, R7, 0x80000000, RZ, 0xc0, !PT ;  /* 0x8000000007007812 */ /* 0x000fc800078ec0ff */
[----:B------:R-:W-:-:S04]  /*78e0*/  SHF.R.U32.HI R5, RZ, 0x18, R0 ;  /* 0x00000018ff057819 */ /* 0x000fc80000011600 */
[----:B------:R-:W-:-:S04]  /*78f0*/  LOP3.LUT R4, R4, R5, RZ, 0xfc, !PT ;  /* 0x0000000504047212 */ /* 0x000fc800078efcff */
[----:B------:R-:W-:Y:S02]  /*7900*/  PRMT R0, R4, 0x7610, R0 ;  /* 0x0000761004007816 */ /* 0x000fe40000000000 */
.L_x_17527:
[----:B------:R-:W-:Y:S05]  /*7910*/  BSYNC B0 ;  /* 0x0000000000007941 */ /* 0x000fea0003800000 */
.L_x_17526:
[----:B------:R-:W-:Y:S01]  /*7920*/  STG.E.U8 [R2.64], R0 ;  /* 0x0000000002007986 */ /* 0x000fe2000c101124 */
[----:B------:R-:W-:Y:S05]  /*7930*/  EXIT ;  /* 0x000000000000794d */ /* 0x000fea0003800000 */
.L_x_17524:
        /* <DEDUP_REMOVED lines=17> */
.L_x_17531:
[----:B------:R-:W-:-:S04]  /*7a50*/  LOP3.LUT R0, R7, 0x80000000, RZ, 0xc0, !PT ;  /* 0x8000000007007812 */ /* 0x000fc800078ec0ff */
[----:B------:R-:W-:-:S04]  /*7a60*/  SHF.R.U32.HI R5, RZ, 0x18, R0 ;  /* 0x00000018ff057819 */ /* 0x000fc80000011600 */
[----:B------:R-:W-:-:S04]  /*7a70*/  LOP3.LUT R4, R4, R5, RZ, 0xfc, !PT ;  /* 0x0000000504047212 */ /* 0x000fc800078efcff */
[----:B------:R-:W-:Y:S02]  /*7a80*/  PRMT R0, R4, 0x7610, R0 ;  /* 0x0000761004007816 */ /* 0x000fe40000000000 */
.L_x_17530:
[----:B------:R-:W-:Y:S05]  /*7a90*/  BSYNC B0 ;  /* 0x0000000000007941 */ /* 0x000fea0003800000 */
.L_x_17529:
[----:B------:R-:W-:Y:S01]  /*7aa0*/  STG.E.U8 [R2.64], R0 ;  /* 0x0000000002007986 */ /* 0x000fe2000c101124 */
[----:B------:R-:W-:Y:S05]  /*7ab0*/  EXIT ;  /* 0x000000000000794d */ /* 0x000fea0003800000 */
.L_x_17523:
        /* <DEDUP_REMOVED lines=22> */
.L_x_17506:
        /* <DEDUP_REMOVED lines=20> */
.L_x_17533:
[----:B------:R-:W-:-:S04]  /*7d60*/  LOP3.LUT R22, R22, 0xffff, RZ, 0xc0, !PT ;  /* 0x0000ffff16167812 */ /* 0x000fc800078ec0ff */
[----:B------:R-:W-:-:S05]  /*7d70*/  PRMT R22, R22, 0x8880, RZ ;  /* 0x0000888016167816 */ /* 0x000fca00000000ff */
[----:B------:R-:W-:-:S05]  /*7d80*/  IMAD.MOV.U32 R4, RZ, RZ, R22 ;  /* 0x000000ffff047224 */ /* 0x000fca00078e0016 */
[----:B------:R-:W-:-:S05]  /*7d90*/  SHF.R.S32.HI R5, RZ, 0x1f, R4 ;  /* 0x0000001fff057819 */ /* 0x000fca0000011404 */
[----:B------:R-:W-:Y:S01]  /*7da0*/  STG.E.64 [R2.64], R4 ;  /* 0x0000000402007986 */ /* 0x000fe2000c101b24 */
[----:B------:R-:W-:Y:S05]  /*7db0*/  EXIT ;  /* 0x000000000000794d */ /* 0x000fea0003800000 */
.L_x_17532:
[----:B------:R-:W-:-:S04]  /*7dc0*/  LOP3.LUT R22, R22, 0xffff, RZ, 0xc0, !PT ;  /* 0x0000ffff16167812 */ /* 0x000fc800078ec0ff */
[----:B------:R-:W-:-:S05]  /*7dd0*/  PRMT R5, R22, 0x8880, RZ ;  /* 0x0000888016057816 */ /* 0x000fca00000000ff */
[----:B------:R-:W-:Y:S01]  /*7de0*/  STG.E [R2.64], R5 ;  /* 0x0000000502007986 */ /* 0x000fe2000c101924 */
[----:B------:R-:W-:Y:S05]  /*7df0*/  EXIT ;  /* 0x000000000000794d */ /* 0x000fea0003800000 */
.L_x_17534:
        /* <DEDUP_REMOVED lines=16> */
.L_x_30009:


//--------------------- .text._ZN2at6native18elementwise_kernelILi128ELi4EZNS0_22gpu_kernel_impl_nocastINS0_13AUnaryFunctorIaaaZZZNS0_21heaviside_kernel_cudaERNS_18TensorIteratorBaseEENKUlvE_clEvENKUlvE0_clEvEUlaaE_EEEEvS5_RKT_EUliE_EEviT1_ --------------------------
	.section	.text._ZN2at6native18elementwise_kernelILi128ELi4EZNS0_22gpu_kernel_impl_nocastINS0_13AUnaryFunctorIaaaZZZNS0_21heaviside_kernel_cudaERNS_18TensorIteratorBaseEENKUlvE_clEvENKUlvE0_clEvEUlaaE_EEEEvS5_RKT_EUliE_EEviT1_,"ax",@progbits
	.sectioninfo	@"SHI_REGISTERS=12"
	.align	128
        .global         _ZN2at6native18elementwise_kernelILi128ELi4EZNS0_22gpu_kernel_impl_nocastINS0_13AUnaryFunctorIaaaZZZNS0_21heaviside_kernel_cudaERNS_18TensorIteratorBaseEENKUlvE_clEvENKUlvE0_clEvEUlaaE_EEEEvS5_RKT_EUliE_EEviT1_
        .type           _ZN2at6native18elementwise_kernelILi128ELi4EZNS0_22gpu_kernel_impl_nocastINS0_13AUnaryFunctorIaaaZZZNS0_21heaviside_kernel_cudaERNS_18TensorIteratorBaseEENKUlvE_clEvENKUlvE0_clEvEUlaaE_EEEEvS5_RKT_EUliE_EEviT1_,@function
        .size           _ZN2at6native18elementwise_kernelILi128ELi4EZNS0_22gpu_kernel_impl_nocastINS0_13AUnaryFunctorIaaaZZZNS0_21heaviside_kernel_cudaERNS_18TensorIteratorBaseEENKUlvE_clEvENKUlvE0_clEvEUlaaE_EEEEvS5_RKT_EUliE_EEviT1_,(.L_x_30010 - _ZN2at6native18elementwise_kernelILi128ELi4EZNS0_22gpu_kernel_impl_nocastINS0_13AUnaryFunctorIaaaZZZNS0_21heaviside_kernel_cudaERNS_18TensorIteratorBaseEENKUlvE_clEvENKUlvE0_clEvEUlaaE_EEEEvS5_RKT_EUliE_EEviT1_)
        .other          _ZN2at6native18elementwise_kernelILi128ELi4EZNS0_22gpu_kernel_impl_nocastINS0_13AUnaryFunctorIaaaZZZNS0_21heaviside_kernel_cudaERNS_18TensorIteratorBaseEENKUlvE_clEvENKUlvE0_clEvEUlaaE_EEEEvS5_RKT_EUliE_EEviT1_,@"STO_CUDA_ENTRY STV_DEFAULT"
_ZN2at6native18elementwise_kernelILi128ELi4EZNS0_22gpu_kernel_impl_nocastINS0_13AUnaryFunctorIaaaZZZNS0_21heaviside_kernel_cudaERNS_18TensorIteratorBaseEENKUlvE_clEvENKUlvE0_clEvEUlaaE_EEEEvS5_RKT_EUliE_EEviT1_:
.text._ZN2at6native18elementwise_kernelILi128ELi4EZNS0_22gpu_kernel_impl_nocastINS0_13AUnaryFunctorIaaaZZZNS0_21heaviside_kernel_cudaERNS_18TensorIteratorBaseEENKUlvE_clEvENKUlvE0_clEvEUlaaE_EEEEvS5_RKT_EUliE_EEviT1_:
        /* <DEDUP_REMOVED lines=235> */
.L_x_17537:
[----:B------:R-:W-:Y:S01]  /*0eb0*/  ULDC.S8 UR4, c[0x0][0x371] ;  /* 0x0000dc4000047ab9 */ /* 0x000fe20000000200 */
[----:B------:R-:W-:-:S02]  /*0ec0*/  IADD3 R4, P2, R3, c[0x0][0x368], RZ ;  /* 0x0000da0003047a10 */ /* 0x000fc40007f5e0ff */
[----:B------:R-:W-:Y:S02]  /*0ed0*/  ISETP.NE.AND P1, PT, RZ, UR4, PT ;  /* 0x00000004ff007c0c */ /* 0x000fe4000bf25270 */
[----:B------:R-:W-:Y:S02]  /*0ee0*/  ISETP.LT.AND P0, PT, RZ, UR4, PT ;  /* 0x00000004ff007c0c */ /* 0x000fe4000bf01270 */
[----:B------:R-:W-:Y:S02]  /*0ef0*/  IADD3.X R5, RZ, c[0x0][0x36c], RZ, P2, !PT ;  /* 0x0000db00ff057a10 */ /* 0x000fe400017fe4ff */
[----:B------:R-:W-:-:S07]  /*0f00*/  SEL R7, RZ, 0x1, !P0 ;  /* 0x00000001ff077807 */ /* 0x000fce0004000000 */
[----:B------:R-:W2:Y:S01]  /*0f10*/  @!P1 LDG.E.U8 R7, [R4.64] ;  /* 0x0000000604079981 */ /* 0x000ea2000c1e1100 */
[----:B------:R-:W-:Y:S02]  /*0f20*/  IADD3 R2, P0, R2, c[0x0][0x360], RZ ;  /* 0x0000d80002027a10 */ /* 0x000fe40007f1e0ff */
[----:B------:R-:W-:Y:S02]  /*0f30*/  IADD3 R0, R0, 0x80, RZ ;  /* 0x0000008000007810 */ /* 0x000fe40007ffe0ff */
[----:B------:R-:W-:-:S05]  /*0f40*/  IADD3.X R3, RZ, c[0x0][0x364], RZ, P0, !PT ;  /* 0x0000d900ff037a10 */ /* 0x000fca00007fe4ff */
[----:B--2---:R0:W-:Y:S04]  /*0f50*/  STG.E.U8 [R2.64], R7 ;  /* 0x0000000702007986 */ /* 0x0041e8000c101106 */
.L_x_17536:
[----:B------:R-:W-:Y:S05]  /*0f60*/  BSYNC B0 ;  /* 0x0000000000007941 */ /* 0x000fea0003800000 */
.L_x_17535:
        /* <DEDUP_REMOVED lines=230> */
.L_x_17540:
[----:B------:R-:W-:Y:S01]  /*1dd0*/  ULDC.S8 UR4, c[0x0][0x371] ;  /* 0x0000dc4000047ab9 */ /* 0x000fe20000000200 */
[----:B------:R-:W-:Y:S02]  /*1de0*/  IADD3 R4, P0, R3, c[0x0][0x368], RZ ;  /* 0x0000da0003047a10 */ /* 0x000fe40007f1e0ff */
[----:B------:R-:W-:Y:S02]  /*1df0*/  ISETP.NE.AND P2, PT, RZ, UR4, PT ;  /* 0x00000004ff007c0c */ /* 0x000fe4000bf45270 */
[----:B------:R-:W-:Y:S01]  /*1e00*/  ISETP.LT.AND P1, PT, RZ, UR4, PT ;  /* 0x00000004ff007c0c */ /* 0x000fe2000bf21270 */
[----:B------:R-:W-:-:S03]  /*1e10*/  IMAD.X R5, RZ, RZ, c[0x0][0x36c], P0 ;  /* 0x0000db00ff057624 */ /* 0x000fc600000e06ff */
        /* <DEDUP_REMOVED lines=235> */
.L_x_17541:
[----:B------:R-:W-:Y:S01]  /*2cd0*/  ULDC.S8 UR4, c[0x0][0x371] ;  /* 0x0000dc4000047ab9 */ /* 0x000fe20000000200 */
[----:B------:R-:W-:Y:S02]  /*2ce0*/  IADD3 R4, P0, R3, c[0x0][0x368], RZ ;  /* 0x0000da0003047a10 */ /* 0x000fe40007f1e0ff */
        /* <DEDUP_REMOVED lines=9> */
.L_x_17539:
[----:B------:R-:W-:Y:S05]  /*2d80*/  BSYNC B0 ;  /* 0x0000000000007941 */ /* 0x000fea0003800000 */
.L_x_17538:
        /* <DEDUP_REMOVED lines=229> */
.L_x_17542:
[----:B------:R-:W-:Y:S01]  /*3be0*/  ULDC.S8 UR4, c[0x0][0x371] ;  /* 0x0000dc4000047ab9 */ /* 0x000fe20000000200 */
[----:B------:R-:W-:Y:S02]  /*3bf0*/  IADD3 R4, P0, R3, c[0x0][0x368], RZ ;  /* 0x0000da0003047a10 */ /* 0x000fe40007f1e0ff */
[----:B------:R-:W-:Y:S02]  /*3c00*/  ISETP.NE.AND P2, PT, RZ, UR4, PT ;  /* 0x00000004ff007c0c */ /* 0x000fe4000bf45270 */
[----:B------:R-:W-:Y:S02]  /*3c10*/  ISETP.LT.AND P1, PT, RZ, UR4, PT ;  /* 0x00000004ff007c0c */ /* 0x000fe4000bf21270 */
[----:B------:R-:W-:Y:S02]  /*3c20*/  IADD3.X R5, RZ, c[0x0][0x36c], RZ, P0, !PT ;  /* 0x0000db00ff057a10 */ /* 0x000fe400007fe4ff */
[----:B------:R-:W-:-:S07]  /*3c30*/  SEL R7, RZ, 0x1, !P1 ;  /* 0x00000001ff077807 */ /* 0x000fce0004800000 */
[----:B------:R-:W2:Y:S01]  /*3c40*/  @!P2 LDG.E.U8 R7, [R4.64] ;  /* 0x000000060407a981 */ /* 0x000ea2000c1e1100 */
[----:B------:R-:W-:-:S04]  /*3c50*/  IADD3 R2, P0, R2, c[0x0][0x360], RZ ;  /* 0x0000d80002027a10 */ /* 0x000fc80007f1e0ff */
[----:B------:R-:W-:-:S05]  /*3c60*/  IADD3.X R3, RZ, c[0x0][0x364], RZ, P0, !PT ;  /* 0x0000d900ff037a10 */ /* 0x000fca00007fe4ff */
[----:B--2---:R-:W-:Y:S01]  /*3c70*/  STG.E.U8 [R2.64], R7 ;  /* 0x0000000702007986 */ /* 0x004fe2000c101106 */
[----:B------:R-:W-:Y:S05]  /*3c80*/  EXIT ;  /* 0x000000000000794d */ /* 0x000fea0003800000 */
.L_x_17543:
        /* <DEDUP_REMOVED lines=15> */
.L_x_30010:


//--------------------- .text._ZN2at6native27unrolled_elementwise_kernelINS0_13AUnaryFunctorIaaaZZZNS0_21heaviside_kernel_cudaERNS_18TensorIteratorBaseEENKUlvE_clEvENKUlvE0_clEvEUlaaE_EESt5arrayIPcLm2EELi4E23TrivialOffsetCalculatorILi1EjESD_NS0_6memory15LoadWithoutCastENSE_16StoreWithoutCastEEEviT_T0_T2_T3_T4_T5_ --------------------------
	.section	.text._ZN2at6native27unrolled_elementwise_kernelINS0_13AUnaryFunctorIaaaZZZNS0_21heaviside_kernel_cudaERNS_18TensorIteratorBaseEENKUlvE_clEvENKUlvE0_clEvEUlaaE_EESt5arrayIPcLm2EELi4E23TrivialOffsetCalculatorILi1EjESD_NS0_6memory15LoadWithoutCastENSE_16StoreWithoutCastEEEviT_T0_T2_T3_T4_T5_,"ax",@progbits
	.sectioninfo	@"SHI_REGISTERS=17"
	.align	128
        .global         _ZN2at6native27unrolled_elementwise_kernelINS0_13AUnaryFunctorIaaaZZZNS0_21heaviside_kernel_cudaERNS_18TensorIteratorBaseEENKUlvE_clEvENKUlvE0_clEvEUlaaE_EESt5arrayIPcLm2EELi4E23TrivialOffsetCalculatorILi1EjESD_NS0_6memory15LoadWithoutCastENSE_16StoreWithoutCastEEEviT_T0_T2_T3_T4_T5_
        .type           _ZN2at6native27unrolled_elementwise_kernelINS0_13AUnaryFunctorIaaaZZZNS0_21heaviside_kernel_cudaERNS_18TensorIteratorBaseEENKUlvE_clEvENKUlvE0_clEvEUlaaE_EESt5arrayIPcLm2EELi4E23TrivialOffsetCalculatorILi1EjESD_NS0_6memory15LoadWithoutCastENSE_16StoreWithoutCastEEEviT_T0_T2_T3_T4_T5_,@function
        .size           _ZN2at6native27unrolled_elementwise_kernelINS0_13AUnaryFunctorIaaaZZZNS0_21heaviside_kernel_cudaERNS_18TensorIteratorBaseEENKUlvE_clEvENKUlvE0_clEvEUlaaE_EESt5arrayIPcLm2EELi4E23TrivialOffsetCalculatorILi1EjESD_NS0_6memory15LoadWithoutCastENSE_16StoreWithoutCastEEEviT_T0_T2_T3_T4_T5_,(.L_x_30011 - _ZN2at6native27unrolled_elementwise_kernelINS0_13AUnaryFunctorIaaaZZZNS0_21heaviside_kernel_cudaERNS_18TensorIteratorBaseEENKUlvE_clEvENKUlvE0_clEvEUlaaE_EESt5arrayIPcLm2EELi4E23TrivialOffsetCalculatorILi1EjESD_NS0_6memory15LoadWithoutCastENSE_16StoreWithoutCastEEEviT_T0_T2_T3_T4_T5_)
        .other          _ZN2at6native27unrolled_elementwise_kernelINS0_13AUnaryFunctorIaaaZZZNS0_21heaviside_kernel_cudaERNS_18TensorIteratorBaseEENKUlvE_clEvENKUlvE0_clEvEUlaaE_EESt5arrayIPcLm2EELi4E23TrivialOffsetCalculatorILi1EjESD_NS0_6memory15LoadWithoutCastENSE_16StoreWithoutCastEEEviT_T0_T2_T3_T4_T5_,@"STO_CUDA_ENTRY STV_DEFAULT"
_ZN2at6native27unrolled_elementwise_kernelINS0_13AUnaryFunctorIaaaZZZNS0_21heaviside_kernel_cudaERNS_18TensorIteratorBaseEENKUlvE_clEvENKUlvE0_clEvEUlaaE_EESt5arrayIPcLm2EELi4E23TrivialOffsetCalculatorILi1EjESD_NS0_6memory15LoadWithoutCastENSE_16StoreWithoutCastEEEviT_T0_T2_T3_T4_T5_:
.text._ZN2at6native27unrolled_elementwise_kernelINS0_13AUnaryFunctorIaaaZZZNS0_21heaviside_kernel_cudaERNS_18TensorIteratorBaseEENKUlvE_clEvENKUlvE0_clEvEUlaaE_EESt5arrayIPcLm2EELi4E23TrivialOffsetCalculatorILi1EjESD_NS0_6memory15LoadWithoutCastENSE_16StoreWithoutCastEEEviT_T0_T2_T3_T4_T5_:
        /* <DEDUP_REMOVED lines=18> */
[----:B------:R-:W-:Y:S02]  /*0120*/  @!P2 IADD3 R6, P3, R6, c[0x0][0x170], RZ ;  /* 0x00005c000606aa10 */ /* 0x000fe40007f7e0ff */
[----:B------:R-:W-:-:S03]  /*0130*/  PRMT R10, RZ, 0x7610, R10 ;  /* 0x00007610ff0a7816 */ /* 0x000fc6000000000a */
[----:B------:R-:W-:Y:S01]  /*0140*/  @!P2 IMAD.X R7, RZ, RZ, c[0x0][0x174], P3 ;  /* 0x00005d00ff07a624 */ /* 0x000fe200018e06ff */
[----:B------:R-:W-:-:S04]  /*0150*/  PRMT R12, RZ, 0x7610, R12 ;  /* 0x00007610ff0c7816 */ /* 0x000fc8000000000c */
[----:B------:R1:W3:Y:S01]  /*0160*/  @!P2 LDG.E.U8 R10, [R6.64] ;  /* 0x00000006060aa981 */ /* 0x0002e2000c1e1100 */
[----:B------:R-:W-:-:S05]  /*0170*/  @!P1 IMAD R8, R0, 0x200, R3 ;  /* 0x0000020000089824 */ /* 0x000fca00078e0203 */
[----:B------:R-:W-:-:S05]  /*0180*/  @!P1 IADD3 R8, P4, R8, c[0x0][0x170], RZ ;  /* 0x00005c0008089a10 */ /* 0x000fca0007f9e0ff */
[----:B------:R-:W-:-:S05]  /*0190*/  @!P1 IMAD.X R9, RZ, RZ, c[0x0][0x174], P4 ;  /* 0x00005d00ff099624 */ /* 0x000fca00020e06ff */
[----:B------:R4:W3:Y:S01]  /*01a0*/  @!P1 LDG.E.U8 R12, [R8.64] ;  /* 0x00000006080c9981 */ /* 0x0008e2000c1e1100 */
[----:B------:R-:W-:-:S04]  /*01b0*/  @!P1 IADD3 R3, R3, 0x80, RZ ;  /* 0x0000008003039810 */ /* 0x000fc80007ffe0ff */
[----:B------:R-:W-:Y:S01]  /*01c0*/  ISETP.GE.AND P1, PT, R3, R2, PT ;  /* 0x000000020300720c */ /* 0x000fe20003f26270 */
[----:B------:R-:W-:Y:S01]  /*01d0*/  ULDC.U8 UR5, c[0x0][0x165] ;  /* 0x0000594000057ab9 */ /* 0x000fe20000000000 */
[----:B------:R-:W-:Y:S01]  /*01e0*/  PRMT R11, RZ, 0x7610, R11 ;  /* 0x00007610ff0b7816 */ /* 0x000fe2000000000b */
[----:B------:R-:W-:-:S10]  /*01f0*/  UPRMT UR4, UR5, 0x8880, URZ ;  /* 0x0000888005047896 */ /* 0x000fd4000800003f */
[----:B------:R-:W-:-:S05]  /*0200*/  @!P1 IMAD R3, R0, 0x200, R3 ;  /* 0x0000020000039824 */ /* 0x000fca00078e0203 */
[----:B0-----:R-:W-:Y:S01]  /*0210*/  @!P1 IADD3 R4, P2, R3, c[0x0][0x170], RZ ;  /* 0x00005c0003049a10 */ /* 0x001fe20007f5e0ff */
[----:B------:R-:W-:-:S04]  /*0220*/  UISETP.GT.AND UP0, UPT, UR4, URZ, UPT ;  /* 0x0000003f0400728c */ /* 0x000fc8000bf04270 */
[----:B------:R-:W-:Y:S01]  /*0230*/  @!P1 IMAD.X R5, RZ, RZ, c[0x0][0x174], P2 ;  /* 0x00005d00ff059624 */ /* 0x000fe200010e06ff */
[----:B------:R-:W-:-:S04]  /*0240*/  USEL UR4, URZ, 0x1, !UP0 ;  /* 0x000000013f047887 */ /* 0x000fc8000c000000 */
[----:B------:R0:W5:Y:S01]  /*0250*/  @!P1 LDG.E.U8 R11, [R4.64] ;  /* 0x00000006040b9981 */ /* 0x000162000c1e1100 */
[----:B------:R-:W-:Y:S01]  /*0260*/  ISETP.NE.AND P1, PT, RZ, UR5, PT ;  /* 0x00000005ff007c0c */ /* 0x000fe2000bf25270 */
[----:B------:R-:W-:Y:S02]  /*0270*/  @!P0 IMAD R3, R0, 0x200, R13 ;  /* 0x0000020000038824 */ /* 0x000fe400078e020d */
[----:B-1----:R-:W-:-:S03]  /*0280*/  IMAD.U32 R7, RZ, RZ, UR4 ;  /* 0x00000004ff077e24 */ /* 0x002fc6000f8e00ff */
[----:B0-----:R-:W-:-:S05]  /*0290*/  @!P0 IADD3 R4, P2, R3, c[0x0][0x168], RZ ;  /* 0x00005a0003048a10 */ /* 0x001fca0007f5e0ff */
[----:B------:R-:W-:Y:S02]  /*02a0*/  @!P0 IMAD.X R5, RZ, RZ, c[0x0][0x16c], P2 ;  /* 0x00005b00ff058624 */ /* 0x000fe400010e06ff */
[----:B----4-:R-:W-:Y:S01]  /*02b0*/  IMAD.MOV.U32 R9, RZ, RZ, R13 ;  /* 0x000000ffff097224 */ /* 0x010fe200078e000d */
[----:B------:R-:W-:-:S04]  /*02c0*/  @!P0 IADD3 R9, R13, 0x80, RZ ;  /* 0x000000800d098810 */ /* 0x000fc80007ffe0ff */
[----:B------:R-:W-:Y:S01]  /*02d0*/  ISETP.GE.AND P2, PT, R9, R2, PT ;  /* 0x000000020900720c */ /* 0x000fe20003f46270 */
[----:B------:R-:W-:Y:S02]  /*02e0*/  IMAD.U32 R8, RZ, RZ, UR4 ;  /* 0x00000004ff087e24 */ /* 0x000fe4000f8e00ff */
[----:B------:R-:W-:Y:S01]  /*02f0*/  IMAD.U32 R3, RZ, RZ, UR4 ;  /* 0x00000004ff037e24 */ /* 0x000fe2000f8e00ff */
[----:B------:R-:W-:Y:S01]  /*0300*/  BSSY B0, `(.L_x_17544) ;  /* 0x0000012000007945 */ /* 0x000fe20003800000 */
[----:B--2---:R-:W-:-:S05]  /*0310*/  @!P1 PRMT R7, R14, 0x7610, R7 ;  /* 0x000076100e079816 */ /* 0x004fca0000000007 */
[----:B------:R0:W-:Y:S01]  /*0320*/  @!P0 STG.E.U8 [R4.64], R7 ;  /* 0x0000000704008986 */ /* 0x0001e2000c101106 */
[----:B---3--:R-:W-:Y:S01]  /*0330*/  @!P1 PRMT R8, R10, 0x7610, R8 ;  /* 0x000076100a089816 */ /* 0x008fe20000000008 */
        /* <DEDUP_REMOVED lines=14> */
.L_x_17545:
[----:B0-----:R-:W-:Y:S05]  /*0420*/  BSYNC B0 ;  /* 0x0000000000007941 */ /* 0x001fea0003800000 */
.L_x_17544:
[----:B------:R-:W-:-:S13]  /*0430*/  ISETP.GE.AND P0, PT, R9, R2, PT ;  /* 0x000000020900720c */ /* 0x000fda0003f06270 */
[----:B------:R-:W-:Y:S05]  /*0440*/  @P0 EXIT ;  /* 0x000000000000094d */ /* 0x000fea0003800000 */
[----:B------:R-:W-:-:S05]  /*0450*/  IMAD R0, R0, 0x200, R9 ;  /* 0x0000020000007824 */ /* 0x000fca00078e0209 */
[----:B------:R-:W-:Y:S02]  /*0460*/  IADD3 R2, P0, R0, c[0x0][0x168], RZ ;  /* 0x00005a0000027a10 */ /* 0x000fe40007f1e0ff */
[----:B------:R-:W-:-:S03]  /*0470*/  PRMT R0, R10, 0x7610, R0 ;  /* 0x000076100a007816 */ /* 0x000fc60000000000 */
[----:B------:R-:W-:Y:S01]  /*0480*/  IMAD.X R3, RZ, RZ, c[0x0][0x16c], P0 ;  /* 0x00005b00ff037624 */ /* 0x000fe200000e06ff */
[----:B-----5:R-:W-:-:S05]  /*0490*/  @!P1 PRMT R0, R11, 0x7610, R0 ;  /* 0x000076100b009816 */ /* 0x020fca0000000000 */
[----:B------:R-:W-:Y:S01]  /*04a0*/  STG.E.U8 [R2.64], R0 ;  /* 0x0000000002007986 */ /* 0x000fe2000c101106 */
[----:B------:R-:W-:Y:S05]  /*04b0*/  EXIT ;  /* 0x000000000000794d */ /* 0x000fea0003800000 */
.L_x_17546:
        /* <DEDUP_REMOVED lines=12> */
.L_x_30011:


//--------------------- .text._ZN2at6native29vectorized_elementwise_kernelILi2ENS0_13AUnaryFunctorIaaaZZZNS0_21heaviside_kernel_cudaERNS_18TensorIteratorBaseEENKUlvE_clEvENKUlvE0_clEvEUlaaE_EESt5arrayIPcLm2EEEEviT0_T1_ --------------------------
	.section	.text._ZN2at6native29vectorized_elementwise_kernelILi2ENS0_13AUnaryFunctorIaaaZZZNS0_21heaviside_kernel_cudaERNS_18TensorIteratorBaseEENKUlvE_clEvENKUlvE0_clEvEUlaaE_EESt5arrayIPcLm2EEEEviT0_T1_,"ax",@progbits
	.sectioninfo	@"SHI_REGISTERS=26"
	.align	128
        .global         _ZN2at6native29vectorized_elementwise_kernelILi2ENS0_13AUnaryFunctorIaaaZZZNS0_21heaviside_kernel_cudaERNS_18TensorIteratorBaseEENKUlvE_clEvENKUlvE0_clEvEUlaaE_EESt5arrayIPcLm2EEEEviT0_T1_
        .type           _ZN2at6native29vectorized_elementwise_kernelILi2ENS0_13AUnaryFunctorIaaaZZZNS0_21heaviside_kernel_cudaERNS_18TensorIteratorBaseEENKUlvE_clEvENKUlvE0_clEvEUlaaE_EESt5arrayIPcLm2EEEEviT0_T1_,@function
        .size           _ZN2at6native29vectorized_elementwise_kernelILi2ENS0_13AUnaryFunctorIaaaZZZNS0_21heaviside_kernel_cudaERNS_18TensorIteratorBaseEENKUlvE_clEvENKUlvE0_clEvEUlaaE_EESt5arrayIPcLm2EEEEviT0_T1_,(.L_x_30012 - _ZN2at6native29vectorized_elementwise_kernelILi2ENS0_13AUnaryFunctorIaaaZZZNS0_21heaviside_kernel_cudaERNS_18TensorIteratorBaseEENKUlvE_clEvENKUlvE0_clEvEUlaaE_EESt5arrayIPcLm2EEEEviT0_T1_)
        .other          _ZN2at6native29vectorized_elementwise_kernelILi2ENS0_13AUnaryFunctorIaaaZZZNS0_21heaviside_kernel_cudaERNS_18TensorIteratorBaseEENKUlvE_clEvENKUlvE0_clEvEUlaaE_EESt5arrayIPcLm2EEEEviT0_T1_,@"STO_CUDA_ENTRY STV_DEFAULT"
_ZN2at6native29vectorized_elementwise_kernelILi2ENS0_13AUnaryFunctorIaaaZZZNS0_21heaviside_kernel_cudaERNS_18TensorIteratorBaseEENKUlvE_clEvENKUlvE0_clEvEUlaaE_EESt5arrayIPcLm2EEEEviT0_T1_:
.text._ZN2at6native29vectorized_elementwise_kernelILi2ENS0_13AUnaryFunctorIaaaZZZNS0_21heaviside_kernel_cudaERNS_18TensorIteratorBaseEENKUlvE_clEvENKUlvE0_clEvEUlaaE_EESt5arrayIPcLm2EEEEviT0_T1_:
        /* <DEDUP_REMOVED lines=9> */
[----:B------:R-:W-:-:S13]  /*0090*/  ISETP.NE.AND P0, PT, RZ, UR4, PT ;  /* 0x00000004ff007c0c */ /* 0x000fda000bf05270 */
[----:B------:R-:W-:-:S04]  /*00a0*/  @!P0 IADD3 R4, P1, R0, c[0x0][0x170], RZ ;  /* 0x00005c0000048a10 */ /* 0x000fc80007f3e0ff */
[----:B------:R-:W-:-:S05]  /*00b0*/  @!P0 LEA.HI.X.SX32 R5, R0, c[0x0][0x174], 0x1, P1 ;  /* 0x00005d0000058a11 */ /* 0x000fca00008f0eff */
[----:B0-----:R-:W-:-:S05]  /*00c0*/  @!P0 IMAD.WIDE.U32 R4, R9, 0x2, R4 ;  /* 0x0000000209048825 */ /* 0x001fca00078e0004 */
[----:B------:R0:W2:Y:S04]  /*00d0*/  @!P0 LDG.E.U16 R7, [R4.64] ;  /* 0x0000000604078981 */ /* 0x0000a8000c1e1500 */
[----:B------:R0:W3:Y:S04]  /*00e0*/  @!P0 LDG.E.U16 R13, [R4.64+0x100] ;  /* 0x00010006040d8981 */ /* 0x0000e8000c1e1500 */
[----:B------:R0:W4:Y:S04]  /*00f0*/  @!P0 LDG.E.U16 R10, [R4.64+0x200] ;  /* 0x00020006040a8981 */ /* 0x000128000c1e1500 */
[----:B------:R0:W5:Y:S01]  /*0100*/  @!P0 LDG.E.U16 R12, [R4.64+0x300] ;  /* 0x00030006040c8981 */ /* 0x000162000c1e1500 */
[----:B------:R-:W-:Y:S01]  /*0110*/  UPRMT UR4, UR4, 0x8880, URZ ;  /* 0x0000888004047896 */ /* 0x000fe2000800003f */
[----:B------:R-:W-:-:S03]  /*0120*/  IADD3 R2, P1, R0, c[0x0][0x168], RZ ;  /* 0x00005a0000027a10 */ /* 0x000fc60007f3e0ff */
[----:B------:R-:W-:-:S04]  /*0130*/  UISETP.GT.AND UP0, UPT, UR4, URZ, UPT ;  /* 0x0000003f0400728c */ /* 0x000fc8000bf04270 */
[----:B------:R-:W-:Y:S01]  /*0140*/  USEL UR4, URZ, 0x1, !UP0 ;  /* 0x000000013f047887 */ /* 0x000fe2000c000000 */
[----:B------:R-:W-:-:S04]  /*0150*/  IMAD.X R3, RZ, RZ, c[0x0][0x16c], P1 ;  /* 0x00005b00ff037624 */ /* 0x000fc800008e06ff */
[----:B------:R-:W-:-:S04]  /*0160*/  IMAD.WIDE R2, R9, 0x2, R2 ;  /* 0x0000000209027825 */ /* 0x000fc800078e0202 */
[----:B------:R-:W-:Y:S02]  /*0170*/  IMAD.U32 R11, RZ, RZ, UR4 ;  /* 0x00000004ff0b7e24 */ /* 0x000fe4000f8e00ff */
[----:B------:R-:W-:Y:S02]  /*0180*/  IMAD.U32 R8, RZ, RZ, UR4 ;  /* 0x00000004ff087e24 */ /* 0x000fe4000f8e00ff */
[----:B------:R-:W-:Y:S02]  /*0190*/  IMAD.U32 R9, RZ, RZ, UR4 ;  /* 0x00000004ff097e24 */ /* 0x000fe4000f8e00ff */
[----:B------:R-:W-:Y:S02]  /*01a0*/  IMAD.U32 R6, RZ, RZ, UR4 ;  /* 0x00000004ff067e24 */ /* 0x000fe4000f8e00ff */
[----:B0-----:R-:W-:Y:S02]  /*01b0*/  IMAD.U32 R4, RZ, RZ, UR4 ;  /* 0x00000004ff047e24 */ /* 0x001fe4000f8e00ff */
[----:B------:R-:W-:-:S02]  /*01c0*/  IMAD.U32 R5, RZ, RZ, UR4 ;  /* 0x00000004ff057e24 */ /* 0x000fc4000f8e00ff */
[----:B------:R-:W-:Y:S01]  /*01d0*/  IMAD.U32 R0, RZ, RZ, UR4 ;  /* 0x00000004ff007e24 */ /* 0x000fe2000f8e00ff */
[C---:B--2---:R-:W-:Y:S02]  /*01e0*/  @!P0 PRMT R11, R7.reuse, 0x7770, RZ ;  /* 0x00007770070b8816 */ /* 0x044fe400000000ff */
[----:B------:R-:W-:Y:S01]  /*01f0*/  @!P0 PRMT R8, R7, 0x7771, RZ ;  /* 0x0000777107088816 */ /* 0x000fe200000000ff */
[----:B------:R-:W-:Y:S01]  /*0200*/  IMAD.U32 R7, RZ, RZ, UR4 ;  /* 0x00000004ff077e24 */ /* 0x000fe2000f8e00ff */
[C---:B---3--:R-:W-:Y:S02]  /*0210*/  @!P0 PRMT R9, R13.reuse, 0x7770, RZ ;  /* 0x000077700d098816 */ /* 0x048fe400000000ff */
[----:B------:R-:W-:Y:S02]  /*0220*/  @!P0 PRMT R6, R13, 0x7771, RZ ;  /* 0x000077710d068816 */ /* 0x000fe400000000ff */
[C---:B----4-:R-:W-:Y:S02]  /*0230*/  @!P0 PRMT R7, R10.reuse, 0x7770, RZ ;  /* 0x000077700a078816 */ /* 0x050fe400000000ff */
[----:B------:R-:W-:-:S02]  /*0240*/  @!P0 PRMT R4, R10, 0x7771, RZ ;  /* 0x000077710a048816 */ /* 0x000fc400000000ff */
[C---:B-----5:R-:W-:Y:S02]  /*0250*/  @!P0 PRMT R5, R12.reuse, 0x7770, RZ ;  /* 0x000077700c058816 */ /* 0x060fe400000000ff */
[----:B------:R-:W-:Y:S02]  /*0260*/  @!P0 PRMT R0, R12, 0x7771, RZ ;  /* 0x000077710c008816 */ /* 0x000fe400000000ff */
[----:B------:R-:W-:Y:S02]  /*0270*/  PRMT R9, R6, 0x7604, R9 ;  /* 0x0000760406097816 */ /* 0x000fe40000000009 */
[----:B------:R-:W-:Y:S02]  /*0280*/  PRMT R7, R4, 0x7604, R7 ;  /* 0x0000760404077816 */ /* 0x000fe40000000007 */
[----:B------:R-:W-:Y:S02]  /*0290*/  PRMT R11, R8, 0x7604, R11 ;  /* 0x00007604080b7816 */ /* 0x000fe4000000000b */
[----:B------:R-:W-:Y:S01]  /*02a0*/  PRMT R5, R0, 0x7604, R5 ;  /* 0x0000760400057816 */ /* 0x000fe20000000005 */
[----:B------:R-:W-:Y:S04]  /*02b0*/  STG.E.U16 [R2.64+0x100], R9 ;  /* 0x0001000902007986 */ /* 0x000fe8000c101506 */
[----:B------:R-:W-:Y:S04]  /*02c0*/  STG.E.U16 [R2.64+0x200], R7 ;  /* 0x0002000702007986 */ /* 0x000fe8000c101506 */
[----:B------:R-:W-:Y:S04]  /*02d0*/  STG.E.U16 [R2.64], R11 ;  /* 0x0000000b02007986 */ /* 0x000fe8000c101506 */
[----:B------:R-:W-:Y:S01]  /*02e0*/  STG.E.U16 [R2.64+0x300], R5 ;  /* 0x0003000502007986 */ /* 0x000fe2000c101506 */
[----:B------:R-:W-:Y:S05]  /*02f0*/  EXIT ;  /* 0x000000000000794d */ /* 0x000fea0003800000 */
.L_x_17547:
[----:B------:R-:W0:Y:S01]  /*0300*/  S2R R5, SR_TID.X ;  /* 0x0000000000057919 */ /* 0x000e220000002100 */
[----:B------:R-:W-:-:S02]  /*0310*/  PRMT R18, RZ, 0x7610, R18 ;  /* 0x00007610ff127816 */ /* 0x000fc40000000012 */
[----:B0-----:R-:W-:Y:S01]  /*0320*/  ISETP.GE.AND P0, PT, R5, R2, PT ;  /* 0x000000020500720c */ /* 0x001fe20003f06270 */
[----:B------:R-:W-:-:S12]  /*0330*/  IMAD.MOV.U32 R11, RZ, RZ, R5 ;  /* 0x000000ffff0b7224 */ /* 0x000fd800078e0005 */
[----:B------:R-:W-:-:S04]  /*0340*/  @!P0 IADD3 R11, R5, 0x80, RZ ;  /* 0x00000080050b8810 */ /* 0x000fc80007ffe0ff */
        /* <DEDUP_REMOVED lines=15> */
[----:B------:R-:W-:Y:S02]  /*0440*/  ISETP.GE.AND P3, PT, R11, R2, PT ;  /* 0x000000020b00720c */ /* 0x000fe40003f66270 */
[----:B------:R-:W-:-:S11]  /*0450*/  @!P5 IADD3 R8, P6, R8, c[0x0][0x170], RZ ;  /* 0x00005c000808da10 */ /* 0x000fd60007fde0ff */
[----:B------:R-:W-:Y:S01]  /*0460*/  @!P3 IMAD.IADD R10, R0, 0x1, R11 ;  /* 0x00000001000ab824 */ /* 0x000fe200078e020b */
[----:B------:R-:W-:-:S04]  /*0470*/  @!P3 IADD3 R11, R11, 0x80, RZ ;  /* 0x000000800b0bb810 */ /* 0x000fc80007ffe0ff */
[----:B------:R-:W-:Y:S01]  /*0480*/  ISETP.GE.AND P4, PT, R11, R2, PT ;  /* 0x000000020b00720c */ /* 0x000fe20003f86270 */
[----:B------:R-:W-:Y:S01]  /*0490*/  @!P5 IMAD.X R9, RZ, RZ, c[0x0][0x174], P6 ;  /* 0x00005d00ff09d624 */ /* 0x000fe200030e06ff */
[----:B------:R-:W-:Y:S01]  /*04a0*/  PRMT R3, RZ, 0x7610, R3 ;  /* 0x00007610ff037816 */ /* 0x000fe20000000003 */
[----:B------:R-:W-:-:S05]  /*04b0*/  @!P0 IMAD.IADD R16, R0, 0x1, R5 ;  /* 0x0000000100108824 */ /* 0x000fca00078e0205 */
[----:B------:R1:W3:Y:S01]  /*04c0*/  @!P5 LDG.E.U8 R3, [R8.64] ;  /* 0x000000060803d981 */ /* 0x0002e2000c1e1100 */
[----:B------:R-:W-:-:S04]  /*04d0*/  @!P0 IADD3 R16, P5, R16, c[0x0][0x170], RZ ;  /* 0x00005c0010108a10 */ /* 0x000fc80007fbe0ff */
[----:B------:R-:W-:Y:S01]  /*04e0*/  @!P4 IMAD.IADD R15, R0, 0x1, R11 ;  /* 0x00000001000fc824 */ /* 0x000fe200078e020b */
[----:B------:R-:W-:Y:S01]  /*04f0*/  @!P4 IADD3 R11, R11, 0x80, RZ ;  /* 0x000000800b0bc810 */ /* 0x000fe20007ffe0ff */
[----:B------:R-:W-:Y:S01]  /*0500*/  @!P0 IMAD.X R17, RZ, RZ, c[0x0][0x174], P5 ;  /* 0x00005d00ff118624 */ /* 0x000fe200028e06ff */
[----:B------:R-:W-:Y:S02]  /*0510*/  @!P1 IADD3 R12, P6, R12, c[0x0][0x170], RZ ;  /* 0x00005c000c0c9a10 */ /* 0x000fe40007fde0ff */
[----:B------:R-:W-:Y:S02]  /*0520*/  ISETP.GE.AND P5, PT, R11, R2, PT ;  /* 0x000000020b00720c */ /* 0x000fe40003fa6270 */
[----:B0-----:R-:W-:Y:S01]  /*0530*/  PRMT R7, RZ, 0x7610, R7 ;  /* 0x00007610ff077816 */ /* 0x001fe20000000007 */
[----:B------:R-:W-:Y:S01]  /*0540*/  @!P1 IMAD.X R13, RZ, RZ, c[0x0][0x174], P6 ;  /* 0x00005d00ff0d9624 */ /* 0x000fe200030e06ff */
[----:B------:R-:W-:Y:S02]  /*0550*/  PRMT R4, RZ, 0x7610, R4 ;  /* 0x00007610ff047816 */ /* 0x000fe40000000004 */
[----:B------:R-:W-:-:S02]  /*0560*/  @!P2 IADD3 R22, P6, R22, c[0x0][0x170], RZ ;  /* 0x00005c001616aa10 */ /* 0x000fc40007fde0ff */
[----:B------:R0:W4:Y:S01]  /*0570*/  @!P0 LDG.E.U8 R7, [R16.64] ;  /* 0x0000000610078981 */ /* 0x000122000c1e1100 */
[----:B------:R-:W-:Y:S02]  /*0580*/  PRMT R6, RZ, 0x7610, R6 ;  /* 0x00007610ff067816 */ /* 0x000fe40000000006 */
[----:B------:R-:W-:Y:S01]  /*0590*/  @!P2 IMAD.X R23, RZ, RZ, c[0x0][0x174], P6 ;  /* 0x00005d00ff17a624 */ /* 0x000fe200030e06ff */
[----:B------:R5:W3:Y:S01]  /*05a0*/  @!P1 LDG.E.U8 R4, [R12.64] ;  /* 0x000000060c049981 */ /* 0x000ae2000c1e1100 */
[----:B-1----:R-:W-:Y:S01]  /*05b0*/  @!P3 IADD3 R8, P1, R10, c[0x0][0x170], RZ ;  /* 0x00005c000a08ba10 */ /* 0x002fe20007f3e0ff */
[----:B------:R-:W-:Y:S02]  /*05c0*/  @!P5 IMAD.IADD R20, R0, 0x1, R11 ;  /* 0x000000010014d824 */ /* 0x000fe400078e020b */
[----:B------:R1:W3:Y:S01]  /*05d0*/  @!P2 LDG.E.U8 R6, [R22.64] ;  /* 0x000000061606a981 */ /* 0x0002e2000c1e1100 */
[----:B------:R-:W-:Y:S01]  /*05e0*/  @!P4 IADD3 R10, P2, R15, c[0x0][0x170], RZ ;  /* 0x00005c000f0aca10 */ /* 0x000fe20007f5e0ff */
[----:B------:R-:W-:Y:S01]  /*05f0*/  @!P3 IMAD.X R9, RZ, RZ, c[0x0][0x174], P1 ;  /* 0x00005d00ff09b624 */ /* 0x000fe200008e06ff */
[----:B------:R-:W-:-:S02]  /*0600*/  @!P5 IADD3 R20, P1, R20, c[0x0][0x170], RZ ;  /* 0x00005c001414da10 */ /* 0x000fc40007f3e0ff */
[----:B------:R-:W-:Y:S01]  /*0610*/  PRMT R14, RZ, 0x7610, R14 ;  /* 0x00007610ff0e7816 */ /* 0x000fe2000000000e */
[----:B------:R-:W-:Y:S01]  /*0620*/  @!P4 IMAD.X R11, RZ, RZ, c[0x0][0x174], P2 ;  /* 0x00005d00ff0bc624 */ /* 0x000fe200010e06ff */
[----:B0-----:R-:W-:Y:S01]  /*0630*/  PRMT R16, RZ, 0x7610, R16 ;  /* 0x00007610ff107816 */ /* 0x001fe20000000010 */
[----:B------:R-:W-:Y:S01]  /*0640*/  @!P5 IMAD.X R21, RZ, RZ, c[0x0][0x174], P1 ;  /* 0x00005d00ff15d624 */ /* 0x000fe200008e06ff */
[----:B------:R-:W-:Y:S02]  /*0650*/  PRMT R15, RZ, 0x7610, R15 ;  /* 0x00007610ff0f7816 */ /* 0x000fe4000000000f */
[----:B------:R0:W3:Y:S04]  /*0660*/  @!P3 LDG.E.U8 R14, [R8.64] ;  /* 0x00000006080eb981 */ /* 0x0000e8000c1e1100 */
[----:B------:R0:W3:Y:S04]  /*0670*/  @!P4 LDG.E.U8 R16, [R10.64] ;  /* 0x000000060a10c981 */ /* 0x0000e8000c1e1100 */
[----:B------:R-:W3:Y:S01]  /*0680*/  @!P5 LDG.E.U8 R15, [R20.64] ;  /* 0x00000006140fd981 */ /* 0x000ee2000c1e1100 */
[----:B------:R-:W-:Y:S01]  /*0690*/  UPRMT UR5, UR4, 0x8880, URZ ;  /* 0x0000888004057896 */ /* 0x000fe2000800003f */
[----:B------:R-:W-:-:S03]  /*06a0*/  ISETP.NE.AND P2, PT, RZ, UR4, PT ;  /* 0x00000004ff007c0c */ /* 0x000fc6000bf45270 */
[----:B------:R-:W-:Y:S01]  /*06b0*/  UISETP.GT.AND UP0, UPT, UR5, URZ, UPT ;  /* 0x0000003f0500728c */ /* 0x000fe2000bf04270 */
[----:B-----5:R-:W-:-:S03]  /*06c0*/  @!P0 IMAD.IADD R12, R0, 0x1, R5 ;  /* 0x00000001000c8824 */ /* 0x020fc600078e0205 */
[----:B------:R-:W-:Y:S02]  /*06d0*/  USEL UR4, URZ, 0x1, !UP0 ;  /* 0x000000013f047887 */ /* 0x000fe4000c000000 */
[----:B------:R-:W-:-:S04]  /*06e0*/  @!P0 IADD3 R12, P1, R12, c[0x0][0x168], RZ ;  /* 0x00005a000c0c8a10 */ /* 0x000fc80007f3e0ff */
[----:B-1----:R-:W-:Y:S02]  /*06f0*/  IMAD.U32 R23, RZ, RZ, UR4 ;  /* 0x00000004ff177e24 */ /* 0x002fe4000f8e00ff */
[----:B------:R-:W-:Y:S01]  /*0700*/  @!P0 IMAD.X R13, RZ, RZ, c[0x0][0x16c], P1 ;  /* 0x00005b00ff0d8624 */ /* 0x000fe200008e06ff */
[----:B------:R-:W-:Y:S01]  /*0710*/  @!P0 IADD3 R5, R5, 0x80, RZ ;  /* 0x0000008005058810 */ /* 0x000fe20007ffe0ff */
[----:B0-----:R-:W-:Y:S01]  /*0720*/  IMAD.U32 R10, RZ, RZ, UR4 ;  /* 0x00000004ff0a7e24 */ /* 0x001fe2000f8e00ff */
[----:B------:R-:W-:Y:S01]  /*0730*/  BSSY B0, `(.L_x_17548) ;  /* 0x000003c000007945 */ /* 0x000fe20003800000 */
[----:B------:R-:W-:Y:S02]  /*0740*/  IMAD.U32 R11, RZ, RZ, UR4 ;  /* 0x00000004ff0b7e24 */ /* 0x000fe4000f8e00ff */
[----:B------:R-:W-:Y:S02]  /*0750*/  IMAD.U32 R9, RZ, RZ, UR4 ;  /* 0x00000004ff097e24 */ /* 0x000fe4000f8e00ff */
[----:B------:R-:W-:-:S02]  /*0760*/  IMAD.U32 R19, RZ, RZ, UR4 ;  /* 0x00000004ff137e24 */ /* 0x000fc4000f8e00ff */
[----:B------:R-:W-:Y:S02]  /*0770*/  IMAD.U32 R17, RZ, RZ, UR4 ;  /* 0x00000004ff117e24 */ /* 0x000fe4000f8e00ff */
[----:B------:R-:W-:Y:S01]  /*0780*/  IMAD.U32 R8, RZ, RZ, UR4 ;  /* 0x00000004ff087e24 */ /* 0x000fe2000f8e00ff */
[----:B------:R-:W-:Y:S01]  /*0790*/  BSSY B1, `(.L_x_17549) ;  /* 0x000002f000017945 */ /* 0x000fe20003800000 */
[----:B--2---:R-:W-:Y:S02]  /*07a0*/  @!P2 PRMT R19, R18, 0x7610, R19 ;  /* 0x000076101213a816 */ /* 0x004fe40000000013 */
[----:B----4-:R-:W-:-:S05]  /*07b0*/  @!P2 PRMT R23, R7, 0x7610, R23 ;  /* 0x000076100717a816 */ /* 0x010fca0000000017 */
[----:B------:R0:W-:Y:S01]  /*07c0*/  @!P0 STG.E.U8 [R12.64], R23 ;  /* 0x000000170c008986 */ /* 0x0001e2000c101106 */
[----:B------:R-:W-:Y:S01]  /*07d0*/  ISETP.GE.AND P0, PT, R5, R2, PT ;  /* 0x000000020500720c */ /* 0x000fe20003f06270 */
[----:B------:R-:W-:Y:S01]  /*07e0*/  IMAD.U32 R7, RZ, RZ, UR4 ;  /* 0x00000004ff077e24 */ /* 0x000fe2000f8e00ff */
[----:B---3--:R-:W-:Y:S02]  /*07f0*/  @!P2 PRMT R17, R3, 0x7610, R17 ;  /* 0x000076100311a816 */ /* 0x008fe40000000011 */
[----:B------:R-:W-:Y:S02]  /*0800*/  @!P2 PRMT R11, R4, 0x7610, R11 ;  /* 0x00007610040ba816 */ /* 0x000fe4000000000b */
[----:B------:R-:W-:Y:S02]  /*0810*/  @!P2 PRMT R10, R6, 0x7610, R10 ;  /* 0x00007610060aa816 */ /* 0x000fe4000000000a */
[----:B------:R-:W-:Y:S02]  /*0820*/  @!P2 PRMT R9, R14, 0x7610, R9 ;  /* 0x000076100e09a816 */ /* 0x000fe40000000009 */
[----:B------:R-:W-:-:S02]  /*0830*/  @!P2 PRMT R8, R16, 0x7610, R8 ;  /* 0x000076101008a816 */ /* 0x000fc40000000008 */
[----:B------:R-:W-:Y:S01]  /*0840*/  @!P2 PRMT R7, R15, 0x7610, R7 ;  /* 0x000076100f07a816 */ /* 0x000fe20000000007 */
        /* <DEDUP_REMOVED lines=13> */
.L_x_17550:
[----:B0-----:R-:W-:-:S13]  /*0920*/  ISETP.GE.AND P0, PT, R5, R2, PT ;  /* 0x000000020500720c */ /* 0x001fda0003f06270 */
[----:B------:R-:W-:Y:S05]  /*0930*/  @P0 BRA `(.L_x_17552) ;  /* 0x000000c000000947 */ /* 0x000fea0003800000 */
[----:B------:R-:W-:Y:S01]  /*0940*/  IMAD.IADD R12, R0, 0x1, R5 ;  /* 0x00000001000c7824 */ /* 0x000fe200078e0205 */
[----:B------:R-:W-:-:S04]  /*0950*/  IADD3 R5, R5, 0x80, RZ ;  /* 0x0000008005057810 */ /* 0x000fc80007ffe0ff */
[----:B------:R-:W-:-:S05]  /*0960*/  IADD3 R12, P0, R12, c[0x0][0x168], RZ ;  /* 0x00005a000c0c7a10 */ /* 0x000fca0007f1e0ff */
[----:B------:R-:W-:-:S05]  /*0970*/  IMAD.X R13, RZ, RZ, c[0x0][0x16c], P0 ;  /* 0x00005b00ff0d7624 */ /* 0x000fca00000e06ff */
[----:B------:R0:W-:Y:S03]  /*0980*/  STG.E.U8 [R12.64], R11 ;  /* 0x0000000b0c007986 */ /* 0x0001e6000c101106 */
.L_x_17551:
[----:B------:R-:W-:-:S13]  /*0990*/  ISETP.GE.AND P0, PT, R5, R2, PT ;  /* 0x000000020500720c */ /* 0x000fda0003f06270 */
[----:B------:R-:W-:Y:S05]  /*09a0*/  @P0 BRA `(.L_x_17553) ;  /* 0x000000d000000947 */ /* 0x000fea0003800000 */
[----:B0-----:R-:W-:Y:S01]  /*09b0*/  IMAD.IADD R12, R0, 0x1, R5 ;  /* 0x00000001000c7824 */ /* 0x001fe200078e0205 */
[----:B------:R-:W-:-:S04]  /*09c0*/  IADD3 R5, R5, 0x80, RZ ;  /* 0x0000008005057810 */ /* 0x000fc80007ffe0ff */
[----:B------:R-:W-:-:S05]  /*09d0*/  IADD3 R12, P0, R12, c[0x0][0x168], RZ ;  /* 0x00005a000c0c7a10 */ /* 0x000fca0007f1e0ff */
[----:B------:R-:W-:-:S05]  /*09e0*/  IMAD.X R13, RZ, RZ, c[0x0][0x16c], P0 ;  /* 0x00005b00ff0d7624 */ /* 0x000fca00000e06ff */
[----:B------:R0:W-:Y:S03]  /*09f0*/  STG.E.U8 [R12.64], R10 ;  /* 0x0000000a0c007986 */ /* 0x0001e6000c101106 */
.L_x_17552:
        /* <DEDUP_REMOVED lines=8> */
.L_x_17553:
[----:B------:R-:W-:Y:S05]  /*0a80*/  BSYNC B1 ;  /* 0x0000000000017941 */ /* 0x000fea0003800000 */
.L_x_17549:
[----:B------:R-:W-:-:S13]  /*0a90*/  ISETP.GE.AND P0, PT, R5, R2, PT ;  /* 0x000000020500720c */ /* 0x000fda0003f06270 */
[----:B0-----:R-:W-:Y:S01]  /*0aa0*/  @!P0 IMAD.IADD R10, R0, 0x1, R5 ;  /* 0x00000001000a8824 */ /* 0x001fe200078e0205 */
[----:B------:R-:W-:-:S04]  /*0ab0*/  @!P0 IADD3 R5, R5, 0x80, RZ ;  /* 0x0000008005058810 */ /* 0x000fc80007ffe0ff */
[----:B------:R-:W-:-:S05]  /*0ac0*/  @!P0 IADD3 R10, P1, R10, c[0x0][0x168], RZ ;  /* 0x00005a000a0a8a10 */ /* 0x000fca0007f3e0ff */
[----:B------:R-:W-:-:S05]  /*0ad0*/  @!P0 IMAD.X R11, RZ, RZ, c[0x0][0x16c], P1 ;  /* 0x00005b00ff0b8624 */ /* 0x000fca00008e06ff */
[----:B------:R0:W-:Y:S03]  /*0ae0*/  @!P0 STG.E.U8 [R10.64], R8 ;  /* 0x000000080a008986 */ /* 0x0001e6000c101106 */
.L_x_17554:
[----:B------:R-:W-:Y:S05]  /*0af0*/  BSYNC B0 ;  /* 0x0000000000007941 */ /* 0x000fea0003800000 */
.L_x_17548:
        /* <DEDUP_REMOVED lines=8> */
.L_x_17555:
        /* <DEDUP_REMOVED lines=16> */
.L_x_30012:


//--------------------- .text._ZN2at6native29vectorized_elementwise_kernelILi4ENS0_13AUnaryFunctorIaaaZZZNS0_21heaviside_kernel_cudaERNS_18TensorIteratorBaseEENKUlvE_clEvENKUlvE0_clEvEUlaaE_EESt5arrayIPcLm2EEEEviT0_T1_ --------------------------
	.section	.text._ZN2at6native29vectorized_elementwise_kernelILi4ENS0_13AUnaryFunctorIaaaZZZNS0_21heaviside_kernel_cudaERNS_18TensorIteratorBaseEENKUlvE_clEvENKUlvE0_clEvEUlaaE_EESt5arrayIPcLm2EEEEviT0_T1_,"ax",@progbits
	.sectioninfo	@"SHI_REGISTERS=26"
	.align	128
        .global         _ZN2at6native29vectorized_elementwise_kernelILi4ENS0_13AUnaryFunctorIaaaZZZNS0_21heaviside_kernel_cudaERNS_18TensorIteratorBaseEENKUlvE_clEvENKUlvE0_clEvEUlaaE_EESt5arrayIPcLm2EEEEviT0_T1_
        .type           _ZN2at6native29vectorized_elementwise_kernelILi4ENS0_13AUnaryFunctorIaaaZZZNS0_21heaviside_kernel_cudaERNS_18TensorIteratorBaseEENKUlvE_clEvENKUlvE0_clEvEUlaaE_EESt5arrayIPcLm2EEEEviT0_T1_,@function
        .size           _ZN2at6native29vectorized_elementwise_kernelILi4ENS0_13AUnaryFunctorIaaaZZZNS0_21heaviside_kernel_cudaERNS_18TensorIteratorBaseEENKUlvE_clEvENKUlvE0_clEvEUlaaE_EESt5arrayIPcLm2EEEEviT0_T1_,(.L_x_30013 - _ZN2at6native29vectorized_elementwise_kernelILi4ENS0_13AUnaryFunctorIaaaZZZNS0_21heaviside_kernel_cudaERNS_18TensorIteratorBaseEENKUlvE_clEvENKUlvE0_clEvEUlaaE_EESt5arrayIPcLm2EEEEviT0_T1_)
        .other          _ZN2at6native29vectorized_elementwise_kernelILi4ENS0_13AUnaryFunctorIaaaZZZNS0_21heaviside_kernel_cudaERNS_18TensorIteratorBaseEENKUlvE_clEvENKUlvE0_clEvEUlaaE_EESt5arrayIPcLm2EEEEviT0_T1_,@"STO_CUDA_ENTRY STV_DEFAULT"
_ZN2at6native29vectorized_elementwise_kernelILi4ENS0_13AUnaryFunctorIaaaZZZNS0_21heaviside_kernel_cudaERNS_18TensorIteratorBaseEENKUlvE_clEvENKUlvE0_clEvEUlaaE_EESt5arrayIPcLm2EEEEviT0_T1_:
.text._ZN2at6native29vectorized_elementwise_kernelILi4ENS0_13AUnaryFunctorIaaaZZZNS0_21heaviside_kernel_cudaERNS_18TensorIteratorBaseEENKUlvE_clEvENKUlvE0_clEvEUlaaE_EESt5arrayIPcLm2EEEEviT0_T1_:
        /* <DEDUP_REMOVED lines=13> */
[----:B------:R0:W2:Y:S04]  /*00d0*/  @!P0 LDG.E R10, [R2.64] ;  /* 0x00000006020a8981 */ /* 0x0000a8000c1e1900 */
[----:B------:R0:W3:Y:S01]  /*00e0*/  @!P0 LDG.E R8, [R2.64+0x200] ;  /* 0x0002000602088981 */ /* 0x0000e2000c1e1900 */
[----:B------:R-:W-:-:S04]  /*00f0*/  UPRMT UR4, UR4, 0x8880, URZ ;  /* 0x0000888004047896 */ /* 0x000fc8000800003f */
[----:B------:R-:W-:-:S04]  /*0100*/  UISETP.GT.AND UP0, UPT, UR4, URZ, UPT ;  /* 0x0000003f0400728c */ /* 0x000fc8000bf04270 */
[----:B------:R-:W-:Y:S01]  /*0110*/  USEL UR4, URZ, 0x1, !UP0 ;  /* 0x000000013f047887 */ /* 0x000fe2000c000000 */
[----:B0-----:R-:W-:-:S05]  /*0120*/  IADD3 R2, P1, R0, c[0x0][0x168], RZ ;  /* 0x00005a0000027a10 */ /* 0x001fca0007f3e0ff */
[----:B------:R-:W-:Y:S02]  /*0130*/  IMAD.U32 R6, RZ, RZ, UR4 ;  /* 0x00000004ff067e24 */ /* 0x000fe4000f8e00ff */
[----:B------:R-:W-:Y:S02]  /*0140*/  IMAD.U32 R7, RZ, RZ, UR4 ;  /* 0x00000004ff077e24 */ /* 0x000fe4000f8e00ff */
[----:B------:R-:W-:Y:S02]  /*0150*/  IMAD.U32 R4, RZ, RZ, UR4 ;  /* 0x00000004ff047e24 */ /* 0x000fe4000f8e00ff */
[----:B------:R-:W-:Y:S02]  /*0160*/  IMAD.U32 R5, RZ, RZ, UR4 ;  /* 0x00000004ff057e24 */ /* 0x000fe4000f8e00ff */
[----:B------:R-:W-:Y:S02]  /*0170*/  IMAD.U32 R0, RZ, RZ, UR4 ;  /* 0x00000004ff007e24 */ /* 0x000fe4000f8e00ff */
[----:B------:R-:W-:-:S04]  /*0180*/  IMAD.X R3, RZ, RZ, c[0x0][0x16c], P1 ;  /* 0x00005b00ff037624 */ /* 0x000fc800008e06ff */
[----:B------:R-:W-:Y:S01]  /*0190*/  IMAD.WIDE R2, R11, 0x4, R2 ;  /* 0x000000040b027825 */ /* 0x000fe200078e0202 */
[C---:B--2---:R-:W-:Y:S02]  /*01a0*/  @!P0 PRMT R6, R10.reuse, 0x7771, RZ ;  /* 0x000077710a068816 */ /* 0x044fe400000000ff */
[----:B------:R-:W-:Y:S02]  /*01b0*/  @!P0 PRMT R7, R10, 0x7770, RZ ;  /* 0x000077700a078816 */ /* 0x000fe400000000ff */
[C---:B---3--:R-:W-:Y:S02]  /*01c0*/  @!P0 PRMT R4, R8.reuse, 0x7771, RZ ;  /* 0x0000777108048816 */ /* 0x048fe400000000ff */
[----:B------:R-:W-:Y:S02]  /*01d0*/  @!P0 PRMT R5, R8, 0x7770, RZ ;  /* 0x0000777008058816 */ /* 0x000fe400000000ff */
[----:B------:R-:W-:Y:S01]  /*01e0*/  PRMT R7, R6, 0x7604, R7 ;  /* 0x0000760406077816 */ /* 0x000fe20000000007 */
[----:B------:R-:W-:Y:S01]  /*01f0*/  IMAD.U32 R6, RZ, RZ, UR4 ;  /* 0x00000004ff067e24 */ /* 0x000fe2000f8e00ff */
[----:B------:R-:W-:Y:S01]  /*0200*/  PRMT R9, R4, 0x7604, R5 ;  /* 0x0000760404097816 */ /* 0x000fe20000000005 */
[----:B------:R-:W-:Y:S01]  /*0210*/  IMAD.U32 R4, RZ, RZ, UR4 ;  /* 0x00000004ff047e24 */ /* 0x000fe2000f8e00ff */
[----:B------:R-:W-:Y:S01]  /*0220*/  @!P0 PRMT R6, R10, 0x7772, RZ ;  /* 0x000077720a068816 */ /* 0x000fe200000000ff */
[----:B------:R-:W-:Y:S01]  /*0230*/  IMAD.U32 R5, RZ, RZ, UR4 ;  /* 0x00000004ff057e24 */ /* 0x000fe2000f8e00ff */
[----:B------:R-:W-:-:S02]  /*0240*/  @!P0 PRMT R4, R8, 0x7772, RZ ;  /* 0x0000777208048816 */ /* 0x000fc400000000ff */
[----:B------:R-:W-:Y:S02]  /*0250*/  @!P0 PRMT R5, R10, 0x7773, RZ ;  /* 0x000077730a058816 */ /* 0x000fe400000000ff */
[----:B------:R-:W-:Y:S02]  /*0260*/  PRMT R6, R6, 0x7054, R7 ;  /* 0x0000705406067816 */ /* 0x000fe40000000007 */
[----:B------:R-:W-:Y:S02]  /*0270*/  @!P0 PRMT R0, R8, 0x7773, RZ ;  /* 0x0000777308008816 */ /* 0x000fe400000000ff */
[----:B------:R-:W-:Y:S02]  /*0280*/  PRMT R9, R4, 0x7054, R9 ;  /* 0x0000705404097816 */ /* 0x000fe40000000009 */
[----:B------:R-:W-:Y:S02]  /*0290*/  PRMT R5, R5, 0x654, R6 ;  /* 0x0000065405057816 */ /* 0x000fe40000000006 */
[----:B------:R-:W-:-:S03]  /*02a0*/  PRMT R9, R0, 0x654, R9 ;  /* 0x0000065400097816 */ /* 0x000fc60000000009 */
[----:B------:R-:W-:Y:S04]  /*02b0*/  STG.E [R2.64], R5 ;  /* 0x0000000502007986 */ /* 0x000fe8000c101906 */
[----:B------:R-:W-:Y:S01]  /*02c0*/  STG.E [R2.64+0x200], R9 ;  /* 0x0002000902007986 */ /* 0x000fe2000c101906 */
[----:B------:R-:W-:Y:S05]  /*02d0*/  EXIT ;  /* 0x000000000000794d */ /* 0x000fea0003800000 */
.L_x_17556:
[----:B------:R-:W0:Y:S01]  /*02e0*/  S2R R5, SR_TID.X ;  /* 0x0000000000057919 */ /* 0x000e220000002100 */
[----:B------:R-:W-:Y:S02]  /*02f0*/  PRMT R18, RZ, 0x7610, R18 ;  /* 0x00007610ff127816 */ /* 0x000fe40000000012 */
        /* <DEDUP_REMOVED lines=96> */
.L_x_17559:
[----:B0-----:R-:W-:-:S13]  /*0900*/  ISETP.GE.AND P0, PT, R5, R2, PT ;  /* 0x000000020500720c */ /* 0x001fda0003f06270 */
[----:B------:R-:W-:Y:S05]  /*0910*/  @P0 BRA `(.L_x_17561) ;  /* 0x000000c000000947 */ /* 0x000fea0003800000 */
[----:B------:R-:W-:Y:S01]  /*0920*/  IMAD.IADD R12, R0, 0x1, R5 ;  /* 0x00000001000c7824 */ /* 0x000fe200078e0205 */
[----:B------:R-:W-:-:S04]  /*0930*/  IADD3 R5, R5, 0x80, RZ ;  /* 0x0000008005057810 */ /* 0x000fc80007ffe0ff */
[----:B------:R-:W-:-:S05]  /*0940*/  IADD3 R12, P0, R12, c[0x0][0x168], RZ ;  /* 0x00005a000c0c7a10 */ /* 0x000fca0007f1e0ff */
[----:B------:R-:W-:-:S05]  /*0950*/  IMAD.X R13, RZ, RZ, c[0x0][0x16c], P0 ;  /* 0x00005b00ff0d7624 */ /* 0x000fca00000e06ff */
[----:B------:R0:W-:Y:S03]  /*0960*/  STG.E.U8 [R12.64], R11 ;  /* 0x0000000b0c007986 */ /* 0x0001e6000c101106 */
.L_x_17560:
[----:B------:R-:W-:-:S13]  /*0970*/  ISETP.GE.AND P0, PT, R5, R2, PT ;  /* 0x000000020500720c */ /* 0x000fda0003f06270 */
[----:B------:R-:W-:Y:S05]  /*0980*/  @P0 BRA `(.L_x_17562) ;  /* 0x000000d000000947 */ /* 0x000fea0003800000 */
[----:B0-----:R-:W-:Y:S01]  /*0990*/  IMAD.IADD R12, R0, 0x1, R5 ;  /* 0x00000001000c7824 */ /* 0x001fe200078e0205 */
[----:B------:R-:W-:-:S04]  /*09a0*/  IADD3 R5, R5, 0x80, RZ ;  /* 0x0000008005057810 */ /* 0x000fc80007ffe0ff */
[----:B------:R-:W-:-:S05]  /*09b0*/  IADD3 R12, P0, R12, c[0x0][0x168], RZ ;  /* 0x00005a000c0c7a10 */ /* 0x000fca0007f1e0ff */
[----:B------:R-:W-:-:S05]  /*09c0*/  IMAD.X R13, RZ, RZ, c[0x0][0x16c], P0 ;  /* 0x00005b00ff0d7624 */ /* 0x000fca00000e06ff */
[----:B------:R0:W-:Y:S03]  /*09d0*/  STG.E.U8 [R12.64], R10 ;  /* 0x0000000a0c007986 */ /* 0x0001e6000c101106 */
.L_x_17561:
        /* <DEDUP_REMOVED lines=8> */
.L_x_17562:
[----:B------:R-:W-:Y:S05]  /*0a60*/  BSYNC B1 ;  /* 0x0000000000017941 */ /* 0x000fea0003800000 */
.L_x_17558:
[----:B------:R-:W-:-:S13]  /*0a70*/  ISETP.GE.AND P0, PT, R5, R2, PT ;  /* 0x000000020500720c */ /* 0x000fda0003f06270 */
[----:B0-----:R-:W-:Y:S01]  /*0a80*/  @!P0 IMAD.IADD R10, R0, 0x1, R5 ;  /* 0x00000001000a8824 */ /* 0x001fe200078e0205 */
[----:B------:R-:W-:-:S04]  /*0a90*/  @!P0 IADD3 R5, R5, 0x80, RZ ;  /* 0x0000008005058810 */ /* 0x000fc80007ffe0ff */
[----:B------:R-:W-:-:S05]  /*0aa0*/  @!P0 IADD3 R10, P1, R10, c[0x0][0x168], RZ ;  /* 0x00005a000a0a8a10 */ /* 0x000fca0007f3e0ff */
[----:B------:R-:W-:-:S05]  /*0ab0*/  @!P0 IMAD.X R11, RZ, RZ, c[0x0][0x16c], P1 ;  /* 0x00005b00ff0b8624 */ /* 0x000fca00008e06ff */
[----:B------:R0:W-:Y:S03]  /*0ac0*/  @!P0 STG.E.U8 [R10.64], R8 ;  /* 0x000000080a008986 */ /* 0x0001e6000c101106 */
.L_x_17563:
[----:B------:R-:W-:Y:S05]  /*0ad0*/  BSYNC B0 ;  /* 0x0000000000007941 */ /* 0x000fea0003800000 */
.L_x_17557:
        /* <DEDUP_REMOVED lines=8> */
.L_x_17564:
        /* <DEDUP_REMOVED lines=10> */
.L_x_30013:


//--------------------- .text._ZN2at6native29vectorized_elementwise_kernelILi8ENS0_13AUnaryFunctorIaaaZZZNS0_21heaviside_kernel_cudaERNS_18TensorIteratorBaseEENKUlvE_clEvENKUlvE0_clEvEUlaaE_EESt5arrayIPcLm2EEEEviT0_T1_ --------------------------
	.section	.text._ZN2at6native29vectorized_elementwise_kernelILi8ENS0_13AUnaryFunctorIaaaZZZNS0_21heaviside_kernel_cudaERNS_18TensorIteratorBaseEENKUlvE_clEvENKUlvE0_clEvEUlaaE_EESt5arrayIPcLm2EEEEviT0_T1_,"ax",@progbits
	.sectioninfo	@"SHI_REGISTERS=4"
	.align	128
        .global         _ZN2at6native29vectorized_elementwise_kernelILi8ENS0_13AUnaryFunctorIaaaZZZNS0_21heaviside_kernel_cudaERNS_18TensorIteratorBaseEENKUlvE_clEvENKUlvE0_clEvEUlaaE_EESt5arrayIPcLm2EEEEviT0_T1_
        .type           _ZN2at6native29vectorized_elementwise_kernelILi8ENS0_13AUnaryFunctorIaaaZZZNS0_21heaviside_kernel_cudaERNS_18TensorIteratorBaseEENKUlvE_clEvENKUlvE0_clEvEUlaaE_EESt5arrayIPcLm2EEEEviT0_T1_,@function
        .size           _ZN2at6native29vectorized_elementwise_kernelILi8ENS0_13AUnaryFunctorIaaaZZZNS0_21heaviside_kernel_cudaERNS_18TensorIteratorBaseEENKUlvE_clEvENKUlvE0_clEvEUlaaE_EESt5arrayIPcLm2EEEEviT0_T1_,(.L_x_30014 - _ZN2at6native29vectorized_elementwise_kernelILi8ENS0_13AUnaryFunctorIaaaZZZNS0_21heaviside_kernel_cudaERNS_18TensorIteratorBaseEENKUlvE_clEvENKUlvE0_clEvEUlaaE_EESt5arrayIPcLm2EEEEviT0_T1_)
        .other          _ZN2at6native29vectorized_elementwise_kernelILi8ENS0_13AUnaryFunctorIaaaZZZNS0_21heaviside_kernel_cudaERNS_18TensorIteratorBaseEENKUlvE_clEvENKUlvE0_clEvEUlaaE_EESt5arrayIPcLm2EEEEviT0_T1_,@"STO_CUDA_ENTRY STV_DEFAULT"
_ZN2at6native29vectorized_elementwise_kernelILi8ENS0_13AUnaryFunctorIaaaZZZNS0_21heaviside_kernel_cudaERNS_18TensorIteratorBaseEENKUlvE_clEvENKUlvE0_clEvEUlaaE_EESt5arrayIPcLm2EEEEviT0_T1_:
.text._ZN2at6native29vectorized_elementwise_kernelILi8ENS0_13AUnaryFunctorIaaaZZZNS0_21heaviside_kernel_cudaERNS_18TensorIteratorBaseEENKUlvE_clEvENKUlvE0_clEvEUlaaE_EESt5arrayIPcLm2EEEEviT0_T1_:
[----:B------:R-:W-:Y:S02]  /*0000*/  MOV R1, c[0x0][0x28] ;  /* 0x00000a0000017a02 */ /* 0x000fe40000000f00 */
[----:B------:R-:W-:Y:S05]  /*0010*/  EXIT ;  /* 0x000000000000794d */ /* 0x000fea0003800000 */
.L_x_17565:
        /* <DEDUP_REMOVED lines=14> */
.L_x_30014:


//--------------------- .text._ZN2at6native18elementwise_kernelILi128ELi4EZNS0_15gpu_kernel_implINS0_13BinaryFunctorIhhhZZZNS0_21heaviside_kernel_cudaERNS_18TensorIteratorBaseEENKUlvE_clEvENKUlvE_clEvEUlhhE_EEEEvS5_RKT_EUliE_EEviT1_ --------------------------
	.section	.text._ZN2at6native18elementwise_kernelILi128ELi4EZNS0_15gpu_kernel_implINS0_13BinaryFunctorIhhhZZZNS0_21heaviside_kernel_cudaERNS_18TensorIteratorBaseEENKUlvE_clEvENKUlvE_clEvEUlhhE_EEEEvS5_RKT_EUliE_EEviT1_,"ax",@progbits
	.sectioninfo	@"SHI_REGISTERS=26"
	.align	128
        .global         _ZN2at6native18elementwise_kernelILi128ELi4EZNS0_15gpu_kernel_implINS0_13BinaryFunctorIhhhZZZNS0_21heaviside_kernel_cudaERNS_18TensorIteratorBaseEENKUlvE_clEvENKUlvE_clEvEUlhhE_EEEEvS5_RKT_EUliE_EEviT1_
        .type           _ZN2at6native18elementwise_kernelILi128ELi4EZNS0_15gpu_kernel_implINS0_13BinaryFunctorIhhhZZZNS0_21heaviside_kernel_cudaERNS_18TensorIteratorBaseEENKUlvE_clEvENKUlvE_clEvEUlhhE_EEEEvS5_RKT_EUliE_EEviT1_,@function
        .size           _ZN2at6native18elementwise_kernelILi128ELi4EZNS0_15gpu_kernel_implINS0_13BinaryFunctorIhhhZZZNS0_21heaviside_kernel_cudaERNS_18TensorIteratorBaseEENKUlvE_clEvENKUlvE_clEvEUlhhE_EEEEvS5_RKT_EUliE_EEviT1_,(.L_x_30015 - _ZN2at6native18elementwise_kernelILi128ELi4EZNS0_15gpu_kernel_implINS0_13BinaryFunctorIhhhZZZNS0_21heaviside_kernel_cudaERNS_18TensorIteratorBaseEENKUlvE_clEvENKUlvE_clEvEUlhhE_EEEEvS5_RKT_EUliE_EEviT1_)
        .other          _ZN2at6native18elementwise_kernelILi128ELi4EZNS0_15gpu_kernel_implINS0_13BinaryFunctorIhhhZZZNS0_21heaviside_kernel_cudaERNS_18TensorIteratorBaseEENKUlvE_clEvENKUlvE_clEvEUlhhE_EEEEvS5_RKT_EUliE_EEviT1_,@"STO_CUDA_ENTRY STV_DEFAULT"
_ZN2at6native18elementwise_kernelILi128ELi4EZNS0_15gpu_kernel_implINS0_13BinaryFunctorIhhhZZZNS0_21heaviside_kernel_cudaERNS_18TensorIteratorBaseEENKUlvE_clEvENKUlvE_clEvEUlhhE_EEEEvS5_RKT_EUliE_EEviT1_:
.text._ZN2at6native18elementwise_kernelILi128ELi4EZNS0_15gpu_kernel_implINS0_13BinaryFunctorIhhhZZZNS0_21heaviside_kernel_cudaERNS_18TensorIteratorBaseEENKUlvE_clEvENKUlvE_clEvEUlhhE_EEEEvS5_RKT_EUliE_EEviT1_:
        /* <DEDUP_REMOVED lines=263> */
.L_x_17568:
        /* <DEDUP_REMOVED lines=18> */
.L_x_17572:
[----:B------:R0:W5:Y:S01]  /*1190*/  LDG.E.U8 R23, [R4.64] ;  /* 0x0000002404177981 */ /* 0x000162000c1e1100 */
[----:B------:R-:W-:Y:S05]  /*11a0*/  BRA `(.L_x_17574) ;  /* 0x00000dc000007947 */ /* 0x000fea0003800000 */
.L_x_17571:
        /* <DEDUP_REMOVED lines=8> */
.L_x_17576:
[----:B------:R0:W5:Y:S01]  /*1230*/  LDG.E.U8 R23, [R4.64] ;  /* 0x0000002404177981 */ /* 0x000162000c1e1100 */
[----:B------:R-:W-:Y:S05]  /*1240*/  BRA `(.L_x_17574) ;  /* 0x00000d2000007947 */ /* 0x000fea0003800000 */
.L_x_17575:
[----:B------:R0:W5:Y:S01]  /*1250*/  LDG.E.U16 R23, [R4.64] ;  /* 0x0000002404177981 */ /* 0x000162000c1e1500 */
[----:B------:R-:W-:Y:S05]  /*1260*/  BRA `(.L_x_17574) ;  /* 0x00000d0000007947 */ /* 0x000fea0003800000 */
.L_x_17570:
[----:B------:R-:W-:-:S13]  /*1270*/  ISETP.GT.AND P0, PT, R2, 0x6, PT ;  /* 0x000000060200780c */ /* 0x000fda0003f04270 */
[----:B------:R-:W-:Y:S05]  /*1280*/  @P0 BRA `(.L_x_17577) ;  /* 0x000000d000000947 */ /* 0x000fea0003800000 */
[----:B------:R-:W-:-:S13]  /*1290*/  ISETP.NE.AND P0, PT, R2, 0x5, PT ;  /* 0x000000050200780c */ /* 0x000fda0003f05270 */
[----:B------:R-:W-:Y:S05]  /*12a0*/  @!P0 BRA `(.L_x_17578) ;  /* 0x0000006000008947 */ /* 0x000fea0003800000 */
[----:B------:R-:W-:-:S13]  /*12b0*/  ISETP.NE.AND P0, PT, R2, 0x6, PT ;  /* 0x000000060200780c */ /* 0x000fda0003f05270 */
[----:B------:R-:W-:Y:S05]  /*12c0*/  @P0 BRA `(.L_x_17573) ;  /* 0x00000b2000000947 */ /* 0x000fea0003800000 */
[----:B------:R-:W2:Y:S02]  /*12d0*/  LDG.E R2, [R4.64] ;  /* 0x0000002404027981 */ /* 0x000ea4000c1e1900 */
[----:B--2---:R-:W0:Y:S02]  /*12e0*/  F2I.S64.TRUNC R2, R2 ;  /* 0x0000000200027311 */ /* 0x004e24000020d900 */
[----:B0-----:R-:W-:Y:S01]  /*12f0*/  PRMT R23, R2, 0x7610, R23 ;  /* 0x0000761002177816 */ /* 0x001fe20000000017 */
[----:B------:R-:W-:Y:S05]  /*1300*/  BRA `(.L_x_17574) ;  /* 0x00000c6000007947 */ /* 0x000fea0003800000 */
.L_x_17578:
[----:B------:R-:W2:Y:S02]  /*1310*/  LDG.E.U16 R2, [R4.64] ;  /* 0x0000002404027981 */ /* 0x000ea4000c1e1500 */
[----:B--2---:R-:W-:-:S06]  /*1320*/  HADD2.F32 R2, -RZ, R2.H0_H0 ;  /* 0x20000002ff027230 */ /* 0x004fcc0000004100 */
[----:B------:R-:W0:Y:S02]  /*1330*/  F2I.S64.TRUNC R2, R2 ;  /* 0x0000000200027311 */ /* 0x000e24000020d900 */
[----:B0-----:R-:W-:Y:S01]  /*1340*/  PRMT R23, R2, 0x7610, R23 ;  /* 0x0000761002177816 */ /* 0x001fe20000000017 */
[----:B------:R-:W-:Y:S05]  /*1350*/  BRA `(.L_x_17574) ;  /* 0x00000c1000007947 */ /* 0x000fea0003800000 */
.L_x_17577:
[----:B------:R-:W-:-:S13]  /*1360*/  ISETP.NE.AND P0, PT, R2, 0x7, PT ;  /* 0x000000070200780c */ /* 0x000fda0003f05270 */
[----:B------:R-:W-:Y:S05]  /*1370*/  @!P0 BRA `(.L_x_17579) ;  /* 0x000000d000008947 */ /* 0x000fea0003800000 */
        /* <DEDUP_REMOVED lines=8> */
.L_x_17580:
[----:B------:R-:W2:Y:S02]  /*1400*/  LDG.E.U16 R4, [R4.64] ;  /* 0x0000002404047981 */ /* 0x000ea4000c1e1500 */
[----:B--2---:R-:W-:-:S06]  /*1410*/  HADD2.F32 R2, -RZ, R4.H0_H0 ;  /* 0x20000004ff027230 */ /* 0x004fcc0000004100 */
[----:B------:R-:W0:Y:S02]  /*1420*/  F2I.S64.TRUNC R2, R2 ;  /* 0x0000000200027311 */ /* 0x000e24000020d900 */
[----:B0-----:R-:W-:Y:S01]  /*1430*/  PRMT R23, R2, 0x7610, R23 ;  /* 0x0000761002177816 */ /* 0x001fe20000000017 */
[----:B------:R-:W-:Y:S05]  /*1440*/  BRA `(.L_x_17574) ;  /* 0x00000b2000007947 */ /* 0x000fea0003800000 */
.L_x_17579:
[----:B------:R-:W2:Y:S02]  /*1450*/  LDG.E.64 R2, [R4.64] ;  /* 0x0000002404027981 */ /* 0x000ea4000c1e1b00 */
[----:B--2---:R-:W0:Y:S02]  /*1460*/  F2I.S64.F64.TRUNC R2, R2 ;  /* 0x0000000200027311 */ /* 0x004e24000030d900 */
[----:B0-----:R-:W-:Y:S01]  /*1470*/  PRMT R23, R2, 0x7610, R23 ;  /* 0x0000761002177816 */ /* 0x001fe20000000017 */
[----:B------:R-:W-:Y:S05]  /*1480*/  BRA `(.L_x_17574) ;  /* 0x00000ae000007947 */ /* 0x000fea0003800000 */
.L_x_17569:
        /* <DEDUP_REMOVED lines=12> */
.L_x_17583:
[----:B------:R-:W2:Y:S02]  /*1550*/  LDG.E.64 R4, [R4.64] ;  /* 0x0000002404047981 */ /* 0x000ea4000c1e1b00 */
[----:B--2---:R-:W0:Y:S02]  /*1560*/  F2I.S64.F64.TRUNC R2, R4 ;  /* 0x0000000400027311 */ /* 0x004e24000030d900 */
[----:B0-----:R-:W-:Y:S01]  /*1570*/  PRMT R23, R2, 0x7610, R23 ;  /* 0x0000761002177816 */ /* 0x001fe20000000017 */
[----:B------:R-:W-:Y:S05]  /*1580*/  BRA `(.L_x_17574) ;  /* 0x000009e000007947 */ /* 0x000fea0003800000 */
.L_x_17582:
        /* <DEDUP_REMOVED lines=25> */
[----:B------:R-:W0:Y:S02]  /*1720*/  F2I.S64.TRUNC R2, R3 ;  /* 0x0000000300027311 */ /* 0x000e24000020d900 */
[----:B0-----:R-:W-:Y:S01]  /*1730*/  PRMT R23, R2, 0x7610, R23 ;  /* 0x0000761002177816 */ /* 0x001fe20000000017 */
[----:B------:R-:W-:Y:S05]  /*1740*/  BRA `(.L_x_17574) ;  /* 0x0000082000007947 */ /* 0x000fea0003800000 */
.L_x_17585:
        /* <DEDUP_REMOVED lines=12> */
[----:B------:R-:W0:Y:S02]  /*1810*/  F2I.S64.TRUNC R2, R2 ;  /* 0x0000000200027311 */ /* 0x000e24000020d900 */
[----:B0-----:R-:W-:Y:S01]  /*1820*/  PRMT R23, R2, 0x7610, R23 ;  /* 0x0000761002177816 */ /* 0x001fe20000000017 */
[----:B------:R-:W-:Y:S05]  /*1830*/  BRA `(.L_x_17574) ;  /* 0x0000073000007947 */ /* 0x000fea0003800000 */
.L_x_17584:
[----:B------:R-:W2:Y:S02]  /*1840*/  LDG.E.U16 R2, [R4.64] ;  /* 0x0000002404027981 */ /* 0x000ea4000c1e1500 */
[----:B--2---:R-:W-:-:S06]  /*1850*/  PRMT R2, RZ, 0x5410, R2 ;  /* 0x00005410ff027816 */ /* 0x004fcc0000000002 */
[----:B------:R-:W0:Y:S02]  /*1860*/  F2I.S64.TRUNC R2, R2 ;  /* 0x0000000200027311 */ /* 0x000e24000020d900 */
[----:B0-----:R-:W-:Y:S01]  /*1870*/  PRMT R23, R2, 0x7610, R23 ;  /* 0x0000761002177816 */ /* 0x001fe20000000017 */
[----:B------:R-:W-:Y:S05]  /*1880*/  BRA `(.L_x_17574) ;  /* 0x000006e000007947 */ /* 0x000fea0003800000 */
.L_x_17581:
        /* <DEDUP_REMOVED lines=10> */
.L_x_17588:
        /* <DEDUP_REMOVED lines=21> */
.L_x_17592:
[----:B------:R-:W-:Y:S05]  /*1a80*/  BSYNC B1 ;  /* 0x0000000000017941 */ /* 0x000fea0003800000 */
.L_x_17591:
[----:B------:R-:W-:Y:S01]  /*1a90*/  IMAD.SHL.U32 R2, R2, 0x100000, RZ ;  /* 0x0010000002027824 */ /* 0x000fe200078e00ff */
[----:B------:R-:W-:-:S04]  /*1aa0*/  LEA R3, R0, 0x3b800000, 0x17 ;  /* 0x3b80000000037811 */ /* 0x000fc800078eb8ff */
[----:B------:R-:W-:Y:S02]  /*1ab0*/  LOP3.LUT R2, R3, R2, R4, 0xfe, !PT ;  /* 0x0000000203027212 */ /* 0x000fe400078efe04 */
.L_x_17590:
[----:B------:R-:W-:Y:S05]  /*1ac0*/  BSYNC B0 ;  /* 0x0000000000007941 */ /* 0x000fea0003800000 */
.L_x_17589:
[----:B------:R-:W0:Y:S02]  /*1ad0*/  F2I.S64.TRUNC R2, R2 ;  /* 0x0000000200027311 */ /* 0x000e24000020d900 */
[----:B0-----:R-:W-:Y:S01]  /*1ae0*/  PRMT R23, R2, 0x7610, R23 ;  /* 0x0000761002177816 */ /* 0x001fe20000000017 */
[----:B------:R-:W-:Y:S05]  /*1af0*/  BRA `(.L_x_17574) ;  /* 0x0000047000007947 */ /* 0x000fea0003800000 */
.L_x_17587:
        /* <DEDUP_REMOVED lines=21> */
.L_x_17596:
[----:B------:R-:W-:Y:S05]  /*1c50*/  BSYNC B1 ;  /* 0x0000000000017941 */ /* 0x000fea0003800000 */
.L_x_17595:
[----:B------:R-:W-:Y:S01]  /*1c60*/  IMAD.SHL.U32 R2, R2, 0x200000, RZ ;  /* 0x0020000002027824 */ /* 0x000fe200078e00ff */
[----:B------:R-:W-:-:S04]  /*1c70*/  LEA R3, R0, 0x37800000, 0x17 ;  /* 0x3780000000037811 */ /* 0x000fc800078eb8ff */
[----:B------:R-:W-:Y:S02]  /*1c80*/  LOP3.LUT R2, R3, R2, R4, 0xfe, !PT ;  /* 0x0000000203027212 */ /* 0x000fe400078efe04 */
.L_x_17594:
[----:B------:R-:W-:Y:S05]  /*1c90*/  BSYNC B0 ;  /* 0x0000000000007941 */ /* 0x000fea0003800000 */
.L_x_17593:
[----:B------:R-:W0:Y:S02]  /*1ca0*/  F2I.S64.TRUNC R2, R2 ;  /* 0x0000000200027311 */ /* 0x000e24000020d900 */
[----:B0-----:R-:W-:Y:S01]  /*1cb0*/  PRMT R23, R2, 0x7610, R23 ;  /* 0x0000761002177816 */ /* 0x001fe20000000017 */
[----:B------:R-:W-:Y:S05]  /*1cc0*/  BRA `(.L_x_17574) ;  /* 0x000002a000007947 */ /* 0x000fea0003800000 */
.L_x_17586:
        /* <DEDUP_REMOVED lines=14> */
.L_x_17600:
[----:B------:R-:W-:Y:S05]  /*1db0*/  BSYNC B0 ;  /* 0x0000000000007941 */ /* 0x000fea0003800000 */
.L_x_17599:
[----:B------:R-:W0:Y:S02]  /*1dc0*/  F2I.S64.TRUNC R2, R2 ;  /* 0x0000000200027311 */ /* 0x000e24000020d900 */
[----:B0-----:R-:W-:Y:S01]  /*1dd0*/  PRMT R23, R2, 0x7610, R23 ;  /* 0x0000761002177816 */ /* 0x001fe20000000017 */
[----:B------:R-:W-:Y:S05]  /*1de0*/  BRA `(.L_x_17574) ;  /* 0x0000018000007947 */ /* 0x000fea0003800000 */
.L_x_17573:
        /* <DEDUP_REMOVED lines=21> */
.L_x_17598:
[----:B------:R0:W5:Y:S01]  /*1f40*/  LDG.E.U8 R23, [R4.64] ;  /* 0x0000002404177981 */ /* 0x000162000c1e1100 */
[----:B------:R-:W-:Y:S05]  /*1f50*/  BRA `(.L_x_17574) ;  /* 0x0000001000007947 */ /* 0x000fea0003800000 */
.L_x_17597:
[----:B------:R0:W5:Y:S02]  /*1f60*/  LDG.E.U8 R23, [R4.64] ;  /* 0x0000002404177981 */ /* 0x000164000c1e1100 */
.L_x_17574:
        /* <DEDUP_REMOVED lines=16> */
.L_x_17604:
[----:B------:R0:W5:Y:S01]  /*2070*/  LDG.E.U8 R0, [R4.64] ;  /* 0x0000002404007981 */ /* 0x000162000c1e1100 */
[----:B------:R-:W-:Y:S05]  /*2080*/  BRA `(.L_x_17606) ;  /* 0x00000dc000007947 */ /* 0x000fea0003800000 */
.L_x_17603:
        /* <DEDUP_REMOVED lines=8> */
.L_x_17608:
[----:B------:R0:W5:Y:S01]  /*2110*/  LDG.E.U8 R0, [R4.64] ;  /* 0x0000002404007981 */ /* 0x000162000c1e1100 */
[----:B------:R-:W-:Y:S05]  /*2120*/  BRA `(.L_x_17606) ;  /* 0x00000d2000007947 */ /* 0x000fea0003800000 */
.L_x_17607:
[----:B------:R0:W5:Y:S01]  /*2130*/  LDG.E.U16 R0, [R4.64] ;  /* 0x0000002404007981 */ /* 0x000162000c1e1500 */
[----:B------:R-:W-:Y:S05]  /*2140*/  BRA `(.L_x_17606) ;  /* 0x00000d0000007947 */ /* 0x000fea0003800000 */
.L_x_17602:
        /* <DEDUP_REMOVED lines=10> */
.L_x_17610:
[----:B------:R-:W2:Y:S02]  /*21f0*/  LDG.E.U16 R2, [R4.64] ;  /* 0x0000002404027981 */ /* 0x000ea4000c1e1500 */
[----:B--2---:R-:W-:-:S06]  /*2200*/  HADD2.F32 R2, -RZ, R2.H0_H0 ;  /* 0x20000002ff027230 */ /* 0x004fcc0000004100 */
[----:B------:R-:W0:Y:S02]  /*2210*/  F2I.S64.TRUNC R2, R2 ;  /* 0x0000000200027311 */ /* 0x000e24000020d900 */
[----:B0-----:R-:W-:Y:S01]  /*2220*/  PRMT R0, R2, 0x7610, R0 ;  /* 0x0000761002007816 */ /* 0x001fe20000000000 */
[----:B------:R-:W-:Y:S05]  /*2230*/  BRA `(.L_x_17606) ;  /* 0x00000c1000007947 */ /* 0x000fea0003800000 */
.L_x_17609:
        /* <DEDUP_REMOVED lines=10> */
.L_x_17612:
[----:B------:R-:W2:Y:S02]  /*22e0*/  LDG.E.U16 R4, [R4.64] ;  /* 0x0000002404047981 */ /* 0x000ea4000c1e1500 */
[----:B--2---:R-:W-:-:S06]  /*22f0*/  HADD2.F32 R2, -RZ, R4.H0_H0 ;  /* 0x20000004ff027230 */ /* 0x004fcc0000004100 */
[----:B------:R-:W0:Y:S02]  /*2300*/  F2I.S64.TRUNC R2, R2 ;  /* 0x0000000200027311 */ /* 0x000e24000020d900 */
[----:B0-----:R-:W-:Y:S01]  /*2310*/  PRMT R0, R2, 0x7610, R0 ;  /* 0x0000761002007816 */ /* 0x001fe20000000000 */
[----:B------:R-:W-:Y:S05]  /*2320*/  BRA `(.L_x_17606) ;  /* 0x00000b2000007947 */ /* 0x000fea0003800000 */
.L_x_17611:
[----:B------:R-:W2:Y:S02]  /*2330*/  LDG.E.64 R2, [R4.64] ;  /* 0x0000002404027981 */ /* 0x000ea4000c1e1b00 */
[----:B--2---:R-:W0:Y:S02]  /*2340*/  F2I.S64.F64.TRUNC R2, R2 ;  /* 0x0000000200027311 */ /* 0x004e24000030d900 */
[----:B0-----:R-:W-:Y:S01]  /*2350*/  PRMT R0, R2, 0x7610, R0 ;  /* 0x0000761002007816 */ /* 0x001fe20000000000 */
[----:B------:R-:W-:Y:S05]  /*2360*/  BRA `(.L_x_17606) ;  /* 0x00000ae000007947 */ /* 0x000fea0003800000 */
.L_x_17601:
        /* <DEDUP_REMOVED lines=12> */
.L_x_17615:
[----:B------:R-:W2:Y:S02]  /*2430*/  LDG.E.64 R4, [R4.64] ;  /* 0x0000002404047981 */ /* 0x000ea4000c1e1b00 */
[----:B--2---:R-:W0:Y:S02]  /*2440*/  F2I.S64.F64.TRUNC R2, R4 ;  /* 0x0000000400027311 */ /* 0x004e24000030d900 */
[----:B0-----:R-:W-:Y:S01]  /*2450*/  PRMT R0, R2, 0x7610, R0 ;  /* 0x0000761002007816 */ /* 0x001fe20000000000 */
[----:B------:R-:W-:Y:S05]  /*2460*/  BRA `(.L_x_17606) ;  /* 0x000009e000007947 */ /* 0x000fea0003800000 */
.L_x_17614:
        /* <DEDUP_REMOVED lines=28> */
.L_x_17617:
        /* <DEDUP_REMOVED lines=15> */
.L_x_17616:
[----:B------:R-:W2:Y:S02]  /*2720*/  LDG.E.U16 R2, [R4.64] ;  /* 0x0000002404027981 */ /* 0x000ea4000c1e1500 */
[----:B--2---:R-:W-:-:S06]  /*2730*/  PRMT R2, RZ, 0x5410, R2 ;  /* 0x00005410ff027816 */ /* 0x004fcc0000000002 */
[----:B------:R-:W0:Y:S02]  /*2740*/  F2I.S64.TRUNC R2, R2 ;  /* 0x0000000200027311 */ /* 0x000e24000020d900 */
[----:B0-----:R-:W-:Y:S01]  /*2750*/  PRMT R0, R2, 0x7610, R0 ;  /* 0x0000761002007816 */ /* 0x001fe20000000000 */
[----:B------:R-:W-:Y:S05]  /*2760*/  BRA `(.L_x_17606) ;  /* 0x000006e000007947 */ /* 0x000fea0003800000 */
.L_x_17613:
        /* <DEDUP_REMOVED lines=10> */
.L_x_17620:
        /* <DEDUP_REMOVED lines=21> */
.L_x_17624:
[----:B------:R-:W-:Y:S05]  /*2960*/  BSYNC B1 ;  /* 0x0000000000017941 */ /* 0x000fea0003800000 */
.L_x_17623:
[----:B------:R-:W-:Y:S01]  /*2970*/  IMAD.SHL.U32 R2, R2, 0x100000, RZ ;  /* 0x0010000002027824 */ /* 0x000fe200078e00ff */
[----:B------:R-:W-:-:S04]  /*2980*/  LEA R3, R0, 0x3b800000, 0x17 ;  /* 0x3b80000000037811 */ /* 0x000fc800078eb8ff */
[----:B------:R-:W-:Y:S02]  /*2990*/  LOP3.LUT R2, R3, R2, R4, 0xfe, !PT ;  /* 0x0000000203027212 */ /* 0x000fe400078efe04 */
.L_x_17622:
[----:B------:R-:W-:Y:S05]  /*29a0*/  BSYNC B0 ;  /* 0x0000000000007941 */ /* 0x000fea0003800000 */
.L_x_17621:
[----:B------:R-:W0:Y:S02]  /*29b0*/  F2I.S64.TRUNC R2, R2 ;  /* 0x0000000200027311 */ /* 0x000e24000020d900 */
[----:B0-----:R-:W-:Y:S01]  /*29c0*/  PRMT R0, R2, 0x7610, R0 ;  /* 0x0000761002007816 */ /* 0x001fe20000000000 */
[----:B------:R-:W-:Y:S05]  /*29d0*/  BRA `(.L_x_17606) ;  /* 0x0000047000007947 */ /* 0x000fea0003800000 */
.L_x_17619:
        /* <DEDUP_REMOVED lines=21> */
.L_x_17628:
[----:B------:R-:W-:Y:S05]  /*2b30*/  BSYNC B1 ;  /* 0x0000000000017941 */ /* 0x000fea0003800000 */
.L_x_17627:
[----:B------:R-:W-:Y:S01]  /*2b40*/  IMAD.SHL.U32 R2, R2, 0x200000, RZ ;  /* 0x0020000002027824 */ /* 0x000fe200078e00ff */
[----:B------:R-:W-:-:S04]  /*2b50*/  LEA R3, R0, 0x37800000, 0x17 ;  /* 0x3780000000037811 */ /* 0x000fc800078eb8ff */
[----:B------:R-:W-:Y:S02]  /*2b60*/  LOP3.LUT R2, R3, R2, R4, 0xfe, !PT ;  /* 0x0000000203027212 */ /* 0x000fe400078efe04 */
.L_x_17626:
[----:B------:R-:W-:Y:S05]  /*2b70*/  BSYNC B0 ;  /* 0x0000000000007941 */ /* 0x000fea0003800000 */
.L_x_17625:
[----:B------:R-:W0:Y:S02]  /*2b80*/  F2I.S64.TRUNC R2, R2 ;  /* 0x0000000200027311 */ /* 0x000e24000020d900 */
[----:B0-----:R-:W-:Y:S01]  /*2b90*/  PRMT R0, R2, 0x7610, R0 ;  /* 0x0000761002007816 */ /* 0x001fe20000000000 */
[----:B------:R-:W-:Y:S05]  /*2ba0*/  BRA `(.L_x_17606) ;  /* 0x000002a000007947 */ /* 0x000fea0003800000 */
.L_x_17618:
        /* <DEDUP_REMOVED lines=14> */
.L_x_17632:
[----:B------:R-:W-:Y:S05]  /*2c90*/  BSYNC B0 ;  /* 0x0000000000007941 */ /* 0x000fea0003800000 */
.L_x_17631:
[----:B------:R-:W0:Y:S02]  /*2ca0*/  F2I.S64.TRUNC R2, R2 ;  /* 0x0000000200027311 */ /* 0x000e24000020d900 */
[----:B0-----:R-:W-:Y:S01]  /*2cb0*/  PRMT R0, R2, 0x7610, R0 ;  /* 0x0000761002007816 */ /* 0x001fe20000000000 */
[----:B------:R-:W-:Y:S05]  /*2cc0*/  BRA `(.L_x_17606) ;  /* 0x0000018000007947 */ /* 0x000fea0003800000 */
.L_x_17605:
        /* <DEDUP_REMOVED lines=21> */
.L_x_17630:
[----:B------:R0:W5:Y:S01]  /*2e20*/  LDG.E.U8 R0, [R4.64] ;  /* 0x0000002404007981 */ /* 0x000162000c1e1100 */
[----:B------:R-:W-:Y:S05]  /*2e30*/  BRA `(.L_x_17606) ;  /* 0x0000001000007947 */ /* 0x000fea0003800000 */
.L_x_17629:
[----:B------:R0:W5:Y:S02]  /*2e40*/  LDG.E.U8 R0, [R4.64] ;  /* 0x0000002404007981 */ /* 0x000164000c1e1100 */
.L_x_17606:
[----:B0-----:R-:W0:Y:S01]  /*2e50*/  LDC.U8 R4, c[0x0][0x3e1] ;  /* 0x0000f840ff047b82 */ /* 0x001e220000000000 */
[----:B-----5:R-:W-:Y:S02]  /*2e60*/  LOP3.LUT P0, RZ, R23, 0xff, RZ, 0xc0, !PT ;  /* 0x000000ff17ff7812 */ /* 0x020fe4000780c0ff */
[----:B------:R-:W-:-:S11]  /*2e70*/  PRMT R3, R0, 0x7610, R3 ;  /* 0x0000761000037816 */ /* 0x000fd60000000003 */
        /* <DEDUP_REMOVED lines=14> */
.L_x_17636:
[----:B------:R0:W-:Y:S01]  /*2f60*/  STG.E.U8 [R16.64], R3 ;  /* 0x0000000310007986 */ /* 0x0001e2000c101124 */
[----:B------:R-:W-:Y:S05]  /*2f70*/  BRA `(.L_x_17638) ;  /* 0x00000e9000007947 */ /* 0x000fea0003800000 */
.L_x_17635:
        /* <DEDUP_REMOVED lines=10> */
.L_x_17640:
[----:B------:R-:W-:-:S05]  /*3020*/  LOP3.LUT R3, R3, 0xff, RZ, 0xc0, !PT ;  /* 0x000000ff03037812 */ /* 0x000fca00078ec0ff */
[----:B------:R0:W-:Y:S01]  /*3030*/  STG.E [R16.64], R3 ;  /* 0x0000000310007986 */ /* 0x0001e2000c101924 */
[----:B------:R-:W-:Y:S05]  /*3040*/  BRA `(.L_x_17638) ;  /* 0x00000dc000007947 */ /* 0x000fea0003800000 */
.L_x_17639:
[----:B------:R-:W-:-:S05]  /*3050*/  LOP3.LUT R3, R3, 0xff, RZ, 0xc0, !PT ;  /* 0x000000ff03037812 */ /* 0x000fca00078ec0ff */
[----:B------:R0:W-:Y:S01]  /*3060*/  STG.E.U16 [R16.64], R3 ;  /* 0x0000000310007986 */ /* 0x0001e2000c101524 */
[----:B------:R-:W-:Y:S05]  /*3070*/  BRA `(.L_x_17638) ;  /* 0x00000d9000007947 */ /* 0x000fea0003800000 */
.L_x_17634:
[----:B------:R-:W-:-:S13]  /*3080*/  ISETP.GT.AND P0, PT, R2, 0x6, PT ;  /* 0x000000060200780c */ /* 0x000fda0003f04270 */
[----:B------:R-:W-:Y:S05]  /*3090*/  @P0 BRA `(.L_x_17641) ;  /* 0x000000d000000947 */ /* 0x000fea0003800000 */
[----:B------:R-:W-:-:S13]  /*30a0*/  ISETP.NE.AND P0, PT, R2, 0x5, PT ;  /* 0x000000050200780c */ /* 0x000fda0003f05270 */
[----:B------:R-:W-:Y:S05]  /*30b0*/  @!P0 BRA `(.L_x_17642) ;  /* 0x0000006000008947 */ /* 0x000fea0003800000 */
[----:B------:R-:W-:-:S13]  /*30c0*/  ISETP.NE.AND P0, PT, R2, 0x6, PT ;  /* 0x000000060200780c */ /* 0x000fda0003f05270 */
[----:B------:R-:W-:Y:S05]  /*30d0*/  @P0 BRA `(.L_x_17637) ;  /* 0x00000b9000000947 */ /* 0x000fea0003800000 */
[----:B------:R-:W-:-:S06]  /*30e0*/  LOP3.LUT R3, R3, 0xff, RZ, 0xc0, !PT ;  /* 0x000000ff03037812 */ /* 0x000fcc00078ec0ff */
[----:B------:R-:W0:Y:S02]  /*30f0*/  I2F.U16 R3, R3 ;  /* 0x0000000300037306 */ /* 0x000e240000101000 */
[----:B0-----:R0:W-:Y:S01]  /*3100*/  STG.E [R16.64], R3 ;  /* 0x0000000310007986 */ /* 0x0011e2000c101924 */
[----:B------:R-:W-:Y:S05]  /*3110*/  BRA `(.L_x_17638) ;  /* 0x00000cf000007947 */ /* 0x000fea0003800000 */
.L_x_17642:
[----:B------:R-:W-:-:S04]  /*3120*/  LOP3.LUT R3, R3, 0xff, RZ, 0xc0, !PT ;  /* 0x000000ff03037812 */ /* 0x000fc800078ec0ff */
[----:B------:R-:W0:Y:S02]  /*3130*/  I2F.U16 R0, R3 ;  /* 0x0000000300007306 */ /* 0x000e240000101000 */
[----:B0-----:R-:W-:-:S05]  /*3140*/  F2FP.PACK_AB R0, RZ, R0 ;  /* 0x00000000ff00723e */ /* 0x001fca00000000ff */
[----:B------:R0:W-:Y:S01]  /*3150*/  STG.E.U16 [R16.64], R0 ;  /* 0x0000000010007986 */ /* 0x0001e2000c101524 */
[----:B------:R-:W-:Y:S05]  /*3160*/  BRA `(.L_x_17638) ;  /* 0x00000ca000007947 */ /* 0x000fea0003800000 */
.L_x_17641:
[----:B------:R-:W-:-:S13]  /*3170*/  ISETP.NE.AND P0, PT, R2, 0x7, PT ;  /* 0x000000070200780c */ /* 0x000fda0003f05270 */
[----:B------:R-:W-:Y:S05]  /*3180*/  @!P0 BRA `(.L_x_17643) ;  /* 0x000000f000008947 */ /* 0x000fea0003800000 */
[----:B------:R-:W-:-:S13]  /*3190*/  ISETP.NE.AND P0, PT, R2, 0x8, PT ;  /* 0x000000080200780c */ /* 0x000fda0003f05270 */
[----:B------:R-:W-:Y:S05]  /*31a0*/  @!P0 BRA `(.L_x_17644) ;  /* 0x0000007000008947 */ /* 0x000fea0003800000 */
[----:B------:R-:W-:-:S13]  /*31b0*/  ISETP.NE.AND P0, PT, R2, 0x9, PT ;  /* 0x000000090200780c */ /* 0x000fda0003f05270 */
[----:B------:R-:W-:Y:S05]  /*31c0*/  @P0 BRA `(.L_x_17637) ;  /* 0x00000aa000000947 */ /* 0x000fea0003800000 */
[----:B------:R-:W-:Y:S01]  /*31d0*/  LOP3.LUT R3, R3, 0xff, RZ, 0xc0, !PT ;  /* 0x000000ff03037812 */ /* 0x000fe200078ec0ff */
[----:B------:R-:W-:-:S03]  /*31e0*/  IMAD.MOV.U32 R5, RZ, RZ, RZ ;  /* 0x000000ffff057224 */ /* 0x000fc600078e00ff */
[----:B------:R-:W0:Y:S02]  /*31f0*/  I2F.U16 R4, R3 ;  /* 0x0000000300047306 */ /* 0x000e240000101000 */
[----:B0-----:R0:W-:Y:S01]  /*3200*/  STG.E.64 [R16.64], R4 ;  /* 0x0000000410007986 */ /* 0x0011e2000c101b24 */
[----:B------:R-:W-:Y:S05]  /*3210*/  BRA `(.L_x_17638) ;  /* 0x00000bf000007947 */ /* 0x000fea0003800000 */
.L_x_17644:
[----:B------:R-:W-:-:S06]  /*3220*/  LOP3.LUT R3, R3, 0xff, RZ, 0xc0, !PT ;  /* 0x000000ff03037812 */ /* 0x000fcc00078ec0ff */
[----:B------:R-:W0:Y:S02]  /*3230*/  I2F.U16 R3, R3 ;  /* 0x0000000300037306 */ /* 0x000e240000101000 */
[----:B0-----:R-:W-:-:S04]  /*3240*/  F2FP.PACK_AB R3, RZ, R3 ;  /* 0x00000003ff03723e */ /* 0x001fc800000000ff */
[----:B------:R-:W-:-:S05]  /*3250*/  PRMT R3, R3, 0x5410, RZ ;  /* 0x0000541003037816 */ /* 0x000fca00000000ff */
[----:B------:R0:W-:Y:S01]  /*3260*/  STG.E [R16.64], R3 ;  /* 0x0000000310007986 */ /* 0x0001e2000c101924 */
[----:B------:R-:W-:Y:S05]  /*3270*/  BRA `(.L_x_17638) ;  /* 0x00000b9000007947 */ /* 0x000fea0003800000 */
.L_x_17643:
[----:B------:R-:W-:-:S06]  /*3280*/  LOP3.LUT R3, R3, 0xff, RZ, 0xc0, !PT ;  /* 0x000000ff03037812 */ /* 0x000fcc00078ec0ff */
[----:B------:R-:W0:Y:S02]  /*3290*/  I2F.F64.U16 R2, R3 ;  /* 0x0000000300027312 */ /* 0x000e240000101800 */
[----:B0-----:R0:W-:Y:S01]  /*32a0*/  STG.E.64 [R16.64], R2 ;  /* 0x0000000210007986 */ /* 0x0011e2000c101b24 */
[----:B------:R-:W-:Y:S05]  /*32b0*/  BRA `(.L_x_17638) ;  /* 0x00000b5000007947 */ /* 0x000fea0003800000 */
.L_x_17633:
        /* <DEDUP_REMOVED lines=12> */
.L_x_17647:
[----:B------:R-:W-:Y:S01]  /*3380*/  LOP3.LUT R4, R3, 0xff, RZ, 0xc0, !PT ;  /* 0x000000ff03047812 */ /* 0x000fe200078ec0ff */
[----:B------:R-:W-:-:S05]  /*3390*/  CS2R R6, SRZ ;  /* 0x0000000000067805 */ /* 0x000fca000001ff00 */
[----:B------:R-:W0:Y:S02]  /*33a0*/  I2F.F64.U16 R4, R4 ;  /* 0x0000000400047312 */ /* 0x000e240000101800 */
[----:B0-----:R0:W-:Y:S01]  /*33b0*/  STG.E.128 [R16.64], R4 ;  /* 0x0000000410007986 */ /* 0x0011e2000c101d24 */
[----:B------:R-:W-:Y:S05]  /*33c0*/  BRA `(.L_x_17638) ;  /* 0x00000a4000007947 */ /* 0x000fea0003800000 */
.L_x_17646:
[----:B------:R-:W-:-:S13]  /*33d0*/  ISETP.NE.AND P0, PT, R2, 0xf, PT ;  /* 0x0000000f0200780c */ /* 0x000fda0003f05270 */
[----:B------:R-:W-:Y:S05]  /*33e0*/  @!P0 BRA `(.L_x_17648) ;  /* 0x000002f000008947 */ /* 0x000fea0003800000 */
[----:B------:R-:W-:-:S13]  /*33f0*/  ISETP.NE.AND P0, PT, R2, 0x17, PT ;  /* 0x000000170200780c */ /* 0x000fda0003f05270 */
[----:B------:R-:W-:Y:S05]  /*3400*/  @!P0 BRA `(.L_x_17649) ;  /* 0x0000016000008947 */ /* 0x000fea0003800000 */
[----:B------:R-:W-:-:S13]  /*3410*/  ISETP.NE.AND P0, PT, R2, 0x18, PT ;  /* 0x000000180200780c */ /* 0x000fda0003f05270 */
[----:B------:R-:W-:Y:S05]  /*3420*/  @P0 BRA `(.L_x_17637) ;  /* 0x0000084000000947 */ /* 0x000fea0003800000 */
[----:B------:R-:W-:Y:S01]  /*3430*/  LOP3.LUT R4, R3, 0xff, RZ, 0xc0, !PT ;  /* 0x000000ff03047812 */ /* 0x000fe200078ec0ff */
[----:B------:R-:W-:Y:S03]  /*3440*/  BSSY B0, `(.L_x_17650) ;  /* 0x000000f000007945 */ /* 0x000fe60003800000 */
[----:B------:R-:W0:Y:S02]  /*3450*/  I2F.U16 R5, R4 ;  /* 0x0000000400057306 */ /* 0x000e240000101000 */
        /* <DEDUP_REMOVED lines=13> */
.L_x_17651:
[----:B------:R-:W-:Y:S05]  /*3530*/  BSYNC B0 ;  /* 0x0000000000007941 */ /* 0x000fea0003800000 */
.L_x_17650:
[----:B------:R-:W-:-:S05]  /*3540*/  LOP3.LUT R3, R0, R3, RZ, 0xfc, !PT ;  /* 0x0000000300037212 */ /* 0x000fca00078efcff */
[----:B------:R0:W-:Y:S01]  /*3550*/  STG.E.U8 [R16.64], R3 ;  /* 0x0000000310007986 */ /* 0x0001e2000c101124 */
[----:B------:R-:W-:Y:S05]  /*3560*/  BRA `(.L_x_17638) ;  /* 0x000008a000007947 */ /* 0x000fea0003800000 */
.L_x_17649:
[----:B------:R-:W-:Y:S01]  /*3570*/  LOP3.LUT R3, R3, 0xff, RZ, 0xc0, !PT ;  /* 0x000000ff03037812 */ /* 0x000fe200078ec0ff */
[----:B------:R-:W-:Y:S05]  /*3580*/  BSSY B0, `(.L_x_17652) ;  /* 0x0000010000007945 */ /* 0x000fea0003800000 */
[----:B------:R-:W0:Y:S02]  /*3590*/  I2F.U16 R3, R3 ;  /* 0x0000000300037306 */ /* 0x000e240000101000 */
        /* <DEDUP_REMOVED lines=11> */
.L_x_17653:
[----:B------:R-:W-:Y:S01]  /*3650*/  IMAD.MOV.U32 R0, RZ, RZ, 0x7f ;  /* 0x0000007fff007424 */ /* 0x000fe200078e00ff */
[----:B------:R-:W-:-:S04]  /*3660*/  ISETP.GT.U32.AND P0, PT, R2, 0x7f800000, PT ;  /* 0x7f8000000200780c */ /* 0x000fc80003f04070 */
[----:B------:R-:W-:-:S04]  /*3670*/  SEL R0, R0, 0x7c, P0 ;  /* 0x0000007c00007807 */ /* 0x000fc80000000000 */
.L_x_17654:
[----:B------:R-:W-:Y:S05]  /*3680*/  BSYNC B0 ;  /* 0x0000000000007941 */ /* 0x000fea0003800000 */
.L_x_17652:
[----:B------:R-:W-:-:S04]  /*3690*/  LOP3.LUT R2, R3, 0x80000000, RZ, 0xc0, !PT ;  /* 0x8000000003027812 */ /* 0x000fc800078ec0ff */
[----:B------:R-:W-:-:S04]  /*36a0*/  SHF.R.U32.HI R3, RZ, 0x18, R2 ;  /* 0x00000018ff037819 */ /* 0x000fc80000011602 */
[----:B------:R-:W-:-:S05]  /*36b0*/  LOP3.LUT R3, R0, R3, RZ, 0xfc, !PT ;  /* 0x0000000300037212 */ /* 0x000fca00078efcff */
[----:B------:R0:W-:Y:S01]  /*36c0*/  STG.E.U8 [R16.64], R3 ;  /* 0x0000000310007986 */ /* 0x0001e2000c101124 */
[----:B------:R-:W-:Y:S05]  /*36d0*/  BRA `(.L_x_17638) ;  /* 0x0000073000007947 */ /* 0x000fea0003800000 */
.L_x_17648:
[----:B------:R-:W-:-:S04]  /*36e0*/  LOP3.LUT R3, R3, 0xff, RZ, 0xc0, !PT ;  /* 0x000000ff03037812 */ /* 0x000fc800078ec0ff */
[----:B------:R-:W0:Y:S02]  /*36f0*/  I2F.U16 R0, R3 ;  /* 0x0000000300007306 */ /* 0x000e240000101000 */
[----:B0-----:R-:W-:-:S05]  /*3700*/  F2FP.BF16.PACK_AB R0, RZ, R0 ;  /* 0x00000000ff00723e */ /* 0x001fca00000010ff */
[----:B------:R0:W-:Y:S01]  /*3710*/  STG.E.U16 [R16.64], R0 ;  /* 0x0000000010007986 */ /* 0x0001e2000c101524 */
[----:B------:R-:W-:Y:S05]  /*3720*/  BRA `(.L_x_17638) ;  /* 0x000006e000007947 */ /* 0x000fea0003800000 */
.L_x_17645:
        /* <DEDUP_REMOVED lines=8> */
[----:B------:R-:W-:-:S05]  /*37b0*/  LOP3.LUT R3, R3, 0xff, RZ, 0xc0, !PT ;  /* 0x000000ff03037812 */ /* 0x000fca00078ec0ff */
[----:B------:R0:W-:Y:S01]  /*37c0*/  STG.E.U16 [R16.64], R3 ;  /* 0x0000000310007986 */ /* 0x0001e2000c101524 */
[----:B------:R-:W-:Y:S05]  /*37d0*/  BRA `(.L_x_17638) ;  /* 0x0000063000007947 */ /* 0x000fea0003800000 */
.L_x_17657:
[----:B------:R-:W-:Y:S01]  /*37e0*/  LOP3.LUT R3, R3, 0xff, RZ, 0xc0, !PT ;  /* 0x000000ff03037812 */ /* 0x000fe200078ec0ff */
[----:B------:R-:W-:Y:S01]  /*37f0*/  BSSY B0, `(.L_x_17658) ;  /* 0x0000015000007945 */ /* 0x000fe20003800000 */
[----:B------:R-:W-:-:S04]  /*3800*/  IMAD.MOV.U32 R8, RZ, RZ, 0x80 ;  /* 0x00000080ff087424 */ /* 0x000fc800078e00ff */
[----:B------:R-:W0:Y:S02]  /*3810*/  I2F.U16 R3, R3 ;  /* 0x0000000300037306 */ /* 0x000e240000101000 */
        /* <DEDUP_REMOVED lines=14> */
.L_x_17660:
[----:B------:R-:W-:-:S04]  /*3900*/  LOP3.LUT R2, R3, 0x80000000, RZ, 0xc0, !PT ;  /* 0x8000000003027812 */ /* 0x000fc800078ec0ff */
[----:B------:R-:W-:-:S04]  /*3910*/  SHF.R.U32.HI R3, RZ, 0x18, R2 ;  /* 0x00000018ff037819 */ /* 0x000fc80000011602 */
[----:B------:R-:W-:-:S04]  /*3920*/  LOP3.LUT R0, R0, R3, RZ, 0xfc, !PT ;  /* 0x0000000300007212 */ /* 0x000fc800078efcff */
[----:B------:R-:W-:Y:S02]  /*3930*/  PRMT R8, R0, 0x7610, R8 ;  /* 0x0000761000087816 */ /* 0x000fe40000000008 */
.L_x_17659:
[----:B------:R-:W-:Y:S05]  /*3940*/  BSYNC B0 ;  /* 0x0000000000007941 */ /* 0x000fea0003800000 */
.L_x_17658:
[----:B------:R0:W-:Y:S01]  /*3950*/  STG.E.U8 [R16.64], R8 ;  /* 0x0000000810007986 */ /* 0x0001e2000c101124 */
[----:B------:R-:W-:Y:S05]  /*3960*/  BRA `(.L_x_17638) ;  /* 0x000004a000007947 */ /* 0x000fea0003800000 */
.L_x_17656:
        /* <DEDUP_REMOVED lines=18> */
.L_x_17663:
[----:B------:R-:W-:-:S04]  /*3a90*/  LOP3.LUT R2, R3, 0x80000000, RZ, 0xc0, !PT ;  /* 0x8000000003027812 */ /* 0x000fc800078ec0ff */
[----:B------:R-:W-:-:S04]  /*3aa0*/  SHF.R.U32.HI R3, RZ, 0x18, R2 ;  /* 0x00000018ff037819 */ /* 0x000fc80000011602 */
[----:B------:R-:W-:-:S04]  /*3ab0*/  LOP3.LUT R0, R0, R3, RZ, 0xfc, !PT ;  /* 0x0000000300007212 */ /* 0x000fc800078efcff */
[----:B------:R-:W-:Y:S02]  /*3ac0*/  PRMT R8, R0, 0x7610, R8 ;  /* 0x0000761000087816 */ /* 0x000fe40000000008 */
.L_x_17662:
[----:B------:R-:W-:Y:S05]  /*3ad0*/  BSYNC B0 ;  /* 0x0000000000007941 */ /* 0x000fea0003800000 */
.L_x_17661:
[----:B------:R0:W-:Y:S01]  /*3ae0*/  STG.E.U8 [R16.64], R8 ;  /* 0x0000000810007986 */ /* 0x0001e2000c101124 */
[----:B------:R-:W-:Y:S05]  /*3af0*/  BRA `(.L_x_17638) ;  /* 0x0000031000007947 */ /* 0x000fea0003800000 */
.L_x_17655:
[----:B------:R-:W-:-:S13]  /*3b00*/  ISETP.NE.AND P0, PT, R2, 0x1c, PT ;  /* 0x0000001c0200780c */ /* 0x000fda0003f05270 */
[----:B------:R-:W-:Y:S05]  /*3b10*/  @!P0 BRA `(.L_x_17664) ;  /* 0x000002d000008947 */ /* 0x000fea0003800000 */
[----:B------:R-:W-:-:S13]  /*3b20*/  ISETP.NE.AND P0, PT, R2, 0x1d, PT ;  /* 0x0000001d0200780c */ /* 0x000fda0003f05270 */
[----:B------:R-:W-:Y:S05]  /*3b30*/  @!P0 BRA `(.L_x_17665) ;  /* 0x0000027000008947 */ /* 0x000fea0003800000 */
[----:B------:R-:W-:-:S13]  /*3b40*/  ISETP.NE.AND P0, PT, R2, 0x2c, PT ;  /* 0x0000002c0200780c */ /* 0x000fda0003f05270 */
[----:B------:R-:W-:Y:S05]  /*3b50*/  @P0 BRA `(.L_x_17637) ;  /* 0x0000011000000947 */ /* 0x000fea0003800000 */
[----:B------:R-:W-:Y:S02]  /*3b60*/  LOP3.LUT R4, R3, 0xff, RZ, 0xc0, !PT ;  /* 0x000000ff03047812 */ /* 0x000fe400078ec0ff */
[----:B------:R-:W-:-:S04]  /*3b70*/  PLOP3.LUT P0, PT, PT, PT, PT, 0x80, 0x0 ;  /* 0x000000000000781c */ /* 0x000fc80003f0f070 */
[----:B------:R-:W0:Y:S02]  /*3b80*/  I2F.U16 R4, R4 ;  /* 0x0000000400047306 */ /* 0x000e240000101000 */
        /* <DEDUP_REMOVED lines=14> */
.L_x_17637:
        /* <DEDUP_REMOVED lines=20> */
.L_x_17665:
[----:B------:R-:W-:Y:S01]  /*3db0*/  LOP3.LUT R2, R3, 0xff, RZ, 0xc0, !PT ;  /* 0x000000ff03027812 */ /* 0x000fe200078ec0ff */
[----:B------:R-:W-:-:S05]  /*3dc0*/  IMAD.MOV.U32 R3, RZ, RZ, RZ ;  /* 0x000000ffff037224 */ /* 0x000fca00078e00ff */
[----:B------:R0:W-:Y:S01]  /*3dd0*/  STG.E.64 [R16.64], R2 ;  /* 0x0000000210007986 */ /* 0x0001e2000c101b24 */
[----:B------:R-:W-:Y:S05]  /*3de0*/  BRA `(.L_x_17638) ;  /* 0x0000002000007947 */ /* 0x000fea0003800000 */
.L_x_17664:
[----:B------:R-:W-:-:S05]  /*3df0*/  LOP3.LUT R3, R3, 0xff, RZ, 0xc0, !PT ;  /* 0x000000ff03037812 */ /* 0x000fca00078ec0ff */
[----:B------:R0:W-:Y:S02]  /*3e00*/  STG.E [R16.64], R3 ;  /* 0x0000000310007986 */ /* 0x0001e4000c101924 */
.L_x_17638:
[----:B------:R-:W-:-:S05]  /*3e10*/  IMAD R18, R19, 0x200, R18 ;  /* 0x0000020013127824 */ /* 0x000fca00078e0212 */
[----:B------:R-:W-:Y:S02]  /*3e20*/  IADD3 R23, R18, 0x80, RZ ;  /* 0x0000008012177810 */ /* 0x000fe40007ffe0ff */
.L_x_17567:
[----:B------:R-:W-:Y:S05]  /*3e30*/  BSYNC B6 ;  /* 0x0000000000067941 */ /* 0x000fea0003800000 */
.L_x_17566:
        /* <DEDUP_REMOVED lines=258> */
.L_x_17668:
        /* <DEDUP_REMOVED lines=18> */
.L_x_17672:
[----:B------:R0:W5:Y:S01]  /*4f80*/  LDG.E.U8 R19, [R4.64] ;  /* 0x0000002404137981 */ /* 0x000162000c1e1100 */
[----:B------:R-:W-:Y:S05]  /*4f90*/  BRA `(.L_x_17674) ;  /* 0x00000dc000007947 */ /* 0x000fea0003800000 */
.L_x_17671:
        /* <DEDUP_REMOVED lines=8> */
.L_x_17676:
[----:B------:R0:W5:Y:S01]  /*5020*/  LDG.E.U8 R19, [R4.64] ;  /* 0x0000002404137981 */ /* 0x000162000c1e1100 */
[----:B------:R-:W-:Y:S05]  /*5030*/  BRA `(.L_x_17674) ;  /* 0x00000d2000007947 */ /* 0x000fea0003800000 */
.L_x_17675:
[----:B------:R0:W5:Y:S01]  /*5040*/  LDG.E.U16 R19, [R4.64] ;  /* 0x0000002404137981 */ /* 0x000162000c1e1500 */
[----:B------:R-:W-:Y:S05]  /*5050*/  BRA `(.L_x_17674) ;  /* 0x00000d0000007947 */ /* 0x000fea0003800000 */
.L_x_17670:
        /* <DEDUP_REMOVED lines=10> */
.L_x_17678:
[----:B------:R-:W2:Y:S02]  /*5100*/  LDG.E.U16 R2, [R4.64] ;  /* 0x0000002404027981 */ /* 0x000ea4000c1e1500 */
[----:B--2---:R-:W-:-:S06]  /*5110*/  HADD2.F32 R2, -RZ, R2.H0_H0 ;  /* 0x20000002ff027230 */ /* 0x004fcc0000004100 */
[----:B------:R-:W0:Y:S02]  /*5120*/  F2I.S64.TRUNC R2, R2 ;  /* 0x0000000200027311 */ /* 0x000e24000020d900 */
[----:B0-----:R-:W-:Y:S01]  /*5130*/  PRMT R19, R2, 0x7610, R19 ;  /* 0x0000761002137816 */ /* 0x001fe20000000013 */
[----:B------:R-:W-:Y:S05]  /*5140*/  BRA `(.L_x_17674) ;  /* 0x00000c1000007947 */ /* 0x000fea0003800000 */
.L_x_17677:
        /* <DEDUP_REMOVED lines=10> */
.L_x_17680:
[----:B------:R-:W2:Y:S02]  /*51f0*/  LDG.E.U16 R4, [R4.64] ;  /* 0x0000002404047981 */ /* 0x000ea4000c1e1500 */
[----:B--2---:R-:W-:-:S06]  /*5200*/  HADD2.F32 R2, -RZ, R4.H0_H0 ;  /* 0x20000004ff027230 */ /* 0x004fcc0000004100 */
[----:B------:R-:W0:Y:S02]  /*5210*/  F2I.S64.TRUNC R2, R2 ;  /* 0x0000000200027311 */ /* 0x000e24000020d900 */
[----:B0-----:R-:W-:Y:S01]  /*5220*/  PRMT R19, R2, 0x7610, R19 ;  /* 0x0000761002137816 */ /* 0x001fe20000000013 */
[----:B------:R-:W-:Y:S05]  /*5230*/  BRA `(.L_x_17674) ;  /* 0x00000b2000007947 */ /* 0x000fea0003800000 */
.L_x_17679:
[----:B------:R-:W2:Y:S02]  /*5240*/  LDG.E.64 R2, [R4.64] ;  /* 0x0000002404027981 */ /* 0x000ea4000c1e1b00 */
[----:B--2---:R-:W0:Y:S02]  /*5250*/  F2I.S64.F64.TRUNC R2, R2 ;  /* 0x0000000200027311 */ /* 0x004e24000030d900 */
[----:B0-----:R-:W-:Y:S01]  /*5260*/  PRMT R19, R2, 0x7610, R19 ;  /* 0x0000761002137816 */ /* 0x001fe20000000013 */
[----:B------:R-:W-:Y:S05]  /*5270*/  BRA `(.L_x_17674) ;  /* 0x00000ae000007947 */ /* 0x000fea0003800000 */
.L_x_17669:
        /* <DEDUP_REMOVED lines=12> */
.L_x_17683:
[----:B------:R-:W2:Y:S02]  /*5340*/  LDG.E.64 R4, [R4.64] ;  /* 0x0000002404047981 */ /* 0x000ea4000c1e1b00 */
[----:B--2---:R-:W0:Y:S02]  /*5350*/  F2I.S64.F64.TRUNC R2, R4 ;  /* 0x0000000400027311 */ /* 0x004e24000030d900 */
[----:B0-----:R-:W-:Y:S01]  /*5360*/  PRMT R19, R2, 0x7610, R19 ;  /* 0x0000761002137816 */ /* 0x001fe20000000013 */
[----:B------:R-:W-:Y:S05]  /*5370*/  BRA `(.L_x_17674) ;  /* 0x000009e000007947 */ /* 0x000fea0003800000 */
.L_x_17682:
        /* <DEDUP_REMOVED lines=28> */
.L_x_17685:
        /* <DEDUP_REMOVED lines=15> */
.L_x_17684:
[----:B------:R-:W2:Y:S02]  /*5630*/  LDG.E.U16 R2, [R4.64] ;  /* 0x0000002404027981 */ /* 0x000ea4000c1e1500 */
[----:B--2---:R-:W-:-:S06]  /*5640*/  PRMT R2, RZ, 0x5410, R2 ;  /* 0x00005410ff027816 */ /* 0x004fcc0000000002 */
[----:B------:R-:W0:Y:S02]  /*5650*/  F2I.S64.TRUNC R2, R2 ;  /* 0x0000000200027311 */ /* 0x000e24000020d900 */
[----:B0-----:R-:W-:Y:S01]  /*5660*/  PRMT R19, R2, 0x7610, R19 ;  /* 0x0000761002137816 */ /* 0x001fe20000000013 */
[----:B------:R-:W-:Y:S05]  /*5670*/  BRA `(.L_x_17674) ;  /* 0x000006e000007947 */ /* 0x000fea0003800000 */
.L_x_17681:
        /* <DEDUP_REMOVED lines=10> */
.L_x_17688:
        /* <DEDUP_REMOVED lines=21> */
.L_x_17692:
[----:B------:R-:W-:Y:S05]  /*5870*/  BSYNC B1 ;  /* 0x0000000000017941 */ /* 0x000fea0003800000 */
.L_x_17691:
[----:B------:R-:W-:Y:S01]  /*5880*/  IMAD.SHL.U32 R2, R2, 0x100000, RZ ;  /* 0x0010000002027824 */ /* 0x000fe200078e00ff */
[----:B------:R-:W-:-:S04]  /*5890*/  LEA R3, R0, 0x3b800000, 0x17 ;  /* 0x3b80000000037811 */ /* 0x000fc800078eb8ff */
[----:B------:R-:W-:Y:S02]  /*58a0*/  LOP3.LUT R2, R3, R2, R4, 0xfe, !PT ;  /* 0x0000000203027212 */ /* 0x000fe400078efe04 */
.L_x_17690:
[----:B------:R-:W-:Y:S05]  /*58b0*/  BSYNC B0 ;  /* 0x0000000000007941 */ /* 0x000fea0003800000 */
.L_x_17689:
[----:B------:R-:W0:Y:S02]  /*58c0*/  F2I.S64.TRUNC R2, R2 ;  /* 0x0000000200027311 */ /* 0x000e24000020d900 */
[----:B0-----:R-:W-:Y:S01]  /*58d0*/  PRMT R19, R2, 0x7610, R19 ;  /* 0x0000761002137816 */ /* 0x001fe20000000013 */
[----:B------:R-:W-:Y:S05]  /*58e0*/  BRA `(.L_x_17674) ;  /* 0x0000047000007947 */ /* 0x000fea0003800000 */
.L_x_17687:
        /* <DEDUP_REMOVED lines=21> */
.L_x_17696:
[----:B------:R-:W-:Y:S05]  /*5a40*/  BSYNC B1 ;  /* 0x0000000000017941 */ /* 0x000fea0003800000 */
.L_x_17695:
[----:B------:R-:W-:Y:S01]  /*5a50*/  IMAD.SHL.U32 R2, R2, 0x200000, RZ ;  /* 0x0020000002027824 */ /* 0x000fe200078e00ff */
[----:B------:R-:W-:-:S04]  /*5a60*/  LEA R3, R0, 0x37800000, 0x17 ;  /* 0x3780000000037811 */ /* 0x000fc800078eb8ff */
[----:B------:R-:W-:Y:S02]  /*5a70*/  LOP3.LUT R2, R3, R2, R4, 0xfe, !PT ;  /* 0x0000000203027212 */ /* 0x000fe400078efe04 */
.L_x_17694:
[----:B------:R-:W-:Y:S05]  /*5a80*/  BSYNC B0 ;  /* 0x0000000000007941 */ /* 0x000fea0003800000 */
.L_x_17693:
[----:B------:R-:W0:Y:S02]  /*5a90*/  F2I.S64.TRUNC R2, R2 ;  /* 0x0000000200027311 */ /* 0x000e24000020d900 */
[----:B0-----:R-:W-:Y:S01]  /*5aa0*/  PRMT R19, R2, 0x7610, R19 ;  /* 0x0000761002137816 */ /* 0x001fe20000000013 */
[----:B------:R-:W-:Y:S05]  /*5ab0*/  BRA `(.L_x_17674) ;  /* 0x000002a000007947 */ /* 0x000fea0003800000 */
.L_x_17686:
        /* <DEDUP_REMOVED lines=14> */
.L_x_17700:
[----:B------:R-:W-:Y:S05]  /*5ba0*/  BSYNC B0 ;  /* 0x0000000000007941 */ /* 0x000fea0003800000 */
.L_x_17699:
[----:B------:R-:W0:Y:S02]  /*5bb0*/  F2I.S64.TRUNC R2, R2 ;  /* 0x0000000200027311 */ /* 0x000e24000020d900 */
[----:B0-----:R-:W-:Y:S01]  /*5bc0*/  PRMT R19, R2, 0x7610, R19 ;  /* 0x0000761002137816 */ /* 0x001fe20000000013 */
[----:B------:R-:W-:Y:S05]  /*5bd0*/  BRA `(.L_x_17674) ;  /* 0x0000018000007947 */ /* 0x000fea0003800000 */
.L_x_17673:
        /* <DEDUP_REMOVED lines=21> */
.L_x_17698:
[----:B------:R0:W5:Y:S01]  /*5d30*/  LDG.E.U8 R19, [R4.64] ;  /* 0x0000002404137981 */ /* 0x000162000c1e1100 */
[----:B------:R-:W-:Y:S05]  /*5d40*/  BRA `(.L_x_17674) ;  /* 0x0000001000007947 */ /* 0x000fea0003800000 */
.L_x_17697:
[----:B------:R0:W5:Y:S02]  /*5d50*/  LDG.E.U8 R19, [R4.64] ;  /* 0x0000002404137981 */ /* 0x000164000c1e1100 */
.L_x_17674:
        /* <DEDUP_REMOVED lines=16> */
.L_x_17704:
[----:B------:R0:W5:Y:S01]  /*5e60*/  LDG.E.U8 R0, [R4.64] ;  /* 0x0000002404007981 */ /* 0x000162000c1e1100 */
[----:B------:R-:W-:Y:S05]  /*5e70*/  BRA `(.L_x_17706) ;  /* 0x00000dc000007947 */ /* 0x000fea0003800000 */
.L_x_17703:
        /* <DEDUP_REMOVED lines=8> */
.L_x_17708:
[----:B------:R0:W5:Y:S01]  /*5f00*/  LDG.E.U8 R0, [R4.64] ;  /* 0x0000002404007981 */ /* 0x000162000c1e1100 */
[----:B------:R-:W-:Y:S05]  /*5f10*/  BRA `(.L_x_17706) ;  /* 0x00000d2000007947 */ /* 0x000fea0003800000 */
.L_x_17707:
[----:B------:R0:W5:Y:S01]  /*5f20*/  LDG.E.U16 R0, [R4.64] ;  /* 0x0000002404007981 */ /* 0x000162000c1e1500 */
[----:B------:R-:W-:Y:S05]  /*5f30*/  BRA `(.L_x_17706) ;  /* 0x00000d0000007947 */ /* 0x000fea0003800000 */
.L_x_17702:
        /* <DEDUP_REMOVED lines=10> */
.L_x_17710:
[----:B------:R-:W2:Y:S02]  /*5fe0*/  LDG.E.U16 R2, [R4.64] ;  /* 0x0000002404027981 */ /* 0x000ea4000c1e1500 */
[----:B--2---:R-:W-:-:S06]  /*5ff0*/  HADD2.F32 R2, -RZ, R2.H0_H0 ;  /* 0x20000002ff027230 */ /* 0x004fcc0000004100 */
[----:B------:R-:W0:Y:S02]  /*6000*/  F2I.S64.TRUNC R2, R2 ;  /* 0x0000000200027311 */ /* 0x000e24000020d900 */
[----:B0-----:R-:W-:Y:S01]  /*6010*/  PRMT R0, R2, 0x7610, R0 ;  /* 0x0000761002007816 */ /* 0x001fe20000000000 */
[----:B------:R-:W-:Y:S05]  /*6020*/  BRA `(.L_x_17706) ;  /* 0x00000c1000007947 */ /* 0x000fea0003800000 */
.L_x_17709:
        /* <DEDUP_REMOVED lines=10> */
.L_x_17712:
[----:B------:R-:W2:Y:S02]  /*60d0*/  LDG.E.U16 R4, [R4.64] ;  /* 0x0000002404047981 */ /* 0x000ea4000c1e1500 */
[----:B--2---:R-:W-:-:S06]  /*60e0*/  HADD2.F32 R2, -RZ, R4.H0_H0 ;  /* 0x20000004ff027230 */ /* 0x004fcc0000004100 */
[----:B------:R-:W0:Y:S02]  /*60f0*/  F2I.S64.TRUNC R2, R2 ;  /* 0x0000000200027311 */ /* 0x000e24000020d900 */
[----:B0-----:R-:W-:Y:S01]  /*6100*/  PRMT R0, R2, 0x7610, R0 ;  /* 0x0000761002007816 */ /* 0x001fe20000000000 */
[----:B------:R-:W-:Y:S05]  /*6110*/  BRA `(.L_x_17706) ;  /* 0x00000b2000007947 */ /* 0x000fea0003800000 */
.L_x_17711:
[----:B------:R-:W2:Y:S02]  /*6120*/  LDG.E.64 R2, [R4.64] ;  /* 0x0000002404027981 */ /* 0x000ea4000c1e1b00 */
[----:B--2---:R-:W0:Y:S02]  /*6130*/  F2I.S64.F64.TRUNC R2, R2 ;  /* 0x0000000200027311 */ /* 0x004e24000030d900 */
[----:B0-----:R-:W-:Y:S01]  /*6140*/  PRMT R0, R2, 0x7610, R0 ;  /* 0x0000761002007816 */ /* 0x001fe20000000000 */
[----:B------:R-:W-:Y:S05]  /*6150*/  BRA `(.L_x_17706) ;  /* 0x00000ae000007947 */ /* 0x000fea0003800000 */
.L_x_17701:
        /* <DEDUP_REMOVED lines=12> */
.L_x_17715:
[----:B------:R-:W2:Y:S02]  /*6220*/  LDG.E.64 R4, [R4.64] ;  /* 0x0000002404047981 */ /* 0x000ea4000c1e1b00 */
[----:B--2---:R-:W0:Y:S02]  /*6230*/  F2I.S64.F64.TRUNC R2, R4 ;  /* 0x0000000400027311 */ /* 0x004e24000030d900 */
[----:B0-----:R-:W-:Y:S01]  /*6240*/  PRMT R0, R2, 0x7610, R0 ;  /* 0x0000761002007816 */ /* 0x001fe20000000000 */
[----:B------:R-:W-:Y:S05]  /*6250*/  BRA `(.L_x_17706) ;  /* 0x000009e000007947 */ /* 0x000fea0003800000 */
.L_x_17714:
        /* <DEDUP_REMOVED lines=28> */
.L_x_17717:
        /* <DEDUP_REMOVED lines=15> */
.L_x_17716:
[----:B------:R-:W2:Y:S02]  /*6510*/  LDG.E.U16 R2, [R4.64] ;  /* 0x0000002404027981 */ /* 0x000ea4000c1e1500 */
[----:B--2---:R-:W-:-:S06]  /*6520*/  PRMT R2, RZ, 0x5410, R2 ;  /* 0x00005410ff027816 */ /* 0x004fcc0000000002 */
[----:B------:R-:W0:Y:S02]  /*6530*/  F2I.S64.TRUNC R2, R2 ;  /* 0x0000000200027311 */ /* 0x000e24000020d900 */
[----:B0-----:R-:W-:Y:S01]  /*6540*/  PRMT R0, R2, 0x7610, R0 ;  /* 0x0000761002007816 */ /* 0x001fe20000000000 */
[----:B------:R-:W-:Y:S05]  /*6550*/  BRA `(.L_x_17706) ;  /* 0x000006e000007947 */ /* 0x000fea0003800000 */
.L_x_17713:
        /* <DEDUP_REMOVED lines=10> */
.L_x_17720:
        /* <DEDUP_REMOVED lines=21> */
.L_x_17724:
[----:B------:R-:W-:Y:S05]  /*6750*/  BSYNC B1 ;  /* 0x0000000000017941 */ /* 0x000fea0003800000 */
.L_x_17723:
[----:B------:R-:W-:Y:S01]  /*6760*/  IMAD.SHL.U32 R2, R2, 0x100000, RZ ;  /* 0x0010000002027824 */ /* 0x000fe200078e00ff */
[----:B------:R-:W-:-:S04]  /*6770*/  LEA R3, R0, 0x3b800000, 0x17 ;  /* 0x3b80000000037811 */ /* 0x000fc800078eb8ff */
[----:B------:R-:W-:Y:S02]  /*6780*/  LOP3.LUT R2, R3, R2, R4, 0xfe, !PT ;  /* 0x0000000203027212 */ /* 0x000fe400078efe04 */
.L_x_17722:
[----:B------:R-:W-:Y:S05]  /*6790*/  BSYNC B0 ;  /* 0x0000000000007941 */ /* 0x000fea0003800000 */
.L_x_17721:
[----:B------:R-:W0:Y:S02]  /*67a0*/  F2I.S64.TRUNC R2, R2 ;  /* 0x0000000200027311 */ /* 0x000e24000020d900 */
[----:B0-----:R-:W-:Y:S01]  /*67b0*/  PRMT R0, R2, 0x7610, R0 ;  /* 0x0000761002007816 */ /* 0x001fe20000000000 */
[----:B------:R-:W-:Y:S05]  /*67c0*/  BRA `(.L_x_17706) ;  /* 0x0000047000007947 */ /* 0x000fea0003800000 */
.L_x_17719:
        /* <DEDUP_REMOVED lines=21> */
.L_x_17728:
[----:B------:R-:W-:Y:S05]  /*6920*/  BSYNC B1 ;  /* 0x0000000000017941 */ /* 0x000fea0003800000 */
.L_x_17727:
[----:B------:R-:W-:Y:S01]  /*6930*/  IMAD.SHL.U32 R2, R2, 0x200000, RZ ;  /* 0x0020000002027824 */ /* 0x000fe200078e00ff */
[----:B------:R-:W-:-:S04]  /*6940*/  LEA R3, R0, 0x37800000, 0x17 ;  /* 0x3780000000037811 */ /* 0x000fc800078eb8ff */
[----:B------:R-:W-:Y:S02]  /*6950*/  LOP3.LUT R2, R3, R2, R4, 0xfe, !PT ;  /* 0x0000000203027212 */ /* 0x000fe400078efe04 */
.L_x_17726:
[----:B------:R-:W-:Y:S05]  /*6960*/  BSYNC B0 ;  /* 0x0000000000007941 */ /* 0x000fea0003800000 */
.L_x_17725:
[----:B------:R-:W0:Y:S02]  /*6970*/  F2I.S64.TRUNC R2, R2 ;  /* 0x0000000200027311 */ /* 0x000e24000020d900 */
[----:B0-----:R-:W-:Y:S01]  /*6980*/  PRMT R0, R2, 0x7610, R0 ;  /* 0x0000761002007816 */ /* 0x001fe20000000000 */
[----:B------:R-:W-:Y:S05]  /*6990*/  BRA `(.L_x_17706) ;  /* 0x000002a000007947 */ /* 0x000fea0003800000 */
.L_x_17718:
        /* <DEDUP_REMOVED lines=14> */
.L_x_17732:
[----:B------:R-:W-:Y:S05]  /*6a80*/  BSYNC B0 ;  /* 0x0000000000007941 */ /* 0x000fea0003800000 */
.L_x_17731:
[----:B------:R-:W0:Y:S02]  /*6a90*/  F2I.S64.TRUNC R2, R2 ;  /* 0x0000000200027311 */ /* 0x000e24000020d900 */
[----:B0-----:R-:W-:Y:S01]  /*6aa0*/  PRMT R0, R2, 0x7610, R0 ;  /* 0x0000761002007816 */ /* 0x001fe20000000000 */
[----:B------:R-:W-:Y:S05]  /*6ab0*/  BRA `(.L_x_17706) ;  /* 0x0000018000007947 */ /* 0x000fea0003800000 */
.L_x_17705:
        /* <DEDUP_REMOVED lines=21> */
.L_x_17730:
[----:B------:R0:W5:Y:S01]  /*6c10*/  LDG.E.U8 R0, [R4.64] ;  /* 0x0000002404007981 */ /* 0x000162000c1e1100 */
[----:B------:R-:W-:Y:S05]  /*6c20*/  BRA `(.L_x_17706) ;  /* 0x0000001000007947 */ /* 0x000fea0003800000 */
.L_x_17729:
[----:B------:R0:W5:Y:S02]  /*6c30*/  LDG.E.U8 R0, [R4.64] ;  /* 0x0000002404007981 */ /* 0x000164000c1e1100 */
.L_x_17706:
        /* <DEDUP_REMOVED lines=17> */
.L_x_17736:
[----:B------:R0:W-:Y:S01]  /*6d50*/  STG.E.U8 [R16.64], R3 ;  /* 0x0000000310007986 */ /* 0x0001e2000c101124 */
[----:B------:R-:W-:Y:S05]  /*6d60*/  BRA `(.L_x_17738) ;  /* 0x00000e9000007947 */ /* 0x000fea0003800000 */
.L_x_17735:
        /* <DEDUP_REMOVED lines=10> */
.L_x_17740:
[----:B------:R-:W-:-:S05]  /*6e10*/  LOP3.LUT R3, R3, 0xff, RZ, 0xc0, !PT ;  /* 0x000000ff03037812 */ /* 0x000fca00078ec0ff */
[----:B------:R0:W-:Y:S01]  /*6e20*/  STG.E [R16.64], R3 ;  /* 0x0000000310007986 */ /* 0x0001e2000c101924 */
[----:B------:R-:W-:Y:S05]  /*6e30*/  BRA `(.L_x_17738) ;  /* 0x00000dc000007947 */ /* 0x000fea0003800000 */
.L_x_17739:
[----:B------:R-:W-:-:S05]  /*6e40*/  LOP3.LUT R3, R3, 0xff, RZ, 0xc0, !PT ;  /* 0x000000ff03037812 */ /* 0x000fca00078ec0ff */
[----:B------:R0:W-:Y:S01]  /*6e50*/  STG.E.U16 [R16.64], R3 ;  /* 0x0000000310007986 */ /* 0x0001e2000c101524 */
[----:B------:R-:W-:Y:S05]  /*6e60*/  BRA `(.L_x_17738) ;  /* 0x00000d9000007947 */ /* 0x000fea0003800000 */
.L_x_17734:
        /* <DEDUP_REMOVED lines=10> */
.L_x_17742:
[----:B------:R-:W-:-:S04]  /*6f10*/  LOP3.LUT R3, R3, 0xff, RZ, 0xc0, !PT ;  /* 0x000000ff03037812 */ /* 0x000fc800078ec0ff */
[----:B------:R-:W0:Y:S02]  /*6f20*/  I2F.U16 R0, R3 ;  /* 0x0000000300007306 */ /* 0x000e240000101000 */
[----:B0-----:R-:W-:-:S05]  /*6f30*/  F2FP.PACK_AB R0, RZ, R0 ;  /* 0x00000000ff00723e */ /* 0x001fca00000000ff */
[----:B------:R0:W-:Y:S01]  /*6f40*/  STG.E.U16 [R16.64], R0 ;  /* 0x0000000010007986 */ /* 0x0001e2000c101524 */
[----:B------:R-:W-:Y:S05]  /*6f50*/  BRA `(.L_x_17738) ;  /* 0x00000ca000007947 */ /* 0x000fea0003800000 */
.L_x_17741:
        /* <DEDUP_REMOVED lines=11> */
.L_x_17744:
[----:B------:R-:W-:-:S06]  /*7010*/  LOP3.LUT R3, R3, 0xff, RZ, 0xc0, !PT ;  /* 0x000000ff03037812 */ /* 0x000fcc00078ec0ff */
[----:B------:R-:W0:Y:S02]  /*7020*/  I2F.U16 R3, R3 ;  /* 0x0000000300037306 */ /* 0x000e240000101000 */
[----:B0-----:R-:W-:-:S04]  /*7030*/  F2FP.PACK_AB R3, RZ, R3 ;  /* 0x00000003ff03723e */ /* 0x001fc800000000ff */
[----:B------:R-:W-:-:S05]  /*7040*/  PRMT R3, R3, 0x5410, RZ ;  /* 0x0000541003037816 */ /* 0x000fca00000000ff */
[----:B------:R0:W-:Y:S01]  /*7050*/  STG.E [R16.64], R3 ;  /* 0x0000000310007986 */ /* 0x0001e2000c101924 */
[----:B------:R-:W-:Y:S05]  /*7060*/  BRA `(.L_x_17738) ;  /* 0x00000b9000007947 */ /* 0x000fea0003800000 */
.L_x_17743:
[----:B------:R-:W-:-:S06]  /*7070*/  LOP3.LUT R3, R3, 0xff, RZ, 0xc0, !PT ;  /* 0x000000ff03037812 */ /* 0x000fcc00078ec0ff */
[----:B------:R-:W0:Y:S02]  /*7080*/  I2F.F64.U16 R2, R3 ;  /* 0x0000000300027312 */ /* 0x000e240000101800 */
[----:B0-----:R0:W-:Y:S01]  /*7090*/  STG.E.64 [R16.64], R2 ;  /* 0x0000000210007986 */ /* 0x0011e2000c101b24 */
[----:B------:R-:W-:Y:S05]  /*70a0*/  BRA `(.L_x_17738) ;  /* 0x00000b5000007947 */ /* 0x000fea0003800000 */
.L_x_17733:
        /* <DEDUP_REMOVED lines=12> */
.L_x_17747:
[----:B------:R-:W-:Y:S01]  /*7170*/  LOP3.LUT R4, R3, 0xff, RZ, 0xc0, !PT ;  /* 0x000000ff03047812 */ /* 0x000fe200078ec0ff */
[----:B------:R-:W-:-:S05]  /*7180*/  CS2R R6, SRZ ;  /* 0x0000000000067805 */ /* 0x000fca000001ff00 */
[----:B------:R-:W0:Y:S02]  /*7190*/  I2F.F64.U16 R4, R4 ;  /* 0x0000000400047312 */ /* 0x000e240000101800 */
[----:B0-----:R0:W-:Y:S01]  /*71a0*/  STG.E.128 [R16.64], R4 ;  /* 0x0000000410007986 */ /* 0x0011e2000c101d24 */
[----:B------:R-:W-:Y:S05]  /*71b0*/  BRA `(.L_x_17738) ;  /* 0x00000a4000007947 */ /* 0x000fea0003800000 */
.L_x_17746:
        /* <DEDUP_REMOVED lines=22> */
.L_x_17751:
[----:B------:R-:W-:Y:S05]  /*7320*/  BSYNC B0 ;  /* 0x0000000000007941 */ /* 0x000fea0003800000 */
.L_x_17750:
[----:B------:R-:W-:-:S05]  /*7330*/  LOP3.LUT R3, R0, R3, RZ, 0xfc, !PT ;  /* 0x0000000300037212 */ /* 0x000fca00078efcff */
[----:B------:R0:W-:Y:S01]  /*7340*/  STG.E.U8 [R16.64], R3 ;  /* 0x0000000310007986 */ /* 0x0001e2000c101124 */
[----:B------:R-:W-:Y:S05]  /*7350*/  BRA `(.L_x_17738) ;  /* 0x000008a000007947 */ /* 0x000fea0003800000 */
.L_x_17749:
        /* <DEDUP_REMOVED lines=14> */
.L_x_17753:
[----:B------:R-:W-:Y:S01]  /*7440*/  IMAD.MOV.U32 R0, RZ, RZ, 0x7f ;  /* 0x0000007fff007424 */ /* 0x000fe200078e00ff */
[----:B------:R-:W-:-:S04]  /*7450*/  ISETP.GT.U32.AND P0, PT, R2, 0x7f800000, PT ;  /* 0x7f8000000200780c */ /* 0x000fc80003f04070 */
[----:B------:R-:W-:-:S04]  /*7460*/  SEL R0, R0, 0x7c, P0 ;  /* 0x0000007c00007807 */ /* 0x000fc80000000000 */
.L_x_17754:
[----:B------:R-:W-:Y:S05]  /*7470*/  BSYNC B0 ;  /* 0x0000000000007941 */ /* 0x000fea0003800000 */
.L_x_17752:
[----:B------:R-:W-:-:S04]  /*7480*/  LOP3.LUT R2, R3, 0x80000000, RZ, 0xc0, !PT ;  /* 0x8000000003027812 */ /* 0x000fc800078ec0ff */
[----:B------:R-:W-:-:S04]  /*7490*/  SHF.R.U32.HI R3, RZ, 0x18, R2 ;  /* 0x00000018ff037819 */ /* 0x000fc80000011602 */
[----:B------:R-:W-:-:S05]  /*74a0*/  LOP3.LUT R3, R0, R3, RZ, 0xfc, !PT ;  /* 0x0000000300037212 */ /* 0x000fca00078efcff */
[----:B------:R0:W-:Y:S01]  /*74b0*/  STG.E.U8 [R16.64], R3 ;  /* 0x0000000310007986 */ /* 0x0001e2000c101124 */
[----:B------:R-:W-:Y:S05]  /*74c0*/  BRA `(.L_x_17738) ;  /* 0x0000073000007947 */ /* 0x000fea0003800000 */
.L_x_17748:
[----:B------:R-:W-:-:S04]  /*74d0*/  LOP3.LUT R3, R3, 0xff, RZ, 0xc0, !PT ;  /* 0x000000ff03037812 */ /* 0x000fc800078ec0ff */
[----:B------:R-:W0:Y:S02]  /*74e0*/  I2F.U16 R0, R3 ;  /* 0x0000000300007306 */ /* 0x000e240000101000 */
[----:B0-----:R-:W-:-:S05]  /*74f0*/  F2FP.BF16.PACK_AB R0, RZ, R0 ;  /* 0x00000000ff00723e */ /* 0x001fca00000010ff */
[----:B------:R0:W-:Y:S01]  /*7500*/  STG.E.U16 [R16.64], R0 ;  /* 0x0000000010007986 */ /* 0x0001e2000c101524 */
[----:B------:R-:W-:Y:S05]  /*7510*/  BRA `(.L_x_17738) ;  /* 0x000006e000007947 */ /* 0x000fea0003800000 */
.L_x_17745:
        /* <DEDUP_REMOVED lines=11> */
.L_x_17757:
        /* <DEDUP_REMOVED lines=18> */
.L_x_17760:
[----:B------:R-:W-:-:S04]  /*76f0*/  LOP3.LUT R2, R3, 0x80000000, RZ, 0xc0, !PT ;  /* 0x8000000003027812 */ /* 0x000fc800078ec0ff */
[----:B------:R-:W-:-:S04]  /*7700*/  SHF.R.U32.HI R3, RZ, 0x18, R2 ;  /* 0x00000018ff037819 */ /* 0x000fc80000011602 */
[----:B------:R-:W-:-:S04]  /*7710*/  LOP3.LUT R0, R0, R3, RZ, 0xfc, !PT ;  /* 0x0000000300007212 */ /* 0x000fc800078efcff */
[----:B------:R-:W-:Y:S02]  /*7720*/  PRMT R8, R0, 0x7610, R8 ;  /* 0x0000761000087816 */ /* 0x000fe40000000008 */
.L_x_17759:
[----:B------:R-:W-:Y:S05]  /*7730*/  BSYNC B0 ;  /* 0x0000000000007941 */ /* 0x000fea0003800000 */
.L_x_17758:
[----:B------:R0:W-:Y:S01]  /*7740*/  STG.E.U8 [R16.64], R8 ;  /* 0x0000000810007986 */ /* 0x0001e2000c101124 */
[----:B------:R-:W-:Y:S05]  /*7750*/  BRA `(.L_x_17738) ;  /* 0x000004a000007947 */ /* 0x000fea0003800000 */
.L_x_17756:
        /* <DEDUP_REMOVED lines=18> */
.L_x_17763:
[----:B------:R-:W-:-:S04]  /*7880*/  LOP3.LUT R2, R3, 0x80000000, RZ, 0xc0, !PT ;  /* 0x8000000003027812 */ /* 0x000fc800078ec0ff */
[----:B------:R-:W-:-:S04]  /*7890*/  SHF.R.U32.HI R3, RZ, 0x18, R2 ;  /* 0x00000018ff037819 */ /* 0x000fc80000011602 */
[----:B------:R-:W-:-:S04]  /*78a0*/  LOP3.LUT R0, R0, R3, RZ, 0xfc, !PT ;  /* 0x0000000300007212 */ /* 0x000fc800078efcff */
[----:B------:R-:W-:Y:S02]  /*78b0*/  PRMT R8, R0, 0x7610, R8 ;  /* 0x0000761000087816 */ /* 0x000fe40000000008 */
.L_x_17762:
[----:B------:R-:W-:Y:S05]  /*78c0*/  BSYNC B0 ;  /* 0x0000000000007941 */ /* 0x000fea0003800000 */
.L_x_17761:
[----:B------:R0:W-:Y:S01]  /*78d0*/  STG.E.U8 [R16.64], R8 ;  /* 0x0000000810007986 */ /* 0x0001e2000c101124 */
[----:B------:R-:W-:Y:S05]  /*78e0*/  BRA `(.L_x_17738) ;  /* 0x0000031000007947 */ /* 0x000fea0003800000 */
.L_x_17755:
        /* <DEDUP_REMOVED lines=23> */
.L_x_17737:
        /* <DEDUP_REMOVED lines=20> */
.L_x_17765:
[----:B------:R-:W-:Y:S01]  /*7ba0*/  LOP3.LUT R2, R3, 0xff, RZ, 0xc0, !PT ;  /* 0x000000ff03027812 */ /* 0x000fe200078ec0ff */
[----:B------:R-:W-:-:S05]  /*7bb0*/  IMAD.MOV.U32 R3, RZ, RZ, RZ ;  /* 0x000000ffff037224 */ /* 0x000fca00078e00ff */
[----:B------:R0:W-:Y:S01]  /*7bc0*/  STG.E.64 [R16.64], R2 ;  /* 0x0000000210007986 */ /* 0x0001e2000c101b24 */
[----:B------:R-:W-:Y:S05]  /*7bd0*/  BRA `(.L_x_17738) ;  /* 0x0000002000007947 */ /* 0x000fea0003800000 */
.L_x_17764:
[----:B------:R-:W-:-:S05]  /*7be0*/  LOP3.LUT R3, R3, 0xff, RZ, 0xc0, !PT ;  /* 0x000000ff03037812 */ /* 0x000fca00078ec0ff */
[----:B------:R0:W-:Y:S02]  /*7bf0*/  STG.E [R16.64], R3 ;  /* 0x0000000310007986 */ /* 0x0001e4000c101924 */
.L_x_17738:
        /* <DEDUP_REMOVED lines=258> */
.L_x_17766:
        /* <DEDUP_REMOVED lines=18> */
.L_x_17770:
[----:B------:R0:W5:Y:S01]  /*8d40*/  LDG.E.U8 R19, [R4.64] ;  /* 0x0000002404137981 */ /* 0x000162000c1e1100 */
[----:B------:R-:W-:Y:S05]  /*8d50*/  BRA `(.L_x_17772) ;  /* 0x00000dc000007947 */ /* 0x000fea0003800000 */
.L_x_17769:
        /* <DEDUP_REMOVED lines=8> */
.L_x_17774:
[----:B------:R0:W5:Y:S01]  /*8de0*/  LDG.E.U8 R19, [R4.64] ;  /* 0x0000002404137981 */ /* 0x000162000c1e1100 */
[----:B------:R-:W-:Y:S05]  /*8df0*/  BRA `(.L_x_17772) ;  /* 0x00000d2000007947 */ /* 0x000fea0003800000 */
.L_x_17773:
[----:B------:R0:W5:Y:S01]  /*8e00*/  LDG.E.U16 R19, [R4.64] ;  /* 0x0000002404137981 */ /* 0x000162000c1e1500 */
[----:B------:R-:W-:Y:S05]  /*8e10*/  BRA `(.L_x_17772) ;  /* 0x00000d0000007947 */ /* 0x000fea0003800000 */
.L_x_17768:
        /* <DEDUP_REMOVED lines=10> */
.L_x_17776:
[----:B------:R-:W2:Y:S02]  /*8ec0*/  LDG.E.U16 R2, [R4.64] ;  /* 0x0000002404027981 */ /* 0x000ea4000c1e1500 */
[----:B--2---:R-:W-:-:S06]  /*8ed0*/  HADD2.F32 R2, -RZ, R2.H0_H0 ;  /* 0x20000002ff027230 */ /* 0x004fcc0000004100 */
[----:B------:R-:W0:Y:S02]  /*8ee0*/  F2I.S64.TRUNC R2, R2 ;  /* 0x0000000200027311 */ /* 0x000e24000020d900 */
[----:B0-----:R-:W-:Y:S01]  /*8ef0*/  PRMT R19, R2, 0x7610, R19 ;  /* 0x0000761002137816 */ /* 0x001fe20000000013 */
[----:B------:R-:W-:Y:S05]  /*8f00*/  BRA `(.L_x_17772) ;  /* 0x00000c1000007947 */ /* 0x000fea0003800000 */
.L_x_17775:
        /* <DEDUP_REMOVED lines=10> */
.L_x_17778:
[----:B------:R-:W2:Y:S02]  /*8fb0*/  LDG.E.U16 R4, [R4.64] ;  /* 0x0000002404047981 */ /* 0x000ea4000c1e1500 */
[----:B--2---:R-:W-:-:S06]  /*8fc0*/  HADD2.F32 R2, -RZ, R4.H0_H0 ;  /* 0x20000004ff027230 */ /* 0x004fcc0000004100 */
[----:B------:R-:W0:Y:S02]  /*8fd0*/  F2I.S64.TRUNC R2, R2 ;  /* 0x0000000200027311 */ /* 0x000e24000020d900 */
[----:B0-----:R-:W-:Y:S01]  /*8fe0*/  PRMT R19, R2, 0x7610, R19 ;  /* 0x0000761002137816 */ /* 0x001fe20000000013 */
[----:B------:R-:W-:Y:S05]  /*8ff0*/  BRA `(.L_x_17772) ;  /* 0x00000b2000007947 */ /* 0x000fea0003800000 */
.L_x_17777:
[----:B------:R-:W2:Y:S02]  /*9000*/  LDG.E.64 R2, [R4.64] ;  /* 0x0000002404027981 */ /* 0x000ea4000c1e1b00 */
[----:B--2---:R-:W0:Y:S02]  /*9010*/  F2I.S64.F64.TRUNC R2, R2 ;  /* 0x0000000200027311 */ /* 0x004e24000030d900 */
[----:B0-----:R-:W-:Y:S01]  /*9020*/  PRMT R19, R2, 0x7610, R19 ;  /* 0x0000761002137816 */ /* 0x001fe20000000013 */
[----:B------:R-:W-:Y:S05]  /*9030*/  BRA `(.L_x_17772) ;  /* 0x00000ae000007947 */ /* 0x000fea0003800000 */
.L_x_17767:
        /* <DEDUP_REMOVED lines=12> */
.L_x_17781:
[----:B------:R-:W2:Y:S02]  /*9100*/  LDG.E.64 R4, [R4.64] ;  /* 0x0000002404047981 */ /* 0x000ea4000c1e1b00 */
[----:B--2---:R-:W0:Y:S02]  /*9110*/  F2I.S64.F64.TRUNC R2, R4 ;  /* 0x0000000400027311 */ /* 0x004e24000030d900 */
[----:B0-----:R-:W-:Y:S01]  /*9120*/  PRMT R19, R2, 0x7610, R19 ;  /* 0x0000761002137816 */ /* 0x001fe20000000013 */
[----:B------:R-:W-:Y:S05]  /*9130*/  BRA `(.L_x_17772) ;  /* 0x000009e000007947 */ /* 0x000fea0003800000 */
.L_x_17780:
        /* <DEDUP_REMOVED lines=28> */
.L_x_17783:
        /* <DEDUP_REMOVED lines=15> */
.L_x_17782:
[----:B------:R-:W2:Y:S02]  /*93f0*/  LDG.E.U16 R2, [R4.64] ;  /* 0x0000002404027981 */ /* 0x000ea4000c1e1500 */
[----:B--2---:R-:W-:-:S06]  /*9400*/  PRMT R2, RZ, 0x5410, R2 ;  /* 0x00005410ff027816 */ /* 0x004fcc0000000002 */
[----:B------:R-:W0:Y:S02]  /*9410*/  F2I.S64.TRUNC R2, R2 ;  /* 0x0000000200027311 */ /* 0x000e24000020d900 */
[----:B0-----:R-:W-:Y:S01]  /*9420*/  PRMT R19, R2, 0x7610, R19 ;  /* 0x0000761002137816 */ /* 0x001fe20000000013 */
[----:B------:R-:W-:Y:S05]  /*9430*/  BRA `(.L_x_17772) ;  /* 0x000006e000007947 */ /* 0x000fea0003800000 */
.L_x_17779:
        /* <DEDUP_REMOVED lines=10> */
.L_x_17786:
        /* <DEDUP_REMOVED lines=21> */
.L_x_17790:
[----:B------:R-:W-:Y:S05]  /*9630*/  BSYNC B1 ;  /* 0x0000000000017941 */ /* 0x000fea0003800000 */
.L_x_17789:
[----:B------:R-:W-:Y:S01]  /*9640*/  IMAD.SHL.U32 R2, R2, 0x100000, RZ ;  /* 0x0010000002027824 */ /* 0x000fe200078e00ff */
[----:B------:R-:W-:-:S04]  /*9650*/  LEA R3, R0, 0x3b800000, 0x17 ;  /* 0x3b80000000037811 */ /* 0x000fc800078eb8ff */
[----:B------:R-:W-:Y:S02]  /*9660*/  LOP3.LUT R2, R3, R2, R4, 0xfe, !PT ;  /* 0x0000000203027212 */ /* 0x000fe400078efe04 */
.L_x_17788:
[----:B------:R-:W-:Y:S05]  /*9670*/  BSYNC B0 ;  /* 0x0000000000007941 */ /* 0x000fea0003800000 */
.L_x_17787:
[----:B------:R-:W0:Y:S02]  /*9680*/  F2I.S64.TRUNC R2, R2 ;  /* 0x0000000200027311 */ /* 0x000e24000020d900 */
[----:B0-----:R-:W-:Y:S01]  /*9690*/  PRMT R19, R2, 0x7610, R19 ;  /* 0x0000761002137816 */ /* 0x001fe20000000013 */
[----:B------:R-:W-:Y:S05]  /*96a0*/  BRA `(.L_x_17772) ;  /* 0x0000047000007947 */ /* 0x000fea0003800000 */
.L_x_17785:
        /* <DEDUP_REMOVED lines=21> */
.L_x_17794:
[----:B------:R-:W-:Y:S05]  /*9800*/  BSYNC B1 ;  /* 0x0000000000017941 */ /* 0x000fea0003800000 */
.L_x_17793:
[----:B------:R-:W-:Y:S01]  /*9810*/  IMAD.SHL.U32 R2, R2, 0x200000, RZ ;  /* 0x0020000002027824 */ /* 0x000fe200078e00ff */
[----:B------:R-:W-:-:S04]  /*9820*/  LEA R3, R0, 0x37800000, 0x17 ;  /* 0x3780000000037811 */ /* 0x000fc800078eb8ff */
[----:B------:R-:W-:Y:S02]  /*9830*/  LOP3.LUT R2, R3, R2, R4, 0xfe, !PT ;  /* 0x0000000203027212 */ /* 0x000fe400078efe04 */
.L_x_17792:
[----:B------:R-:W-:Y:S05]  /*9840*/  BSYNC B0 ;  /* 0x0000000000007941 */ /* 0x000fea0003800000 */
.L_x_17791:
[----:B------:R-:W0:Y:S02]  /*9850*/  F2I.S64.TRUNC R2, R2 ;  /* 0x0000000200027311 */ /* 0x000e24000020d900 */
[----:B0-----:R-:W-:Y:S01]  /*9860*/  PRMT R19, R2, 0x7610, R19 ;  /* 0x0000761002137816 */ /* 0x001fe20000000013 */
[----:B------:R-:W-:Y:S05]  /*9870*/  BRA `(.L_x_17772) ;  /* 0x000002a000007947 */ /* 0x000fea0003800000 */
.L_x_17784:
        /* <DEDUP_REMOVED lines=14> */
.L_x_17798:
[----:B------:R-:W-:Y:S05]  /*9960*/  BSYNC B0 ;  /* 0x0000000000007941 */ /* 0x000fea0003800000 */
.L_x_17797:
[----:B------:R-:W0:Y:S02]  /*9970*/  F2I.S64.TRUNC R2, R2 ;  /* 0x0000000200027311 */ /* 0x000e24000020d900 */
[----:B0-----:R-:W-:Y:S01]  /*9980*/  PRMT R19, R2, 0x7610, R19 ;  /* 0x0000761002137816 */ /* 0x001fe20000000013 */
[----:B------:R-:W-:Y:S05]  /*9990*/  BRA `(.L_x_17772) ;  /* 0x0000018000007947 */ /* 0x000fea0003800000 */
.L_x_17771:
        /* <DEDUP_REMOVED lines=21> */
.L_x_17796:
[----:B------:R0:W5:Y:S01]  /*9af0*/  LDG.E.U8 R19, [R4.64] ;  /* 0x0000002404137981 */ /* 0x000162000c1e1100 */
[----:B------:R-:W-:Y:S05]  /*9b00*/  BRA `(.L_x_17772) ;  /* 0x0000001000007947 */ /* 0x000fea0003800000 */
.L_x_17795:
[----:B------:R0:W5:Y:S02]  /*9b10*/  LDG.E.U8 R19, [R4.64] ;  /* 0x0000002404137981 */ /* 0x000164000c1e1100 */
.L_x_17772:
        /* <DEDUP_REMOVED lines=16> */
.L_x_17802:
[----:B------:R0:W5:Y:S01]  /*9c20*/  LDG.E.U8 R0, [R4.64] ;  /* 0x0000002404007981 */ /* 0x000162000c1e1100 */
[----:B------:R-:W-:Y:S05]  /*9c30*/  BRA `(.L_x_17804) ;  /* 0x00000dc000007947 */ /* 0x000fea0003800000 */
.L_x_17801:
        /* <DEDUP_REMOVED lines=8> */
.L_x_17806:
[----:B------:R0:W5:Y:S01]  /*9cc0*/  LDG.E.U8 R0, [R4.64] ;  /* 0x0000002404007981 */ /* 0x000162000c1e1100 */
[----:B------:R-:W-:Y:S05]  /*9cd0*/  BRA `(.L_x_17804) ;  /* 0x00000d2000007947 */ /* 0x000fea0003800000 */
.L_x_17805:
[----:B------:R0:W5:Y:S01]  /*9ce0*/  LDG.E.U16 R0, [R4.64] ;  /* 0x0000002404007981 */ /* 0x000162000c1e1500 */
[----:B------:R-:W-:Y:S05]  /*9cf0*/  BRA `(.L_x_17804) ;  /* 0x00000d0000007947 */ /* 0x000fea0003800000 */
.L_x_17800:
        /* <DEDUP_REMOVED lines=10> */
.L_x_17808:
[----:B------:R-:W2:Y:S02]  /*9da0*/  LDG.E.U16 R2, [R4.64] ;  /* 0x0000002404027981 */ /* 0x000ea4000c1e1500 */
[----:B--2---:R-:W-:-:S06]  /*9db0*/  HADD2.F32 R2, -RZ, R2.H0_H0 ;  /* 0x20000002ff027230 */ /* 0x004fcc0000004100 */
[----:B------:R-:W0:Y:S02]  /*9dc0*/  F2I.S64.TRUNC R2, R2 ;  /* 0x0000000200027311 */ /* 0x000e24000020d900 */
[----:B0-----:R-:W-:Y:S01]  /*9dd0*/  PRMT R0, R2, 0x7610, R0 ;  /* 0x0000761002007816 */ /* 0x001fe20000000000 */
[----:B------:R-:W-:Y:S05]  /*9de0*/  BRA `(.L_x_17804) ;  /* 0x00000c1000007947 */ /* 0x000fea0003800000 */
.L_x_17807:
        /* <DEDUP_REMOVED lines=10> */
.L_x_17810:
[----:B------:R-:W2:Y:S02]  /*9e90*/  LDG.E.U16 R4, [R4.64] ;  /* 0x0000002404047981 */ /* 0x000ea4000c1e1500 */
[----:B--2---:R-:W-:-:S06]  /*9ea0*/  HADD2.F32 R2, -RZ, R4.H0_H0 ;  /* 0x20000004ff027230 */ /* 0x004fcc0000004100 */
[----:B------:R-:W0:Y:S02]  /*9eb0*/  F2I.S64.TRUNC R2, R2 ;  /* 0x0000000200027311 */ /* 0x000e24000020d900 */
[----:B0-----:R-:W-:Y:S01]  /*9ec0*/  PRMT R0, R2, 0x7610, R0 ;  /* 0x0000761002007816 */ /* 0x001fe20000000000 */
[----:B------:R-:W-:Y:S05]  /*9ed0*/  BRA `(.L_x_17804) ;  /* 0x00000b2000007947 */ /* 0x000fea0003800000 */
.L_x_17809:
[----:B------:R-:W2:Y:S02]  /*9ee0*/  LDG.E.64 R2, [R4.64] ;  /* 0x0000002404027981 */ /* 0x000ea4000c1e1b00 */
[----:B--2---:R-:W0:Y:S02]  /*9ef0*/  F2I.S64.F64.TRUNC R2, R2 ;  /* 0x0000000200027311 */ /* 0x004e24000030d900 */
[----:B0-----:R-:W-:Y:S01]  /*9f00*/  PRMT R0, R2, 0x7610, R0 ;  /* 0x0000761002007816 */ /* 0x001fe20000000000 */
[----:B------:R-:W-:Y:S05]  /*9f10*/  BRA `(.L_x_17804) ;  /* 0x00000ae000007947 */ /* 0x000fea0003800000 */
.L_x_17799:
        /* <DEDUP_REMOVED lines=12> */
.L_x_17813:
[----:B------:R-:W2:Y:S02]  /*9fe0*/  LDG.E.64 R4, [R4.64] ;  /* 0x0000002404047981 */ /* 0x000ea4000c1e1b00 */
[----:B--2---:R-:W0:Y:S02]  /*9ff0*/  F2I.S64.F64.TRUNC R2, R4 ;  /* 0x0000000400027311 */ /* 0x004e24000030d900 */
[----:B0-----:R-:W-:Y:S01]  /*a000*/  PRMT R0, R2, 0x7610, R0 ;  /* 0x0000761002007816 */ /* 0x001fe20000000000 */
[----:B------:R-:W-:Y:S05]  /*a010*/  BRA `(.L_x_17804) ;  /* 0x000009e000007947 */ /* 0x000fea0003800000 */
.L_x_17812:
        /* <DEDUP_REMOVED lines=28> */
.L_x_17815:
        /* <DEDUP_REMOVED lines=15> */
.L_x_17814:
[----:B------:R-:W2:Y:S02]  /*a2d0*/  LDG.E.U16 R2, [R4.64] ;  /* 0x0000002404027981 */ /* 0x000ea4000c1e1500 */
[----:B--2---:R-:W-:-:S06]  /*a2e0*/  PRMT R2, RZ, 0x5410, R2 ;  /* 0x00005410ff027816 */ /* 0x004fcc0000000002 */
[----:B------:R-:W0:Y:S02]  /*a2f0*/  F2I.S64.TRUNC R2, R2 ;  /* 0x0000000200027311 */ /* 0x000e24000020d900 */
[----:B0-----:R-:W-:Y:S01]  /*a300*/  PRMT R0, R2, 0x7610, R0 ;  /* 0x0000761002007816 */ /* 0x001fe20000000000 */
[----:B------:R-:W-:Y:S05]  /*a310*/  BRA `(.L_x_17804) ;  /* 0x000006e000007947 */ /* 0x000fea0003800000 */
.L_x_17811:
        /* <DEDUP_REMOVED lines=10> */
.L_x_17818:
        /* <DEDUP_REMOVED lines=21> */
.L_x_17822:
[----:B------:R-:W-:Y:S05]  /*a510*/  BSYNC B1 ;  /* 0x0000000000017941 */ /* 0x000fea0003800000 */
.L_x_17821:
[----:B------:R-:W-:Y:S01]  /*a520*/  IMAD.SHL.U32 R2, R2, 0x100000, RZ ;  /* 0x0010000002027824 */ /* 0x000fe200078e00ff */
[----:B------:R-:W-:-:S04]  /*a530*/  LEA R3, R0, 0x3b800000, 0x17 ;  /* 0x3b80000000037811 */ /* 0x000fc800078eb8ff */
[----:B------:R-:W-:Y:S02]  /*a540*/  LOP3.LUT R2, R3, R2, R4, 0xfe, !PT ;  /* 0x0000000203027212 */ /* 0x000fe400078efe04 */
.L_x_17820:
[----:B------:R-:W-:Y:S05]  /*a550*/  BSYNC B0 ;  /* 0x0000000000007941 */ /* 0x000fea0003800000 */
.L_x_17819:
[----:B------:R-:W0:Y:S02]  /*a560*/  F2I.S64.TRUNC R2, R2 ;  /* 0x0000000200027311 */ /* 0x000e24000020d900 */
[----:B0-----:R-:W-:Y:S01]  /*a570*/  PRMT R0, R2, 0x7610, R0 ;  /* 0x0000761002007816 */ /* 0x001fe20000000000 */
[----:B------:R-:W-:Y:S05]  /*a580*/  BRA `(.L_x_17804) ;  /* 0x0000047000007947 */ /* 0x000fea0003800000 */
.L_x_17817:
        /* <DEDUP_REMOVED lines=21> */
.L_x_17826:
[----:B------:R-:W-:Y:S05]  /*a6e0*/  BSYNC B1 ;  /* 0x0000000000017941 */ /* 0x000fea0003800000 */
.L_x_17825:
[----:B------:R-:W-:Y:S01]  /*a6f0*/  IMAD.SHL.U32 R2, R2, 0x200000, RZ ;  /* 0x0020000002027824 */ /* 0x000fe200078e00ff */
[----:B------:R-:W-:-:S04]  /*a700*/  LEA R3, R0, 0x37800000, 0x17 ;  /* 0x3780000000037811 */ /* 0x000fc800078eb8ff */
[----:B------:R-:W-:Y:S02]  /*a710*/  LOP3.LUT R2, R3, R2, R4, 0xfe, !PT ;  /* 0x0000000203027212 */ /* 0x000fe400078efe04 */
.L_x_17824:
[----:B------:R-:W-:Y:S05]  /*a720*/  BSYNC B0 ;  /* 0x0000000000007941 */ /* 0x000fea0003800000 */
.L_x_17823:
[----:B------:R-:W0:Y:S02]  /*a730*/  F2I.S64.TRUNC R2, R2 ;  /* 0x0000000200027311 */ /* 0x000e24000020d900 */
[----:B0-----:R-:W-:Y:S01]  /*a740*/  PRMT R0, R2, 0x7610, R0 ;  /* 0x0000761002007816 */ /* 0x001fe20000000000 */
[----:B------:R-:W-:Y:S05]  /*a750*/  BRA `(.L_x_17804) ;  /* 0x000002a000007947 */ /* 0x000fea0003800000 */
.L_x_17816:
        /* <DEDUP_REMOVED lines=14> */
.L_x_17830:
[----:B------:R-:W-:Y:S05]  /*a840*/  BSYNC B0 ;  /* 0x0000000000007941 */ /* 0x000fea0003800000 */
.L_x_17829:
[----:B------:R-:W0:Y:S02]  /*a850*/  F2I.S64.TRUNC R2, R2 ;  /* 0x0000000200027311 */ /* 0x000e24000020d900 */
[----:B0-----:R-:W-:Y:S01]  /*a860*/  PRMT R0, R2, 0x7610, R0 ;  /* 0x0000761002007816 */ /* 0x001fe20000000000 */
[----:B------:R-:W-:Y:S05]  /*a870*/  BRA `(.L_x_17804) ;  /* 0x0000018000007947 */ /* 0x000fea0003800000 */
.L_x_17803:
        /* <DEDUP_REMOVED lines=21> */
.L_x_17828:
[----:B------:R0:W5:Y:S01]  /*a9d0*/  LDG.E.U8 R0, [R4.64] ;  /* 0x0000002404007981 */ /* 0x000162000c1e1100 */
[----:B------:R-:W-:Y:S05]  /*a9e0*/  BRA `(.L_x_17804) ;  /* 0x0000001000007947 */ /* 0x000fea0003800000 */
.L_x_17827:
[----:B------:R0:W5:Y:S02]  /*a9f0*/  LDG.E.U8 R0, [R4.64] ;  /* 0x0000002404007981 */ /* 0x000164000c1e1100 */
.L_x_17804:
        /* <DEDUP_REMOVED lines=17> */
.L_x_17834:
[----:B------:R0:W-:Y:S01]  /*ab10*/  STG.E.U8 [R16.64], R3 ;  /* 0x0000000310007986 */ /* 0x0001e2000c101124 */
[----:B------:R-:W-:Y:S05]  /*ab20*/  BRA `(.L_x_17836) ;  /* 0x00000e9000007947 */ /* 0x000fea0003800000 */
.L_x_17833:
        /* <DEDUP_REMOVED lines=10> */
.L_x_17838:
[----:B------:R-:W-:-:S05]  /*abd0*/  LOP3.LUT R3, R3, 0xff, RZ, 0xc0, !PT ;  /* 0x000000ff03037812 */ /* 0x000fca00078ec0ff */
[----:B------:R0:W-:Y:S01]  /*abe0*/  STG.E [R16.64], R3 ;  /* 0x0000000310007986 */ /* 0x0001e2000c101924 */
[----:B------:R-:W-:Y:S05]  /*abf0*/  BRA `(.L_x_17836) ;  /* 0x00000dc000007947 */ /* 0x000fea0003800000 */
.L_x_17837:
[----:B------:R-:W-:-:S05]  /*ac00*/  LOP3.LUT R3, R3, 0xff, RZ, 0xc0, !PT ;  /* 0x000000ff03037812 */ /* 0x000fca00078ec0ff */
[----:B------:R0:W-:Y:S01]  /*ac10*/  STG.E.U16 [R16.64], R3 ;  /* 0x0000000310007986 */ /* 0x0001e2000c101524 */
[----:B------:R-:W-:Y:S05]  /*ac20*/  BRA `(.L_x_17836) ;  /* 0x00000d9000007947 */ /* 0x000fea0003800000 */
.L_x_17832:
        /* <DEDUP_REMOVED lines=10> */
.L_x_17840:
[----:B------:R-:W-:-:S04]  /*acd0*/  LOP3.LUT R3, R3, 0xff, RZ, 0xc0, !PT ;  /* 0x000000ff03037812 */ /* 0x000fc800078ec0ff */
[----:B------:R-:W0:Y:S02]  /*ace0*/  I2F.U16 R0, R3 ;  /* 0x0000000300007306 */ /* 0x000e240000101000 */
[----:B0-----:R-:W-:-:S05]  /*acf0*/  F2FP.PACK_AB R0, RZ, R0 ;  /* 0x00000000ff00723e */ /* 0x001fca00000000ff */
[----:B------:R0:W-:Y:S01]  /*ad00*/  STG.E.U16 [R16.64], R0 ;  /* 0x0000000010007986 */ /* 0x0001e2000c101524 */
[----:B------:R-:W-:Y:S05]  /*ad10*/  BRA `(.L_x_17836) ;  /* 0x00000ca000007947 */ /* 0x000fea0003800000 */
.L_x_17839:
        /* <DEDUP_REMOVED lines=11> */
.L_x_17842:
[----:B------:R-:W-:-:S06]  /*add0*/  LOP3.LUT R3, R3, 0xff, RZ, 0xc0, !PT ;  /* 0x000000ff03037812 */ /* 0x000fcc00078ec0ff */
[----:B------:R-:W0:Y:S02]  /*ade0*/  I2F.U16 R3, R3 ;  /* 0x0000000300037306 */ /* 0x000e240000101000 */
[----:B0-----:R-:W-:-:S04]  /*adf0*/  F2FP.PACK_AB R3, RZ, R3 ;  /* 0x00000003ff03723e */ /* 0x001fc800000000ff */
[----:B------:R-:W-:-:S05]  /*ae00*/  PRMT R3, R3, 0x5410, RZ ;  /* 0x0000541003037816 */ /* 0x000fca00000000ff */
[----:B------:R0:W-:Y:S01]  /*ae10*/  STG.E [R16.64], R3 ;  /* 0x0000000310007986 */ /* 0x0001e2000c101924 */
[----:B------:R-:W-:Y:S05]  /*ae20*/  BRA `(.L_x_17836) ;  /* 0x00000b9000007947 */ /* 0x000fea0003800000 */
.L_x_17841:
[----:B------:R-:W-:-:S06]  /*ae30*/  LOP3.LUT R3, R3, 0xff, RZ, 0xc0, !PT ;  /* 0x000000ff03037812 */ /* 0x000fcc00078ec0ff */
[----:B------:R-:W0:Y:S02]  /*ae40*/  I2F.F64.U16 R2, R3 ;  /* 0x0000000300027312 */ /* 0x000e240000101800 */
[----:B0-----:R0:W-:Y:S01]  /*ae50*/  STG.E.64 [R16.64], R2 ;  /* 0x0000000210007986 */ /* 0x0011e2000c101b24 */
[----:B------:R-:W-:Y:S05]  /*ae60*/  BRA `(.L_x_17836) ;  /* 0x00000b5000007947 */ /* 0x000fea0003800000 */
.L_x_17831:
        /* <DEDUP_REMOVED lines=12> */
.L_x_17845:
[----:B------:R-:W-:Y:S01]  /*af30*/  LOP3.LUT R4, R3, 0xff, RZ, 0xc0, !PT ;  /* 0x000000ff03047812 */ /* 0x000fe200078ec0ff */
[----:B------:R-:W-:-:S05]  /*af40*/  CS2R R6, SRZ ;  /* 0x0000000000067805 */ /* 0x000fca000001ff00 */
[----:B------:R-:W0:Y:S02]  /*af50*/  I2F.F64.U16 R4, R4 ;  /* 0x0000000400047312 */ /* 0x000e240000101800 */
[----:B0-----:R0:W-:Y:S01]  /*af60*/  STG.E.128 [R16.64], R4 ;  /* 0x0000000410007986 */ /* 0x0011e2000c101d24 */
[----:B------:R-:W-:Y:S05]  /*af70*/  BRA `(.L_x_17836) ;  /* 0x00000a4000007947 */ /* 0x000fea0003800000 */
.L_x_17844:
        /* <DEDUP_REMOVED lines=22> */
.L_x_17849:
[----:B------:R-:W-:Y:S05]  /*b0e0*/  BSYNC B0 ;  /* 0x0000000000007941 */ /* 0x000fea0003800000 */
.L_x_17848:
[----:B------:R-:W-:-:S05]  /*b0f0*/  LOP3.LUT R3, R0, R3, RZ, 0xfc, !PT ;  /* 0x0000000300037212 */ /* 0x000fca00078efcff */
[----:B------:R0:W-:Y:S01]  /*b100*/  STG.E.U8 [R16.64], R3 ;  /* 0x0000000310007986 */ /* 0x0001e2000c101124 */
[----:B------:R-:W-:Y:S05]  /*b110*/  BRA `(.L_x_17836) ;  /* 0x000008a000007947 */ /* 0x000fea0003800000 */
.L_x_17847:
        /* <DEDUP_REMOVED lines=14> */
.L_x_17851:
[----:B------:R-:W-:Y:S01]  /*b200*/  IMAD.MOV.U32 R0, RZ, RZ, 0x7f ;  /* 0x0000007fff007424 */ /* 0x000fe200078e00ff */
[----:B------:R-:W-:-:S04]  /*b210*/  ISETP.GT.U32.AND P0, PT, R2, 0x7f800000, PT ;  /* 0x7f8000000200780c */ /* 0x000fc80003f04070 */
[----:B------:R-:W-:-:S04]  /*b220*/  SEL R0, R0, 0x7c, P0 ;  /* 0x0000007c00007807 */ /* 0x000fc80000000000 */
.L_x_17852:
[----:B------:R-:W-:Y:S05]  /*b230*/  BSYNC B0 ;  /* 0x0000000000007941 */ /* 0x000fea0003800000 */
.L_x_17850:
[----:B------:R-:W-:-:S04]  /*b240*/  LOP3.LUT R2, R3, 0x80000000, RZ, 0xc0, !PT ;  /* 0x8000000003027812 */ /* 0x000fc800078ec0ff */
[----:B------:R-:W-:-:S04]  /*b250*/  SHF.R.U32.HI R3, RZ, 0x18, R2 ;  /* 0x00000018ff037819 */ /* 0x000fc80000011602 */
[----:B------:R-:W-:-:S05]  /*b260*/  LOP3.LUT R3, R0, R3, RZ, 0xfc, !PT ;  /* 0x0000000300037212 */ /* 0x000fca00078efcff */
[----:B------:R0:W-:Y:S01]  /*b270*/  STG.E.U8 [R16.64], R3 ;  /* 0x0000000310007986 */ /* 0x0001e2000c101124 */
[----:B------:R-:W-:Y:S05]  /*b280*/  BRA `(.L_x_17836) ;  /* 0x0000073000007947 */ /* 0x000fea0003800000 */
.L_x_17846:
[----:B------:R-:W-:-:S04]  /*b290*/  LOP3.LUT R3, R3, 0xff, RZ, 0xc0, !PT ;  /* 0x000000ff03037812 */ /* 0x000fc800078ec0ff */
[----:B------:R-:W0:Y:S02]  /*b2a0*/  I2F.U16 R0, R3 ;  /* 0x0000000300007306 */ /* 0x000e240000101000 */
[----:B0-----:R-:W-:-:S05]  /*b2b0*/  F2FP.BF16.PACK_AB R0, RZ, R0 ;  /* 0x00000000ff00723e */ /* 0x001fca00000010ff */
[----:B------:R0:W-:Y:S01]  /*b2c0*/  STG.E.U16 [R16.64], R0 ;  /* 0x0000000010007986 */ /* 0x0001e2000c101524 */
[----:B------:R-:W-:Y:S05]  /*b2d0*/  BRA `(.L_x_17836) ;  /* 0x000006e000007947 */ /* 0x000fea0003800000 */
.L_x_17843:
        /* <DEDUP_REMOVED lines=11> */
.L_x_17855:
        /* <DEDUP_REMOVED lines=18> */
.L_x_17858:
[----:B------:R-:W-:-:S04]  /*b4b0*/  LOP3.LUT R2, R3, 0x80000000, RZ, 0xc0, !PT ;  /* 0x8000000003027812 */ /* 0x000fc800078ec0ff */
[----:B------:R-:W-:-:S04]  /*b4c0*/  SHF.R.U32.HI R3, RZ, 0x18, R2 ;  /* 0x00000018ff037819 */ /* 0x000fc80000011602 */
[----:B------:R-:W-:-:S04]  /*b4d0*/  LOP3.LUT R0, R0, R3, RZ, 0xfc, !PT ;  /* 0x0000000300007212 */ /* 0x000fc800078efcff */
[----:B------:R-:W-:Y:S02]  /*b4e0*/  PRMT R8, R0, 0x7610, R8 ;  /* 0x0000761000087816 */ /* 0x000fe40000000008 */
.L_x_17857:
[----:B------:R-:W-:Y:S05]  /*b4f0*/  BSYNC B0 ;  /* 0x0000000000007941 */ /* 0x000fea0003800000 */
.L_x_17856:
[----:B------:R0:W-:Y:S01]  /*b500*/  STG.E.U8 [R16.64], R8 ;  /* 0x0000000810007986 */ /* 0x0001e2000c101124 */
[----:B------:R-:W-:Y:S05]  /*b510*/  BRA `(.L_x_17836) ;  /* 0x000004a000007947 */ /* 0x000fea0003800000 */
.L_x_17854:
        /* <DEDUP_REMOVED lines=18> */
.L_x_17861:
[----:B------:R-:W-:-:S04]  /*b640*/  LOP3.LUT R2, R3, 0x80000000, RZ, 0xc0, !PT ;  /* 0x8000000003027812 */ /* 0x000fc800078ec0ff */
[----:B------:R-:W-:-:S04]  /*b650*/  SHF.R.U32.HI R3, RZ, 0x18, R2 ;  /* 0x00000018ff037819 */ /* 0x000fc80000011602 */
[----:B------:R-:W-:-:S04]  /*b660*/  LOP3.LUT R0, R0, R3, RZ, 0xfc, !PT ;  /* 0x0000000300007212 */ /* 0x000fc800078efcff */
[----:B------:R-:W-:Y:S02]  /*b670*/  PRMT R8, R0, 0x7610, R8 ;  /* 0x0000761000087816 */ /* 0x000fe40000000008 */
.L_x_17860:
[----:B------:R-:W-:Y:S05]  /*b680*/  BSYNC B0 ;  /* 0x0000000000007941 */ /* 0x000fea0003800000 */
.L_x_17859:
[----:B------:R0:W-:Y:S01]  /*b690*/  STG.E.U8 [R16.64], R8 ;  /* 0x0000000810007986 */ /* 0x0001e2000c101124 */
[----:B------:R-:W-:Y:S05]  /*b6a0*/  BRA `(.L_x_17836) ;  /* 0x0000031000007947 */ /* 0x000fea0003800000 */
.L_x_17853:
        /* <DEDUP_REMOVED lines=23> */
.L_x_17835:
        /* <DEDUP_REMOVED lines=20> */
.L_x_17863:
[----:B------:R-:W-:Y:S01]  /*b960*/  LOP3.LUT R2, R3, 0xff, RZ, 0xc0, !PT ;  /* 0x000000ff03027812 */ /* 0x000fe200078ec0ff */
[----:B------:R-:W-:-:S05]  /*b970*/  IMAD.MOV.U32 R3, RZ, RZ, RZ ;  /* 0x000000ffff037224 */ /* 0x000fca00078e00ff */
[----:B------:R0:W-:Y:S01]  /*b980*/  STG.E.64 [R16.64], R2 ;  /* 0x0000000210007986 */ /* 0x0001e2000c101b24 */
[----:B------:R-:W-:Y:S05]  /*b990*/  BRA `(.L_x_17836) ;  /* 0x0000002000007947 */ /* 0x000fea0003800000 */
.L_x_17862:
[----:B------:R-:W-:-:S05]  /*b9a0*/  LOP3.LUT R3, R3, 0xff, RZ, 0xc0, !PT ;  /* 0x000000ff03037812 */ /* 0x000fca00078ec0ff */
[----:B------:R0:W-:Y:S02]  /*b9b0*/  STG.E [R16.64], R3 ;  /* 0x0000000310007986 */ /* 0x0001e4000c101924 */
.L_x_17836:
[----:B------:R-:W-:Y:S02]  /*b9c0*/  IADD3 R23, R23, 0x80, RZ ;  /* 0x0000008017177810 */ /* 0x000fe40007ffe0ff */
.L_x_17667:
[----:B------:R-:W-:Y:S05]  /*b9d0*/  BSYNC B6 ;  /* 0x0000000000067941 */ /* 0x000fea0003800000 */
.L_x_17666:
        /* <DEDUP_REMOVED lines=257> */
.L_x_17864:
        /* <DEDUP_REMOVED lines=18> */
.L_x_17868:
[----:B------:R0:W5:Y:S01]  /*cb10*/  LDG.E.U8 R19, [R4.64] ;  /* 0x0000002404137981 */ /* 0x000162000c1e1100 */
[----:B------:R-:W-:Y:S05]  /*cb20*/  BRA `(.L_x_17870) ;  /* 0x00000dc000007947 */ /* 0x000fea0003800000 */
.L_x_17867:
        /* <DEDUP_REMOVED lines=8> */
.L_x_17872:
[----:B------:R0:W5:Y:S01]  /*cbb0*/  LDG.E.U8 R19, [R4.64] ;  /* 0x0000002404137981 */ /* 0x000162000c1e1100 */
[----:B------:R-:W-:Y:S05]  /*cbc0*/  BRA `(.L_x_17870) ;  /* 0x00000d2000007947 */ /* 0x000fea0003800000 */
.L_x_17871:
[----:B------:R0:W5:Y:S01]  /*cbd0*/  LDG.E.U16 R19, [R4.64] ;  /* 0x0000002404137981 */ /* 0x000162000c1e1500 */
[----:B------:R-:W-:Y:S05]  /*cbe0*/  BRA `(.L_x_17870) ;  /* 0x00000d0000007947 */ /* 0x000fea0003800000 */
.L_x_17866:
        /* <DEDUP_REMOVED lines=10> */
.L_x_17874:
[----:B------:R-:W2:Y:S02]  /*cc90*/  LDG.E.U16 R2, [R4.64] ;  /* 0x0000002404027981 */ /* 0x000ea4000c1e1500 */
[----:B--2---:R-:W-:-:S06]  /*cca0*/  HADD2.F32 R2, -RZ, R2.H0_H0 ;  /* 0x20000002ff027230 */ /* 0x004fcc0000004100 */
[----:B------:R-:W0:Y:S02]  /*ccb0*/  F2I.S64.TRUNC R2, R2 ;  /* 0x0000000200027311 */ /* 0x000e24000020d900 */
[----:B0-----:R-:W-:Y:S01]  /*ccc0*/  PRMT R19, R2, 0x7610, R19 ;  /* 0x0000761002137816 */ /* 0x001fe20000000013 */
[----:B------:R-:W-:Y:S05]  /*ccd0*/  BRA `(.L_x_17870) ;  /* 0x00000c1000007947 */ /* 0x000fea0003800000 */
.L_x_17873:
        /* <DEDUP_REMOVED lines=10> */
.L_x_17876:
[----:B------:R-:W2:Y:S02]  /*cd80*/  LDG.E.U16 R4, [R4.64] ;  /* 0x0000002404047981 */ /* 0x000ea4000c1e1500 */
[----:B--2---:R-:W-:-:S06]  /*cd90*/  HADD2.F32 R2, -RZ, R4.H0_H0 ;  /* 0x20000004ff027230 */ /* 0x004fcc0000004100 */
[----:B------:R-:W0:Y:S02]  /*cda0*/  F2I.S64.TRUNC R2, R2 ;  /* 0x0000000200027311 */ /* 0x000e24000020d900 */
[----:B0-----:R-:W-:Y:S01]  /*cdb0*/  PRMT R19, R2, 0x7610, R19 ;  /* 0x0000761002137816 */ /* 0x001fe20000000013 */
[----:B------:R-:W-:Y:S05]  /*cdc0*/  BRA `(.L_x_17870) ;  /* 0x00000b2000007947 */ /* 0x000fea0003800000 */
.L_x_17875:
[----:B------:R-:W2:Y:S02]  /*cdd0*/  LDG.E.64 R2, [R4.64] ;  /* 0x0000002404027981 */ /* 0x000ea4000c1e1b00 */
[----:B--2---:R-:W0:Y:S02]  /*cde0*/  F2I.S64.F64.TRUNC R2, R2 ;  /* 0x0000000200027311 */ /* 0x004e24000030d900 */
[----:B0-----:R-:W-:Y:S01]  /*cdf0*/  PRMT R19, R2, 0x7610, R19 ;  /* 0x0000761002137816 */ /* 0x001fe20000000013 */
[----:B------:R-:W-:Y:S05]  /*ce00*/  BRA `(.L_x_17870) ;  /* 0x00000ae000007947 */ /* 0x000fea0003800000 */
.L_x_17865:
        /* <DEDUP_REMOVED lines=12> */
.L_x_17879:
[----:B------:R-:W2:Y:S02]  /*ced0*/  LDG.E.64 R4, [R4.64] ;  /* 0x0000002404047981 */ /* 0x000ea4000c1e1b00 */
[----:B--2---:R-:W0:Y:S02]  /*cee0*/  F2I.S64.F64.TRUNC R2, R4 ;  /* 0x0000000400027311 */ /* 0x004e24000030d900 */
[----:B0-----:R-:W-:Y:S01]  /*cef0*/  PRMT R19, R2, 0x7610, R19 ;  /* 0x0000761002137816 */ /* 0x001fe20000000013 */
[----:B------:R-:W-:Y:S05]  /*cf00*/  BRA `(.L_x_17870) ;  /* 0x000009e000007947 */ /* 0x000fea0003800000 */
.L_x_17878:
        /* <DEDUP_REMOVED lines=28> */
.L_x_17881:
        /* <DEDUP_REMOVED lines=15> */
.L_x_17880:
[----:B------:R-:W2:Y:S02]  /*d1c0*/  LDG.E.U16 R2, [R4.64] ;  /* 0x0000002404027981 */ /* 0x000ea4000c1e1500 */
[----:B--2---:R-:W-:-:S06]  /*d1d0*/  PRMT R2, RZ, 0x5410, R2 ;  /* 0x00005410ff027816 */ /* 0x004fcc0000000002 */
[----:B------:R-:W0:Y:S02]  /*d1e0*/  F2I.S64.TRUNC R2, R2 ;  /* 0x0000000200027311 */ /* 0x000e24000020d900 */
[----:B0-----:R-:W-:Y:S01]  /*d1f0*/  PRMT R19, R2, 0x7610, R19 ;  /* 0x0000761002137816 */ /* 0x001fe20000000013 */
[----:B------:R-:W-:Y:S05]  /*d200*/  BRA `(.L_x_17870) ;  /* 0x000006e000007947 */ /* 0x000fea0003800000 */
.L_x_17877:
        /* <DEDUP_REMOVED lines=10> */
.L_x_17884:
        /* <DEDUP_REMOVED lines=21> */
.L_x_17888:
[----:B------:R-:W-:Y:S05]  /*d400*/  BSYNC B1 ;  /* 0x0000000000017941 */ /* 0x000fea0003800000 */
.L_x_17887:
[----:B------:R-:W-:Y:S01]  /*d410*/  IMAD.SHL.U32 R2, R2, 0x100000, RZ ;  /* 0x0010000002027824 */ /* 0x000fe200078e00ff */
[----:B------:R-:W-:-:S04]  /*d420*/  LEA R3, R0, 0x3b800000, 0x17 ;  /* 0x3b80000000037811 */ /* 0x000fc800078eb8ff */
[----:B------:R-:W-:Y:S02]  /*d430*/  LOP3.LUT R2, R3, R2, R4, 0xfe, !PT ;  /* 0x0000000203027212 */ /* 0x000fe400078efe04 */
.L_x_17886:
[----:B------:R-:W-:Y:S05]  /*d440*/  BSYNC B0 ;  /* 0x0000000000007941 */ /* 0x000fea0003800000 */
.L_x_17885:
[----:B------:R-:W0:Y:S02]  /*d450*/  F2I.S64.TRUNC R2, R2 ;  /* 0x0000000200027311 */ /* 0x000e24000020d900 */
[----:B0-----:R-:W-:Y:S01]  /*d460*/  PRMT R19, R2, 0x7610, R19 ;  /* 0x0000761002137816 */ /* 0x001fe20000000013 */
[----:B------:R-:W-:Y:S05]  /*d470*/  BRA `(.L_x_17870) ;  /* 0x0000047000007947 */ /* 0x000fea0003800000 */
.L_x_17883:
        /* <DEDUP_REMOVED lines=21> */
.L_x_17892:
[----:B------:R-:W-:Y:S05]  /*d5d0*/  BSYNC B1 ;  /* 0x0000000000017941 */ /* 0x000fea0003800000 */
.L_x_17891:
[----:B------:R-:W-:Y:S01]  /*d5e0*/  IMAD.SHL.U32 R2, R2, 0x200000, RZ ;  /* 0x0020000002027824 */ /* 0x000fe200078e00ff */
[----:B------:R-:W-:-:S04]  /*d5f0*/  LEA R3, R0, 0x37800000, 0x17 ;  /* 0x3780000000037811 */ /* 0x000fc800078eb8ff */
[----:B------:R-:W-:Y:S02]  /*d600*/  LOP3.LUT R2, R3, R2, R4, 0xfe, !PT ;  /* 0x0000000203027212 */ /* 0x000fe400078efe04 */
.L_x_17890:
[----:B------:R-:W-:Y:S05]  /*d610*/  BSYNC B0 ;  /* 0x0000000000007941 */ /* 0x000fea0003800000 */
.L_x_17889:
[----:B------:R-:W0:Y:S02]  /*d620*/  F2I.S64.TRUNC R2, R2 ;  /* 0x0000000200027311 */ /* 0x000e24000020d900 */
[----:B0-----:R-:W-:Y:S01]  /*d630*/  PRMT R19, R2, 0x7610, R19 ;  /* 0x0000761002137816 */ /* 0x001fe20000000013 */
[----:B------:R-:W-:Y:S05]  /*d640*/  BRA `(.L_x_17870) ;  /* 0x000002a000007947 */ /* 0x000fea0003800000 */
.L_x_17882:
        /* <DEDUP_REMOVED lines=14> */
.L_x_17896:
[----:B------:R-:W-:Y:S05]  /*d730*/  BSYNC B0 ;  /* 0x0000000000007941 */ /* 0x000fea0003800000 */
.L_x_17895:
[----:B------:R-:W0:Y:S02]  /*d740*/  F2I.S64.TRUNC R2, R2 ;  /* 0x0000000200027311 */ /* 0x000e24000020d900 */
[----:B0-----:R-:W-:Y:S01]  /*d750*/  PRMT R19, R2, 0x7610, R19 ;  /* 0x0000761002137816 */ /* 0x001fe20000000013 */
[----:B------:R-:W-:Y:S05]  /*d760*/  BRA `(.L_x_17870) ;  /* 0x0000018000007947 */ /* 0x000fea0003800000 */
.L_x_17869:
        /* <DEDUP_REMOVED lines=21> */
.L_x_17894:
[----:B------:R0:W5:Y:S01]  /*d8c0*/  LDG.E.U8 R19, [R4.64] ;  /* 0x0000002404137981 */ /* 0x000162000c1e1100 */
[----:B------:R-:W-:Y:S05]  /*d8d0*/  BRA `(.L_x_17870) ;  /* 0x0000001000007947 */ /* 0x000fea0003800000 */
.L_x_17893:
[----:B------:R0:W5:Y:S02]  /*d8e0*/  LDG.E.U8 R19, [R4.64] ;  /* 0x0000002404137981 */ /* 0x000164000c1e1100 */
.L_x_17870:
        /* <DEDUP_REMOVED lines=16> */
.L_x_17900:
[----:B------:R0:W5:Y:S01]  /*d9f0*/  LDG.E.U8 R0, [R4.64] ;  /* 0x0000002404007981 */ /* 0x000162000c1e1100 */
[----:B------:R-:W-:Y:S05]  /*da00*/  BRA `(.L_x_17902) ;  /* 0x00000dc000007947 */ /* 0x000fea0003800000 */
.L_x_17899:
        /* <DEDUP_REMOVED lines=8> */
.L_x_17904:
[----:B------:R0:W5:Y:S01]  /*da90*/  LDG.E.U8 R0, [R4.64] ;  /* 0x0000002404007981 */ /* 0x000162000c1e1100 */
[----:B------:R-:W-:Y:S05]  /*daa0*/  BRA `(.L_x_17902) ;  /* 0x00000d2000007947 */ /* 0x000fea0003800000 */
.L_x_17903:
[----:B------:R0:W5:Y:S01]  /*dab0*/  LDG.E.U16 R0, [R4.64] ;  /* 0x0000002404007981 */ /* 0x000162000c1e1500 */
[----:B------:R-:W-:Y:S05]  /*dac0*/  BRA `(.L_x_17902) ;  /* 0x00000d0000007947 */ /* 0x000fea0003800000 */
.L_x_17898:
        /* <DEDUP_REMOVED lines=10> */
.L_x_17906:
[----:B------:R-:W2:Y:S02]  /*db70*/  LDG.E.U16 R2, [R4.64] ;  /* 0x0000002404027981 */ /* 0x000ea4000c1e1500 */
[----:B--2---:R-:W-:-:S06]  /*db80*/  HADD2.F32 R2, -RZ, R2.H0_H0 ;  /* 0x20000002ff027230 */ /* 0x004fcc0000004100 */
[----:B------:R-:W0:Y:S02]  /*db90*/  F2I.S64.TRUNC R2, R2 ;  /* 0x0000000200027311 */ /* 0x000e24000020d900 */
[----:B0-----:R-:W-:Y:S01]  /*dba0*/  PRMT R0, R2, 0x7610, R0 ;  /* 0x0000761002007816 */ /* 0x001fe20000000000 */
[----:B------:R-:W-:Y:S05]  /*dbb0*/  BRA `(.L_x_17902) ;  /* 0x00000c1000007947 */ /* 0x000fea0003800000 */
.L_x_17905:
        /* <DEDUP_REMOVED lines=10> */
.L_x_17908:
[----:B------:R-:W2:Y:S02]  /*dc60*/  LDG.E.U16 R4, [R4.64] ;  /* 0x0000002404047981 */ /* 0x000ea4000c1e1500 */
[----:B--2---:R-:W-:-:S06]  /*dc70*/  HADD2.F32 R2, -RZ, R4.H0_H0 ;  /* 0x20000004ff027230 */ /* 0x004fcc0000004100 */
[----:B------:R-:W0:Y:S02]  /*dc80*/  F2I.S64.TRUNC R2, R2 ;  /* 0x0000000200027311 */ /* 0x000e24000020d900 */
[----:B0-----:R-:W-:Y:S01]  /*dc90*/  PRMT R0, R2, 0x7610, R0 ;  /* 0x0000761002007816 */ /* 0x001fe20000000000 */
[----:B------:R-:W-:Y:S05]  /*dca0*/  BRA `(.L_x_17902) ;  /* 0x00000b2000007947 */ /* 0x000fea0003800000 */
.L_x_17907:
[----:B------:R-:W2:Y:S02]  /*dcb0*/  LDG.E.64 R2, [R4.64] ;  /* 0x0000002404027981 */ /* 0x000ea4000c1e1b00 */
[----:B--2---:R-:W0:Y:S02]  /*dcc0*/  F2I.S64.F64.TRUNC R2, R2 ;  /* 0x0000000200027311 */ /* 0x004e24000030d900 */
[----:B0-----:R-:W-:Y:S01]  /*dcd0*/  PRMT R0, R2, 0x7610, R0 ;  /* 0x0000761002007816 */ /* 0x001fe20000000000 */
[----:B------:R-:W-:Y:S05]  /*dce0*/  BRA `(.L_x_17902) ;  /* 0x00000ae000007947 */ /* 0x000fea0003800000 */
.L_x_17897:
        /* <DEDUP_REMOVED lines=12> */
.L_x_17911:
[----:B------:R-:W2:Y:S02]  /*ddb0*/  LDG.E.64 R4, [R4.64] ;  /* 0x0000002404047981 */ /* 0x000ea4000c1e1b00 */
[----:B--2---:R-:W0:Y:S02]  /*ddc0*/  F2I.S64.F64.TRUNC R2, R4 ;  /* 0x0000000400027311 */ /* 0x004e24000030d900 */
[----:B0-----:R-:W-:Y:S01]  /*ddd0*/  PRMT R0, R2, 0x7610, R0 ;  /* 0x0000761002007816 */ /* 0x001fe20000000000 */
[----:B------:R-:W-:Y:S05]  /*dde0*/  BRA `(.L_x_17902) ;  /* 0x000009e000007947 */ /* 0x000fea0003800000 */
.L_x_17910:
        /* <DEDUP_REMOVED lines=28> */
.L_x_17913:
        /* <DEDUP_REMOVED lines=15> */
.L_x_17912:
[----:B------:R-:W2:Y:S02]  /*e0a0*/  LDG.E.U16 R2, [R4.64] ;  /* 0x0000002404027981 */ /* 0x000ea4000c1e1500 */
[----:B--2---:R-:W-:-:S06]  /*e0b0*/  PRMT R2, RZ, 0x5410, R2 ;  /* 0x00005410ff027816 */ /* 0x004fcc0000000002 */
[----:B------:R-:W0:Y:S02]  /*e0c0*/  F2I.S64.TRUNC R2, R2 ;  /* 0x0000000200027311 */ /* 0x000e24000020d900 */
[----:B0-----:R-:W-:Y:S01]  /*e0d0*/  PRMT R0, R2, 0x7610, R0 ;  /* 0x0000761002007816 */ /* 0x001fe20000000000 */
[----:B------:R-:W-:Y:S05]  /*e0e0*/  BRA `(.L_x_17902) ;  /* 0x000006e000007947 */ /* 0x000fea0003800000 */
.L_x_17909:
        /* <DEDUP_REMOVED lines=10> */
.L_x_17916:
        /* <DEDUP_REMOVED lines=21> */
.L_x_17920:
[----:B------:R-:W-:Y:S05]  /*e2e0*/  BSYNC B1 ;  /* 0x0000000000017941 */ /* 0x000fea0003800000 */
.L_x_17919:
[----:B------:R-:W-:Y:S01]  /*e2f0*/  IMAD.SHL.U32 R2, R2, 0x100000, RZ ;  /* 0x0010000002027824 */ /* 0x000fe200078e00ff */
[----:B------:R-:W-:-:S04]  /*e300*/  LEA R3, R0, 0x3b800000, 0x17 ;  /* 0x3b80000000037811 */ /* 0x000fc800078eb8ff */
[----:B------:R-:W-:Y:S02]  /*e310*/  LOP3.LUT R2, R3, R2, R4, 0xfe, !PT ;  /* 0x0000000203027212 */ /* 0x000fe400078efe04 */
.L_x_17918:
[----:B------:R-:W-:Y:S05]  /*e320*/  BSYNC B0 ;  /* 0x0000000000007941 */ /* 0x000fea0003800000 */
.L_x_17917:
[----:B------:R-:W0:Y:S02]  /*e330*/  F2I.S64.TRUNC R2, R2 ;  /* 0x0000000200027311 */ /* 0x000e24000020d900 */
[----:B0-----:R-:W-:Y:S01]  /*e340*/  PRMT R0, R2, 0x7610, R0 ;  /* 0x0000761002007816 */ /* 0x001fe20000000000 */
[----:B------:R-:W-:Y:S05]  /*e350*/  BRA `(.L_x_17902) ;  /* 0x0000047000007947 */ /* 0x000fea0003800000 */
.L_x_17915:
        /* <DEDUP_REMOVED lines=21> */
.L_x_17924:
[----:B------:R-:W-:Y:S05]  /*e4b0*/  BSYNC B1 ;  /* 0x0000000000017941 */ /* 0x000fea0003800000 */
.L_x_17923:
[----:B------:R-:W-:Y:S01]  /*e4c0*/  IMAD.SHL.U32 R2, R2, 0x200000, RZ ;  /* 0x0020000002027824 */ /* 0x000fe200078e00ff */
[----:B------:R-:W-:-:S04]  /*e4d0*/  LEA R3, R0, 0x37800000, 0x17 ;  /* 0x3780000000037811 */ /* 0x000fc800078eb8ff */
[----:B------:R-:W-:Y:S02]  /*e4e0*/  LOP3.LUT R2, R3, R2, R4, 0xfe, !PT ;  /* 0x0000000203027212 */ /* 0x000fe400078efe04 */
.L_x_17922:
[----:B------:R-:W-:Y:S05]  /*e4f0*/  BSYNC B0 ;  /* 0x0000000000007941 */ /* 0x000fea0003800000 */
.L_x_17921:
[----:B------:R-:W0:Y:S02]  /*e500*/  F2I.S64.TRUNC R2, R2 ;  /* 0x0000000200027311 */ /* 0x000e24000020d900 */
[----:B0-----:R-:W-:Y:S01]  /*e510*/  PRMT R0, R2, 0x7610, R0 ;  /* 0x0000761002007816 */ /* 0x001fe20000000000 */
[----:B------:R-:W-:Y:S05]  /*e520*/  BRA `(.L_x_17902) ;  /* 0x000002a000007947 */ /* 0x000fea0003800000 */
.L_x_17914:
        /* <DEDUP_REMOVED lines=14> */
.L_x_17928:
[----:B------:R-:W-:Y:S05]  /*e610*/  BSYNC B0 ;  /* 0x0000000000007941 */ /* 0x000fea0003800000 */
.L_x_17927:
[----:B------:R-:W0:Y:S02]  /*e620*/  F2I.S64.TRUNC R2, R2 ;  /* 0x0000000200027311 */ /* 0x000e24000020d900 */
[----:B0-----:R-:W-:Y:S01]  /*e630*/  PRMT R0, R2, 0x7610, R0 ;  /* 0x0000761002007816 */ /* 0x001fe20000000000 */
[----:B------:R-:W-:Y:S05]  /*e640*/  BRA `(.L_x_17902) ;  /* 0x0000018000007947 */ /* 0x000fea0003800000 */
.L_x_17901:
        /* <DEDUP_REMOVED lines=21> */
.L_x_17926:
[----:B------:R0:W5:Y:S01]  /*e7a0*/  LDG.E.U8 R0, [R4.64] ;  /* 0x0000002404007981 */ /* 0x000162000c1e1100 */
[----:B------:R-:W-:Y:S05]  /*e7b0*/  BRA `(.L_x_17902) ;  /* 0x0000001000007947 */ /* 0x000fea0003800000 */
.L_x_17925:
[----:B------:R0:W5:Y:S02]  /*e7c0*/  LDG.E.U8 R0, [R4.64] ;  /* 0x0000002404007981 */ /* 0x000164000c1e1100 */
.L_x_17902:
        /* <DEDUP_REMOVED lines=17> */
.L_x_17932:
[----:B------:R-:W-:Y:S01]  /*e8e0*/  STG.E.U8 [R16.64], R3 ;  /* 0x0000000310007986 */ /* 0x000fe2000c101124 */
[----:B------:R-:W-:Y:S05]  /*e8f0*/  EXIT ;  /* 0x000000000000794d */ /* 0x000fea0003800000 */
.L_x_17931:
        /* <DEDUP_REMOVED lines=10> */
.L_x_17935:
[----:B------:R-:W-:-:S05]  /*e9a0*/  LOP3.LUT R3, R3, 0xff, RZ, 0xc0, !PT ;  /* 0x000000ff03037812 */ /* 0x000fca00078ec0ff */
[----:B------:R-:W-:Y:S01]  /*e9b0*/  STG.E [R16.64], R3 ;  /* 0x0000000310007986 */ /* 0x000fe2000c101924 */
[----:B------:R-:W-:Y:S05]  /*e9c0*/  EXIT ;  /* 0x000000000000794d */ /* 0x000fea0003800000 */
.L_x_17934:
[----:B------:R-:W-:-:S05]  /*e9d0*/  LOP3.LUT R3, R3, 0xff, RZ, 0xc0, !PT ;  /* 0x000000ff03037812 */ /* 0x000fca00078ec0ff */
[----:B------:R-:W-:Y:S01]  /*e9e0*/  STG.E.U16 [R16.64], R3 ;  /* 0x0000000310007986 */ /* 0x000fe2000c101524 */
[----:B------:R-:W-:Y:S05]  /*e9f0*/  EXIT ;  /* 0x000000000000794d */ /* 0x000fea0003800000 */
.L_x_17930:
        /* <DEDUP_REMOVED lines=8> */
[----:B0-----:R-:W-:Y:S01]  /*ea80*/  STG.E [R16.64], R3 ;  /* 0x0000000310007986 */ /* 0x001fe2000c101924 */
[----:B------:R-:W-:Y:S05]  /*ea90*/  EXIT ;  /* 0x000000000000794d */ /* 0x000fea0003800000 */
.L_x_17937:
[----:B------:R-:W-:-:S04]  /*eaa0*/  LOP3.LUT R3, R3, 0xff, RZ, 0xc0, !PT ;  /* 0x000000ff03037812 */ /* 0x000fc800078ec0ff */
[----:B------:R-:W0:Y:S02]  /*eab0*/  I2F.U16 R0, R3 ;  /* 0x0000000300007306 */ /* 0x000e240000101000 */
[----:B0-----:R-:W-:-:S05]  /*eac0*/  F2FP.PACK_AB R0, RZ, R0 ;  /* 0x00000000ff00723e */ /* 0x001fca00000000ff */
[----:B------:R-:W-:Y:S01]  /*ead0*/  STG.E.U16 [R16.64], R0 ;  /* 0x0000000010007986 */ /* 0x000fe2000c101524 */
[----:B------:R-:W-:Y:S05]  /*eae0*/  EXIT ;  /* 0x000000000000794d */ /* 0x000fea0003800000 */
.L_x_17936:
        /* <DEDUP_REMOVED lines=9> */
[----:B0-----:R-:W-:Y:S01]  /*eb80*/  STG.E.64 [R16.64], R4 ;  /* 0x0000000410007986 */ /* 0x001fe2000c101b24 */
[----:B------:R-:W-:Y:S05]  /*eb90*/  EXIT ;  /* 0x000000000000794d */ /* 0x000fea0003800000 */
.L_x_17939:
[----:B------:R-:W-:-:S06]  /*eba0*/  LOP3.LUT R3, R3, 0xff, RZ, 0xc0, !PT ;  /* 0x000000ff03037812 */ /* 0x000fcc00078ec0ff */
[----:B------:R-:W0:Y:S02]  /*ebb0*/  I2F.U16 R3, R3 ;  /* 0x0000000300037306 */ /* 0x000e240000101000 */
[----:B0-----:R-:W-:-:S04]  /*ebc0*/  F2FP.PACK_AB R3, RZ, R3 ;  /* 0x00000003ff03723e */ /* 0x001fc800000000ff */
[----:B------:R-:W-:-:S05]  /*ebd0*/  PRMT R3, R3, 0x5410, RZ ;  /* 0x0000541003037816 */ /* 0x000fca00000000ff */
[----:B------:R-:W-:Y:S01]  /*ebe0*/  STG.E [R16.64], R3 ;  /* 0x0000000310007986 */ /* 0x000fe2000c101924 */
[----:B------:R-:W-:Y:S05]  /*ebf0*/  EXIT ;  /* 0x000000000000794d */ /* 0x000fea0003800000 */
.L_x_17938:
[----:B------:R-:W-:-:S06]  /*ec00*/  LOP3.LUT R3, R3, 0xff, RZ, 0xc0, !PT ;  /* 0x000000ff03037812 */ /* 0x000fcc00078ec0ff */
[----:B------:R-:W0:Y:S02]  /*ec10*/  I2F.F64.U16 R2, R3 ;  /* 0x0000000300027312 */ /* 0x000e240000101800 */
[----:B0-----:R-:W-:Y:S01]  /*ec20*/  STG.E.64 [R16.64], R2 ;  /* 0x0000000210007986 */ /* 0x001fe2000c101b24 */
[----:B------:R-:W-:Y:S05]  /*ec30*/  EXIT ;  /* 0x000000000000794d */ /* 0x000fea0003800000 */
.L_x_17929:
        /* <DEDUP_REMOVED lines=12> */
.L_x_17942:
[----:B------:R-:W-:Y:S01]  /*ed00*/  LOP3.LUT R4, R3, 0xff, RZ, 0xc0, !PT ;  /* 0x000000ff03047812 */ /* 0x000fe200078ec0ff */
[----:B------:R-:W-:-:S05]  /*ed10*/  CS2R R6, SRZ ;  /* 0x0000000000067805 */ /* 0x000fca000001ff00 */
[----:B------:R-:W0:Y:S02]  /*ed20*/  I2F.F64.U16 R4, R4 ;  /* 0x0000000400047312 */ /* 0x000e240000101800 */
[----:B0-----:R-:W-:Y:S01]  /*ed30*/  STG.E.128 [R16.64], R4 ;  /* 0x0000000410007986 */ /* 0x001fe2000c101d24 */
[----:B------:R-:W-:Y:S05]  /*ed40*/  EXIT ;  /* 0x000000000000794d */ /* 0x000fea0003800000 */
.L_x_17941:
        /* <DEDUP_REMOVED lines=22> */
.L_x_17946:
[----:B------:R-:W-:Y:S05]  /*eeb0*/  BSYNC B0 ;  /* 0x0000000000007941 */ /* 0x000fea0003800000 */
.L_x_17945:
[----:B------:R-:W-:-:S05]  /*eec0*/  LOP3.LUT R3, R0, R3, RZ, 0xfc, !PT ;  /* 0x0000000300037212 */ /* 0x000fca00078efcff */
[----:B------:R-:W-:Y:S01]  /*eed0*/  STG.E.U8 [R16.64], R3 ;  /* 0x0000000310007986 */ /* 0x000fe2000c101124 */
[----:B------:R-:W-:Y:S05]  /*eee0*/  EXIT ;  /* 0x000000000000794d */ /* 0x000fea0003800000 */
.L_x_17944:
        /* <DEDUP_REMOVED lines=14> */
.L_x_17948:
[----:B------:R-:W-:Y:S01]  /*efd0*/  IMAD.MOV.U32 R0, RZ, RZ, 0x7f ;  /* 0x0000007fff007424 */ /* 0x000fe200078e00ff */
[----:B------:R-:W-:-:S04]  /*efe0*/  ISETP.GT.U32.AND P0, PT, R2, 0x7f800000, PT ;  /* 0x7f8000000200780c */ /* 0x000fc80003f04070 */
[----:B------:R-:W-:-:S04]  /*eff0*/  SEL R0, R0, 0x7c, P0 ;  /* 0x0000007c00007807 */ /* 0x000fc80000000000 */
.L_x_17949:
[----:B------:R-:W-:Y:S05]  /*f000*/  BSYNC B0 ;  /* 0x0000000000007941 */ /* 0x000fea0003800000 */
.L_x_17947:
[----:B------:R-:W-:-:S04]  /*f010*/  LOP3.LUT R2, R3, 0x80000000, RZ, 0xc0, !PT ;  /* 0x8000000003027812 */ /* 0x000fc800078ec0ff */
[----:B------:R-:W-:-:S04]  /*f020*/  SHF.R.U32.HI R3, RZ, 0x18, R2 ;  /* 0x00000018ff037819 */ /* 0x000fc80000011602 */
[----:B------:R-:W-:-:S05]  /*f030*/  LOP3.LUT R3, R0, R3, RZ, 0xfc, !PT ;  /* 0x0000000300037212 */ /* 0x000fca00078efcff */
[----:B------:R-:W-:Y:S01]  /*f040*/  STG.E.U8 [R16.64], R3 ;  /* 0x0000000310007986 */ /* 0x000fe2000c101124 */
[----:B------:R-:W-:Y:S05]  /*f050*/  EXIT ;  /* 0x000000000000794d */ /* 0x000fea0003800000 */
.L_x_17943:
[----:B------:R-:W-:-:S04]  /*f060*/  LOP3.LUT R3, R3, 0xff, RZ, 0xc0, !PT ;  /* 0x000000ff03037812 */ /* 0x000fc800078ec0ff */
[----:B------:R-:W0:Y:S02]  /*f070*/  I2F.U16 R0, R3 ;  /* 0x0000000300007306 */ /* 0x000e240000101000 */
[----:B0-----:R-:W-:-:S05]  /*f080*/  F2FP.BF16.PACK_AB R0, RZ, R0 ;  /* 0x00000000ff00723e */ /* 0x001fca00000010ff */
[----:B------:R-:W-:Y:S01]  /*f090*/  STG.E.U16 [R16.64], R0 ;  /* 0x0000000010007986 */ /* 0x000fe2000c101524 */
[----:B------:R-:W-:Y:S05]  /*f0a0*/  EXIT ;  /* 0x000000000000794d */ /* 0x000fea0003800000 */
.L_x_17940:
        /* <DEDUP_REMOVED lines=9> */
[----:B------:R-:W-:Y:S01]  /*f140*/  STG.E.U16 [R16.64], R3 ;  /* 0x0000000310007986 */ /* 0x000fe2000c101524 */
[----:B------:R-:W-:Y:S05]  /*f150*/  EXIT ;  /* 0x000000000000794d */ /* 0x000fea0003800000 */
.L_x_17952:
        /* <DEDUP_REMOVED lines=18> */
.L_x_17955:
[----:B------:R-:W-:-:S04]  /*f280*/  LOP3.LUT R2, R3, 0x80000000, RZ, 0xc0, !PT ;  /* 0x8000000003027812 */ /* 0x000fc800078ec0ff */
[----:B------:R-:W-:-:S04]  /*f290*/  SHF.R.U32.HI R3, RZ, 0x18, R2 ;  /* 0x00000018ff037819 */ /* 0x000fc80000011602 */
[----:B------:R-:W-:-:S04]  /*f2a0*/  LOP3.LUT R0, R0, R3, RZ, 0xfc, !PT ;  /* 0x0000000300007212 */ /* 0x000fc800078efcff */
[----:B------:R-:W-:Y:S02]  /*f2b0*/  PRMT R8, R0, 0x7610, R8 ;  /* 0x0000761000087816 */ /* 0x000fe40000000008 */
.L_x_17954:
[----:B------:R-:W-:Y:S05]  /*f2c0*/  BSYNC B0 ;  /* 0x0000000000007941 */ /* 0x000fea0003800000 */
.L_x_17953:
[----:B------:R-:W-:Y:S01]  /*f2d0*/  STG.E.U8 [R16.64], R8 ;  /* 0x0000000810007986 */ /* 0x000fe2000c101124 */
[----:B------:R-:W-:Y:S05]  /*f2e0*/  EXIT ;  /* 0x000000000000794d */ /* 0x000fea0003800000 */
.L_x_17951:
        /* <DEDUP_REMOVED lines=18> */
.L_x_17958:
[----:B------:R-:W-:-:S04]  /*f410*/  LOP3.LUT R2, R3, 0x80000000, RZ, 0xc0, !PT ;  /* 0x8000000003027812 */ /* 0x000fc800078ec0ff */
[----:B------:R-:W-:-:S04]  /*f420*/  SHF.R.U32.HI R3, RZ, 0x18, R2 ;  /* 0x00000018ff037819 */ /* 0x000fc80000011602 */
[----:B------:R-:W-:-:S04]  /*f430*/  LOP3.LUT R0, R0, R3, RZ, 0xfc, !PT ;  /* 0x0000000300007212 */ /* 0x000fc800078efcff */
[----:B------:R-:W-:Y:S02]  /*f440*/  PRMT R8, R0, 0x7610, R8 ;  /* 0x0000761000087816 */ /* 0x000fe40000000008 */
.L_x_17957:
[----:B------:R-:W-:Y:S05]  /*f450*/  BSYNC B0 ;  /* 0x0000000000007941 */ /* 0x000fea0003800000 */
.L_x_17956:
[----:B------:R-:W-:Y:S01]  /*f460*/  STG.E.U8 [R16.64], R8 ;  /* 0x0000000810007986 */ /* 0x000fe2000c101124 */
[----:B------:R-:W-:Y:S05]  /*f470*/  EXIT ;  /* 0x000000000000794d */ /* 0x000fea0003800000 */
.L_x_17950:
        /* <DEDUP_REMOVED lines=23> */
.L_x_17933:
        /* <DEDUP_REMOVED lines=20> */
.L_x_17960:
[----:B------:R-:W-:Y:S01]  /*f730*/  LOP3.LUT R2, R3, 0xff, RZ, 0xc0, !PT ;  /* 0x000000ff03027812 */ /* 0x000fe200078ec0ff */
[----:B------:R-:W-:-:S05]  /*f740*/  IMAD.MOV.U32 R3, RZ, RZ, RZ ;  /* 0x000000ffff037224 */ /* 0x000fca00078e00ff */
[----:B------:R-:W-:Y:S01]  /*f750*/  STG.E.64 [R16.64], R2 ;  /* 0x0000000210007986 */ /* 0x000fe2000c101b24 */
[----:B------:R-:W-:Y:S05]  /*f760*/  EXIT ;  /* 0x000000000000794d */ /* 0x000fea0003800000 */
.L_x_17959:
[----:B------:R-:W-:-:S05]  /*f770*/  LOP3.LUT R3, R3, 0xff, RZ, 0xc0, !PT ;  /* 0x000000ff03037812 */ /* 0x000fca00078ec0ff */
[----:B------:R-:W-:Y:S01]  /*f780*/  STG.E [R16.64], R3 ;  /* 0x0000000310007986 */ /* 0x000fe2000c101924 */
[----:B------:R-:W-:Y:S05]  /*f790*/  EXIT ;  /* 0x000000000000794d */ /* 0x000fea0003800000 */
.L_x_17961:
        /* <DEDUP_REMOVED lines=14> */
.L_x_30015:


//--------------------- .text._ZN2at6native27unrolled_elementwise_kernelINS0_13BinaryFunctorIhhhZZZNS0_21heaviside_kernel_cudaERNS_18TensorIteratorBaseEENKUlvE_clEvENKUlvE_clEvEUlhhE_EESt5arrayIPcLm3EELi4E23TrivialOffsetCalculatorILi2EjESC_ILi1EjENS0_6memory12LoadWithCastILi2EEENSF_13StoreWithCastILi1EEEEEviT_T0_T2_T3_T4_T5_ --------------------------
	.section	.text._ZN2at6native27unrolled_elementwise_kernelINS0_13BinaryFunctorIhhhZZZNS0_21heaviside_kernel_cudaERNS_18TensorIteratorBaseEENKUlvE_clEvENKUlvE_clEvEUlhhE_EESt5arrayIPcLm3EELi4E23TrivialOffsetCalculatorILi2EjESC_ILi1EjENS0_6memory12LoadWithCastILi2EEENSF_13StoreWithCastILi1EEEEEviT_T0_T2_T3_T4_T5_,"ax",@progbits
	.sectioninfo	@"SHI_REGISTERS=32"
	.align	128
        .global         _ZN2at6native27unrolled_elementwise_kernelINS0_13BinaryFunctorIhhhZZZNS0_21heaviside_kernel_cudaERNS_18TensorIteratorBaseEENKUlvE_clEvENKUlvE_clEvEUlhhE_EESt5arrayIPcLm3EELi4E23TrivialOffsetCalculatorILi2EjESC_ILi1EjENS0_6memory12LoadWithCastILi2EEENSF_13StoreWithCastILi1EEEEEviT_T0_T2_T3_T4_T5_
        .type           _ZN2at6native27unrolled_elementwise_kernelINS0_13BinaryFunctorIhhhZZZNS0_21heaviside_kernel_cudaERNS_18TensorIteratorBaseEENKUlvE_clEvENKUlvE_clEvEUlhhE_EESt5arrayIPcLm3EELi4E23TrivialOffsetCalculatorILi2EjESC_ILi1EjENS0_6memory12LoadWithCastILi2EEENSF_13StoreWithCastILi1EEEEEviT_T0_T2_T3_T4_T5_,@function
        .size           _ZN2at6native27unrolled_elementwise_kernelINS0_13BinaryFunctorIhhhZZZNS0_21heaviside_kernel_cudaERNS_18TensorIteratorBaseEENKUlvE_clEvENKUlvE_clEvEUlhhE_EESt5arrayIPcLm3EELi4E23TrivialOffsetCalculatorILi2EjESC_ILi1EjENS0_6memory12LoadWithCastILi2EEENSF_13StoreWithCastILi1EEEEEviT_T0_T2_T3_T4_T5_,(.L_x_30016 - _ZN2at6native27unrolled_elementwise_kernelINS0_13BinaryFunctorIhhhZZZNS0_21heaviside_kernel_cudaERNS_18TensorIteratorBaseEENKUlvE_clEvENKUlvE_clEvEUlhhE_EESt5arrayIPcLm3EELi4E23TrivialOffsetCalculatorILi2EjESC_ILi1EjENS0_6memory12LoadWithCastILi2EEENSF_13StoreWithCastILi1EEEEEviT_T0_T2_T3_T4_T5_)
        .other          _ZN2at6native27unrolled_elementwise_kernelINS0_13BinaryFunctorIhhhZZZNS0_21heaviside_kernel_cudaERNS_18TensorIteratorBaseEENKUlvE_clEvENKUlvE_clEvEUlhhE_EESt5arrayIPcLm3EELi4E23TrivialOffsetCalculatorILi2EjESC_ILi1EjENS0_6memory12LoadWithCastILi2EEENSF_13StoreWithCastILi1EEEEEviT_T0_T2_T3_T4_T5_,@"STO_CUDA_ENTRY STV_DEFAULT"
_ZN2at6native27unrolled_elementwise_kernelINS0_13BinaryFunctorIhhhZZZNS0_21heaviside_kernel_cudaERNS_18TensorIteratorBaseEENKUlvE_clEvENKUlvE_clEvEUlhhE_EESt5arrayIPcLm3EELi4E23TrivialOffsetCalculatorILi2EjESC_ILi1EjENS0_6memory12LoadWithCastILi2EEENSF_13StoreWithCastILi1EEEEEviT_T0_T2_T3_T4_T5_:
.text._ZN2at6native27unrolled_elementwise_kernelINS0_13BinaryFunctorIhhhZZZNS0_21heaviside_kernel_cudaERNS_18TensorIteratorBaseEENKUlvE_clEvENKUlvE_clEvEUlhhE_EESt5arrayIPcLm3EELi4E23TrivialOffsetCalculatorILi2EjESC_ILi1EjENS0_6memory12LoadWithCastILi2EEENSF_13StoreWithCastILi1EEEEEviT_T0_T2_T3_T4_T5_:
        /* <DEDUP_REMOVED lines=31> */
.L_x_17967:
[----:B------:R0:W5:Y:S01]  /*01f0*/  LDG.E.U8 R25, [R6.64] ;  /* 0x0000002406197981 */ /* 0x000162000c1e1100 */
[----:B------:R-:W-:Y:S05]  /*0200*/  BRA `(.L_x_17969) ;  /* 0x00000dd000007947 */ /* 0x000fea0003800000 */
.L_x_17966:
        /* <DEDUP_REMOVED lines=8> */
.L_x_17971:
[----:B------:R0:W5:Y:S01]  /*0290*/  LDG.E.U8 R25, [R6.64] ;  /* 0x0000002406197981 */ /* 0x000162000c1e1100 */
[----:B------:R-:W-:Y:S05]  /*02a0*/  BRA `(.L_x_17969) ;  /* 0x00000d3000007947 */ /* 0x000fea0003800000 */
.L_x_17970:
[----:B------:R0:W5:Y:S01]  /*02b0*/  LDG.E.U16 R25, [R6.64] ;  /* 0x0000002406197981 */ /* 0x000162000c1e1500 */
[----:B------:R-:W-:Y:S05]  /*02c0*/  BRA `(.L_x_17969) ;  /* 0x00000d1000007947 */ /* 0x000fea0003800000 */
.L_x_17965:
        /* <DEDUP_REMOVED lines=10> */
.L_x_17973:
[----:B------:R-:W2:Y:S02]  /*0370*/  LDG.E.U16 R4, [R6.64] ;  /* 0x0000002406047981 */ /* 0x000ea4000c1e1500 */
[----:B--2---:R-:W-:-:S06]  /*0380*/  HADD2.F32 R4, -RZ, R4.H0_H0 ;  /* 0x20000004ff047230 */ /* 0x004fcc0000004100 */
[----:B------:R-:W0:Y:S02]  /*0390*/  F2I.S64.TRUNC R4, R4 ;  /* 0x0000000400047311 */ /* 0x000e24000020d900 */
[----:B0-----:R-:W-:Y:S01]  /*03a0*/  PRMT R25, R4, 0x7610, R25 ;  /* 0x0000761004197816 */ /* 0x001fe20000000019 */
[----:B------:R-:W-:Y:S05]  /*03b0*/  BRA `(.L_x_17969) ;  /* 0x00000c2000007947 */ /* 0x000fea0003800000 */
.L_x_17972:
        /* <DEDUP_REMOVED lines=10> */
.L_x_17975:
[----:B------:R-:W2:Y:S02]  /*0460*/  LDG.E.U16 R6, [R6.64] ;  /* 0x0000002406067981 */ /* 0x000ea4000c1e1500 */
[----:B--2---:R-:W-:-:S06]  /*0470*/  HADD2.F32 R4, -RZ, R6.H0_H0 ;  /* 0x20000006ff047230 */ /* 0x004fcc0000004100 */
[----:B------:R-:W0:Y:S02]  /*0480*/  F2I.S64.TRUNC R4, R4 ;  /* 0x0000000400047311 */ /* 0x000e24000020d900 */
[----:B0-----:R-:W-:Y:S01]  /*0490*/  PRMT R25, R4, 0x7610, R25 ;  /* 0x0000761004197816 */ /* 0x001fe20000000019 */
[----:B------:R-:W-:Y:S05]  /*04a0*/  BRA `(.L_x_17969) ;  /* 0x00000b3000007947 */ /* 0x000fea0003800000 */
.L_x_17974:
[----:B------:R-:W2:Y:S02]  /*04b0*/  LDG.E.64 R4, [R6.64] ;  /* 0x0000002406047981 */ /* 0x000ea4000c1e1b00 */
[----:B--2---:R-:W0:Y:S02]  /*04c0*/  F2I.S64.F64.TRUNC R4, R4 ;  /* 0x0000000400047311 */ /* 0x004e24000030d900 */
[----:B0-----:R-:W-:Y:S01]  /*04d0*/  PRMT R25, R4, 0x7610, R25 ;  /* 0x0000761004197816 */ /* 0x001fe20000000019 */
[----:B------:R-:W-:Y:S05]  /*04e0*/  BRA `(.L_x_17969) ;  /* 0x00000af000007947 */ /* 0x000fea0003800000 */
.L_x_17964:
        /* <DEDUP_REMOVED lines=12> */
.L_x_17978:
[----:B------:R-:W2:Y:S02]  /*05b0*/  LDG.E.64 R6, [R6.64] ;  /* 0x0000002406067981 */ /* 0x000ea4000c1e1b00 */
[----:B--2---:R-:W0:Y:S02]  /*05c0*/  F2I.S64.F64.TRUNC R4, R6 ;  /* 0x0000000600047311 */ /* 0x004e24000030d900 */
[----:B0-----:R-:W-:Y:S01]  /*05d0*/  PRMT R25, R4, 0x7610, R25 ;  /* 0x0000761004197816 */ /* 0x001fe20000000019 */
[----:B------:R-:W-:Y:S05]  /*05e0*/  BRA `(.L_x_17969) ;  /* 0x000009f000007947 */ /* 0x000fea0003800000 */
.L_x_17977:
        /* <DEDUP_REMOVED lines=28> */
.L_x_17980:
        /* <DEDUP_REMOVED lines=13> */
[----:B------:R-:W0:Y:S02]  /*0880*/  F2I.S64.TRUNC R4, R0 ;  /* 0x0000000000047311 */ /* 0x000e24000020d900 */
[----:B0-----:R-:W-:Y:S01]  /*0890*/  PRMT R25, R4, 0x7610, R25 ;  /* 0x0000761004197816 */ /* 0x001fe20000000019 */
[----:B------:R-:W-:Y:S05]  /*08a0*/  BRA `(.L_x_17969) ;  /* 0x0000073000007947 */ /* 0x000fea0003800000 */
.L_x_17979:
[----:B------:R-:W2:Y:S02]  /*08b0*/  LDG.E.U16 R4, [R6.64] ;  /* 0x0000002406047981 */ /* 0x000ea4000c1e1500 */
[----:B--2---:R-:W-:-:S06]  /*08c0*/  PRMT R4, RZ, 0x5410, R4 ;  /* 0x00005410ff047816 */ /* 0x004fcc0000000004 */
[----:B------:R-:W0:Y:S02]  /*08d0*/  F2I.S64.TRUNC R4, R4 ;  /* 0x0000000400047311 */ /* 0x000e24000020d900 */
[----:B0-----:R-:W-:Y:S01]  /*08e0*/  PRMT R25, R4, 0x7610, R25 ;  /* 0x0000761004197816 */ /* 0x001fe20000000019 */
[----:B------:R-:W-:Y:S05]  /*08f0*/  BRA `(.L_x_17969) ;  /* 0x000006e000007947 */ /* 0x000fea0003800000 */
.L_x_17976:
        /* <DEDUP_REMOVED lines=10> */
.L_x_17983:
        /* <DEDUP_REMOVED lines=21> */
.L_x_17987:
[----:B------:R-:W-:Y:S05]  /*0af0*/  BSYNC B1 ;  /* 0x0000000000017941 */ /* 0x000fea0003800000 */
.L_x_17986:
[----:B------:R-:W-:Y:S01]  /*0b00*/  IMAD.SHL.U32 R3, R3, 0x100000, RZ ;  /* 0x0010000003037824 */ /* 0x000fe200078e00ff */
[----:B------:R-:W-:-:S04]  /*0b10*/  LEA R5, R0, 0x3b800000, 0x17 ;  /* 0x3b80000000057811 */ /* 0x000fc800078eb8ff */
[----:B------:R-:W-:Y:S02]  /*0b20*/  LOP3.LUT R4, R5, R3, R6, 0xfe, !PT ;  /* 0x0000000305047212 */ /* 0x000fe400078efe06 */
.L_x_17985:
[----:B------:R-:W-:Y:S05]  /*0b30*/  BSYNC B0 ;  /* 0x0000000000007941 */ /* 0x000fea0003800000 */
.L_x_17984:
[----:B------:R-:W0:Y:S02]  /*0b40*/  F2I.S64.TRUNC R4, R4 ;  /* 0x0000000400047311 */ /* 0x000e24000020d900 */
[----:B0-----:R-:W-:Y:S01]  /*0b50*/  PRMT R25, R4, 0x7610, R25 ;  /* 0x0000761004197816 */ /* 0x001fe20000000019 */
[----:B------:R-:W-:Y:S05]  /*0b60*/  BRA `(.L_x_17969) ;  /* 0x0000047000007947 */ /* 0x000fea0003800000 */
.L_x_17982:
        /* <DEDUP_REMOVED lines=21> */
.L_x_17991:
[----:B------:R-:W-:Y:S05]  /*0cc0*/  BSYNC B1 ;  /* 0x0000000000017941 */ /* 0x000fea0003800000 */
.L_x_17990:
[----:B------:R-:W-:Y:S01]  /*0cd0*/  IMAD.SHL.U32 R3, R3, 0x200000, RZ ;  /* 0x0020000003037824 */ /* 0x000fe200078e00ff */
[----:B------:R-:W-:-:S04]  /*0ce0*/  LEA R5, R0, 0x37800000, 0x17 ;  /* 0x3780000000057811 */ /* 0x000fc800078eb8ff */
[----:B------:R-:W-:Y:S02]  /*0cf0*/  LOP3.LUT R4, R5, R3, R6, 0xfe, !PT ;  /* 0x0000000305047212 */ /* 0x000fe400078efe06 */
.L_x_17989:
[----:B------:R-:W-:Y:S05]  /*0d00*/  BSYNC B0 ;  /* 0x0000000000007941 */ /* 0x000fea0003800000 */
.L_x_17988:
[----:B------:R-:W0:Y:S02]  /*0d10*/  F2I.S64.TRUNC R4, R4 ;  /* 0x0000000400047311 */ /* 0x000e24000020d900 */
[----:B0-----:R-:W-:Y:S01]  /*0d20*/  PRMT R25, R4, 0x7610, R25 ;  /* 0x0000761004197816 */ /* 0x001fe20000000019 */
[----:B------:R-:W-:Y:S05]  /*0d30*/  BRA `(.L_x_17969) ;  /* 0x000002a000007947 */ /* 0x000fea0003800000 */
.L_x_17981:
        /* <DEDUP_REMOVED lines=14> */
.L_x_17995:
[----:B------:R-:W-:Y:S05]  /*0e20*/  BSYNC B0 ;  /* 0x0000000000007941 */ /* 0x000fea0003800000 */
.L_x_17994:
[----:B------:R-:W0:Y:S02]  /*0e30*/  F2I.S64.TRUNC R4, R4 ;  /* 0x0000000400047311 */ /* 0x000e24000020d900 */
[----:B0-----:R-:W-:Y:S01]  /*0e40*/  PRMT R25, R4, 0x7610, R25 ;  /* 0x0000761004197816 */ /* 0x001fe20000000019 */
[----:B------:R-:W-:Y:S05]  /*0e50*/  BRA `(.L_x_17969) ;  /* 0x0000018000007947 */ /* 0x000fea0003800000 */
.L_x_17968:
        /* <DEDUP_REMOVED lines=21> */
.L_x_17993:
[----:B------:R0:W5:Y:S01]  /*0fb0*/  LDG.E.U8 R25, [R6.64] ;  /* 0x0000002406197981 */ /* 0x000162000c1e1100 */
[----:B------:R-:W-:Y:S05]  /*0fc0*/  BRA `(.L_x_17969) ;  /* 0x0000001000007947 */ /* 0x000fea0003800000 */
.L_x_17992:
[----:B------:R0:W5:Y:S02]  /*0fd0*/  LDG.E.U8 R25, [R6.64] ;  /* 0x0000002406197981 */ /* 0x000164000c1e1100 */
.L_x_17969:
        /* <DEDUP_REMOVED lines=16> */
.L_x_17999:
[----:B------:R0:W5:Y:S01]  /*10e0*/  LDG.E.U8 R24, [R6.64] ;  /* 0x0000002406187981 */ /* 0x000162000c1e1100 */
[----:B------:R-:W-:Y:S05]  /*10f0*/  BRA `(.L_x_18001) ;  /* 0x00000dc000007947 */ /* 0x000fea0003800000 */
.L_x_17998:
        /* <DEDUP_REMOVED lines=8> */
.L_x_18003:
[----:B------:R0:W5:Y:S01]  /*1180*/  LDG.E.U8 R24, [R6.64] ;  /* 0x0000002406187981 */ /* 0x000162000c1e1100 */
[----:B------:R-:W-:Y:S05]  /*1190*/  BRA `(.L_x_18001) ;  /* 0x00000d2000007947 */ /* 0x000fea0003800000 */
.L_x_18002:
[----:B------:R0:W5:Y:S01]  /*11a0*/  LDG.E.U16 R24, [R6.64] ;  /* 0x0000002406187981 */ /* 0x000162000c1e1500 */
[----:B------:R-:W-:Y:S05]  /*11b0*/  BRA `(.L_x_18001) ;  /* 0x00000d0000007947 */ /* 0x000fea0003800000 */
.L_x_17997:
        /* <DEDUP_REMOVED lines=10> */
.L_x_18005:
[----:B------:R-:W2:Y:S02]  /*1260*/  LDG.E.U16 R4, [R6.64] ;  /* 0x0000002406047981 */ /* 0x000ea4000c1e1500 */
[----:B--2---:R-:W-:-:S06]  /*1270*/  HADD2.F32 R4, -RZ, R4.H0_H0 ;  /* 0x20000004ff047230 */ /* 0x004fcc0000004100 */
[----:B------:R-:W0:Y:S02]  /*1280*/  F2I.S64.TRUNC R4, R4 ;  /* 0x0000000400047311 */ /* 0x000e24000020d900 */
[----:B0-----:R-:W-:Y:S01]  /*1290*/  PRMT R24, R4, 0x7610, R24 ;  /* 0x0000761004187816 */ /* 0x001fe20000000018 */
[----:B------:R-:W-:Y:S05]  /*12a0*/  BRA `(.L_x_18001) ;  /* 0x00000c1000007947 */ /* 0x000fea0003800000 */
.L_x_18004:
        /* <DEDUP_REMOVED lines=10> */
.L_x_18007:
[----:B------:R-:W2:Y:S02]  /*1350*/  LDG.E.U16 R6, [R6.64] ;  /* 0x0000002406067981 */ /* 0x000ea4000c1e1500 */
[----:B--2---:R-:W-:-:S06]  /*1360*/  HADD2.F32 R4, -RZ, R6.H0_H0 ;  /* 0x20000006ff047230 */ /* 0x004fcc0000004100 */
[----:B------:R-:W0:Y:S02]  /*1370*/  F2I.S64.TRUNC R4, R4 ;  /* 0x0000000400047311 */ /* 0x000e24000020d900 */
[----:B0-----:R-:W-:Y:S01]  /*1380*/  PRMT R24, R4, 0x7610, R24 ;  /* 0x0000761004187816 */ /* 0x001fe20000000018 */
[----:B------:R-:W-:Y:S05]  /*1390*/  BRA `(.L_x_18001) ;  /* 0x00000b2000007947 */ /* 0x000fea0003800000 */
.L_x_18006:
[----:B------:R-:W2:Y:S02]  /*13a0*/  LDG.E.64 R4, [R6.64] ;  /* 0x0000002406047981 */ /* 0x000ea4000c1e1b00 */
[----:B--2---:R-:W0:Y:S02]  /*13b0*/  F2I.S64.F64.TRUNC R4, R4 ;  /* 0x0000000400047311 */ /* 0x004e24000030d900 */
[----:B0-----:R-:W-:Y:S01]  /*13c0*/  PRMT R24, R4, 0x7610, R24 ;  /* 0x0000761004187816 */ /* 0x001fe20000000018 */
[----:B------:R-:W-:Y:S05]  /*13d0*/  BRA `(.L_x_18001) ;  /* 0x00000ae000007947 */ /* 0x000fea0003800000 */
.L_x_17996:
        /* <DEDUP_REMOVED lines=12> */
.L_x_18010:
[----:B------:R-:W2:Y:S02]  /*14a0*/  LDG.E.64 R6, [R6.64] ;  /* 0x0000002406067981 */ /* 0x000ea4000c1e1b00 */
[----:B--2---:R-:W0:Y:S02]  /*14b0*/  F2I.S64.F64.TRUNC R4, R6 ;  /* 0x0000000600047311 */ /* 0x004e24000030d900 */
[----:B0-----:R-:W-:Y:S01]  /*14c0*/  PRMT R24, R4, 0x7610, R24 ;  /* 0x0000761004187816 */ /* 0x001fe20000000018 */
[----:B------:R-:W-:Y:S05]  /*14d0*/  BRA `(.L_x_18001) ;  /* 0x000009e000007947 */ /* 0x000fea0003800000 */
.L_x_18009:
        /* <DEDUP_REMOVED lines=28> */
.L_x_18012:
        /* <DEDUP_REMOVED lines=15> */
.L_x_18011:
[----:B------:R-:W2:Y:S02]  /*1790*/  LDG.E.U16 R4, [R6.64] ;  /* 0x0000002406047981 */ /* 0x000ea4000c1e1500 */
[----:B--2---:R-:W-:-:S06]  /*17a0*/  PRMT R4, RZ, 0x5410, R4 ;  /* 0x00005410ff047816 */ /* 0x004fcc0000000004 */
[----:B------:R-:W0:Y:S02]  /*17b0*/  F2I.S64.TRUNC R4, R4 ;  /* 0x0000000400047311 */ /* 0x000e24000020d900 */
[----:B0-----:R-:W-:Y:S01]  /*17c0*/  PRMT R24, R4, 0x7610, R24 ;  /* 0x0000761004187816 */ /* 0x001fe20000000018 */
[----:B------:R-:W-:Y:S05]  /*17d0*/  BRA `(.L_x_18001) ;  /* 0x000006e000007947 */ /* 0x000fea0003800000 */
.L_x_18008:
        /* <DEDUP_REMOVED lines=10> */
.L_x_18015:
        /* <DEDUP_REMOVED lines=21> */
.L_x_18019:
[----:B------:R-:W-:Y:S05]  /*19d0*/  BSYNC B1 ;  /* 0x0000000000017941 */ /* 0x000fea0003800000 */
.L_x_18018:
[----:B------:R-:W-:Y:S01]  /*19e0*/  IMAD.SHL.U32 R3, R3, 0x100000, RZ ;  /* 0x0010000003037824 */ /* 0x000fe200078e00ff */
[----:B------:R-:W-:-:S04]  /*19f0*/  LEA R5, R0, 0x3b800000, 0x17 ;  /* 0x3b80000000057811 */ /* 0x000fc800078eb8ff */
[----:B------:R-:W-:Y:S02]  /*1a00*/  LOP3.LUT R4, R5, R3, R6, 0xfe, !PT ;  /* 0x0000000305047212 */ /* 0x000fe400078efe06 */
.L_x_18017:
[----:B------:R-:W-:Y:S05]  /*1a10*/  BSYNC B0 ;  /* 0x0000000000007941 */ /* 0x000fea0003800000 */
.L_x_18016:
[----:B------:R-:W0:Y:S02]  /*1a20*/  F2I.S64.TRUNC R4, R4 ;  /* 0x0000000400047311 */ /* 0x000e24000020d900 */
[----:B0-----:R-:W-:Y:S01]  /*1a30*/  PRMT R24, R4, 0x7610, R24 ;  /* 0x0000761004187816 */ /* 0x001fe20000000018 */
[----:B------:R-:W-:Y:S05]  /*1a40*/  BRA `(.L_x_18001) ;  /* 0x0000047000007947 */ /* 0x000fea0003800000 */
.L_x_18014:
        /* <DEDUP_REMOVED lines=21> */
.L_x_18023:
[----:B------:R-:W-:Y:S05]  /*1ba0*/  BSYNC B1 ;  /* 0x0000000000017941 */ /* 0x000fea0003800000 */
.L_x_18022:
[----:B------:R-:W-:Y:S01]  /*1bb0*/  IMAD.SHL.U32 R3, R3, 0x200000, RZ ;  /* 0x0020000003037824 */ /* 0x000fe200078e00ff */
[----:B------:R-:W-:-:S04]  /*1bc0*/  LEA R5, R0, 0x37800000, 0x17 ;  /* 0x3780000000057811 */ /* 0x000fc800078eb8ff */
[----:B------:R-:W-:Y:S02]  /*1bd0*/  LOP3.LUT R4, R5, R3, R6, 0xfe, !PT ;  /* 0x0000000305047212 */ /* 0x000fe400078efe06 */
.L_x_18021:
[----:B------:R-:W-:Y:S05]  /*1be0*/  BSYNC B0 ;  /* 0x0000000000007941 */ /* 0x000fea0003800000 */
.L_x_18020:
[----:B------:R-:W0:Y:S02]  /*1bf0*/  F2I.S64.TRUNC R4, R4 ;  /* 0x0000000400047311 */ /* 0x000e24000020d900 */
[----:B0-----:R-:W-:Y:S01]  /*1c00*/  PRMT R24, R4, 0x7610, R24 ;  /* 0x0000761004187816 */ /* 0x001fe20000000018 */
[----:B------:R-:W-:Y:S05]  /*1c10*/  BRA `(.L_x_18001) ;  /* 0x000002a000007947 */ /* 0x000fea0003800000 */
.L_x_18013:
        /* <DEDUP_REMOVED lines=14> */
.L_x_18027:
[----:B------:R-:W-:Y:S05]  /*1d00*/  BSYNC B0 ;  /* 0x0000000000007941 */ /* 0x000fea0003800000 */
.L_x_18026:
[----:B------:R-:W0:Y:S02]  /*1d10*/  F2I.S64.TRUNC R4, R4 ;  /* 0x0000000400047311 */ /* 0x000e24000020d900 */
[----:B0-----:R-:W-:Y:S01]  /*1d20*/  PRMT R24, R4, 0x7610, R24 ;  /* 0x0000761004187816 */ /* 0x001fe20000000018 */
[----:B------:R-:W-:Y:S05]  /*1d30*/  BRA `(.L_x_18001) ;  /* 0x0000018000007947 */ /* 0x000fea0003800000 */
.L_x_18000:
        /* <DEDUP_REMOVED lines=21> */
.L_x_18025:
[----:B------:R0:W5:Y:S01]  /*1e90*/  LDG.E.U8 R24, [R6.64] ;  /* 0x0000002406187981 */ /* 0x000162000c1e1100 */
[----:B------:R-:W-:Y:S05]  /*1ea0*/  BRA `(.L_x_18001) ;  /* 0x0000001000007947 */ /* 0x000fea0003800000 */
.L_x_18024:
[----:B------:R0:W5:Y:S02]  /*1eb0*/  LDG.E.U8 R24, [R6.64] ;  /* 0x0000002406187981 */ /* 0x000164000c1e1100 */
.L_x_18001:
[----:B------:R-:W1:Y:S02]  /*1ec0*/  S2R R18, SR_TID.X ;  /* 0x0000000000127919 */ /* 0x000e640000002100 */
[----:B-1----:R-:W-:Y:S02]  /*1ed0*/  IADD3 R18, R18, 0x80, RZ ;  /* 0x0000008012127810 */ /* 0x002fe40007ffe0ff */
.L_x_17963:
[----:B-1-3--:R-:W-:Y:S05]  /*1ee0*/  BSYNC B6 ;  /* 0x0000000000067941 */ /* 0x00afea0003800000 */
.L_x_17962:
        /* <DEDUP_REMOVED lines=21> */
.L_x_18033:
[----:B------:R0:W5:Y:S01]  /*2040*/  LDG.E.U8 R19, [R6.64] ;  /* 0x0000002406137981 */ /* 0x000162000c1e1100 */
[----:B------:R-:W-:Y:S05]  /*2050*/  BRA `(.L_x_18035) ;  /* 0x00000dc000007947 */ /* 0x000fea0003800000 */
.L_x_18032:
        /* <DEDUP_REMOVED lines=8> */
.L_x_18037:
[----:B------:R0:W5:Y:S01]  /*20e0*/  LDG.E.U8 R19, [R6.64] ;  /* 0x0000002406137981 */ /* 0x000162000c1e1100 */
[----:B------:R-:W-:Y:S05]  /*20f0*/  BRA `(.L_x_18035) ;  /* 0x00000d2000007947 */ /* 0x000fea0003800000 */
.L_x_18036:
[----:B------:R0:W5:Y:S01]  /*2100*/  LDG.E.U16 R19, [R6.64] ;  /* 0x0000002406137981 */ /* 0x000162000c1e1500 */
[----:B------:R-:W-:Y:S05]  /*2110*/  BRA `(.L_x_18035) ;  /* 0x00000d0000007947 */ /* 0x000fea0003800000 */
.L_x_18031:
        /* <DEDUP_REMOVED lines=10> */
.L_x_18039:
[----:B------:R-:W2:Y:S02]  /*21c0*/  LDG.E.U16 R4, [R6.64] ;  /* 0x0000002406047981 */ /* 0x000ea4000c1e1500 */
[----:B--2---:R-:W-:-:S06]  /*21d0*/  HADD2.F32 R4, -RZ, R4.H0_H0 ;  /* 0x20000004ff047230 */ /* 0x004fcc0000004100 */
[----:B------:R-:W0:Y:S02]  /*21e0*/  F2I.S64.TRUNC R4, R4 ;  /* 0x0000000400047311 */ /* 0x000e24000020d900 */
[----:B0-----:R-:W-:Y:S01]  /*21f0*/  PRMT R19, R4, 0x7610, R19 ;  /* 0x0000761004137816 */ /* 0x001fe20000000013 */
[----:B------:R-:W-:Y:S05]  /*2200*/  BRA `(.L_x_18035) ;  /* 0x00000c1000007947 */ /* 0x000fea0003800000 */
.L_x_18038:
        /* <DEDUP_REMOVED lines=10> */
.L_x_18041:
[----:B------:R-:W2:Y:S02]  /*22b0*/  LDG.E.U16 R6, [R6.64] ;  /* 0x0000002406067981 */ /* 0x000ea4000c1e1500 */
[----:B--2---:R-:W-:-:S06]  /*22c0*/  HADD2.F32 R4, -RZ, R6.H0_H0 ;  /* 0x20000006ff047230 */ /* 0x004fcc0000004100 */
[----:B------:R-:W0:Y:S02]  /*22d0*/  F2I.S64.TRUNC R4, R4 ;  /* 0x0000000400047311 */ /* 0x000e24000020d900 */
[----:B0-----:R-:W-:Y:S01]  /*22e0*/  PRMT R19, R4, 0x7610, R19 ;  /* 0x0000761004137816 */ /* 0x001fe20000000013 */
[----:B------:R-:W-:Y:S05]  /*22f0*/  BRA `(.L_x_18035) ;  /* 0x00000b2000007947 */ /* 0x000fea0003800000 */
.L_x_18040:
[----:B------:R-:W2:Y:S02]  /*2300*/  LDG.E.64 R4, [R6.64] ;  /* 0x0000002406047981 */ /* 0x000ea4000c1e1b00 */
[----:B--2---:R-:W0:Y:S02]  /*2310*/  F2I.S64.F64.TRUNC R4, R4 ;  /* 0x0000000400047311 */ /* 0x004e24000030d900 */
[----:B0-----:R-:W-:Y:S01]  /*2320*/  PRMT R19, R4, 0x7610, R19 ;  /* 0x0000761004137816 */ /* 0x001fe20000000013 */
[----:B------:R-:W-:Y:S05]  /*2330*/  BRA `(.L_x_18035) ;  /* 0x00000ae000007947 */ /* 0x000fea0003800000 */
.L_x_18030:
        /* <DEDUP_REMOVED lines=12> */
.L_x_18044:
[----:B------:R-:W2:Y:S02]  /*2400*/  LDG.E.64 R6, [R6.64] ;  /* 0x0000002406067981 */ /* 0x000ea4000c1e1b00 */
[----:B--2---:R-:W0:Y:S02]  /*2410*/  F2I.S64.F64.TRUNC R4, R6 ;  /* 0x0000000600047311 */ /* 0x004e24000030d900 */
[----:B0-----:R-:W-:Y:S01]  /*2420*/  PRMT R19, R4, 0x7610, R19 ;  /* 0x0000761004137816 */ /* 0x001fe20000000013 */
[----:B------:R-:W-:Y:S05]  /*2430*/  BRA `(.L_x_18035) ;  /* 0x000009e000007947 */ /* 0x000fea0003800000 */
.L_x_18043:
        /* <DEDUP_REMOVED lines=28> */
.L_x_18046:
        /* <DEDUP_REMOVED lines=15> */
.L_x_18045:
[----:B------:R-:W2:Y:S02]  /*26f0*/  LDG.E.U16 R4, [R6.64] ;  /* 0x0000002406047981 */ /* 0x000ea4000c1e1500 */
[----:B--2---:R-:W-:-:S06]  /*2700*/  PRMT R4, RZ, 0x5410, R4 ;  /* 0x00005410ff047816 */ /* 0x004fcc0000000004 */
[----:B------:R-:W0:Y:S02]  /*2710*/  F2I.S64.TRUNC R4, R4 ;  /* 0x0000000400047311 */ /* 0x000e24000020d900 */
[----:B0-----:R-:W-:Y:S01]  /*2720*/  PRMT R19, R4, 0x7610, R19 ;  /* 0x0000761004137816 */ /* 0x001fe20000000013 */
[----:B------:R-:W-:Y:S05]  /*2730*/  BRA `(.L_x_18035) ;  /* 0x000006e000007947 */ /* 0x000fea0003800000 */
.L_x_18042:
        /* <DEDUP_REMOVED lines=10> */
.L_x_18049:
        /* <DEDUP_REMOVED lines=21> */
.L_x_18053:
[----:B------:R-:W-:Y:S05]  /*2930*/  BSYNC B1 ;  /* 0x0000000000017941 */ /* 0x000fea0003800000 */
.L_x_18052:
[----:B------:R-:W-:Y:S01]  /*2940*/  IMAD.SHL.U32 R3, R3, 0x100000, RZ ;  /* 0x0010000003037824 */ /* 0x000fe200078e00ff */
[----:B------:R-:W-:-:S04]  /*2950*/  LEA R5, R0, 0x3b800000, 0x17 ;  /* 0x3b80000000057811 */ /* 0x000fc800078eb8ff */
[----:B------:R-:W-:Y:S02]  /*2960*/  LOP3.LUT R4, R5, R3, R6, 0xfe, !PT ;  /* 0x0000000305047212 */ /* 0x000fe400078efe06 */
.L_x_18051:
[----:B------:R-:W-:Y:S05]  /*2970*/  BSYNC B0 ;  /* 0x0000000000007941 */ /* 0x000fea0003800000 */
.L_x_18050:
[----:B------:R-:W0:Y:S02]  /*2980*/  F2I.S64.TRUNC R4, R4 ;  /* 0x0000000400047311 */ /* 0x000e24000020d900 */
[----:B0-----:R-:W-:Y:S01]  /*2990*/  PRMT R19, R4, 0x7610, R19 ;  /* 0x0000761004137816 */ /* 0x001fe20000000013 */
[----:B------:R-:W-:Y:S05]  /*29a0*/  BRA `(.L_x_18035) ;  /* 0x0000047000007947 */ /* 0x000fea0003800000 */
.L_x_18048:
        /* <DEDUP_REMOVED lines=21> */
.L_x_18057:
[----:B------:R-:W-:Y:S05]  /*2b00*/  BSYNC B1 ;  /* 0x0000000000017941 */ /* 0x000fea0003800000 */
.L_x_18056:
[----:B------:R-:W-:Y:S01]  /*2b10*/  IMAD.SHL.U32 R3, R3, 0x200000, RZ ;  /* 0x0020000003037824 */ /* 0x000fe200078e00ff */
[----:B------:R-:W-:-:S04]  /*2b20*/  LEA R5, R0, 0x37800000, 0x17 ;  /* 0x3780000000057811 */ /* 0x000fc800078eb8ff */
[----:B------:R-:W-:Y:S02]  /*2b30*/  LOP3.LUT R4, R5, R3, R6, 0xfe, !PT ;  /* 0x0000000305047212 */ /* 0x000fe400078efe06 */
.L_x_18055:
[----:B------:R-:W-:Y:S05]  /*2b40*/  BSYNC B0 ;  /* 0x0000000000007941 */ /* 0x000fea0003800000 */
.L_x_18054:
[----:B------:R-:W0:Y:S02]  /*2b50*/  F2I.S64.TRUNC R4, R4 ;  /* 0x0000000400047311 */ /* 0x000e24000020d900 */
[----:B0-----:R-:W-:Y:S01]  /*2b60*/  PRMT R19, R4, 0x7610, R19 ;  /* 0x0000761004137816 */ /* 0x001fe20000000013 */
[----:B------:R-:W-:Y:S05]  /*2b70*/  BRA `(.L_x_18035) ;  /* 0x000002a000007947 */ /* 0x000fea0003800000 */
.L_x_18047:
        /* <DEDUP_REMOVED lines=14> */
.L_x_18061:
[----:B------:R-:W-:Y:S05]  /*2c60*/  BSYNC B0 ;  /* 0x0000000000007941 */ /* 0x000fea0003800000 */
.L_x_18060:
[----:B------:R-:W0:Y:S02]  /*2c70*/  F2I.S64.TRUNC R4, R4 ;  /* 0x0000000400047311 */ /* 0x000e24000020d900 */
[----:B0-----:R-:W-:Y:S01]  /*2c80*/  PRMT R19, R4, 0x7610, R19 ;  /* 0x0000761004137816 */ /* 0x001fe20000000013 */
[----:B------:R-:W-:Y:S05]  /*2c90*/  BRA `(.L_x_18035) ;  /* 0x0000018000007947 */ /* 0x000fea0003800000 */
.L_x_18034:
        /* <DEDUP_REMOVED lines=21> */
.L_x_18059:
[----:B------:R0:W5:Y:S01]  /*2df0*/  LDG.E.U8 R19, [R6.64] ;  /* 0x0000002406137981 */ /* 0x000162000c1e1100 */
[----:B------:R-:W-:Y:S05]  /*2e00*/  BRA `(.L_x_18035) ;  /* 0x0000001000007947 */ /* 0x000fea0003800000 */
.L_x_18058:
[----:B------:R0:W5:Y:S02]  /*2e10*/  LDG.E.U8 R19, [R6.64] ;  /* 0x0000002406137981 */ /* 0x000164000c1e1100 */
.L_x_18035:
        /* <DEDUP_REMOVED lines=16> */
.L_x_18065:
[----:B------:R0:W5:Y:S01]  /*2f20*/  LDG.E.U8 R22, [R6.64] ;  /* 0x0000002406167981 */ /* 0x000162000c1e1100 */
[----:B------:R-:W-:Y:S05]  /*2f30*/  BRA `(.L_x_18067) ;  /* 0x00000dc000007947 */ /* 0x000fea0003800000 */
.L_x_18064:
        /* <DEDUP_REMOVED lines=8> */
.L_x_18069:
[----:B------:R0:W5:Y:S01]  /*2fc0*/  LDG.E.U8 R22, [R6.64] ;  /* 0x0000002406167981 */ /* 0x000162000c1e1100 */
[----:B------:R-:W-:Y:S05]  /*2fd0*/  BRA `(.L_x_18067) ;  /* 0x00000d2000007947 */ /* 0x000fea0003800000 */
.L_x_18068:
[----:B------:R0:W5:Y:S01]  /*2fe0*/  LDG.E.U16 R22, [R6.64] ;  /* 0x0000002406167981 */ /* 0x000162000c1e1500 */
[----:B------:R-:W-:Y:S05]  /*2ff0*/  BRA `(.L_x_18067) ;  /* 0x00000d0000007947 */ /* 0x000fea0003800000 */
.L_x_18063:
        /* <DEDUP_REMOVED lines=10> */
.L_x_18071:
[----:B------:R-:W2:Y:S02]  /*30a0*/  LDG.E.U16 R4, [R6.64] ;  /* 0x0000002406047981 */ /* 0x000ea4000c1e1500 */
[----:B--2---:R-:W-:-:S06]  /*30b0*/  HADD2.F32 R4, -RZ, R4.H0_H0 ;  /* 0x20000004ff047230 */ /* 0x004fcc0000004100 */
[----:B------:R-:W0:Y:S02]  /*30c0*/  F2I.S64.TRUNC R4, R4 ;  /* 0x0000000400047311 */ /* 0x000e24000020d900 */
[----:B0-----:R-:W-:Y:S01]  /*30d0*/  PRMT R22, R4, 0x7610, R22 ;  /* 0x0000761004167816 */ /* 0x001fe20000000016 */
[----:B------:R-:W-:Y:S05]  /*30e0*/  BRA `(.L_x_18067) ;  /* 0x00000c1000007947 */ /* 0x000fea0003800000 */
.L_x_18070:
        /* <DEDUP_REMOVED lines=10> */
.L_x_18073:
[----:B------:R-:W2:Y:S02]  /*3190*/  LDG.E.U16 R6, [R6.64] ;  /* 0x0000002406067981 */ /* 0x000ea4000c1e1500 */
[----:B--2---:R-:W-:-:S06]  /*31a0*/  HADD2.F32 R4, -RZ, R6.H0_H0 ;  /* 0x20000006ff047230 */ /* 0x004fcc0000004100 */
[----:B------:R-:W0:Y:S02]  /*31b0*/  F2I.S64.TRUNC R4, R4 ;  /* 0x0000000400047311 */ /* 0x000e24000020d900 */
[----:B0-----:R-:W-:Y:S01]  /*31c0*/  PRMT R22, R4, 0x7610, R22 ;  /* 0x0000761004167816 */ /* 0x001fe20000000016 */
[----:B------:R-:W-:Y:S05]  /*31d0*/  BRA `(.L_x_18067) ;  /* 0x00000b2000007947 */ /* 0x000fea0003800000 */
.L_x_18072:
[----:B------:R-:W2:Y:S02]  /*31e0*/  LDG.E.64 R4, [R6.64] ;  /* 0x0000002406047981 */ /* 0x000ea4000c1e1b00 */
[----:B--2---:R-:W0:Y:S02]  /*31f0*/  F2I.S64.F64.TRUNC R4, R4 ;  /* 0x0000000400047311 */ /* 0x004e24000030d900 */
[----:B0-----:R-:W-:Y:S01]  /*3200*/  PRMT R22, R4, 0x7610, R22 ;  /* 0x0000761004167816 */ /* 0x001fe20000000016 */
[----:B------:R-:W-:Y:S05]  /*3210*/  BRA `(.L_x_18067) ;  /* 0x00000ae000007947 */ /* 0x000fea0003800000 */
.L_x_18062:
        /* <DEDUP_REMOVED lines=12> */
.L_x_18076:
[----:B------:R-:W2:Y:S02]  /*32e0*/  LDG.E.64 R6, [R6.64] ;  /* 0x0000002406067981 */ /* 0x000ea4000c1e1b00 */
[----:B--2---:R-:W0:Y:S02]  /*32f0*/  F2I.S64.F64.TRUNC R4, R6 ;  /* 0x0000000600047311 */ /* 0x004e24000030d900 */
[----:B0-----:R-:W-:Y:S01]  /*3300*/  PRMT R22, R4, 0x7610, R22 ;  /* 0x0000761004167816 */ /* 0x001fe20000000016 */
[----:B------:R-:W-:Y:S05]  /*3310*/  BRA `(.L_x_18067) ;  /* 0x000009e000007947 */ /* 0x000fea0003800000 */
.L_x_18075:
        /* <DEDUP_REMOVED lines=28> */
.L_x_18078:
        /* <DEDUP_REMOVED lines=15> */
.L_x_18077:
[----:B------:R-:W2:Y:S02]  /*35d0*/  LDG.E.U16 R4, [R6.64] ;  /* 0x0000002406047981 */ /* 0x000ea4000c1e1500 */
[----:B--2---:R-:W-:-:S06]  /*35e0*/  PRMT R4, RZ, 0x5410, R4 ;  /* 0x00005410ff047816 */ /* 0x004fcc0000000004 */
[----:B------:R-:W0:Y:S02]  /*35f0*/  F2I.S64.TRUNC R4, R4 ;  /* 0x0000000400047311 */ /* 0x000e24000020d900 */
[----:B0-----:R-:W-:Y:S01]  /*3600*/  PRMT R22, R4, 0x7610, R22 ;  /* 0x0000761004167816 */ /* 0x001fe20000000016 */
[----:B------:R-:W-:Y:S05]  /*3610*/  BRA `(.L_x_18067) ;  /* 0x000006e000007947 */ /* 0x000fea0003800000 */
.L_x_18074:
        /* <DEDUP_REMOVED lines=10> */
.L_x_18081:
        /* <DEDUP_REMOVED lines=21> */
.L_x_18085:
[----:B------:R-:W-:Y:S05]  /*3810*/  BSYNC B1 ;  /* 0x0000000000017941 */ /* 0x000fea0003800000 */
.L_x_18084:
[----:B------:R-:W-:Y:S01]  /*3820*/  IMAD.SHL.U32 R3, R3, 0x100000, RZ ;  /* 0x0010000003037824 */ /* 0x000fe200078e00ff */
[----:B------:R-:W-:-:S04]  /*3830*/  LEA R5, R0, 0x3b800000, 0x17 ;  /* 0x3b80000000057811 */ /* 0x000fc800078eb8ff */
[----:B------:R-:W-:Y:S02]  /*3840*/  LOP3.LUT R4, R5, R3, R6, 0xfe, !PT ;  /* 0x0000000305047212 */ /* 0x000fe400078efe06 */
.L_x_18083:
[----:B------:R-:W-:Y:S05]  /*3850*/  BSYNC B0 ;  /* 0x0000000000007941 */ /* 0x000fea0003800000 */
.L_x_18082:
[----:B------:R-:W0:Y:S02]  /*3860*/  F2I.S64.TRUNC R4, R4 ;  /* 0x0000000400047311 */ /* 0x000e24000020d900 */
[----:B0-----:R-:W-:Y:S01]  /*3870*/  PRMT R22, R4, 0x7610, R22 ;  /* 0x0000761004167816 */ /* 0x001fe20000000016 */
[----:B------:R-:W-:Y:S05]  /*3880*/  BRA `(.L_x_18067) ;  /* 0x0000047000007947 */ /* 0x000fea0003800000 */
.L_x_18080:
        /* <DEDUP_REMOVED lines=21> */
.L_x_18089:
[----:B------:R-:W-:Y:S05]  /*39e0*/  BSYNC B1 ;  /* 0x0000000000017941 */ /* 0x000fea0003800000 */
.L_x_18088:
[----:B------:R-:W-:Y:S01]  /*39f0*/  IMAD.SHL.U32 R3, R3, 0x200000, RZ ;  /* 0x0020000003037824 */ /* 0x000fe200078e00ff */
[----:B------:R-:W-:-:S04]  /*3a00*/  LEA R5, R0, 0x37800000, 0x17 ;  /* 0x3780000000057811 */ /* 0x000fc800078eb8ff */
[----:B------:R-:W-:Y:S02]  /*3a10*/  LOP3.LUT R4, R5, R3, R6, 0xfe, !PT ;  /* 0x0000000305047212 */ /* 0x000fe400078efe06 */
.L_x_18087:
[----:B------:R-:W-:Y:S05]  /*3a20*/  BSYNC B0 ;  /* 0x0000000000007941 */ /* 0x000fea0003800000 */
.L_x_18086:
[----:B------:R-:W0:Y:S02]  /*3a30*/  F2I.S64.TRUNC R4, R4 ;  /* 0x0000000400047311 */ /* 0x000e24000020d900 */
[----:B0-----:R-:W-:Y:S01]  /*3a40*/  PRMT R22, R4, 0x7610, R22 ;  /* 0x0000761004167816 */ /* 0x001fe20000000016 */
[----:B------:R-:W-:Y:S05]  /*3a50*/  BRA `(.L_x_18067) ;  /* 0x000002a000007947 */ /* 0x000fea0003800000 */
.L_x_18079:
        /* <DEDUP_REMOVED lines=14> */
.L_x_18093:
[----:B------:R-:W-:Y:S05]  /*3b40*/  BSYNC B0 ;  /* 0x0000000000007941 */ /* 0x000fea0003800000 */
.L_x_18092:
[----:B------:R-:W0:Y:S02]  /*3b50*/  F2I.S64.TRUNC R4, R4 ;  /* 0x0000000400047311 */ /* 0x000e24000020d900 */
[----:B0-----:R-:W-:Y:S01]  /*3b60*/  PRMT R22, R4, 0x7610, R22 ;  /* 0x0000761004167816 */ /* 0x001fe20000000016 */
[----:B------:R-:W-:Y:S05]  /*3b70*/  BRA `(.L_x_18067) ;  /* 0x0000018000007947 */ /* 0x000fea0003800000 */
.L_x_18066:
        /* <DEDUP_REMOVED lines=21> */
.L_x_18091:
[----:B------:R0:W5:Y:S01]  /*3cd0*/  LDG.E.U8 R22, [R6.64] ;  /* 0x0000002406167981 */ /* 0x000162000c1e1100 */
[----:B------:R-:W-:Y:S05]  /*3ce0*/  BRA `(.L_x_18067) ;  /* 0x0000001000007947 */ /* 0x000fea0003800000 */
.L_x_18090:
[----:B------:R0:W5:Y:S02]  /*3cf0*/  LDG.E.U8 R22, [R6.64] ;  /* 0x0000002406167981 */ /* 0x000164000c1e1100 */
.L_x_18067:
[----:B------:R-:W-:-:S03]  /*3d00*/  IADD3 R18, R18, 0x80, RZ ;  /* 0x0000008012127810 */ /* 0x000fc60007ffe0ff */
.L_x_18029:
[----:B------:R-:W-:Y:S05]  /*3d10*/  BSYNC B6 ;  /* 0x0000000000067941 */ /* 0x000fea0003800000 */
.L_x_18028:
        /* <DEDUP_REMOVED lines=23> */
.L_x_18099:
[----:B------:R0:W5:Y:S01]  /*3e90*/  LDG.E.U8 R27, [R6.64] ;  /* 0x00000024061b7981 */ /* 0x000162000c1e1100 */
[----:B------:R-:W-:Y:S05]  /*3ea0*/  BRA `(.L_x_18101) ;  /* 0x00000dc000007947 */ /* 0x000fea0003800000 */
.L_x_18098:
        /* <DEDUP_REMOVED lines=8> */
.L_x_18103:
[----:B------:R0:W5:Y:S01]  /*3f30*/  LDG.E.U8 R27, [R6.64] ;  /* 0x00000024061b7981 */ /* 0x000162000c1e1100 */
[----:B------:R-:W-:Y:S05]  /*3f40*/  BRA `(.L_x_18101) ;  /* 0x00000d2000007947 */ /* 0x000fea0003800000 */
.L_x_18102:
[----:B------:R0:W5:Y:S01]  /*3f50*/  LDG.E.U16 R27, [R6.64] ;  /* 0x00000024061b7981 */ /* 0x000162000c1e1500 */
[----:B------:R-:W-:Y:S05]  /*3f60*/  BRA `(.L_x_18101) ;  /* 0x00000d0000007947 */ /* 0x000fea0003800000 */
.L_x_18097:
        /* <DEDUP_REMOVED lines=10> */
.L_x_18105:
[----:B------:R-:W2:Y:S02]  /*4010*/  LDG.E.U16 R4, [R6.64] ;  /* 0x0000002406047981 */ /* 0x000ea4000c1e1500 */
[----:B--2---:R-:W-:-:S06]  /*4020*/  HADD2.F32 R4, -RZ, R4.H0_H0 ;  /* 0x20000004ff047230 */ /* 0x004fcc0000004100 */
[----:B------:R-:W0:Y:S02]  /*4030*/  F2I.S64.TRUNC R4, R4 ;  /* 0x0000000400047311 */ /* 0x000e24000020d900 */
[----:B0-----:R-:W-:Y:S01]  /*4040*/  PRMT R27, R4, 0x7610, R27 ;  /* 0x00007610041b7816 */ /* 0x001fe2000000001b */
[----:B------:R-:W-:Y:S05]  /*4050*/  BRA `(.L_x_18101) ;  /* 0x00000c1000007947 */ /* 0x000fea0003800000 */
.L_x_18104:
        /* <DEDUP_REMOVED lines=10> */
.L_x_18107:
[----:B------:R-:W2:Y:S02]  /*4100*/  LDG.E.U16 R6, [R6.64] ;  /* 0x0000002406067981 */ /* 0x000ea4000c1e1500 */
[----:B--2---:R-:W-:-:S06]  /*4110*/  HADD2.F32 R4, -RZ, R6.H0_H0 ;  /* 0x20000006ff047230 */ /* 0x004fcc0000004100 */
[----:B------:R-:W0:Y:S02]  /*4120*/  F2I.S64.TRUNC R4, R4 ;  /* 0x0000000400047311 */ /* 0x000e24000020d900 */
[----:B0-----:R-:W-:Y:S01]  /*4130*/  PRMT R27, R4, 0x7610, R27 ;  /* 0x00007610041b7816 */ /* 0x001fe2000000001b */
[----:B------:R-:W-:Y:S05]  /*4140*/  BRA `(.L_x_18101) ;  /* 0x00000b2000007947 */ /* 0x000fea0003800000 */
.L_x_18106:
[----:B------:R-:W2:Y:S02]  /*4150*/  LDG.E.64 R4, [R6.64] ;  /* 0x0000002406047981 */ /* 0x000ea4000c1e1b00 */
[----:B--2---:R-:W0:Y:S02]  /*4160*/  F2I.S64.F64.TRUNC R4, R4 ;  /* 0x0000000400047311 */ /* 0x004e24000030d900 */
[----:B0-----:R-:W-:Y:S01]  /*4170*/  PRMT R27, R4, 0x7610, R27 ;  /* 0x00007610041b7816 */ /* 0x001fe2000000001b */
[----:B------:R-:W-:Y:S05]  /*4180*/  BRA `(.L_x_18101) ;  /* 0x00000ae000007947 */ /* 0x000fea0003800000 */
.L_x_18096:
        /* <DEDUP_REMOVED lines=12> */
.L_x_18110:
[----:B------:R-:W2:Y:S02]  /*4250*/  LDG.E.64 R6, [R6.64] ;  /* 0x0000002406067981 */ /* 0x000ea4000c1e1b00 */
[----:B--2---:R-:W0:Y:S02]  /*4260*/  F2I.S64.F64.TRUNC R4, R6 ;  /* 0x0000000600047311 */ /* 0x004e24000030d900 */
[----:B0-----:R-:W-:Y:S01]  /*4270*/  PRMT R27, R4, 0x7610, R27 ;  /* 0x00007610041b7816 */ /* 0x001fe2000000001b */
[----:B------:R-:W-:Y:S05]  /*4280*/  BRA `(.L_x_18101) ;  /* 0x000009e000007947 */ /* 0x000fea0003800000 */
.L_x_18109:
        /* <DEDUP_REMOVED lines=28> */
.L_x_18112:
        /* <DEDUP_REMOVED lines=15> */
.L_x_18111:
[----:B------:R-:W2:Y:S02]  /*4540*/  LDG.E.U16 R4, [R6.64] ;  /* 0x0000002406047981 */ /* 0x000ea4000c1e1500 */
[----:B--2---:R-:W-:-:S06]  /*4550*/  PRMT R4, RZ, 0x5410, R4 ;  /* 0x00005410ff047816 */ /* 0x004fcc0000000004 */
[----:B------:R-:W0:Y:S02]  /*4560*/  F2I.S64.TRUNC R4, R4 ;  /* 0x0000000400047311 */ /* 0x000e24000020d900 */
[----:B0-----:R-:W-:Y:S01]  /*4570*/  PRMT R27, R4, 0x7610, R27 ;  /* 0x00007610041b7816 */ /* 0x001fe2000000001b */
[----:B------:R-:W-:Y:S05]  /*4580*/  BRA `(.L_x_18101) ;  /* 0x000006e000007947 */ /* 0x000fea0003800000 */
.L_x_18108:
        /* <DEDUP_REMOVED lines=10> */
.L_x_18115:
        /* <DEDUP_REMOVED lines=21> */
.L_x_18119:
[----:B------:R-:W-:Y:S05]  /*4780*/  BSYNC B1 ;  /* 0x0000000000017941 */ /* 0x000fea0003800000 */
.L_x_18118:
[----:B------:R-:W-:Y:S01]  /*4790*/  IMAD.SHL.U32 R3, R3, 0x100000, RZ ;  /* 0x0010000003037824 */ /* 0x000fe200078e00ff */
[----:B------:R-:W-:-:S04]  /*47a0*/  LEA R5, R0, 0x3b800000, 0x17 ;  /* 0x3b80000000057811 */ /* 0x000fc800078eb8ff */
[----:B------:R-:W-:Y:S02]  /*47b0*/  LOP3.LUT R4, R5, R3, R6, 0xfe, !PT ;  /* 0x0000000305047212 */ /* 0x000fe400078efe06 */
.L_x_18117:
[----:B------:R-:W-:Y:S05]  /*47c0*/  BSYNC B0 ;  /* 0x0000000000007941 */ /* 0x000fea0003800000 */
.L_x_18116:
[----:B------:R-:W0:Y:S02]  /*47d0*/  F2I.S64.TRUNC R4, R4 ;  /* 0x0000000400047311 */ /* 0x000e24000020d900 */
[----:B0-----:R-:W-:Y:S01]  /*47e0*/  PRMT R27, R4, 0x7610, R27 ;  /* 0x00007610041b7816 */ /* 0x001fe2000000001b */
[----:B------:R-:W-:Y:S05]  /*47f0*/  BRA `(.L_x_18101) ;  /* 0x0000047000007947 */ /* 0x000fea0003800000 */
.L_x_18114:
        /* <DEDUP_REMOVED lines=21> */
.L_x_18123:
[----:B------:R-:W-:Y:S05]  /*4950*/  BSYNC B1 ;  /* 0x0000000000017941 */ /* 0x000fea0003800000 */
.L_x_18122:
[----:B------:R-:W-:Y:S01]  /*4960*/  IMAD.SHL.U32 R3, R3, 0x200000, RZ ;  /* 0x0020000003037824 */ /* 0x000fe200078e00ff */
[----:B------:R-:W-:-:S04]  /*4970*/  LEA R5, R0, 0x37800000, 0x17 ;  /* 0x3780000000057811 */ /* 0x000fc800078eb8ff */
[----:B------:R-:W-:Y:S02]  /*4980*/  LOP3.LUT R4, R5, R3, R6, 0xfe, !PT ;  /* 0x0000000305047212 */ /* 0x000fe400078efe06 */
.L_x_18121:
[----:B------:R-:W-:Y:S05]  /*4990*/  BSYNC B0 ;  /* 0x0000000000007941 */ /* 0x000fea0003800000 */
.L_x_18120:
[----:B------:R-:W0:Y:S02]  /*49a0*/  F2I.S64.TRUNC R4, R4 ;  /* 0x0000000400047311 */ /* 0x000e24000020d900 */
[----:B0-----:R-:W-:Y:S01]  /*49b0*/  PRMT R27, R4, 0x7610, R27 ;  /* 0x00007610041b7816 */ /* 0x001fe2000000001b */
[----:B------:R-:W-:Y:S05]  /*49c0*/  BRA `(.L_x_18101) ;  /* 0x000002a000007947 */ /* 0x000fea0003800000 */
.L_x_18113:
        /* <DEDUP_REMOVED lines=14> */
.L_x_18127:
[----:B------:R-:W-:Y:S05]  /*4ab0*/  BSYNC B0 ;  /* 0x0000000000007941 */ /* 0x000fea0003800000 */
.L_x_18126:
[----:B------:R-:W0:Y:S02]  /*4ac0*/  F2I.S64.TRUNC R4, R4 ;  /* 0x0000000400047311 */ /* 0x000e24000020d900 */
[----:B0-----:R-:W-:Y:S01]  /*4ad0*/  PRMT R27, R4, 0x7610, R27 ;  /* 0x00007610041b7816 */ /* 0x001fe2000000001b */
[----:B------:R-:W-:Y:S05]  /*4ae0*/  BRA `(.L_x_18101) ;  /* 0x0000018000007947 */ /* 0x000fea0003800000 */
.L_x_18100:
        /* <DEDUP_REMOVED lines=21> */
.L_x_18125:
[----:B------:R0:W5:Y:S01]  /*4c40*/  LDG.E.U8 R27, [R6.64] ;  /* 0x00000024061b7981 */ /* 0x000162000c1e1100 */
[----:B------:R-:W-:Y:S05]  /*4c50*/  BRA `(.L_x_18101) ;  /* 0x0000001000007947 */ /* 0x000fea0003800000 */
.L_x_18124:
[----:B------:R0:W5:Y:S02]  /*4c60*/  LDG.E.U8 R27, [R6.64] ;  /* 0x00000024061b7981 */ /* 0x000164000c1e1100 */
.L_x_18101:
        /* <DEDUP_REMOVED lines=16> */
.L_x_18131:
[----:B------:R0:W5:Y:S01]  /*4d70*/  LDG.E.U8 R17, [R6.64] ;  /* 0x0000002406117981 */ /* 0x000162000c1e1100 */
[----:B------:R-:W-:Y:S05]  /*4d80*/  BRA `(.L_x_18133) ;  /* 0x00000dc000007947 */ /* 0x000fea0003800000 */
.L_x_18130:
        /* <DEDUP_REMOVED lines=8> */
.L_x_18135:
[----:B------:R0:W5:Y:S01]  /*4e10*/  LDG.E.U8 R17, [R6.64] ;  /* 0x0000002406117981 */ /* 0x000162000c1e1100 */
[----:B------:R-:W-:Y:S05]  /*4e20*/  BRA `(.L_x_18133) ;  /* 0x00000d2000007947 */ /* 0x000fea0003800000 */
.L_x_18134:
[----:B------:R0:W5:Y:S01]  /*4e30*/  LDG.E.U16 R17, [R6.64] ;  /* 0x0000002406117981 */ /* 0x000162000c1e1500 */
[----:B------:R-:W-:Y:S05]  /*4e40*/  BRA `(.L_x_18133) ;  /* 0x00000d0000007947 */ /* 0x000fea0003800000 */
.L_x_18129:
        /* <DEDUP_REMOVED lines=10> */
.L_x_18137:
[----:B------:R-:W2:Y:S02]  /*4ef0*/  LDG.E.U16 R4, [R6.64] ;  /* 0x0000002406047981 */ /* 0x000ea4000c1e1500 */
[----:B--2---:R-:W-:-:S06]  /*4f00*/  HADD2.F32 R4, -RZ, R4.H0_H0 ;  /* 0x20000004ff047230 */ /* 0x004fcc0000004100 */
[----:B------:R-:W0:Y:S02]  /*4f10*/  F2I.S64.TRUNC R4, R4 ;  /* 0x0000000400047311 */ /* 0x000e24000020d900 */
[----:B0-----:R-:W-:Y:S01]  /*4f20*/  PRMT R17, R4, 0x7610, R17 ;  /* 0x0000761004117816 */ /* 0x001fe20000000011 */
[----:B------:R-:W-:Y:S05]  /*4f30*/  BRA `(.L_x_18133) ;  /* 0x00000c1000007947 */ /* 0x000fea0003800000 */
.L_x_18136:
        /* <DEDUP_REMOVED lines=10> */
.L_x_18139:
[----:B------:R-:W2:Y:S02]  /*4fe0*/  LDG.E.U16 R6, [R6.64] ;  /* 0x0000002406067981 */ /* 0x000ea4000c1e1500 */
[----:B--2---:R-:W-:-:S06]  /*4ff0*/  HADD2.F32 R4, -RZ, R6.H0_H0 ;  /* 0x20000006ff047230 */ /* 0x004fcc0000004100 */
[----:B------:R-:W0:Y:S02]  /*5000*/  F2I.S64.TRUNC R4, R4 ;  /* 0x0000000400047311 */ /* 0x000e24000020d900 */
[----:B0-----:R-:W-:Y:S01]  /*5010*/  PRMT R17, R4, 0x7610, R17 ;  /* 0x0000761004117816 */ /* 0x001fe20000000011 */
[----:B------:R-:W-:Y:S05]  /*5020*/  BRA `(.L_x_18133) ;  /* 0x00000b2000007947 */ /* 0x000fea0003800000 */
.L_x_18138:
[----:B------:R-:W2:Y:S02]  /*5030*/  LDG.E.64 R4, [R6.64] ;  /* 0x0000002406047981 */ /* 0x000ea4000c1e1b00 */
[----:B--2---:R-:W0:Y:S02]  /*5040*/  F2I.S64.F64.TRUNC R4, R4 ;  /* 0x0000000400047311 */ /* 0x004e24000030d900 */
[----:B0-----:R-:W-:Y:S01]  /*5050*/  PRMT R17, R4, 0x7610, R17 ;  /* 0x0000761004117816 */ /* 0x001fe20000000011 */
[----:B------:R-:W-:Y:S05]  /*5060*/  BRA `(.L_x_18133) ;  /* 0x00000ae000007947 */ /* 0x000fea0003800000 */
.L_x_18128:
        /* <DEDUP_REMOVED lines=12> */
.L_x_18142:
[----:B------:R-:W2:Y:S02]  /*5130*/  LDG.E.64 R6, [R6.64] ;  /* 0x0000002406067981 */ /* 0x000ea4000c1e1b00 */
[----:B--2---:R-:W0:Y:S02]  /*5140*/  F2I.S64.F64.TRUNC R4, R6 ;  /* 0x0000000600047311 */ /* 0x004e24000030d900 */
[----:B0-----:R-:W-:Y:S01]  /*5150*/  PRMT R17, R4, 0x7610, R17 ;  /* 0x0000761004117816 */ /* 0x001fe20000000011 */
[----:B------:R-:W-:Y:S05]  /*5160*/  BRA `(.L_x_18133) ;  /* 0x000009e000007947 */ /* 0x000fea0003800000 */
.L_x_18141:
        /* <DEDUP_REMOVED lines=28> */
.L_x_18144:
        /* <DEDUP_REMOVED lines=15> */
.L_x_18143:
[----:B------:R-:W2:Y:S02]  /*5420*/  LDG.E.U16 R4, [R6.64] ;  /* 0x0000002406047981 */ /* 0x000ea4000c1e1500 */
[----:B--2---:R-:W-:-:S06]  /*5430*/  PRMT R4, RZ, 0x5410, R4 ;  /* 0x00005410ff047816 */ /* 0x004fcc0000000004 */
[----:B------:R-:W0:Y:S02]  /*5440*/  F2I.S64.TRUNC R4, R4 ;  /* 0x0000000400047311 */ /* 0x000e24000020d900 */
[----:B0-----:R-:W-:Y:S01]  /*5450*/  PRMT R17, R4, 0x7610, R17 ;  /* 0x0000761004117816 */ /* 0x001fe20000000011 */
[----:B------:R-:W-:Y:S05]  /*5460*/  BRA `(.L_x_18133) ;  /* 0x000006e000007947 */ /* 0x000fea0003800000 */
.L_x_18140:
        /* <DEDUP_REMOVED lines=10> */
.L_x_18147:
        /* <DEDUP_REMOVED lines=21> */
.L_x_18151:
[----:B------:R-:W-:Y:S05]  /*5660*/  BSYNC B1 ;  /* 0x0000000000017941 */ /* 0x000fea0003800000 */
.L_x_18150:
[----:B------:R-:W-:Y:S01]  /*5670*/  IMAD.SHL.U32 R3, R3, 0x100000, RZ ;  /* 0x0010000003037824 */ /* 0x000fe200078e00ff */
[----:B------:R-:W-:-:S04]  /*5680*/  LEA R5, R0, 0x3b800000, 0x17 ;  /* 0x3b80000000057811 */ /* 0x000fc800078eb8ff */
[----:B------:R-:W-:Y:S02]  /*5690*/  LOP3.LUT R4, R5, R3, R6, 0xfe, !PT ;  /* 0x0000000305047212 */ /* 0x000fe400078efe06 */
.L_x_18149:
[----:B------:R-:W-:Y:S05]  /*56a0*/  BSYNC B0 ;  /* 0x0000000000007941 */ /* 0x000fea0003800000 */
.L_x_18148:
[----:B------:R-:W0:Y:S02]  /*56b0*/  F2I.S64.TRUNC R4, R4 ;  /* 0x0000000400047311 */ /* 0x000e24000020d900 */
[----:B0-----:R-:W-:Y:S01]  /*56c0*/  PRMT R17, R4, 0x7610, R17 ;  /* 0x0000761004117816 */ /* 0x001fe20000000011 */
[----:B------:R-:W-:Y:S05]  /*56d0*/  BRA `(.L_x_18133) ;  /* 0x0000047000007947 */ /* 0x000fea0003800000 */
.L_x_18146:
        /* <DEDUP_REMOVED lines=21> */
.L_x_18155:
[----:B------:R-:W-:Y:S05]  /*5830*/  BSYNC B1 ;  /* 0x0000000000017941 */ /* 0x000fea0003800000 */
.L_x_18154:
[----:B------:R-:W-:Y:S01]  /*5840*/  IMAD.SHL.U32 R3, R3, 0x200000, RZ ;  /* 0x0020000003037824 */ /* 0x000fe200078e00ff */
[----:B------:R-:W-:-:S04]  /*5850*/  LEA R5, R0, 0x37800000, 0x17 ;  /* 0x3780000000057811 */ /* 0x000fc800078eb8ff */
[----:B------:R-:W-:Y:S02]  /*5860*/  LOP3.LUT R4, R5, R3, R6, 0xfe, !PT ;  /* 0x0000000305047212 */ /* 0x000fe400078efe06 */
.L_x_18153:
[----:B------:R-:W-:Y:S05]  /*5870*/  BSYNC B0 ;  /* 0x0000000000007941 */ /* 0x000fea0003800000 */
.L_x_18152:
[----:B------:R-:W0:Y:S02]  /*5880*/  F2I.S64.TRUNC R4, R4 ;  /* 0x0000000400047311 */ /* 0x000e24000020d900 */
[----:B0-----:R-:W-:Y:S01]  /*5890*/  PRMT R17, R4, 0x7610, R17 ;  /* 0x0000761004117816 */ /* 0x001fe20000000011 */
[----:B------:R-:W-:Y:S05]  /*58a0*/  BRA `(.L_x_18133) ;  /* 0x000002a000007947 */ /* 0x000fea0003800000 */
.L_x_18145:
        /* <DEDUP_REMOVED lines=14> */
.L_x_18159:
[----:B------:R-:W-:Y:S05]  /*5990*/  BSYNC B0 ;  /* 0x0000000000007941 */ /* 0x000fea0003800000 */
.L_x_18158:
[----:B------:R-:W0:Y:S02]  /*59a0*/  F2I.S64.TRUNC R4, R4 ;  /* 0x0000000400047311 */ /* 0x000e24000020d900 */
[----:B0-----:R-:W-:Y:S01]  /*59b0*/  PRMT R17, R4, 0x7610, R17 ;  /* 0x0000761004117816 */ /* 0x001fe20000000011 */
[----:B------:R-:W-:Y:S05]  /*59c0*/  BRA `(.L_x_18133) ;  /* 0x0000018000007947 */ /* 0x000fea0003800000 */
.L_x_18132:
        /* <DEDUP_REMOVED lines=21> */
.L_x_18157:
[----:B------:R0:W5:Y:S01]  /*5b20*/  LDG.E.U8 R17, [R6.64] ;  /* 0x0000002406117981 */ /* 0x000162000c1e1100 */
[----:B------:R-:W-:Y:S05]  /*5b30*/  BRA `(.L_x_18133) ;  /* 0x0000001000007947 */ /* 0x000fea0003800000 */
.L_x_18156:
[----:B------:R0:W5:Y:S02]  /*5b40*/  LDG.E.U8 R17, [R6.64] ;  /* 0x0000002406117981 */ /* 0x000164000c1e1100 */
.L_x_18133:
[----:B------:R-:W-:-:S03]  /*5b50*/  IADD3 R18, R18, 0x80, RZ ;  /* 0x0000008012127810 */ /* 0x000fc60007ffe0ff */
.L_x_18095:
[----:B------:R-:W-:Y:S05]  /*5b60*/  BSYNC B6 ;  /* 0x0000000000067941 */ /* 0x000fea0003800000 */
.L_x_18094:
        /* <DEDUP_REMOVED lines=21> */
.L_x_18165:
[----:B------:R0:W5:Y:S01]  /*5cc0*/  LDG.E.U8 R28, [R6.64] ;  /* 0x00000024061c7981 */ /* 0x000162000c1e1100 */
[----:B------:R-:W-:Y:S05]  /*5cd0*/  BRA `(.L_x_18167) ;  /* 0x00000dc000007947 */ /* 0x000fea0003800000 */
.L_x_18164:
        /* <DEDUP_REMOVED lines=8> */
.L_x_18169:
[----:B------:R0:W5:Y:S01]  /*5d60*/  LDG.E.U8 R28, [R6.64] ;  /* 0x00000024061c7981 */ /* 0x000162000c1e1100 */
[----:B------:R-:W-:Y:S05]  /*5d70*/  BRA `(.L_x_18167) ;  /* 0x00000d2000007947 */ /* 0x000fea0003800000 */
.L_x_18168:
[----:B------:R0:W5:Y:S01]  /*5d80*/  LDG.E.U16 R28, [R6.64] ;  /* 0x00000024061c7981 */ /* 0x000162000c1e1500 */
[----:B------:R-:W-:Y:S05]  /*5d90*/  BRA `(.L_x_18167) ;  /* 0x00000d0000007947 */ /* 0x000fea0003800000 */
.L_x_18163:
        /* <DEDUP_REMOVED lines=10> */
.L_x_18171:
[----:B------:R-:W2:Y:S02]  /*5e40*/  LDG.E.U16 R4, [R6.64] ;  /* 0x0000002406047981 */ /* 0x000ea4000c1e1500 */
[----:B--2---:R-:W-:-:S06]  /*5e50*/  HADD2.F32 R4, -RZ, R4.H0_H0 ;  /* 0x20000004ff047230 */ /* 0x004fcc0000004100 */
[----:B------:R-:W0:Y:S02]  /*5e60*/  F2I.S64.TRUNC R4, R4 ;  /* 0x0000000400047311 */ /* 0x000e24000020d900 */
[----:B0-----:R-:W-:Y:S01]  /*5e70*/  PRMT R28, R4, 0x7610, R28 ;  /* 0x00007610041c7816 */ /* 0x001fe2000000001c */
[----:B------:R-:W-:Y:S05]  /*5e80*/  BRA `(.L_x_18167) ;  /* 0x00000c1000007947 */ /* 0x000fea0003800000 */
.L_x_18170:
        /* <DEDUP_REMOVED lines=10> */
.L_x_18173:
[----:B------:R-:W2:Y:S02]  /*5f30*/  LDG.E.U16 R6, [R6.64] ;  /* 0x0000002406067981 */ /* 0x000ea4000c1e1500 */
[----:B--2---:R-:W-:-:S06]  /*5f40*/  HADD2.F32 R4, -RZ, R6.H0_H0 ;  /* 0x20000006ff047230 */ /* 0x004fcc0000004100 */
[----:B------:R-:W0:Y:S02]  /*5f50*/  F2I.S64.TRUNC R4, R4 ;  /* 0x0000000400047311 */ /* 0x000e24000020d900 */
[----:B0-----:R-:W-:Y:S01]  /*5f60*/  PRMT R28, R4, 0x7610, R28 ;  /* 0x00007610041c7816 */ /* 0x001fe2000000001c */
[----:B------:R-:W-:Y:S05]  /*5f70*/  BRA `(.L_x_18167) ;  /* 0x00000b2000007947 */ /* 0x000fea0003800000 */
.L_x_18172:
[----:B------:R-:W2:Y:S02]  /*5f80*/  LDG.E.64 R4, [R6.64] ;  /* 0x0000002406047981 */ /* 0x000ea4000c1e1b00 */
[----:B--2---:R-:W0:Y:S02]  /*5f90*/  F2I.S64.F64.TRUNC R4, R4 ;  /* 0x0000000400047311 */ /* 0x004e24000030d900 */
[----:B0-----:R-:W-:Y:S01]  /*5fa0*/  PRMT R28, R4, 0x7610, R28 ;  /* 0x00007610041c7816 */ /* 0x001fe2000000001c */
[----:B------:R-:W-:Y:S05]  /*5fb0*/  BRA `(.L_x_18167) ;  /* 0x00000ae000007947 */ /* 0x000fea0003800000 */
.L_x_18162:
        /* <DEDUP_REMOVED lines=12> */
.L_x_18176:
[----:B------:R-:W2:Y:S02]  /*6080*/  LDG.E.64 R6, [R6.64] ;  /* 0x0000002406067981 */ /* 0x000ea4000c1e1b00 */
[----:B--2---:R-:W0:Y:S02]  /*6090*/  F2I.S64.F64.TRUNC R4, R6 ;  /* 0x0000000600047311 */ /* 0x004e24000030d900 */
[----:B0-----:R-:W-:Y:S01]  /*60a0*/  PRMT R28, R4, 0x7610, R28 ;  /* 0x00007610041c7816 */ /* 0x001fe2000000001c */
[----:B------:R-:W-:Y:S05]  /*60b0*/  BRA `(.L_x_18167) ;  /* 0x000009e000007947 */ /* 0x000fea0003800000 */
.L_x_18175:
        /* <DEDUP_REMOVED lines=28> */
.L_x_18178:
        /* <DEDUP_REMOVED lines=15> */
.L_x_18177:
[----:B------:R-:W2:Y:S02]  /*6370*/  LDG.E.U16 R4, [R6.64] ;  /* 0x0000002406047981 */ /* 0x000ea4000c1e1500 */
[----:B--2---:R-:W-:-:S06]  /*6380*/  PRMT R4, RZ, 0x5410, R4 ;  /* 0x00005410ff047816 */ /* 0x004fcc0000000004 */
[----:B------:R-:W0:Y:S02]  /*6390*/  F2I.S64.TRUNC R4, R4 ;  /* 0x0000000400047311 */ /* 0x000e24000020d900 */
[----:B0-----:R-:W-:Y:S01]  /*63a0*/  PRMT R28, R4, 0x7610, R28 ;  /* 0x00007610041c7816 */ /* 0x001fe2000000001c */
[----:B------:R-:W-:Y:S05]  /*63b0*/  BRA `(.L_x_18167) ;  /* 0x000006e000007947 */ /* 0x000fea0003800000 */
.L_x_18174:
        /* <DEDUP_REMOVED lines=10> */
.L_x_18181:
        /* <DEDUP_REMOVED lines=21> */
.L_x_18185:
[----:B------:R-:W-:Y:S05]  /*65b0*/  BSYNC B1 ;  /* 0x0000000000017941 */ /* 0x000fea0003800000 */
.L_x_18184:
[----:B------:R-:W-:Y:S01]  /*65c0*/  IMAD.SHL.U32 R3, R3, 0x100000, RZ ;  /* 0x0010000003037824 */ /* 0x000fe200078e00ff */
[----:B------:R-:W-:-:S04]  /*65d0*/  LEA R5, R0, 0x3b800000, 0x17 ;  /* 0x3b80000000057811 */ /* 0x000fc800078eb8ff */
[----:B------:R-:W-:Y:S02]  /*65e0*/  LOP3.LUT R4, R5, R3, R6, 0xfe, !PT ;  /* 0x0000000305047212 */ /* 0x000fe400078efe06 */
.L_x_18183:
[----:B------:R-:W-:Y:S05]  /*65f0*/  BSYNC B0 ;  /* 0x0000000000007941 */ /* 0x000fea0003800000 */
.L_x_18182:
[----:B------:R-:W0:Y:S02]  /*6600*/  F2I.S64.TRUNC R4, R4 ;  /* 0x0000000400047311 */ /* 0x000e24000020d900 */
[----:B0-----:R-:W-:Y:S01]  /*6610*/  PRMT R28, R4, 0x7610, R28 ;  /* 0x00007610041c7816 */ /* 0x001fe2000000001c */
[----:B------:R-:W-:Y:S05]  /*6620*/  BRA `(.L_x_18167) ;  /* 0x0000047000007947 */ /* 0x000fea0003800000 */
.L_x_18180:
        /* <DEDUP_REMOVED lines=21> */
.L_x_18189:
[----:B------:R-:W-:Y:S05]  /*6780*/  BSYNC B1 ;  /* 0x0000000000017941 */ /* 0x000fea0003800000 */
.L_x_18188:
[----:B------:R-:W-:Y:S01]  /*6790*/  IMAD.SHL.U32 R3, R3, 0x200000, RZ ;  /* 0x0020000003037824 */ /* 0x000fe200078e00ff */
[----:B------:R-:W-:-:S04]  /*67a0*/  LEA R5, R0, 0x37800000, 0x17 ;  /* 0x3780000000057811 */ /* 0x000fc800078eb8ff */
[----:B------:R-:W-:Y:S02]  /*67b0*/  LOP3.LUT R4, R5, R3, R6, 0xfe, !PT ;  /* 0x0000000305047212 */ /* 0x000fe400078efe06 */
.L_x_18187:
[----:B------:R-:W-:Y:S05]  /*67c0*/  BSYNC B0 ;  /* 0x0000000000007941 */ /* 0x000fea0003800000 */
.L_x_18186:
[----:B------:R-:W0:Y:S02]  /*67d0*/  F2I.S64.TRUNC R4, R4 ;  /* 0x0000000400047311 */ /* 0x000e24000020d900 */
[----:B0-----:R-:W-:Y:S01]  /*67e0*/  PRMT R28, R4, 0x7610, R28 ;  /* 0x00007610041c7816 */ /* 0x001fe2000000001c */
[----:B------:R-:W-:Y:S05]  /*67f0*/  BRA `(.L_x_18167) ;  /* 0x000002a000007947 */ /* 0x000fea0003800000 */
.L_x_18179:
        /* <DEDUP_REMOVED lines=14> */
.L_x_18193:
[----:B------:R-:W-:Y:S05]  /*68e0*/  BSYNC B0 ;  /* 0x0000000000007941 */ /* 0x000fea0003800000 */
.L_x_18192:
[----:B------:R-:W0:Y:S02]  /*68f0*/  F2I.S64.TRUNC R4, R4 ;  /* 0x0000000400047311 */ /* 0x000e24000020d900 */
[----:B0-----:R-:W-:Y:S01]  /*6900*/  PRMT R28, R4, 0x7610, R28 ;  /* 0x00007610041c7816 */ /* 0x001fe2000000001c */
[----:B------:R-:W-:Y:S05]  /*6910*/  BRA `(.L_x_18167) ;  /* 0x0000018000007947 */ /* 0x000fea0003800000 */
.L_x_18166:
        /* <DEDUP_REMOVED lines=21> */
.L_x_18191:
[----:B------:R0:W5:Y:S01]  /*6a70*/  LDG.E.U8 R28, [R6.64] ;  /* 0x00000024061c7981 */ /* 0x000162000c1e1100 */
[----:B------:R-:W-:Y:S05]  /*6a80*/  BRA `(.L_x_18167) ;  /* 0x0000001000007947 */ /* 0x000fea0003800000 */
.L_x_18190:
[----:B------:R0:W5:Y:S02]  /*6a90*/  LDG.E.U8 R28, [R6.64] ;  /* 0x00000024061c7981 */ /* 0x000164000c1e1100 */
.L_x_18167:
        /* <DEDUP_REMOVED lines=16> */
.L_x_18197:
[----:B------:R0:W5:Y:S01]  /*6ba0*/  LDG.E.U8 R26, [R6.64] ;  /* 0x00000024061a7981 */ /* 0x000162000c1e1100 */
[----:B------:R-:W-:Y:S05]  /*6bb0*/  BRA `(.L_x_18161) ;  /* 0x00000db000007947 */ /* 0x000fea0003800000 */
.L_x_18196:
        /* <DEDUP_REMOVED lines=8> */
.L_x_18200:
[----:B------:R0:W5:Y:S01]  /*6c40*/  LDG.E.U8 R26, [R6.64] ;  /* 0x00000024061a7981 */ /* 0x000162000c1e1100 */
[----:B------:R-:W-:Y:S05]  /*6c50*/  BRA `(.L_x_18161) ;  /* 0x00000d1000007947 */ /* 0x000fea0003800000 */
.L_x_18199:
[----:B------:R0:W5:Y:S01]  /*6c60*/  LDG.E.U16 R26, [R6.64] ;  /* 0x00000024061a7981 */ /* 0x000162000c1e1500 */
[----:B------:R-:W-:Y:S05]  /*6c70*/  BRA `(.L_x_18161) ;  /* 0x00000cf000007947 */ /* 0x000fea0003800000 */
.L_x_18195:
        /* <DEDUP_REMOVED lines=10> */
.L_x_18202:
[----:B------:R-:W2:Y:S02]  /*6d20*/  LDG.E.U16 R4, [R6.64] ;  /* 0x0000002406047981 */ /* 0x000ea4000c1e1500 */
[----:B--2---:R-:W-:-:S06]  /*6d30*/  HADD2.F32 R4, -RZ, R4.H0_H0 ;  /* 0x20000004ff047230 */ /* 0x004fcc0000004100 */
[----:B------:R-:W0:Y:S02]  /*6d40*/  F2I.S64.TRUNC R4, R4 ;  /* 0x0000000400047311 */ /* 0x000e24000020d900 */
[----:B0-----:R-:W-:Y:S01]  /*6d50*/  PRMT R26, R4, 0x7610, R26 ;  /* 0x00007610041a7816 */ /* 0x001fe2000000001a */
[----:B------:R-:W-:Y:S05]  /*6d60*/  BRA `(.L_x_18161) ;  /* 0x00000c0000007947 */ /* 0x000fea0003800000 */
.L_x_18201:
        /* <DEDUP_REMOVED lines=10> */
.L_x_18204:
[----:B------:R-:W2:Y:S02]  /*6e10*/  LDG.E.U16 R6, [R6.64] ;  /* 0x0000002406067981 */ /* 0x000ea4000c1e1500 */
[----:B--2---:R-:W-:-:S06]  /*6e20*/  HADD2.F32 R4, -RZ, R6.H0_H0 ;  /* 0x20000006ff047230 */ /* 0x004fcc0000004100 */
[----:B------:R-:W0:Y:S02]  /*6e30*/  F2I.S64.TRUNC R4, R4 ;  /* 0x0000000400047311 */ /* 0x000e24000020d900 */
[----:B0-----:R-:W-:Y:S01]  /*6e40*/  PRMT R26, R4, 0x7610, R26 ;  /* 0x00007610041a7816 */ /* 0x001fe2000000001a */
[----:B------:R-:W-:Y:S05]  /*6e50*/  BRA `(.L_x_18161) ;  /* 0x00000b1000007947 */ /* 0x000fea0003800000 */
.L_x_18203:
[----:B------:R-:W2:Y:S02]  /*6e60*/  LDG.E.64 R4, [R6.64] ;  /* 0x0000002406047981 */ /* 0x000ea4000c1e1b00 */
[----:B--2---:R-:W0:Y:S02]  /*6e70*/  F2I.S64.F64.TRUNC R4, R4 ;  /* 0x0000000400047311 */ /* 0x004e24000030d900 */
[----:B0-----:R-:W-:Y:S01]  /*6e80*/  PRMT R26, R4, 0x7610, R26 ;  /* 0x00007610041a7816 */ /* 0x001fe2000000001a */
[----:B------:R-:W-:Y:S05]  /*6e90*/  BRA `(.L_x_18161) ;  /* 0x00000ad000007947 */ /* 0x000fea0003800000 */
.L_x_18194:
        /* <DEDUP_REMOVED lines=12> */
.L_x_18207:
[----:B------:R-:W2:Y:S02]  /*6f60*/  LDG.E.64 R6, [R6.64] ;  /* 0x0000002406067981 */ /* 0x000ea4000c1e1b00 */
[----:B--2---:R-:W0:Y:S02]  /*6f70*/  F2I.S64.F64.TRUNC R4, R6 ;  /* 0x0000000600047311 */ /* 0x004e24000030d900 */
[----:B0-----:R-:W-:Y:S01]  /*6f80*/  PRMT R26, R4, 0x7610, R26 ;  /* 0x00007610041a7816 */ /* 0x001fe2000000001a */
[----:B------:R-:W-:Y:S05]  /*6f90*/  BRA `(.L_x_18161) ;  /* 0x000009d000007947 */ /* 0x000fea0003800000 */
.L_x_18206:
        /* <DEDUP_REMOVED lines=28> */
.L_x_18209:
        /* <DEDUP_REMOVED lines=15> */
.L_x_18208:
[----:B------:R-:W2:Y:S02]  /*7250*/  LDG.E.U16 R4, [R6.64] ;  /* 0x0000002406047981 */ /* 0x000ea4000c1e1500 */
[----:B--2---:R-:W-:-:S06]  /*7260*/  PRMT R4, RZ, 0x5410, R4 ;  /* 0x00005410ff047816 */ /* 0x004fcc0000000004 */
[----:B------:R-:W0:Y:S02]  /*7270*/  F2I.S64.TRUNC R4, R4 ;  /* 0x0000000400047311 */ /* 0x000e24000020d900 */
[----:B0-----:R-:W-:Y:S01]  /*7280*/  PRMT R26, R4, 0x7610, R26 ;  /* 0x00007610041a7816 */ /* 0x001fe2000000001a */
[----:B------:R-:W-:Y:S05]  /*7290*/  BRA `(.L_x_18161) ;  /* 0x000006d000007947 */ /* 0x000fea0003800000 */
.L_x_18205:
        /* <DEDUP_REMOVED lines=10> */
.L_x_18212:
        /* <DEDUP_REMOVED lines=21> */
.L_x_18216:
[----:B------:R-:W-:Y:S05]  /*7490*/  BSYNC B1 ;  /* 0x0000000000017941 */ /* 0x000fea0003800000 */
.L_x_18215:
[----:B------:R-:W-:Y:S01]  /*74a0*/  IMAD.SHL.U32 R3, R3, 0x100000, RZ ;  /* 0x0010000003037824 */ /* 0x000fe200078e00ff */
[----:B------:R-:W-:-:S04]  /*74b0*/  LEA R5, R0, 0x3b800000, 0x17 ;  /* 0x3b80000000057811 */ /* 0x000fc800078eb8ff */
[----:B------:R-:W-:Y:S02]  /*74c0*/  LOP3.LUT R4, R5, R3, R6, 0xfe, !PT ;  /* 0x0000000305047212 */ /* 0x000fe400078efe06 */
.L_x_18214:
[----:B------:R-:W-:Y:S05]  /*74d0*/  BSYNC B0 ;  /* 0x0000000000007941 */ /* 0x000fea0003800000 */
.L_x_18213:
[----:B------:R-:W0:Y:S02]  /*74e0*/  F2I.S64.TRUNC R4, R4 ;  /* 0x0000000400047311 */ /* 0x000e24000020d900 */
[----:B0-----:R-:W-:Y:S01]  /*74f0*/  PRMT R26, R4, 0x7610, R26 ;  /* 0x00007610041a7816 */ /* 0x001fe2000000001a */
[----:B------:R-:W-:Y:S05]  /*7500*/  BRA `(.L_x_18161) ;  /* 0x0000046000007947 */ /* 0x000fea0003800000 */
.L_x_18211:
        /* <DEDUP_REMOVED lines=21> */
.L_x_18220:
[----:B------:R-:W-:Y:S05]  /*7660*/  BSYNC B1 ;  /* 0x0000000000017941 */ /* 0x000fea0003800000 */
.L_x_18219:
[----:B------:R-:W-:Y:S01]  /*7670*/  IMAD.SHL.U32 R3, R3, 0x200000, RZ ;  /* 0x0020000003037824 */ /* 0x000fe200078e00ff */
[----:B------:R-:W-:-:S04]  /*7680*/  LEA R5, R0, 0x37800000, 0x17 ;  /* 0x3780000000057811 */ /* 0x000fc800078eb8ff */
[----:B------:R-:W-:Y:S02]  /*7690*/  LOP3.LUT R4, R5, R3, R6, 0xfe, !PT ;  /* 0x0000000305047212 */ /* 0x000fe400078efe06 */
.L_x_18218:
[----:B------:R-:W-:Y:S05]  /*76a0*/  BSYNC B0 ;  /* 0x0000000000007941 */ /* 0x000fea0003800000 */
.L_x_18217:
[----:B------:R-:W0:Y:S02]  /*76b0*/  F2I.S64.TRUNC R4, R4 ;  /* 0x0000000400047311 */ /* 0x000e24000020d900 */
[----:B0-----:R-:W-:Y:S01]  /*76c0*/  PRMT R26, R4, 0x7610, R26 ;  /* 0x00007610041a7816 */ /* 0x001fe2000000001a */
[----:B------:R-:W-:Y:S05]  /*76d0*/  BRA `(.L_x_18161) ;  /* 0x0000029000007947 */ /* 0x000fea0003800000 */
.L_x_18210:
        /* <DEDUP_REMOVED lines=14> */
.L_x_18224:
[----:B------:R-:W-:Y:S05]  /*77c0*/  BSYNC B0 ;  /* 0x0000000000007941 */ /* 0x000fea0003800000 */
.L_x_18223:
[----:B------:R-:W0:Y:S02]  /*77d0*/  F2I.S64.TRUNC R4, R4 ;  /* 0x0000000400047311 */ /* 0x000e24000020d900 */
[----:B0-----:R-:W-:Y:S01]  /*77e0*/  PRMT R26, R4, 0x7610, R26 ;  /* 0x00007610041a7816 */ /* 0x001fe2000000001a */
[----:B------:R-:W-:Y:S05]  /*77f0*/  BRA `(.L_x_18161) ;  /* 0x0000017000007947 */ /* 0x000fea0003800000 */
.L_x_18198:
        /* <DEDUP_REMOVED lines=19> */
[----:B------:R-:W-:Y:S05]  /*7930*/  BRA `(.L_x_18161) ;  /* 0x0000003000007947 */ /* 0x000fea0003800000 */
.L_x_18222:
[----:B------:R0:W5:Y:S01]  /*7940*/  LDG.E.U8 R26, [R6.64] ;  /* 0x00000024061a7981 */ /* 0x000162000c1e1100 */
[----:B------:R-:W-:Y:S05]  /*7950*/  BRA `(.L_x_18161) ;  /* 0x0000001000007947 */ /* 0x000fea0003800000 */
.L_x_18221:
[----:B------:R0:W5:Y:S02]  /*7960*/  LDG.E.U8 R26, [R6.64] ;  /* 0x00000024061a7981 */ /* 0x000164000c1e1100 */
.L_x_18161:
[----:B------:R-:W-:Y:S05]  /*7970*/  BSYNC B6 ;  /* 0x0000000000067941 */ /* 0x000fea0003800000 */
.L_x_18160:
[----:B------:R-:W1:Y:S01]  /*7980*/  S2R R23, SR_TID.X ;  /* 0x0000000000177919 */ /* 0x000e620000002100 */
[----:B------:R-:W2:Y:S01]  /*7990*/  LDC.U8 R18, c[0x0][0x190] ;  /* 0x00006400ff127b82 */ /* 0x000ea20000000000 */
[----:B-----5:R-:W-:Y:S01]  /*79a0*/  LOP3.LUT P0, RZ, R25, 0xff, RZ, 0xc0, !PT ;  /* 0x000000ff19ff7812 */ /* 0x020fe2000780c0ff */
[----:B------:R-:W-:Y:S01]  /*79b0*/  BSSY B6, `(.L_x_18225) ;  /* 0x0000109000067945 */ /* 0x000fe20003800000 */
[----:B------:R-:W-:Y:S02]  /*79c0*/  LOP3.LUT P1, RZ, R19, 0xff, RZ, 0xc0, !PT ;  /* 0x000000ff13ff7812 */ /* 0x000fe4000782c0ff */
[----:B------:R-:W-:Y:S02]  /*79d0*/  LOP3.LUT P2, RZ, R27, 0xff, RZ, 0xc0, !PT ;  /* 0x000000ff1bff7812 */ /* 0x000fe4000784c0ff */
[----:B------:R-:W-:Y:S02]  /*79e0*/  LOP3.LUT P3, RZ, R28, 0xff, RZ, 0xc0, !PT ;  /* 0x000000ff1cff7812 */ /* 0x000fe4000786c0ff */
[----:B------:R-:W-:-:S05]  /*79f0*/  PRMT R19, R26, 0x7610, R19 ;  /* 0x000076101a137816 */ /* 0x000fca0000000013 */
[----:B------:R-:W-:Y:S02]  /*7a00*/  @P0 SEL R24, RZ, 0x1, !P0 ;  /* 0x00000001ff180807 */ /* 0x000fe40004000000 */
[----:B------:R-:W-:Y:S02]  /*7a10*/  @P1 SEL R22, RZ, 0x1, !P1 ;  /* 0x00000001ff161807 */ /* 0x000fe40004800000 */
[----:B------:R-:W-:Y:S02]  /*7a20*/  @P2 SEL R17, RZ, 0x1, !P2 ;  /* 0x00000001ff112807 */ /* 0x000fe40005000000 */
[----:B------:R-:W-:Y:S02]  /*7a30*/  @P3 SEL R19, RZ, 0x1, !P3 ;  /* 0x00000001ff133807 */ /* 0x000fe40005800000 */
[----:B-1----:R-:W-:-:S13]  /*7a40*/  ISETP.GE.AND P4, PT, R23, R16, PT ;  /* 0x000000101700720c */ /* 0x002fda0003f86270 */
        /* <DEDUP_REMOVED lines=20> */
.L_x_18230:
[----:B------:R1:W-:Y:S01]  /*7b90*/  STG.E.U8 [R8.64], R24 ;  /* 0x0000001808007986 */ /* 0x0003e2000c101124 */
[----:B------:R-:W-:Y:S05]  /*7ba0*/  BRA `(.L_x_18226) ;  /* 0x00000e9000007947 */ /* 0x000fea0003800000 */
.L_x_18229:
        /* <DEDUP_REMOVED lines=10> */
.L_x_18233:
[----:B------:R-:W-:-:S05]  /*7c50*/  LOP3.LUT R3, R24, 0xff, RZ, 0xc0, !PT ;  /* 0x000000ff18037812 */ /* 0x000fca00078ec0ff */
[----:B------:R1:W-:Y:S01]  /*7c60*/  STG.E [R8.64], R3 ;  /* 0x0000000308007986 */ /* 0x0003e2000c101924 */
[----:B------:R-:W-:Y:S05]  /*7c70*/  BRA `(.L_x_18226) ;  /* 0x00000dc000007947 */ /* 0x000fea0003800000 */
.L_x_18232:
[----:B------:R-:W-:-:S05]  /*7c80*/  LOP3.LUT R3, R24, 0xff, RZ, 0xc0, !PT ;  /* 0x000000ff18037812 */ /* 0x000fca00078ec0ff */
[----:B------:R1:W-:Y:S01]  /*7c90*/  STG.E.U16 [R8.64], R3 ;  /* 0x0000000308007986 */ /* 0x0003e2000c101524 */
[----:B------:R-:W-:Y:S05]  /*7ca0*/  BRA `(.L_x_18226) ;  /* 0x00000d9000007947 */ /* 0x000fea0003800000 */
.L_x_18228:
[----:B------:R-:W-:-:S13]  /*7cb0*/  ISETP.GT.AND P0, PT, R0, 0x6, PT ;  /* 0x000000060000780c */ /* 0x000fda0003f04270 */
[----:B------:R-:W-:Y:S05]  /*7cc0*/  @P0 BRA `(.L_x_18234) ;  /* 0x000000d000000947 */ /* 0x000fea0003800000 */
[----:B------:R-:W-:-:S13]  /*7cd0*/  ISETP.NE.AND P0, PT, R0, 0x5, PT ;  /* 0x000000050000780c */ /* 0x000fda0003f05270 */
[----:B------:R-:W-:Y:S05]  /*7ce0*/  @!P0 BRA `(.L_x_18235) ;  /* 0x0000006000008947 */ /* 0x000fea0003800000 */
[----:B------:R-:W-:-:S13]  /*7cf0*/  ISETP.NE.AND P0, PT, R0, 0x6, PT ;  /* 0x000000060000780c */ /* 0x000fda0003f05270 */
[----:B------:R-:W-:Y:S05]  /*7d00*/  @P0 BRA `(.L_x_18231) ;  /* 0x00000b9000000947 */ /* 0x000fea0003800000 */
[----:B------:R-:W-:-:S06]  /*7d10*/  LOP3.LUT R3, R24, 0xff, RZ, 0xc0, !PT ;  /* 0x000000ff18037812 */ /* 0x000fcc00078ec0ff */
[----:B------:R-:W1:Y:S02]  /*7d20*/  I2F.U16 R3, R3 ;  /* 0x0000000300037306 */ /* 0x000e640000101000 */
[----:B-1----:R1:W-:Y:S01]  /*7d30*/  STG.E [R8.64], R3 ;  /* 0x0000000308007986 */ /* 0x0023e2000c101924 */
[----:B------:R-:W-:Y:S05]  /*7d40*/  BRA `(.L_x_18226) ;  /* 0x00000cf000007947 */ /* 0x000fea0003800000 */
.L_x_18235:
[----:B------:R-:W-:-:S04]  /*7d50*/  LOP3.LUT R24, R24, 0xff, RZ, 0xc0, !PT ;  /* 0x000000ff18187812 */ /* 0x000fc800078ec0ff */
[----:B------:R-:W1:Y:S02]  /*7d60*/  I2F.U16 R0, R24 ;  /* 0x0000001800007306 */ /* 0x000e640000101000 */
[----:B-1----:R-:W-:-:S05]  /*7d70*/  F2FP.PACK_AB R0, RZ, R0 ;  /* 0x00000000ff00723e */ /* 0x002fca00000000ff */
[----:B------:R1:W-:Y:S01]  /*7d80*/  STG.E.U16 [R8.64], R0 ;  /* 0x0000000008007986 */ /* 0x0003e2000c101524 */
[----:B------:R-:W-:Y:S05]  /*7d90*/  BRA `(.L_x_18226) ;  /* 0x00000ca000007947 */ /* 0x000fea0003800000 */
.L_x_18234:
        /* <DEDUP_REMOVED lines=8> */
[----:B------:R-:W1:Y:S02]  /*7e20*/  I2F.U16 R24, R24 ;  /* 0x0000001800187306 */ /* 0x000e640000101000 */
[----:B-1----:R1:W-:Y:S01]  /*7e30*/  STG.E.64 [R8.64], R24 ;  /* 0x0000001808007986 */ /* 0x0023e2000c101b24 */
[----:B------:R-:W-:Y:S05]  /*7e40*/  BRA `(.L_x_18226) ;  /* 0x00000bf000007947 */ /* 0x000fea0003800000 */
.L_x_18237:
[----:B------:R-:W-:-:S06]  /*7e50*/  LOP3.LUT R24, R24, 0xff, RZ, 0xc0, !PT ;  /* 0x000000ff18187812 */ /* 0x000fcc00078ec0ff */
[----:B------:R-:W1:Y:S02]  /*7e60*/  I2F.U16 R24, R24 ;  /* 0x0000001800187306 */ /* 0x000e640000101000 */
[----:B-1----:R-:W-:-:S04]  /*7e70*/  F2FP.PACK_AB R3, RZ, R24 ;  /* 0x00000018ff03723e */ /* 0x002fc800000000ff */
[----:B------:R-:W-:-:S05]  /*7e80*/  PRMT R3, R3, 0x5410, RZ ;  /* 0x0000541003037816 */ /* 0x000fca00000000ff */
[----:B------:R1:W-:Y:S01]  /*7e90*/  STG.E [R8.64], R3 ;  /* 0x0000000308007986 */ /* 0x0003e2000c101924 */
[----:B------:R-:W-:Y:S05]  /*7ea0*/  BRA `(.L_x_18226) ;  /* 0x00000b9000007947 */ /* 0x000fea0003800000 */
.L_x_18236:
[----:B------:R-:W-:-:S06]  /*7eb0*/  LOP3.LUT R4, R24, 0xff, RZ, 0xc0, !PT ;  /* 0x000000ff18047812 */ /* 0x000fcc00078ec0ff */
[----:B------:R-:W1:Y:S02]  /*7ec0*/  I2F.F64.U16 R4, R4 ;  /* 0x0000000400047312 */ /* 0x000e640000101800 */
[----:B-1----:R1:W-:Y:S01]  /*7ed0*/  STG.E.64 [R8.64], R4 ;  /* 0x0000000408007986 */ /* 0x0023e2000c101b24 */
[----:B------:R-:W-:Y:S05]  /*7ee0*/  BRA `(.L_x_18226) ;  /* 0x00000b5000007947 */ /* 0x000fea0003800000 */
.L_x_18227:
        /* <DEDUP_REMOVED lines=12> */
.L_x_18240:
[----:B------:R-:W-:Y:S01]  /*7fb0*/  LOP3.LUT R4, R24, 0xff, RZ, 0xc0, !PT ;  /* 0x000000ff18047812 */ /* 0x000fe200078ec0ff */
[----:B0-----:R-:W-:-:S05]  /*7fc0*/  CS2R R6, SRZ ;  /* 0x0000000000067805 */ /* 0x001fca000001ff00 */
[----:B------:R-:W0:Y:S02]  /*7fd0*/  I2F.F64.U16 R4, R4 ;  /* 0x0000000400047312 */ /* 0x000e240000101800 */
[----:B0-----:R0:W-:Y:S01]  /*7fe0*/  STG.E.128 [R8.64], R4 ;  /* 0x0000000408007986 */ /* 0x0011e2000c101d24 */
[----:B------:R-:W-:Y:S05]  /*7ff0*/  BRA `(.L_x_18226) ;  /* 0x00000a4000007947 */ /* 0x000fea0003800000 */
.L_x_18239:
        /* <DEDUP_REMOVED lines=8> */
[----:B0-----:R-:W0:Y:S02]  /*8080*/  I2F.U16 R7, R24 ;  /* 0x0000001800077306 */ /* 0x001e240000101000 */
        /* <DEDUP_REMOVED lines=13> */
.L_x_18244:
[----:B------:R-:W-:Y:S05]  /*8160*/  BSYNC B0 ;  /* 0x0000000000007941 */ /* 0x000fea0003800000 */
.L_x_18243:
[----:B------:R-:W-:-:S05]  /*8170*/  LOP3.LUT R5, R0, R5, RZ, 0xfc, !PT ;  /* 0x0000000500057212 */ /* 0x000fca00078efcff */
[----:B------:R0:W-:Y:S01]  /*8180*/  STG.E.U8 [R8.64], R5 ;  /* 0x0000000508007986 */ /* 0x0001e2000c101124 */
[----:B------:R-:W-:Y:S05]  /*8190*/  BRA `(.L_x_18226) ;  /* 0x000008a000007947 */ /* 0x000fea0003800000 */
.L_x_18242:
[----:B------:R-:W-:Y:S01]  /*81a0*/  LOP3.LUT R24, R24, 0xff, RZ, 0xc0, !PT ;  /* 0x000000ff18187812 */ /* 0x000fe200078ec0ff */
[----:B------:R-:W-:Y:S03]  /*81b0*/  BSSY B0, `(.L_x_18245) ;  /* 0x0000010000007945 */ /* 0x000fe60003800000 */
[----:B------:R-:W1:Y:S02]  /*81c0*/  I2F.U16 R5, R24 ;  /* 0x0000001800057306 */ /* 0x000e640000101000 */
[----:B-1----:R-:W-:-:S04]  /*81d0*/  LOP3.LUT R3, R5, 0x7fffffff, RZ, 0xc0, !PT ;  /* 0x7fffffff05037812 */ /* 0x002fc800078ec0ff */
        /* <DEDUP_REMOVED lines=10> */
.L_x_18246:
[----:B------:R-:W-:Y:S01]  /*8280*/  IMAD.MOV.U32 R0, RZ, RZ, 0x7f ;  /* 0x0000007fff007424 */ /* 0x000fe200078e00ff */
[----:B------:R-:W-:-:S04]  /*8290*/  ISETP.GT.U32.AND P0, PT, R3, 0x7f800000, PT ;  /* 0x7f8000000300780c */ /* 0x000fc80003f04070 */
[----:B------:R-:W-:-:S04]  /*82a0*/  SEL R0, R0, 0x7c, P0 ;  /* 0x0000007c00007807 */ /* 0x000fc80000000000 */
.L_x_18247:
[----:B------:R-:W-:Y:S05]  /*82b0*/  BSYNC B0 ;  /* 0x0000000000007941 */ /* 0x000fea0003800000 */
.L_x_18245:
[----:B------:R-:W-:-:S04]  /*82c0*/  LOP3.LUT R3, R5, 0x80000000, RZ, 0xc0, !PT ;  /* 0x8000000005037812 */ /* 0x000fc800078ec0ff */
[----:B------:R-:W-:-:S04]  /*82d0*/  SHF.R.U32.HI R3, RZ, 0x18, R3 ;  /* 0x00000018ff037819 */ /* 0x000fc80000011603 */
[----:B------:R-:W-:-:S05]  /*82e0*/  LOP3.LUT R3, R0, R3, RZ, 0xfc, !PT ;  /* 0x0000000300037212 */ /* 0x000fca00078efcff */
[----:B------:R1:W-:Y:S01]  /*82f0*/  STG.E.U8 [R8.64], R3 ;  /* 0x0000000308007986 */ /* 0x0003e2000c101124 */
[----:B------:R-:W-:Y:S05]  /*8300*/  BRA `(.L_x_18226) ;  /* 0x0000073000007947 */ /* 0x000fea0003800000 */
.L_x_18241:
[----:B------:R-:W-:-:S04]  /*8310*/  LOP3.LUT R24, R24, 0xff, RZ, 0xc0, !PT ;  /* 0x000000ff18187812 */ /* 0x000fc800078ec0ff */
[----:B------:R-:W1:Y:S02]  /*8320*/  I2F.U16 R0, R24 ;  /* 0x0000001800007306 */ /* 0x000e640000101000 */
[----:B-1----:R-:W-:-:S05]  /*8330*/  F2FP.BF16.PACK_AB R0, RZ, R0 ;  /* 0x00000000ff00723e */ /* 0x002fca00000010ff */
[----:B------:R1:W-:Y:S01]  /*8340*/  STG.E.U16 [R8.64], R0 ;  /* 0x0000000008007986 */ /* 0x0003e2000c101524 */
[----:B------:R-:W-:Y:S05]  /*8350*/  BRA `(.L_x_18226) ;  /* 0x000006e000007947 */ /* 0x000fea0003800000 */
.L_x_18238:
        /* <DEDUP_REMOVED lines=11> */
.L_x_18250:
[----:B------:R-:W-:Y:S01]  /*8410*/  LOP3.LUT R24, R24, 0xff, RZ, 0xc0, !PT ;  /* 0x000000ff18187812 */ /* 0x000fe200078ec0ff */
[----:B------:R-:W-:Y:S01]  /*8420*/  BSSY B0, `(.L_x_18251) ;  /* 0x0000015000007945 */ /* 0x000fe20003800000 */
[----:B------:R-:W-:Y:S02]  /*8430*/  IMAD.MOV.U32 R4, RZ, RZ, 0x80 ;  /* 0x00000080ff047424 */ /* 0x000fe400078e00ff */
[----:B------:R-:W1:Y:S02]  /*8440*/  I2F.U16 R5, R24 ;  /* 0x0000001800057306 */ /* 0x000e640000101000 */
[----:B-1----:R-:W-:-:S04]  /*8450*/  LOP3.LUT R3, R5, 0x7fffffff, RZ, 0xc0, !PT ;  /* 0x7fffffff05037812 */ /* 0x002fc800078ec0ff */
        /* <DEDUP_REMOVED lines=13> */
.L_x_18253:
[----:B------:R-:W-:-:S04]  /*8530*/  LOP3.LUT R3, R5, 0x80000000, RZ, 0xc0, !PT ;  /* 0x8000000005037812 */ /* 0x000fc800078ec0ff */
[----:B------:R-:W-:-:S04]  /*8540*/  SHF.R.U32.HI R3, RZ, 0x18, R3 ;  /* 0x00000018ff037819 */ /* 0x000fc80000011603 */
[----:B------:R-:W-:-:S04]  /*8550*/  LOP3.LUT R0, R0, R3, RZ, 0xfc, !PT ;  /* 0x0000000300007212 */ /* 0x000fc800078efcff */
[----:B------:R-:W-:Y:S02]  /*8560*/  PRMT R4, R0, 0x7610, R4 ;  /* 0x0000761000047816 */ /* 0x000fe40000000004 */
.L_x_18252:
[----:B------:R-:W-:Y:S05]  /*8570*/  BSYNC B0 ;  /* 0x0000000000007941 */ /* 0x000fea0003800000 */
.L_x_18251:
[----:B------:R1:W-:Y:S01]  /*8580*/  STG.E.U8 [R8.64], R4 ;  /* 0x0000000408007986 */ /* 0x0003e2000c101124 */
[----:B------:R-:W-:Y:S05]  /*8590*/  BRA `(.L_x_18226) ;  /* 0x000004a000007947 */ /* 0x000fea0003800000 */
.L_x_18249:
        /* <DEDUP_REMOVED lines=18> */
.L_x_18256:
[----:B------:R-:W-:-:S04]  /*86c0*/  LOP3.LUT R3, R5, 0x80000000, RZ, 0xc0, !PT ;  /* 0x8000000005037812 */ /* 0x000fc800078ec0ff */
[----:B------:R-:W-:-:S04]  /*86d0*/  SHF.R.U32.HI R3, RZ, 0x18, R3 ;  /* 0x00000018ff037819 */ /* 0x000fc80000011603 */
[----:B------:R-:W-:-:S04]  /*86e0*/  LOP3.LUT R0, R0, R3, RZ, 0xfc, !PT ;  /* 0x0000000300007212 */ /* 0x000fc800078efcff */
[----:B------:R-:W-:Y:S02]  /*86f0*/  PRMT R4, R0, 0x7610, R4 ;  /* 0x0000761000047816 */ /* 0x000fe40000000004 */
.L_x_18255:
[----:B------:R-:W-:Y:S05]  /*8700*/  BSYNC B0 ;  /* 0x0000000000007941 */ /* 0x000fea0003800000 */
.L_x_18254:
[----:B------:R1:W-:Y:S01]  /*8710*/  STG.E.U8 [R8.64], R4 ;  /* 0x0000000408007986 */ /* 0x0003e2000c101124 */
[----:B------:R-:W-:Y:S05]  /*8720*/  BRA `(.L_x_18226) ;  /* 0x0000031000007947 */ /* 0x000fea0003800000 */
.L_x_18248:
        /* <DEDUP_REMOVED lines=8> */
[----:B------:R-:W1:Y:S02]  /*87b0*/  I2F.U16 R24, R24 ;  /* 0x0000001800187306 */ /* 0x000e640000101000 */
[----:B-1----:R-:W-:-:S04]  /*87c0*/  SHF.R.U32.HI R4, RZ, 0x17, R24 ;  /* 0x00000017ff047819 */ /* 0x002fc80000011618 */
        /* <DEDUP_REMOVED lines=13> */
.L_x_18231:
[----:B------:R-:W-:Y:S01]  /*88a0*/  MOV R14, 0x0 ;  /* 0x00000000000e7802 */ /* 0x000fe20000000f00 */
[----:B------:R-:W-:Y:S02]  /*88b0*/  IMAD.MOV.U32 R4, RZ, RZ, c[0x4][0x188] ;  /* 0x01006200ff047624 */ /* 0x000fe400078e00ff */
[----:B------:R-:W-:Y:S02]  /*88c0*/  IMAD.MOV.U32 R5, RZ, RZ, c[0x4][0x18c] ;  /* 0x01006300ff057624 */ /* 0x000fe400078e00ff */
[----:B0-----:R-:W-:Y:S01]  /*88d0*/  IMAD.MOV.U32 R6, RZ, RZ, c[0x4][0x190] ;  /* 0x01006400ff067624 */ /* 0x001fe200078e00ff */
        /* <DEDUP_REMOVED lines=16> */
.L_x_18258:
[----:B------:R-:W-:Y:S01]  /*89e0*/  LOP3.LUT R24, R24, 0xff, RZ, 0xc0, !PT ;  /* 0x000000ff18187812 */ /* 0x000fe200078ec0ff */
[----:B------:R-:W-:-:S05]  /*89f0*/  IMAD.MOV.U32 R25, RZ, RZ, RZ ;  /* 0x000000ffff197224 */ /* 0x000fca00078e00ff */
[----:B------:R1:W-:Y:S01]  /*8a00*/  STG.E.64 [R8.64], R24 ;  /* 0x0000001808007986 */ /* 0x0003e2000c101b24 */
[----:B------:R-:W-:Y:S05]  /*8a10*/  BRA `(.L_x_18226) ;  /* 0x0000002000007947 */ /* 0x000fea0003800000 */
.L_x_18257:
[----:B------:R-:W-:-:S05]  /*8a20*/  LOP3.LUT R3, R24, 0xff, RZ, 0xc0, !PT ;  /* 0x000000ff18037812 */ /* 0x000fca00078ec0ff */
[----:B------:R1:W-:Y:S02]  /*8a30*/  STG.E [R8.64], R3 ;  /* 0x0000000308007986 */ /* 0x0003e4000c101924 */
.L_x_18226:
[----:B--2---:R-:W-:Y:S05]  /*8a40*/  BSYNC B6 ;  /* 0x0000000000067941 */ /* 0x004fea0003800000 */
.L_x_18225:
[----:B------:R-:W-:Y:S01]  /*8a50*/  ISETP.GE.AND P0, PT, R23, R16, PT ;  /* 0x000000101700720c */ /* 0x000fe20003f06270 */
[----:B------:R-:W-:-:S12]  /*8a60*/  BSSY B6, `(.L_x_18259) ;  /* 0x0000200000067945 */ /* 0x000fd80003800000 */
[----:B------:R-:W-:Y:S05]  /*8a70*/  @P0 BRA `(.L_x_18260) ;  /* 0x00001fe000000947 */ /* 0x000fea0003800000 */
[----:B-1----:R-:W-:Y:S01]  /*8a80*/  IMAD R0, R2, 0x200, R23 ;  /* 0x0000020002007824 */ /* 0x002fe200078e0217 */
        /* <DEDUP_REMOVED lines=17> */
.L_x_18264:
[----:B------:R0:W-:Y:S01]  /*8ba0*/  STG.E.U8 [R8.64], R22 ;  /* 0x0000001608007986 */ /* 0x0001e2000c101124 */
[----:B------:R-:W-:Y:S05]  /*8bb0*/  BRA `(.L_x_18266) ;  /* 0x00000e9000007947 */ /* 0x000fea0003800000 */
.L_x_18263:
        /* <DEDUP_REMOVED lines=10> */
.L_x_18268:
[----:B------:R-:W-:-:S05]  /*8c60*/  LOP3.LUT R3, R22, 0xff, RZ, 0xc0, !PT ;  /* 0x000000ff16037812 */ /* 0x000fca00078ec0ff */
[----:B------:R0:W-:Y:S01]  /*8c70*/  STG.E [R8.64], R3 ;  /* 0x0000000308007986 */ /* 0x0001e2000c101924 */
[----:B------:R-:W-:Y:S05]  /*8c80*/  BRA `(.L_x_18266) ;  /* 0x00000dc000007947 */ /* 0x000fea0003800000 */
.L_x_18267:
[----:B------:R-:W-:-:S05]  /*8c90*/  LOP3.LUT R3, R22, 0xff, RZ, 0xc0, !PT ;  /* 0x000000ff16037812 */ /* 0x000fca00078ec0ff */
[----:B------:R0:W-:Y:S01]  /*8ca0*/  STG.E.U16 [R8.64], R3 ;  /* 0x0000000308007986 */ /* 0x0001e2000c101524 */
[----:B------:R-:W-:Y:S05]  /*8cb0*/  BRA `(.L_x_18266) ;  /* 0x00000d9000007947 */ /* 0x000fea0003800000 */
.L_x_18262:
        /* <DEDUP_REMOVED lines=10> */
.L_x_18270:
[----:B------:R-:W-:-:S04]  /*8d60*/  LOP3.LUT R22, R22, 0xff, RZ, 0xc0, !PT ;  /* 0x000000ff16167812 */ /* 0x000fc800078ec0ff */
[----:B------:R-:W0:Y:S02]  /*8d70*/  I2F.U16 R0, R22 ;  /* 0x0000001600007306 */ /* 0x000e240000101000 */
[----:B0-----:R-:W-:-:S05]  /*8d80*/  F2FP.PACK_AB R0, RZ, R0 ;  /* 0x00000000ff00723e */ /* 0x001fca00000000ff */
[----:B------:R0:W-:Y:S01]  /*8d90*/  STG.E.U16 [R8.64], R0 ;  /* 0x0000000008007986 */ /* 0x0001e2000c101524 */
[----:B------:R-:W-:Y:S05]  /*8da0*/  BRA `(.L_x_18266) ;  /* 0x00000ca000007947 */ /* 0x000fea0003800000 */
.L_x_18269:
        /* <DEDUP_REMOVED lines=11> */
.L_x_18272:
[----:B------:R-:W-:-:S06]  /*8e60*/  LOP3.LUT R22, R22, 0xff, RZ, 0xc0, !PT ;  /* 0x000000ff16167812 */ /* 0x000fcc00078ec0ff */
[----:B------:R-:W0:Y:S02]  /*8e70*/  I2F.U16 R22, R22 ;  /* 0x0000001600167306 */ /* 0x000e240000101000 */
[----:B0-----:R-:W-:-:S04]  /*8e80*/  F2FP.PACK_AB R3, RZ, R22 ;  /* 0x00000016ff03723e */ /* 0x001fc800000000ff */
[----:B------:R-:W-:-:S05]  /*8e90*/  PRMT R3, R3, 0x5410, RZ ;  /* 0x0000541003037816 */ /* 0x000fca00000000ff */
[----:B------:R0:W-:Y:S01]  /*8ea0*/  STG.E [R8.64], R3 ;  /* 0x0000000308007986 */ /* 0x0001e2000c101924 */
[----:B------:R-:W-:Y:S05]  /*8eb0*/  BRA `(.L_x_18266) ;  /* 0x00000b9000007947 */ /* 0x000fea0003800000 */
.L_x_18271:
[----:B------:R-:W-:-:S06]  /*8ec0*/  LOP3.LUT R4, R22, 0xff, RZ, 0xc0, !PT ;  /* 0x000000ff16047812 */ /* 0x000fcc00078ec0ff */
[----:B------:R-:W0:Y:S02]  /*8ed0*/  I2F.F64.U16 R4, R4 ;  /* 0x0000000400047312 */ /* 0x000e240000101800 */
[----:B0-----:R0:W-:Y:S01]  /*8ee0*/  STG.E.64 [R8.64], R4 ;  /* 0x0000000408007986 */ /* 0x0011e2000c101b24 */
[----:B------:R-:W-:Y:S05]  /*8ef0*/  BRA `(.L_x_18266) ;  /* 0x00000b5000007947 */ /* 0x000fea0003800000 */
.L_x_18261:
        /* <DEDUP_REMOVED lines=12> */
.L_x_18275:
[----:B------:R-:W-:Y:S01]  /*8fc0*/  LOP3.LUT R4, R22, 0xff, RZ, 0xc0, !PT ;  /* 0x000000ff16047812 */ /* 0x000fe200078ec0ff */
[----:B------:R-:W-:-:S05]  /*8fd0*/  CS2R R6, SRZ ;  /* 0x0000000000067805 */ /* 0x000fca000001ff00 */
[----:B------:R-:W0:Y:S02]  /*8fe0*/  I2F.F64.U16 R4, R4 ;  /* 0x0000000400047312 */ /* 0x000e240000101800 */
[----:B0-----:R0:W-:Y:S01]  /*8ff0*/  STG.E.128 [R8.64], R4 ;  /* 0x0000000408007986 */ /* 0x0011e2000c101d24 */
[----:B------:R-:W-:Y:S05]  /*9000*/  BRA `(.L_x_18266) ;  /* 0x00000a4000007947 */ /* 0x000fea0003800000 */
.L_x_18274:
        /* <DEDUP_REMOVED lines=22> */
.L_x_18279:
[----:B------:R-:W-:Y:S05]  /*9170*/  BSYNC B0 ;  /* 0x0000000000007941 */ /* 0x000fea0003800000 */
.L_x_18278:
[----:B------:R-:W-:-:S05]  /*9180*/  LOP3.LUT R5, R0, R5, RZ, 0xfc, !PT ;  /* 0x0000000500057212 */ /* 0x000fca00078efcff */
[----:B------:R0:W-:Y:S01]  /*9190*/  STG.E.U8 [R8.64], R5 ;  /* 0x0000000508007986 */ /* 0x0001e2000c101124 */
[----:B------:R-:W-:Y:S05]  /*91a0*/  BRA `(.L_x_18266) ;  /* 0x000008a000007947 */ /* 0x000fea0003800000 */
.L_x_18277:
[----:B------:R-:W-:Y:S01]  /*91b0*/  LOP3.LUT R22, R22, 0xff, RZ, 0xc0, !PT ;  /* 0x000000ff16167812 */ /* 0x000fe200078ec0ff */
[----:B------:R-:W-:Y:S03]  /*91c0*/  BSSY B0, `(.L_x_18280) ;  /* 0x0000010000007945 */ /* 0x000fe60003800000 */
        /* <DEDUP_REMOVED lines=12> */
.L_x_18281:
[----:B------:R-:W-:Y:S01]  /*9290*/  IMAD.MOV.U32 R0, RZ, RZ, 0x7f ;  /* 0x0000007fff007424 */ /* 0x000fe200078e00ff */
[----:B------:R-:W-:-:S04]  /*92a0*/  ISETP.GT.U32.AND P0, PT, R3, 0x7f800000, PT ;  /* 0x7f8000000300780c */ /* 0x000fc80003f04070 */
[----:B------:R-:W-:-:S04]  /*92b0*/  SEL R0, R0, 0x7c, P0 ;  /* 0x0000007c00007807 */ /* 0x000fc80000000000 */
.L_x_18282:
[----:B------:R-:W-:Y:S05]  /*92c0*/  BSYNC B0 ;  /* 0x0000000000007941 */ /* 0x000fea0003800000 */
.L_x_18280:
[----:B------:R-:W-:-:S04]  /*92d0*/  LOP3.LUT R3, R5, 0x80000000, RZ, 0xc0, !PT ;  /* 0x8000000005037812 */ /* 0x000fc800078ec0ff */
[----:B------:R-:W-:-:S04]  /*92e0*/  SHF.R.U32.HI R3, RZ, 0x18, R3 ;  /* 0x00000018ff037819 */ /* 0x000fc80000011603 */
[----:B------:R-:W-:-:S05]  /*92f0*/  LOP3.LUT R3, R0, R3, RZ, 0xfc, !PT ;  /* 0x0000000300037212 */ /* 0x000fca00078efcff */
[----:B------:R0:W-:Y:S01]  /*9300*/  STG.E.U8 [R8.64], R3 ;  /* 0x0000000308007986 */ /* 0x0001e2000c101124 */
[----:B------:R-:W-:Y:S05]  /*9310*/  BRA `(.L_x_18266) ;  /* 0x0000073000007947 */ /* 0x000fea0003800000 */
.L_x_18276:
[----:B------:R-:W-:-:S04]  /*9320*/  LOP3.LUT R22, R22, 0xff, RZ, 0xc0, !PT ;  /* 0x000000ff16167812 */ /* 0x000fc800078ec0ff */
[----:B------:R-:W0:Y:S02]  /*9330*/  I2F.U16 R0, R22 ;  /* 0x0000001600007306 */ /* 0x000e240000101000 */
[----:B0-----:R-:W-:-:S05]  /*9340*/  F2FP.BF16.PACK_AB R0, RZ, R0 ;  /* 0x00000000ff00723e */ /* 0x001fca00000010ff */
[----:B------:R0:W-:Y:S01]  /*9350*/  STG.E.U16 [R8.64], R0 ;  /* 0x0000000008007986 */ /* 0x0001e2000c101524 */
[----:B------:R-:W-:Y:S05]  /*9360*/  BRA `(.L_x_18266) ;  /* 0x000006e000007947 */ /* 0x000fea0003800000 */
.L_x_18273:
        /* <DEDUP_REMOVED lines=11> */
.L_x_18285:
[----:B------:R-:W-:Y:S01]  /*9420*/  LOP3.LUT R22, R22, 0xff, RZ, 0xc0, !PT ;  /* 0x000000ff16167812 */ /* 0x000fe200078ec0ff */
[----:B------:R-:W-:Y:S01]  /*9430*/  BSSY B0, `(.L_x_18286) ;  /* 0x0000015000007945 */ /* 0x000fe20003800000 */
[----:B------:R-:W-:Y:S02]  /*9440*/  IMAD.MOV.U32 R4, RZ, RZ, 0x80 ;  /* 0x00000080ff047424 */ /* 0x000fe400078e00ff */
        /* <DEDUP_REMOVED lines=15> */
.L_x_18288:
[----:B------:R-:W-:-:S04]  /*9540*/  LOP3.LUT R3, R5, 0x80000000, RZ, 0xc0, !PT ;  /* 0x8000000005037812 */ /* 0x000fc800078ec0ff */
[----:B------:R-:W-:-:S04]  /*9550*/  SHF.R.U32.HI R3, RZ, 0x18, R3 ;  /* 0x00000018ff037819 */ /* 0x000fc80000011603 */
[----:B------:R-:W-:-:S04]  /*9560*/  LOP3.LUT R0, R0, R3, RZ, 0xfc, !PT ;  /* 0x0000000300007212 */ /* 0x000fc800078efcff */
[----:B------:R-:W-:Y:S02]  /*9570*/  PRMT R4, R0, 0x7610, R4 ;  /* 0x0000761000047816 */ /* 0x000fe40000000004 */
.L_x_18287:
[----:B------:R-:W-:Y:S05]  /*9580*/  BSYNC B0 ;  /* 0x0000000000007941 */ /* 0x000fea0003800000 */
.L_x_18286:
[----:B------:R0:W-:Y:S01]  /*9590*/  STG.E.U8 [R8.64], R4 ;  /* 0x0000000408007986 */ /* 0x0001e2000c101124 */
[----:B------:R-:W-:Y:S05]  /*95a0*/  BRA `(.L_x_18266) ;  /* 0x000004a000007947 */ /* 0x000fea0003800000 */
.L_x_18284:
        /* <DEDUP_REMOVED lines=18> */
.L_x_18291:
[----:B------:R-:W-:-:S04]  /*96d0*/  LOP3.LUT R3, R5, 0x80000000, RZ, 0xc0, !PT ;  /* 0x8000000005037812 */ /* 0x000fc800078ec0ff */
[----:B------:R-:W-:-:S04]  /*96e0*/  SHF.R.U32.HI R3, RZ, 0x18, R3 ;  /* 0x00000018ff037819 */ /* 0x000fc80000011603 */
[----:B------:R-:W-:-:S04]  /*96f0*/  LOP3.LUT R0, R0, R3, RZ, 0xfc, !PT ;  /* 0x0000000300007212 */ /* 0x000fc800078efcff */
[----:B------:R-:W-:Y:S02]  /*9700*/  PRMT R4, R0, 0x7610, R4 ;  /* 0x0000761000047816 */ /* 0x000fe40000000004 */
.L_x_18290:
[----:B------:R-:W-:Y:S05]  /*9710*/  BSYNC B0 ;  /* 0x0000000000007941 */ /* 0x000fea0003800000 */
.L_x_18289:
[----:B------:R0:W-:Y:S01]  /*9720*/  STG.E.U8 [R8.64], R4 ;  /* 0x0000000408007986 */ /* 0x0001e2000c101124 */
[----:B------:R-:W-:Y:S05]  /*9730*/  BRA `(.L_x_18266) ;  /* 0x0000031000007947 */ /* 0x000fea0003800000 */
.L_x_18283:
        /* <DEDUP_REMOVED lines=23> */
.L_x_18265:
        /* <DEDUP_REMOVED lines=20> */
.L_x_18293:
[----:B------:R-:W-:Y:S01]  /*99f0*/  LOP3.LUT R4, R22, 0xff, RZ, 0xc0, !PT ;  /* 0x000000ff16047812 */ /* 0x000fe200078ec0ff */
[----:B------:R-:W-:-:S05]  /*9a00*/  IMAD.MOV.U32 R5, RZ, RZ, RZ ;  /* 0x000000ffff057224 */ /* 0x000fca00078e00ff */
[----:B------:R0:W-:Y:S01]  /*9a10*/  STG.E.64 [R8.64], R4 ;  /* 0x0000000408007986 */ /* 0x0001e2000c101b24 */
[----:B------:R-:W-:Y:S05]  /*9a20*/  BRA `(.L_x_18266) ;  /* 0x0000002000007947 */ /* 0x000fea0003800000 */
.L_x_18292:
[----:B------:R-:W-:-:S05]  /*9a30*/  LOP3.LUT R3, R22, 0xff, RZ, 0xc0, !PT ;  /* 0x000000ff16037812 */ /* 0x000fca00078ec0ff */
[----:B------:R0:W-:Y:S02]  /*9a40*/  STG.E [R8.64], R3 ;  /* 0x0000000308007986 */ /* 0x0001e4000c101924 */
.L_x_18266:
        /* <DEDUP_REMOVED lines=21> */
.L_x_18297:
[----:B------:R0:W-:Y:S01]  /*9ba0*/  STG.E.U8 [R8.64], R17 ;  /* 0x0000001108007986 */ /* 0x0001e2000c101124 */
[----:B------:R-:W-:Y:S05]  /*9bb0*/  BRA `(.L_x_18299) ;  /* 0x00000e9000007947 */ /* 0x000fea0003800000 */
.L_x_18296:
        /* <DEDUP_REMOVED lines=10> */
.L_x_18301:
[----:B------:R-:W-:-:S05]  /*9c60*/  LOP3.LUT R17, R17, 0xff, RZ, 0xc0, !PT ;  /* 0x000000ff11117812 */ /* 0x000fca00078ec0ff */
[----:B------:R0:W-:Y:S01]  /*9c70*/  STG.E [R8.64], R17 ;  /* 0x0000001108007986 */ /* 0x0001e2000c101924 */
[----:B------:R-:W-:Y:S05]  /*9c80*/  BRA `(.L_x_18299) ;  /* 0x00000dc000007947 */ /* 0x000fea0003800000 */
.L_x_18300:
[----:B------:R-:W-:-:S05]  /*9c90*/  LOP3.LUT R17, R17, 0xff, RZ, 0xc0, !PT ;  /* 0x000000ff11117812 */ /* 0x000fca00078ec0ff */
[----:B------:R0:W-:Y:S01]  /*9ca0*/  STG.E.U16 [R8.64], R17 ;  /* 0x0000001108007986 */ /* 0x0001e2000c101524 */
[----:B------:R-:W-:Y:S05]  /*9cb0*/  BRA `(.L_x_18299) ;  /* 0x00000d9000007947 */ /* 0x000fea0003800000 */
.L_x_18295:
        /* <DEDUP_REMOVED lines=10> */
.L_x_18303:
[----:B------:R-:W-:-:S04]  /*9d60*/  LOP3.LUT R17, R17, 0xff, RZ, 0xc0, !PT ;  /* 0x000000ff11117812 */ /* 0x000fc800078ec0ff */
[----:B------:R-:W0:Y:S02]  /*9d70*/  I2F.U16 R0, R17 ;  /* 0x0000001100007306 */ /* 0x000e240000101000 */
[----:B0-----:R-:W-:-:S05]  /*9d80*/  F2FP.PACK_AB R0, RZ, R0 ;  /* 0x00000000ff00723e */ /* 0x001fca00000000ff */
[----:B------:R0:W-:Y:S01]  /*9d90*/  STG.E.U16 [R8.64], R0 ;  /* 0x0000000008007986 */ /* 0x0001e2000c101524 */
[----:B------:R-:W-:Y:S05]  /*9da0*/  BRA `(.L_x_18299) ;  /* 0x00000ca000007947 */ /* 0x000fea0003800000 */
.L_x_18302:
        /* <DEDUP_REMOVED lines=11> */
.L_x_18305:
[----:B------:R-:W-:-:S06]  /*9e60*/  LOP3.LUT R17, R17, 0xff, RZ, 0xc0, !PT ;  /* 0x000000ff11117812 */ /* 0x000fcc00078ec0ff */
[----:B------:R-:W0:Y:S02]  /*9e70*/  I2F.U16 R17, R17 ;  /* 0x0000001100117306 */ /* 0x000e240000101000 */
[----:B0-----:R-:W-:-:S04]  /*9e80*/  F2FP.PACK_AB R3, RZ, R17 ;  /* 0x00000011ff03723e */ /* 0x001fc800000000ff */
[----:B------:R-:W-:-:S05]  /*9e90*/  PRMT R3, R3, 0x5410, RZ ;  /* 0x0000541003037816 */ /* 0x000fca00000000ff */
[----:B------:R0:W-:Y:S01]  /*9ea0*/  STG.E [R8.64], R3 ;  /* 0x0000000308007986 */ /* 0x0001e2000c101924 */
[----:B------:R-:W-:Y:S05]  /*9eb0*/  BRA `(.L_x_18299) ;  /* 0x00000b9000007947 */ /* 0x000fea0003800000 */
.L_x_18304:
[----:B------:R-:W-:-:S06]  /*9ec0*/  LOP3.LUT R4, R17, 0xff, RZ, 0xc0, !PT ;  /* 0x000000ff11047812 */ /* 0x000fcc00078ec0ff */
[----:B------:R-:W0:Y:S02]  /*9ed0*/  I2F.F64.U16 R4, R4 ;  /* 0x0000000400047312 */ /* 0x000e240000101800 */
[----:B0-----:R0:W-:Y:S01]  /*9ee0*/  STG.E.64 [R8.64], R4 ;  /* 0x0000000408007986 */ /* 0x0011e2000c101b24 */
[----:B------:R-:W-:Y:S05]  /*9ef0*/  BRA `(.L_x_18299) ;  /* 0x00000b5000007947 */ /* 0x000fea0003800000 */
.L_x_18294:
        /* <DEDUP_REMOVED lines=12> */
.L_x_18308:
[----:B------:R-:W-:Y:S01]  /*9fc0*/  LOP3.LUT R4, R17, 0xff, RZ, 0xc0, !PT ;  /* 0x000000ff11047812 */ /* 0x000fe200078ec0ff */
[----:B------:R-:W-:-:S05]  /*9fd0*/  CS2R R6, SRZ ;  /* 0x0000000000067805 */ /* 0x000fca000001ff00 */
[----:B------:R-:W0:Y:S02]  /*9fe0*/  I2F.F64.U16 R4, R4 ;  /* 0x0000000400047312 */ /* 0x000e240000101800 */
[----:B0-----:R0:W-:Y:S01]  /*9ff0*/  STG.E.128 [R8.64], R4 ;  /* 0x0000000408007986 */ /* 0x0011e2000c101d24 */
[----:B------:R-:W-:Y:S05]  /*a000*/  BRA `(.L_x_18299) ;  /* 0x00000a4000007947 */ /* 0x000fea0003800000 */
.L_x_18307:
[----:B------:R-:W-:-:S13]  /*a010*/  ISETP.NE.AND P0, PT, R0, 0xf, PT ;  /* 0x0000000f0000780c */ /* 0x000fda0003f05270 */
[----:B------:R-:W-:Y:S05]  /*a020*/  @!P0 BRA `(.L_x_18309) ;  /* 0x000002f000008947 */ /* 0x000fea0003800000 */
[----:B------:R-:W-:-:S13]  /*a030*/  ISETP.NE.AND P0, PT, R0, 0x17, PT ;  /* 0x000000170000780c */ /* 0x000fda0003f05270 */
[----:B------:R-:W-:Y:S05]  /*a040*/  @!P0 BRA `(.L_x_18310) ;  /* 0x0000016000008947 */ /* 0x000fea0003800000 */
[----:B------:R-:W-:-:S13]  /*a050*/  ISETP.NE.AND P0, PT, R0, 0x18, PT ;  /* 0x000000180000780c */ /* 0x000fda0003f05270 */
[----:B------:R-:W-:Y:S05]  /*a060*/  @P0 BRA `(.L_x_18298) ;  /* 0x0000084000000947 */ /* 0x000fea0003800000 */
[----:B------:R-:W-:Y:S01]  /*a070*/  LOP3.LUT R17, R17, 0xff, RZ, 0xc0, !PT ;  /* 0x000000ff11117812 */ /* 0x000fe200078ec0ff */
[----:B------:R-:W-:Y:S05]  /*a080*/  BSSY B0, `(.L_x_18311) ;  /* 0x000000f000007945 */ /* 0x000fea0003800000 */
[----:B------:R-:W0:Y:S02]  /*a090*/  I2F.U16 R17, R17 ;  /* 0x0000001100117306 */ /* 0x000e240000101000 */
[C---:B0-----:R-:W-:Y:S02]  /*a0a0*/  LOP3.LUT R3, R17.reuse, 0x7fffffff, RZ, 0xc0, !PT ;  /* 0x7fffffff11037812 */ /* 0x041fe400078ec0ff */
[----:B------:R-:W-:-:S02]  /*a0b0*/  LOP3.LUT R0, R17, 0x80000000, RZ, 0xc0, !PT ;  /* 0x8000000011007812 */ /* 0x000fc400078ec0ff */
        /* <DEDUP_REMOVED lines=11> */
.L_x_18312:
[----:B------:R-:W-:Y:S05]  /*a170*/  BSYNC B0 ;  /* 0x0000000000007941 */ /* 0x000fea0003800000 */
.L_x_18311:
[----:B------:R-:W-:-:S05]  /*a180*/  LOP3.LUT R5, R0, R5, RZ, 0xfc, !PT ;  /* 0x0000000500057212 */ /* 0x000fca00078efcff */
[----:B------:R0:W-:Y:S01]  /*a190*/  STG.E.U8 [R8.64], R5 ;  /* 0x0000000508007986 */ /* 0x0001e2000c101124 */
[----:B------:R-:W-:Y:S05]  /*a1a0*/  BRA `(.L_x_18299) ;  /* 0x000008a000007947 */ /* 0x000fea0003800000 */
.L_x_18310:
        /* <DEDUP_REMOVED lines=14> */
.L_x_18314:
[----:B------:R-:W-:Y:S01]  /*a290*/  IMAD.MOV.U32 R0, RZ, RZ, 0x7f ;  /* 0x0000007fff007424 */ /* 0x000fe200078e00ff */
[----:B------:R-:W-:-:S04]  /*a2a0*/  ISETP.GT.U32.AND P0, PT, R3, 0x7f800000, PT ;  /* 0x7f8000000300780c */ /* 0x000fc80003f04070 */
[----:B------:R-:W-:-:S04]  /*a2b0*/  SEL R0, R0, 0x7c, P0 ;  /* 0x0000007c00007807 */ /* 0x000fc80000000000 */
.L_x_18315:
[----:B------:R-:W-:Y:S05]  /*a2c0*/  BSYNC B0 ;  /* 0x0000000000007941 */ /* 0x000fea0003800000 */
.L_x_18313:
[----:B------:R-:W-:-:S04]  /*a2d0*/  LOP3.LUT R3, R17, 0x80000000, RZ, 0xc0, !PT ;  /* 0x8000000011037812 */ /* 0x000fc800078ec0ff */
[----:B------:R-:W-:-:S04]  /*a2e0*/  SHF.R.U32.HI R3, RZ, 0x18, R3 ;  /* 0x00000018ff037819 */ /* 0x000fc80000011603 */
[----:B------:R-:W-:-:S05]  /*a2f0*/  LOP3.LUT R3, R0, R3, RZ, 0xfc, !PT ;  /* 0x0000000300037212 */ /* 0x000fca00078efcff */
[----:B------:R0:W-:Y:S01]  /*a300*/  STG.E.U8 [R8.64], R3 ;  /* 0x0000000308007986 */ /* 0x0001e2000c101124 */
[----:B------:R-:W-:Y:S05]  /*a310*/  BRA `(.L_x_18299) ;  /* 0x0000073000007947 */ /* 0x000fea0003800000 */
.L_x_18309:
[----:B------:R-:W-:-:S04]  /*a320*/  LOP3.LUT R17, R17, 0xff, RZ, 0xc0, !PT ;  /* 0x000000ff11117812 */ /* 0x000fc800078ec0ff */
[----:B------:R-:W0:Y:S02]  /*a330*/  I2F.U16 R0, R17 ;  /* 0x0000001100007306 */ /* 0x000e240000101000 */
[----:B0-----:R-:W-:-:S05]  /*a340*/  F2FP.BF16.PACK_AB R0, RZ, R0 ;  /* 0x00000000ff00723e */ /* 0x001fca00000010ff */
[----:B------:R0:W-:Y:S01]  /*a350*/  STG.E.U16 [R8.64], R0 ;  /* 0x0000000008007986 */ /* 0x0001e2000c101524 */
[----:B------:R-:W-:Y:S05]  /*a360*/  BRA `(.L_x_18299) ;  /* 0x000006e000007947 */ /* 0x000fea0003800000 */
.L_x_18306:
        /* <DEDUP_REMOVED lines=11> */
.L_x_18318:
        /* <DEDUP_REMOVED lines=18> */
.L_x_18321:
[----:B------:R-:W-:-:S04]  /*a540*/  LOP3.LUT R3, R17, 0x80000000, RZ, 0xc0, !PT ;  /* 0x8000000011037812 */ /* 0x000fc800078ec0ff */
[----:B------:R-:W-:-:S04]  /*a550*/  SHF.R.U32.HI R3, RZ, 0x18, R3 ;  /* 0x00000018ff037819 */ /* 0x000fc80000011603 */
[----:B------:R-:W-:-:S04]  /*a560*/  LOP3.LUT R0, R0, R3, RZ, 0xfc, !PT ;  /* 0x0000000300007212 */ /* 0x000fc800078efcff */
[----:B------:R-:W-:Y:S02]  /*a570*/  PRMT R4, R0, 0x7610, R4 ;  /* 0x0000761000047816 */ /* 0x000fe40000000004 */
.L_x_18320:
[----:B------:R-:W-:Y:S05]  /*a580*/  BSYNC B0 ;  /* 0x0000000000007941 */ /* 0x000fea0003800000 */
.L_x_18319:
[----:B------:R0:W-:Y:S01]  /*a590*/  STG.E.U8 [R8.64], R4 ;  /* 0x0000000408007986 */ /* 0x0001e2000c101124 */
[----:B------:R-:W-:Y:S05]  /*a5a0*/  BRA `(.L_x_18299) ;  /* 0x000004a000007947 */ /* 0x000fea0003800000 */
.L_x_18317:
        /* <DEDUP_REMOVED lines=18> */
.L_x_18324:
[----:B------:R-:W-:-:S04]  /*a6d0*/  LOP3.LUT R3, R17, 0x80000000, RZ, 0xc0, !PT ;  /* 0x8000000011037812 */ /* 0x000fc800078ec0ff */
[----:B------:R-:W-:-:S04]  /*a6e0*/  SHF.R.U32.HI R3, RZ, 0x18, R3 ;  /* 0x00000018ff037819 */ /* 0x000fc80000011603 */
[----:B------:R-:W-:-:S04]  /*a6f0*/  LOP3.LUT R0, R0, R3, RZ, 0xfc, !PT ;  /* 0x0000000300007212 */ /* 0x000fc800078efcff */
[----:B------:R-:W-:Y:S02]  /*a700*/  PRMT R4, R0, 0x7610, R4 ;  /* 0x0000761000047816 */ /* 0x000fe40000000004 */
.L_x_18323:
[----:B------:R-:W-:Y:S05]  /*a710*/  BSYNC B0 ;  /* 0x0000000000007941 */ /* 0x000fea0003800000 */
.L_x_18322:
[----:B------:R0:W-:Y:S01]  /*a720*/  STG.E.U8 [R8.64], R4 ;  /* 0x0000000408007986 */ /* 0x0001e2000c101124 */
[----:B------:R-:W-:Y:S05]  /*a730*/  BRA `(.L_x_18299) ;  /* 0x0000031000007947 */ /* 0x000fea0003800000 */
.L_x_18316:
[----:B------:R-:W-:-:S13]  /*a740*/  ISETP.NE.AND P0, PT, R0, 0x1c, PT ;  /* 0x0000001c0000780c */ /* 0x000fda0003f05270 */
[----:B------:R-:W-:Y:S05]  /*a750*/  @!P0 BRA `(.L_x_18325) ;  /* 0x000002d000008947 */ /* 0x000fea0003800000 */
[----:B------:R-:W-:-:S13]  /*a760*/  ISETP.NE.AND P0, PT, R0, 0x1d, PT ;  /* 0x0000001d0000780c */ /* 0x000fda0003f05270 */
[----:B------:R-:W-:Y:S05]  /*a770*/  @!P0 BRA `(.L_x_18326) ;  /* 0x0000027000008947 */ /* 0x000fea0003800000 */
[----:B------:R-:W-:-:S13]  /*a780*/  ISETP.NE.AND P0, PT, R0, 0x2c, PT ;  /* 0x0000002c0000780c */ /* 0x000fda0003f05270 */
[----:B------:R-:W-:Y:S05]  /*a790*/  @P0 BRA `(.L_x_18298) ;  /* 0x0000011000000947 */ /* 0x000fea0003800000 */
[----:B------:R-:W-:Y:S02]  /*a7a0*/  LOP3.LUT R17, R17, 0xff, RZ, 0xc0, !PT ;  /* 0x000000ff11117812 */ /* 0x000fe400078ec0ff */
[----:B------:R-:W-:Y:S02]  /*a7b0*/  PLOP3.LUT P0, PT, PT, PT, PT, 0x80, 0x0 ;  /* 0x000000000000781c */ /* 0x000fe40003f0f070 */
        /* <DEDUP_REMOVED lines=15> */
.L_x_18298:
        /* <DEDUP_REMOVED lines=20> */
.L_x_18326:
[----:B------:R-:W-:Y:S01]  /*a9f0*/  LOP3.LUT R4, R17, 0xff, RZ, 0xc0, !PT ;  /* 0x000000ff11047812 */ /* 0x000fe200078ec0ff */
[----:B------:R-:W-:-:S05]  /*aa00*/  IMAD.MOV.U32 R5, RZ, RZ, RZ ;  /* 0x000000ffff057224 */ /* 0x000fca00078e00ff */
[----:B------:R0:W-:Y:S01]  /*aa10*/  STG.E.64 [R8.64], R4 ;  /* 0x0000000408007986 */ /* 0x0001e2000c101b24 */
[----:B------:R-:W-:Y:S05]  /*aa20*/  BRA `(.L_x_18299) ;  /* 0x0000002000007947 */ /* 0x000fea0003800000 */
.L_x_18325:
[----:B------:R-:W-:-:S05]  /*aa30*/  LOP3.LUT R17, R17, 0xff, RZ, 0xc0, !PT ;  /* 0x000000ff11117812 */ /* 0x000fca00078ec0ff */
[----:B------:R0:W-:Y:S02]  /*aa40*/  STG.E [R8.64], R17 ;  /* 0x0000001108007986 */ /* 0x0001e4000c101924 */
.L_x_18299:
[----:B------:R-:W-:Y:S02]  /*aa50*/  IADD3 R23, R23, 0x80, RZ ;  /* 0x0000008017177810 */ /* 0x000fe40007ffe0ff */
.L_x_18260:
[----:B------:R-:W-:Y:S05]  /*aa60*/  BSYNC B6 ;  /* 0x0000000000067941 */ /* 0x000fea0003800000 */
.L_x_18259:
[----:B------:R-:W-:-:S13]  /*aa70*/  ISETP.GE.AND P0, PT, R23, R16, PT ;  /* 0x000000101700720c */ /* 0x000fda0003f06270 */
[----:B------:R-:W-:Y:S05]  /*aa80*/  @P0 EXIT ;  /* 0x000000000000094d */ /* 0x000fea0003800000 */
[----:B01----:R-:W-:Y:S01]  /*aa90*/  PRMT R0, R18, 0x9910, RZ ;  /* 0x0000991012007816 */ /* 0x003fe200000000ff */
        /* <DEDUP_REMOVED lines=16> */
.L_x_18330:
[----:B------:R-:W-:Y:S01]  /*aba0*/  STG.E.U8 [R2.64], R19 ;  /* 0x0000001302007986 */ /* 0x000fe2000c101124 */
[----:B------:R-:W-:Y:S05]  /*abb0*/  EXIT ;  /* 0x000000000000794d */ /* 0x000fea0003800000 */
.L_x_18329:
        /* <DEDUP_REMOVED lines=10> */
.L_x_18333:
[----:B------:R-:W-:-:S05]  /*ac60*/  LOP3.LUT R19, R19, 0xff, RZ, 0xc0, !PT ;  /* 0x000000ff13137812 */ /* 0x000fca00078ec0ff */
[----:B------:R-:W-:Y:S01]  /*ac70*/  STG.E [R2.64], R19 ;  /* 0x0000001302007986 */ /* 0x000fe2000c101924 */
[----:B------:R-:W-:Y:S05]  /*ac80*/  EXIT ;  /* 0x000000000000794d */ /* 0x000fea0003800000 */
.L_x_18332:
[----:B------:R-:W-:-:S05]  /*ac90*/  LOP3.LUT R19, R19, 0xff, RZ, 0xc0, !PT ;  /* 0x000000ff13137812 */ /* 0x000fca00078ec0ff */
[----:B------:R-:W-:Y:S01]  /*aca0*/  STG.E.U16 [R2.64], R19 ;  /* 0x0000001302007986 */ /* 0x000fe2000c101524 */
[----:B------:R-:W-:Y:S05]  /*acb0*/  EXIT ;  /* 0x000000000000794d */ /* 0x000fea0003800000 */
.L_x_18328:
        /* <DEDUP_REMOVED lines=10> */
.L_x_18335:
[----:B------:R-:W-:-:S04]  /*ad60*/  LOP3.LUT R19, R19, 0xff, RZ, 0xc0, !PT ;  /* 0x000000ff13137812 */ /* 0x000fc800078ec0ff */
[----:B------:R-:W0:Y:S02]  /*ad70*/  I2F.U16 R0, R19 ;  /* 0x0000001300007306 */ /* 0x000e240000101000 */
[----:B0-----:R-:W-:-:S05]  /*ad80*/  F2FP.PACK_AB R0, RZ, R0 ;  /* 0x00000000ff00723e */ /* 0x001fca00000000ff */
[----:B------:R-:W-:Y:S01]  /*ad90*/  STG.E.U16 [R2.64], R0 ;  /* 0x0000000002007986 */ /* 0x000fe2000c101524 */
[----:B------:R-:W-:Y:S05]  /*ada0*/  EXIT ;  /* 0x000000000000794d */ /* 0x000fea0003800000 */
.L_x_18334:
        /* <DEDUP_REMOVED lines=11> */
.L_x_18337:
[----:B------:R-:W-:-:S06]  /*ae60*/  LOP3.LUT R19, R19, 0xff, RZ, 0xc0, !PT ;  /* 0x000000ff13137812 */ /* 0x000fcc00078ec0ff */
[----:B------:R-:W0:Y:S02]  /*ae70*/  I2F.U16 R19, R19 ;  /* 0x0000001300137306 */ /* 0x000e240000101000 */
[----:B0-----:R-:W-:-:S04]  /*ae80*/  F2FP.PACK_AB R5, RZ, R19 ;  /* 0x00000013ff05723e */ /* 0x001fc800000000ff */
[----:B------:R-:W-:-:S05]  /*ae90*/  PRMT R5, R5, 0x5410, RZ ;  /* 0x0000541005057816 */ /* 0x000fca00000000ff */
[----:B------:R-:W-:Y:S01]  /*aea0*/  STG.E [R2.64], R5 ;  /* 0x0000000502007986 */ /* 0x000fe2000c101924 */
[----:B------:R-:W-:Y:S05]  /*aeb0*/  EXIT ;  /* 0x000000000000794d */ /* 0x000fea0003800000 */
.L_x_18336:
[----:B------:R-:W-:-:S06]  /*aec0*/  LOP3.LUT R4, R19, 0xff, RZ, 0xc0, !PT ;  /* 0x000000ff13047812 */ /* 0x000fcc00078ec0ff */
[----:B------:R-:W0:Y:S02]  /*aed0*/  I2F.F64.U16 R4, R4 ;  /* 0x0000000400047312 */ /* 0x000e240000101800 */
[----:B0-----:R-:W-:Y:S01]  /*aee0*/  STG.E.64 [R2.64], R4 ;  /* 0x0000000402007986 */ /* 0x001fe2000c101b24 */
[----:B------:R-:W-:Y:S05]  /*aef0*/  EXIT ;  /* 0x000000000000794d */ /* 0x000fea0003800000 */
.L_x_18327:
        /* <DEDUP_REMOVED lines=12> */
.L_x_18340:
[----:B------:R-:W-:Y:S01]  /*afc0*/  LOP3.LUT R4, R19, 0xff, RZ, 0xc0, !PT ;  /* 0x000000ff13047812 */ /* 0x000fe200078ec0ff */
[----:B------:R-:W-:-:S05]  /*afd0*/  CS2R R6, SRZ ;  /* 0x0000000000067805 */ /* 0x000fca000001ff00 */
[----:B------:R-:W0:Y:S02]  /*afe0*/  I2F.F64.U16 R4, R4 ;  /* 0x0000000400047312 */ /* 0x000e240000101800 */
[----:B0-----:R-:W-:Y:S01]  /*aff0*/  STG.E.128 [R2.64], R4 ;  /* 0x0000000402007986 */ /* 0x001fe2000c101d24 */
[----:B------:R-:W-:Y:S05]  /*b000*/  EXIT ;  /* 0x000000000000794d */ /* 0x000fea0003800000 */
.L_x_18339:
        /* <DEDUP_REMOVED lines=22> */
.L_x_18344:
[----:B------:R-:W-:Y:S05]  /*b170*/  BSYNC B0 ;  /* 0x0000000000007941 */ /* 0x000fea0003800000 */
.L_x_18343:
[----:B------:R-:W-:-:S05]  /*b180*/  LOP3.LUT R5, R0, R5, RZ, 0xfc, !PT ;  /* 0x0000000500057212 */ /* 0x000fca00078efcff */
[----:B------:R-:W-:Y:S01]  /*b190*/  STG.E.U8 [R2.64], R5 ;  /* 0x0000000502007986 */ /* 0x000fe2000c101124 */
[----:B------:R-:W-:Y:S05]  /*b1a0*/  EXIT ;  /* 0x000000000000794d */ /* 0x000fea0003800000 */
.L_x_18342:
        /* <DEDUP_REMOVED lines=14> */
.L_x_18346:
[----:B------:R-:W-:Y:S01]  /*b290*/  IMAD.MOV.U32 R0, RZ, RZ, 0x7f ;  /* 0x0000007fff007424 */ /* 0x000fe200078e00ff */
[----:B------:R-:W-:-:S04]  /*b2a0*/  ISETP.GT.U32.AND P0, PT, R4, 0x7f800000, PT ;  /* 0x7f8000000400780c */ /* 0x000fc80003f04070 */
[----:B------:R-:W-:-:S04]  /*b2b0*/  SEL R0, R0, 0x7c, P0 ;  /* 0x0000007c00007807 */ /* 0x000fc80000000000 */
.L_x_18347:
[----:B------:R-:W-:Y:S05]  /*b2c0*/  BSYNC B0 ;  /* 0x0000000000007941 */ /* 0x000fea0003800000 */
.L_x_18345:
[----:B------:R-:W-:-:S04]  /*b2d0*/  LOP3.LUT R4, R19, 0x80000000, RZ, 0xc0, !PT ;  /* 0x8000000013047812 */ /* 0x000fc800078ec0ff */
[----:B------:R-:W-:-:S04]  /*b2e0*/  SHF.R.U32.HI R5, RZ, 0x18, R4 ;  /* 0x00000018ff057819 */ /* 0x000fc80000011604 */
[----:B------:R-:W-:-:S05]  /*b2f0*/  LOP3.LUT R5, R0, R5, RZ, 0xfc, !PT ;  /* 0x0000000500057212 */ /* 0x000fca00078efcff */
[----:B------:R-:W-:Y:S01]  /*b300*/  STG.E.U8 [R2.64], R5 ;  /* 0x0000000502007986 */ /* 0x000fe2000c101124 */
[----:B------:R-:W-:Y:S05]  /*b310*/  EXIT ;  /* 0x000000000000794d */ /* 0x000fea0003800000 */
.L_x_18341:
[----:B------:R-:W-:-:S04]  /*b320*/  LOP3.LUT R19, R19, 0xff, RZ, 0xc0, !PT ;  /* 0x000000ff13137812 */ /* 0x000fc800078ec0ff */
[----:B------:R-:W0:Y:S02]  /*b330*/  I2F.U16 R0, R19 ;  /* 0x0000001300007306 */ /* 0x000e240000101000 */
[----:B0-----:R-:W-:-:S05]  /*b340*/  F2FP.BF16.PACK_AB R0, RZ, R0 ;  /* 0x00000000ff00723e */ /* 0x001fca00000010ff */
[----:B------:R-:W-:Y:S01]  /*b350*/  STG.E.U16 [R2.64], R0 ;  /* 0x0000000002007986 */ /* 0x000fe2000c101524 */
[----:B------:R-:W-:Y:S05]  /*b360*/  EXIT ;  /* 0x000000000000794d */ /* 0x000fea0003800000 */
.L_x_18338:
        /* <DEDUP_REMOVED lines=11> */
.L_x_18350:
        /* <DEDUP_REMOVED lines=18> */
.L_x_18353:
[----:B------:R-:W-:-:S04]  /*b540*/  LOP3.LUT R0, R19, 0x80000000, RZ, 0xc0, !PT ;  /* 0x8000000013007812 */ /* 0x000fc800078ec0ff */
[----:B------:R-:W-:-:S04]  /*b550*/  SHF.R.U32.HI R5, RZ, 0x18, R0 ;  /* 0x00000018ff057819 */ /* 0x000fc80000011600 */
[----:B------:R-:W-:-:S04]  /*b560*/  LOP3.LUT R4, R4, R5, RZ, 0xfc, !PT ;  /* 0x0000000504047212 */ /* 0x000fc800078efcff */
[----:B------:R-:W-:Y:S02]  /*b570*/  PRMT R0, R4, 0x7610, R0 ;  /* 0x0000761004007816 */ /* 0x000fe40000000000 */
.L_x_18352:
[----:B------:R-:W-:Y:S05]  /*b580*/  BSYNC B0 ;  /* 0x0000000000007941 */ /* 0x000fea0003800000 */
.L_x_18351:
[----:B------:R-:W-:Y:S01]  /*b590*/  STG.E.U8 [R2.64], R0 ;  /* 0x0000000002007986 */ /* 0x000fe2000c101124 */
[----:B------:R-:W-:Y:S05]  /*b5a0*/  EXIT ;  /* 0x000000000000794d */ /* 0x000fea0003800000 */
.L_x_18349:
        /* <DEDUP_REMOVED lines=18> */
.L_x_18356:
[----:B------:R-:W-:-:S04]  /*b6d0*/  LOP3.LUT R0, R19, 0x80000000, RZ, 0xc0, !PT ;  /* 0x8000000013007812 */ /* 0x000fc800078ec0ff */
[----:B------:R-:W-:-:S04]  /*b6e0*/  SHF.R.U32.HI R5, RZ, 0x18, R0 ;  /* 0x00000018ff057819 */ /* 0x000fc80000011600 */
[----:B------:R-:W-:-:S04]  /*b6f0*/  LOP3.LUT R4, R4, R5, RZ, 0xfc, !PT ;  /* 0x0000000504047212 */ /* 0x000fc800078efcff */
[----:B------:R-:W-:Y:S02]  /*b700*/  PRMT R0, R4, 0x7610, R0 ;  /* 0x0000761004007816 */ /* 0x000fe40000000000 */
.L_x_18355:
[----:B------:R-:W-:Y:S05]  /*b710*/  BSYNC B0 ;  /* 0x0000000000007941 */ /* 0x000fea0003800000 */
.L_x_18354:
[----:B------:R-:W-:Y:S01]  /*b720*/  STG.E.U8 [R2.64], R0 ;  /* 0x0000000002007986 */ /* 0x000fe2000c101124 */
[----:B------:R-:W-:Y:S05]  /*b730*/  EXIT ;  /* 0x000000000000794d */ /* 0x000fea0003800000 */
.L_x_18348:
        /* <DEDUP_REMOVED lines=23> */
.L_x_18331:
        /* <DEDUP_REMOVED lines=20> */
.L_x_18358:
[----:B------:R-:W-:Y:S01]  /*b9f0*/  LOP3.LUT R4, R19, 0xff, RZ, 0xc0, !PT ;  /* 0x000000ff13047812 */ /* 0x000fe200078ec0ff */
[----:B------:R-:W-:-:S05]  /*ba00*/  IMAD.MOV.U32 R5, RZ, RZ, RZ ;  /* 0x000000ffff057224 */ /* 0x000fca00078e00ff */
[----:B------:R-:W-:Y:S01]  /*ba10*/  STG.E.64 [R2.64], R4 ;  /* 0x0000000402007986 */ /* 0x000fe2000c101b24 */
[----:B------:R-:W-:Y:S05]  /*ba20*/  EXIT ;  /* 0x000000000000794d */ /* 0x000fea0003800000 */
.L_x_18357:
[----:B------:R-:W-:-:S05]  /*ba30*/  LOP3.LUT R19, R19, 0xff, RZ, 0xc0, !PT ;  /* 0x000000ff13137812 */ /* 0x000fca00078ec0ff */
[----:B------:R-:W-:Y:S01]  /*ba40*/  STG.E [R2.64], R19 ;  /* 0x0000001302007986 */ /* 0x000fe2000c101924 */
[----:B------:R-:W-:Y:S05]  /*ba50*/  EXIT ;  /* 0x000000000000794d */ /* 0x000fea0003800000 */
.L_x_18359:
        /* <DEDUP_REMOVED lines=10> */
.L_x_30016:


//--------------------- .text._ZN2at6native18elementwise_kernelILi128ELi4EZNS0_22gpu_kernel_impl_nocastINS0_13BinaryFunctorIhhhZZZNS0_21heaviside_kernel_cudaERNS_18TensorIteratorBaseEENKUlvE_clEvENKUlvE_clEvEUlhhE_EEEEvS5_RKT_EUliE_EEviT1_ --------------------------
	.section	.text._ZN2at6native18elementwise_kernelILi128ELi4EZNS0_22gpu_kernel_impl_nocastINS0_13BinaryFunctorIhhhZZZNS0_21heaviside_kernel_cudaERNS_18TensorIteratorBaseEENKUlvE_clEvENKUlvE_clEvEUlhhE_EEEEvS5_RKT_EUliE_EEviT1_,"ax",@progbits
	.sectioninfo	@"SHI_REGISTERS=12"
	.align	128
        .global         _ZN2at6native18elementwise_kernelILi128ELi4EZNS0_22gpu_kernel_impl_nocastINS0_13BinaryFunctorIhhhZZZNS0_21heaviside_kernel_cudaERNS_18TensorIteratorBaseEENKUlvE_clEvENKUlvE_clEvEUlhhE_EEEEvS5_RKT_EUliE_EEviT1_
        .type           _ZN2at6native18elementwise_kernelILi128ELi4EZNS0_22gpu_kernel_impl_nocastINS0_13BinaryFunctorIhhhZZZNS0_21heaviside_kernel_cudaERNS_18TensorIteratorBaseEENKUlvE_clEvENKUlvE_clEvEUlhhE_EEEEvS5_RKT_EUliE_EEviT1_,@function
        .size           _ZN2at6native18elementwise_kernelILi128ELi4EZNS0_22gpu_kernel_impl_nocastINS0_13BinaryFunctorIhhhZZZNS0_21heaviside_kernel_cudaERNS_18TensorIteratorBaseEENKUlvE_clEvENKUlvE_clEvEUlhhE_EEEEvS5_RKT_EUliE_EEviT1_,(.L_x_30017 - _ZN2at6native18elementwise_kernelILi128ELi4EZNS0_22gpu_kernel_impl_nocastINS0_13BinaryFunctorIhhhZZZNS0_21heaviside_kernel_cudaERNS_18TensorIteratorBaseEENKUlvE_clEvENKUlvE_clEvEUlhhE_EEEEvS5_RKT_EUliE_EEviT1_)
        .other          _ZN2at6native18elementwise_kernelILi128ELi4EZNS0_22gpu_kernel_impl_nocastINS0_13BinaryFunctorIhhhZZZNS0_21heaviside_kernel_cudaERNS_18TensorIteratorBaseEENKUlvE_clEvENKUlvE_clEvEUlhhE_EEEEvS5_RKT_EUliE_EEviT1_,@"STO_CUDA_ENTRY STV_DEFAULT"
_ZN2at6native18elementwise_kernelILi128ELi4EZNS0_22gpu_kernel_impl_nocastINS0_13BinaryFunctorIhhhZZZNS0_21heaviside_kernel_cudaERNS_18TensorIteratorBaseEENKUlvE_clEvENKUlvE_clEvEUlhhE_EEEEvS5_RKT_EUliE_EEviT1_:
.text._ZN2at6native18elementwise_kernelILi128ELi4EZNS0_22gpu_kernel_impl_nocastINS0_13BinaryFunctorIhhhZZZNS0_21heaviside_kernel_cudaERNS_18TensorIteratorBaseEENKUlvE_clEvENKUlvE_clEvEUlhhE_EEEEvS5_RKT_EUliE_EEviT1_:
        /* <DEDUP_REMOVED lines=261> */
.L_x_18362:
[----:B------:R-:W-:-:S04]  /*1050*/  IADD3 R4, P0, R4, c[0x0][0x3d0], RZ ;  /* 0x0000f40004047a10 */ /* 0x000fc80007f1e0ff */
[----:B------:R-:W-:-:S05]  /*1060*/  IADD3.X R5, RZ, c[0x0][0x3d4], RZ, P0, !PT ;  /* 0x0000f500ff057a10 */ /* 0x000fca00007fe4ff */
[----:B------:R-:W2:Y:S01]  /*1070*/  LDG.E.U8 R4, [R4.64] ;  /* 0x0000000404047981 */ /* 0x000ea2000c1e1100 */
[----:B------:R-:W-:-:S04]  /*1080*/  IADD3 R6, P2, R3, c[0x0][0x3d8], RZ ;  /* 0x0000f60003067a10 */ /* 0x000fc80007f5e0ff */
[----:B------:R-:W-:Y:S02]  /*1090*/  IADD3.X R7, RZ, c[0x0][0x3dc], RZ, P2, !PT ;  /* 0x0000f700ff077a10 */ /* 0x000fe400017fe4ff */
[C---:B--2---:R-:W-:Y:S02]  /*10a0*/  ISETP.NE.AND P1, PT, R4.reuse, RZ, PT ;  /* 0x000000ff0400720c */ /* 0x044fe40003f25270 */
[----:B------:R-:W-:-:S04]  /*10b0*/  ISETP.NE.AND P0, PT, R4, RZ, PT ;  /* 0x000000ff0400720c */ /* 0x000fc80003f05270 */
[----:B------:R-:W-:-:S07]  /*10c0*/  SEL R9, RZ, 0x1, !P0 ;  /* 0x00000001ff097807 */ /* 0x000fce0004000000 */
[----:B------:R-:W2:Y:S01]  /*10d0*/  @!P1 LDG.E.U8 R9, [R6.64] ;  /* 0x0000000406099981 */ /* 0x000ea2000c1e1100 */
[----:B------:R-:W-:Y:S02]  /*10e0*/  IADD3 R2, P0, R2, c[0x0][0x3c8], RZ ;  /* 0x0000f20002027a10 */ /* 0x000fe40007f1e0ff */
[----:B------:R-:W-:Y:S02]  /*10f0*/  IADD3 R0, R0, 0x80, RZ ;  /* 0x0000008000007810 */ /* 0x000fe40007ffe0ff */
[----:B------:R-:W-:-:S05]  /*1100*/  IADD3.X R3, RZ, c[0x0][0x3cc], RZ, P0, !PT ;  /* 0x0000f300ff037a10 */ /* 0x000fca00007fe4ff */
[----:B--2---:R0:W-:Y:S04]  /*1110*/  STG.E.U8 [R2.64], R9 ;  /* 0x0000000902007986 */ /* 0x0041e8000c101104 */
.L_x_18361:
[----:B------:R-:W-:Y:S05]  /*1120*/  BSYNC B0 ;  /* 0x0000000000007941 */ /* 0x000fea0003800000 */
.L_x_18360:
        /* <DEDUP_REMOVED lines=256> */
.L_x_18365:
        /* <DEDUP_REMOVED lines=268> */
.L_x_18366:
        /* <DEDUP_REMOVED lines=13> */
.L_x_18364:
[----:B------:R-:W-:Y:S05]  /*32c0*/  BSYNC B0 ;  /* 0x0000000000007941 */ /* 0x000fea0003800000 */
.L_x_18363:
        /* <DEDUP_REMOVED lines=255> */
.L_x_18367:
        /* <DEDUP_REMOVED lines=9> */
[----:B------:R-:W-:-:S04]  /*4350*/  IADD3 R2, P0, R2, c[0x0][0x3c8], RZ ;  /* 0x0000f20002027a10 */ /* 0x000fc80007f1e0ff */
[----:B------:R-:W-:-:S05]  /*4360*/  IADD3.X R3, RZ, c[0x0][0x3cc], RZ, P0, !PT ;  /* 0x0000f300ff037a10 */ /* 0x000fca00007fe4ff */
[----:B--2---:R-:W-:Y:S01]  /*4370*/  STG.E.U8 [R2.64], R9 ;  /* 0x0000000902007986 */ /* 0x004fe2000c101104 */
[----:B------:R-:W-:Y:S05]  /*4380*/  EXIT ;  /* 0x000000000000794d */ /* 0x000fea0003800000 */
.L_x_18368:
        /* <DEDUP_REMOVED lines=15> */
.L_x_30017:


//--------------------- .text._ZN2at6native27unrolled_elementwise_kernelINS0_13BinaryFunctorIhhhZZZNS0_21heaviside_kernel_cudaERNS_18TensorIteratorBaseEENKUlvE_clEvENKUlvE_clEvEUlhhE_EESt5arrayIPcLm3EELi4E23TrivialOffsetCalculatorILi2EjESC_ILi1EjENS0_6memory15LoadWithoutCastENSF_16StoreWithoutCastEEEviT_T0_T2_T3_T4_T5_ --------------------------
	.section	.text._ZN2at6native27unrolled_elementwise_kernelINS0_13BinaryFunctorIhhhZZZNS0_21heaviside_kernel_cudaERNS_18TensorIteratorBaseEENKUlvE_clEvENKUlvE_clEvEUlhhE_EESt5arrayIPcLm3EELi4E23TrivialOffsetCalculatorILi2EjESC_ILi1EjENS0_6memory15LoadWithoutCastENSF_16StoreWithoutCastEEEviT_T0_T2_T3_T4_T5_,"ax",@progbits
	.sectioninfo	@"SHI_REGISTERS=23"
	.align	128
        .global         _ZN2at6native27unrolled_elementwise_kernelINS0_13BinaryFunctorIhhhZZZNS0_21heaviside_kernel_cudaERNS_18TensorIteratorBaseEENKUlvE_clEvENKUlvE_clEvEUlhhE_EESt5arrayIPcLm3EELi4E23TrivialOffsetCalculatorILi2EjESC_ILi1EjENS0_6memory15LoadWithoutCastENSF_16StoreWithoutCastEEEviT_T0_T2_T3_T4_T5_
        .type           _ZN2at6native27unrolled_elementwise_kernelINS0_13BinaryFunctorIhhhZZZNS0_21heaviside_kernel_cudaERNS_18TensorIteratorBaseEENKUlvE_clEvENKUlvE_clEvEUlhhE_EESt5arrayIPcLm3EELi4E23TrivialOffsetCalculatorILi2EjESC_ILi1EjENS0_6memory15LoadWithoutCastENSF_16StoreWithoutCastEEEviT_T0_T2_T3_T4_T5_,@function
        .size           _ZN2at6native27unrolled_elementwise_kernelINS0_13BinaryFunctorIhhhZZZNS0_21heaviside_kernel_cudaERNS_18TensorIteratorBaseEENKUlvE_clEvENKUlvE_clEvEUlhhE_EESt5arrayIPcLm3EELi4E23TrivialOffsetCalculatorILi2EjESC_ILi1EjENS0_6memory15LoadWithoutCastENSF_16StoreWithoutCastEEEviT_T0_T2_T3_T4_T5_,(.L_x_30018 - _ZN2at6native27unrolled_elementwise_kernelINS0_13BinaryFunctorIhhhZZZNS0_21heaviside_kernel_cudaERNS_18TensorIteratorBaseEENKUlvE_clEvENKUlvE_clEvEUlhhE_EESt5arrayIPcLm3EELi4E23TrivialOffsetCalculatorILi2EjESC_ILi1EjENS0_6memory15LoadWithoutCastENSF_16StoreWithoutCastEEEviT_T0_T2_T3_T4_T5_)
        .other          _ZN2at6native27unrolled_elementwise_kernelINS0_13BinaryFunctorIhhhZZZNS0_21heaviside_kernel_cudaERNS_18TensorIteratorBaseEENKUlvE_clEvENKUlvE_clEvEUlhhE_EESt5arrayIPcLm3EELi4E23TrivialOffsetCalculatorILi2EjESC_ILi1EjENS0_6memory15LoadWithoutCastENSF_16StoreWithoutCastEEEviT_T0_T2_T3_T4_T5_,@"STO_CUDA_ENTRY STV_DEFAULT"
_ZN2at6native27unrolled_elementwise_kernelINS0_13BinaryFunctorIhhhZZZNS0_21heaviside_kernel_cudaERNS_18TensorIteratorBaseEENKUlvE_clEvENKUlvE_clEvEUlhhE_EESt5arrayIPcLm3EELi4E23TrivialOffsetCalculatorILi2EjESC_ILi1EjENS0_6memory15LoadWithoutCastENSF_16StoreWithoutCastEEEviT_T0_T2_T3_T4_T5_:
.text._ZN2at6native27unrolled_elementwise_kernelINS0_13BinaryFunctorIhhhZZZNS0_21heaviside_kernel_cudaERNS_18TensorIteratorBaseEENKUlvE_clEvENKUlvE_clEvEUlhhE_EESt5arrayIPcLm3EELi4E23TrivialOffsetCalculatorILi2EjESC_ILi1EjENS0_6memory15LoadWithoutCastENSF_16StoreWithoutCastEEEviT_T0_T2_T3_T4_T5_:
        /* <DEDUP_REMOVED lines=20> */
[----:B------:R-:W-:-:S06]  /*0140*/  @!P1 IMAD.X R13, RZ, RZ, c[0x0][0x174], P3 ;  /* 0x00005d00ff0d9624 */ /* 0x000fcc00018e06ff */
[----:B------:R-:W-:Y:S01]  /*0150*/  @!P2 IMAD R18, R0, 0x200, R9 ;  /* 0x000002000012a824 */ /* 0x000fe200078e0209 */
[----:B------:R-:W-:Y:S01]  /*0160*/  @!P0 IADD3 R10, P3, R10, c[0x0][0x178], RZ ;  /* 0x00005e000a0a8a10 */ /* 0x000fe20007f7e0ff */
[----:B------:R1:W3:Y:S03]  /*0170*/  @!P1 LDG.E.U8 R6, [R12.64] ;  /* 0x000000040c069981 */ /* 0x0002e6000c1e1100 */
[----:B------:R-:W-:Y:S02]  /*0180*/  @!P2 IADD3 R16, P4, R18, c[0x0][0x170], RZ ;  /* 0x00005c001210aa10 */ /* 0x000fe40007f9e0ff */
[----:B------:R-:W-:Y:S01]  /*0190*/  PRMT R7, RZ, 0x7610, R7 ;  /* 0x00007610ff077816 */ /* 0x000fe20000000007 */
[----:B------:R-:W-:Y:S01]  /*01a0*/  @!P0 IMAD.X R11, RZ, RZ, c[0x0][0x17c], P3 ;  /* 0x00005f00ff0b8624 */ /* 0x000fe200018e06ff */
[----:B------:R-:W-:Y:S01]  /*01b0*/  PRMT R8, RZ, 0x7610, R8 ;  /* 0x00007610ff087816 */ /* 0x000fe20000000008 */
[----:B------:R-:W-:-:S05]  /*01c0*/  @!P2 IMAD.X R17, RZ, RZ, c[0x0][0x174], P4 ;  /* 0x00005d00ff11a624 */ /* 0x000fca00020e06ff */
[----:B------:R4:W3:Y:S04]  /*01d0*/  @!P2 LDG.E.U8 R7, [R16.64] ;  /* 0x000000041007a981 */ /* 0x0008e8000c1e1100 */
[----:B------:R1:W3:Y:S01]  /*01e0*/  @!P0 LDG.E.U8 R8, [R10.64] ;  /* 0x000000040a088981 */ /* 0x0002e2000c1e1100 */
[----:B------:R-:W-:Y:S02]  /*01f0*/  @!P1 IADD3 R14, P4, R14, c[0x0][0x178], RZ ;  /* 0x00005e000e0e9a10 */ /* 0x000fe40007f9e0ff */
[----:B------:R-:W-:Y:S02]  /*0200*/  @!P2 IADD3 R18, P5, R18, c[0x0][0x178], RZ ;  /* 0x00005e001212aa10 */ /* 0x000fe40007fbe0ff */
[----:B0-----:R-:W-:Y:S01]  /*0210*/  PRMT R5, RZ, 0x7610, R5 ;  /* 0x00007610ff057816 */ /* 0x001fe20000000005 */
[----:B------:R-:W-:Y:S01]  /*0220*/  @!P1 IMAD.X R15, RZ, RZ, c[0x0][0x17c], P4 ;  /* 0x00005f00ff0f9624 */ /* 0x000fe200020e06ff */
[----:B------:R-:W-:Y:S01]  /*0230*/  PRMT R4, RZ, 0x7610, R4 ;  /* 0x00007610ff047816 */ /* 0x000fe20000000004 */
[----:B------:R-:W-:-:S03]  /*0240*/  @!P2 IMAD.X R19, RZ, RZ, c[0x0][0x17c], P5 ;  /* 0x00005f00ff13a624 */ /* 0x000fc600028e06ff */
[----:B------:R0:W3:Y:S04]  /*0250*/  @!P1 LDG.E.U8 R5, [R14.64] ;  /* 0x000000040e059981 */ /* 0x0000e8000c1e1100 */
[----:B------:R0:W3:Y:S01]  /*0260*/  @!P2 LDG.E.U8 R4, [R18.64] ;  /* 0x000000041204a981 */ /* 0x0000e2000c1e1100 */
[----:B------:R-:W-:-:S04]  /*0270*/  @!P2 IADD3 R9, R9, 0x80, RZ ;  /* 0x000000800909a810 */ /* 0x000fc80007ffe0ff */
[----:B------:R-:W-:-:S13]  /*0280*/  ISETP.GE.AND P3, PT, R9, R2, PT ;  /* 0x000000020900720c */ /* 0x000fda0003f66270 */
[----:B------:R-:W-:-:S05]  /*0290*/  @!P3 IMAD R9, R0, 0x200, R9 ;  /* 0x000002000009b824 */ /* 0x000fca00078e0209 */
[----:B-1----:R-:W-:-:S05]  /*02a0*/  @!P3 IADD3 R12, P1, R9, c[0x0][0x170], RZ ;  /* 0x00005c00090cba10 */ /* 0x002fca0007f3e0ff */
[----:B------:R-:W-:Y:S01]  /*02b0*/  @!P3 IMAD.X R13, RZ, RZ, c[0x0][0x174], P1 ;  /* 0x00005d00ff0db624 */ /* 0x000fe200008e06ff */
[----:B------:R-:W-:Y:S01]  /*02c0*/  @!P3 IADD3 R10, P1, R9, c[0x0][0x178], RZ ;  /* 0x00005e00090aba10 */ /* 0x000fe20007f3e0ff */
[----:B0-----:R-:W-:-:S04]  /*02d0*/  @!P0 IMAD R14, R0, 0x200, R3 ;  /* 0x00000200000e8824 */ /* 0x001fc800078e0203 */
[----:B------:R-:W-:Y:S01]  /*02e0*/  @!P3 IMAD.X R11, RZ, RZ, c[0x0][0x17c], P1 ;  /* 0x00005f00ff0bb624 */ /* 0x000fe200008e06ff */
[----:B----4-:R-:W-:Y:S02]  /*02f0*/  PRMT R16, RZ, 0x7610, R16 ;  /* 0x00007610ff107816 */ /* 0x010fe40000000010 */
[----:B------:R-:W-:Y:S02]  /*0300*/  PRMT R17, RZ, 0x7610, R17 ;  /* 0x00007610ff117816 */ /* 0x000fe40000000011 */
[----:B------:R-:W-:Y:S02]  /*0310*/  IADD3 R9, R3, 0x80, RZ ;  /* 0x0000008003097810 */ /* 0x000fe40007ffe0ff */
[----:B------:R0:W5:Y:S04]  /*0320*/  @!P3 LDG.E.U8 R16, [R12.64] ;  /* 0x000000040c10b981 */ /* 0x000168000c1e1100 */
[----:B------:R0:W5:Y:S01]  /*0330*/  @!P3 LDG.E.U8 R17, [R10.64] ;  /* 0x000000040a11b981 */ /* 0x000162000c1e1100 */
[----:B------:R-:W-:-:S05]  /*0340*/  @!P0 IMAD.MOV.U32 R3, RZ, RZ, R9 ;  /* 0x000000ffff038224 */ /* 0x000fca00078e0009 */
[----:B------:R-:W-:Y:S01]  /*0350*/  ISETP.GE.AND P4, PT, R3, R2, PT ;  /* 0x000000020300720c */ /* 0x000fe20003f86270 */
[----:B------:R-:W-:Y:S01]  /*0360*/  BSSY B0, `(.L_x_18369) ;  /* 0x0000016000007945 */ /* 0x000fe20003800000 */
[----:B--2---:R-:W-:Y:S02]  /*0370*/  LOP3.LUT P1, RZ, R20, 0xff, RZ, 0xc0, !PT ;  /* 0x000000ff14ff7812 */ /* 0x004fe4000782c0ff */
[----:B---3--:R-:W-:Y:S02]  /*0380*/  LOP3.LUT P2, RZ, R6, 0xff, RZ, 0xc0, !PT ;  /* 0x000000ff06ff7812 */ /* 0x008fe4000784c0ff */
[----:B------:R-:W-:Y:S02]  /*0390*/  @!P0 IADD3 R6, P5, R14, c[0x0][0x168], RZ ;  /* 0x00005a000e068a10 */ /* 0x000fe40007fbe0ff */
[----:B------:R-:W-:-:S03]  /*03a0*/  LOP3.LUT P3, RZ, R7, 0xff, RZ, 0xc0, !PT ;  /* 0x000000ff07ff7812 */ /* 0x000fc6000786c0ff */
[----:B------:R-:W-:-:S04]  /*03b0*/  @!P0 IMAD.X R7, RZ, RZ, c[0x0][0x16c], P5 ;  /* 0x00005b00ff078624 */ /* 0x000fc800028e06ff */
[----:B------:R-:W-:-:S05]  /*03c0*/  @P1 SEL R8, RZ, 0x1, !P1 ;  /* 0x00000001ff081807 */ /* 0x000fca0004800000 */
[----:B------:R0:W-:Y:S01]  /*03d0*/  @!P0 STG.E.U8 [R6.64], R8 ;  /* 0x0000000806008986 */ /* 0x0001e2000c101104 */
        /* <DEDUP_REMOVED lines=14> */
.L_x_18370:
[----:B------:R-:W-:Y:S05]  /*04c0*/  BSYNC B0 ;  /* 0x0000000000007941 */ /* 0x000fea0003800000 */
.L_x_18369:
[----:B------:R-:W-:Y:S02]  /*04d0*/  ISETP.GE.AND P1, PT, R3, R2, PT ;  /* 0x000000020300720c */ /* 0x000fe40003f26270 */
[----:B-----5:R-:W-:-:S11]  /*04e0*/  LOP3.LUT P0, RZ, R16, 0xff, RZ, 0xc0, !PT ;  /* 0x000000ff10ff7812 */ /* 0x020fd6000780c0ff */
[----:B------:R-:W-:Y:S05]  /*04f0*/  @P1 EXIT ;  /* 0x000000000000194d */ /* 0x000fea0003800000 */
[----:B------:R-:W-:Y:S01]  /*0500*/  IMAD R3, R0, 0x200, R3 ;  /* 0x0000020000037824 */ /* 0x000fe200078e0203 */
[----:B------:R-:W-:-:S04]  /*0510*/  @P0 SEL R17, RZ, 0x1, !P0 ;  /* 0x00000001ff110807 */ /* 0x000fc80004000000 */
[----:B------:R-:W-:-:S05]  /*0520*/  IADD3 R2, P1, R3, c[0x0][0x168], RZ ;  /* 0x00005a0003027a10 */ /* 0x000fca0007f3e0ff */
[----:B------:R-:W-:-:S05]  /*0530*/  IMAD.X R3, RZ, RZ, c[0x0][0x16c], P1 ;  /* 0x00005b00ff037624 */ /* 0x000fca00008e06ff */
[----:B------:R-:W-:Y:S01]  /*0540*/  STG.E.U8 [R2.64], R17 ;  /* 0x0000001102007986 */ /* 0x000fe2000c101104 */
[----:B------:R-:W-:Y:S05]  /*0550*/  EXIT ;  /* 0x000000000000794d */ /* 0x000fea0003800000 */
.L_x_18371:
        /* <DEDUP_REMOVED lines=10> */
.L_x_30018:


//--------------------- .text._ZN2at6native29vectorized_elementwise_kernelILi2ENS0_13BinaryFunctorIhhhZZZNS0_21heaviside_kernel_cudaERNS_18TensorIteratorBaseEENKUlvE_clEvENKUlvE_clEvEUlhhE_EESt5arrayIPcLm3EEEEviT0_T1_ --------------------------
	.section	.text._ZN2at6native29vectorized_elementwise_kernelILi2ENS0_13BinaryFunctorIhhhZZZNS0_21heaviside_kernel_cudaERNS_18TensorIteratorBaseEENKUlvE_clEvENKUlvE_clEvEUlhhE_EESt5arrayIPcLm3EEEEviT0_T1_,"ax",@progbits
	.sectioninfo	@"SHI_REGISTERS=32"
	.align	128
        .global         _ZN2at6native29vectorized_elementwise_kernelILi2ENS0_13BinaryFunctorIhhhZZZNS0_21heaviside_kernel_cudaERNS_18TensorIteratorBaseEENKUlvE_clEvENKUlvE_clEvEUlhhE_EESt5arrayIPcLm3EEEEviT0_T1_
        .type           _ZN2at6native29vectorized_elementwise_kernelILi2ENS0_13BinaryFunctorIhhhZZZNS0_21heaviside_kernel_cudaERNS_18TensorIteratorBaseEENKUlvE_clEvENKUlvE_clEvEUlhhE_EESt5arrayIPcLm3EEEEviT0_T1_,@function
        .size           _ZN2at6native29vectorized_elementwise_kernelILi2ENS0_13BinaryFunctorIhhhZZZNS0_21heaviside_kernel_cudaERNS_18TensorIteratorBaseEENKUlvE_clEvENKUlvE_clEvEUlhhE_EESt5arrayIPcLm3EEEEviT0_T1_,(.L_x_30019 - _ZN2at6native29vectorized_elementwise_kernelILi2ENS0_13BinaryFunctorIhhhZZZNS0_21heaviside_kernel_cudaERNS_18TensorIteratorBaseEENKUlvE_clEvENKUlvE_clEvEUlhhE_EESt5arrayIPcLm3EEEEviT0_T1_)
        .other          _ZN2at6native29vectorized_elementwise_kernelILi2ENS0_13BinaryFunctorIhhhZZZNS0_21heaviside_kernel_cudaERNS_18TensorIteratorBaseEENKUlvE_clEvENKUlvE_clEvEUlhhE_EESt5arrayIPcLm3EEEEviT0_T1_,@"STO_CUDA_ENTRY STV_DEFAULT"
_ZN2at6native29vectorized_elementwise_kernelILi2ENS0_13BinaryFunctorIhhhZZZNS0_21heaviside_kernel_cudaERNS_18TensorIteratorBaseEENKUlvE_clEvENKUlvE_clEvEUlhhE_EESt5arrayIPcLm3EEEEviT0_T1_:
.text._ZN2at6native29vectorized_elementwise_kernelILi2ENS0_13BinaryFunctorIhhhZZZNS0_21heaviside_kernel_cudaERNS_18TensorIteratorBaseEENKUlvE_clEvENKUlvE_clEvEUlhhE_EESt5arrayIPcLm3EEEEviT0_T1_:
        /* <DEDUP_REMOVED lines=14> */
[----:B------:R-:W2:Y:S04]  /*00e0*/  LDG.E.U16 R8, [R4.64] ;  /* 0x0000000404087981 */ /* 0x000ea8000c1e1500 */
[----:B------:R-:W3:Y:S01]  /*00f0*/  LDG.E.U16 R10, [R4.64+0x100] ;  /* 0x00010004040a7981 */ /* 0x000ee2000c1e1500 */
[----:B------:R-:W-:-:S03]  /*0100*/  IMAD.WIDE.U32 R6, R0, 0x2, R6 ;  /* 0x0000000200067825 */ /* 0x000fc600078e0006 */
[----:B------:R-:W4:Y:S04]  /*0110*/  LDG.E.U16 R11, [R4.64+0x200] ;  /* 0x00020004040b7981 */ /* 0x000f28000c1e1500 */
[----:B------:R-:W5:Y:S04]  /*0120*/  LDG.E.U16 R13, [R6.64] ;  /* 0x00000004060d7981 */ /* 0x000f68000c1e1500 */
[----:B------:R4:W4:Y:S04]  /*0130*/  LDG.E.U16 R12, [R4.64+0x300] ;  /* 0x00030004040c7981 */ /* 0x000928000c1e1500 */
[----:B------:R5:W4:Y:S04]  /*0140*/  LDG.E.U16 R14, [R6.64+0x100] ;  /* 0x00010004060e7981 */ /* 0x000b28000c1e1500 */
[----:B------:R5:W5:Y:S04]  /*0150*/  LDG.E.U16 R15, [R6.64+0x200] ;  /* 0x00020004060f7981 */ /* 0x000b68000c1e1500 */
[----:B------:R5:W5:Y:S01]  /*0160*/  LDG.E.U16 R16, [R6.64+0x300] ;  /* 0x0003000406107981 */ /* 0x000b62000c1e1500 */
[----:B--2---:R-:W-:-:S02]  /*0170*/  PRMT R3, R8, 0x7770, RZ ;  /* 0x0000777008037816 */ /* 0x004fc400000000ff */
[----:B------:R-:W-:Y:S02]  /*0180*/  PRMT R8, R8, 0x7771, RZ ;  /* 0x0000777108087816 */ /* 0x000fe400000000ff */
[----:B------:R-:W-:Y:S02]  /*0190*/  ISETP.NE.AND P6, PT, R3, RZ, PT ;  /* 0x000000ff0300720c */ /* 0x000fe40003fc5270 */
[----:B------:R-:W-:Y:S02]  /*01a0*/  ISETP.NE.AND P4, PT, R8, RZ, PT ;  /* 0x000000ff0800720c */ /* 0x000fe40003f85270 */
[----:B---3--:R-:W-:-:S04]  /*01b0*/  PRMT R9, R10, 0x7770, RZ ;  /* 0x000077700a097816 */ /* 0x008fc800000000ff */
[----:B------:R-:W-:Y:S02]  /*01c0*/  ISETP.NE.AND P0, PT, R9, RZ, PT ;  /* 0x000000ff0900720c */ /* 0x000fe40003f05270 */
[----:B------:R-:W-:Y:S02]  /*01d0*/  ISETP.NE.AND P3, PT, R3, RZ, PT ;  /* 0x000000ff0300720c */ /* 0x000fe40003f65270 */
[----:B------:R-:W-:Y:S02]  /*01e0*/  ISETP.NE.AND P5, PT, R8, RZ, PT ;  /* 0x000000ff0800720c */ /* 0x000fe40003fa5270 */
[----:B------:R-:W-:Y:S02]  /*01f0*/  PRMT R3, R10, 0x7771, RZ ;  /* 0x000077710a037816 */ /* 0x000fe400000000ff */
[----:B----4-:R-:W-:Y:S02]  /*0200*/  PRMT R4, R11, 0x7770, RZ ;  /* 0x000077700b047816 */ /* 0x010fe400000000ff */
[----:B-----5:R-:W-:-:S02]  /*0210*/  PRMT R7, R13, 0x7770, RZ ;  /* 0x000077700d077816 */ /* 0x020fc400000000ff */
[----:B------:R-:W-:Y:S02]  /*0220*/  PRMT R6, R13, 0x7771, RZ ;  /* 0x000077710d067816 */ /* 0x000fe400000000ff */
[----:B------:R-:W-:Y:S02]  /*0230*/  @P6 SEL R7, RZ, 0x1, !P3 ;  /* 0x00000001ff076807 */ /* 0x000fe40005800000 */
[----:B------:R-:W-:Y:S02]  /*0240*/  IADD3 R2, P6, R2, c[0x0][0x168], RZ ;  /* 0x00005a0002027a10 */ /* 0x000fe40007fde0ff */
[----:B------:R-:W-:Y:S02]  /*0250*/  @P4 SEL R6, RZ, 0x1, !P5 ;  /* 0x00000001ff064807 */ /* 0x000fe40006800000 */
[----:B------:R-:W-:Y:S02]  /*0260*/  ISETP.NE.AND P2, PT, R9, RZ, PT ;  /* 0x000000ff0900720c */ /* 0x000fe40003f45270 */
[----:B------:R-:W-:-:S02]  /*0270*/  ISETP.NE.AND P1, PT, R3, RZ, PT ;  /* 0x000000ff0300720c */ /* 0x000fc40003f25270 */
[C---:B------:R-:W-:Y:S02]  /*0280*/  ISETP.NE.AND P4, PT, R4.reuse, RZ, PT ;  /* 0x000000ff0400720c */ /* 0x040fe40003f85270 */
[----:B------:R-:W-:Y:S02]  /*0290*/  ISETP.NE.AND P5, PT, R4, RZ, PT ;  /* 0x000000ff0400720c */ /* 0x000fe40003fa5270 */
[----:B------:R-:W-:Y:S02]  /*02a0*/  PRMT R4, R11, 0x7771, RZ ;  /* 0x000077710b047816 */ /* 0x000fe400000000ff */
[C---:B------:R-:W-:Y:S02]  /*02b0*/  PRMT R10, R12.reuse, 0x7770, RZ ;  /* 0x000077700c0a7816 */ /* 0x040fe400000000ff */
[----:B------:R-:W-:Y:S02]  /*02c0*/  PRMT R5, R12, 0x7771, RZ ;  /* 0x000077710c057816 */ /* 0x000fe400000000ff */
[----:B------:R-:W-:Y:S01]  /*02d0*/  ISETP.NE.AND P3, PT, R3, RZ, PT ;  /* 0x000000ff0300720c */ /* 0x000fe20003f65270 */
[----:B------:R-:W-:Y:S01]  /*02e0*/  IMAD.X R3, RZ, RZ, c[0x0][0x16c], P6 ;  /* 0x00005b00ff037624 */ /* 0x000fe200030e06ff */
[----:B------:R-:W-:-:S02]  /*02f0*/  PRMT R9, R14, 0x7770, RZ ;  /* 0x000077700e097816 */ /* 0x000fc400000000ff */
[----:B------:R-:W-:Y:S02]  /*0300*/  @P0 SEL R9, RZ, 0x1, !P2 ;  /* 0x00000001ff090807 */ /* 0x000fe40005000000 */
[----:B------:R-:W-:Y:S02]  /*0310*/  ISETP.NE.AND P6, PT, R4, RZ, PT ;  /* 0x000000ff0400720c */ /* 0x000fe40003fc5270 */
[----:B------:R-:W-:Y:S02]  /*0320*/  ISETP.NE.AND P2, PT, R10, RZ, PT ;  /* 0x000000ff0a00720c */ /* 0x000fe40003f45270 */
[----:B------:R-:W-:Y:S02]  /*0330*/  ISETP.NE.AND P0, PT, R5, RZ, PT ;  /* 0x000000ff0500720c */ /* 0x000fe40003f05270 */
[----:B------:R-:W-:Y:S02]  /*0340*/  PRMT R8, R14, 0x7771, RZ ;  /* 0x000077710e087816 */ /* 0x000fe400000000ff */
[----:B------:R-:W-:-:S02]  /*0350*/  PRMT R11, R15, 0x7770, RZ ;  /* 0x000077700f0b7816 */ /* 0x000fc400000000ff */
[----:B------:R-:W-:Y:S02]  /*0360*/  @P1 SEL R8, RZ, 0x1, !P3 ;  /* 0x00000001ff081807 */ /* 0x000fe40005800000 */
[----:B------:R-:W-:Y:S02]  /*0370*/  @P4 SEL R11, RZ, 0x1, !P5 ;  /* 0x00000001ff0b4807 */ /* 0x000fe40006800000 */
[----:B------:R-:W-:Y:S02]  /*0380*/  ISETP.NE.AND P3, PT, R4, RZ, PT ;  /* 0x000000ff0400720c */ /* 0x000fe40003f65270 */
[----:B------:R-:W-:Y:S02]  /*0390*/  ISETP.NE.AND P1, PT, R10, RZ, PT ;  /* 0x000000ff0a00720c */ /* 0x000fe40003f25270 */
[----:B------:R-:W-:Y:S02]  /*03a0*/  ISETP.NE.AND P4, PT, R5, RZ, PT ;  /* 0x000000ff0500720c */ /* 0x000fe40003f85270 */
[----:B------:R-:W-:-:S02]  /*03b0*/  PRMT R4, R15, 0x7771, RZ ;  /* 0x000077710f047816 */ /* 0x000fc400000000ff */
[C---:B------:R-:W-:Y:S02]  /*03c0*/  PRMT R10, R16.reuse, 0x7770, RZ ;  /* 0x00007770100a7816 */ /* 0x040fe400000000ff */
[----:B------:R-:W-:Y:S02]  /*03d0*/  PRMT R5, R16, 0x7771, RZ ;  /* 0x0000777110057816 */ /* 0x000fe400000000ff */
[----:B------:R-:W-:Y:S02]  /*03e0*/  @P6 SEL R4, RZ, 0x1, !P3 ;  /* 0x00000001ff046807 */ /* 0x000fe40005800000 */
[----:B------:R-:W-:Y:S02]  /*03f0*/  @P2 SEL R10, RZ, 0x1, !P1 ;  /* 0x00000001ff0a2807 */ /* 0x000fe40004800000 */
[----:B------:R-:W-:Y:S01]  /*0400*/  @P0 SEL R5, RZ, 0x1, !P4 ;  /* 0x00000001ff050807 */ /* 0x000fe20006000000 */
[----:B------:R-:W-:Y:S01]  /*0410*/  IMAD.WIDE R2, R0, 0x2, R2 ;  /* 0x0000000200027825 */ /* 0x000fe200078e0202 */
[----:B------:R-:W-:-:S02]  /*0420*/  PRMT R7, R6, 0x7604, R7 ;  /* 0x0000760406077816 */ /* 0x000fc40000000007 */
[----:B------:R-:W-:Y:S02]  /*0430*/  PRMT R9, R8, 0x7604, R9 ;  /* 0x0000760408097816 */ /* 0x000fe40000000009 */
[----:B------:R-:W-:Y:S02]  /*0440*/  PRMT R11, R4, 0x7604, R11 ;  /* 0x00007604040b7816 */ /* 0x000fe4000000000b */
[----:B------:R-:W-:Y:S01]  /*0450*/  PRMT R5, R5, 0x7604, R10 ;  /* 0x0000760405057816 */ /* 0x000fe2000000000a */
[----:B------:R-:W-:Y:S04]  /*0460*/  STG.E.U16 [R2.64], R7 ;  /* 0x0000000702007986 */ /* 0x000fe8000c101504 */
[----:B------:R-:W-:Y:S04]  /*0470*/  STG.E.U16 [R2.64+0x100], R9 ;  /* 0x0001000902007986 */ /* 0x000fe8000c101504 */
[----:B------:R-:W-:Y:S04]  /*0480*/  STG.E.U16 [R2.64+0x200], R11 ;  /* 0x0002000b02007986 */ /* 0x000fe8000c101504 */
[----:B------:R-:W-:Y:S01]  /*0490*/  STG.E.U16 [R2.64+0x300], R5 ;  /* 0x0003000502007986 */ /* 0x000fe2000c101504 */
[----:B------:R-:W-:Y:S05]  /*04a0*/  EXIT ;  /* 0x000000000000794d */ /* 0x000fea0003800000 */
.L_x_18372:
[----:B------:R-:W0:Y:S01]  /*04b0*/  S2R R8, SR_TID.X ;  /* 0x0000000000087919 */ /* 0x000e220000002100 */
[----:B------:R-:W-:-:S02]  /*04c0*/  PRMT R7, RZ, 0x7610, R7 ;  /* 0x00007610ff077816 */ /* 0x000fc40000000007 */
[----:B0-----:R-:W-:Y:S01]  /*04d0*/  ISETP.GE.AND P0, PT, R8, R3, PT ;  /* 0x000000030800720c */ /* 0x001fe20003f06270 */
[----:B------:R-:W-:-:S12]  /*04e0*/  IMAD.MOV.U32 R27, RZ, RZ, R8 ;  /* 0x000000ffff1b7224 */ /* 0x000fd800078e0008 */
[----:B------:R-:W-:Y:S01]  /*04f0*/  @!P0 IMAD.IADD R12, R2, 0x1, R27 ;  /* 0x00000001020c8824 */ /* 0x000fe200078e021b */
[----:B------:R-:W-:-:S04]  /*0500*/  @!P0 IADD3 R27, R27, 0x80, RZ ;  /* 0x000000801b1b8810 */ /* 0x000fc80007ffe0ff */
[----:B------:R-:W-:Y:S02]  /*0510*/  ISETP.GE.AND P5, PT, R27, R3, PT ;  /* 0x000000031b00720c */ /* 0x000fe40003fa6270 */
[----:B------:R-:W-:-:S05]  /*0520*/  @!P0 IADD3 R4, P2, R12, c[0x0][0x170], RZ ;  /* 0x00005c000c048a10 */ /* 0x000fca0007f5e0ff */
[----:B------:R-:W-:Y:S01]  /*0530*/  @!P0 IMAD.X R5, RZ, RZ, c[0x0][0x174], P2 ;  /* 0x00005d00ff058624 */ /* 0x000fe200010e06ff */
[----:B------:R-:W-:Y:S02]  /*0540*/  @!P0 IADD3 R12, P2, R12, c[0x0][0x178], RZ ;  /* 0x00005e000c0c8a10 */ /* 0x000fe40007f5e0ff */
[----:B------:R-:W-:Y:S02]  /*0550*/  PRMT R23, RZ, 0x7610, R23 ;  /* 0x00007610ff177816 */ /* 0x000fe40000000017 */
        /* <DEDUP_REMOVED lines=10> */
[----:B------:R-:W-:Y:S01]  /*0600*/  @!P0 IMAD.X R13, RZ, RZ, c[0x0][0x17c], P2 ;  /* 0x00005f00ff0d8624 */ /* 0x000fe200010e06ff */
[C---:B------:R-:W-:Y:S02]  /*0610*/  @!P5 IADD3 R14, P2, R16.reuse, c[0x0][0x170], RZ ;  /* 0x00005c00100eda10 */ /* 0x040fe40007f5e0ff */
[----:B------:R-:W-:-:S03]  /*0620*/  @!P5 IADD3 R16, P6, R16, c[0x0][0x178], RZ ;  /* 0x00005e001010da10 */ /* 0x000fc60007fde0ff */
[----:B------:R-:W-:-:S06]  /*0630*/  @!P5 IMAD.X R15, RZ, RZ, c[0x0][0x174], P2 ;  /* 0x00005d00ff0fd624 */ /* 0x000fcc00010e06ff */
[----:B------:R-:W-:Y:S01]  /*0640*/  @!P3 IMAD.IADD R20, R2, 0x1, R27 ;  /* 0x000000010214b824 */ /* 0x000fe200078e021b */
[----:B------:R-:W-:Y:S01]  /*0650*/  @!P3 IADD3 R27, R27, 0x80, RZ ;  /* 0x000000801b1bb810 */ /* 0x000fe20007ffe0ff */
[----:B------:R-:W-:Y:S01]  /*0660*/  @!P5 IMAD.X R17, RZ, RZ, c[0x0][0x17c], P6 ;  /* 0x00005f00ff11d624 */ /* 0x000fe200030e06ff */
[----:B0-----:R-:W-:Y:S01]  /*0670*/  PRMT R4, RZ, 0x7610, R4 ;  /* 0x00007610ff047816 */ /* 0x001fe20000000004 */
[----:B------:R0:W3:Y:S01]  /*0680*/  @!P5 LDG.E.U8 R23, [R14.64] ;  /* 0x000000040e17d981 */ /* 0x0000e2000c1e1100 */
[----:B------:R-:W-:Y:S02]  /*0690*/  ISETP.GE.AND P2, PT, R27, R3, PT ;  /* 0x000000031b00720c */ /* 0x000fe40003f46270 */
[----:B------:R-:W-:Y:S02]  /*06a0*/  @!P4 IADD3 R10, P6, R28, c[0x0][0x170], RZ ;  /* 0x00005c001c0aca10 */ /* 0x000fe40007fde0ff */
[----:B------:R1:W4:Y:S01]  /*06b0*/  @!P5 LDG.E.U8 R4, [R16.64] ;  /* 0x000000041004d981 */ /* 0x000322000c1e1100 */
[----:B------:R-:W-:-:S02]  /*06c0*/  PRMT R0, RZ, 0x7610, R0 ;  /* 0x00007610ff007816 */ /* 0x000fc40000000000 */
[----:B------:R-:W-:Y:S01]  /*06d0*/  @!P4 IADD3 R28, P5, R28, c[0x0][0x178], RZ ;  /* 0x00005e001c1cca10 */ /* 0x000fe20007fbe0ff */
[----:B------:R-:W-:-:S03]  /*06e0*/  @!P4 IMAD.X R11, RZ, RZ, c[0x0][0x174], P6 ;  /* 0x00005d00ff0bc624 */ /* 0x000fc600030e06ff */
[----:B------:R5:W4:Y:S02]  /*06f0*/  @!P0 LDG.E.U8 R0, [R12.64] ;  /* 0x000000040c008981 */ /* 0x000b24000c1e1100 */
[----:B------:R-:W-:Y:S01]  /*0700*/  @!P2 IMAD.IADD R21, R2, 0x1, R27 ;  /* 0x000000010215a824 */ /* 0x000fe200078e021b */
[----:B------:R-:W-:Y:S01]  /*0710*/  @!P2 IADD3 R27, R27, 0x80, RZ ;  /* 0x000000801b1ba810 */ /* 0x000fe20007ffe0ff */
[----:B------:R-:W-:-:S03]  /*0720*/  @!P4 IMAD.X R29, RZ, RZ, c[0x0][0x17c], P5 ;  /* 0x00005f00ff1dc624 */ /* 0x000fc600028e06ff */
[----:B------:R-:W-:Y:S02]  /*0730*/  ISETP.GE.AND P5, PT, R27, R3, PT ;  /* 0x000000031b00720c */ /* 0x000fe40003fa6270 */
[----:B-----5:R-:W-:-:S05]  /*0740*/  @!P1 IADD3 R12, P6, R18, c[0x0][0x170], RZ ;  /* 0x00005c00120c9a10 */ /* 0x020fca0007fde0ff */
[----:B------:R-:W-:Y:S01]  /*0750*/  @!P1 IMAD.X R13, RZ, RZ, c[0x0][0x174], P6 ;  /* 0x00005d00ff0d9624 */ /* 0x000fe200030e06ff */
[----:B------:R-:W-:Y:S02]  /*0760*/  @!P1 IADD3 R18, P6, R18, c[0x0][0x178], RZ ;  /* 0x00005e0012129a10 */ /* 0x000fe40007fde0ff */
[----:B------:R-:W-:Y:S02]  /*0770*/  PRMT R9, RZ, 0x7610, R9 ;  /* 0x00007610ff097816 */ /* 0x000fe40000000009 */
[----:B------:R-:W-:Y:S01]  /*0780*/  PRMT R5, RZ, 0x7610, R5 ;  /* 0x00007610ff057816 */ /* 0x000fe20000000005 */
[----:B------:R-:W-:Y:S01]  /*0790*/  @!P1 IMAD.X R19, RZ, RZ, c[0x0][0x17c], P6 ;  /* 0x00005f00ff139624 */ /* 0x000fe200030e06ff */
[----:B------:R-:W-:Y:S02]  /*07a0*/  PRMT R22, RZ, 0x7610, R22 ;  /* 0x00007610ff167816 */ /* 0x000fe40000000016 */
[----:B------:R-:W-:Y:S01]  /*07b0*/  PRMT R6, RZ, 0x7610, R6 ;  /* 0x00007610ff067816 */ /* 0x000fe20000000006 */
[----:B------:R-:W-:Y:S01]  /*07c0*/  @!P5 IMAD.IADD R25, R2, 0x1, R27 ;  /* 0x000000010219d824 */ /* 0x000fe200078e021b */
[----:B------:R-:W-:Y:S01]  /*07d0*/  @!P5 IADD3 R27, R27, 0x80, RZ ;  /* 0x000000801b1bd810 */ /* 0x000fe20007ffe0ff */
[----:B------:R5:W4:Y:S04]  /*07e0*/  @!P4 LDG.E.U8 R9, [R10.64] ;  /* 0x000000040a09c981 */ /* 0x000b28000c1e1100 */
[----:B------:R1:W4:Y:S01]  /*07f0*/  @!P4 LDG.E.U8 R5, [R28.64] ;  /* 0x000000041c05c981 */ /* 0x000322000c1e1100 */
[----:B0-----:R-:W-:-:S03]  /*0800*/  @!P3 IADD3 R14, P4, R20, c[0x0][0x170], RZ ;  /* 0x00005c00140eba10 */ /* 0x001fc60007f9e0ff */
[----:B------:R0:W4:Y:S04]  /*0810*/  @!P1 LDG.E.U8 R22, [R12.64] ;  /* 0x000000040c169981 */ /* 0x000128000c1e1100 */
[----:B------:R1:W4:Y:S01]  /*0820*/  @!P1 LDG.E.U8 R6, [R18.64] ;  /* 0x0000000412069981 */ /* 0x000322000c1e1100 */
[----:B------:R-:W-:Y:S01]  /*0830*/  ISETP.GE.AND P1, PT, R27, R3, PT ;  /* 0x000000031b00720c */ /* 0x000fe20003f26270 */
[----:B------:R-:W-:Y:S01]  /*0840*/  @!P3 IMAD.X R15, RZ, RZ, c[0x0][0x174], P4 ;  /* 0x00005d00ff0fb624 */ /* 0x000fe200020e06ff */
[----:B0-----:R-:W-:-:S05]  /*0850*/  @!P5 IADD3 R12, P4, R25, c[0x0][0x170], RZ ;  /* 0x00005c00190cda10 */ /* 0x001fca0007f9e0ff */
[----:B------:R-:W-:Y:S01]  /*0860*/  @!P5 IMAD.X R13, RZ, RZ, c[0x0][0x174], P4 ;  /* 0x00005d00ff0dd624 */ /* 0x000fe200020e06ff */
[----:B-1----:R-:W-:-:S05]  /*0870*/  @!P3 IADD3 R18, P4, R20, c[0x0][0x178], RZ ;  /* 0x00005e001412ba10 */ /* 0x002fca0007f9e0ff */
[----:B------:R-:W-:Y:S01]  /*0880*/  @!P1 IMAD.IADD R28, R2, 0x1, R27 ;  /* 0x00000001021c9824 */ /* 0x000fe200078e021b */
[----:B-----5:R-:W-:Y:S02]  /*0890*/  PRMT R11, RZ, 0x7610, R11 ;  /* 0x00007610ff0b7816 */ /* 0x020fe4000000000b */
[----:B------:R-:W-:Y:S01]  /*08a0*/  @!P2 IADD3 R16, P6, R21, c[0x0][0x170], RZ ;  /* 0x00005c001510aa10 */ /* 0x000fe20007fde0ff */
[----:B------:R-:W-:Y:S01]  /*08b0*/  @!P3 IMAD.X R19, RZ, RZ, c[0x0][0x17c], P4 ;  /* 0x00005f00ff13b624 */ /* 0x000fe200020e06ff */
[----:B------:R-:W-:Y:S02]  /*08c0*/  @!P1 IADD3 R20, P4, R28, c[0x0][0x170], RZ ;  /* 0x00005c001c149a10 */ /* 0x000fe40007f9e0ff */
[----:B------:R0:W5:Y:S01]  /*08d0*/  @!P3 LDG.E.U8 R11, [R14.64] ;  /* 0x000000040e0bb981 */ /* 0x000162000c1e1100 */
[----:B------:R-:W-:Y:S01]  /*08e0*/  @!P2 IMAD.X R17, RZ, RZ, c[0x0][0x174], P6 ;  /* 0x00005d00ff11a624 */ /* 0x000fe200030e06ff */
[----:B------:R-:W-:Y:S02]  /*08f0*/  PRMT R10, RZ, 0x7610, R10 ;  /* 0x00007610ff0a7816 */ /* 0x000fe4000000000a */
[----:B------:R-:W-:-:S02]  /*0900*/  PRMT R24, RZ, 0x7610, R24 ;  /* 0x00007610ff187816 */ /* 0x000fc40000000018 */
[----:B------:R-:W-:Y:S02]  /*0910*/  PRMT R27, RZ, 0x7610, R27 ;  /* 0x00007610ff1b7816 */ /* 0x000fe4000000001b */
[----:B------:R-:W-:Y:S01]  /*0920*/  PRMT R26, RZ, 0x7610, R26 ;  /* 0x00007610ff1a7816 */ /* 0x000fe2000000001a */
[----:B------:R1:W5:Y:S01]  /*0930*/  @!P2 LDG.E.U8 R10, [R16.64] ;  /* 0x00000004100aa981 */ /* 0x000362000c1e1100 */
[----:B0-----:R-:W-:Y:S01]  /*0940*/  @!P2 IADD3 R14, P6, R21, c[0x0][0x178], RZ ;  /* 0x00005e00150eaa10 */ /* 0x001fe20007fde0ff */
[----:B------:R-:W-:Y:S02]  /*0950*/  @!P1 IMAD.X R21, RZ, RZ, c[0x0][0x174], P4 ;  /* 0x00005d00ff159624 */ /* 0x000fe400020e06ff */
[----:B------:R0:W5:Y:S04]  /*0960*/  @!P5 LDG.E.U8 R24, [R12.64] ;  /* 0x000000040c18d981 */ /* 0x000168000c1e1100 */
[----:B------:R-:W5:Y:S04]  /*0970*/  @!P1 LDG.E.U8 R27, [R20.64] ;  /* 0x00000004141b9981 */ /* 0x000f68000c1e1100 */
[----:B------:R0:W5:Y:S01]  /*0980*/  @!P3 LDG.E.U8 R26, [R18.64] ;  /* 0x00000004121ab981 */ /* 0x000162000c1e1100 */
[----:B-1----:R-:W-:-:S02]  /*0990*/  @!P1 IADD3 R16, P3, R28, c[0x0][0x178], RZ ;  /* 0x00005e001c109a10 */ /* 0x002fc40007f7e0ff */
[----:B0-----:R-:W-:Y:S01]  /*09a0*/  @!P5 IADD3 R12, P4, R25, c[0x0][0x178], RZ ;  /* 0x00005e00190cda10 */ /* 0x001fe20007f9e0ff */
[----:B------:R-:W-:Y:S01]  /*09b0*/  @!P2 IMAD.X R15, RZ, RZ, c[0x0][0x17c], P6 ;  /* 0x00005f00ff0fa624 */ /* 0x000fe200030e06ff */
[----:B------:R-:W-:Y:S01]  /*09c0*/  PRMT R29, RZ, 0x7610, R29 ;  /* 0x00007610ff1d7816 */ /* 0x000fe2000000001d */
[----:B------:R-:W-:Y:S01]  /*09d0*/  @!P1 IMAD.X R17, RZ, RZ, c[0x0][0x17c], P3 ;  /* 0x00005f00ff119624 */ /* 0x000fe200018e06ff */
[----:B------:R-:W-:Y:S01]  /*09e0*/  PRMT R28, RZ, 0x7610, R28 ;  /* 0x00007610ff1c7816 */ /* 0x000fe2000000001c */
[----:B------:R-:W-:Y:S01]  /*09f0*/  @!P5 IMAD.X R13, RZ, RZ, c[0x0][0x17c], P4 ;  /* 0x00005f00ff0dd624 */ /* 0x000fe200020e06ff */
[----:B------:R-:W-:Y:S02]  /*0a00*/  PRMT R25, RZ, 0x7610, R25 ;  /* 0x00007610ff197816 */ /* 0x000fe40000000019 */
[----:B------:R0:W5:Y:S04]  /*0a10*/  @!P2 LDG.E.U8 R29, [R14.64] ;  /* 0x000000040e1da981 */ /* 0x000168000c1e1100 */
[----:B------:R0:W5:Y:S04]  /*0a20*/  @!P5 LDG.E.U8 R28, [R12.64] ;  /* 0x000000040c1cd981 */ /* 0x000168000c1e1100 */
[----:B------:R0:W5:Y:S01]  /*0a30*/  @!P1 LDG.E.U8 R25, [R16.64] ;  /* 0x0000000410199981 */ /* 0x000162000c1e1100 */
[----:B------:R-:W-:-:S05]  /*0a40*/  @!P0 IMAD.IADD R18, R2, 0x1, R8 ;  /* 0x0000000102128824 */ /* 0x000fca00078e0208 */
[----:B------:R-:W-:-:S05]  /*0a50*/  @!P0 IADD3 R18, P3, R18, c[0x0][0x168], RZ ;  /* 0x00005a0012128a10 */ /* 0x000fca0007f7e0ff */
[----:B------:R-:W-:Y:S01]  /*0a60*/  @!P0 IMAD.X R19, RZ, RZ, c[0x0][0x16c], P3 ;  /* 0x00005b00ff138624 */ /* 0x000fe200018e06ff */
[----:B------:R-:W-:Y:S01]  /*0a70*/  BSSY B0, `(.L_x_18373) ;  /* 0x0000040000007945 */ /* 0x000fe20003800000 */
[----:B------:R-:W-:Y:S01]  /*0a80*/  BSSY B1, `(.L_x_18374) ;  /* 0x0000038000017945 */ /* 0x000fe20003800000 */
[----:B--2---:R-:W-:Y:S02]  /*0a90*/  LOP3.LUT P2, RZ, R7, 0xff, RZ, 0xc0, !PT ;  /* 0x000000ff07ff7812 */ /* 0x004fe4000784c0ff */
[----:B------:R-:W-:-:S05]  /*0aa0*/  IADD3 R7, R8, 0x80, RZ ;  /* 0x0000008008077810 */ /* 0x000fca0007ffe0ff */
[----:B------:R-:W-:Y:S01]  /*0ab0*/  @!P0 IMAD.MOV.U32 R8, RZ, RZ, R7 ;  /* 0x000000ffff088224 */ /* 0x000fe200078e0007 */
[----:B---3--:R-:W-:-:S05]  /*0ac0*/  LOP3.LUT P6, RZ, R23, 0xff, RZ, 0xc0, !PT ;  /* 0x000000ff17ff7812 */ /* 0x008fca00078cc0ff */
[----:B----4-:R-:W-:-:S08]  /*0ad0*/  @P2 SEL R0, RZ, 0x1, !P2 ;  /* 0x00000001ff002807 */ /* 0x010fd00005000000 */
[----:B------:R-:W-:Y:S01]  /*0ae0*/  @P6 SEL R4, RZ, 0x1, !P6 ;  /* 0x00000001ff046807 */ /* 0x000fe20007000000 */
[----:B------:R0:W-:Y:S01]  /*0af0*/  @!P0 STG.E.U8 [R18.64], R0 ;  /* 0x0000000012008986 */ /* 0x0001e2000c101104 */
[----:B------:R-:W-:Y:S02]  /*0b00*/  ISETP.GE.AND P0, PT, R8, R3, PT ;  /* 0x000000030800720c */ /* 0x000fe40003f06270 */
[----:B------:R-:W-:Y:S02]  /*0b10*/  LOP3.LUT P5, RZ, R9, 0xff, RZ, 0xc0, !PT ;  /* 0x000000ff09ff7812 */ /* 0x000fe400078ac0ff */
[----:B------:R-:W-:-:S11]  /*0b20*/  LOP3.LUT P1, RZ, R22, 0xff, RZ, 0xc0, !PT ;  /* 0x000000ff16ff7812 */ /* 0x000fd6000782c0ff */
[----:B------:R-:W-:Y:S02]  /*0b30*/  @P5 SEL R5, RZ, 0x1, !P5 ;  /* 0x00000001ff055807 */ /* 0x000fe40006800000 */
[----:B-----5:R-:W-:Y:S02]  /*0b40*/  LOP3.LUT P4, RZ, R11, 0xff, RZ, 0xc0, !PT ;  /* 0x000000ff0bff7812 */ /* 0x020fe4000788c0ff */
[----:B------:R-:W-:Y:S02]  /*0b50*/  LOP3.LUT P3, RZ, R10, 0xff, RZ, 0xc0, !PT ;  /* 0x000000ff0aff7812 */ /* 0x000fe4000786c0ff */
[----:B------:R-:W-:Y:S02]  /*0b60*/  LOP3.LUT P2, RZ, R24, 0xff, RZ, 0xc0, !PT ;  /* 0x000000ff18ff7812 */ /* 0x000fe4000784c0ff */
[----:B------:R-:W-:Y:S02]  /*0b70*/  LOP3.LUT P6, RZ, R27, 0xff, RZ, 0xc0, !PT ;  /* 0x000000ff1bff7812 */ /* 0x000fe400078cc0ff */
[----:B------:R-:W-:-:S05]  /*0b80*/  @P1 SEL R6, RZ, 0x1, !P1 ;  /* 0x00000001ff061807 */ /* 0x000fca0004800000 */
[----:B------:R-:W-:Y:S02]  /*0b90*/  @P4 SEL R26, RZ, 0x1, !P4 ;  /* 0x00000001ff1a4807 */ /* 0x000fe40006000000 */
        /* <DEDUP_REMOVED lines=16> */
.L_x_18375:
[----:B0-----:R-:W-:-:S13]  /*0ca0*/  ISETP.GE.AND P0, PT, R8, R3, PT ;  /* 0x000000030800720c */ /* 0x001fda0003f06270 */
[----:B------:R-:W-:Y:S05]  /*0cb0*/  @P0 BRA `(.L_x_18377) ;  /* 0x000000c000000947 */ /* 0x000fea0003800000 */
[----:B------:R-:W-:Y:S01]  /*0cc0*/  IMAD.IADD R4, R2, 0x1, R8 ;  /* 0x0000000102047824 */ /* 0x000fe200078e0208 */
[----:B------:R-:W-:-:S04]  /*0cd0*/  IADD3 R8, R8, 0x80, RZ ;  /* 0x0000008008087810 */ /* 0x000fc80007ffe0ff */
[----:B------:R-:W-:-:S05]  /*0ce0*/  IADD3 R4, P0, R4, c[0x0][0x168], RZ ;  /* 0x00005a0004047a10 */ /* 0x000fca0007f1e0ff */
[----:B------:R-:W-:-:S05]  /*0cf0*/  IMAD.X R5, RZ, RZ, c[0x0][0x16c], P0 ;  /* 0x00005b00ff057624 */ /* 0x000fca00000e06ff */
[----:B------:R0:W-:Y:S03]  /*0d00*/  STG.E.U8 [R4.64], R6 ;  /* 0x0000000604007986 */ /* 0x0001e6000c101104 */
.L_x_18376:
[----:B------:R-:W-:-:S13]  /*0d10*/  ISETP.GE.AND P0, PT, R8, R3, PT ;  /* 0x000000030800720c */ /* 0x000fda0003f06270 */
[----:B------:R-:W-:Y:S05]  /*0d20*/  @P0 BRA `(.L_x_18378) ;  /* 0x000000d000000947 */ /* 0x000fea0003800000 */
[----:B0-----:R-:W-:Y:S01]  /*0d30*/  IMAD.IADD R4, R2, 0x1, R8 ;  /* 0x0000000102047824 */ /* 0x001fe200078e0208 */
[----:B------:R-:W-:-:S04]  /*0d40*/  IADD3 R8, R8, 0x80, RZ ;  /* 0x0000008008087810 */ /* 0x000fc80007ffe0ff */
[----:B------:R-:W-:-:S05]  /*0d50*/  IADD3 R4, P0, R4, c[0x0][0x168], RZ ;  /* 0x00005a0004047a10 */ /* 0x000fca0007f1e0ff */
[----:B------:R-:W-:-:S05]  /*0d60*/  IMAD.X R5, RZ, RZ, c[0x0][0x16c], P0 ;  /* 0x00005b00ff057624 */ /* 0x000fca00000e06ff */
[----:B------:R0:W-:Y:S03]  /*0d70*/  STG.E.U8 [R4.64], R26 ;  /* 0x0000001a04007986 */ /* 0x0001e6000c101104 */
.L_x_18377:
        /* <DEDUP_REMOVED lines=8> */
.L_x_18378:
[----:B------:R-:W-:Y:S05]  /*0e00*/  BSYNC B1 ;  /* 0x0000000000017941 */ /* 0x000fea0003800000 */
.L_x_18374:
[----:B------:R-:W-:-:S13]  /*0e10*/  ISETP.GE.AND P0, PT, R8, R3, PT ;  /* 0x000000030800720c */ /* 0x000fda0003f06270 */
[----:B0-----:R-:W-:Y:S01]  /*0e20*/  @!P0 IMAD.IADD R4, R2, 0x1, R8 ;  /* 0x0000000102048824 */ /* 0x001fe200078e0208 */
[----:B------:R-:W-:-:S04]  /*0e30*/  @!P0 IADD3 R8, R8, 0x80, RZ ;  /* 0x0000008008088810 */ /* 0x000fc80007ffe0ff */
[----:B------:R-:W-:-:S05]  /*0e40*/  @!P0 IADD3 R4, P1, R4, c[0x0][0x168], RZ ;  /* 0x00005a0004048a10 */ /* 0x000fca0007f3e0ff */
[----:B------:R-:W-:-:S05]  /*0e50*/  @!P0 IMAD.X R5, RZ, RZ, c[0x0][0x16c], P1 ;  /* 0x00005b00ff058624 */ /* 0x000fca00008e06ff */
[----:B------:R0:W-:Y:S03]  /*0e60*/  @!P0 STG.E.U8 [R4.64], R28 ;  /* 0x0000001c04008986 */ /* 0x0001e6000c101104 */
.L_x_18379:
[----:B------:R-:W-:Y:S05]  /*0e70*/  BSYNC B0 ;  /* 0x0000000000007941 */ /* 0x000fea0003800000 */
.L_x_18373:
        /* <DEDUP_REMOVED lines=8> */
.L_x_18380:
        /* <DEDUP_REMOVED lines=16> */
.L_x_30019:


//--------------------- .text._ZN2at6native29vectorized_elementwise_kernelILi4ENS0_13BinaryFunctorIhhhZZZNS0_21heaviside_kernel_cudaERNS_18TensorIteratorBaseEENKUlvE_clEvENKUlvE_clEvEUlhhE_EESt5arrayIPcLm3EEEEviT0_T1_ --------------------------
	.section	.text._ZN2at6native29vectorized_elementwise_kernelILi4ENS0_13BinaryFunctorIhhhZZZNS0_21heaviside_kernel_cudaERNS_18TensorIteratorBaseEENKUlvE_clEvENKUlvE_clEvEUlhhE_EESt5arrayIPcLm3EEEEviT0_T1_,"ax",@progbits
	.sectioninfo	@"SHI_REGISTERS=32"
	.align	128
        .global         _ZN2at6native29vectorized_elementwise_kernelILi4ENS0_13BinaryFunctorIhhhZZZNS0_21heaviside_kernel_cudaERNS_18TensorIteratorBaseEENKUlvE_clEvENKUlvE_clEvEUlhhE_EESt5arrayIPcLm3EEEEviT0_T1_
        .type           _ZN2at6native29vectorized_elementwise_kernelILi4ENS0_13BinaryFunctorIhhhZZZNS0_21heaviside_kernel_cudaERNS_18TensorIteratorBaseEENKUlvE_clEvENKUlvE_clEvEUlhhE_EESt5arrayIPcLm3EEEEviT0_T1_,@function
        .size           _ZN2at6native29vectorized_elementwise_kernelILi4ENS0_13BinaryFunctorIhhhZZZNS0_21heaviside_kernel_cudaERNS_18TensorIteratorBaseEENKUlvE_clEvENKUlvE_clEvEUlhhE_EESt5arrayIPcLm3EEEEviT0_T1_,(.L_x_30020 - _ZN2at6native29vectorized_elementwise_kernelILi4ENS0_13BinaryFunctorIhhhZZZNS0_21heaviside_kernel_cudaERNS_18TensorIteratorBaseEENKUlvE_clEvENKUlvE_clEvEUlhhE_EESt5arrayIPcLm3EEEEviT0_T1_)
        .other          _ZN2at6native29vectorized_elementwise_kernelILi4ENS0_13BinaryFunctorIhhhZZZNS0_21heaviside_kernel_cudaERNS_18TensorIteratorBaseEENKUlvE_clEvENKUlvE_clEvEUlhhE_EESt5arrayIPcLm3EEEEviT0_T1_,@"STO_CUDA_ENTRY STV_DEFAULT"
_ZN2at6native29vectorized_elementwise_kernelILi4ENS0_13BinaryFunctorIhhhZZZNS0_21heaviside_kernel_cudaERNS_18TensorIteratorBaseEENKUlvE_clEvENKUlvE_clEvEUlhhE_EESt5arrayIPcLm3EEEEviT0_T1_:
.text._ZN2at6native29vectorized_elementwise_kernelILi4ENS0_13BinaryFunctorIhhhZZZNS0_21heaviside_kernel_cudaERNS_18TensorIteratorBaseEENKUlvE_clEvENKUlvE_clEvEUlhhE_EESt5arrayIPcLm3EEEEviT0_T1_:
        /* <DEDUP_REMOVED lines=14> */
[----:B------:R-:W2:Y:S01]  /*00e0*/  LDG.E R12, [R4.64+0x200] ;  /* 0x00020004040c7981 */ /* 0x000ea2000c1e1900 */
[----:B------:R-:W-:-:S03]  /*00f0*/  IMAD.WIDE.U32 R6, R0, 0x4, R6 ;  /* 0x0000000400067825 */ /* 0x000fc600078e0006 */
[----:B------:R-:W3:Y:S04]  /*0100*/  LDG.E R10, [R4.64] ;  /* 0x00000004040a7981 */ /* 0x000ee8000c1e1900 */
[----:B------:R-:W4:Y:S04]  /*0110*/  LDG.E R14, [R6.64+0x200] ;  /* 0x00020004060e7981 */ /* 0x000f28000c1e1900 */
[----:B------:R0:W5:Y:S01]  /*0120*/  LDG.E R13, [R6.64] ;  /* 0x00000004060d7981 */ /* 0x000162000c1e1900 */
[C---:B--2---:R-:W-:Y:S02]  /*0130*/  PRMT R3, R12.reuse, 0x7770, RZ ;  /* 0x000077700c037816 */ /* 0x044fe400000000ff */
[----:B------:R-:W-:-:S02]  /*0140*/  PRMT R9, R12, 0x7771, RZ ;  /* 0x000077710c097816 */ /* 0x000fc400000000ff */
[C---:B------:R-:W-:Y:S02]  /*0150*/  ISETP.NE.AND P2, PT, R3.reuse, RZ, PT ;  /* 0x000000ff0300720c */ /* 0x040fe40003f45270 */
[----:B------:R-:W-:Y:S02]  /*0160*/  ISETP.NE.AND P0, PT, R3, RZ, PT ;  /* 0x000000ff0300720c */ /* 0x000fe40003f05270 */
[C---:B---3--:R-:W-:Y:S02]  /*0170*/  PRMT R3, R10.reuse, 0x7770, RZ ;  /* 0x000077700a037816 */ /* 0x048fe400000000ff */
[----:B------:R-:W-:Y:S02]  /*0180*/  ISETP.NE.AND P1, PT, R9, RZ, PT ;  /* 0x000000ff0900720c */ /* 0x000fe40003f25270 */
[----:B------:R-:W-:Y:S02]  /*0190*/  ISETP.NE.AND P5, PT, R3, RZ, PT ;  /* 0x000000ff0300720c */ /* 0x000fe40003fa5270 */
[----:B------:R-:W-:-:S02]  /*01a0*/  PRMT R8, R10, 0x7771, RZ ;  /* 0x000077710a087816 */ /* 0x000fc400000000ff */
[----:B----4-:R-:W-:Y:S02]  /*01b0*/  PRMT R11, R14, 0x7770, RZ ;  /* 0x000077700e0b7816 */ /* 0x010fe400000000ff */
[----:B------:R-:W-:Y:S02]  /*01c0*/  ISETP.NE.AND P4, PT, R8, RZ, PT ;  /* 0x000000ff0800720c */ /* 0x000fe40003f85270 */
[----:B------:R-:W-:Y:S02]  /*01d0*/  @P2 SEL R11, RZ, 0x1, !P0 ;  /* 0x00000001ff0b2807 */ /* 0x000fe40004000000 */
[----:B------:R-:W-:Y:S02]  /*01e0*/  ISETP.NE.AND P6, PT, R3, RZ, PT ;  /* 0x000000ff0300720c */ /* 0x000fe40003fc5270 */
[----:B------:R-:W-:Y:S02]  /*01f0*/  ISETP.NE.AND P2, PT, R9, RZ, PT ;  /* 0x000000ff0900720c */ /* 0x000fe40003f45270 */
[----:B------:R-:W-:-:S02]  /*0200*/  PRMT R4, R10, 0x7772, RZ ;  /* 0x000077720a047816 */ /* 0x000fc400000000ff */
[----:B------:R-:W-:Y:S02]  /*0210*/  ISETP.NE.AND P3, PT, R8, RZ, PT ;  /* 0x000000ff0800720c */ /* 0x000fe40003f65270 */
[----:B------:R-:W-:Y:S02]  /*0220*/  PRMT R3, R10, 0x7773, RZ ;  /* 0x000077730a037816 */ /* 0x000fe400000000ff */
[----:B------:R-:W-:Y:S02]  /*0230*/  PRMT R8, R12, 0x7772, RZ ;  /* 0x000077720c087816 */ /* 0x000fe400000000ff */
[----:B0-----:R-:W-:Y:S02]  /*0240*/  PRMT R6, R14, 0x7771, RZ ;  /* 0x000077710e067816 */ /* 0x001fe400000000ff */
[----:B-----5:R-:W-:Y:S02]  /*0250*/  PRMT R7, R13, 0x7770, RZ ;  /* 0x000077700d077816 */ /* 0x020fe400000000ff */
[----:B------:R-:W-:-:S02]  /*0260*/  ISETP.NE.AND P0, PT, R4, RZ, PT ;  /* 0x000000ff0400720c */ /* 0x000fc40003f05270 */
[----:B------:R-:W-:Y:S02]  /*0270*/  @P1 SEL R6, RZ, 0x1, !P2 ;  /* 0x00000001ff061807 */ /* 0x000fe40005000000 */
[----:B------:R-:W-:Y:S02]  /*0280*/  @P5 SEL R7, RZ, 0x1, !P6 ;  /* 0x00000001ff075807 */ /* 0x000fe40007000000 */
[C---:B------:R-:W-:Y:S02]  /*0290*/  ISETP.NE.AND P1, PT, R3.reuse, RZ, PT ;  /* 0x000000ff0300720c */ /* 0x040fe40003f25270 */
[----:B------:R-:W-:Y:S02]  /*02a0*/  ISETP.NE.AND P6, PT, R3, RZ, PT ;  /* 0x000000ff0300720c */ /* 0x000fe40003fc5270 */
[----:B------:R-:W-:Y:S02]  /*02b0*/  ISETP.NE.AND P5, PT, R8, RZ, PT ;  /* 0x000000ff0800720c */ /* 0x000fe40003fa5270 */
[----:B------:R-:W-:-:S02]  /*02c0*/  PRMT R3, R12, 0x7773, RZ ;  /* 0x000077730c037816 */ /* 0x000fc400000000ff */
[----:B------:R-:W-:Y:S02]  /*02d0*/  ISETP.NE.AND P2, PT, R4, RZ, PT ;  /* 0x000000ff0400720c */ /* 0x000fe40003f45270 */
[----:B------:R-:W-:Y:S02]  /*02e0*/  PRMT R4, R13, 0x7771, RZ ;  /* 0x000077710d047816 */ /* 0x000fe400000000ff */
[----:B------:R-:W-:Y:S02]  /*02f0*/  @P4 SEL R4, RZ, 0x1, !P3 ;  /* 0x00000001ff044807 */ /* 0x000fe40005800000 */
[----:B------:R-:W-:Y:S02]  /*0300*/  ISETP.NE.AND P3, PT, R3, RZ, PT ;  /* 0x000000ff0300720c */ /* 0x000fe40003f65270 */
[----:B------:R-:W-:Y:S02]  /*0310*/  ISETP.NE.AND P4, PT, R8, RZ, PT ;  /* 0x000000ff0800720c */ /* 0x000fe40003f85270 */
[----:B------:R-:W-:-:S02]  /*0320*/  PRMT R5, R13, 0x7772, RZ ;  /* 0x000077720d057816 */ /* 0x000fc400000000ff */
[----:B------:R-:W-:Y:S02]  /*0330*/  @P0 SEL R5, RZ, 0x1, !P2 ;  /* 0x00000001ff050807 */ /* 0x000fe40005000000 */
[----:B------:R-:W-:Y:S02]  /*0340*/  IADD3 R2, P2, R2, c[0x0][0x168], RZ ;  /* 0x00005a0002027a10 */ /* 0x000fe40007f5e0ff */
[----:B------:R-:W-:Y:S02]  /*0350*/  PRMT R8, R14, 0x7772, RZ ;  /* 0x000077720e087816 */ /* 0x000fe400000000ff */
[----:B------:R-:W-:Y:S01]  /*0360*/  ISETP.NE.AND P0, PT, R3, RZ, PT ;  /* 0x000000ff0300720c */ /* 0x000fe20003f05270 */
[----:B------:R-:W-:Y:S01]  /*0370*/  IMAD.X R3, RZ, RZ, c[0x0][0x16c], P2 ;  /* 0x00005b00ff037624 */ /* 0x000fe200010e06ff */
[----:B------:R-:W-:Y:S02]  /*0380*/  PRMT R10, R4, 0x7604, R7 ;  /* 0x00007604040a7816 */ /* 0x000fe40000000007 */
[----:B------:R-:W-:Y:S01]  /*0390*/  PRMT R11, R6, 0x7604, R11 ;  /* 0x00007604060b7816 */ /* 0x000fe2000000000b */
[----:B------:R-:W-:Y:S01]  /*03a0*/  IMAD.WIDE R2, R0, 0x4, R2 ;  /* 0x0000000400027825 */ /* 0x000fe200078e0202 */
[----:B------:R-:W-:-:S02]  /*03b0*/  @P5 SEL R8, RZ, 0x1, !P4 ;  /* 0x00000001ff085807 */ /* 0x000fc40006000000 */
[----:B------:R-:W-:Y:S02]  /*03c0*/  PRMT R4, R13, 0x7773, RZ ;  /* 0x000077730d047816 */ /* 0x000fe400000000ff */
[----:B------:R-:W-:Y:S02]  /*03d0*/  PRMT R6, R14, 0x7773, RZ ;  /* 0x000077730e067816 */ /* 0x000fe400000000ff */
[----:B------:R-:W-:Y:S02]  /*03e0*/  PRMT R5, R5, 0x7054, R10 ;  /* 0x0000705405057816 */ /* 0x000fe4000000000a */
[----:B------:R-:W-:Y:S02]  /*03f0*/  PRMT R11, R8, 0x7054, R11 ;  /* 0x00007054080b7816 */ /* 0x000fe4000000000b */
[----:B------:R-:W-:Y:S02]  /*0400*/  @P1 SEL R4, RZ, 0x1, !P6 ;  /* 0x00000001ff041807 */ /* 0x000fe40007000000 */
[----:B------:R-:W-:-:S02]  /*0410*/  @P3 SEL R6, RZ, 0x1, !P0 ;  /* 0x00000001ff063807 */ /* 0x000fc40004000000 */
[----:B------:R-:W-:Y:S02]  /*0420*/  PRMT R5, R4, 0x654, R5 ;  /* 0x0000065404057816 */ /* 0x000fe40000000005 */
[----:B------:R-:W-:-:S03]  /*0430*/  PRMT R11, R6, 0x654, R11 ;  /* 0x00000654060b7816 */ /* 0x000fc6000000000b */
[----:B------:R-:W-:Y:S04]  /*0440*/  STG.E [R2.64], R5 ;  /* 0x0000000502007986 */ /* 0x000fe8000c101904 */
[----:B------:R-:W-:Y:S01]  /*0450*/  STG.E [R2.64+0x200], R11 ;  /* 0x0002000b02007986 */ /* 0x000fe2000c101904 */
[----:B------:R-:W-:Y:S05]  /*0460*/  EXIT ;  /* 0x000000000000794d */ /* 0x000fea0003800000 */
.L_x_18381:
[----:B------:R-:W0:Y:S01]  /*0470*/  S2R R8, SR_TID.X ;  /* 0x0000000000087919 */ /* 0x000e220000002100 */
[----:B------:R-:W-:Y:S02]  /*0480*/  PRMT R7, RZ, 0x7610, R7 ;  /* 0x00007610ff077816 */ /* 0x000fe40000000007 */
        /* <DEDUP_REMOVED lines=125> */
.L_x_18384:
[----:B0-----:R-:W-:-:S13]  /*0c60*/  ISETP.GE.AND P0, PT, R8, R3, PT ;  /* 0x000000030800720c */ /* 0x001fda0003f06270 */
[----:B------:R-:W-:Y:S05]  /*0c70*/  @P0 BRA `(.L_x_18386) ;  /* 0x000000c000000947 */ /* 0x000fea0003800000 */
[----:B------:R-:W-:Y:S01]  /*0c80*/  IMAD.IADD R4, R2, 0x1, R8 ;  /* 0x0000000102047824 */ /* 0x000fe200078e0208 */
[----:B------:R-:W-:-:S04]  /*0c90*/  IADD3 R8, R8, 0x80, RZ ;  /* 0x0000008008087810 */ /* 0x000fc80007ffe0ff */
[----:B------:R-:W-:-:S05]  /*0ca0*/  IADD3 R4, P0, R4, c[0x0][0x168], RZ ;  /* 0x00005a0004047a10 */ /* 0x000fca0007f1e0ff */
[----:B------:R-:W-:-:S05]  /*0cb0*/  IMAD.X R5, RZ, RZ, c[0x0][0x16c], P0 ;  /* 0x00005b00ff057624 */ /* 0x000fca00000e06ff */
[----:B------:R0:W-:Y:S03]  /*0cc0*/  STG.E.U8 [R4.64], R6 ;  /* 0x0000000604007986 */ /* 0x0001e6000c101104 */
.L_x_18385:
[----:B------:R-:W-:-:S13]  /*0cd0*/  ISETP.GE.AND P0, PT, R8, R3, PT ;  /* 0x000000030800720c */ /* 0x000fda0003f06270 */
[----:B------:R-:W-:Y:S05]  /*0ce0*/  @P0 BRA `(.L_x_18387) ;  /* 0x000000d000000947 */ /* 0x000fea0003800000 */
[----:B0-----:R-:W-:Y:S01]  /*0cf0*/  IMAD.IADD R4, R2, 0x1, R8 ;  /* 0x0000000102047824 */ /* 0x001fe200078e0208 */
[----:B------:R-:W-:-:S04]  /*0d00*/  IADD3 R8, R8, 0x80, RZ ;  /* 0x0000008008087810 */ /* 0x000fc80007ffe0ff */
[----:B------:R-:W-:-:S05]  /*0d10*/  IADD3 R4, P0, R4, c[0x0][0x168], RZ ;  /* 0x00005a0004047a10 */ /* 0x000fca0007f1e0ff */
[----:B------:R-:W-:-:S05]  /*0d20*/  IMAD.X R5, RZ, RZ, c[0x0][0x16c], P0 ;  /* 0x00005b00ff057624 */ /* 0x000fca00000e06ff */
[----:B------:R0:W-:Y:S03]  /*0d30*/  STG.E.U8 [R4.64], R26 ;  /* 0x0000001a04007986 */ /* 0x0001e6000c101104 */
.L_x_18386:
        /* <DEDUP_REMOVED lines=8> */
.L_x_18387:
[----:B------:R-:W-:Y:S05]  /*0dc0*/  BSYNC B1 ;  /* 0x0000000000017941 */ /* 0x000fea0003800000 */
.L_x_18383:
[----:B------:R-:W-:-:S13]  /*0dd0*/  ISETP.GE.AND P0, PT, R8, R3, PT ;  /* 0x000000030800720c */ /* 0x000fda0003f06270 */
[----:B0-----:R-:W-:Y:S01]  /*0de0*/  @!P0 IMAD.IADD R4, R2, 0x1, R8 ;  /* 0x0000000102048824 */ /* 0x001fe200078e0208 */
[----:B------:R-:W-:-:S04]  /*0df0*/  @!P0 IADD3 R8, R8, 0x80, RZ ;  /* 0x0000008008088810 */ /* 0x000fc80007ffe0ff */
[----:B------:R-:W-:-:S05]  /*0e00*/  @!P0 IADD3 R4, P1, R4, c[0x0][0x168], RZ ;  /* 0x00005a0004048a10 */ /* 0x000fca0007f3e0ff */
[----:B------:R-:W-:-:S05]  /*0e10*/  @!P0 IMAD.X R5, RZ, RZ, c[0x0][0x16c], P1 ;  /* 0x00005b00ff058624 */ /* 0x000fca00008e06ff */
[----:B------:R0:W-:Y:S03]  /*0e20*/  @!P0 STG.E.U8 [R4.64], R28 ;  /* 0x0000001c04008986 */ /* 0x0001e6000c101104 */
.L_x_18388:
[----:B------:R-:W-:Y:S05]  /*0e30*/  BSYNC B0 ;  /* 0x0000000000007941 */ /* 0x000fea0003800000 */
.L_x_18382:
        /* <DEDUP_REMOVED lines=8> */
.L_x_18389:
        /* <DEDUP_REMOVED lines=12> */
.L_x_30020:


//--------------------- .text._ZN2at6native29vectorized_elementwise_kernelILi8ENS0_13BinaryFunctorIhhhZZZNS0_21heaviside_kernel_cudaERNS_18TensorIteratorBaseEENKUlvE_clEvENKUlvE_clEvEUlhhE_EESt5arrayIPcLm3EEEEviT0_T1_ --------------------------
	.section	.text._ZN2at6native29vectorized_elementwise_kernelILi8ENS0_13BinaryFunctorIhhhZZZNS0_21heaviside_kernel_cudaERNS_18TensorIteratorBaseEENKUlvE_clEvENKUlvE_clEvEUlhhE_EESt5arrayIPcLm3EEEEviT0_T1_,"ax",@progbits
	.sectioninfo	@"SHI_REGISTERS=4"
	.align	128
        .global         _ZN2at6native29vectorized_elementwise_kernelILi8ENS0_13BinaryFunctorIhhhZZZNS0_21heaviside_kernel_cudaERNS_18TensorIteratorBaseEENKUlvE_clEvENKUlvE_clEvEUlhhE_EESt5arrayIPcLm3EEEEviT0_T1_
        .type           _ZN2at6native29vectorized_elementwise_kernelILi8ENS0_13BinaryFunctorIhhhZZZNS0_21heaviside_kernel_cudaERNS_18TensorIteratorBaseEENKUlvE_clEvENKUlvE_clEvEUlhhE_EESt5arrayIPcLm3EEEEviT0_T1_,@function
        .size           _ZN2at6native29vectorized_elementwise_kernelILi8ENS0_13BinaryFunctorIhhhZZZNS0_21heaviside_kernel_cudaERNS_18TensorIteratorBaseEENKUlvE_clEvENKUlvE_clEvEUlhhE_EESt5arrayIPcLm3EEEEviT0_T1_,(.L_x_30021 - _ZN2at6native29vectorized_elementwise_kernelILi8ENS0_13BinaryFunctorIhhhZZZNS0_21heaviside_kernel_cudaERNS_18TensorIteratorBaseEENKUlvE_clEvENKUlvE_clEvEUlhhE_EESt5arrayIPcLm3EEEEviT0_T1_)
        .other          _ZN2at6native29vectorized_elementwise_kernelILi8ENS0_13BinaryFunctorIhhhZZZNS0_21heaviside_kernel_cudaERNS_18TensorIteratorBaseEENKUlvE_clEvENKUlvE_clEvEUlhhE_EESt5arrayIPcLm3EEEEviT0_T1_,@"STO_CUDA_ENTRY STV_DEFAULT"
_ZN2at6native29vectorized_elementwise_kernelILi8ENS0_13BinaryFunctorIhhhZZZNS0_21heaviside_kernel_cudaERNS_18TensorIteratorBaseEENKUlvE_clEvENKUlvE_clEvEUlhhE_EESt5arrayIPcLm3EEEEviT0_T1_:
.text._ZN2at6native29vectorized_elementwise_kernelILi8ENS0_13BinaryFunctorIhhhZZZNS0_21heaviside_kernel_cudaERNS_18TensorIteratorBaseEENKUlvE_clEvENKUlvE_clEvEUlhhE_EESt5arrayIPcLm3EEEEviT0_T1_:
[----:B------:R-:W-:Y:S02]  /*0000*/  MOV R1, c[0x0][0x28] ;  /* 0x00000a0000017a02 */ /* 0x000fe40000000f00 */
[----:B------:R-:W-:Y:S05]  /*0010*/  EXIT ;  /* 0x000000000000794d */ /* 0x000fea0003800000 */
.L_x_18390:
        /* <DEDUP_REMOVED lines=14> */
.L_x_30021:


//--------------------- .text._ZN2at6native18elementwise_kernelILi128ELi4EZNS0_15gpu_kernel_implINS0_13BUnaryFunctorIhhhZZZNS0_21heaviside_kernel_cudaERNS_18TensorIteratorBaseEENKUlvE_clEvENKUlvE_clEvEUlhhE_EEEEvS5_RKT_EUliE_EEviT1_ --------------------------
	.section	.text._ZN2at6native18elementwise_kernelILi128ELi4EZNS0_15gpu_kernel_implINS0_13BUnaryFunctorIhhhZZZNS0_21heaviside_kernel_cudaERNS_18TensorIteratorBaseEENKUlvE_clEvENKUlvE_clEvEUlhhE_EEEEvS5_RKT_EUliE_EEviT1_,"ax",@progbits
	.sectioninfo	@"SHI_REGISTERS=26"
	.align	128
        .global         _ZN2at6native18elementwise_kernelILi128ELi4EZNS0_15gpu_kernel_implINS0_13BUnaryFunctorIhhhZZZNS0_21heaviside_kernel_cudaERNS_18TensorIteratorBaseEENKUlvE_clEvENKUlvE_clEvEUlhhE_EEEEvS5_RKT_EUliE_EEviT1_
        .type           _ZN2at6native18elementwise_kernelILi128ELi4EZNS0_15gpu_kernel_implINS0_13BUnaryFunctorIhhhZZZNS0_21heaviside_kernel_cudaERNS_18TensorIteratorBaseEENKUlvE_clEvENKUlvE_clEvEUlhhE_EEEEvS5_RKT_EUliE_EEviT1_,@function
        .size           _ZN2at6native18elementwise_kernelILi128ELi4EZNS0_15gpu_kernel_implINS0_13BUnaryFunctorIhhhZZZNS0_21heaviside_kernel_cudaERNS_18TensorIteratorBaseEENKUlvE_clEvENKUlvE_clEvEUlhhE_EEEEvS5_RKT_EUliE_EEviT1_,(.L_x_30022 - _ZN2at6native18elementwise_kernelILi128ELi4EZNS0_15gpu_kernel_implINS0_13BUnaryFunctorIhhhZZZNS0_21heaviside_kernel_cudaERNS_18TensorIteratorBaseEENKUlvE_clEvENKUlvE_clEvEUlhhE_EEEEvS5_RKT_EUliE_EEviT1_)
        .other          _ZN2at6native18elementwise_kernelILi128ELi4EZNS0_15gpu_kernel_implINS0_13BUnaryFunctorIhhhZZZNS0_21heaviside_kernel_cudaERNS_18TensorIteratorBaseEENKUlvE_clEvENKUlvE_clEvEUlhhE_EEEEvS5_RKT_EUliE_EEviT1_,@"STO_CUDA_ENTRY STV_DEFAULT"
_ZN2at6native18elementwise_kernelILi128ELi4EZNS0_15gpu_kernel_implINS0_13BUnaryFunctorIhhhZZZNS0_21heaviside_kernel_cudaERNS_18TensorIteratorBaseEENKUlvE_clEvENKUlvE_clEvEUlhhE_EEEEvS5_RKT_EUliE_EEviT1_:
.text._ZN2at6native18elementwise_kernelILi128ELi4EZNS0_15gpu_kernel_implINS0_13BUnaryFunctorIhhhZZZNS0_21heaviside_kernel_cudaERNS_18TensorIteratorBaseEENKUlvE_clEvENKUlvE_clEvEUlhhE_EEEEvS5_RKT_EUliE_EEviT1_:
        /* <DEDUP_REMOVED lines=237> */
.L_x_18393:
        /* <DEDUP_REMOVED lines=18> */
.L_x_18397:
[----:B------:R0:W5:Y:S01]  /*0ff0*/  LDG.E.U8 R0, [R4.64] ;  /* 0x0000002404007981 */ /* 0x000162000c1e1100 */
[----:B------:R-:W-:Y:S05]  /*1000*/  BRA `(.L_x_18399) ;  /* 0x00000dc000007947 */ /* 0x000fea0003800000 */
.L_x_18396:
        /* <DEDUP_REMOVED lines=8> */
.L_x_18401:
[----:B------:R0:W5:Y:S01]  /*1090*/  LDG.E.U8 R0, [R4.64] ;  /* 0x0000002404007981 */ /* 0x000162000c1e1100 */
[----:B------:R-:W-:Y:S05]  /*10a0*/  BRA `(.L_x_18399) ;  /* 0x00000d2000007947 */ /* 0x000fea0003800000 */
.L_x_18400:
[----:B------:R0:W5:Y:S01]  /*10b0*/  LDG.E.U16 R0, [R4.64] ;  /* 0x0000002404007981 */ /* 0x000162000c1e1500 */
[----:B------:R-:W-:Y:S05]  /*10c0*/  BRA `(.L_x_18399) ;  /* 0x00000d0000007947 */ /* 0x000fea0003800000 */
.L_x_18395:
        /* <DEDUP_REMOVED lines=10> */
.L_x_18403:
[----:B------:R-:W2:Y:S02]  /*1170*/  LDG.E.U16 R2, [R4.64] ;  /* 0x0000002404027981 */ /* 0x000ea4000c1e1500 */
[----:B--2---:R-:W-:-:S06]  /*1180*/  HADD2.F32 R2, -RZ, R2.H0_H0 ;  /* 0x20000002ff027230 */ /* 0x004fcc0000004100 */
[----:B------:R-:W0:Y:S02]  /*1190*/  F2I.S64.TRUNC R2, R2 ;  /* 0x0000000200027311 */ /* 0x000e24000020d900 */
[----:B0-----:R-:W-:Y:S01]  /*11a0*/  PRMT R0, R2, 0x7610, R0 ;  /* 0x0000761002007816 */ /* 0x001fe20000000000 */
[----:B------:R-:W-:Y:S05]  /*11b0*/  BRA `(.L_x_18399) ;  /* 0x00000c1000007947 */ /* 0x000fea0003800000 */
.L_x_18402:
        /* <DEDUP_REMOVED lines=10> */
.L_x_18405:
[----:B------:R-:W2:Y:S02]  /*1260*/  LDG.E.U16 R4, [R4.64] ;  /* 0x0000002404047981 */ /* 0x000ea4000c1e1500 */
[----:B--2---:R-:W-:-:S06]  /*1270*/  HADD2.F32 R2, -RZ, R4.H0_H0 ;  /* 0x20000004ff027230 */ /* 0x004fcc0000004100 */
[----:B------:R-:W0:Y:S02]  /*1280*/  F2I.S64.TRUNC R2, R2 ;  /* 0x0000000200027311 */ /* 0x000e24000020d900 */
[----:B0-----:R-:W-:Y:S01]  /*1290*/  PRMT R0, R2, 0x7610, R0 ;  /* 0x0000761002007816 */ /* 0x001fe20000000000 */
[----:B------:R-:W-:Y:S05]  /*12a0*/  BRA `(.L_x_18399) ;  /* 0x00000b2000007947 */ /* 0x000fea0003800000 */
.L_x_18404:
[----:B------:R-:W2:Y:S02]  /*12b0*/  LDG.E.64 R2, [R4.64] ;  /* 0x0000002404027981 */ /* 0x000ea4000c1e1b00 */
[----:B--2---:R-:W0:Y:S02]  /*12c0*/  F2I.S64.F64.TRUNC R2, R2 ;  /* 0x0000000200027311 */ /* 0x004e24000030d900 */
[----:B0-----:R-:W-:Y:S01]  /*12d0*/  PRMT R0, R2, 0x7610, R0 ;  /* 0x0000761002007816 */ /* 0x001fe20000000000 */
[----:B------:R-:W-:Y:S05]  /*12e0*/  BRA `(.L_x_18399) ;  /* 0x00000ae000007947 */ /* 0x000fea0003800000 */
.L_x_18394:
        /* <DEDUP_REMOVED lines=12> */
.L_x_18408:
[----:B------:R-:W2:Y:S02]  /*13b0*/  LDG.E.64 R4, [R4.64] ;  /* 0x0000002404047981 */ /* 0x000ea4000c1e1b00 */
[----:B--2---:R-:W0:Y:S02]  /*13c0*/  F2I.S64.F64.TRUNC R2, R4 ;  /* 0x0000000400027311 */ /* 0x004e24000030d900 */
[----:B0-----:R-:W-:Y:S01]  /*13d0*/  PRMT R0, R2, 0x7610, R0 ;  /* 0x0000761002007816 */ /* 0x001fe20000000000 */
[----:B------:R-:W-:Y:S05]  /*13e0*/  BRA `(.L_x_18399) ;  /* 0x000009e000007947 */ /* 0x000fea0003800000 */
.L_x_18407:
        /* <DEDUP_REMOVED lines=28> */
.L_x_18410:
        /* <DEDUP_REMOVED lines=15> */
.L_x_18409:
[----:B------:R-:W2:Y:S02]  /*16a0*/  LDG.E.U16 R2, [R4.64] ;  /* 0x0000002404027981 */ /* 0x000ea4000c1e1500 */
[----:B--2---:R-:W-:-:S06]  /*16b0*/  PRMT R2, RZ, 0x5410, R2 ;  /* 0x00005410ff027816 */ /* 0x004fcc0000000002 */
[----:B------:R-:W0:Y:S02]  /*16c0*/  F2I.S64.TRUNC R2, R2 ;  /* 0x0000000200027311 */ /* 0x000e24000020d900 */
[----:B0-----:R-:W-:Y:S01]  /*16d0*/  PRMT R0, R2, 0x7610, R0 ;  /* 0x0000761002007816 */ /* 0x001fe20000000000 */
[----:B------:R-:W-:Y:S05]  /*16e0*/  BRA `(.L_x_18399) ;  /* 0x000006e000007947 */ /* 0x000fea0003800000 */
.L_x_18406:
        /* <DEDUP_REMOVED lines=10> */
.L_x_18413:
        /* <DEDUP_REMOVED lines=21> */
.L_x_18417:
[----:B------:R-:W-:Y:S05]  /*18e0*/  BSYNC B1 ;  /* 0x0000000000017941 */ /* 0x000fea0003800000 */
.L_x_18416:
[----:B------:R-:W-:Y:S01]  /*18f0*/  IMAD.SHL.U32 R2, R2, 0x100000, RZ ;  /* 0x0010000002027824 */ /* 0x000fe200078e00ff */
[----:B------:R-:W-:-:S04]  /*1900*/  LEA R3, R0, 0x3b800000, 0x17 ;  /* 0x3b80000000037811 */ /* 0x000fc800078eb8ff */
[----:B------:R-:W-:Y:S02]  /*1910*/  LOP3.LUT R2, R3, R2, R4, 0xfe, !PT ;  /* 0x0000000203027212 */ /* 0x000fe400078efe04 */
.L_x_18415:
[----:B------:R-:W-:Y:S05]  /*1920*/  BSYNC B0 ;  /* 0x0000000000007941 */ /* 0x000fea0003800000 */
.L_x_18414:
[----:B------:R-:W0:Y:S02]  /*1930*/  F2I.S64.TRUNC R2, R2 ;  /* 0x0000000200027311 */ /* 0x000e24000020d900 */
[----:B0-----:R-:W-:Y:S01]  /*1940*/  PRMT R0, R2, 0x7610, R0 ;  /* 0x0000761002007816 */ /* 0x001fe20000000000 */
[----:B------:R-:W-:Y:S05]  /*1950*/  BRA `(.L_x_18399) ;  /* 0x0000047000007947 */ /* 0x000fea0003800000 */
.L_x_18412:
        /* <DEDUP_REMOVED lines=21> */
.L_x_18421:
[----:B------:R-:W-:Y:S05]  /*1ab0*/  BSYNC B1 ;  /* 0x0000000000017941 */ /* 0x000fea0003800000 */
.L_x_18420:
[----:B------:R-:W-:Y:S01]  /*1ac0*/  IMAD.SHL.U32 R2, R2, 0x200000, RZ ;  /* 0x0020000002027824 */ /* 0x000fe200078e00ff */
[----:B------:R-:W-:-:S04]  /*1ad0*/  LEA R3, R0, 0x37800000, 0x17 ;  /* 0x3780000000037811 */ /* 0x000fc800078eb8ff */
[----:B------:R-:W-:Y:S02]  /*1ae0*/  LOP3.LUT R2, R3, R2, R4, 0xfe, !PT ;  /* 0x0000000203027212 */ /* 0x000fe400078efe04 */
.L_x_18419:
[----:B------:R-:W-:Y:S05]  /*1af0*/  BSYNC B0 ;  /* 0x0000000000007941 */ /* 0x000fea0003800000 */
.L_x_18418:
[----:B------:R-:W0:Y:S02]  /*1b00*/  F2I.S64.TRUNC R2, R2 ;  /* 0x0000000200027311 */ /* 0x000e24000020d900 */
[----:B0-----:R-:W-:Y:S01]  /*1b10*/  PRMT R0, R2, 0x7610, R0 ;  /* 0x0000761002007816 */ /* 0x001fe20000000000 */
[----:B------:R-:W-:Y:S05]  /*1b20*/  BRA `(.L_x_18399) ;  /* 0x000002a000007947 */ /* 0x000fea0003800000 */
.L_x_18411:
        /* <DEDUP_REMOVED lines=14> */
.L_x_18425:
[----:B------:R-:W-:Y:S05]  /*1c10*/  BSYNC B0 ;  /* 0x0000000000007941 */ /* 0x000fea0003800000 */
.L_x_18424:
[----:B------:R-:W0:Y:S02]  /*1c20*/  F2I.S64.TRUNC R2, R2 ;  /* 0x0000000200027311 */ /* 0x000e24000020d900 */
[----:B0-----:R-:W-:Y:S01]  /*1c30*/  PRMT R0, R2, 0x7610, R0 ;  /* 0x0000761002007816 */ /* 0x001fe20000000000 */
[----:B------:R-:W-:Y:S05]  /*1c40*/  BRA `(.L_x_18399) ;  /* 0x0000018000007947 */ /* 0x000fea0003800000 */
.L_x_18398:
        /* <DEDUP_REMOVED lines=21> */
.L_x_18423:
[----:B------:R0:W5:Y:S01]  /*1da0*/  LDG.E.U8 R0, [R4.64] ;  /* 0x0000002404007981 */ /* 0x000162000c1e1100 */
[----:B------:R-:W-:Y:S05]  /*1db0*/  BRA `(.L_x_18399) ;  /* 0x0000001000007947 */ /* 0x000fea0003800000 */
.L_x_18422:
[----:B------:R0:W5:Y:S02]  /*1dc0*/  LDG.E.U8 R0, [R4.64] ;  /* 0x0000002404007981 */ /* 0x000164000c1e1100 */
.L_x_18399:
[----:B0-----:R-:W0:Y:S01]  /*1dd0*/  LDC.U8 R5, c[0x0][0x372] ;  /* 0x0000dc80ff057b82 */ /* 0x001e220000000000 */
[----:B-----5:R-:W-:-:S04]  /*1de0*/  LOP3.LUT P0, RZ, R0, 0xff, RZ, 0xc0, !PT ;  /* 0x000000ff00ff7812 */ /* 0x020fc8000780c0ff */
[----:B------:R-:W-:-:S03]  /*1df0*/  SEL R3, RZ, 0x1, !P0 ;  /* 0x00000001ff037807 */ /* 0x000fc60004000000 */
[----:B------:R-:W1:Y:S01]  /*1e00*/  LDC.U8 R4, c[0x0][0x371] ;  /* 0x0000dc40ff047b82 */ /* 0x000e620000000000 */
[----:B0-----:R-:W-:-:S05]  /*1e10*/  PRMT R2, R5, 0x9910, RZ ;  /* 0x0000991005027816 */ /* 0x001fca00000000ff */
[----:B------:R-:W-:Y:S01]  /*1e20*/  IMAD.MOV.U32 R0, RZ, RZ, R2 ;  /* 0x000000ffff007224 */ /* 0x000fe200078e0002 */
[----:B-1----:R-:W-:-:S04]  /*1e30*/  @!P0 LOP3.LUT R3, R4, 0xff, RZ, 0xc0, !PT ;  /* 0x000000ff04038812 */ /* 0x002fc800078ec0ff */
        /* <DEDUP_REMOVED lines=12> */
.L_x_18429:
[----:B------:R0:W-:Y:S01]  /*1f00*/  STG.E.U8 [R16.64], R3 ;  /* 0x0000000310007986 */ /* 0x0001e2000c101124 */
[----:B------:R-:W-:Y:S05]  /*1f10*/  BRA `(.L_x_18431) ;  /* 0x00000e9000007947 */ /* 0x000fea0003800000 */
.L_x_18428:
        /* <DEDUP_REMOVED lines=10> */
.L_x_18433:
[----:B------:R-:W-:-:S05]  /*1fc0*/  LOP3.LUT R3, R3, 0xff, RZ, 0xc0, !PT ;  /* 0x000000ff03037812 */ /* 0x000fca00078ec0ff */
[----:B------:R0:W-:Y:S01]  /*1fd0*/  STG.E [R16.64], R3 ;  /* 0x0000000310007986 */ /* 0x0001e2000c101924 */
[----:B------:R-:W-:Y:S05]  /*1fe0*/  BRA `(.L_x_18431) ;  /* 0x00000dc000007947 */ /* 0x000fea0003800000 */
.L_x_18432:
[----:B------:R-:W-:-:S05]  /*1ff0*/  LOP3.LUT R3, R3, 0xff, RZ, 0xc0, !PT ;  /* 0x000000ff03037812 */ /* 0x000fca00078ec0ff */
[----:B------:R0:W-:Y:S01]  /*2000*/  STG.E.U16 [R16.64], R3 ;  /* 0x0000000310007986 */ /* 0x0001e2000c101524 */
[----:B------:R-:W-:Y:S05]  /*2010*/  BRA `(.L_x_18431) ;  /* 0x00000d9000007947 */ /* 0x000fea0003800000 */
.L_x_18427:
        /* <DEDUP_REMOVED lines=10> */
.L_x_18435:
[----:B------:R-:W-:-:S04]  /*20c0*/  LOP3.LUT R3, R3, 0xff, RZ, 0xc0, !PT ;  /* 0x000000ff03037812 */ /* 0x000fc800078ec0ff */
[----:B------:R-:W0:Y:S02]  /*20d0*/  I2F.U16 R0, R3 ;  /* 0x0000000300007306 */ /* 0x000e240000101000 */
[----:B0-----:R-:W-:-:S05]  /*20e0*/  F2FP.PACK_AB R0, RZ, R0 ;  /* 0x00000000ff00723e */ /* 0x001fca00000000ff */
[----:B------:R0:W-:Y:S01]  /*20f0*/  STG.E.U16 [R16.64], R0 ;  /* 0x0000000010007986 */ /* 0x0001e2000c101524 */
[----:B------:R-:W-:Y:S05]  /*2100*/  BRA `(.L_x_18431) ;  /* 0x00000ca000007947 */ /* 0x000fea0003800000 */
.L_x_18434:
        /* <DEDUP_REMOVED lines=11> */
.L_x_18437:
[----:B------:R-:W-:-:S06]  /*21c0*/  LOP3.LUT R3, R3, 0xff, RZ, 0xc0, !PT ;  /* 0x000000ff03037812 */ /* 0x000fcc00078ec0ff */
[----:B------:R-:W0:Y:S02]  /*21d0*/  I2F.U16 R3, R3 ;  /* 0x0000000300037306 */ /* 0x000e240000101000 */
[----:B0-----:R-:W-:-:S04]  /*21e0*/  F2FP.PACK_AB R3, RZ, R3 ;  /* 0x00000003ff03723e */ /* 0x001fc800000000ff */
[----:B------:R-:W-:-:S05]  /*21f0*/  PRMT R3, R3, 0x5410, RZ ;  /* 0x0000541003037816 */ /* 0x000fca00000000ff */
[----:B------:R0:W-:Y:S01]  /*2200*/  STG.E [R16.64], R3 ;  /* 0x0000000310007986 */ /* 0x0001e2000c101924 */
[----:B------:R-:W-:Y:S05]  /*2210*/  BRA `(.L_x_18431) ;  /* 0x00000b9000007947 */ /* 0x000fea0003800000 */
.L_x_18436:
[----:B------:R-:W-:-:S06]  /*2220*/  LOP3.LUT R3, R3, 0xff, RZ, 0xc0, !PT ;  /* 0x000000ff03037812 */ /* 0x000fcc00078ec0ff */
[----:B------:R-:W0:Y:S02]  /*2230*/  I2F.F64.U16 R2, R3 ;  /* 0x0000000300027312 */ /* 0x000e240000101800 */
[----:B0-----:R0:W-:Y:S01]  /*2240*/  STG.E.64 [R16.64], R2 ;  /* 0x0000000210007986 */ /* 0x0011e2000c101b24 */
[----:B------:R-:W-:Y:S05]  /*2250*/  BRA `(.L_x_18431) ;  /* 0x00000b5000007947 */ /* 0x000fea0003800000 */
.L_x_18426:
        /* <DEDUP_REMOVED lines=12> */
.L_x_18440:
[----:B------:R-:W-:Y:S01]  /*2320*/  LOP3.LUT R4, R3, 0xff, RZ, 0xc0, !PT ;  /* 0x000000ff03047812 */ /* 0x000fe200078ec0ff */
[----:B------:R-:W-:-:S05]  /*2330*/  CS2R R6, SRZ ;  /* 0x0000000000067805 */ /* 0x000fca000001ff00 */
[----:B------:R-:W0:Y:S02]  /*2340*/  I2F.F64.U16 R4, R4 ;  /* 0x0000000400047312 */ /* 0x000e240000101800 */
[----:B0-----:R0:W-:Y:S01]  /*2350*/  STG.E.128 [R16.64], R4 ;  /* 0x0000000410007986 */ /* 0x0011e2000c101d24 */
[----:B------:R-:W-:Y:S05]  /*2360*/  BRA `(.L_x_18431) ;  /* 0x00000a4000007947 */ /* 0x000fea0003800000 */
.L_x_18439:
        /* <DEDUP_REMOVED lines=22> */
.L_x_18444:
[----:B------:R-:W-:Y:S05]  /*24d0*/  BSYNC B0 ;  /* 0x0000000000007941 */ /* 0x000fea0003800000 */
.L_x_18443:
[----:B------:R-:W-:-:S05]  /*24e0*/  LOP3.LUT R3, R0, R3, RZ, 0xfc, !PT ;  /* 0x0000000300037212 */ /* 0x000fca00078efcff */
[----:B------:R0:W-:Y:S01]  /*24f0*/  STG.E.U8 [R16.64], R3 ;  /* 0x0000000310007986 */ /* 0x0001e2000c101124 */
[----:B------:R-:W-:Y:S05]  /*2500*/  BRA `(.L_x_18431) ;  /* 0x000008a000007947 */ /* 0x000fea0003800000 */
.L_x_18442:
        /* <DEDUP_REMOVED lines=14> */
.L_x_18446:
[----:B------:R-:W-:Y:S01]  /*25f0*/  IMAD.MOV.U32 R0, RZ, RZ, 0x7f ;  /* 0x0000007fff007424 */ /* 0x000fe200078e00ff */
[----:B------:R-:W-:-:S04]  /*2600*/  ISETP.GT.U32.AND P0, PT, R2, 0x7f800000, PT ;  /* 0x7f8000000200780c */ /* 0x000fc80003f04070 */
[----:B------:R-:W-:-:S04]  /*2610*/  SEL R0, R0, 0x7c, P0 ;  /* 0x0000007c00007807 */ /* 0x000fc80000000000 */
.L_x_18447:
[----:B------:R-:W-:Y:S05]  /*2620*/  BSYNC B0 ;  /* 0x0000000000007941 */ /* 0x000fea0003800000 */
.L_x_18445:
[----:B------:R-:W-:-:S04]  /*2630*/  LOP3.LUT R2, R3, 0x80000000, RZ, 0xc0, !PT ;  /* 0x8000000003027812 */ /* 0x000fc800078ec0ff */
[----:B------:R-:W-:-:S04]  /*2640*/  SHF.R.U32.HI R3, RZ, 0x18, R2 ;  /* 0x00000018ff037819 */ /* 0x000fc80000011602 */
[----:B------:R-:W-:-:S05]  /*2650*/  LOP3.LUT R3, R0, R3, RZ, 0xfc, !PT ;  /* 0x0000000300037212 */ /* 0x000fca00078efcff */
[----:B------:R0:W-:Y:S01]  /*2660*/  STG.E.U8 [R16.64], R3 ;  /* 0x0000000310007986 */ /* 0x0001e2000c101124 */
[----:B------:R-:W-:Y:S05]  /*2670*/  BRA `(.L_x_18431) ;  /* 0x0000073000007947 */ /* 0x000fea0003800000 */
.L_x_18441:
[----:B------:R-:W-:-:S04]  /*2680*/  LOP3.LUT R3, R3, 0xff, RZ, 0xc0, !PT ;  /* 0x000000ff03037812 */ /* 0x000fc800078ec0ff */
[----:B------:R-:W0:Y:S02]  /*2690*/  I2F.U16 R0, R3 ;  /* 0x0000000300007306 */ /* 0x000e240000101000 */
[----:B0-----:R-:W-:-:S05]  /*26a0*/  F2FP.BF16.PACK_AB R0, RZ, R0 ;  /* 0x00000000ff00723e */ /* 0x001fca00000010ff */
[----:B------:R0:W-:Y:S01]  /*26b0*/  STG.E.U16 [R16.64], R0 ;  /* 0x0000000010007986 */ /* 0x0001e2000c101524 */
[----:B------:R-:W-:Y:S05]  /*26c0*/  BRA `(.L_x_18431) ;  /* 0x000006e000007947 */ /* 0x000fea0003800000 */
.L_x_18438:
        /* <DEDUP_REMOVED lines=11> */
.L_x_18450:
        /* <DEDUP_REMOVED lines=18> */
.L_x_18453:
[----:B------:R-:W-:-:S04]  /*28a0*/  LOP3.LUT R2, R3, 0x80000000, RZ, 0xc0, !PT ;  /* 0x8000000003027812 */ /* 0x000fc800078ec0ff */
[----:B------:R-:W-:-:S04]  /*28b0*/  SHF.R.U32.HI R3, RZ, 0x18, R2 ;  /* 0x00000018ff037819 */ /* 0x000fc80000011602 */
[----:B------:R-:W-:-:S04]  /*28c0*/  LOP3.LUT R0, R0, R3, RZ, 0xfc, !PT ;  /* 0x0000000300007212 */ /* 0x000fc800078efcff */
[----:B------:R-:W-:Y:S02]  /*28d0*/  PRMT R8, R0, 0x7610, R8 ;  /* 0x0000761000087816 */ /* 0x000fe40000000008 */
.L_x_18452:
[----:B------:R-:W-:Y:S05]  /*28e0*/  BSYNC B0 ;  /* 0x0000000000007941 */ /* 0x000fea0003800000 */
.L_x_18451:
[----:B------:R0:W-:Y:S01]  /*28f0*/  STG.E.U8 [R16.64], R8 ;  /* 0x0000000810007986 */ /* 0x0001e2000c101124 */
[----:B------:R-:W-:Y:S05]  /*2900*/  BRA `(.L_x_18431) ;  /* 0x000004a000007947 */ /* 0x000fea0003800000 */
.L_x_18449:
        /* <DEDUP_REMOVED lines=18> */
.L_x_18456:
[----:B------:R-:W-:-:S04]  /*2a30*/  LOP3.LUT R2, R3, 0x80000000, RZ, 0xc0, !PT ;  /* 0x8000000003027812 */ /* 0x000fc800078ec0ff */
[----:B------:R-:W-:-:S04]  /*2a40*/  SHF.R.U32.HI R3, RZ, 0x18, R2 ;  /* 0x00000018ff037819 */ /* 0x000fc80000011602 */
[----:B------:R-:W-:-:S04]  /*2a50*/  LOP3.LUT R0, R0, R3, RZ, 0xfc, !PT ;  /* 0x0000000300007212 */ /* 0x000fc800078efcff */
[----:B------:R-:W-:Y:S02]  /*2a60*/  PRMT R8, R0, 0x7610, R8 ;  /* 0x0000761000087816 */ /* 0x000fe40000000008 */
.L_x_18455:
[----:B------:R-:W-:Y:S05]  /*2a70*/  BSYNC B0 ;  /* 0x0000000000007941 */ /* 0x000fea0003800000 */
.L_x_18454:
[----:B------:R0:W-:Y:S01]  /*2a80*/  STG.E.U8 [R16.64], R8 ;  /* 0x0000000810007986 */ /* 0x0001e2000c101124 */
[----:B------:R-:W-:Y:S05]  /*2a90*/  BRA `(.L_x_18431) ;  /* 0x0000031000007947 */ /* 0x000fea0003800000 */
.L_x_18448:
        /* <DEDUP_REMOVED lines=23> */
.L_x_18430:
        /* <DEDUP_REMOVED lines=20> */
.L_x_18458:
[----:B------:R-:W-:Y:S01]  /*2d50*/  LOP3.LUT R2, R3, 0xff, RZ, 0xc0, !PT ;  /* 0x000000ff03027812 */ /* 0x000fe200078ec0ff */
[----:B------:R-:W-:-:S05]  /*2d60*/  IMAD.MOV.U32 R3, RZ, RZ, RZ ;  /* 0x000000ffff037224 */ /* 0x000fca00078e00ff */
[----:B------:R0:W-:Y:S01]  /*2d70*/  STG.E.64 [R16.64], R2 ;  /* 0x0000000210007986 */ /* 0x0001e2000c101b24 */
[----:B------:R-:W-:Y:S05]  /*2d80*/  BRA `(.L_x_18431) ;  /* 0x0000002000007947 */ /* 0x000fea0003800000 */
.L_x_18457:
[----:B------:R-:W-:-:S05]  /*2d90*/  LOP3.LUT R3, R3, 0xff, RZ, 0xc0, !PT ;  /* 0x000000ff03037812 */ /* 0x000fca00078ec0ff */
[----:B------:R0:W-:Y:S02]  /*2da0*/  STG.E [R16.64], R3 ;  /* 0x0000000310007986 */ /* 0x0001e4000c101924 */
.L_x_18431:
[----:B------:R-:W-:-:S05]  /*2db0*/  IMAD R18, R18, 0x200, R23 ;  /* 0x0000020012127824 */ /* 0x000fca00078e0217 */
[----:B------:R-:W-:Y:S02]  /*2dc0*/  IADD3 R19, R18, 0x80, RZ ;  /* 0x0000008012137810 */ /* 0x000fe40007ffe0ff */
.L_x_18392:
[----:B------:R-:W-:Y:S05]  /*2dd0*/  BSYNC B6 ;  /* 0x0000000000067941 */ /* 0x000fea0003800000 */
.L_x_18391:
        /* <DEDUP_REMOVED lines=231> */
.L_x_18461:
        /* <DEDUP_REMOVED lines=18> */
.L_x_18465:
[----:B------:R0:W5:Y:S01]  /*3d70*/  LDG.E.U8 R0, [R4.64] ;  /* 0x0000002404007981 */ /* 0x000162000c1e1100 */
[----:B------:R-:W-:Y:S05]  /*3d80*/  BRA `(.L_x_18467) ;  /* 0x00000dc000007947 */ /* 0x000fea0003800000 */
.L_x_18464:
        /* <DEDUP_REMOVED lines=8> */
.L_x_18469:
[----:B------:R0:W5:Y:S01]  /*3e10*/  LDG.E.U8 R0, [R4.64] ;  /* 0x0000002404007981 */ /* 0x000162000c1e1100 */
[----:B------:R-:W-:Y:S05]  /*3e20*/  BRA `(.L_x_18467) ;  /* 0x00000d2000007947 */ /* 0x000fea0003800000 */
.L_x_18468:
[----:B------:R0:W5:Y:S01]  /*3e30*/  LDG.E.U16 R0, [R4.64] ;  /* 0x0000002404007981 */ /* 0x000162000c1e1500 */
[----:B------:R-:W-:Y:S05]  /*3e40*/  BRA `(.L_x_18467) ;  /* 0x00000d0000007947 */ /* 0x000fea0003800000 */
.L_x_18463:
        /* <DEDUP_REMOVED lines=10> */
.L_x_18471:
[----:B------:R-:W2:Y:S02]  /*3ef0*/  LDG.E.U16 R2, [R4.64] ;  /* 0x0000002404027981 */ /* 0x000ea4000c1e1500 */
[----:B--2---:R-:W-:-:S06]  /*3f00*/  HADD2.F32 R2, -RZ, R2.H0_H0 ;  /* 0x20000002ff027230 */ /* 0x004fcc0000004100 */
[----:B------:R-:W0:Y:S02]  /*3f10*/  F2I.S64.TRUNC R2, R2 ;  /* 0x0000000200027311 */ /* 0x000e24000020d900 */
[----:B0-----:R-:W-:Y:S01]  /*3f20*/  PRMT R0, R2, 0x7610, R0 ;  /* 0x0000761002007816 */ /* 0x001fe20000000000 */
[----:B------:R-:W-:Y:S05]  /*3f30*/  BRA `(.L_x_18467) ;  /* 0x00000c1000007947 */ /* 0x000fea0003800000 */
.L_x_18470:
        /* <DEDUP_REMOVED lines=10> */
.L_x_18473:
[----:B------:R-:W2:Y:S02]  /*3fe0*/  LDG.E.U16 R4, [R4.64] ;  /* 0x0000002404047981 */ /* 0x000ea4000c1e1500 */
[----:B--2---:R-:W-:-:S06]  /*3ff0*/  HADD2.F32 R2, -RZ, R4.H0_H0 ;  /* 0x20000004ff027230 */ /* 0x004fcc0000004100 */
[----:B------:R-:W0:Y:S02]  /*4000*/  F2I.S64.TRUNC R2, R2 ;  /* 0x0000000200027311 */ /* 0x000e24000020d900 */
[----:B0-----:R-:W-:Y:S01]  /*4010*/  PRMT R0, R2, 0x7610, R0 ;  /* 0x0000761002007816 */ /* 0x001fe20000000000 */
[----:B------:R-:W-:Y:S05]  /*4020*/  BRA `(.L_x_18467) ;  /* 0x00000b2000007947 */ /* 0x000fea0003800000 */
.L_x_18472:
[----:B------:R-:W2:Y:S02]  /*4030*/  LDG.E.64 R2, [R4.64] ;  /* 0x0000002404027981 */ /* 0x000ea4000c1e1b00 */
[----:B--2---:R-:W0:Y:S02]  /*4040*/  F2I.S64.F64.TRUNC R2, R2 ;  /* 0x0000000200027311 */ /* 0x004e24000030d900 */
[----:B0-----:R-:W-:Y:S01]  /*4050*/  PRMT R0, R2, 0x7610, R0 ;  /* 0x0000761002007816 */ /* 0x001fe20000000000 */
[----:B------:R-:W-:Y:S05]  /*4060*/  BRA `(.L_x_18467) ;  /* 0x00000ae000007947 */ /* 0x000fea0003800000 */
.L_x_18462:
        /* <DEDUP_REMOVED lines=12> */
.L_x_18476:
[----:B------:R-:W2:Y:S02]  /*4130*/  LDG.E.64 R4, [R4.64] ;  /* 0x0000002404047981 */ /* 0x000ea4000c1e1b00 */
[----:B--2---:R-:W0:Y:S02]  /*4140*/  F2I.S64.F64.TRUNC R2, R4 ;  /* 0x0000000400027311 */ /* 0x004e24000030d900 */
[----:B0-----:R-:W-:Y:S01]  /*4150*/  PRMT R0, R2, 0x7610, R0 ;  /* 0x0000761002007816 */ /* 0x001fe20000000000 */
[----:B------:R-:W-:Y:S05]  /*4160*/  BRA `(.L_x_18467) ;  /* 0x000009e000007947 */ /* 0x000fea0003800000 */
.L_x_18475:
        /* <DEDUP_REMOVED lines=28> */
.L_x_18478:
        /* <DEDUP_REMOVED lines=15> */
.L_x_18477:
[----:B------:R-:W2:Y:S02]  /*4420*/  LDG.E.U16 R2, [R4.64] ;  /* 0x0000002404027981 */ /* 0x000ea4000c1e1500 */
[----:B--2---:R-:W-:-:S06]  /*4430*/  PRMT R2, RZ, 0x5410, R2 ;  /* 0x00005410ff027816 */ /* 0x004fcc0000000002 */
[----:B------:R-:W0:Y:S02]  /*4440*/  F2I.S64.TRUNC R2, R2 ;  /* 0x0000000200027311 */ /* 0x000e24000020d900 */
[----:B0-----:R-:W-:Y:S01]  /*4450*/  PRMT R0, R2, 0x7610, R0 ;  /* 0x0000761002007816 */ /* 0x001fe20000000000 */
[----:B------:R-:W-:Y:S05]  /*4460*/  BRA `(.L_x_18467) ;  /* 0x000006e000007947 */ /* 0x000fea0003800000 */
.L_x_18474:
        /* <DEDUP_REMOVED lines=10> */
.L_x_18481:
        /* <DEDUP_REMOVED lines=21> */
.L_x_18485:
[----:B------:R-:W-:Y:S05]  /*4660*/  BSYNC B1 ;  /* 0x0000000000017941 */ /* 0x000fea0003800000 */
.L_x_18484:
[----:B------:R-:W-:Y:S01]  /*4670*/  IMAD.SHL.U32 R2, R2, 0x100000, RZ ;  /* 0x0010000002027824 */ /* 0x000fe200078e00ff */
[----:B------:R-:W-:-:S04]  /*4680*/  LEA R3, R0, 0x3b800000, 0x17 ;  /* 0x3b80000000037811 */ /* 0x000fc800078eb8ff */
[----:B------:R-:W-:Y:S02]  /*4690*/  LOP3.LUT R2, R3, R2, R4, 0xfe, !PT ;  /* 0x0000000203027212 */ /* 0x000fe400078efe04 */
.L_x_18483:
[----:B------:R-:W-:Y:S05]  /*46a0*/  BSYNC B0 ;  /* 0x0000000000007941 */ /* 0x000fea0003800000 */
.L_x_18482:
[----:B------:R-:W0:Y:S02]  /*46b0*/  F2I.S64.TRUNC R2, R2 ;  /* 0x0000000200027311 */ /* 0x000e24000020d900 */
[----:B0-----:R-:W-:Y:S01]  /*46c0*/  PRMT R0, R2, 0x7610, R0 ;  /* 0x0000761002007816 */ /* 0x001fe20000000000 */
[----:B------:R-:W-:Y:S05]  /*46d0*/  BRA `(.L_x_18467) ;  /* 0x0000047000007947 */ /* 0x000fea0003800000 */
.L_x_18480:
        /* <DEDUP_REMOVED lines=21> */
.L_x_18489:
[----:B------:R-:W-:Y:S05]  /*4830*/  BSYNC B1 ;  /* 0x0000000000017941 */ /* 0x000fea0003800000 */
.L_x_18488:
[----:B------:R-:W-:Y:S01]  /*4840*/  IMAD.SHL.U32 R2, R2, 0x200000, RZ ;  /* 0x0020000002027824 */ /* 0x000fe200078e00ff */
[----:B------:R-:W-:-:S04]  /*4850*/  LEA R3, R0, 0x37800000, 0x17 ;  /* 0x3780000000037811 */ /* 0x000fc800078eb8ff */
[----:B------:R-:W-:Y:S02]  /*4860*/  LOP3.LUT R2, R3, R2, R4, 0xfe, !PT ;  /* 0x0000000203027212 */ /* 0x000fe400078efe04 */
.L_x_18487:
[----:B------:R-:W-:Y:S05]  /*4870*/  BSYNC B0 ;  /* 0x0000000000007941 */ /* 0x000fea0003800000 */
.L_x_18486:
[----:B------:R-:W0:Y:S02]  /*4880*/  F2I.S64.TRUNC R2, R2 ;  /* 0x0000000200027311 */ /* 0x000e24000020d900 */
[----:B0-----:R-:W-:Y:S01]  /*4890*/  PRMT R0, R2, 0x7610, R0 ;  /* 0x0000761002007816 */ /* 0x001fe20000000000 */
[----:B------:R-:W-:Y:S05]  /*48a0*/  BRA `(.L_x_18467) ;  /* 0x000002a000007947 */ /* 0x000fea0003800000 */
.L_x_18479:
        /* <DEDUP_REMOVED lines=14> */
.L_x_18493:
[----:B------:R-:W-:Y:S05]  /*4990*/  BSYNC B0 ;  /* 0x0000000000007941 */ /* 0x000fea0003800000 */
.L_x_18492:
[----:B------:R-:W0:Y:S02]  /*49a0*/  F2I.S64.TRUNC R2, R2 ;  /* 0x0000000200027311 */ /* 0x000e24000020d900 */
[----:B0-----:R-:W-:Y:S01]  /*49b0*/  PRMT R0, R2, 0x7610, R0 ;  /* 0x0000761002007816 */ /* 0x001fe20000000000 */
[----:B------:R-:W-:Y:S05]  /*49c0*/  BRA `(.L_x_18467) ;  /* 0x0000018000007947 */ /* 0x000fea0003800000 */
.L_x_18466:
        /* <DEDUP_REMOVED lines=21> */
.L_x_18491:
[----:B------:R0:W5:Y:S01]  /*4b20*/  LDG.E.U8 R0, [R4.64] ;  /* 0x0000002404007981 */ /* 0x000162000c1e1100 */
[----:B------:R-:W-:Y:S05]  /*4b30*/  BRA `(.L_x_18467) ;  /* 0x0000001000007947 */ /* 0x000fea0003800000 */
.L_x_18490:
[----:B------:R0:W5:Y:S02]  /*4b40*/  LDG.E.U8 R0, [R4.64] ;  /* 0x0000002404007981 */ /* 0x000164000c1e1100 */
.L_x_18467:
        /* <DEDUP_REMOVED lines=19> */
.L_x_18497:
[----:B------:R0:W-:Y:S01]  /*4c80*/  STG.E.U8 [R16.64], R3 ;  /* 0x0000000310007986 */ /* 0x0001e2000c101124 */
[----:B------:R-:W-:Y:S05]  /*4c90*/  BRA `(.L_x_18499) ;  /* 0x00000e9000007947 */ /* 0x000fea0003800000 */
.L_x_18496:
        /* <DEDUP_REMOVED lines=10> */
.L_x_18501:
[----:B------:R-:W-:-:S05]  /*4d40*/  LOP3.LUT R3, R3, 0xff, RZ, 0xc0, !PT ;  /* 0x000000ff03037812 */ /* 0x000fca00078ec0ff */
[----:B------:R0:W-:Y:S01]  /*4d50*/  STG.E [R16.64], R3 ;  /* 0x0000000310007986 */ /* 0x0001e2000c101924 */
[----:B------:R-:W-:Y:S05]  /*4d60*/  BRA `(.L_x_18499) ;  /* 0x00000dc000007947 */ /* 0x000fea0003800000 */
.L_x_18500:
[----:B------:R-:W-:-:S05]  /*4d70*/  LOP3.LUT R3, R3, 0xff, RZ, 0xc0, !PT ;  /* 0x000000ff03037812 */ /* 0x000fca00078ec0ff */
[----:B------:R0:W-:Y:S01]  /*4d80*/  STG.E.U16 [R16.64], R3 ;  /* 0x0000000310007986 */ /* 0x0001e2000c101524 */
[----:B------:R-:W-:Y:S05]  /*4d90*/  BRA `(.L_x_18499) ;  /* 0x00000d9000007947 */ /* 0x000fea0003800000 */
.L_x_18495:
        /* <DEDUP_REMOVED lines=10> */
.L_x_18503:
[----:B------:R-:W-:-:S04]  /*4e40*/  LOP3.LUT R3, R3, 0xff, RZ, 0xc0, !PT ;  /* 0x000000ff03037812 */ /* 0x000fc800078ec0ff */
[----:B------:R-:W0:Y:S02]  /*4e50*/  I2F.U16 R0, R3 ;  /* 0x0000000300007306 */ /* 0x000e240000101000 */
[----:B0-----:R-:W-:-:S05]  /*4e60*/  F2FP.PACK_AB R0, RZ, R0 ;  /* 0x00000000ff00723e */ /* 0x001fca00000000ff */
[----:B------:R0:W-:Y:S01]  /*4e70*/  STG.E.U16 [R16.64], R0 ;  /* 0x0000000010007986 */ /* 0x0001e2000c101524 */
[----:B------:R-:W-:Y:S05]  /*4e80*/  BRA `(.L_x_18499) ;  /* 0x00000ca000007947 */ /* 0x000fea0003800000 */
.L_x_18502:
        /* <DEDUP_REMOVED lines=11> */
.L_x_18505:
[----:B------:R-:W-:-:S06]  /*4f40*/  LOP3.LUT R3, R3, 0xff, RZ, 0xc0, !PT ;  /* 0x000000ff03037812 */ /* 0x000fcc00078ec0ff */
[----:B------:R-:W0:Y:S02]  /*4f50*/  I2F.U16 R3, R3 ;  /* 0x0000000300037306 */ /* 0x000e240000101000 */
[----:B0-----:R-:W-:-:S04]  /*4f60*/  F2FP.PACK_AB R3, RZ, R3 ;  /* 0x00000003ff03723e */ /* 0x001fc800000000ff */
[----:B------:R-:W-:-:S05]  /*4f70*/  PRMT R3, R3, 0x5410, RZ ;  /* 0x0000541003037816 */ /* 0x000fca00000000ff */
[----:B------:R0:W-:Y:S01]  /*4f80*/  STG.E [R16.64], R3 ;  /* 0x0000000310007986 */ /* 0x0001e2000c101924 */
[----:B------:R-:W-:Y:S05]  /*4f90*/  BRA `(.L_x_18499) ;  /* 0x00000b9000007947 */ /* 0x000fea0003800000 */
.L_x_18504:
[----:B------:R-:W-:-:S06]  /*4fa0*/  LOP3.LUT R3, R3, 0xff, RZ, 0xc0, !PT ;  /* 0x000000ff03037812 */ /* 0x000fcc00078ec0ff */
[----:B------:R-:W0:Y:S02]  /*4fb0*/  I2F.F64.U16 R2, R3 ;  /* 0x0000000300027312 */ /* 0x000e240000101800 */
[----:B0-----:R0:W-:Y:S01]  /*4fc0*/  STG.E.64 [R16.64], R2 ;  /* 0x0000000210007986 */ /* 0x0011e2000c101b24 */
[----:B------:R-:W-:Y:S05]  /*4fd0*/  BRA `(.L_x_18499) ;  /* 0x00000b5000007947 */ /* 0x000fea0003800000 */
.L_x_18494:
        /* <DEDUP_REMOVED lines=12> */
.L_x_18508:
[----:B------:R-:W-:Y:S01]  /*50a0*/  LOP3.LUT R4, R3, 0xff, RZ, 0xc0, !PT ;  /* 0x000000ff03047812 */ /* 0x000fe200078ec0ff */
[----:B------:R-:W-:-:S05]  /*50b0*/  CS2R R6, SRZ ;  /* 0x0000000000067805 */ /* 0x000fca000001ff00 */
[----:B------:R-:W0:Y:S02]  /*50c0*/  I2F.F64.U16 R4, R4 ;  /* 0x0000000400047312 */ /* 0x000e240000101800 */
[----:B0-----:R0:W-:Y:S01]  /*50d0*/  STG.E.128 [R16.64], R4 ;  /* 0x0000000410007986 */ /* 0x0011e2000c101d24 */
[----:B------:R-:W-:Y:S05]  /*50e0*/  BRA `(.L_x_18499) ;  /* 0x00000a4000007947 */ /* 0x000fea0003800000 */
.L_x_18507:
        /* <DEDUP_REMOVED lines=22> */
.L_x_18512:
[----:B------:R-:W-:Y:S05]  /*5250*/  BSYNC B0 ;  /* 0x0000000000007941 */ /* 0x000fea0003800000 */
.L_x_18511:
[----:B------:R-:W-:-:S05]  /*5260*/  LOP3.LUT R3, R0, R3, RZ, 0xfc, !PT ;  /* 0x0000000300037212 */ /* 0x000fca00078efcff */
[----:B------:R0:W-:Y:S01]  /*5270*/  STG.E.U8 [R16.64], R3 ;  /* 0x0000000310007986 */ /* 0x0001e2000c101124 */
[----:B------:R-:W-:Y:S05]  /*5280*/  BRA `(.L_x_18499) ;  /* 0x000008a000007947 */ /* 0x000fea0003800000 */
.L_x_18510:
        /* <DEDUP_REMOVED lines=14> */
.L_x_18514:
[----:B------:R-:W-:Y:S01]  /*5370*/  IMAD.MOV.U32 R0, RZ, RZ, 0x7f ;  /* 0x0000007fff007424 */ /* 0x000fe200078e00ff */
[----:B------:R-:W-:-:S04]  /*5380*/  ISETP.GT.U32.AND P0, PT, R2, 0x7f800000, PT ;  /* 0x7f8000000200780c */ /* 0x000fc80003f04070 */
[----:B------:R-:W-:-:S04]  /*5390*/  SEL R0, R0, 0x7c, P0 ;  /* 0x0000007c00007807 */ /* 0x000fc80000000000 */
.L_x_18515:
[----:B------:R-:W-:Y:S05]  /*53a0*/  BSYNC B0 ;  /* 0x0000000000007941 */ /* 0x000fea0003800000 */
.L_x_18513:
[----:B------:R-:W-:-:S04]  /*53b0*/  LOP3.LUT R2, R3, 0x80000000, RZ, 0xc0, !PT ;  /* 0x8000000003027812 */ /* 0x000fc800078ec0ff */
[----:B------:R-:W-:-:S04]  /*53c0*/  SHF.R.U32.HI R3, RZ, 0x18, R2 ;  /* 0x00000018ff037819 */ /* 0x000fc80000011602 */
[----:B------:R-:W-:-:S05]  /*53d0*/  LOP3.LUT R3, R0, R3, RZ, 0xfc, !PT ;  /* 0x0000000300037212 */ /* 0x000fca00078efcff */
[----:B------:R0:W-:Y:S01]  /*53e0*/  STG.E.U8 [R16.64], R3 ;  /* 0x0000000310007986 */ /* 0x0001e2000c101124 */
[----:B------:R-:W-:Y:S05]  /*53f0*/  BRA `(.L_x_18499) ;  /* 0x0000073000007947 */ /* 0x000fea0003800000 */
.L_x_18509:
[----:B------:R-:W-:-:S04]  /*5400*/  LOP3.LUT R3, R3, 0xff, RZ, 0xc0, !PT ;  /* 0x000000ff03037812 */ /* 0x000fc800078ec0ff */
[----:B------:R-:W0:Y:S02]  /*5410*/  I2F.U16 R0, R3 ;  /* 0x0000000300007306 */ /* 0x000e240000101000 */
[----:B0-----:R-:W-:-:S05]  /*5420*/  F2FP.BF16.PACK_AB R0, RZ, R0 ;  /* 0x00000000ff00723e */ /* 0x001fca00000010ff */
[----:B------:R0:W-:Y:S01]  /*5430*/  STG.E.U16 [R16.64], R0 ;  /* 0x0000000010007986 */ /* 0x0001e2000c101524 */
[----:B------:R-:W-:Y:S05]  /*5440*/  BRA `(.L_x_18499) ;  /* 0x000006e000007947 */ /* 0x000fea0003800000 */
.L_x_18506:
        /* <DEDUP_REMOVED lines=11> */
.L_x_18518:
        /* <DEDUP_REMOVED lines=18> */
.L_x_18521:
[----:B------:R-:W-:-:S04]  /*5620*/  LOP3.LUT R2, R3, 0x80000000, RZ, 0xc0, !PT ;  /* 0x8000000003027812 */ /* 0x000fc800078ec0ff */
[----:B------:R-:W-:-:S04]  /*5630*/  SHF.R.U32.HI R3, RZ, 0x18, R2 ;  /* 0x00000018ff037819 */ /* 0x000fc80000011602 */
[----:B------:R-:W-:-:S04]  /*5640*/  LOP3.LUT R0, R0, R3, RZ, 0xfc, !PT ;  /* 0x0000000300007212 */ /* 0x000fc800078efcff */
[----:B------:R-:W-:Y:S02]  /*5650*/  PRMT R8, R0, 0x7610, R8 ;  /* 0x0000761000087816 */ /* 0x000fe40000000008 */
.L_x_18520:
[----:B------:R-:W-:Y:S05]  /*5660*/  BSYNC B0 ;  /* 0x0000000000007941 */ /* 0x000fea0003800000 */
.L_x_18519:
[----:B------:R0:W-:Y:S01]  /*5670*/  STG.E.U8 [R16.64], R8 ;  /* 0x0000000810007986 */ /* 0x0001e2000c101124 */
[----:B------:R-:W-:Y:S05]  /*5680*/  BRA `(.L_x_18499) ;  /* 0x000004a000007947 */ /* 0x000fea0003800000 */
.L_x_18517:
        /* <DEDUP_REMOVED lines=18> */
.L_x_18524:
[----:B------:R-:W-:-:S04]  /*57b0*/  LOP3.LUT R2, R3, 0x80000000, RZ, 0xc0, !PT ;  /* 0x8000000003027812 */ /* 0x000fc800078ec0ff */
[----:B------:R-:W-:-:S04]  /*57c0*/  SHF.R.U32.HI R3, RZ, 0x18, R2 ;  /* 0x00000018ff037819 */ /* 0x000fc80000011602 */
[----:B------:R-:W-:-:S04]  /*57d0*/  LOP3.LUT R0, R0, R3, RZ, 0xfc, !PT ;  /* 0x0000000300007212 */ /* 0x000fc800078efcff */
[----:B------:R-:W-:Y:S02]  /*57e0*/  PRMT R8, R0, 0x7610, R8 ;  /* 0x0000761000087816 */ /* 0x000fe40000000008 */
.L_x_18523:
[----:B------:R-:W-:Y:S05]  /*57f0*/  BSYNC B0 ;  /* 0x0000000000007941 */ /* 0x000fea0003800000 */
.L_x_18522:
[----:B------:R0:W-:Y:S01]  /*5800*/  STG.E.U8 [R16.64], R8 ;  /* 0x0000000810007986 */ /* 0x0001e2000c101124 */
[----:B------:R-:W-:Y:S05]  /*5810*/  BRA `(.L_x_18499) ;  /* 0x0000031000007947 */ /* 0x000fea0003800000 */
.L_x_18516:
        /* <DEDUP_REMOVED lines=23> */
.L_x_18498:
        /* <DEDUP_REMOVED lines=20> */
.L_x_18526:
[----:B------:R-:W-:Y:S01]  /*5ad0*/  LOP3.LUT R2, R3, 0xff, RZ, 0xc0, !PT ;  /* 0x000000ff03027812 */ /* 0x000fe200078ec0ff */
[----:B------:R-:W-:-:S05]  /*5ae0*/  IMAD.MOV.U32 R3, RZ, RZ, RZ ;  /* 0x000000ffff037224 */ /* 0x000fca00078e00ff */
[----:B------:R0:W-:Y:S01]  /*5af0*/  STG.E.64 [R16.64], R2 ;  /* 0x0000000210007986 */ /* 0x0001e2000c101b24 */
[----:B------:R-:W-:Y:S05]  /*5b00*/  BRA `(.L_x_18499) ;  /* 0x0000002000007947 */ /* 0x000fea0003800000 */
.L_x_18525:
[----:B------:R-:W-:-:S05]  /*5b10*/  LOP3.LUT R3, R3, 0xff, RZ, 0xc0, !PT ;  /* 0x000000ff03037812 */ /* 0x000fca00078ec0ff */
[----:B------:R0:W-:Y:S02]  /*5b20*/  STG.E [R16.64], R3 ;  /* 0x0000000310007986 */ /* 0x0001e4000c101924 */
.L_x_18499:
        /* <DEDUP_REMOVED lines=231> */
.L_x_18527:
        /* <DEDUP_REMOVED lines=18> */
.L_x_18531:
[----:B------:R0:W5:Y:S01]  /*6ac0*/  LDG.E.U8 R0, [R4.64] ;  /* 0x0000002404007981 */ /* 0x000162000c1e1100 */
[----:B------:R-:W-:Y:S05]  /*6ad0*/  BRA `(.L_x_18533) ;  /* 0x00000dc000007947 */ /* 0x000fea0003800000 */
.L_x_18530:
        /* <DEDUP_REMOVED lines=8> */
.L_x_18535:
[----:B------:R0:W5:Y:S01]  /*6b60*/  LDG.E.U8 R0, [R4.64] ;  /* 0x0000002404007981 */ /* 0x000162000c1e1100 */
[----:B------:R-:W-:Y:S05]  /*6b70*/  BRA `(.L_x_18533) ;  /* 0x00000d2000007947 */ /* 0x000fea0003800000 */
.L_x_18534:
[----:B------:R0:W5:Y:S01]  /*6b80*/  LDG.E.U16 R0, [R4.64] ;  /* 0x0000002404007981 */ /* 0x000162000c1e1500 */
[----:B------:R-:W-:Y:S05]  /*6b90*/  BRA `(.L_x_18533) ;  /* 0x00000d0000007947 */ /* 0x000fea0003800000 */
.L_x_18529:
        /* <DEDUP_REMOVED lines=10> */
.L_x_18537:
[----:B------:R-:W2:Y:S02]  /*6c40*/  LDG.E.U16 R2, [R4.64] ;  /* 0x0000002404027981 */ /* 0x000ea4000c1e1500 */
[----:B--2---:R-:W-:-:S06]  /*6c50*/  HADD2.F32 R2, -RZ, R2.H0_H0 ;  /* 0x20000002ff027230 */ /* 0x004fcc0000004100 */
[----:B------:R-:W0:Y:S02]  /*6c60*/  F2I.S64.TRUNC R2, R2 ;  /* 0x0000000200027311 */ /* 0x000e24000020d900 */
[----:B0-----:R-:W-:Y:S01]  /*6c70*/  PRMT R0, R2, 0x7610, R0 ;  /* 0x0000761002007816 */ /* 0x001fe20000000000 */
[----:B------:R-:W-:Y:S05]  /*6c80*/  BRA `(.L_x_18533) ;  /* 0x00000c1000007947 */ /* 0x000fea0003800000 */
.L_x_18536:
        /* <DEDUP_REMOVED lines=10> */
.L_x_18539:
[----:B------:R-:W2:Y:S02]  /*6d30*/  LDG.E.U16 R4, [R4.64] ;  /* 0x0000002404047981 */ /* 0x000ea4000c1e1500 */
[----:B--2---:R-:W-:-:S06]  /*6d40*/  HADD2.F32 R2, -RZ, R4.H0_H0 ;  /* 0x20000004ff027230 */ /* 0x004fcc0000004100 */
[----:B------:R-:W0:Y:S02]  /*6d50*/  F2I.S64.TRUNC R2, R2 ;  /* 0x0000000200027311 */ /* 0x000e24000020d900 */
[----:B0-----:R-:W-:Y:S01]  /*6d60*/  PRMT R0, R2, 0x7610, R0 ;  /* 0x0000761002007816 */ /* 0x001fe20000000000 */
[----:B------:R-:W-:Y:S05]  /*6d70*/  BRA `(.L_x_18533) ;  /* 0x00000b2000007947 */ /* 0x000fea0003800000 */
.L_x_18538:
[----:B------:R-:W2:Y:S02]  /*6d80*/  LDG.E.64 R2, [R4.64] ;  /* 0x0000002404027981 */ /* 0x000ea4000c1e1b00 */
[----:B--2---:R-:W0:Y:S02]  /*6d90*/  F2I.S64.F64.TRUNC R2, R2 ;  /* 0x0000000200027311 */ /* 0x004e24000030d900 */
[----:B0-----:R-:W-:Y:S01]  /*6da0*/  PRMT R0, R2, 0x7610, R0 ;  /* 0x0000761002007816 */ /* 0x001fe20000000000 */
[----:B------:R-:W-:Y:S05]  /*6db0*/  BRA `(.L_x_18533) ;  /* 0x00000ae000007947 */ /* 0x000fea0003800000 */
.L_x_18528:
        /* <DEDUP_REMOVED lines=12> */
.L_x_18542:
[----:B------:R-:W2:Y:S02]  /*6e80*/  LDG.E.64 R4, [R4.64] ;  /* 0x0000002404047981 */ /* 0x000ea4000c1e1b00 */
[----:B--2---:R-:W0:Y:S02]  /*6e90*/  F2I.S64.F64.TRUNC R2, R4 ;  /* 0x0000000400027311 */ /* 0x004e24000030d900 */
[----:B0-----:R-:W-:Y:S01]  /*6ea0*/  PRMT R0, R2, 0x7610, R0 ;  /* 0x0000761002007816 */ /* 0x001fe20000000000 */
[----:B------:R-:W-:Y:S05]  /*6eb0*/  BRA `(.L_x_18533) ;  /* 0x000009e000007947 */ /* 0x000fea0003800000 */
.L_x_18541:
        /* <DEDUP_REMOVED lines=28> */
.L_x_18544:
        /* <DEDUP_REMOVED lines=15> */
.L_x_18543:
[----:B------:R-:W2:Y:S02]  /*7170*/  LDG.E.U16 R2, [R4.64] ;  /* 0x0000002404027981 */ /* 0x000ea4000c1e1500 */
[----:B--2---:R-:W-:-:S06]  /*7180*/  PRMT R2, RZ, 0x5410, R2 ;  /* 0x00005410ff027816 */ /* 0x004fcc0000000002 */
[----:B------:R-:W0:Y:S02]  /*7190*/  F2I.S64.TRUNC R2, R2 ;  /* 0x0000000200027311 */ /* 0x000e24000020d900 */
[----:B0-----:R-:W-:Y:S01]  /*71a0*/  PRMT R0, R2, 0x7610, R0 ;  /* 0x0000761002007816 */ /* 0x001fe20000000000 */
[----:B------:R-:W-:Y:S05]  /*71b0*/  BRA `(.L_x_18533) ;  /* 0x000006e000007947 */ /* 0x000fea0003800000 */
.L_x_18540:
        /* <DEDUP_REMOVED lines=10> */
.L_x_18547:
        /* <DEDUP_REMOVED lines=21> */
.L_x_18551:
[----:B------:R-:W-:Y:S05]  /*73b0*/  BSYNC B1 ;  /* 0x0000000000017941 */ /* 0x000fea0003800000 */
.L_x_18550:
[----:B------:R-:W-:Y:S01]  /*73c0*/  IMAD.SHL.U32 R2, R2, 0x100000, RZ ;  /* 0x0010000002027824 */ /* 0x000fe200078e00ff */
[----:B------:R-:W-:-:S04]  /*73d0*/  LEA R3, R0, 0x3b800000, 0x17 ;  /* 0x3b80000000037811 */ /* 0x000fc800078eb8ff */
[----:B------:R-:W-:Y:S02]  /*73e0*/  LOP3.LUT R2, R3, R2, R4, 0xfe, !PT ;  /* 0x0000000203027212 */ /* 0x000fe400078efe04 */
.L_x_18549:
[----:B------:R-:W-:Y:S05]  /*73f0*/  BSYNC B0 ;  /* 0x0000000000007941 */ /* 0x000fea0003800000 */
.L_x_18548:
[----:B------:R-:W0:Y:S02]  /*7400*/  F2I.S64.TRUNC R2, R2 ;  /* 0x0000000200027311 */ /* 0x000e24000020d900 */
[----:B0-----:R-:W-:Y:S01]  /*7410*/  PRMT R0, R2, 0x7610, R0 ;  /* 0x0000761002007816 */ /* 0x001fe20000000000 */
[----:B------:R-:W-:Y:S05]  /*7420*/  BRA `(.L_x_18533) ;  /* 0x0000047000007947 */ /* 0x000fea0003800000 */
.L_x_18546:
        /* <DEDUP_REMOVED lines=21> */
.L_x_18555:
[----:B------:R-:W-:Y:S05]  /*7580*/  BSYNC B1 ;  /* 0x0000000000017941 */ /* 0x000fea0003800000 */
.L_x_18554:
[----:B------:R-:W-:Y:S01]  /*7590*/  IMAD.SHL.U32 R2, R2, 0x200000, RZ ;  /* 0x0020000002027824 */ /* 0x000fe200078e00ff */
[----:B------:R-:W-:-:S04]  /*75a0*/  LEA R3, R0, 0x37800000, 0x17 ;  /* 0x3780000000037811 */ /* 0x000fc800078eb8ff */
[----:B------:R-:W-:Y:S02]  /*75b0*/  LOP3.LUT R2, R3, R2, R4, 0xfe, !PT ;  /* 0x0000000203027212 */ /* 0x000fe400078efe04 */
.L_x_18553:
[----:B------:R-:W-:Y:S05]  /*75c0*/  BSYNC B0 ;  /* 0x0000000000007941 */ /* 0x000fea0003800000 */
.L_x_18552:
[----:B------:R-:W0:Y:S02]  /*75d0*/  F2I.S64.TRUNC R2, R2 ;  /* 0x0000000200027311 */ /* 0x000e24000020d900 */
[----:B0-----:R-:W-:Y:S01]  /*75e0*/  PRMT R0, R2, 0x7610, R0 ;  /* 0x0000761002007816 */ /* 0x001fe20000000000 */
[----:B------:R-:W-:Y:S05]  /*75f0*/  BRA `(.L_x_18533) ;  /* 0x000002a000007947 */ /* 0x000fea0003800000 */
.L_x_18545:
        /* <DEDUP_REMOVED lines=14> */
.L_x_18559:
[----:B------:R-:W-:Y:S05]  /*76e0*/  BSYNC B0 ;  /* 0x0000000000007941 */ /* 0x000fea0003800000 */
.L_x_18558:
[----:B------:R-:W0:Y:S02]  /*76f0*/  F2I.S64.TRUNC R2, R2 ;  /* 0x0000000200027311 */ /* 0x000e24000020d900 */
[----:B0-----:R-:W-:Y:S01]  /*7700*/  PRMT R0, R2, 0x7610, R0 ;  /* 0x0000761002007816 */ /* 0x001fe20000000000 */
[----:B------:R-:W-:Y:S05]  /*7710*/  BRA `(.L_x_18533) ;  /* 0x0000018000007947 */ /* 0x000fea0003800000 */
.L_x_18532:
        /* <DEDUP_REMOVED lines=21> */
.L_x_18557:
[----:B------:R0:W5:Y:S01]  /*7870*/  LDG.E.U8 R0, [R4.64] ;  /* 0x0000002404007981 */ /* 0x000162000c1e1100 */
[----:B------:R-:W-:Y:S05]  /*7880*/  BRA `(.L_x_18533) ;  /* 0x0000001000007947 */ /* 0x000fea0003800000 */
.L_x_18556:
[----:B------:R0:W5:Y:S02]  /*7890*/  LDG.E.U8 R0, [R4.64] ;  /* 0x0000002404007981 */ /* 0x000164000c1e1100 */
.L_x_18533:
        /* <DEDUP_REMOVED lines=19> */
.L_x_18563:
[----:B------:R0:W-:Y:S01]  /*79d0*/  STG.E.U8 [R16.64], R3 ;  /* 0x0000000310007986 */ /* 0x0001e2000c101124 */
[----:B------:R-:W-:Y:S05]  /*79e0*/  BRA `(.L_x_18565) ;  /* 0x00000e9000007947 */ /* 0x000fea0003800000 */
.L_x_18562:
        /* <DEDUP_REMOVED lines=10> */
.L_x_18567:
[----:B------:R-:W-:-:S05]  /*7a90*/  LOP3.LUT R3, R3, 0xff, RZ, 0xc0, !PT ;  /* 0x000000ff03037812 */ /* 0x000fca00078ec0ff */
[----:B------:R0:W-:Y:S01]  /*7aa0*/  STG.E [R16.64], R3 ;  /* 0x0000000310007986 */ /* 0x0001e2000c101924 */
[----:B------:R-:W-:Y:S05]  /*7ab0*/  BRA `(.L_x_18565) ;  /* 0x00000dc000007947 */ /* 0x000fea0003800000 */
.L_x_18566:
[----:B------:R-:W-:-:S05]  /*7ac0*/  LOP3.LUT R3, R3, 0xff, RZ, 0xc0, !PT ;  /* 0x000000ff03037812 */ /* 0x000fca00078ec0ff */
[----:B------:R0:W-:Y:S01]  /*7ad0*/  STG.E.U16 [R16.64], R3 ;  /* 0x0000000310007986 */ /* 0x0001e2000c101524 */
[----:B------:R-:W-:Y:S05]  /*7ae0*/  BRA `(.L_x_18565) ;  /* 0x00000d9000007947 */ /* 0x000fea0003800000 */
.L_x_18561:
        /* <DEDUP_REMOVED lines=10> */
.L_x_18569:
[----:B------:R-:W-:-:S04]  /*7b90*/  LOP3.LUT R3, R3, 0xff, RZ, 0xc0, !PT ;  /* 0x000000ff03037812 */ /* 0x000fc800078ec0ff */
[----:B------:R-:W0:Y:S02]  /*7ba0*/  I2F.U16 R0, R3 ;  /* 0x0000000300007306 */ /* 0x000e240000101000 */
[----:B0-----:R-:W-:-:S05]  /*7bb0*/  F2FP.PACK_AB R0, RZ, R0 ;  /* 0x00000000ff00723e */ /* 0x001fca00000000ff */
[----:B------:R0:W-:Y:S01]  /*7bc0*/  STG.E.U16 [R16.64], R0 ;  /* 0x0000000010007986 */ /* 0x0001e2000c101524 */
[----:B------:R-:W-:Y:S05]  /*7bd0*/  BRA `(.L_x_18565) ;  /* 0x00000ca000007947 */ /* 0x000fea0003800000 */
.L_x_18568:
        /* <DEDUP_REMOVED lines=11> */
.L_x_18571:
[----:B------:R-:W-:-:S06]  /*7c90*/  LOP3.LUT R3, R3, 0xff, RZ, 0xc0, !PT ;  /* 0x000000ff03037812 */ /* 0x000fcc00078ec0ff */
[----:B------:R-:W0:Y:S02]  /*7ca0*/  I2F.U16 R3, R3 ;  /* 0x0000000300037306 */ /* 0x000e240000101000 */
[----:B0-----:R-:W-:-:S04]  /*7cb0*/  F2FP.PACK_AB R3, RZ, R3 ;  /* 0x00000003ff03723e */ /* 0x001fc800000000ff */
[----:B------:R-:W-:-:S05]  /*7cc0*/  PRMT R3, R3, 0x5410, RZ ;  /* 0x0000541003037816 */ /* 0x000fca00000000ff */
[----:B------:R0:W-:Y:S01]  /*7cd0*/  STG.E [R16.64], R3 ;  /* 0x0000000310007986 */ /* 0x0001e2000c101924 */
[----:B------:R-:W-:Y:S05]  /*7ce0*/  BRA `(.L_x_18565) ;  /* 0x00000b9000007947 */ /* 0x000fea0003800000 */
.L_x_18570:
[----:B------:R-:W-:-:S06]  /*7cf0*/  LOP3.LUT R3, R3, 0xff, RZ, 0xc0, !PT ;  /* 0x000000ff03037812 */ /* 0x000fcc00078ec0ff */
[----:B------:R-:W0:Y:S02]  /*7d00*/  I2F.F64.U16 R2, R3 ;  /* 0x0000000300027312 */ /* 0x000e240000101800 */
[----:B0-----:R0:W-:Y:S01]  /*7d10*/  STG.E.64 [R16.64], R2 ;  /* 0x0000000210007986 */ /* 0x0011e2000c101b24 */
[----:B------:R-:W-:Y:S05]  /*7d20*/  BRA `(.L_x_18565) ;  /* 0x00000b5000007947 */ /* 0x000fea0003800000 */
.L_x_18560:
        /* <DEDUP_REMOVED lines=12> */
.L_x_18574:
[----:B------:R-:W-:Y:S01]  /*7df0*/  LOP3.LUT R4, R3, 0xff, RZ, 0xc0, !PT ;  /* 0x000000ff03047812 */ /* 0x000fe200078ec0ff */
[----:B------:R-:W-:-:S05]  /*7e00*/  CS2R R6, SRZ ;  /* 0x0000000000067805 */ /* 0x000fca000001ff00 */
[----:B------:R-:W0:Y:S02]  /*7e10*/  I2F.F64.U16 R4, R4 ;  /* 0x0000000400047312 */ /* 0x000e240000101800 */
[----:B0-----:R0:W-:Y:S01]  /*7e20*/  STG.E.128 [R16.64], R4 ;  /* 0x0000000410007986 */ /* 0x0011e2000c101d24 */
[----:B------:R-:W-:Y:S05]  /*7e30*/  BRA `(.L_x_18565) ;  /* 0x00000a4000007947 */ /* 0x000fea0003800000 */
.L_x_18573:
        /* <DEDUP_REMOVED lines=22> */
.L_x_18578:
[----:B------:R-:W-:Y:S05]  /*7fa0*/  BSYNC B0 ;  /* 0x0000000000007941 */ /* 0x000fea0003800000 */
.L_x_18577:
[----:B------:R-:W-:-:S05]  /*7fb0*/  LOP3.LUT R3, R0, R3, RZ, 0xfc, !PT ;  /* 0x0000000300037212 */ /* 0x000fca00078efcff */
[----:B------:R0:W-:Y:S01]  /*7fc0*/  STG.E.U8 [R16.64], R3 ;  /* 0x0000000310007986 */ /* 0x0001e2000c101124 */
[----:B------:R-:W-:Y:S05]  /*7fd0*/  BRA `(.L_x_18565) ;  /* 0x000008a000007947 */ /* 0x000fea0003800000 */
.L_x_18576:
        /* <DEDUP_REMOVED lines=14> */
.L_x_18580:
[----:B------:R-:W-:Y:S01]  /*80c0*/  IMAD.MOV.U32 R0, RZ, RZ, 0x7f ;  /* 0x0000007fff007424 */ /* 0x000fe200078e00ff */
[----:B------:R-:W-:-:S04]  /*80d0*/  ISETP.GT.U32.AND P0, PT, R2, 0x7f800000, PT ;  /* 0x7f8000000200780c */ /* 0x000fc80003f04070 */
[----:B------:R-:W-:-:S04]  /*80e0*/  SEL R0, R0, 0x7c, P0 ;  /* 0x0000007c00007807 */ /* 0x000fc80000000000 */
.L_x_18581:
[----:B------:R-:W-:Y:S05]  /*80f0*/  BSYNC B0 ;  /* 0x0000000000007941 */ /* 0x000fea0003800000 */
.L_x_18579:
[----:B------:R-:W-:-:S04]  /*8100*/  LOP3.LUT R2, R3, 0x80000000, RZ, 0xc0, !PT ;  /* 0x8000000003027812 */ /* 0x000fc800078ec0ff */
[----:B------:R-:W-:-:S04]  /*8110*/  SHF.R.U32.HI R3, RZ, 0x18, R2 ;  /* 0x00000018ff037819 */ /* 0x000fc80000011602 */
[----:B------:R-:W-:-:S05]  /*8120*/  LOP3.LUT R3, R0, R3, RZ, 0xfc, !PT ;  /* 0x0000000300037212 */ /* 0x000fca00078efcff */
[----:B------:R0:W-:Y:S01]  /*8130*/  STG.E.U8 [R16.64], R3 ;  /* 0x0000000310007986 */ /* 0x0001e2000c101124 */
[----:B------:R-:W-:Y:S05]  /*8140*/  BRA `(.L_x_18565) ;  /* 0x0000073000007947 */ /* 0x000fea0003800000 */
.L_x_18575:
[----:B------:R-:W-:-:S04]  /*8150*/  LOP3.LUT R3, R3, 0xff, RZ, 0xc0, !PT ;  /* 0x000000ff03037812 */ /* 0x000fc800078ec0ff */
[----:B------:R-:W0:Y:S02]  /*8160*/  I2F.U16 R0, R3 ;  /* 0x0000000300007306 */ /* 0x000e240000101000 */
[----:B0-----:R-:W-:-:S05]  /*8170*/  F2FP.BF16.PACK_AB R0, RZ, R0 ;  /* 0x00000000ff00723e */ /* 0x001fca00000010ff */
[----:B------:R0:W-:Y:S01]  /*8180*/  STG.E.U16 [R16.64], R0 ;  /* 0x0000000010007986 */ /* 0x0001e2000c101524 */
[----:B------:R-:W-:Y:S05]  /*8190*/  BRA `(.L_x_18565) ;  /* 0x000006e000007947 */ /* 0x000fea0003800000 */
.L_x_18572:
        /* <DEDUP_REMOVED lines=11> */
.L_x_18584:
        /* <DEDUP_REMOVED lines=18> */
.L_x_18587:
[----:B------:R-:W-:-:S04]  /*8370*/  LOP3.LUT R2, R3, 0x80000000, RZ, 0xc0, !PT ;  /* 0x8000000003027812 */ /* 0x000fc800078ec0ff */
[----:B------:R-:W-:-:S04]  /*8380*/  SHF.R.U32.HI R3, RZ, 0x18, R2 ;  /* 0x00000018ff037819 */ /* 0x000fc80000011602 */
[----:B------:R-:W-:-:S04]  /*8390*/  LOP3.LUT R0, R0, R3, RZ, 0xfc, !PT ;  /* 0x0000000300007212 */ /* 0x000fc800078efcff */
[----:B------:R-:W-:Y:S02]  /*83a0*/  PRMT R8, R0, 0x7610, R8 ;  /* 0x0000761000087816 */ /* 0x000fe40000000008 */
.L_x_18586:
[----:B------:R-:W-:Y:S05]  /*83b0*/  BSYNC B0 ;  /* 0x0000000000007941 */ /* 0x000fea0003800000 */
.L_x_18585:
[----:B------:R0:W-:Y:S01]  /*83c0*/  STG.E.U8 [R16.64], R8 ;  /* 0x0000000810007986 */ /* 0x0001e2000c101124 */
[----:B------:R-:W-:Y:S05]  /*83d0*/  BRA `(.L_x_18565) ;  /* 0x000004a000007947 */ /* 0x000fea0003800000 */
.L_x_18583:
        /* <DEDUP_REMOVED lines=18> */
.L_x_18590:
[----:B------:R-:W-:-:S04]  /*8500*/  LOP3.LUT R2, R3, 0x80000000, RZ, 0xc0, !PT ;  /* 0x8000000003027812 */ /* 0x000fc800078ec0ff */
[----:B------:R-:W-:-:S04]  /*8510*/  SHF.R.U32.HI R3, RZ, 0x18, R2 ;  /* 0x00000018ff037819 */ /* 0x000fc80000011602 */
[----:B------:R-:W-:-:S04]  /*8520*/  LOP3.LUT R0, R0, R3, RZ, 0xfc, !PT ;  /* 0x0000000300007212 */ /* 0x000fc800078efcff */
[----:B------:R-:W-:Y:S02]  /*8530*/  PRMT R8, R0, 0x7610, R8 ;  /* 0x0000761000087816 */ /* 0x000fe40000000008 */
.L_x_18589:
[----:B------:R-:W-:Y:S05]  /*8540*/  BSYNC B0 ;  /* 0x0000000000007941 */ /* 0x000fea0003800000 */
.L_x_18588:
[----:B------:R0:W-:Y:S01]  /*8550*/  STG.E.U8 [R16.64], R8 ;  /* 0x0000000810007986 */ /* 0x0001e2000c101124 */
[----:B------:R-:W-:Y:S05]  /*8560*/  BRA `(.L_x_18565) ;  /* 0x0000031000007947 */ /* 0x000fea0003800000 */
.L_x_18582:
        /* <DEDUP_REMOVED lines=23> */
.L_x_18564:
        /* <DEDUP_REMOVED lines=20> */
.L_x_18592:
[----:B------:R-:W-:Y:S01]  /*8820*/  LOP3.LUT R2, R3, 0xff, RZ, 0xc0, !PT ;  /* 0x000000ff03027812 */ /* 0x000fe200078ec0ff */
[----:B------:R-:W-:-:S05]  /*8830*/  IMAD.MOV.U32 R3, RZ, RZ, RZ ;  /* 0x000000ffff037224 */ /* 0x000fca00078e00ff */
[----:B------:R0:W-:Y:S01]  /*8840*/  STG.E.64 [R16.64], R2 ;  /* 0x0000000210007986 */ /* 0x0001e2000c101b24 */
[----:B------:R-:W-:Y:S05]  /*8850*/  BRA `(.L_x_18565) ;  /* 0x0000002000007947 */ /* 0x000fea0003800000 */
.L_x_18591:
[----:B------:R-:W-:-:S05]  /*8860*/  LOP3.LUT R3, R3, 0xff, RZ, 0xc0, !PT ;  /* 0x000000ff03037812 */ /* 0x000fca00078ec0ff */
[----:B------:R0:W-:Y:S02]  /*8870*/  STG.E [R16.64], R3 ;  /* 0x0000000310007986 */ /* 0x0001e4000c101924 */
.L_x_18565:
[----:B------:R-:W-:Y:S02]  /*8880*/  IADD3 R19, R19, 0x80, RZ ;  /* 0x0000008013137810 */ /* 0x000fe40007ffe0ff */
.L_x_18460:
[----:B------:R-:W-:Y:S05]  /*8890*/  BSYNC B6 ;  /* 0x0000000000067941 */ /* 0x000fea0003800000 */
.L_x_18459:
        /* <DEDUP_REMOVED lines=230> */
.L_x_18593:
        /* <DEDUP_REMOVED lines=18> */
.L_x_18597:
[----:B------:R0:W5:Y:S01]  /*9820*/  LDG.E.U8 R0, [R4.64] ;  /* 0x0000002404007981 */ /* 0x000162000c1e1100 */
[----:B------:R-:W-:Y:S05]  /*9830*/  BRA `(.L_x_18599) ;  /* 0x00000dc000007947 */ /* 0x000fea0003800000 */
.L_x_18596:
        /* <DEDUP_REMOVED lines=8> */
.L_x_18601:
[----:B------:R0:W5:Y:S01]  /*98c0*/  LDG.E.U8 R0, [R4.64] ;  /* 0x0000002404007981 */ /* 0x000162000c1e1100 */
[----:B------:R-:W-:Y:S05]  /*98d0*/  BRA `(.L_x_18599) ;  /* 0x00000d2000007947 */ /* 0x000fea0003800000 */
.L_x_18600:
[----:B------:R0:W5:Y:S01]  /*98e0*/  LDG.E.U16 R0, [R4.64] ;  /* 0x0000002404007981 */ /* 0x000162000c1e1500 */
[----:B------:R-:W-:Y:S05]  /*98f0*/  BRA `(.L_x_18599) ;  /* 0x00000d0000007947 */ /* 0x000fea0003800000 */
.L_x_18595:
        /* <DEDUP_REMOVED lines=10> */
.L_x_18603:
[----:B------:R-:W2:Y:S02]  /*99a0*/  LDG.E.U16 R2, [R4.64] ;  /* 0x0000002404027981 */ /* 0x000ea4000c1e1500 */
[----:B--2---:R-:W-:-:S06]  /*99b0*/  HADD2.F32 R2, -RZ, R2.H0_H0 ;  /* 0x20000002ff027230 */ /* 0x004fcc0000004100 */
[----:B------:R-:W0:Y:S02]  /*99c0*/  F2I.S64.TRUNC R2, R2 ;  /* 0x0000000200027311 */ /* 0x000e24000020d900 */
[----:B0-----:R-:W-:Y:S01]  /*99d0*/  PRMT R0, R2, 0x7610, R0 ;  /* 0x0000761002007816 */ /* 0x001fe20000000000 */
[----:B------:R-:W-:Y:S05]  /*99e0*/  BRA `(.L_x_18599) ;  /* 0x00000c1000007947 */ /* 0x000fea0003800000 */
.L_x_18602:
        /* <DEDUP_REMOVED lines=10> */
.L_x_18605:
[----:B------:R-:W2:Y:S02]  /*9a90*/  LDG.E.U16 R4, [R4.64] ;  /* 0x0000002404047981 */ /* 0x000ea4000c1e1500 */
[----:B--2---:R-:W-:-:S06]  /*9aa0*/  HADD2.F32 R2, -RZ, R4.H0_H0 ;  /* 0x20000004ff027230 */ /* 0x004fcc0000004100 */
[----:B------:R-:W0:Y:S02]  /*9ab0*/  F2I.S64.TRUNC R2, R2 ;  /* 0x0000000200027311 */ /* 0x000e24000020d900 */
[----:B0-----:R-:W-:Y:S01]  /*9ac0*/  PRMT R0, R2, 0x7610, R0 ;  /* 0x0000761002007816 */ /* 0x001fe20000000000 */
[----:B------:R-:W-:Y:S05]  /*9ad0*/  BRA `(.L_x_18599) ;  /* 0x00000b2000007947 */ /* 0x000fea0003800000 */
.L_x_18604:
[----:B------:R-:W2:Y:S02]  /*9ae0*/  LDG.E.64 R2, [R4.64] ;  /* 0x0000002404027981 */ /* 0x000ea4000c1e1b00 */
[----:B--2---:R-:W0:Y:S02]  /*9af0*/  F2I.S64.F64.TRUNC R2, R2 ;  /* 0x0000000200027311 */ /* 0x004e24000030d900 */
[----:B0-----:R-:W-:Y:S01]  /*9b00*/  PRMT R0, R2, 0x7610, R0 ;  /* 0x0000761002007816 */ /* 0x001fe20000000000 */
[----:B------:R-:W-:Y:S05]  /*9b10*/  BRA `(.L_x_18599) ;  /* 0x00000ae000007947 */ /* 0x000fea0003800000 */
.L_x_18594:
        /* <DEDUP_REMOVED lines=12> */
.L_x_18608:
[----:B------:R-:W2:Y:S02]  /*9be0*/  LDG.E.64 R4, [R4.64] ;  /* 0x0000002404047981 */ /* 0x000ea4000c1e1b00 */
[----:B--2---:R-:W0:Y:S02]  /*9bf0*/  F2I.S64.F64.TRUNC R2, R4 ;  /* 0x0000000400027311 */ /* 0x004e24000030d900 */
[----:B0-----:R-:W-:Y:S01]  /*9c00*/  PRMT R0, R2, 0x7610, R0 ;  /* 0x0000761002007816 */ /* 0x001fe20000000000 */
[----:B------:R-:W-:Y:S05]  /*9c10*/  BRA `(.L_x_18599) ;  /* 0x000009e000007947 */ /* 0x000fea0003800000 */
.L_x_18607:
        /* <DEDUP_REMOVED lines=28> */
.L_x_18610:
        /* <DEDUP_REMOVED lines=15> */
.L_x_18609:
[----:B------:R-:W2:Y:S02]  /*9ed0*/  LDG.E.U16 R2, [R4.64] ;  /* 0x0000002404027981 */ /* 0x000ea4000c1e1500 */
[----:B--2---:R-:W-:-:S06]  /*9ee0*/  PRMT R2, RZ, 0x5410, R2 ;  /* 0x00005410ff027816 */ /* 0x004fcc0000000002 */
[----:B------:R-:W0:Y:S02]  /*9ef0*/  F2I.S64.TRUNC R2, R2 ;  /* 0x0000000200027311 */ /* 0x000e24000020d900 */
[----:B0-----:R-:W-:Y:S01]  /*9f00*/  PRMT R0, R2, 0x7610, R0 ;  /* 0x0000761002007816 */ /* 0x001fe20000000000 */
[----:B------:R-:W-:Y:S05]  /*9f10*/  BRA `(.L_x_18599) ;  /* 0x000006e000007947 */ /* 0x000fea0003800000 */
.L_x_18606:
        /* <DEDUP_REMOVED lines=10> */
.L_x_18613:
        /* <DEDUP_REMOVED lines=21> */
.L_x_18617:
[----:B------:R-:W-:Y:S05]  /*a110*/  BSYNC B1 ;  /* 0x0000000000017941 */ /* 0x000fea0003800000 */
.L_x_18616:
[----:B------:R-:W-:Y:S01]  /*a120*/  IMAD.SHL.U32 R2, R2, 0x100000, RZ ;  /* 0x0010000002027824 */ /* 0x000fe200078e00ff */
[----:B------:R-:W-:-:S04]  /*a130*/  LEA R3, R0, 0x3b800000, 0x17 ;  /* 0x3b80000000037811 */ /* 0x000fc800078eb8ff */
[----:B------:R-:W-:Y:S02]  /*a140*/  LOP3.LUT R2, R3, R2, R4, 0xfe, !PT ;  /* 0x0000000203027212 */ /* 0x000fe400078efe04 */
.L_x_18615:
[----:B------:R-:W-:Y:S05]  /*a150*/  BSYNC B0 ;  /* 0x0000000000007941 */ /* 0x000fea0003800000 */
.L_x_18614:
[----:B------:R-:W0:Y:S02]  /*a160*/  F2I.S64.TRUNC R2, R2 ;  /* 0x0000000200027311 */ /* 0x000e24000020d900 */
[----:B0-----:R-:W-:Y:S01]  /*a170*/  PRMT R0, R2, 0x7610, R0 ;  /* 0x0000761002007816 */ /* 0x001fe20000000000 */
[----:B------:R-:W-:Y:S05]  /*a180*/  BRA `(.L_x_18599) ;  /* 0x0000047000007947 */ /* 0x000fea0003800000 */
.L_x_18612:
        /* <DEDUP_REMOVED lines=21> */
.L_x_18621:
[----:B------:R-:W-:Y:S05]  /*a2e0*/  BSYNC B1 ;  /* 0x0000000000017941 */ /* 0x000fea0003800000 */
.L_x_18620:
[----:B------:R-:W-:Y:S01]  /*a2f0*/  IMAD.SHL.U32 R2, R2, 0x200000, RZ ;  /* 0x0020000002027824 */ /* 0x000fe200078e00ff */
[----:B------:R-:W-:-:S04]  /*a300*/  LEA R3, R0, 0x37800000, 0x17 ;  /* 0x3780000000037811 */ /* 0x000fc800078eb8ff */
[----:B------:R-:W-:Y:S02]  /*a310*/  LOP3.LUT R2, R3, R2, R4, 0xfe, !PT ;  /* 0x0000000203027212 */ /* 0x000fe400078efe04 */
.L_x_18619:
[----:B------:R-:W-:Y:S05]  /*a320*/  BSYNC B0 ;  /* 0x0000000000007941 */ /* 0x000fea0003800000 */
.L_x_18618:
[----:B------:R-:W0:Y:S02]  /*a330*/  F2I.S64.TRUNC R2, R2 ;  /* 0x0000000200027311 */ /* 0x000e24000020d900 */
[----:B0-----:R-:W-:Y:S01]  /*a340*/  PRMT R0, R2, 0x7610, R0 ;  /* 0x0000761002007816 */ /* 0x001fe20000000000 */
[----:B------:R-:W-:Y:S05]  /*a350*/  BRA `(.L_x_18599) ;  /* 0x000002a000007947 */ /* 0x000fea0003800000 */
.L_x_18611:
        /* <DEDUP_REMOVED lines=14> */
.L_x_18625:
[----:B------:R-:W-:Y:S05]  /*a440*/  BSYNC B0 ;  /* 0x0000000000007941 */ /* 0x000fea0003800000 */
.L_x_18624:
[----:B------:R-:W0:Y:S02]  /*a450*/  F2I.S64.TRUNC R2, R2 ;  /* 0x0000000200027311 */ /* 0x000e24000020d900 */
[----:B0-----:R-:W-:Y:S01]  /*a460*/  PRMT R0, R2, 0x7610, R0 ;  /* 0x0000761002007816 */ /* 0x001fe20000000000 */
[----:B------:R-:W-:Y:S05]  /*a470*/  BRA `(.L_x_18599) ;  /* 0x0000018000007947 */ /* 0x000fea0003800000 */
.L_x_18598:
        /* <DEDUP_REMOVED lines=21> */
.L_x_18623:
[----:B------:R0:W5:Y:S01]  /*a5d0*/  LDG.E.U8 R0, [R4.64] ;  /* 0x0000002404007981 */ /* 0x000162000c1e1100 */
[----:B------:R-:W-:Y:S05]  /*a5e0*/  BRA `(.L_x_18599) ;  /* 0x0000001000007947 */ /* 0x000fea0003800000 */
.L_x_18622:
[----:B------:R0:W5:Y:S02]  /*a5f0*/  LDG.E.U8 R0, [R4.64] ;  /* 0x0000002404007981 */ /* 0x000164000c1e1100 */
.L_x_18599:
        /* <DEDUP_REMOVED lines=19> */
.L_x_18629:
[----:B------:R-:W-:Y:S01]  /*a730*/  STG.E.U8 [R16.64], R3 ;  /* 0x0000000310007986 */ /* 0x000fe2000c101124 */
[----:B------:R-:W-:Y:S05]  /*a740*/  EXIT ;  /* 0x000000000000794d */ /* 0x000fea0003800000 */
.L_x_18628:
        /* <DEDUP_REMOVED lines=10> */
.L_x_18632:
[----:B------:R-:W-:-:S05]  /*a7f0*/  LOP3.LUT R3, R3, 0xff, RZ, 0xc0, !PT ;  /* 0x000000ff03037812 */ /* 0x000fca00078ec0ff */
[----:B------:R-:W-:Y:S01]  /*a800*/  STG.E [R16.64], R3 ;  /* 0x0000000310007986 */ /* 0x000fe2000c101924 */
[----:B------:R-:W-:Y:S05]  /*a810*/  EXIT ;  /* 0x000000000000794d */ /* 0x000fea0003800000 */
.L_x_18631:
[----:B------:R-:W-:-:S05]  /*a820*/  LOP3.LUT R3, R3, 0xff, RZ, 0xc0, !PT ;  /* 0x000000ff03037812 */ /* 0x000fca00078ec0ff */
[----:B------:R-:W-:Y:S01]  /*a830*/  STG.E.U16 [R16.64], R3 ;  /* 0x0000000310007986 */ /* 0x000fe2000c101524 */
[----:B------:R-:W-:Y:S05]  /*a840*/  EXIT ;  /* 0x000000000000794d */ /* 0x000fea0003800000 */
.L_x_18627:
        /* <DEDUP_REMOVED lines=10> */
.L_x_18634:
[----:B------:R-:W-:-:S04]  /*a8f0*/  LOP3.LUT R3, R3, 0xff, RZ, 0xc0, !PT ;  /* 0x000000ff03037812 */ /* 0x000fc800078ec0ff */
[----:B------:R-:W0:Y:S02]  /*a900*/  I2F.U16 R0, R3 ;  /* 0x0000000300007306 */ /* 0x000e240000101000 */
[----:B0-----:R-:W-:-:S05]  /*a910*/  F2FP.PACK_AB R0, RZ, R0 ;  /* 0x00000000ff00723e */ /* 0x001fca00000000ff */
[----:B------:R-:W-:Y:S01]  /*a920*/  STG.E.U16 [R16.64], R0 ;  /* 0x0000000010007986 */ /* 0x000fe2000c101524 */
[----:B------:R-:W-:Y:S05]  /*a930*/  EXIT ;  /* 0x000000000000794d */ /* 0x000fea0003800000 */
.L_x_18633:
        /* <DEDUP_REMOVED lines=11> */
.L_x_18636:
[----:B------:R-:W-:-:S06]  /*a9f0*/  LOP3.LUT R3, R3, 0xff, RZ, 0xc0, !PT ;  /* 0x000000ff03037812 */ /* 0x000fcc00078ec0ff */
[----:B------:R-:W0:Y:S02]  /*aa00*/  I2F.U16 R3, R3 ;  /* 0x0000000300037306 */ /* 0x000e240000101000 */
[----:B0-----:R-:W-:-:S04]  /*aa10*/  F2FP.PACK_AB R3, RZ, R3 ;  /* 0x00000003ff03723e */ /* 0x001fc800000000ff */
[----:B------:R-:W-:-:S05]  /*aa20*/  PRMT R3, R3, 0x5410, RZ ;  /* 0x0000541003037816 */ /* 0x000fca00000000ff */
[----:B------:R-:W-:Y:S01]  /*aa30*/  STG.E [R16.64], R3 ;  /* 0x0000000310007986 */ /* 0x000fe2000c101924 */
[----:B------:R-:W-:Y:S05]  /*aa40*/  EXIT ;  /* 0x000000000000794d */ /* 0x000fea0003800000 */
.L_x_18635:
[----:B------:R-:W-:-:S06]  /*aa50*/  LOP3.LUT R3, R3, 0xff, RZ, 0xc0, !PT ;  /* 0x000000ff03037812 */ /* 0x000fcc00078ec0ff */
[----:B------:R-:W0:Y:S02]  /*aa60*/  I2F.F64.U16 R2, R3 ;  /* 0x0000000300027312 */ /* 0x000e240000101800 */
[----:B0-----:R-:W-:Y:S01]  /*aa70*/  STG.E.64 [R16.64], R2 ;  /* 0x0000000210007986 */ /* 0x001fe2000c101b24 */
[----:B------:R-:W-:Y:S05]  /*aa80*/  EXIT ;  /* 0x000000000000794d */ /* 0x000fea0003800000 */
.L_x_18626:
        /* <DEDUP_REMOVED lines=12> */
.L_x_18639:
[----:B------:R-:W-:Y:S01]  /*ab50*/  LOP3.LUT R4, R3, 0xff, RZ, 0xc0, !PT ;  /* 0x000000ff03047812 */ /* 0x000fe200078ec0ff */
[----:B------:R-:W-:-:S05]  /*ab60*/  CS2R R6, SRZ ;  /* 0x0000000000067805 */ /* 0x000fca000001ff00 */
[----:B------:R-:W0:Y:S02]  /*ab70*/  I2F.F64.U16 R4, R4 ;  /* 0x0000000400047312 */ /* 0x000e240000101800 */
[----:B0-----:R-:W-:Y:S01]  /*ab80*/  STG.E.128 [R16.64], R4 ;  /* 0x0000000410007986 */ /* 0x001fe2000c101d24 */
[----:B------:R-:W-:Y:S05]  /*ab90*/  EXIT ;  /* 0x000000000000794d */ /* 0x000fea0003800000 */
.L_x_18638:
        /* <DEDUP_REMOVED lines=22> */
.L_x_18643:
[----:B------:R-:W-:Y:S05]  /*ad00*/  BSYNC B0 ;  /* 0x0000000000007941 */ /* 0x000fea0003800000 */
.L_x_18642:
[----:B------:R-:W-:-:S05]  /*ad10*/  LOP3.LUT R3, R0, R3, RZ, 0xfc, !PT ;  /* 0x0000000300037212 */ /* 0x000fca00078efcff */
[----:B------:R-:W-:Y:S01]  /*ad20*/  STG.E.U8 [R16.64], R3 ;  /* 0x0000000310007986 */ /* 0x000fe2000c101124 */
[----:B------:R-:W-:Y:S05]  /*ad30*/  EXIT ;  /* 0x000000000000794d */ /* 0x000fea0003800000 */
.L_x_18641:
        /* <DEDUP_REMOVED lines=14> */
.L_x_18645:
[----:B------:R-:W-:Y:S01]  /*ae20*/  IMAD.MOV.U32 R0, RZ, RZ, 0x7f ;  /* 0x0000007fff007424 */ /* 0x000fe200078e00ff */
[----:B------:R-:W-:-:S04]  /*ae30*/  ISETP.GT.U32.AND P0, PT, R2, 0x7f800000, PT ;  /* 0x7f8000000200780c */ /* 0x000fc80003f04070 */
[----:B------:R-:W-:-:S04]  /*ae40*/  SEL R0, R0, 0x7c, P0 ;  /* 0x0000007c00007807 */ /* 0x000fc80000000000 */
.L_x_18646:
[----:B------:R-:W-:Y:S05]  /*ae50*/  BSYNC B0 ;  /* 0x0000000000007941 */ /* 0x000fea0003800000 */
.L_x_18644:
[----:B------:R-:W-:-:S04]  /*ae60*/  LOP3.LUT R2, R3, 0x80000000, RZ, 0xc0, !PT ;  /* 0x8000000003027812 */ /* 0x000fc800078ec0ff */
[----:B------:R-:W-:-:S04]  /*ae70*/  SHF.R.U32.HI R3, RZ, 0x18, R2 ;  /* 0x00000018ff037819 */ /* 0x000fc80000011602 */
[----:B------:R-:W-:-:S05]  /*ae80*/  LOP3.LUT R3, R0, R3, RZ, 0xfc, !PT ;  /* 0x0000000300037212 */ /* 0x000fca00078efcff */
[----:B------:R-:W-:Y:S01]  /*ae90*/  STG.E.U8 [R16.64], R3 ;  /* 0x0000000310007986 */ /* 0x000fe2000c101124 */
[----:B------:R-:W-:Y:S05]  /*aea0*/  EXIT ;  /* 0x000000000000794d */ /* 0x000fea0003800000 */
.L_x_18640:
[----:B------:R-:W-:-:S04]  /*aeb0*/  LOP3.LUT R3, R3, 0xff, RZ, 0xc0, !PT ;  /* 0x000000ff03037812 */ /* 0x000fc800078ec0ff */
[----:B------:R-:W0:Y:S02]  /*aec0*/  I2F.U16 R0, R3 ;  /* 0x0000000300007306 */ /* 0x000e240000101000 */
[----:B0-----:R-:W-:-:S05]  /*aed0*/  F2FP.BF16.PACK_AB R0, RZ, R0 ;  /* 0x00000000ff00723e */ /* 0x001fca00000010ff */
[----:B------:R-:W-:Y:S01]  /*aee0*/  STG.E.U16 [R16.64], R0 ;  /* 0x0000000010007986 */ /* 0x000fe2000c101524 */
[----:B------:R-:W-:Y:S05]  /*aef0*/  EXIT ;  /* 0x000000000000794d */ /* 0x000fea0003800000 */
.L_x_18637:
        /* <DEDUP_REMOVED lines=11> */
.L_x_18649:
        /* <DEDUP_REMOVED lines=18> */
.L_x_18652:
[----:B------:R-:W-:-:S04]  /*b0d0*/  LOP3.LUT R2, R3, 0x80000000, RZ, 0xc0, !PT ;  /* 0x8000000003027812 */ /* 0x000fc800078ec0ff */
[----:B------:R-:W-:-:S04]  /*b0e0*/  SHF.R.U32.HI R3, RZ, 0x18, R2 ;  /* 0x00000018ff037819 */ /* 0x000fc80000011602 */
[----:B------:R-:W-:-:S04]  /*b0f0*/  LOP3.LUT R0, R0, R3, RZ, 0xfc, !PT ;  /* 0x0000000300007212 */ /* 0x000fc800078efcff */
[----:B------:R-:W-:Y:S02]  /*b100*/  PRMT R8, R0, 0x7610, R8 ;  /* 0x0000761000087816 */ /* 0x000fe40000000008 */
.L_x_18651:
[----:B------:R-:W-:Y:S05]  /*b110*/  BSYNC B0 ;  /* 0x0000000000007941 */ /* 0x000fea0003800000 */
.L_x_18650:
[----:B------:R-:W-:Y:S01]  /*b120*/  STG.E.U8 [R16.64], R8 ;  /* 0x0000000810007986 */ /* 0x000fe2000c101124 */
[----:B------:R-:W-:Y:S05]  /*b130*/  EXIT ;  /* 0x000000000000794d */ /* 0x000fea0003800000 */
.L_x_18648:
        /* <DEDUP_REMOVED lines=18> */
.L_x_18655:
[----:B------:R-:W-:-:S04]  /*b260*/  LOP3.LUT R2, R3, 0x80000000, RZ, 0xc0, !PT ;  /* 0x8000000003027812 */ /* 0x000fc800078ec0ff */
[----:B------:R-:W-:-:S04]  /*b270*/  SHF.R.U32.HI R3, RZ, 0x18, R2 ;  /* 0x00000018ff037819 */ /* 0x000fc80000011602 */
[----:B------:R-:W-:-:S04]  /*b280*/  LOP3.LUT R0, R0, R3, RZ, 0xfc, !PT ;  /* 0x0000000300007212 */ /* 0x000fc800078efcff */
[----:B------:R-:W-:Y:S02]  /*b290*/  PRMT R8, R0, 0x7610, R8 ;  /* 0x0000761000087816 */ /* 0x000fe40000000008 */
.L_x_18654:
[----:B------:R-:W-:Y:S05]  /*b2a0*/  BSYNC B0 ;  /* 0x0000000000007941 */ /* 0x000fea0003800000 */
.L_x_18653:
[----:B------:R-:W-:Y:S01]  /*b2b0*/  STG.E.U8 [R16.64], R8 ;  /* 0x0000000810007986 */ /* 0x000fe2000c101124 */
[----:B------:R-:W-:Y:S05]  /*b2c0*/  EXIT ;  /* 0x000000000000794d */ /* 0x000fea0003800000 */
.L_x_18647:
        /* <DEDUP_REMOVED lines=23> */
.L_x_18630:
        /* <DEDUP_REMOVED lines=20> */
.L_x_18657:
[----:B------:R-:W-:Y:S01]  /*b580*/  LOP3.LUT R2, R3, 0xff, RZ, 0xc0, !PT ;  /* 0x000000ff03027812 */ /* 0x000fe200078ec0ff */
[----:B------:R-:W-:-:S05]  /*b590*/  IMAD.MOV.U32 R3, RZ, RZ, RZ ;  /* 0x000000ffff037224 */ /* 0x000fca00078e00ff */
[----:B------:R-:W-:Y:S01]  /*b5a0*/  STG.E.64 [R16.64], R2 ;  /* 0x0000000210007986 */ /* 0x000fe2000c101b24 */
[----:B------:R-:W-:Y:S05]  /*b5b0*/  EXIT ;  /* 0x000000000000794d */ /* 0x000fea0003800000 */
.L_x_18656:
[----:B------:R-:W-:-:S05]  /*b5c0*/  LOP3.LUT R3, R3, 0xff, RZ, 0xc0, !PT ;  /* 0x000000ff03037812 */ /* 0x000fca00078ec0ff */
[----:B------:R-:W-:Y:S01]  /*b5d0*/  STG.E [R16.64], R3 ;  /* 0x0000000310007986 */ /* 0x000fe2000c101924 */
[----:B------:R-:W-:Y:S05]  /*b5e0*/  EXIT ;  /* 0x000000000000794d */ /* 0x000fea0003800000 */
.L_x_18658:
        /* <DEDUP_REMOVED lines=9> */
.L_x_30022:


//--------------------- .text._ZN2at6native27unrolled_elementwise_kernelINS0_13BUnaryFunctorIhhhZZZNS0_21heaviside_kernel_cudaERNS_18TensorIteratorBaseEENKUlvE_clEvENKUlvE_clEvEUlhhE_EESt5arrayIPcLm2EELi4E23TrivialOffsetCalculatorILi1EjESD_NS0_6memory12LoadWithCastILi1EEENSE_13StoreWithCastILi1EEEEEviT_T0_T2_T3_T4_T5_ --------------------------
	.section	.text._ZN2at6native27unrolled_elementwise_kernelINS0_13BUnaryFunctorIhhhZZZNS0_21heaviside_kernel_cudaERNS_18TensorIteratorBaseEENKUlvE_clEvENKUlvE_clEvEUlhhE_EESt5arrayIPcLm2EELi4E23TrivialOffsetCalculatorILi1EjESD_NS0_6memory12LoadWithCastILi1EEENSE_13StoreWithCastILi1EEEEEviT_T0_T2_T3_T4_T5_,"ax",@progbits
	.sectioninfo	@"SHI_REGISTERS=29"
	.align	128
        .global         _ZN2at6native27unrolled_elementwise_kernelINS0_13BUnaryFunctorIhhhZZZNS0_21heaviside_kernel_cudaERNS_18TensorIteratorBaseEENKUlvE_clEvENKUlvE_clEvEUlhhE_EESt5arrayIPcLm2EELi4E23TrivialOffsetCalculatorILi1EjESD_NS0_6memory12LoadWithCastILi1EEENSE_13StoreWithCastILi1EEEEEviT_T0_T2_T3_T4_T5_
        .type           _ZN2at6native27unrolled_elementwise_kernelINS0_13BUnaryFunctorIhhhZZZNS0_21heaviside_kernel_cudaERNS_18TensorIteratorBaseEENKUlvE_clEvENKUlvE_clEvEUlhhE_EESt5arrayIPcLm2EELi4E23TrivialOffsetCalculatorILi1EjESD_NS0_6memory12LoadWithCastILi1EEENSE_13StoreWithCastILi1EEEEEviT_T0_T2_T3_T4_T5_,@function
        .size           _ZN2at6native27unrolled_elementwise_kernelINS0_13BUnaryFunctorIhhhZZZNS0_21heaviside_kernel_cudaERNS_18TensorIteratorBaseEENKUlvE_clEvENKUlvE_clEvEUlhhE_EESt5arrayIPcLm2EELi4E23TrivialOffsetCalculatorILi1EjESD_NS0_6memory12LoadWithCastILi1EEENSE_13StoreWithCastILi1EEEEEviT_T0_T2_T3_T4_T5_,(.L_x_30023 - _ZN2at6native27unrolled_elementwise_kernelINS0_13BUnaryFunctorIhhhZZZNS0_21heaviside_kernel_cudaERNS_18TensorIteratorBaseEENKUlvE_clEvENKUlvE_clEvEUlhhE_EESt5arrayIPcLm2EELi4E23TrivialOffsetCalculatorILi1EjESD_NS0_6memory12LoadWithCastILi1EEENSE_13StoreWithCastILi1EEEEEviT_T0_T2_T3_T4_T5_)
        .other          _ZN2at6native27unrolled_elementwise_kernelINS0_13BUnaryFunctorIhhhZZZNS0_21heaviside_kernel_cudaERNS_18TensorIteratorBaseEENKUlvE_clEvENKUlvE_clEvEUlhhE_EESt5arrayIPcLm2EELi4E23TrivialOffsetCalculatorILi1EjESD_NS0_6memory12LoadWithCastILi1EEENSE_13StoreWithCastILi1EEEEEviT_T0_T2_T3_T4_T5_,@"STO_CUDA_ENTRY STV_DEFAULT"
_ZN2at6native27unrolled_elementwise_kernelINS0_13BUnaryFunctorIhhhZZZNS0_21heaviside_kernel_cudaERNS_18TensorIteratorBaseEENKUlvE_clEvENKUlvE_clEvEUlhhE_EESt5arrayIPcLm2EELi4E23TrivialOffsetCalculatorILi1EjESD_NS0_6memory12LoadWithCastILi1EEENSE_13StoreWithCastILi1EEEEEviT_T0_T2_T3_T4_T5_:
.text._ZN2at6native27unrolled_elementwise_kernelINS0_13BUnaryFunctorIhhhZZZNS0_21heaviside_kernel_cudaERNS_18TensorIteratorBaseEENKUlvE_clEvENKUlvE_clEvEUlhhE_EESt5arrayIPcLm2EELi4E23TrivialOffsetCalculatorILi1EjESD_NS0_6memory12LoadWithCastILi1EEENSE_13StoreWithCastILi1EEEEEviT_T0_T2_T3_T4_T5_:
        /* <DEDUP_REMOVED lines=29> */
.L_x_18664:
[----:B------:R0:W5:Y:S01]  /*01d0*/  LDG.E.U8 R23, [R4.64] ;  /* 0x0000002404177981 */ /* 0x000162000c1e1100 */
[----:B------:R-:W-:Y:S05]  /*01e0*/  BRA `(.L_x_18666) ;  /* 0x00000dd000007947 */ /* 0x000fea0003800000 */
.L_x_18663:
        /* <DEDUP_REMOVED lines=8> */
.L_x_18668:
[----:B------:R0:W5:Y:S01]  /*0270*/  LDG.E.U8 R23, [R4.64] ;  /* 0x0000002404177981 */ /* 0x000162000c1e1100 */
[----:B------:R-:W-:Y:S05]  /*0280*/  BRA `(.L_x_18666) ;  /* 0x00000d3000007947 */ /* 0x000fea0003800000 */
.L_x_18667:
[----:B------:R0:W5:Y:S01]  /*0290*/  LDG.E.U16 R23, [R4.64] ;  /* 0x0000002404177981 */ /* 0x000162000c1e1500 */
[----:B------:R-:W-:Y:S05]  /*02a0*/  BRA `(.L_x_18666) ;  /* 0x00000d1000007947 */ /* 0x000fea0003800000 */
.L_x_18662:
        /* <DEDUP_REMOVED lines=10> */
.L_x_18670:
[----:B------:R-:W2:Y:S02]  /*0350*/  LDG.E.U16 R2, [R4.64] ;  /* 0x0000002404027981 */ /* 0x000ea4000c1e1500 */
[----:B--2---:R-:W-:-:S06]  /*0360*/  HADD2.F32 R2, -RZ, R2.H0_H0 ;  /* 0x20000002ff027230 */ /* 0x004fcc0000004100 */
[----:B------:R-:W0:Y:S02]  /*0370*/  F2I.S64.TRUNC R2, R2 ;  /* 0x0000000200027311 */ /* 0x000e24000020d900 */
[----:B0-----:R-:W-:Y:S01]  /*0380*/  PRMT R23, R2, 0x7610, R23 ;  /* 0x0000761002177816 */ /* 0x001fe20000000017 */
[----:B------:R-:W-:Y:S05]  /*0390*/  BRA `(.L_x_18666) ;  /* 0x00000c2000007947 */ /* 0x000fea0003800000 */
.L_x_18669:
        /* <DEDUP_REMOVED lines=10> */
.L_x_18672:
[----:B------:R-:W2:Y:S02]  /*0440*/  LDG.E.U16 R4, [R4.64] ;  /* 0x0000002404047981 */ /* 0x000ea4000c1e1500 */
[----:B--2---:R-:W-:-:S06]  /*0450*/  HADD2.F32 R2, -RZ, R4.H0_H0 ;  /* 0x20000004ff027230 */ /* 0x004fcc0000004100 */
[----:B------:R-:W0:Y:S02]  /*0460*/  F2I.S64.TRUNC R2, R2 ;  /* 0x0000000200027311 */ /* 0x000e24000020d900 */
[----:B0-----:R-:W-:Y:S01]  /*0470*/  PRMT R23, R2, 0x7610, R23 ;  /* 0x0000761002177816 */ /* 0x001fe20000000017 */
[----:B------:R-:W-:Y:S05]  /*0480*/  BRA `(.L_x_18666) ;  /* 0x00000b3000007947 */ /* 0x000fea0003800000 */
.L_x_18671:
[----:B------:R-:W2:Y:S02]  /*0490*/  LDG.E.64 R2, [R4.64] ;  /* 0x0000002404027981 */ /* 0x000ea4000c1e1b00 */
[----:B--2---:R-:W0:Y:S02]  /*04a0*/  F2I.S64.F64.TRUNC R2, R2 ;  /* 0x0000000200027311 */ /* 0x004e24000030d900 */
[----:B0-----:R-:W-:Y:S01]  /*04b0*/  PRMT R23, R2, 0x7610, R23 ;  /* 0x0000761002177816 */ /* 0x001fe20000000017 */
[----:B------:R-:W-:Y:S05]  /*04c0*/  BRA `(.L_x_18666) ;  /* 0x00000af000007947 */ /* 0x000fea0003800000 */
.L_x_18661:
        /* <DEDUP_REMOVED lines=12> */
.L_x_18675:
[----:B------:R-:W2:Y:S02]  /*0590*/  LDG.E.64 R4, [R4.64] ;  /* 0x0000002404047981 */ /* 0x000ea4000c1e1b00 */
[----:B--2---:R-:W0:Y:S02]  /*05a0*/  F2I.S64.F64.TRUNC R2, R4 ;  /* 0x0000000400027311 */ /* 0x004e24000030d900 */
[----:B0-----:R-:W-:Y:S01]  /*05b0*/  PRMT R23, R2, 0x7610, R23 ;  /* 0x0000761002177816 */ /* 0x001fe20000000017 */
[----:B------:R-:W-:Y:S05]  /*05c0*/  BRA `(.L_x_18666) ;  /* 0x000009f000007947 */ /* 0x000fea0003800000 */
.L_x_18674:
        /* <DEDUP_REMOVED lines=28> */
.L_x_18677:
        /* <DEDUP_REMOVED lines=16> */
.L_x_18676:
[----:B------:R-:W2:Y:S02]  /*0890*/  LDG.E.U16 R2, [R4.64] ;  /* 0x0000002404027981 */ /* 0x000ea4000c1e1500 */
[----:B--2---:R-:W-:-:S06]  /*08a0*/  PRMT R2, RZ, 0x5410, R2 ;  /* 0x00005410ff027816 */ /* 0x004fcc0000000002 */
[----:B------:R-:W0:Y:S02]  /*08b0*/  F2I.S64.TRUNC R2, R2 ;  /* 0x0000000200027311 */ /* 0x000e24000020d900 */
[----:B0-----:R-:W-:Y:S01]  /*08c0*/  PRMT R23, R2, 0x7610, R23 ;  /* 0x0000761002177816 */ /* 0x001fe20000000017 */
[----:B------:R-:W-:Y:S05]  /*08d0*/  BRA `(.L_x_18666) ;  /* 0x000006e000007947 */ /* 0x000fea0003800000 */
.L_x_18673:
        /* <DEDUP_REMOVED lines=10> */
.L_x_18680:
        /* <DEDUP_REMOVED lines=21> */
.L_x_18684:
[----:B------:R-:W-:Y:S05]  /*0ad0*/  BSYNC B1 ;  /* 0x0000000000017941 */ /* 0x000fea0003800000 */
.L_x_18683:
[----:B------:R-:W-:Y:S01]  /*0ae0*/  IMAD.SHL.U32 R2, R2, 0x100000, RZ ;  /* 0x0010000002027824 */ /* 0x000fe200078e00ff */
[----:B------:R-:W-:-:S04]  /*0af0*/  LEA R3, R0, 0x3b800000, 0x17 ;  /* 0x3b80000000037811 */ /* 0x000fc800078eb8ff */
[----:B------:R-:W-:Y:S02]  /*0b00*/  LOP3.LUT R2, R3, R2, R4, 0xfe, !PT ;  /* 0x0000000203027212 */ /* 0x000fe400078efe04 */
.L_x_18682:
[----:B------:R-:W-:Y:S05]  /*0b10*/  BSYNC B0 ;  /* 0x0000000000007941 */ /* 0x000fea0003800000 */
.L_x_18681:
[----:B------:R-:W0:Y:S02]  /*0b20*/  F2I.S64.TRUNC R2, R2 ;  /* 0x0000000200027311 */ /* 0x000e24000020d900 */
[----:B0-----:R-:W-:Y:S01]  /*0b30*/  PRMT R23, R2, 0x7610, R23 ;  /* 0x0000761002177816 */ /* 0x001fe20000000017 */
[----:B------:R-:W-:Y:S05]  /*0b40*/  BRA `(.L_x_18666) ;  /* 0x0000047000007947 */ /* 0x000fea0003800000 */
.L_x_18679:
        /* <DEDUP_REMOVED lines=21> */
.L_x_18688:
[----:B------:R-:W-:Y:S05]  /*0ca0*/  BSYNC B1 ;  /* 0x0000000000017941 */ /* 0x000fea0003800000 */
.L_x_18687:
[----:B------:R-:W-:Y:S01]  /*0cb0*/  IMAD.SHL.U32 R2, R2, 0x200000, RZ ;  /* 0x0020000002027824 */ /* 0x000fe200078e00ff */
[----:B------:R-:W-:-:S04]  /*0cc0*/  LEA R3, R0, 0x37800000, 0x17 ;  /* 0x3780000000037811 */ /* 0x000fc800078eb8ff */
[----:B------:R-:W-:Y:S02]  /*0cd0*/  LOP3.LUT R2, R3, R2, R4, 0xfe, !PT ;  /* 0x0000000203027212 */ /* 0x000fe400078efe04 */
.L_x_18686:
[----:B------:R-:W-:Y:S05]  /*0ce0*/  BSYNC B0 ;  /* 0x0000000000007941 */ /* 0x000fea0003800000 */
.L_x_18685:
[----:B------:R-:W0:Y:S02]  /*0cf0*/  F2I.S64.TRUNC R2, R2 ;  /* 0x0000000200027311 */ /* 0x000e24000020d900 */
[----:B0-----:R-:W-:Y:S01]  /*0d00*/  PRMT R23, R2, 0x7610, R23 ;  /* 0x0000761002177816 */ /* 0x001fe20000000017 */
[----:B------:R-:W-:Y:S05]  /*0d10*/  BRA `(.L_x_18666) ;  /* 0x000002a000007947 */ /* 0x000fea0003800000 */
.L_x_18678:
        /* <DEDUP_REMOVED lines=14> */
.L_x_18692:
[----:B------:R-:W-:Y:S05]  /*0e00*/  BSYNC B0 ;  /* 0x0000000000007941 */ /* 0x000fea0003800000 */
.L_x_18691:
[----:B------:R-:W0:Y:S02]  /*0e10*/  F2I.S64.TRUNC R2, R2 ;  /* 0x0000000200027311 */ /* 0x000e24000020d900 */
[----:B0-----:R-:W-:Y:S01]  /*0e20*/  PRMT R23, R2, 0x7610, R23 ;  /* 0x0000761002177816 */ /* 0x001fe20000000017 */
[----:B------:R-:W-:Y:S05]  /*0e30*/  BRA `(.L_x_18666) ;  /* 0x0000018000007947 */ /* 0x000fea0003800000 */
.L_x_18665:
        /* <DEDUP_REMOVED lines=21> */
.L_x_18690:
[----:B------:R0:W5:Y:S01]  /*0f90*/  LDG.E.U8 R23, [R4.64] ;  /* 0x0000002404177981 */ /* 0x000162000c1e1100 */
[----:B------:R-:W-:Y:S05]  /*0fa0*/  BRA `(.L_x_18666) ;  /* 0x0000001000007947 */ /* 0x000fea0003800000 */
.L_x_18689:
[----:B------:R0:W5:Y:S02]  /*0fb0*/  LDG.E.U8 R23, [R4.64] ;  /* 0x0000002404177981 */ /* 0x000164000c1e1100 */
.L_x_18666:
[----:B------:R-:W1:Y:S02]  /*0fc0*/  S2R R19, SR_TID.X ;  /* 0x0000000000137919 */ /* 0x000e640000002100 */
[----:B-1----:R-:W-:Y:S02]  /*0fd0*/  IADD3 R19, R19, 0x80, RZ ;  /* 0x0000008013137810 */ /* 0x002fe40007ffe0ff */
.L_x_18660:
[----:B-1----:R-:W-:Y:S05]  /*0fe0*/  BSYNC B6 ;  /* 0x0000000000067941 */ /* 0x002fea0003800000 */
.L_x_18659:
        /* <DEDUP_REMOVED lines=21> */
.L_x_18698:
[----:B------:R0:W5:Y:S01]  /*1140*/  LDG.E.U8 R22, [R4.64] ;  /* 0x0000002404167981 */ /* 0x000162000c1e1100 */
[----:B------:R-:W-:Y:S05]  /*1150*/  BRA `(.L_x_18700) ;  /* 0x00000dc000007947 */ /* 0x000fea0003800000 */
.L_x_18697:
        /* <DEDUP_REMOVED lines=8> */
.L_x_18702:
[----:B------:R0:W5:Y:S01]  /*11e0*/  LDG.E.U8 R22, [R4.64] ;  /* 0x0000002404167981 */ /* 0x000162000c1e1100 */
[----:B------:R-:W-:Y:S05]  /*11f0*/  BRA `(.L_x_18700) ;  /* 0x00000d2000007947 */ /* 0x000fea0003800000 */
.L_x_18701:
[----:B------:R0:W5:Y:S01]  /*1200*/  LDG.E.U16 R22, [R4.64] ;  /* 0x0000002404167981 */ /* 0x000162000c1e1500 */
[----:B------:R-:W-:Y:S05]  /*1210*/  BRA `(.L_x_18700) ;  /* 0x00000d0000007947 */ /* 0x000fea0003800000 */
.L_x_18696:
        /* <DEDUP_REMOVED lines=10> */
.L_x_18704:
[----:B------:R-:W2:Y:S02]  /*12c0*/  LDG.E.U16 R2, [R4.64] ;  /* 0x0000002404027981 */ /* 0x000ea4000c1e1500 */
[----:B--2---:R-:W-:-:S06]  /*12d0*/  HADD2.F32 R2, -RZ, R2.H0_H0 ;  /* 0x20000002ff027230 */ /* 0x004fcc0000004100 */
[----:B------:R-:W0:Y:S02]  /*12e0*/  F2I.S64.TRUNC R2, R2 ;  /* 0x0000000200027311 */ /* 0x000e24000020d900 */
[----:B0-----:R-:W-:Y:S01]  /*12f0*/  PRMT R22, R2, 0x7610, R22 ;  /* 0x0000761002167816 */ /* 0x001fe20000000016 */
[----:B------:R-:W-:Y:S05]  /*1300*/  BRA `(.L_x_18700) ;  /* 0x00000c1000007947 */ /* 0x000fea0003800000 */
.L_x_18703:
        /* <DEDUP_REMOVED lines=10> */
.L_x_18706:
[----:B------:R-:W2:Y:S02]  /*13b0*/  LDG.E.U16 R4, [R4.64] ;  /* 0x0000002404047981 */ /* 0x000ea4000c1e1500 */
[----:B--2---:R-:W-:-:S06]  /*13c0*/  HADD2.F32 R2, -RZ, R4.H0_H0 ;  /* 0x20000004ff027230 */ /* 0x004fcc0000004100 */
[----:B------:R-:W0:Y:S02]  /*13d0*/  F2I.S64.TRUNC R2, R2 ;  /* 0x0000000200027311 */ /* 0x000e24000020d900 */
[----:B0-----:R-:W-:Y:S01]  /*13e0*/  PRMT R22, R2, 0x7610, R22 ;  /* 0x0000761002167816 */ /* 0x001fe20000000016 */
[----:B------:R-:W-:Y:S05]  /*13f0*/  BRA `(.L_x_18700) ;  /* 0x00000b2000007947 */ /* 0x000fea0003800000 */
.L_x_18705:
[----:B------:R-:W2:Y:S02]  /*1400*/  LDG.E.64 R2, [R4.64] ;  /* 0x0000002404027981 */ /* 0x000ea4000c1e1b00 */
[----:B--2---:R-:W0:Y:S02]  /*1410*/  F2I.S64.F64.TRUNC R2, R2 ;  /* 0x0000000200027311 */ /* 0x004e24000030d900 */
[----:B0-----:R-:W-:Y:S01]  /*1420*/  PRMT R22, R2, 0x7610, R22 ;  /* 0x0000761002167816 */ /* 0x001fe20000000016 */
[----:B------:R-:W-:Y:S05]  /*1430*/  BRA `(.L_x_18700) ;  /* 0x00000ae000007947 */ /* 0x000fea0003800000 */
.L_x_18695:
        /* <DEDUP_REMOVED lines=12> */
.L_x_18709:
[----:B------:R-:W2:Y:S02]  /*1500*/  LDG.E.64 R4, [R4.64] ;  /* 0x0000002404047981 */ /* 0x000ea4000c1e1b00 */
[----:B--2---:R-:W0:Y:S02]  /*1510*/  F2I.S64.F64.TRUNC R2, R4 ;  /* 0x0000000400027311 */ /* 0x004e24000030d900 */
[----:B0-----:R-:W-:Y:S01]  /*1520*/  PRMT R22, R2, 0x7610, R22 ;  /* 0x0000761002167816 */ /* 0x001fe20000000016 */
[----:B------:R-:W-:Y:S05]  /*1530*/  BRA `(.L_x_18700) ;  /* 0x000009e000007947 */ /* 0x000fea0003800000 */
.L_x_18708:
        /* <DEDUP_REMOVED lines=28> */
.L_x_18711:
        /* <DEDUP_REMOVED lines=15> */
.L_x_18710:
[----:B------:R-:W2:Y:S02]  /*17f0*/  LDG.E.U16 R2, [R4.64] ;  /* 0x0000002404027981 */ /* 0x000ea4000c1e1500 */
[----:B--2---:R-:W-:-:S06]  /*1800*/  PRMT R2, RZ, 0x5410, R2 ;  /* 0x00005410ff027816 */ /* 0x004fcc0000000002 */
[----:B------:R-:W0:Y:S02]  /*1810*/  F2I.S64.TRUNC R2, R2 ;  /* 0x0000000200027311 */ /* 0x000e24000020d900 */
[----:B0-----:R-:W-:Y:S01]  /*1820*/  PRMT R22, R2, 0x7610, R22 ;  /* 0x0000761002167816 */ /* 0x001fe20000000016 */
[----:B------:R-:W-:Y:S05]  /*1830*/  BRA `(.L_x_18700) ;  /* 0x000006e000007947 */ /* 0x000fea0003800000 */
.L_x_18707:
        /* <DEDUP_REMOVED lines=10> */
.L_x_18714:
        /* <DEDUP_REMOVED lines=21> */
.L_x_18718:
[----:B------:R-:W-:Y:S05]  /*1a30*/  BSYNC B1 ;  /* 0x0000000000017941 */ /* 0x000fea0003800000 */
.L_x_18717:
[----:B------:R-:W-:Y:S01]  /*1a40*/  IMAD.SHL.U32 R2, R2, 0x100000, RZ ;  /* 0x0010000002027824 */ /* 0x000fe200078e00ff */
[----:B------:R-:W-:-:S04]  /*1a50*/  LEA R3, R0, 0x3b800000, 0x17 ;  /* 0x3b80000000037811 */ /* 0x000fc800078eb8ff */
[----:B------:R-:W-:Y:S02]  /*1a60*/  LOP3.LUT R2, R3, R2, R4, 0xfe, !PT ;  /* 0x0000000203027212 */ /* 0x000fe400078efe04 */
.L_x_18716:
[----:B------:R-:W-:Y:S05]  /*1a70*/  BSYNC B0 ;  /* 0x0000000000007941 */ /* 0x000fea0003800000 */
.L_x_18715:
[----:B------:R-:W0:Y:S02]  /*1a80*/  F2I.S64.TRUNC R2, R2 ;  /* 0x0000000200027311 */ /* 0x000e24000020d900 */
[----:B0-----:R-:W-:Y:S01]  /*1a90*/  PRMT R22, R2, 0x7610, R22 ;  /* 0x0000761002167816 */ /* 0x001fe20000000016 */
[----:B------:R-:W-:Y:S05]  /*1aa0*/  BRA `(.L_x_18700) ;  /* 0x0000047000007947 */ /* 0x000fea0003800000 */
.L_x_18713:
        /* <DEDUP_REMOVED lines=21> */
.L_x_18722:
[----:B------:R-:W-:Y:S05]  /*1c00*/  BSYNC B1 ;  /* 0x0000000000017941 */ /* 0x000fea0003800000 */
.L_x_18721:
[----:B------:R-:W-:Y:S01]  /*1c10*/  IMAD.SHL.U32 R2, R2, 0x200000, RZ ;  /* 0x0020000002027824 */ /* 0x000fe200078e00ff */
[----:B------:R-:W-:-:S04]  /*1c20*/  LEA R3, R0, 0x37800000, 0x17 ;  /* 0x3780000000037811 */ /* 0x000fc800078eb8ff */
[----:B------:R-:W-:Y:S02]  /*1c30*/  LOP3.LUT R2, R3, R2, R4, 0xfe, !PT ;  /* 0x0000000203027212 */ /* 0x000fe400078efe04 */
.L_x_18720:
[----:B------:R-:W-:Y:S05]  /*1c40*/  BSYNC B0 ;  /* 0x0000000000007941 */ /* 0x000fea0003800000 */
.L_x_18719:
[----:B------:R-:W0:Y:S02]  /*1c50*/  F2I.S64.TRUNC R2, R2 ;  /* 0x0000000200027311 */ /* 0x000e24000020d900 */
[----:B0-----:R-:W-:Y:S01]  /*1c60*/  PRMT R22, R2, 0x7610, R22 ;  /* 0x0000761002167816 */ /* 0x001fe20000000016 */
[----:B------:R-:W-:Y:S05]  /*1c70*/  BRA `(.L_x_18700) ;  /* 0x000002a000007947 */ /* 0x000fea0003800000 */
.L_x_18712:
        /* <DEDUP_REMOVED lines=14> */
.L_x_18726:
[----:B------:R-:W-:Y:S05]  /*1d60*/  BSYNC B0 ;  /* 0x0000000000007941 */ /* 0x000fea0003800000 */
.L_x_18725:
[----:B------:R-:W0:Y:S02]  /*1d70*/  F2I.S64.TRUNC R2, R2 ;  /* 0x0000000200027311 */ /* 0x000e24000020d900 */
[----:B0-----:R-:W-:Y:S01]  /*1d80*/  PRMT R22, R2, 0x7610, R22 ;  /* 0x0000761002167816 */ /* 0x001fe20000000016 */
[----:B------:R-:W-:Y:S05]  /*1d90*/  BRA `(.L_x_18700) ;  /* 0x0000018000007947 */ /* 0x000fea0003800000 */
.L_x_18699:
        /* <DEDUP_REMOVED lines=21> */
.L_x_18724:
[----:B------:R0:W5:Y:S01]  /*1ef0*/  LDG.E.U8 R22, [R4.64] ;  /* 0x0000002404167981 */ /* 0x000162000c1e1100 */
[----:B------:R-:W-:Y:S05]  /*1f00*/  BRA `(.L_x_18700) ;  /* 0x0000001000007947 */ /* 0x000fea0003800000 */
.L_x_18723:
[----:B------:R0:W5:Y:S02]  /*1f10*/  LDG.E.U8 R22, [R4.64] ;  /* 0x0000002404167981 */ /* 0x000164000c1e1100 */
.L_x_18700:
[----:B------:R-:W-:-:S03]  /*1f20*/  IADD3 R19, R19, 0x80, RZ ;  /* 0x0000008013137810 */ /* 0x000fc60007ffe0ff */
.L_x_18694:
[----:B------:R-:W-:Y:S05]  /*1f30*/  BSYNC B6 ;  /* 0x0000000000067941 */ /* 0x000fea0003800000 */
.L_x_18693:
        /* <DEDUP_REMOVED lines=23> */
.L_x_18732:
[----:B------:R0:W5:Y:S01]  /*20b0*/  LDG.E.U8 R26, [R4.64] ;  /* 0x00000024041a7981 */ /* 0x000162000c1e1100 */
[----:B------:R-:W-:Y:S05]  /*20c0*/  BRA `(.L_x_18734) ;  /* 0x00000dc000007947 */ /* 0x000fea0003800000 */
.L_x_18731:
        /* <DEDUP_REMOVED lines=8> */
.L_x_18736:
[----:B------:R0:W5:Y:S01]  /*2150*/  LDG.E.U8 R26, [R4.64] ;  /* 0x00000024041a7981 */ /* 0x000162000c1e1100 */
[----:B------:R-:W-:Y:S05]  /*2160*/  BRA `(.L_x_18734) ;  /* 0x00000d2000007947 */ /* 0x000fea0003800000 */
.L_x_18735:
[----:B------:R0:W5:Y:S01]  /*2170*/  LDG.E.U16 R26, [R4.64] ;  /* 0x00000024041a7981 */ /* 0x000162000c1e1500 */
[----:B------:R-:W-:Y:S05]  /*2180*/  BRA `(.L_x_18734) ;  /* 0x00000d0000007947 */ /* 0x000fea0003800000 */
.L_x_18730:
        /* <DEDUP_REMOVED lines=10> */
.L_x_18738:
[----:B------:R-:W2:Y:S02]  /*2230*/  LDG.E.U16 R2, [R4.64] ;  /* 0x0000002404027981 */ /* 0x000ea4000c1e1500 */
[----:B--2---:R-:W-:-:S06]  /*2240*/  HADD2.F32 R2, -RZ, R2.H0_H0 ;  /* 0x20000002ff027230 */ /* 0x004fcc0000004100 */
[----:B------:R-:W0:Y:S02]  /*2250*/  F2I.S64.TRUNC R2, R2 ;  /* 0x0000000200027311 */ /* 0x000e24000020d900 */
[----:B0-----:R-:W-:Y:S01]  /*2260*/  PRMT R26, R2, 0x7610, R26 ;  /* 0x00007610021a7816 */ /* 0x001fe2000000001a */
[----:B------:R-:W-:Y:S05]  /*2270*/  BRA `(.L_x_18734) ;  /* 0x00000c1000007947 */ /* 0x000fea0003800000 */
.L_x_18737:
        /* <DEDUP_REMOVED lines=10> */
.L_x_18740:
[----:B------:R-:W2:Y:S02]  /*2320*/  LDG.E.U16 R4, [R4.64] ;  /* 0x0000002404047981 */ /* 0x000ea4000c1e1500 */
[----:B--2---:R-:W-:-:S06]  /*2330*/  HADD2.F32 R2, -RZ, R4.H0_H0 ;  /* 0x20000004ff027230 */ /* 0x004fcc0000004100 */
[----:B------:R-:W0:Y:S02]  /*2340*/  F2I.S64.TRUNC R2, R2 ;  /* 0x0000000200027311 */ /* 0x000e24000020d900 */
[----:B0-----:R-:W-:Y:S01]  /*2350*/  PRMT R26, R2, 0x7610, R26 ;  /* 0x00007610021a7816 */ /* 0x001fe2000000001a */
[----:B------:R-:W-:Y:S05]  /*2360*/  BRA `(.L_x_18734) ;  /* 0x00000b2000007947 */ /* 0x000fea0003800000 */
.L_x_18739:
[----:B------:R-:W2:Y:S02]  /*2370*/  LDG.E.64 R2, [R4.64] ;  /* 0x0000002404027981 */ /* 0x000ea4000c1e1b00 */
[----:B--2---:R-:W0:Y:S02]  /*2380*/  F2I.S64.F64.TRUNC R2, R2 ;  /* 0x0000000200027311 */ /* 0x004e24000030d900 */
[----:B0-----:R-:W-:Y:S01]  /*2390*/  PRMT R26, R2, 0x7610, R26 ;  /* 0x00007610021a7816 */ /* 0x001fe2000000001a */
[----:B------:R-:W-:Y:S05]  /*23a0*/  BRA `(.L_x_18734) ;  /* 0x00000ae000007947 */ /* 0x000fea0003800000 */
.L_x_18729:
        /* <DEDUP_REMOVED lines=12> */
.L_x_18743:
[----:B------:R-:W2:Y:S02]  /*2470*/  LDG.E.64 R4, [R4.64] ;  /* 0x0000002404047981 */ /* 0x000ea4000c1e1b00 */
[----:B--2---:R-:W0:Y:S02]  /*2480*/  F2I.S64.F64.TRUNC R2, R4 ;  /* 0x0000000400027311 */ /* 0x004e24000030d900 */
[----:B0-----:R-:W-:Y:S01]  /*2490*/  PRMT R26, R2, 0x7610, R26 ;  /* 0x00007610021a7816 */ /* 0x001fe2000000001a */
[----:B------:R-:W-:Y:S05]  /*24a0*/  BRA `(.L_x_18734) ;  /* 0x000009e000007947 */ /* 0x000fea0003800000 */
.L_x_18742:
        /* <DEDUP_REMOVED lines=28> */
.L_x_18745:
        /* <DEDUP_REMOVED lines=15> */
.L_x_18744:
[----:B------:R-:W2:Y:S02]  /*2760*/  LDG.E.U16 R2, [R4.64] ;  /* 0x0000002404027981 */ /* 0x000ea4000c1e1500 */
[----:B--2---:R-:W-:-:S06]  /*2770*/  PRMT R2, RZ, 0x5410, R2 ;  /* 0x00005410ff027816 */ /* 0x004fcc0000000002 */
[----:B------:R-:W0:Y:S02]  /*2780*/  F2I.S64.TRUNC R2, R2 ;  /* 0x0000000200027311 */ /* 0x000e24000020d900 */
[----:B0-----:R-:W-:Y:S01]  /*2790*/  PRMT R26, R2, 0x7610, R26 ;  /* 0x00007610021a7816 */ /* 0x001fe2000000001a */
[----:B------:R-:W-:Y:S05]  /*27a0*/  BRA `(.L_x_18734) ;  /* 0x000006e000007947 */ /* 0x000fea0003800000 */
.L_x_18741:
        /* <DEDUP_REMOVED lines=10> */
.L_x_18748:
        /* <DEDUP_REMOVED lines=21> */
.L_x_18752:
[----:B------:R-:W-:Y:S05]  /*29a0*/  BSYNC B1 ;  /* 0x0000000000017941 */ /* 0x000fea0003800000 */
.L_x_18751:
[----:B------:R-:W-:Y:S01]  /*29b0*/  IMAD.SHL.U32 R2, R2, 0x100000, RZ ;  /* 0x0010000002027824 */ /* 0x000fe200078e00ff */
[----:B------:R-:W-:-:S04]  /*29c0*/  LEA R3, R0, 0x3b800000, 0x17 ;  /* 0x3b80000000037811 */ /* 0x000fc800078eb8ff */
[----:B------:R-:W-:Y:S02]  /*29d0*/  LOP3.LUT R2, R3, R2, R4, 0xfe, !PT ;  /* 0x0000000203027212 */ /* 0x000fe400078efe04 */
.L_x_18750:
[----:B------:R-:W-:Y:S05]  /*29e0*/  BSYNC B0 ;  /* 0x0000000000007941 */ /* 0x000fea0003800000 */
.L_x_18749:
[----:B------:R-:W0:Y:S02]  /*29f0*/  F2I.S64.TRUNC R2, R2 ;  /* 0x0000000200027311 */ /* 0x000e24000020d900 */
[----:B0-----:R-:W-:Y:S01]  /*2a00*/  PRMT R26, R2, 0x7610, R26 ;  /* 0x00007610021a7816 */ /* 0x001fe2000000001a */
[----:B------:R-:W-:Y:S05]  /*2a10*/  BRA `(.L_x_18734) ;  /* 0x0000047000007947 */ /* 0x000fea0003800000 */
.L_x_18747:
        /* <DEDUP_REMOVED lines=21> */
.L_x_18756:
[----:B------:R-:W-:Y:S05]  /*2b70*/  BSYNC B1 ;  /* 0x0000000000017941 */ /* 0x000fea0003800000 */
.L_x_18755:
[----:B------:R-:W-:Y:S01]  /*2b80*/  IMAD.SHL.U32 R2, R2, 0x200000, RZ ;  /* 0x0020000002027824 */ /* 0x000fe200078e00ff */
[----:B------:R-:W-:-:S04]  /*2b90*/  LEA R3, R0, 0x37800000, 0x17 ;  /* 0x3780000000037811 */ /* 0x000fc800078eb8ff */
[----:B------:R-:W-:Y:S02]  /*2ba0*/  LOP3.LUT R2, R3, R2, R4, 0xfe, !PT ;  /* 0x0000000203027212 */ /* 0x000fe400078efe04 */
.L_x_18754:
[----:B------:R-:W-:Y:S05]  /*2bb0*/  BSYNC B0 ;  /* 0x0000000000007941 */ /* 0x000fea0003800000 */
.L_x_18753:
[----:B------:R-:W0:Y:S02]  /*2bc0*/  F2I.S64.TRUNC R2, R2 ;  /* 0x0000000200027311 */ /* 0x000e24000020d900 */
[----:B0-----:R-:W-:Y:S01]  /*2bd0*/  PRMT R26, R2, 0x7610, R26 ;  /* 0x00007610021a7816 */ /* 0x001fe2000000001a */
[----:B------:R-:W-:Y:S05]  /*2be0*/  BRA `(.L_x_18734) ;  /* 0x000002a000007947 */ /* 0x000fea0003800000 */
.L_x_18746:
        /* <DEDUP_REMOVED lines=14> */
.L_x_18760:
[----:B------:R-:W-:Y:S05]  /*2cd0*/  BSYNC B0 ;  /* 0x0000000000007941 */ /* 0x000fea0003800000 */
.L_x_18759:
[----:B------:R-:W0:Y:S02]  /*2ce0*/  F2I.S64.TRUNC R2, R2 ;  /* 0x0000000200027311 */ /* 0x000e24000020d900 */
[----:B0-----:R-:W-:Y:S01]  /*2cf0*/  PRMT R26, R2, 0x7610, R26 ;  /* 0x00007610021a7816 */ /* 0x001fe2000000001a */
[----:B------:R-:W-:Y:S05]  /*2d00*/  BRA `(.L_x_18734) ;  /* 0x0000018000007947 */ /* 0x000fea0003800000 */
.L_x_18733:
        /* <DEDUP_REMOVED lines=21> */
.L_x_18758:
[----:B------:R0:W5:Y:S01]  /*2e60*/  LDG.E.U8 R26, [R4.64] ;  /* 0x00000024041a7981 */ /* 0x000162000c1e1100 */
[----:B------:R-:W-:Y:S05]  /*2e70*/  BRA `(.L_x_18734) ;  /* 0x0000001000007947 */ /* 0x000fea0003800000 */
.L_x_18757:
[----:B------:R0:W5:Y:S02]  /*2e80*/  LDG.E.U8 R26, [R4.64] ;  /* 0x00000024041a7981 */ /* 0x000164000c1e1100 */
.L_x_18734:
[----:B------:R-:W-:-:S03]  /*2e90*/  IADD3 R19, R19, 0x80, RZ ;  /* 0x0000008013137810 */ /* 0x000fc60007ffe0ff */
.L_x_18728:
[----:B------:R-:W-:Y:S05]  /*2ea0*/  BSYNC B6 ;  /* 0x0000000000067941 */ /* 0x000fea0003800000 */
.L_x_18727:
        /* <DEDUP_REMOVED lines=22> */
.L_x_18766:
[----:B------:R0:W5:Y:S01]  /*3010*/  LDG.E.U8 R25, [R4.64] ;  /* 0x0000002404197981 */ /* 0x000162000c1e1100 */
[----:B------:R-:W-:Y:S05]  /*3020*/  BRA `(.L_x_18762) ;  /* 0x00000db000007947 */ /* 0x000fea0003800000 */
.L_x_18765:
        /* <DEDUP_REMOVED lines=8> */
.L_x_18769:
[----:B------:R0:W5:Y:S01]  /*30b0*/  LDG.E.U8 R25, [R4.64] ;  /* 0x0000002404197981 */ /* 0x000162000c1e1100 */
[----:B------:R-:W-:Y:S05]  /*30c0*/  BRA `(.L_x_18762) ;  /* 0x00000d1000007947 */ /* 0x000fea0003800000 */
.L_x_18768:
[----:B------:R0:W5:Y:S01]  /*30d0*/  LDG.E.U16 R25, [R4.64] ;  /* 0x0000002404197981 */ /* 0x000162000c1e1500 */
[----:B------:R-:W-:Y:S05]  /*30e0*/  BRA `(.L_x_18762) ;  /* 0x00000cf000007947 */ /* 0x000fea0003800000 */
.L_x_18764:
        /* <DEDUP_REMOVED lines=10> */
.L_x_18771:
[----:B------:R-:W2:Y:S02]  /*3190*/  LDG.E.U16 R2, [R4.64] ;  /* 0x0000002404027981 */ /* 0x000ea4000c1e1500 */
[----:B--2---:R-:W-:-:S06]  /*31a0*/  HADD2.F32 R2, -RZ, R2.H0_H0 ;  /* 0x20000002ff027230 */ /* 0x004fcc0000004100 */
[----:B------:R-:W0:Y:S02]  /*31b0*/  F2I.S64.TRUNC R2, R2 ;  /* 0x0000000200027311 */ /* 0x000e24000020d900 */
[----:B0-----:R-:W-:Y:S01]  /*31c0*/  PRMT R25, R2, 0x7610, R25 ;  /* 0x0000761002197816 */ /* 0x001fe20000000019 */
[----:B------:R-:W-:Y:S05]  /*31d0*/  BRA `(.L_x_18762) ;  /* 0x00000c0000007947 */ /* 0x000fea0003800000 */
.L_x_18770:
        /* <DEDUP_REMOVED lines=10> */
.L_x_18773:
[----:B------:R-:W2:Y:S02]  /*3280*/  LDG.E.U16 R4, [R4.64] ;  /* 0x0000002404047981 */ /* 0x000ea4000c1e1500 */
[----:B--2---:R-:W-:-:S06]  /*3290*/  HADD2.F32 R2, -RZ, R4.H0_H0 ;  /* 0x20000004ff027230 */ /* 0x004fcc0000004100 */
[----:B------:R-:W0:Y:S02]  /*32a0*/  F2I.S64.TRUNC R2, R2 ;  /* 0x0000000200027311 */ /* 0x000e24000020d900 */
[----:B0-----:R-:W-:Y:S01]  /*32b0*/  PRMT R25, R2, 0x7610, R25 ;  /* 0x0000761002197816 */ /* 0x001fe20000000019 */
[----:B------:R-:W-:Y:S05]  /*32c0*/  BRA `(.L_x_18762) ;  /* 0x00000b1000007947 */ /* 0x000fea0003800000 */
.L_x_18772:
[----:B------:R-:W2:Y:S02]  /*32d0*/  LDG.E.64 R2, [R4.64] ;  /* 0x0000002404027981 */ /* 0x000ea4000c1e1b00 */
[----:B--2---:R-:W0:Y:S02]  /*32e0*/  F2I.S64.F64.TRUNC R2, R2 ;  /* 0x0000000200027311 */ /* 0x004e24000030d900 */
[----:B0-----:R-:W-:Y:S01]  /*32f0*/  PRMT R25, R2, 0x7610, R25 ;  /* 0x0000761002197816 */ /* 0x001fe20000000019 */
[----:B------:R-:W-:Y:S05]  /*3300*/  BRA `(.L_x_18762) ;  /* 0x00000ad000007947 */ /* 0x000fea0003800000 */
.L_x_18763:
        /* <DEDUP_REMOVED lines=12> */
.L_x_18776:
[----:B------:R-:W2:Y:S02]  /*33d0*/  LDG.E.64 R4, [R4.64] ;  /* 0x0000002404047981 */ /* 0x000ea4000c1e1b00 */
[----:B--2---:R-:W0:Y:S02]  /*33e0*/  F2I.S64.F64.TRUNC R2, R4 ;  /* 0x0000000400027311 */ /* 0x004e24000030d900 */
[----:B0-----:R-:W-:Y:S01]  /*33f0*/  PRMT R25, R2, 0x7610, R25 ;  /* 0x0000761002197816 */ /* 0x001fe20000000019 */
[----:B------:R-:W-:Y:S05]  /*3400*/  BRA `(.L_x_18762) ;  /* 0x000009d000007947 */ /* 0x000fea0003800000 */
.L_x_18775:
        /* <DEDUP_REMOVED lines=28> */
.L_x_18778:
        /* <DEDUP_REMOVED lines=15> */
.L_x_18777:
[----:B------:R-:W2:Y:S02]  /*36c0*/  LDG.E.U16 R2, [R4.64] ;  /* 0x0000002404027981 */ /* 0x000ea4000c1e1500 */
[----:B--2---:R-:W-:-:S06]  /*36d0*/  PRMT R2, RZ, 0x5410, R2 ;  /* 0x00005410ff027816 */ /* 0x004fcc0000000002 */
[----:B------:R-:W0:Y:S02]  /*36e0*/  F2I.S64.TRUNC R2, R2 ;  /* 0x0000000200027311 */ /* 0x000e24000020d900 */
[----:B0-----:R-:W-:Y:S01]  /*36f0*/  PRMT R25, R2, 0x7610, R25 ;  /* 0x0000761002197816 */ /* 0x001fe20000000019 */
[----:B------:R-:W-:Y:S05]  /*3700*/  BRA `(.L_x_18762) ;  /* 0x000006d000007947 */ /* 0x000fea0003800000 */
.L_x_18774:
        /* <DEDUP_REMOVED lines=10> */
.L_x_18781:
        /* <DEDUP_REMOVED lines=21> */
.L_x_18785:
[----:B------:R-:W-:Y:S05]  /*3900*/  BSYNC B1 ;  /* 0x0000000000017941 */ /* 0x000fea0003800000 */
.L_x_18784:
[----:B------:R-:W-:Y:S01]  /*3910*/  IMAD.SHL.U32 R2, R2, 0x100000, RZ ;  /* 0x0010000002027824 */ /* 0x000fe200078e00ff */
[----:B------:R-:W-:-:S04]  /*3920*/  LEA R3, R0, 0x3b800000, 0x17 ;  /* 0x3b80000000037811 */ /* 0x000fc800078eb8ff */
[----:B------:R-:W-:Y:S02]  /*3930*/  LOP3.LUT R2, R3, R2, R4, 0xfe, !PT ;  /* 0x0000000203027212 */ /* 0x000fe400078efe04 */
.L_x_18783:
[----:B------:R-:W-:Y:S05]  /*3940*/  BSYNC B0 ;  /* 0x0000000000007941 */ /* 0x000fea0003800000 */
.L_x_18782:
[----:B------:R-:W0:Y:S02]  /*3950*/  F2I.S64.TRUNC R2, R2 ;  /* 0x0000000200027311 */ /* 0x000e24000020d900 */
[----:B0-----:R-:W-:Y:S01]  /*3960*/  PRMT R25, R2, 0x7610, R25 ;  /* 0x0000761002197816 */ /* 0x001fe20000000019 */
[----:B------:R-:W-:Y:S05]  /*3970*/  BRA `(.L_x_18762) ;  /* 0x0000046000007947 */ /* 0x000fea0003800000 */
.L_x_18780:
        /* <DEDUP_REMOVED lines=21> */
.L_x_18789:
[----:B------:R-:W-:Y:S05]  /*3ad0*/  BSYNC B1 ;  /* 0x0000000000017941 */ /* 0x000fea0003800000 */
.L_x_18788:
[----:B------:R-:W-:Y:S01]  /*3ae0*/  IMAD.SHL.U32 R2, R2, 0x200000, RZ ;  /* 0x0020000002027824 */ /* 0x000fe200078e00ff */
[----:B------:R-:W-:-:S04]  /*3af0*/  LEA R3, R0, 0x37800000, 0x17 ;  /* 0x3780000000037811 */ /* 0x000fc800078eb8ff */
[----:B------:R-:W-:Y:S02]  /*3b00*/  LOP3.LUT R2, R3, R2, R4, 0xfe, !PT ;  /* 0x0000000203027212 */ /* 0x000fe400078efe04 */
.L_x_18787:
[----:B------:R-:W-:Y:S05]  /*3b10*/  BSYNC B0 ;  /* 0x0000000000007941 */ /* 0x000fea0003800000 */
.L_x_18786:
[----:B------:R-:W0:Y:S02]  /*3b20*/  F2I.S64.TRUNC R2, R2 ;  /* 0x0000000200027311 */ /* 0x000e24000020d900 */
[----:B0-----:R-:W-:Y:S01]  /*3b30*/  PRMT R25, R2, 0x7610, R25 ;  /* 0x0000761002197816 */ /* 0x001fe20000000019 */
[----:B------:R-:W-:Y:S05]  /*3b40*/  BRA `(.L_x_18762) ;  /* 0x0000029000007947 */ /* 0x000fea0003800000 */
.L_x_18779:
        /* <DEDUP_REMOVED lines=14> */
.L_x_18793:
[----:B------:R-:W-:Y:S05]  /*3c30*/  BSYNC B0 ;  /* 0x0000000000007941 */ /* 0x000fea0003800000 */
.L_x_18792:
[----:B------:R-:W0:Y:S02]  /*3c40*/  F2I.S64.TRUNC R2, R2 ;  /* 0x0000000200027311 */ /* 0x000e24000020d900 */
[----:B0-----:R-:W-:Y:S01]  /*3c50*/  PRMT R25, R2, 0x7610, R25 ;  /* 0x0000761002197816 */ /* 0x001fe20000000019 */
[----:B------:R-:W-:Y:S05]  /*3c60*/  BRA `(.L_x_18762) ;  /* 0x0000017000007947 */ /* 0x000fea0003800000 */
.L_x_18767:
        /* <DEDUP_REMOVED lines=20> */
.L_x_18791:
[----:B------:R0:W5:Y:S01]  /*3db0*/  LDG.E.U8 R25, [R4.64] ;  /* 0x0000002404197981 */ /* 0x000162000c1e1100 */
[----:B------:R-:W-:Y:S05]  /*3dc0*/  BRA `(.L_x_18762) ;  /* 0x0000001000007947 */ /* 0x000fea0003800000 */
.L_x_18790:
[----:B------:R0:W5:Y:S02]  /*3dd0*/  LDG.E.U8 R25, [R4.64] ;  /* 0x0000002404197981 */ /* 0x000164000c1e1100 */
.L_x_18762:
[----:B------:R-:W-:Y:S05]  /*3de0*/  BSYNC B6 ;  /* 0x0000000000067941 */ /* 0x000fea0003800000 */
.L_x_18761:
[----:B------:R-:W1:Y:S01]  /*3df0*/  S2R R24, SR_TID.X ;  /* 0x0000000000187919 */ /* 0x000e620000002100 */
[----:B------:R-:W2:Y:S01]  /*3e00*/  LDC.U8 R19, c[0x0][0x184] ;  /* 0x00006100ff137b82 */ /* 0x000ea20000000000 */
[----:B-----5:R-:W-:Y:S01]  /*3e10*/  LOP3.LUT P3, RZ, R25, 0xff, RZ, 0xc0, !PT ;  /* 0x000000ff19ff7812 */ /* 0x020fe2000786c0ff */
[----:B------:R-:W-:Y:S01]  /*3e20*/  BSSY B6, `(.L_x_18794) ;  /* 0x000010b000067945 */ /* 0x000fe20003800000 */
[----:B------:R-:W-:Y:S02]  /*3e30*/  LOP3.LUT P0, RZ, R23, 0xff, RZ, 0xc0, !PT ;  /* 0x000000ff17ff7812 */ /* 0x000fe4000780c0ff */
[----:B------:R-:W-:Y:S02]  /*3e40*/  LOP3.LUT P1, RZ, R22, 0xff, RZ, 0xc0, !PT ;  /* 0x000000ff16ff7812 */ /* 0x000fe4000782c0ff */
[----:B------:R-:W-:Y:S02]  /*3e50*/  LOP3.LUT P2, RZ, R26, 0xff, RZ, 0xc0, !PT ;  /* 0x000000ff1aff7812 */ /* 0x000fe4000784c0ff */
[----:B------:R-:W-:-:S02]  /*3e60*/  SEL R3, RZ, 0x1, !P0 ;  /* 0x00000001ff037807 */ /* 0x000fc40004000000 */
[----:B0-----:R-:W-:Y:S02]  /*3e70*/  SEL R5, RZ, 0x1, !P1 ;  /* 0x00000001ff057807 */ /* 0x001fe40004800000 */
[----:B------:R-:W-:Y:S02]  /*3e80*/  SEL R23, RZ, 0x1, !P2 ;  /* 0x00000001ff177807 */ /* 0x000fe40005000000 */
[C---:B------:R-:W-:Y:S02]  /*3e90*/  SEL R7, R18.reuse, R3, !P0 ;  /* 0x0000000312077207 */ /* 0x040fe40004000000 */
[C---:B------:R-:W-:Y:S02]  /*3ea0*/  SEL R22, R18.reuse, R5, !P1 ;  /* 0x0000000512167207 */ /* 0x040fe40004800000 */
[----:B------:R-:W-:Y:S02]  /*3eb0*/  SEL R23, R18, R23, !P2 ;  /* 0x0000001712177207 */ /* 0x000fe40005000000 */
[----:B------:R-:W-:-:S02]  /*3ec0*/  @P3 SEL R18, RZ, 0x1, !P3 ;  /* 0x00000001ff123807 */ /* 0x000fc40005800000 */
        /* <DEDUP_REMOVED lines=21> */
.L_x_18799:
[----:B------:R0:W-:Y:S01]  /*4020*/  STG.E.U8 [R2.64], R7 ;  /* 0x0000000702007986 */ /* 0x0001e2000c101124 */
[----:B------:R-:W-:Y:S05]  /*4030*/  BRA `(.L_x_18795) ;  /* 0x00000e9000007947 */ /* 0x000fea0003800000 */
.L_x_18798:
        /* <DEDUP_REMOVED lines=10> */
.L_x_18802:
[----:B------:R-:W-:-:S05]  /*40e0*/  LOP3.LUT R5, R7, 0xff, RZ, 0xc0, !PT ;  /* 0x000000ff07057812 */ /* 0x000fca00078ec0ff */
[----:B------:R0:W-:Y:S01]  /*40f0*/  STG.E [R2.64], R5 ;  /* 0x0000000502007986 */ /* 0x0001e2000c101924 */
[----:B------:R-:W-:Y:S05]  /*4100*/  BRA `(.L_x_18795) ;  /* 0x00000dc000007947 */ /* 0x000fea0003800000 */
.L_x_18801:
[----:B------:R-:W-:-:S05]  /*4110*/  LOP3.LUT R7, R7, 0xff, RZ, 0xc0, !PT ;  /* 0x000000ff07077812 */ /* 0x000fca00078ec0ff */
[----:B------:R0:W-:Y:S01]  /*4120*/  STG.E.U16 [R2.64], R7 ;  /* 0x0000000702007986 */ /* 0x0001e2000c101524 */
[----:B------:R-:W-:Y:S05]  /*4130*/  BRA `(.L_x_18795) ;  /* 0x00000d9000007947 */ /* 0x000fea0003800000 */
.L_x_18797:
        /* <DEDUP_REMOVED lines=10> */
.L_x_18804:
[----:B------:R-:W-:-:S04]  /*41e0*/  LOP3.LUT R7, R7, 0xff, RZ, 0xc0, !PT ;  /* 0x000000ff07077812 */ /* 0x000fc800078ec0ff */
[----:B------:R-:W0:Y:S02]  /*41f0*/  I2F.U16 R0, R7 ;  /* 0x0000000700007306 */ /* 0x000e240000101000 */
[----:B0-----:R-:W-:-:S05]  /*4200*/  F2FP.PACK_AB R0, RZ, R0 ;  /* 0x00000000ff00723e */ /* 0x001fca00000000ff */
[----:B------:R0:W-:Y:S01]  /*4210*/  STG.E.U16 [R2.64], R0 ;  /* 0x0000000002007986 */ /* 0x0001e2000c101524 */
[----:B------:R-:W-:Y:S05]  /*4220*/  BRA `(.L_x_18795) ;  /* 0x00000ca000007947 */ /* 0x000fea0003800000 */
.L_x_18803:
        /* <DEDUP_REMOVED lines=11> */
.L_x_18806:
[----:B------:R-:W-:-:S06]  /*42e0*/  LOP3.LUT R7, R7, 0xff, RZ, 0xc0, !PT ;  /* 0x000000ff07077812 */ /* 0x000fcc00078ec0ff */
[----:B------:R-:W0:Y:S02]  /*42f0*/  I2F.U16 R7, R7 ;  /* 0x0000000700077306 */ /* 0x000e240000101000 */
[----:B0-----:R-:W-:-:S04]  /*4300*/  F2FP.PACK_AB R5, RZ, R7 ;  /* 0x00000007ff05723e */ /* 0x001fc800000000ff */
[----:B------:R-:W-:-:S05]  /*4310*/  PRMT R5, R5, 0x5410, RZ ;  /* 0x0000541005057816 */ /* 0x000fca00000000ff */
[----:B------:R0:W-:Y:S01]  /*4320*/  STG.E [R2.64], R5 ;  /* 0x0000000502007986 */ /* 0x0001e2000c101924 */
[----:B------:R-:W-:Y:S05]  /*4330*/  BRA `(.L_x_18795) ;  /* 0x00000b9000007947 */ /* 0x000fea0003800000 */
.L_x_18805:
[----:B------:R-:W-:-:S06]  /*4340*/  LOP3.LUT R4, R7, 0xff, RZ, 0xc0, !PT ;  /* 0x000000ff07047812 */ /* 0x000fcc00078ec0ff */
[----:B------:R-:W0:Y:S02]  /*4350*/  I2F.F64.U16 R4, R4 ;  /* 0x0000000400047312 */ /* 0x000e240000101800 */
[----:B0-----:R0:W-:Y:S01]  /*4360*/  STG.E.64 [R2.64], R4 ;  /* 0x0000000402007986 */ /* 0x0011e2000c101b24 */
[----:B------:R-:W-:Y:S05]  /*4370*/  BRA `(.L_x_18795) ;  /* 0x00000b5000007947 */ /* 0x000fea0003800000 */
.L_x_18796:
        /* <DEDUP_REMOVED lines=12> */
.L_x_18809:
[----:B------:R-:W-:Y:S02]  /*4440*/  LOP3.LUT R4, R7, 0xff, RZ, 0xc0, !PT ;  /* 0x000000ff07047812 */ /* 0x000fe400078ec0ff */
[----:B------:R-:W-:-:S04]  /*4450*/  CS2R R6, SRZ ;  /* 0x0000000000067805 */ /* 0x000fc8000001ff00 */
[----:B------:R-:W0:Y:S02]  /*4460*/  I2F.F64.U16 R4, R4 ;  /* 0x0000000400047312 */ /* 0x000e240000101800 */
[----:B0-----:R0:W-:Y:S01]  /*4470*/  STG.E.128 [R2.64], R4 ;  /* 0x0000000402007986 */ /* 0x0011e2000c101d24 */
[----:B------:R-:W-:Y:S05]  /*4480*/  BRA `(.L_x_18795) ;  /* 0x00000a4000007947 */ /* 0x000fea0003800000 */
.L_x_18808:
        /* <DEDUP_REMOVED lines=22> */
.L_x_18813:
[----:B------:R-:W-:Y:S05]  /*45f0*/  BSYNC B0 ;  /* 0x0000000000007941 */ /* 0x000fea0003800000 */
.L_x_18812:
[----:B------:R-:W-:-:S05]  /*4600*/  LOP3.LUT R5, R0, R5, RZ, 0xfc, !PT ;  /* 0x0000000500057212 */ /* 0x000fca00078efcff */
[----:B------:R0:W-:Y:S01]  /*4610*/  STG.E.U8 [R2.64], R5 ;  /* 0x0000000502007986 */ /* 0x0001e2000c101124 */
[----:B------:R-:W-:Y:S05]  /*4620*/  BRA `(.L_x_18795) ;  /* 0x000008a000007947 */ /* 0x000fea0003800000 */
.L_x_18811:
        /* <DEDUP_REMOVED lines=14> */
.L_x_18815:
[----:B------:R-:W-:Y:S01]  /*4710*/  IMAD.MOV.U32 R0, RZ, RZ, 0x7f ;  /* 0x0000007fff007424 */ /* 0x000fe200078e00ff */
[----:B------:R-:W-:-:S04]  /*4720*/  ISETP.GT.U32.AND P0, PT, R4, 0x7f800000, PT ;  /* 0x7f8000000400780c */ /* 0x000fc80003f04070 */
[----:B------:R-:W-:-:S04]  /*4730*/  SEL R0, R0, 0x7c, P0 ;  /* 0x0000007c00007807 */ /* 0x000fc80000000000 */
.L_x_18816:
[----:B------:R-:W-:Y:S05]  /*4740*/  BSYNC B0 ;  /* 0x0000000000007941 */ /* 0x000fea0003800000 */
.L_x_18814:
[----:B------:R-:W-:-:S04]  /*4750*/  LOP3.LUT R4, R7, 0x80000000, RZ, 0xc0, !PT ;  /* 0x8000000007047812 */ /* 0x000fc800078ec0ff */
[----:B------:R-:W-:-:S04]  /*4760*/  SHF.R.U32.HI R5, RZ, 0x18, R4 ;  /* 0x00000018ff057819 */ /* 0x000fc80000011604 */
[----:B------:R-:W-:-:S05]  /*4770*/  LOP3.LUT R5, R0, R5, RZ, 0xfc, !PT ;  /* 0x0000000500057212 */ /* 0x000fca00078efcff */
[----:B------:R0:W-:Y:S01]  /*4780*/  STG.E.U8 [R2.64], R5 ;  /* 0x0000000502007986 */ /* 0x0001e2000c101124 */
[----:B------:R-:W-:Y:S05]  /*4790*/  BRA `(.L_x_18795) ;  /* 0x0000073000007947 */ /* 0x000fea0003800000 */
.L_x_18810:
[----:B------:R-:W-:-:S04]  /*47a0*/  LOP3.LUT R7, R7, 0xff, RZ, 0xc0, !PT ;  /* 0x000000ff07077812 */ /* 0x000fc800078ec0ff */
[----:B------:R-:W0:Y:S02]  /*47b0*/  I2F.U16 R0, R7 ;  /* 0x0000000700007306 */ /* 0x000e240000101000 */
[----:B0-----:R-:W-:-:S05]  /*47c0*/  F2FP.BF16.PACK_AB R0, RZ, R0 ;  /* 0x00000000ff00723e */ /* 0x001fca00000010ff */
[----:B------:R0:W-:Y:S01]  /*47d0*/  STG.E.U16 [R2.64], R0 ;  /* 0x0000000002007986 */ /* 0x0001e2000c101524 */
[----:B------:R-:W-:Y:S05]  /*47e0*/  BRA `(.L_x_18795) ;  /* 0x000006e000007947 */ /* 0x000fea0003800000 */
.L_x_18807:
        /* <DEDUP_REMOVED lines=11> */
.L_x_18819:
        /* <DEDUP_REMOVED lines=18> */
.L_x_18822:
[----:B------:R-:W-:-:S04]  /*49c0*/  LOP3.LUT R0, R7, 0x80000000, RZ, 0xc0, !PT ;  /* 0x8000000007007812 */ /* 0x000fc800078ec0ff */
[----:B------:R-:W-:-:S04]  /*49d0*/  SHF.R.U32.HI R5, RZ, 0x18, R0 ;  /* 0x00000018ff057819 */ /* 0x000fc80000011600 */
[----:B------:R-:W-:-:S04]  /*49e0*/  LOP3.LUT R4, R4, R5, RZ, 0xfc, !PT ;  /* 0x0000000504047212 */ /* 0x000fc800078efcff */
[----:B------:R-:W-:Y:S02]  /*49f0*/  PRMT R0, R4, 0x7610, R0 ;  /* 0x0000761004007816 */ /* 0x000fe40000000000 */
.L_x_18821:
[----:B------:R-:W-:Y:S05]  /*4a00*/  BSYNC B0 ;  /* 0x0000000000007941 */ /* 0x000fea0003800000 */
.L_x_18820:
[----:B------:R0:W-:Y:S01]  /*4a10*/  STG.E.U8 [R2.64], R0 ;  /* 0x0000000002007986 */ /* 0x0001e2000c101124 */
[----:B------:R-:W-:Y:S05]  /*4a20*/  BRA `(.L_x_18795) ;  /* 0x000004a000007947 */ /* 0x000fea0003800000 */
.L_x_18818:
        /* <DEDUP_REMOVED lines=18> */
.L_x_18825:
[----:B------:R-:W-:-:S04]  /*4b50*/  LOP3.LUT R0, R7, 0x80000000, RZ, 0xc0, !PT ;  /* 0x8000000007007812 */ /* 0x000fc800078ec0ff */
[----:B------:R-:W-:-:S04]  /*4b60*/  SHF.R.U32.HI R5, RZ, 0x18, R0 ;  /* 0x00000018ff057819 */ /* 0x000fc80000011600 */
[----:B------:R-:W-:-:S04]  /*4b70*/  LOP3.LUT R4, R4, R5, RZ, 0xfc, !PT ;  /* 0x0000000504047212 */ /* 0x000fc800078efcff */
[----:B------:R-:W-:Y:S02]  /*4b80*/  PRMT R0, R4, 0x7610, R0 ;  /* 0x0000761004007816 */ /* 0x000fe40000000000 */
.L_x_18824:
[----:B------:R-:W-:Y:S05]  /*4b90*/  BSYNC B0 ;  /* 0x0000000000007941 */ /* 0x000fea0003800000 */
.L_x_18823:
[----:B------:R0:W-:Y:S01]  /*4ba0*/  STG.E.U8 [R2.64], R0 ;  /* 0x0000000002007986 */ /* 0x0001e2000c101124 */
[----:B------:R-:W-:Y:S05]  /*4bb0*/  BRA `(.L_x_18795) ;  /* 0x0000031000007947 */ /* 0x000fea0003800000 */
.L_x_18817:
        /* <DEDUP_REMOVED lines=23> */
.L_x_18800:
        /* <DEDUP_REMOVED lines=20> */
.L_x_18827:
[----:B------:R-:W-:Y:S01]  /*4e70*/  LOP3.LUT R4, R7, 0xff, RZ, 0xc0, !PT ;  /* 0x000000ff07047812 */ /* 0x000fe200078ec0ff */
[----:B------:R-:W-:-:S05]  /*4e80*/  IMAD.MOV.U32 R5, RZ, RZ, RZ ;  /* 0x000000ffff057224 */ /* 0x000fca00078e00ff */
[----:B------:R0:W-:Y:S01]  /*4e90*/  STG.E.64 [R2.64], R4 ;  /* 0x0000000402007986 */ /* 0x0001e2000c101b24 */
[----:B------:R-:W-:Y:S05]  /*4ea0*/  BRA `(.L_x_18795) ;  /* 0x0000002000007947 */ /* 0x000fea0003800000 */
.L_x_18826:
[----:B------:R-:W-:-:S05]  /*4eb0*/  LOP3.LUT R7, R7, 0xff, RZ, 0xc0, !PT ;  /* 0x000000ff07077812 */ /* 0x000fca00078ec0ff */
[----:B------:R0:W-:Y:S02]  /*4ec0*/  STG.E [R2.64], R7 ;  /* 0x0000000702007986 */ /* 0x0001e4000c101924 */
.L_x_18795:
[----:B--2---:R-:W-:Y:S05]  /*4ed0*/  BSYNC B6 ;  /* 0x0000000000067941 */ /* 0x004fea0003800000 */
.L_x_18794:
        /* <DEDUP_REMOVED lines=21> */
.L_x_18833:
[----:B------:R0:W-:Y:S01]  /*5030*/  STG.E.U8 [R2.64], R22 ;  /* 0x0000001602007986 */ /* 0x0001e2000c101124 */
[----:B------:R-:W-:Y:S05]  /*5040*/  BRA `(.L_x_18835) ;  /* 0x00000e9000007947 */ /* 0x000fea0003800000 */
.L_x_18832:
        /* <DEDUP_REMOVED lines=10> */
.L_x_18837:
[----:B------:R-:W-:-:S05]  /*50f0*/  LOP3.LUT R5, R22, 0xff, RZ, 0xc0, !PT ;  /* 0x000000ff16057812 */ /* 0x000fca00078ec0ff */
[----:B------:R0:W-:Y:S01]  /*5100*/  STG.E [R2.64], R5 ;  /* 0x0000000502007986 */ /* 0x0001e2000c101924 */
[----:B------:R-:W-:Y:S05]  /*5110*/  BRA `(.L_x_18835) ;  /* 0x00000dc000007947 */ /* 0x000fea0003800000 */
.L_x_18836:
[----:B------:R-:W-:-:S05]  /*5120*/  LOP3.LUT R5, R22, 0xff, RZ, 0xc0, !PT ;  /* 0x000000ff16057812 */ /* 0x000fca00078ec0ff */
[----:B------:R0:W-:Y:S01]  /*5130*/  STG.E.U16 [R2.64], R5 ;  /* 0x0000000502007986 */ /* 0x0001e2000c101524 */
[----:B------:R-:W-:Y:S05]  /*5140*/  BRA `(.L_x_18835) ;  /* 0x00000d9000007947 */ /* 0x000fea0003800000 */
.L_x_18831:
        /* <DEDUP_REMOVED lines=10> */
.L_x_18839:
[----:B------:R-:W-:-:S04]  /*51f0*/  LOP3.LUT R22, R22, 0xff, RZ, 0xc0, !PT ;  /* 0x000000ff16167812 */ /* 0x000fc800078ec0ff */
[----:B------:R-:W0:Y:S02]  /*5200*/  I2F.U16 R0, R22 ;  /* 0x0000001600007306 */ /* 0x000e240000101000 */
[----:B0-----:R-:W-:-:S05]  /*5210*/  F2FP.PACK_AB R0, RZ, R0 ;  /* 0x00000000ff00723e */ /* 0x001fca00000000ff */
[----:B------:R0:W-:Y:S01]  /*5220*/  STG.E.U16 [R2.64], R0 ;  /* 0x0000000002007986 */ /* 0x0001e2000c101524 */
[----:B------:R-:W-:Y:S05]  /*5230*/  BRA `(.L_x_18835) ;  /* 0x00000ca000007947 */ /* 0x000fea0003800000 */
.L_x_18838:
        /* <DEDUP_REMOVED lines=11> */
.L_x_18841:
[----:B------:R-:W-:-:S06]  /*52f0*/  LOP3.LUT R22, R22, 0xff, RZ, 0xc0, !PT ;  /* 0x000000ff16167812 */ /* 0x000fcc00078ec0ff */
[----:B------:R-:W0:Y:S02]  /*5300*/  I2F.U16 R22, R22 ;  /* 0x0000001600167306 */ /* 0x000e240000101000 */
[----:B0-----:R-:W-:-:S04]  /*5310*/  F2FP.PACK_AB R5, RZ, R22 ;  /* 0x00000016ff05723e */ /* 0x001fc800000000ff */
[----:B------:R-:W-:-:S05]  /*5320*/  PRMT R5, R5, 0x5410, RZ ;  /* 0x0000541005057816 */ /* 0x000fca00000000ff */
[----:B------:R0:W-:Y:S01]  /*5330*/  STG.E [R2.64], R5 ;  /* 0x0000000502007986 */ /* 0x0001e2000c101924 */
[----:B------:R-:W-:Y:S05]  /*5340*/  BRA `(.L_x_18835) ;  /* 0x00000b9000007947 */ /* 0x000fea0003800000 */
.L_x_18840:
[----:B------:R-:W-:-:S06]  /*5350*/  LOP3.LUT R4, R22, 0xff, RZ, 0xc0, !PT ;  /* 0x000000ff16047812 */ /* 0x000fcc00078ec0ff */
[----:B------:R-:W0:Y:S02]  /*5360*/  I2F.F64.U16 R4, R4 ;  /* 0x0000000400047312 */ /* 0x000e240000101800 */
[----:B0-----:R0:W-:Y:S01]  /*5370*/  STG.E.64 [R2.64], R4 ;  /* 0x0000000402007986 */ /* 0x0011e2000c101b24 */
[----:B------:R-:W-:Y:S05]  /*5380*/  BRA `(.L_x_18835) ;  /* 0x00000b5000007947 */ /* 0x000fea0003800000 */
.L_x_18830:
        /* <DEDUP_REMOVED lines=12> */
.L_x_18844:
[----:B------:R-:W-:Y:S01]  /*5450*/  LOP3.LUT R4, R22, 0xff, RZ, 0xc0, !PT ;  /* 0x000000ff16047812 */ /* 0x000fe200078ec0ff */
[----:B------:R-:W-:-:S05]  /*5460*/  CS2R R6, SRZ ;  /* 0x0000000000067805 */ /* 0x000fca000001ff00 */
[----:B------:R-:W0:Y:S02]  /*5470*/  I2F.F64.U16 R4, R4 ;  /* 0x0000000400047312 */ /* 0x000e240000101800 */
[----:B0-----:R0:W-:Y:S01]  /*5480*/  STG.E.128 [R2.64], R4 ;  /* 0x0000000402007986 */ /* 0x0011e2000c101d24 */
[----:B------:R-:W-:Y:S05]  /*5490*/  BRA `(.L_x_18835) ;  /* 0x00000a4000007947 */ /* 0x000fea0003800000 */
.L_x_18843:
        /* <DEDUP_REMOVED lines=22> */
.L_x_18848:
[----:B------:R-:W-:Y:S05]  /*5600*/  BSYNC B0 ;  /* 0x0000000000007941 */ /* 0x000fea0003800000 */
.L_x_18847:
[----:B------:R-:W-:-:S05]  /*5610*/  LOP3.LUT R5, R0, R5, RZ, 0xfc, !PT ;  /* 0x0000000500057212 */ /* 0x000fca00078efcff */
[----:B------:R0:W-:Y:S01]  /*5620*/  STG.E.U8 [R2.64], R5 ;  /* 0x0000000502007986 */ /* 0x0001e2000c101124 */
[----:B------:R-:W-:Y:S05]  /*5630*/  BRA `(.L_x_18835) ;  /* 0x000008a000007947 */ /* 0x000fea0003800000 */
.L_x_18846:
        /* <DEDUP_REMOVED lines=14> */
.L_x_18850:
[----:B------:R-:W-:Y:S01]  /*5720*/  IMAD.MOV.U32 R0, RZ, RZ, 0x7f ;  /* 0x0000007fff007424 */ /* 0x000fe200078e00ff */
[----:B------:R-:W-:-:S04]  /*5730*/  ISETP.GT.U32.AND P0, PT, R4, 0x7f800000, PT ;  /* 0x7f8000000400780c */ /* 0x000fc80003f04070 */
[----:B------:R-:W-:-:S04]  /*5740*/  SEL R0, R0, 0x7c, P0 ;  /* 0x0000007c00007807 */ /* 0x000fc80000000000 */
.L_x_18851:
[----:B------:R-:W-:Y:S05]  /*5750*/  BSYNC B0 ;  /* 0x0000000000007941 */ /* 0x000fea0003800000 */
.L_x_18849:
[----:B------:R-:W-:-:S04]  /*5760*/  LOP3.LUT R4, R5, 0x80000000, RZ, 0xc0, !PT ;  /* 0x8000000005047812 */ /* 0x000fc800078ec0ff */
[----:B------:R-:W-:-:S04]  /*5770*/  SHF.R.U32.HI R5, RZ, 0x18, R4 ;  /* 0x00000018ff057819 */ /* 0x000fc80000011604 */
[----:B------:R-:W-:-:S05]  /*5780*/  LOP3.LUT R5, R0, R5, RZ, 0xfc, !PT ;  /* 0x0000000500057212 */ /* 0x000fca00078efcff */
[----:B------:R0:W-:Y:S01]  /*5790*/  STG.E.U8 [R2.64], R5 ;  /* 0x0000000502007986 */ /* 0x0001e2000c101124 */
[----:B------:R-:W-:Y:S05]  /*57a0*/  BRA `(.L_x_18835) ;  /* 0x0000073000007947 */ /* 0x000fea0003800000 */
.L_x_18845:
[----:B------:R-:W-:-:S04]  /*57b0*/  LOP3.LUT R22, R22, 0xff, RZ, 0xc0, !PT ;  /* 0x000000ff16167812 */ /* 0x000fc800078ec0ff */
[----:B------:R-:W0:Y:S02]  /*57c0*/  I2F.U16 R0, R22 ;  /* 0x0000001600007306 */ /* 0x000e240000101000 */
[----:B0-----:R-:W-:-:S05]  /*57d0*/  F2FP.BF16.PACK_AB R0, RZ, R0 ;  /* 0x00000000ff00723e */ /* 0x001fca00000010ff */
[----:B------:R0:W-:Y:S01]  /*57e0*/  STG.E.U16 [R2.64], R0 ;  /* 0x0000000002007986 */ /* 0x0001e2000c101524 */
[----:B------:R-:W-:Y:S05]  /*57f0*/  BRA `(.L_x_18835) ;  /* 0x000006e000007947 */ /* 0x000fea0003800000 */
.L_x_18842:
        /* <DEDUP_REMOVED lines=11> */
.L_x_18854:
        /* <DEDUP_REMOVED lines=18> */
.L_x_18857:
[----:B------:R-:W-:-:S04]  /*59d0*/  LOP3.LUT R0, R7, 0x80000000, RZ, 0xc0, !PT ;  /* 0x8000000007007812 */ /* 0x000fc800078ec0ff */
[----:B------:R-:W-:-:S04]  /*59e0*/  SHF.R.U32.HI R5, RZ, 0x18, R0 ;  /* 0x00000018ff057819 */ /* 0x000fc80000011600 */
[----:B------:R-:W-:-:S04]  /*59f0*/  LOP3.LUT R4, R4, R5, RZ, 0xfc, !PT ;  /* 0x0000000504047212 */ /* 0x000fc800078efcff */
[----:B------:R-:W-:Y:S02]  /*5a00*/  PRMT R0, R4, 0x7610, R0 ;  /* 0x0000761004007816 */ /* 0x000fe40000000000 */
.L_x_18856:
[----:B------:R-:W-:Y:S05]  /*5a10*/  BSYNC B0 ;  /* 0x0000000000007941 */ /* 0x000fea0003800000 */
.L_x_18855:
[----:B------:R0:W-:Y:S01]  /*5a20*/  STG.E.U8 [R2.64], R0 ;  /* 0x0000000002007986 */ /* 0x0001e2000c101124 */
[----:B------:R-:W-:Y:S05]  /*5a30*/  BRA `(.L_x_18835) ;  /* 0x000004a000007947 */ /* 0x000fea0003800000 */
.L_x_18853:
        /* <DEDUP_REMOVED lines=18> */
.L_x_18860:
[----:B------:R-:W-:-:S04]  /*5b60*/  LOP3.LUT R0, R7, 0x80000000, RZ, 0xc0, !PT ;  /* 0x8000000007007812 */ /* 0x000fc800078ec0ff */
[----:B------:R-:W-:-:S04]  /*5b70*/  SHF.R.U32.HI R5, RZ, 0x18, R0 ;  /* 0x00000018ff057819 */ /* 0x000fc80000011600 */
[----:B------:R-:W-:-:S04]  /*5b80*/  LOP3.LUT R4, R4, R5, RZ, 0xfc, !PT ;  /* 0x0000000504047212 */ /* 0x000fc800078efcff */
[----:B------:R-:W-:Y:S02]  /*5b90*/  PRMT R0, R4, 0x7610, R0 ;  /* 0x0000761004007816 */ /* 0x000fe40000000000 */
.L_x_18859:
[----:B------:R-:W-:Y:S05]  /*5ba0*/  BSYNC B0 ;  /* 0x0000000000007941 */ /* 0x000fea0003800000 */
.L_x_18858:
[----:B------:R0:W-:Y:S01]  /*5bb0*/  STG.E.U8 [R2.64], R0 ;  /* 0x0000000002007986 */ /* 0x0001e2000c101124 */
[----:B------:R-:W-:Y:S05]  /*5bc0*/  BRA `(.L_x_18835) ;  /* 0x0000031000007947 */ /* 0x000fea0003800000 */
.L_x_18852:
        /* <DEDUP_REMOVED lines=23> */
.L_x_18834:
        /* <DEDUP_REMOVED lines=20> */
.L_x_18862:
[----:B------:R-:W-:Y:S01]  /*5e80*/  LOP3.LUT R4, R22, 0xff, RZ, 0xc0, !PT ;  /* 0x000000ff16047812 */ /* 0x000fe200078ec0ff */
[----:B------:R-:W-:-:S05]  /*5e90*/  IMAD.MOV.U32 R5, RZ, RZ, RZ ;  /* 0x000000ffff057224 */ /* 0x000fca00078e00ff */
[----:B------:R0:W-:Y:S01]  /*5ea0*/  STG.E.64 [R2.64], R4 ;  /* 0x0000000402007986 */ /* 0x0001e2000c101b24 */
[----:B------:R-:W-:Y:S05]  /*5eb0*/  BRA `(.L_x_18835) ;  /* 0x0000002000007947 */ /* 0x000fea0003800000 */
.L_x_18861:
[----:B------:R-:W-:-:S05]  /*5ec0*/  LOP3.LUT R5, R22, 0xff, RZ, 0xc0, !PT ;  /* 0x000000ff16057812 */ /* 0x000fca00078ec0ff */
[----:B------:R0:W-:Y:S02]  /*5ed0*/  STG.E [R2.64], R5 ;  /* 0x0000000502007986 */ /* 0x0001e4000c101924 */
.L_x_18835:
        /* <DEDUP_REMOVED lines=21> */
.L_x_18866:
[----:B------:R0:W-:Y:S01]  /*6030*/  STG.E.U8 [R2.64], R23 ;  /* 0x0000001702007986 */ /* 0x0001e2000c101124 */
[----:B------:R-:W-:Y:S05]  /*6040*/  BRA `(.L_x_18868) ;  /* 0x00000e9000007947 */ /* 0x000fea0003800000 */
.L_x_18865:
        /* <DEDUP_REMOVED lines=10> */
.L_x_18870:
[----:B------:R-:W-:-:S05]  /*60f0*/  LOP3.LUT R23, R23, 0xff, RZ, 0xc0, !PT ;  /* 0x000000ff17177812 */ /* 0x000fca00078ec0ff */
[----:B------:R0:W-:Y:S01]  /*6100*/  STG.E [R2.64], R23 ;  /* 0x0000001702007986 */ /* 0x0001e2000c101924 */
[----:B------:R-:W-:Y:S05]  /*6110*/  BRA `(.L_x_18868) ;  /* 0x00000dc000007947 */ /* 0x000fea0003800000 */
.L_x_18869:
[----:B------:R-:W-:-:S05]  /*6120*/  LOP3.LUT R23, R23, 0xff, RZ, 0xc0, !PT ;  /* 0x000000ff17177812 */ /* 0x000fca00078ec0ff */
[----:B------:R0:W-:Y:S01]  /*6130*/  STG.E.U16 [R2.64], R23 ;  /* 0x0000001702007986 */ /* 0x0001e2000c101524 */
[----:B------:R-:W-:Y:S05]  /*6140*/  BRA `(.L_x_18868) ;  /* 0x00000d9000007947 */ /* 0x000fea0003800000 */
.L_x_18864:
        /* <DEDUP_REMOVED lines=10> */
.L_x_18872:
[----:B------:R-:W-:-:S04]  /*61f0*/  LOP3.LUT R23, R23, 0xff, RZ, 0xc0, !PT ;  /* 0x000000ff17177812 */ /* 0x000fc800078ec0ff */
[----:B------:R-:W0:Y:S02]  /*6200*/  I2F.U16 R0, R23 ;  /* 0x0000001700007306 */ /* 0x000e240000101000 */
[----:B0-----:R-:W-:-:S05]  /*6210*/  F2FP.PACK_AB R0, RZ, R0 ;  /* 0x00000000ff00723e */ /* 0x001fca00000000ff */
[----:B------:R0:W-:Y:S01]  /*6220*/  STG.E.U16 [R2.64], R0 ;  /* 0x0000000002007986 */ /* 0x0001e2000c101524 */
[----:B------:R-:W-:Y:S05]  /*6230*/  BRA `(.L_x_18868) ;  /* 0x00000ca000007947 */ /* 0x000fea0003800000 */
.L_x_18871:
        /* <DEDUP_REMOVED lines=11> */
.L_x_18874:
[----:B------:R-:W-:-:S06]  /*62f0*/  LOP3.LUT R23, R23, 0xff, RZ, 0xc0, !PT ;  /* 0x000000ff17177812 */ /* 0x000fcc00078ec0ff */
[----:B------:R-:W0:Y:S02]  /*6300*/  I2F.U16 R23, R23 ;  /* 0x0000001700177306 */ /* 0x000e240000101000 */
[----:B0-----:R-:W-:-:S04]  /*6310*/  F2FP.PACK_AB R5, RZ, R23 ;  /* 0x00000017ff05723e */ /* 0x001fc800000000ff */
[----:B------:R-:W-:-:S05]  /*6320*/  PRMT R5, R5, 0x5410, RZ ;  /* 0x0000541005057816 */ /* 0x000fca00000000ff */
[----:B------:R0:W-:Y:S01]  /*6330*/  STG.E [R2.64], R5 ;  /* 0x0000000502007986 */ /* 0x0001e2000c101924 */
[----:B------:R-:W-:Y:S05]  /*6340*/  BRA `(.L_x_18868) ;  /* 0x00000b9000007947 */ /* 0x000fea0003800000 */
.L_x_18873:
[----:B------:R-:W-:-:S06]  /*6350*/  LOP3.LUT R4, R23, 0xff, RZ, 0xc0, !PT ;  /* 0x000000ff17047812 */ /* 0x000fcc00078ec0ff */
[----:B------:R-:W0:Y:S02]  /*6360*/  I2F.F64.U16 R4, R4 ;  /* 0x0000000400047312 */ /* 0x000e240000101800 */
[----:B0-----:R0:W-:Y:S01]  /*6370*/  STG.E.64 [R2.64], R4 ;  /* 0x0000000402007986 */ /* 0x0011e2000c101b24 */
[----:B------:R-:W-:Y:S05]  /*6380*/  BRA `(.L_x_18868) ;  /* 0x00000b5000007947 */ /* 0x000fea0003800000 */
.L_x_18863:
        /* <DEDUP_REMOVED lines=12> */
.L_x_18877:
[----:B------:R-:W-:Y:S01]  /*6450*/  LOP3.LUT R4, R23, 0xff, RZ, 0xc0, !PT ;  /* 0x000000ff17047812 */ /* 0x000fe200078ec0ff */
[----:B------:R-:W-:-:S05]  /*6460*/  CS2R R6, SRZ ;  /* 0x0000000000067805 */ /* 0x000fca000001ff00 */
[----:B------:R-:W0:Y:S02]  /*6470*/  I2F.F64.U16 R4, R4 ;  /* 0x0000000400047312 */ /* 0x000e240000101800 */
[----:B0-----:R0:W-:Y:S01]  /*6480*/  STG.E.128 [R2.64], R4 ;  /* 0x0000000402007986 */ /* 0x0011e2000c101d24 */
[----:B------:R-:W-:Y:S05]  /*6490*/  BRA `(.L_x_18868) ;  /* 0x00000a4000007947 */ /* 0x000fea0003800000 */
.L_x_18876:
        /* <DEDUP_REMOVED lines=22> */
.L_x_18881:
[----:B------:R-:W-:Y:S05]  /*6600*/  BSYNC B0 ;  /* 0x0000000000007941 */ /* 0x000fea0003800000 */
.L_x_18880:
[----:B------:R-:W-:-:S05]  /*6610*/  LOP3.LUT R5, R0, R5, RZ, 0xfc, !PT ;  /* 0x0000000500057212 */ /* 0x000fca00078efcff */
[----:B------:R0:W-:Y:S01]  /*6620*/  STG.E.U8 [R2.64], R5 ;  /* 0x0000000502007986 */ /* 0x0001e2000c101124 */
[----:B------:R-:W-:Y:S05]  /*6630*/  BRA `(.L_x_18868) ;  /* 0x000008a000007947 */ /* 0x000fea0003800000 */
.L_x_18879:
        /* <DEDUP_REMOVED lines=14> */
.L_x_18883:
[----:B------:R-:W-:Y:S01]  /*6720*/  IMAD.MOV.U32 R0, RZ, RZ, 0x7f ;  /* 0x0000007fff007424 */ /* 0x000fe200078e00ff */
[----:B------:R-:W-:-:S04]  /*6730*/  ISETP.GT.U32.AND P0, PT, R4, 0x7f800000, PT ;  /* 0x7f8000000400780c */ /* 0x000fc80003f04070 */
[----:B------:R-:W-:-:S04]  /*6740*/  SEL R0, R0, 0x7c, P0 ;  /* 0x0000007c00007807 */ /* 0x000fc80000000000 */
.L_x_18884:
[----:B------:R-:W-:Y:S05]  /*6750*/  BSYNC B0 ;  /* 0x0000000000007941 */ /* 0x000fea0003800000 */
.L_x_18882:
[----:B------:R-:W-:-:S04]  /*6760*/  LOP3.LUT R4, R23, 0x80000000, RZ, 0xc0, !PT ;  /* 0x8000000017047812 */ /* 0x000fc800078ec0ff */
[----:B------:R-:W-:-:S04]  /*6770*/  SHF.R.U32.HI R5, RZ, 0x18, R4 ;  /* 0x00000018ff057819 */ /* 0x000fc80000011604 */
[----:B------:R-:W-:-:S05]  /*6780*/  LOP3.LUT R5, R0, R5, RZ, 0xfc, !PT ;  /* 0x0000000500057212 */ /* 0x000fca00078efcff */
[----:B------:R0:W-:Y:S01]  /*6790*/  STG.E.U8 [R2.64], R5 ;  /* 0x0000000502007986 */ /* 0x0001e2000c101124 */
[----:B------:R-:W-:Y:S05]  /*67a0*/  BRA `(.L_x_18868) ;  /* 0x0000073000007947 */ /* 0x000fea0003800000 */
.L_x_18878:
[----:B------:R-:W-:-:S04]  /*67b0*/  LOP3.LUT R23, R23, 0xff, RZ, 0xc0, !PT ;  /* 0x000000ff17177812 */ /* 0x000fc800078ec0ff */
[----:B------:R-:W0:Y:S02]  /*67c0*/  I2F.U16 R0, R23 ;  /* 0x0000001700007306 */ /* 0x000e240000101000 */
[----:B0-----:R-:W-:-:S05]  /*67d0*/  F2FP.BF16.PACK_AB R0, RZ, R0 ;  /* 0x00000000ff00723e */ /* 0x001fca00000010ff */
[----:B------:R0:W-:Y:S01]  /*67e0*/  STG.E.U16 [R2.64], R0 ;  /* 0x0000000002007986 */ /* 0x0001e2000c101524 */
[----:B------:R-:W-:Y:S05]  /*67f0*/  BRA `(.L_x_18868) ;  /* 0x000006e000007947 */ /* 0x000fea0003800000 */
.L_x_18875:
        /* <DEDUP_REMOVED lines=11> */
.L_x_18887:
        /* <DEDUP_REMOVED lines=18> */
.L_x_18890:
[----:B------:R-:W-:-:S04]  /*69d0*/  LOP3.LUT R0, R23, 0x80000000, RZ, 0xc0, !PT ;  /* 0x8000000017007812 */ /* 0x000fc800078ec0ff */
[----:B------:R-:W-:-:S04]  /*69e0*/  SHF.R.U32.HI R5, RZ, 0x18, R0 ;  /* 0x00000018ff057819 */ /* 0x000fc80000011600 */
[----:B------:R-:W-:-:S04]  /*69f0*/  LOP3.LUT R4, R4, R5, RZ, 0xfc, !PT ;  /* 0x0000000504047212 */ /* 0x000fc800078efcff */
[----:B------:R-:W-:Y:S02]  /*6a00*/  PRMT R0, R4, 0x7610, R0 ;  /* 0x0000761004007816 */ /* 0x000fe40000000000 */
.L_x_18889:
[----:B------:R-:W-:Y:S05]  /*6a10*/  BSYNC B0 ;  /* 0x0000000000007941 */ /* 0x000fea0003800000 */
.L_x_18888:
[----:B------:R0:W-:Y:S01]  /*6a20*/  STG.E.U8 [R2.64], R0 ;  /* 0x0000000002007986 */ /* 0x0001e2000c101124 */
[----:B------:R-:W-:Y:S05]  /*6a30*/  BRA `(.L_x_18868) ;  /* 0x000004a000007947 */ /* 0x000fea0003800000 */
.L_x_18886:
        /* <DEDUP_REMOVED lines=18> */
.L_x_18893:
[----:B------:R-:W-:-:S04]  /*6b60*/  LOP3.LUT R0, R23, 0x80000000, RZ, 0xc0, !PT ;  /* 0x8000000017007812 */ /* 0x000fc800078ec0ff */
[----:B------:R-:W-:-:S04]  /*6b70*/  SHF.R.U32.HI R5, RZ, 0x18, R0 ;  /* 0x00000018ff057819 */ /* 0x000fc80000011600 */
[----:B------:R-:W-:-:S04]  /*6b80*/  LOP3.LUT R4, R4, R5, RZ, 0xfc, !PT ;  /* 0x0000000504047212 */ /* 0x000fc800078efcff */
[----:B------:R-:W-:Y:S02]  /*6b90*/  PRMT R0, R4, 0x7610, R0 ;  /* 0x0000761004007816 */ /* 0x000fe40000000000 */
.L_x_18892:
[----:B------:R-:W-:Y:S05]  /*6ba0*/  BSYNC B0 ;  /* 0x0000000000007941 */ /* 0x000fea0003800000 */
.L_x_18891:
[----:B------:R0:W-:Y:S01]  /*6bb0*/  STG.E.U8 [R2.64], R0 ;  /* 0x0000000002007986 */ /* 0x0001e2000c101124 */
[----:B------:R-:W-:Y:S05]  /*6bc0*/  BRA `(.L_x_18868) ;  /* 0x0000031000007947 */ /* 0x000fea0003800000 */
.L_x_18885:
        /* <DEDUP_REMOVED lines=23> */
.L_x_18867:
        /* <DEDUP_REMOVED lines=20> */
.L_x_18895:
[----:B------:R-:W-:Y:S01]  /*6e80*/  LOP3.LUT R4, R23, 0xff, RZ, 0xc0, !PT ;  /* 0x000000ff17047812 */ /* 0x000fe200078ec0ff */
[----:B------:R-:W-:-:S05]  /*6e90*/  IMAD.MOV.U32 R5, RZ, RZ, RZ ;  /* 0x000000ffff057224 */ /* 0x000fca00078e00ff */
[----:B------:R0:W-:Y:S01]  /*6ea0*/  STG.E.64 [R2.64], R4 ;  /* 0x0000000402007986 */ /* 0x0001e2000c101b24 */
[----:B------:R-:W-:Y:S05]  /*6eb0*/  BRA `(.L_x_18868) ;  /* 0x0000002000007947 */ /* 0x000fea0003800000 */
.L_x_18894:
[----:B------:R-:W-:-:S05]  /*6ec0*/  LOP3.LUT R23, R23, 0xff, RZ, 0xc0, !PT ;  /* 0x000000ff17177812 */ /* 0x000fca00078ec0ff */
[----:B------:R0:W-:Y:S02]  /*6ed0*/  STG.E [R2.64], R23 ;  /* 0x0000001702007986 */ /* 0x0001e4000c101924 */
.L_x_18868:
[----:B------:R-:W-:Y:S02]  /*6ee0*/  IADD3 R24, R24, 0x80, RZ ;  /* 0x0000008018187810 */ /* 0x000fe40007ffe0ff */
.L_x_18829:
[----:B------:R-:W-:Y:S05]  /*6ef0*/  BSYNC B6 ;  /* 0x0000000000067941 */ /* 0x000fea0003800000 */
.L_x_18828:
        /* <DEDUP_REMOVED lines=19> */
.L_x_18899:
[----:B------:R-:W-:Y:S01]  /*7030*/  STG.E.U8 [R2.64], R18 ;  /* 0x0000001202007986 */ /* 0x000fe2000c101124 */
[----:B------:R-:W-:Y:S05]  /*7040*/  EXIT ;  /* 0x000000000000794d */ /* 0x000fea0003800000 */
.L_x_18898:
        /* <DEDUP_REMOVED lines=10> */
.L_x_18902:
[----:B------:R-:W-:-:S05]  /*70f0*/  LOP3.LUT R5, R18, 0xff, RZ, 0xc0, !PT ;  /* 0x000000ff12057812 */ /* 0x000fca00078ec0ff */
[----:B------:R-:W-:Y:S01]  /*7100*/  STG.E [R2.64], R5 ;  /* 0x0000000502007986 */ /* 0x000fe2000c101924 */
[----:B------:R-:W-:Y:S05]  /*7110*/  EXIT ;  /* 0x000000000000794d */ /* 0x000fea0003800000 */
.L_x_18901:
[----:B------:R-:W-:-:S05]  /*7120*/  LOP3.LUT R5, R18, 0xff, RZ, 0xc0, !PT ;  /* 0x000000ff12057812 */ /* 0x000fca00078ec0ff */
[----:B------:R-:W-:Y:S01]  /*7130*/  STG.E.U16 [R2.64], R5 ;  /* 0x0000000502007986 */ /* 0x000fe2000c101524 */
[----:B------:R-:W-:Y:S05]  /*7140*/  EXIT ;  /* 0x000000000000794d */ /* 0x000fea0003800000 */
.L_x_18897:
        /* <DEDUP_REMOVED lines=10> */
.L_x_18904:
[----:B------:R-:W-:-:S04]  /*71f0*/  LOP3.LUT R18, R18, 0xff, RZ, 0xc0, !PT ;  /* 0x000000ff12127812 */ /* 0x000fc800078ec0ff */
[----:B------:R-:W0:Y:S02]  /*7200*/  I2F.U16 R0, R18 ;  /* 0x0000001200007306 */ /* 0x000e240000101000 */
[----:B0-----:R-:W-:-:S05]  /*7210*/  F2FP.PACK_AB R0, RZ, R0 ;  /* 0x00000000ff00723e */ /* 0x001fca00000000ff */
[----:B------:R-:W-:Y:S01]  /*7220*/  STG.E.U16 [R2.64], R0 ;  /* 0x0000000002007986 */ /* 0x000fe2000c101524 */
[----:B------:R-:W-:Y:S05]  /*7230*/  EXIT ;  /* 0x000000000000794d */ /* 0x000fea0003800000 */
.L_x_18903:
        /* <DEDUP_REMOVED lines=8> */
[----:B------:R-:W0:Y:S02]  /*72c0*/  I2F.U16 R18, R18 ;  /* 0x0000001200127306 */ /* 0x000e240000101000 */
[----:B0-----:R-:W-:Y:S01]  /*72d0*/  STG.E.64 [R2.64], R18 ;  /* 0x0000001202007986 */ /* 0x001fe2000c101b24 */
[----:B------:R-:W-:Y:S05]  /*72e0*/  EXIT ;  /* 0x000000000000794d */ /* 0x000fea0003800000 */
.L_x_18906:
[----:B------:R-:W-:-:S06]  /*72f0*/  LOP3.LUT R18, R18, 0xff, RZ, 0xc0, !PT ;  /* 0x000000ff12127812 */ /* 0x000fcc00078ec0ff */
[----:B------:R-:W0:Y:S02]  /*7300*/  I2F.U16 R18, R18 ;  /* 0x0000001200127306 */ /* 0x000e240000101000 */
[----:B0-----:R-:W-:-:S04]  /*7310*/  F2FP.PACK_AB R5, RZ, R18 ;  /* 0x00000012ff05723e */ /* 0x001fc800000000ff */
[----:B------:R-:W-:-:S05]  /*7320*/  PRMT R5, R5, 0x5410, RZ ;  /* 0x0000541005057816 */ /* 0x000fca00000000ff */
[----:B------:R-:W-:Y:S01]  /*7330*/  STG.E [R2.64], R5 ;  /* 0x0000000502007986 */ /* 0x000fe2000c101924 */
[----:B------:R-:W-:Y:S05]  /*7340*/  EXIT ;  /* 0x000000000000794d */ /* 0x000fea0003800000 */
.L_x_18905:
[----:B------:R-:W-:-:S06]  /*7350*/  LOP3.LUT R4, R18, 0xff, RZ, 0xc0, !PT ;  /* 0x000000ff12047812 */ /* 0x000fcc00078ec0ff */
[----:B------:R-:W0:Y:S02]  /*7360*/  I2F.F64.U16 R4, R4 ;  /* 0x0000000400047312 */ /* 0x000e240000101800 */
[----:B0-----:R-:W-:Y:S01]  /*7370*/  STG.E.64 [R2.64], R4 ;  /* 0x0000000402007986 */ /* 0x001fe2000c101b24 */
[----:B------:R-:W-:Y:S05]  /*7380*/  EXIT ;  /* 0x000000000000794d */ /* 0x000fea0003800000 */
.L_x_18896:
        /* <DEDUP_REMOVED lines=12> */
.L_x_18909:
[----:B------:R-:W-:Y:S01]  /*7450*/  LOP3.LUT R4, R18, 0xff, RZ, 0xc0, !PT ;  /* 0x000000ff12047812 */ /* 0x000fe200078ec0ff */
[----:B------:R-:W-:-:S05]  /*7460*/  CS2R R6, SRZ ;  /* 0x0000000000067805 */ /* 0x000fca000001ff00 */
[----:B------:R-:W0:Y:S02]  /*7470*/  I2F.F64.U16 R4, R4 ;  /* 0x0000000400047312 */ /* 0x000e240000101800 */
[----:B0-----:R-:W-:Y:S01]  /*7480*/  STG.E.128 [R2.64], R4 ;  /* 0x0000000402007986 */ /* 0x001fe2000c101d24 */
[----:B------:R-:W-:Y:S05]  /*7490*/  EXIT ;  /* 0x000000000000794d */ /* 0x000fea0003800000 */
.L_x_18908:
        /* <DEDUP_REMOVED lines=22> */
.L_x_18913:
[----:B------:R-:W-:Y:S05]  /*7600*/  BSYNC B0 ;  /* 0x0000000000007941 */ /* 0x000fea0003800000 */
.L_x_18912:
[----:B------:R-:W-:-:S05]  /*7610*/  LOP3.LUT R5, R0, R5, RZ, 0xfc, !PT ;  /* 0x0000000500057212 */ /* 0x000fca00078efcff */
[----:B------:R-:W-:Y:S01]  /*7620*/  STG.E.U8 [R2.64], R5 ;  /* 0x0000000502007986 */ /* 0x000fe2000c101124 */
[----:B------:R-:W-:Y:S05]  /*7630*/  EXIT ;  /* 0x000000000000794d */ /* 0x000fea0003800000 */
.L_x_18911:
        /* <DEDUP_REMOVED lines=14> */
.L_x_18915:
[----:B------:R-:W-:Y:S01]  /*7720*/  IMAD.MOV.U32 R0, RZ, RZ, 0x7f ;  /* 0x0000007fff007424 */ /* 0x000fe200078e00ff */
[----:B------:R-:W-:-:S04]  /*7730*/  ISETP.GT.U32.AND P0, PT, R4, 0x7f800000, PT ;  /* 0x7f8000000400780c */ /* 0x000fc80003f04070 */
[----:B------:R-:W-:-:S04]  /*7740*/  SEL R0, R0, 0x7c, P0 ;  /* 0x0000007c00007807 */ /* 0x000fc80000000000 */
.L_x_18916:
[----:B------:R-:W-:Y:S05]  /*7750*/  BSYNC B0 ;  /* 0x0000000000007941 */ /* 0x000fea0003800000 */
.L_x_18914:
[----:B------:R-:W-:-:S04]  /*7760*/  LOP3.LUT R4, R5, 0x80000000, RZ, 0xc0, !PT ;  /* 0x8000000005047812 */ /* 0x000fc800078ec0ff */
[----:B------:R-:W-:-:S04]  /*7770*/  SHF.R.U32.HI R5, RZ, 0x18, R4 ;  /* 0x00000018ff057819 */ /* 0x000fc80000011604 */
[----:B------:R-:W-:-:S05]  /*7780*/  LOP3.LUT R5, R0, R5, RZ, 0xfc, !PT ;  /* 0x0000000500057212 */ /* 0x000fca00078efcff */
[----:B------:R-:W-:Y:S01]  /*7790*/  STG.E.U8 [R2.64], R5 ;  /* 0x0000000502007986 */ /* 0x000fe2000c101124 */
[----:B------:R-:W-:Y:S05]  /*77a0*/  EXIT ;  /* 0x000000000000794d */ /* 0x000fea0003800000 */
.L_x_18910:
[----:B------:R-:W-:-:S04]  /*77b0*/  LOP3.LUT R18, R18, 0xff, RZ, 0xc0, !PT ;  /* 0x000000ff12127812 */ /* 0x000fc800078ec0ff */
[----:B------:R-:W0:Y:S02]  /*77c0*/  I2F.U16 R0, R18 ;  /* 0x0000001200007306 */ /* 0x000e240000101000 */
[----:B0-----:R-:W-:-:S05]  /*77d0*/  F2FP.BF16.PACK_AB R0, RZ, R0 ;  /* 0x00000000ff00723e */ /* 0x001fca00000010ff */
[----:B------:R-:W-:Y:S01]  /*77e0*/  STG.E.U16 [R2.64], R0 ;  /* 0x0000000002007986 */ /* 0x000fe2000c101524 */
[----:B------:R-:W-:Y:S05]  /*77f0*/  EXIT ;  /* 0x000000000000794d */ /* 0x000fea0003800000 */
.L_x_18907:
        /* <DEDUP_REMOVED lines=11> */
.L_x_18919:
        /* <DEDUP_REMOVED lines=18> */
.L_x_18922:
[----:B------:R-:W-:-:S04]  /*79d0*/  LOP3.LUT R0, R7, 0x80000000, RZ, 0xc0, !PT ;  /* 0x8000000007007812 */ /* 0x000fc800078ec0ff */
[----:B------:R-:W-:-:S04]  /*79e0*/  SHF.R.U32.HI R5, RZ, 0x18, R0 ;  /* 0x00000018ff057819 */ /* 0x000fc80000011600 */
[----:B------:R-:W-:-:S04]  /*79f0*/  LOP3.LUT R4, R4, R5, RZ, 0xfc, !PT ;  /* 0x0000000504047212 */ /* 0x000fc800078efcff */
[----:B------:R-:W-:Y:S02]  /*7a00*/  PRMT R0, R4, 0x7610, R0 ;  /* 0x0000761004007816 */ /* 0x000fe40000000000 */
.L_x_18921:
[----:B------:R-:W-:Y:S05]  /*7a10*/  BSYNC B0 ;  /* 0x0000000000007941 */ /* 0x000fea0003800000 */
.L_x_18920:
[----:B------:R-:W-:Y:S01]  /*7a20*/  STG.E.U8 [R2.64], R0 ;  /* 0x0000000002007986 */ /* 0x000fe2000c101124 */
[----:B------:R-:W-:Y:S05]  /*7a30*/  EXIT ;  /* 0x000000000000794d */ /* 0x000fea0003800000 */
.L_x_18918:
        /* <DEDUP_REMOVED lines=18> */
.L_x_18925:
[----:B------:R-:W-:-:S04]  /*7b60*/  LOP3.LUT R0, R7, 0x80000000, RZ, 0xc0, !PT ;  /* 0x8000000007007812 */ /* 0x000fc800078ec0ff */
[----:B------:R-:W-:-:S04]  /*7b70*/  SHF.R.U32.HI R5, RZ, 0x18, R0 ;  /* 0x00000018ff057819 */ /* 0x000fc80000011600 */
[----:B------:R-:W-:-:S04]  /*7b80*/  LOP3.LUT R4, R4, R5, RZ, 0xfc, !PT ;  /* 0x0000000504047212 */ /* 0x000fc800078efcff */
[----:B------:R-:W-:Y:S02]  /*7b90*/  PRMT R0, R4, 0x7610, R0 ;  /* 0x0000761004007816 */ /* 0x000fe40000000000 */
.L_x_18924:
[----:B------:R-:W-:Y:S05]  /*7ba0*/  BSYNC B0 ;  /* 0x0000000000007941 */ /* 0x000fea0003800000 */
.L_x_18923:
[----:B------:R-:W-:Y:S01]  /*7bb0*/  STG.E.U8 [R2.64], R0 ;  /* 0x0000000002007986 */ /* 0x000fe2000c101124 */
[----:B------:R-:W-:Y:S05]  /*7bc0*/  EXIT ;  /* 0x000000000000794d */ /* 0x000fea0003800000 */
.L_x_18917:
        /* <DEDUP_REMOVED lines=23> */
.L_x_18900:
        /* <DEDUP_REMOVED lines=20> */
.L_x_18927:
[----:B------:R-:W-:Y:S01]  /*7e80*/  LOP3.LUT R18, R18, 0xff, RZ, 0xc0, !PT ;  /* 0x000000ff12127812 */ /* 0x000fe200078ec0ff */
[----:B------:R-:W-:-:S05]  /*7e90*/  IMAD.MOV.U32 R19, RZ, RZ, RZ ;  /* 0x000000ffff137224 */ /* 0x000fca00078e00ff */
[----:B------:R-:W-:Y:S01]  /*7ea0*/  STG.E.64 [R2.64], R18 ;  /* 0x0000001202007986 */ /* 0x000fe2000c101b24 */
[----:B------:R-:W-:Y:S05]  /*7eb0*/  EXIT ;  /* 0x000000000000794d */ /* 0x000fea0003800000 */
.L_x_18926:
[----:B------:R-:W-:-:S05]  /*7ec0*/  LOP3.LUT R5, R18, 0xff, RZ, 0xc0, !PT ;  /* 0x000000ff12057812 */ /* 0x000fca00078ec0ff */
[----:B------:R-:W-:Y:S01]  /*7ed0*/  STG.E [R2.64], R5 ;  /* 0x0000000502007986 */ /* 0x000fe2000c101924 */
[----:B------:R-:W-:Y:S05]  /*7ee0*/  EXIT ;  /* 0x000000000000794d */ /* 0x000fea0003800000 */
.L_x_18928:
        /* <DEDUP_REMOVED lines=9> */
.L_x_30023:


//--------------------- .text._ZN2at6native18elementwise_kernelILi128ELi4EZNS0_22gpu_kernel_impl_nocastINS0_13BUnaryFunctorIhhhZZZNS0_21heaviside_kernel_cudaERNS_18TensorIteratorBaseEENKUlvE_clEvENKUlvE_clEvEUlhhE_EEEEvS5_RKT_EUliE_EEviT1_ --------------------------
	.section	.text._ZN2at6native18elementwise_kernelILi128ELi4EZNS0_22gpu_kernel_impl_nocastINS0_13BUnaryFunctorIhhhZZZNS0_21heaviside_kernel_cudaERNS_18TensorIteratorBaseEENKUlvE_clEvENKUlvE_clEvEUlhhE_EEEEvS5_RKT_EUliE_EEviT1_,"ax",@progbits
	.sectioninfo	@"SHI_REGISTERS=12"
	.align	128
        .global         _ZN2at6native18elementwise_kernelILi128ELi4EZNS0_22gpu_kernel_impl_nocastINS0_13BUnaryFunctorIhhhZZZNS0_21heaviside_kernel_cudaERNS_18TensorIteratorBaseEENKUlvE_clEvENKUlvE_clEvEUlhhE_EEEEvS5_RKT_EUliE_EEviT1_
        .type           _ZN2at6native18elementwise_kernelILi128ELi4EZNS0_22gpu_kernel_impl_nocastINS0_13BUnaryFunctorIhhhZZZNS0_21heaviside_kernel_cudaERNS_18TensorIteratorBaseEENKUlvE_clEvENKUlvE_clEvEUlhhE_EEEEvS5_RKT_EUliE_EEviT1_,@function
        .size           _ZN2at6native18elementwise_kernelILi128ELi4EZNS0_22gpu_kernel_impl_nocastINS0_13BUnaryFunctorIhhhZZZNS0_21heaviside_kernel_cudaERNS_18TensorIteratorBaseEENKUlvE_clEvENKUlvE_clEvEUlhhE_EEEEvS5_RKT_EUliE_EEviT1_,(.L_x_30024 - _ZN2at6native18elementwise_kernelILi128ELi4EZNS0_22gpu_kernel_impl_nocastINS0_13BUnaryFunctorIhhhZZZNS0_21heaviside_kernel_cudaERNS_18TensorIteratorBaseEENKUlvE_clEvENKUlvE_clEvEUlhhE_EEEEvS5_RKT_EUliE_EEviT1_)
        .other          _ZN2at6native18elementwise_kernelILi128ELi4EZNS0_22gpu_kernel_impl_nocastINS0_13BUnaryFunctorIhhhZZZNS0_21heaviside_kernel_cudaERNS_18TensorIteratorBaseEENKUlvE_clEvENKUlvE_clEvEUlhhE_EEEEvS5_RKT_EUliE_EEviT1_,@"STO_CUDA_ENTRY STV_DEFAULT"
_ZN2at6native18elementwise_kernelILi128ELi4EZNS0_22gpu_kernel_impl_nocastINS0_13BUnaryFunctorIhhhZZZNS0_21heaviside_kernel_cudaERNS_18TensorIteratorBaseEENKUlvE_clEvENKUlvE_clEvEUlhhE_EEEEvS5_RKT_EUliE_EEviT1_:
.text._ZN2at6native18elementwise_kernelILi128ELi4EZNS0_22gpu_kernel_impl_nocastINS0_13BUnaryFunctorIhhhZZZNS0_21heaviside_kernel_cudaERNS_18TensorIteratorBaseEENKUlvE_clEvENKUlvE_clEvEUlhhE_EEEEvS5_RKT_EUliE_EEviT1_:
        /* <DEDUP_REMOVED lines=238> */
.L_x_18931:
[----:B------:R-:W-:-:S04]  /*0ee0*/  IADD3 R4, P0, R4, c[0x0][0x368], RZ ;  /* 0x0000da0004047a10 */ /* 0x000fc80007f1e0ff */
[----:B------:R-:W-:-:S05]  /*0ef0*/  IADD3.X R5, RZ, c[0x0][0x36c], RZ, P0, !PT ;  /* 0x0000db00ff057a10 */ /* 0x000fca00007fe4ff */
[----:B------:R-:W2:Y:S01]  /*0f00*/  LDG.E.U8 R4, [R4.64] ;  /* 0x0000000404047981 */ /* 0x000ea2000c1e1100 */
[----:B------:R-:W-:Y:S02]  /*0f10*/  IADD3 R6, P2, R3, c[0x0][0x360], RZ ;  /* 0x0000d80003067a10 */ /* 0x000fe40007f5e0ff */
[----:B------:R-:W-:Y:S02]  /*0f20*/  IADD3 R2, R2, 0x80, RZ ;  /* 0x0000008002027810 */ /* 0x000fe40007ffe0ff */
[----:B------:R-:W-:Y:S02]  /*0f30*/  IADD3.X R7, RZ, c[0x0][0x364], RZ, P2, !PT ;  /* 0x0000d900ff077a10 */ /* 0x000fe400017fe4ff */
[C---:B--2---:R-:W-:Y:S02]  /*0f40*/  ISETP.NE.AND P0, PT, R4.reuse, RZ, PT ;  /* 0x000000ff0400720c */ /* 0x044fe40003f05270 */
[----:B------:R-:W-:Y:S02]  /*0f50*/  ISETP.NE.AND P1, PT, R4, RZ, PT ;  /* 0x000000ff0400720c */ /* 0x000fe40003f25270 */
[----:B------:R-:W-:-:S04]  /*0f60*/  SEL R3, RZ, 0x1, !P0 ;  /* 0x00000001ff037807 */ /* 0x000fc80004000000 */
[----:B------:R-:W-:-:S05]  /*0f70*/  SEL R3, R0, R3, !P1 ;  /* 0x0000000300037207 */ /* 0x000fca0004800000 */
[----:B------:R0:W-:Y:S02]  /*0f80*/  STG.E.U8 [R6.64], R3 ;  /* 0x0000000306007986 */ /* 0x0001e4000c101104 */
.L_x_18930:
[----:B------:R-:W-:Y:S05]  /*0f90*/  BSYNC B0 ;  /* 0x0000000000007941 */ /* 0x000fea0003800000 */
.L_x_18929:
        /* <DEDUP_REMOVED lines=231> */
.L_x_18934:
        /* <DEDUP_REMOVED lines=241> */
.L_x_18935:
        /* <DEDUP_REMOVED lines=11> */
.L_x_18933:
[----:B------:R-:W-:Y:S05]  /*2dd0*/  BSYNC B0 ;  /* 0x0000000000007941 */ /* 0x000fea0003800000 */
.L_x_18932:
        /* <DEDUP_REMOVED lines=230> */
.L_x_18936:
[----:B------:R-:W-:-:S04]  /*3c40*/  IADD3 R4, P0, R4, c[0x0][0x368], RZ ;  /* 0x0000da0004047a10 */ /* 0x000fc80007f1e0ff */
[----:B------:R-:W-:-:S05]  /*3c50*/  IADD3.X R5, RZ, c[0x0][0x36c], RZ, P0, !PT ;  /* 0x0000db00ff057a10 */ /* 0x000fca00007fe4ff */
[----:B------:R-:W2:Y:S01]  /*3c60*/  LDG.E.U8 R4, [R4.64] ;  /* 0x0000000404047981 */ /* 0x000ea2000c1e1100 */
[----:B------:R-:W-:-:S04]  /*3c70*/  IADD3 R2, P2, R3, c[0x0][0x360], RZ ;  /* 0x0000d80003027a10 */ /* 0x000fc80007f5e0ff */
[----:B------:R-:W-:Y:S02]  /*3c80*/  IADD3.X R3, RZ, c[0x0][0x364], RZ, P2, !PT ;  /* 0x0000d900ff037a10 */ /* 0x000fe400017fe4ff */
[C---:B--2---:R-:W-:Y:S02]  /*3c90*/  ISETP.NE.AND P1, PT, R4.reuse, RZ, PT ;  /* 0x000000ff0400720c */ /* 0x044fe40003f25270 */
[----:B------:R-:W-:-:S11]  /*3ca0*/  ISETP.NE.AND P0, PT, R4, RZ, PT ;  /* 0x000000ff0400720c */ /* 0x000fd60003f05270 */
[----:B------:R-:W-:-:S05]  /*3cb0*/  @P1 SEL R0, RZ, 0x1, !P0 ;  /* 0x00000001ff001807 */ /* 0x000fca0004000000 */
[----:B------:R-:W-:Y:S01]  /*3cc0*/  STG.E.U8 [R2.64], R0 ;  /* 0x0000000002007986 */ /* 0x000fe2000c101104 */
[----:B------:R-:W-:Y:S05]  /*3cd0*/  EXIT ;  /* 0x000000000000794d */ /* 0x000fea0003800000 */
.L_x_18937:
        /* <DEDUP_REMOVED lines=10> */
.L_x_30024:


//--------------------- .text._ZN2at6native27unrolled_elementwise_kernelINS0_13BUnaryFunctorIhhhZZZNS0_21heaviside_kernel_cudaERNS_18TensorIteratorBaseEENKUlvE_clEvENKUlvE_clEvEUlhhE_EESt5arrayIPcLm2EELi4E23TrivialOffsetCalculatorILi1EjESD_NS0_6memory15LoadWithoutCastENSE_16StoreWithoutCastEEEviT_T0_T2_T3_T4_T5_ --------------------------
	.section	.text._ZN2at6native27unrolled_elementwise_kernelINS0_13BUnaryFunctorIhhhZZZNS0_21heaviside_kernel_cudaERNS_18TensorIteratorBaseEENKUlvE_clEvENKUlvE_clEvEUlhhE_EESt5arrayIPcLm2EELi4E23TrivialOffsetCalculatorILi1EjESD_NS0_6memory15LoadWithoutCastENSE_16StoreWithoutCastEEEviT_T0_T2_T3_T4_T5_,"ax",@progbits
	.sectioninfo	@"SHI_REGISTERS=20"
	.align	128
        .global         _ZN2at6native27unrolled_elementwise_kernelINS0_13BUnaryFunctorIhhhZZZNS0_21heaviside_kernel_cudaERNS_18TensorIteratorBaseEENKUlvE_clEvENKUlvE_clEvEUlhhE_EESt5arrayIPcLm2EELi4E23TrivialOffsetCalculatorILi1EjESD_NS0_6memory15LoadWithoutCastENSE_16StoreWithoutCastEEEviT_T0_T2_T3_T4_T5_
        .type           _ZN2at6native27unrolled_elementwise_kernelINS0_13BUnaryFunctorIhhhZZZNS0_21heaviside_kernel_cudaERNS_18TensorIteratorBaseEENKUlvE_clEvENKUlvE_clEvEUlhhE_EESt5arrayIPcLm2EELi4E23TrivialOffsetCalculatorILi1EjESD_NS0_6memory15LoadWithoutCastENSE_16StoreWithoutCastEEEviT_T0_T2_T3_T4_T5_,@function
        .size           _ZN2at6native27unrolled_elementwise_kernelINS0_13BUnaryFunctorIhhhZZZNS0_21heaviside_kernel_cudaERNS_18TensorIteratorBaseEENKUlvE_clEvENKUlvE_clEvEUlhhE_EESt5arrayIPcLm2EELi4E23TrivialOffsetCalculatorILi1EjESD_NS0_6memory15LoadWithoutCastENSE_16StoreWithoutCastEEEviT_T0_T2_T3_T4_T5_,(.L_x_30025 - _ZN2at6native27unrolled_elementwise_kernelINS0_13BUnaryFunctorIhhhZZZNS0_21heaviside_kernel_cudaERNS_18TensorIteratorBaseEENKUlvE_clEvENKUlvE_clEvEUlhhE_EESt5arrayIPcLm2EELi4E23TrivialOffsetCalculatorILi1EjESD_NS0_6memory15LoadWithoutCastENSE_16StoreWithoutCastEEEviT_T0_T2_T3_T4_T5_)
        .other          _ZN2at6native27unrolled_elementwise_kernelINS0_13BUnaryFunctorIhhhZZZNS0_21heaviside_kernel_cudaERNS_18TensorIteratorBaseEENKUlvE_clEvENKUlvE_clEvEUlhhE_EESt5arrayIPcLm2EELi4E23TrivialOffsetCalculatorILi1EjESD_NS0_6memory15LoadWithoutCastENSE_16StoreWithoutCastEEEviT_T0_T2_T3_T4_T5_,@"STO_CUDA_ENTRY STV_DEFAULT"
_ZN2at6native27unrolled_elementwise_kernelINS0_13BUnaryFunctorIhhhZZZNS0_21heaviside_kernel_cudaERNS_18TensorIteratorBaseEENKUlvE_clEvENKUlvE_clEvEUlhhE_EESt5arrayIPcLm2EELi4E23TrivialOffsetCalculatorILi1EjESD_NS0_6memory15LoadWithoutCastENSE_16StoreWithoutCastEEEviT_T0_T2_T3_T4_T5_:
.text._ZN2at6native27unrolled_elementwise_kernelINS0_13BUnaryFunctorIhhhZZZNS0_21heaviside_kernel_cudaERNS_18TensorIteratorBaseEENKUlvE_clEvENKUlvE_clEvEUlhhE_EESt5arrayIPcLm2EELi4E23TrivialOffsetCalculatorILi1EjESD_NS0_6memory15LoadWithoutCastENSE_16StoreWithoutCastEEEviT_T0_T2_T3_T4_T5_:
        /* <DEDUP_REMOVED lines=21> */
[----:B------:R-:W-:-:S05]  /*0150*/  @!P1 IMAD R8, R2, 0x200, R3 ;  /* 0x0000020002089824 */ /* 0x000fca00078e0203 */
[----:B------:R-:W-:-:S05]  /*0160*/  @!P1 IADD3 R8, P3, R8, c[0x0][0x170], RZ ;  /* 0x00005c0008089a10 */ /* 0x000fca0007f7e0ff */
[----:B------:R-:W-:-:S05]  /*0170*/  @!P1 IMAD.X R9, RZ, RZ, c[0x0][0x174], P3 ;  /* 0x00005d00ff099624 */ /* 0x000fca00018e06ff */
[----:B------:R1:W3:Y:S01]  /*0180*/  @!P1 LDG.E.U8 R11, [R8.64] ;  /* 0x00000004080b9981 */ /* 0x0002e2000c1e1100 */
[----:B------:R-:W-:-:S06]  /*0190*/  PRMT R10, RZ, 0x7610, R10 ;  /* 0x00007610ff0a7816 */ /* 0x000fcc000000000a */
[----:B------:R4:W3:Y:S01]  /*01a0*/  @!P2 LDG.E.U8 R10, [R6.64] ;  /* 0x00000004060aa981 */ /* 0x0008e2000c1e1100 */
[----:B------:R-:W-:-:S04]  /*01b0*/  @!P1 IADD3 R3, R3, 0x80, RZ ;  /* 0x0000008003039810 */ /* 0x000fc80007ffe0ff */
[----:B------:R-:W-:Y:S01]  /*01c0*/  ISETP.GE.AND P2, PT, R3, R0, PT ;  /* 0x000000000300720c */ /* 0x000fe20003f46270 */
[----:B------:R-:W-:-:S12]  /*01d0*/  ULDC.U8 UR6, c[0x0][0x165] ;  /* 0x0000594000067ab9 */ /* 0x000fd80000000000 */
[----:B------:R-:W-:-:S05]  /*01e0*/  @!P2 IMAD R3, R2, 0x200, R3 ;  /* 0x000002000203a824 */ /* 0x000fca00078e0203 */
[----:B0-----:R-:W-:Y:S01]  /*01f0*/  @!P2 IADD3 R4, P1, R3, c[0x0][0x170], RZ ;  /* 0x00005c000304aa10 */ /* 0x001fe20007f3e0ff */
[----:B----4-:R-:W-:-:S04]  /*0200*/  @!P0 IMAD R6, R2, 0x200, R15 ;  /* 0x0000020002068824 */ /* 0x010fc800078e020f */
[----:B------:R-:W-:Y:S01]  /*0210*/  @!P2 IMAD.X R5, RZ, RZ, c[0x0][0x174], P1 ;  /* 0x00005d00ff05a624 */ /* 0x000fe200008e06ff */
[----:B------:R-:W-:Y:S01]  /*0220*/  @!P0 IADD3 R6, P5, R6, c[0x0][0x168], RZ ;  /* 0x00005a0006068a10 */ /* 0x000fe20007fbe0ff */
[----:B-1----:R-:W-:Y:S01]  /*0230*/  IMAD.U32 R9, RZ, RZ, UR6 ;  /* 0x00000006ff097e24 */ /* 0x002fe2000f8e00ff */
[----:B------:R-:W-:Y:S02]  /*0240*/  PRMT R3, RZ, 0x7610, R3 ;  /* 0x00007610ff037816 */ /* 0x000fe40000000003 */
[----:B------:R-:W-:Y:S01]  /*0250*/  IADD3 R12, R15, 0x80, RZ ;  /* 0x000000800f0c7810 */ /* 0x000fe20007ffe0ff */
[----:B------:R-:W-:Y:S02]  /*0260*/  @!P0 IMAD.X R7, RZ, RZ, c[0x0][0x16c], P5 ;  /* 0x00005b00ff078624 */ /* 0x000fe400028e06ff */
[----:B------:R-:W-:Y:S01]  /*0270*/  IMAD.MOV.U32 R13, RZ, RZ, R15 ;  /* 0x000000ffff0d7224 */ /* 0x000fe200078e000f */
[----:B------:R0:W5:Y:S01]  /*0280*/  @!P2 LDG.E.U8 R3, [R4.64] ;  /* 0x000000040403a981 */ /* 0x000162000c1e1100 */
[----:B------:R-:W-:-:S05]  /*0290*/  @!P0 IMAD.MOV.U32 R13, RZ, RZ, R12 ;  /* 0x000000ffff0d8224 */ /* 0x000fca00078e000c */
[----:B------:R-:W-:Y:S01]  /*02a0*/  ISETP.GE.AND P4, PT, R13, R0, PT ;  /* 0x000000000d00720c */ /* 0x000fe20003f86270 */
[----:B------:R-:W-:Y:S01]  /*02b0*/  BSSY B0, `(.L_x_18938) ;  /* 0x0000017000007945 */ /* 0x000fe20003800000 */
[----:B--2---:R-:W-:-:S04]  /*02c0*/  LOP3.LUT P1, RZ, R14, 0xff, RZ, 0xc0, !PT ;  /* 0x000000ff0eff7812 */ /* 0x004fc8000782c0ff */
[----:B------:R-:W-:Y:S02]  /*02d0*/  SEL R8, RZ, 0x1, !P1 ;  /* 0x00000001ff087807 */ /* 0x000fe40004800000 */
[----:B---3--:R-:W-:Y:S02]  /*02e0*/  LOP3.LUT P3, RZ, R11, 0xff, RZ, 0xc0, !PT ;  /* 0x000000ff0bff7812 */ /* 0x008fe4000786c0ff */
[----:B------:R-:W-:-:S05]  /*02f0*/  SEL R11, R9, R8, !P1 ;  /* 0x00000008090b7207 */ /* 0x000fca0004800000 */
[----:B------:R1:W-:Y:S01]  /*0300*/  @!P0 STG.E.U8 [R6.64], R11 ;  /* 0x0000000b06008986 */ /* 0x0003e2000c101104 */
[----:B------:R-:W-:Y:S02]  /*0310*/  LOP3.LUT P2, RZ, R10, 0xff, RZ, 0xc0, !PT ;  /* 0x000000ff0aff7812 */ /* 0x000fe4000784c0ff */
[----:B0-----:R-:W-:Y:S02]  /*0320*/  SEL R5, RZ, 0x1, !P3 ;  /* 0x00000001ff057807 */ /* 0x001fe40005800000 */
[----:B------:R-:W-:Y:S02]  /*0330*/  SEL R4, RZ, 0x1, !P2 ;  /* 0x00000001ff047807 */ /* 0x000fe40005000000 */
[C---:B------:R-:W-:Y:S02]  /*0340*/  SEL R17, R9.reuse, R5, !P3 ;  /* 0x0000000509117207 */ /* 0x040fe40005800000 */
[----:B------:R-:W-:Y:S01]  /*0350*/  SEL R15, R9, R4, !P2 ;  /* 0x00000004090f7207 */ /* 0x000fe20005000000 */
[----:B------:R-:W-:Y:S05]  /*0360*/  @P4 BRA `(.L_x_18939) ;  /* 0x000000b000004947 */ /* 0x000fea0003800000 */
[----:B------:R-:W-:Y:S01]  /*0370*/  IMAD R4, R2, 0x200, R13 ;  /* 0x0000020002047824 */ /* 0x000fe200078e020d */
[----:B------:R-:W-:-:S04]  /*0380*/  IADD3 R13, R13, 0x80, RZ ;  /* 0x000000800d0d7810 */ /* 0x000fc80007ffe0ff */
[----:B------:R-:W-:Y:S02]  /*0390*/  ISETP.GE.AND P1, PT, R13, R0, PT ;  /* 0x000000000d00720c */ /* 0x000fe40003f26270 */
[----:B------:R-:W-:-:S05]  /*03a0*/  IADD3 R4, P0, R4, c[0x0][0x168], RZ ;  /* 0x00005a0004047a10 */ /* 0x000fca0007f1e0ff */
[----:B------:R-:W-:-:S05]  /*03b0*/  IMAD.X R5, RZ, RZ, c[0x0][0x16c], P0 ;  /* 0x00005b00ff057624 */ /* 0x000fca00000e06ff */
[----:B------:R0:W-:Y:S01]  /*03c0*/  STG.E.U8 [R4.64], R15 ;  /* 0x0000000f04007986 */ /* 0x0001e2000c101104 */
[----:B-1----:R-:W-:Y:S01]  /*03d0*/  @!P1 IMAD R6, R2, 0x200, R13 ;  /* 0x0000020002069824 */ /* 0x002fe200078e020d */
[----:B------:R-:W-:-:S04]  /*03e0*/  @!P1 IADD3 R13, R13, 0x80, RZ ;  /* 0x000000800d0d9810 */ /* 0x000fc80007ffe0ff */
[----:B------:R-:W-:-:S05]  /*03f0*/  @!P1 IADD3 R6, P2, R6, c[0x0][0x168], RZ ;  /* 0x00005a0006069a10 */ /* 0x000fca0007f5e0ff */
[----:B------:R-:W-:-:S05]  /*0400*/  @!P1 IMAD.X R7, RZ, RZ, c[0x0][0x16c], P2 ;  /* 0x00005b00ff079624 */ /* 0x000fca00010e06ff */
[----:B------:R0:W-:Y:S03]  /*0410*/  @!P1 STG.E.U8 [R6.64], R17 ;  /* 0x0000001106009986 */ /* 0x0001e6000c101104 */
.L_x_18939:
[----:B------:R-:W-:Y:S05]  /*0420*/  BSYNC B0 ;  /* 0x0000000000007941 */ /* 0x000fea0003800000 */
.L_x_18938:
        /* <DEDUP_REMOVED lines=9> */
.L_x_18940:
        /* <DEDUP_REMOVED lines=12> */
.L_x_30025:


//--------------------- .text._ZN2at6native29vectorized_elementwise_kernelILi2ENS0_13BUnaryFunctorIhhhZZZNS0_21heaviside_kernel_cudaERNS_18TensorIteratorBaseEENKUlvE_clEvENKUlvE_clEvEUlhhE_EESt5arrayIPcLm2EEEEviT0_T1_ --------------------------
	.section	.text._ZN2at6native29vectorized_elementwise_kernelILi2ENS0_13BUnaryFunctorIhhhZZZNS0_21heaviside_kernel_cudaERNS_18TensorIteratorBaseEENKUlvE_clEvENKUlvE_clEvEUlhhE_EESt5arrayIPcLm2EEEEviT0_T1_,"ax",@progbits
	.sectioninfo	@"SHI_REGISTERS=27"
	.align	128
        .global         _ZN2at6native29vectorized_elementwise_kernelILi2ENS0_13BUnaryFunctorIhhhZZZNS0_21heaviside_kernel_cudaERNS_18TensorIteratorBaseEENKUlvE_clEvENKUlvE_clEvEUlhhE_EESt5arrayIPcLm2EEEEviT0_T1_
        .type           _ZN2at6native29vectorized_elementwise_kernelILi2ENS0_13BUnaryFunctorIhhhZZZNS0_21heaviside_kernel_cudaERNS_18TensorIteratorBaseEENKUlvE_clEvENKUlvE_clEvEUlhhE_EESt5arrayIPcLm2EEEEviT0_T1_,@function
        .size           _ZN2at6native29vectorized_elementwise_kernelILi2ENS0_13BUnaryFunctorIhhhZZZNS0_21heaviside_kernel_cudaERNS_18TensorIteratorBaseEENKUlvE_clEvENKUlvE_clEvEUlhhE_EESt5arrayIPcLm2EEEEviT0_T1_,(.L_x_30026 - _ZN2at6native29vectorized_elementwise_kernelILi2ENS0_13BUnaryFunctorIhhhZZZNS0_21heaviside_kernel_cudaERNS_18TensorIteratorBaseEENKUlvE_clEvENKUlvE_clEvEUlhhE_EESt5arrayIPcLm2EEEEviT0_T1_)
        .other          _ZN2at6native29vectorized_elementwise_kernelILi2ENS0_13BUnaryFunctorIhhhZZZNS0_21heaviside_kernel_cudaERNS_18TensorIteratorBaseEENKUlvE_clEvENKUlvE_clEvEUlhhE_EESt5arrayIPcLm2EEEEviT0_T1_,@"STO_CUDA_ENTRY STV_DEFAULT"
_ZN2at6native29vectorized_elementwise_kernelILi2ENS0_13BUnaryFunctorIhhhZZZNS0_21heaviside_kernel_cudaERNS_18TensorIteratorBaseEENKUlvE_clEvENKUlvE_clEvEUlhhE_EESt5arrayIPcLm2EEEEviT0_T1_:
.text._ZN2at6native29vectorized_elementwise_kernelILi2ENS0_13BUnaryFunctorIhhhZZZNS0_21heaviside_kernel_cudaERNS_18TensorIteratorBaseEENKUlvE_clEvENKUlvE_clEvEUlhhE_EESt5arrayIPcLm2EEEEviT0_T1_:
        /* <DEDUP_REMOVED lines=21> */
[----:B------:R-:W-:Y:S02]  /*0150*/  PRMT R7, R7, 0x7771, RZ ;  /* 0x0000777107077816 */ /* 0x000fe400000000ff */
[C---:B------:R-:W-:Y:S02]  /*0160*/  ISETP.NE.AND P3, PT, R6.reuse, RZ, PT ;  /* 0x000000ff0600720c */ /* 0x040fe40003f65270 */
[----:B------:R-:W-:Y:S02]  /*0170*/  ISETP.NE.AND P2, PT, R6, RZ, PT ;  /* 0x000000ff0600720c */ /* 0x000fe40003f45270 */
[----:B---3--:R-:W-:Y:S02]  /*0180*/  PRMT R6, R8, 0x7770, RZ ;  /* 0x0000777008067816 */ /* 0x008fe400000000ff */
[----:B------:R-:W-:-:S02]  /*0190*/  ISETP.NE.AND P4, PT, R7, RZ, PT ;  /* 0x000000ff0700720c */ /* 0x000fc40003f85270 */
[C---:B------:R-:W-:Y:S02]  /*01a0*/  ISETP.NE.AND P0, PT, R6.reuse, RZ, PT ;  /* 0x000000ff0600720c */ /* 0x040fe40003f05270 */
[----:B------:R-:W-:Y:S02]  /*01b0*/  ISETP.NE.AND P6, PT, R6, RZ, PT ;  /* 0x000000ff0600720c */ /* 0x000fe40003fc5270 */
[----:B0-----:R-:W-:Y:S02]  /*01c0*/  SEL R5, RZ, 0x1, !P2 ;  /* 0x00000001ff057807 */ /* 0x001fe40005000000 */
[----:B------:R-:W-:Y:S02]  /*01d0*/  ISETP.NE.AND P5, PT, R7, RZ, PT ;  /* 0x000000ff0700720c */ /* 0x000fe40003fa5270 */
[----:B----4-:R-:W-:Y:S02]  /*01e0*/  PRMT R6, R9, 0x7770, RZ ;  /* 0x0000777009067816 */ /* 0x010fe400000000ff */
[----:B------:R-:W-:-:S02]  /*01f0*/  PRMT R8, R8, 0x7771, RZ ;  /* 0x0000777108087816 */ /* 0x000fc400000000ff */
[----:B------:R-:W-:Y:S02]  /*0200*/  SEL R7, RZ, 0x1, !P4 ;  /* 0x00000001ff077807 */ /* 0x000fe40006000000 */
[----:B------:R-:W-:Y:S02]  /*0210*/  PRMT R4, R9, 0x7771, RZ ;  /* 0x0000777109047816 */ /* 0x000fe400000000ff */
[----:B------:R-:W-:Y:S02]  /*0220*/  SEL R17, R0, R5, !P3 ;  /* 0x0000000500117207 */ /* 0x000fe40005800000 */
[C---:B------:R-:W-:Y:S02]  /*0230*/  ISETP.NE.AND P3, PT, R6.reuse, RZ, PT ;  /* 0x000000ff0600720c */ /* 0x040fe40003f65270 */
[----:B------:R-:W-:Y:S02]  /*0240*/  ISETP.NE.AND P4, PT, R6, RZ, PT ;  /* 0x000000ff0600720c */ /* 0x000fe40003f85270 */
[----:B------:R-:W-:-:S02]  /*0250*/  ISETP.NE.AND P1, PT, R8, RZ, PT ;  /* 0x000000ff0800720c */ /* 0x000fc40003f25270 */
[----:B------:R-:W-:Y:S02]  /*0260*/  ISETP.NE.AND P2, PT, R8, RZ, PT ;  /* 0x000000ff0800720c */ /* 0x000fe40003f45270 */
[----:B------:R-:W-:Y:S02]  /*0270*/  SEL R6, R0, R7, !P5 ;  /* 0x0000000700067207 */ /* 0x000fe40006800000 */
[----:B------:R-:W-:Y:S02]  /*0280*/  SEL R5, RZ, 0x1, !P6 ;  /* 0x00000001ff057807 */ /* 0x000fe40007000000 */
[----:B-----5:R-:W-:Y:S02]  /*0290*/  PRMT R8, R10, 0x7771, RZ ;  /* 0x000077710a087816 */ /* 0x020fe400000000ff */
[C---:B------:R-:W-:Y:S02]  /*02a0*/  ISETP.NE.AND P5, PT, R4.reuse, RZ, PT ;  /* 0x000000ff0400720c */ /* 0x040fe40003fa5270 */
[----:B------:R-:W-:-:S02]  /*02b0*/  ISETP.NE.AND P6, PT, R4, RZ, PT ;  /* 0x000000ff0400720c */ /* 0x000fc40003fc5270 */
[----:B------:R-:W-:Y:S02]  /*02c0*/  PRMT R4, R10, 0x7770, RZ ;  /* 0x000077700a047816 */ /* 0x000fe400000000ff */
[----:B------:R-:W-:Y:S02]  /*02d0*/  SEL R7, RZ, 0x1, !P2 ;  /* 0x00000001ff077807 */ /* 0x000fe40005000000 */
[----:B------:R-:W-:Y:S02]  /*02e0*/  ISETP.NE.AND P2, PT, R8, RZ, PT ;  /* 0x000000ff0800720c */ /* 0x000fe40003f45270 */
[----:B------:R-:W-:Y:S02]  /*02f0*/  SEL R9, RZ, 0x1, !P4 ;  /* 0x00000001ff097807 */ /* 0x000fe40006000000 */
[----:B------:R-:W-:Y:S02]  /*0300*/  ISETP.NE.AND P4, PT, R4, RZ, PT ;  /* 0x000000ff0400720c */ /* 0x000fe40003f85270 */
        /* <DEDUP_REMOVED lines=20> */
.L_x_18941:
[----:B------:R-:W0:Y:S01]  /*0450*/  S2R R9, SR_TID.X ;  /* 0x0000000000097919 */ /* 0x000e220000002100 */
[----:B------:R-:W-:-:S02]  /*0460*/  PRMT R22, RZ, 0x7610, R22 ;  /* 0x00007610ff167816 */ /* 0x000fc40000000016 */
[C---:B0-----:R-:W-:Y:S01]  /*0470*/  ISETP.GE.AND P0, PT, R9.reuse, R3, PT ;  /* 0x000000030900720c */ /* 0x041fe20003f06270 */
[----:B------:R-:W-:Y:S01]  /*0480*/  IMAD.MOV.U32 R12, RZ, RZ, R9 ;  /* 0x000000ffff0c7224 */ /* 0x000fe200078e0009 */
[----:B------:R-:W-:-:S11]  /*0490*/  IADD3 R21, R9, 0x80, RZ ;  /* 0x0000008009157810 */ /* 0x000fd60007ffe0ff */
[----:B------:R-:W-:-:S05]  /*04a0*/  @!P0 IMAD.MOV.U32 R12, RZ, RZ, R21 ;  /* 0x000000ffff0c8224 */ /* 0x000fca00078e0015 */
        /* <DEDUP_REMOVED lines=30> */
[----:B------:R-:W-:Y:S01]  /*0690*/  PRMT R20, RZ, 0x7610, R20 ;  /* 0x00007610ff147816 */ /* 0x000fe20000000014 */
[----:B------:R-:W-:Y:S01]  /*06a0*/  @!P0 IMAD.X R19, RZ, RZ, c[0x0][0x174], P6 ;  /* 0x00005d00ff138624 */ /* 0x000fe200030e06ff */
[----:B0-----:R-:W-:Y:S02]  /*06b0*/  @!P3 IADD3 R4, P6, R13, c[0x0][0x170], RZ ;  /* 0x00005c000d04ba10 */ /* 0x001fe40007fde0ff */
[----:B------:R-:W-:-:S02]  /*06c0*/  PRMT R16, RZ, 0x7610, R16 ;  /* 0x00007610ff107816 */ /* 0x000fc40000000010 */
[----:B------:R-:W-:Y:S01]  /*06d0*/  PRMT R17, RZ, 0x7610, R17 ;  /* 0x00007610ff117816 */ /* 0x000fe20000000011 */
[----:B------:R-:W-:Y:S01]  /*06e0*/  @!P3 IMAD.X R5, RZ, RZ, c[0x0][0x174], P6 ;  /* 0x00005d00ff05b624 */ /* 0x000fe200030e06ff */
[----:B------:R0:W4:Y:S03]  /*06f0*/  @!P0 LDG.E.U8 R20, [R18.64] ;  /* 0x0000000412148981 */ /* 0x000126000c1e1100 */
[----:B------:R-:W-:Y:S01]  /*0700*/  @!P5 IMAD.IADD R14, R2, 0x1, R12 ;  /* 0x00000001020ed824 */ /* 0x000fe200078e020c */
[----:B------:R5:W3:Y:S01]  /*0710*/  @!P4 LDG.E.U8 R16, [R6.64] ;  /* 0x000000040610c981 */ /* 0x000ae2000c1e1100 */
[----:B-1----:R-:W-:-:S03]  /*0720*/  @!P2 IADD3 R10, P4, R15, c[0x0][0x170], RZ ;  /* 0x00005c000f0aaa10 */ /* 0x002fc60007f9e0ff */
[----:B------:R1:W3:Y:S01]  /*0730*/  @!P3 LDG.E.U8 R17, [R4.64] ;  /* 0x000000040411b981 */ /* 0x0002e2000c1e1100 */
[----:B------:R-:W-:Y:S01]  /*0740*/  @!P5 IADD3 R14, P3, R14, c[0x0][0x170], RZ ;  /* 0x00005c000e0eda10 */ /* 0x000fe20007f7e0ff */
[----:B------:R-:W-:Y:S01]  /*0750*/  @!P2 IMAD.X R11, RZ, RZ, c[0x0][0x174], P4 ;  /* 0x00005d00ff0ba624 */ /* 0x000fe200020e06ff */
[----:B------:R-:W-:Y:S02]  /*0760*/  @!P1 IADD3 R12, P4, R24, c[0x0][0x170], RZ ;  /* 0x00005c00180c9a10 */ /* 0x000fe40007f9e0ff */
[----:B0-----:R-:W-:Y:S01]  /*0770*/  PRMT R18, RZ, 0x7610, R18 ;  /* 0x00007610ff127816 */ /* 0x001fe20000000012 */
[----:B------:R-:W-:Y:S01]  /*0780*/  @!P5 IMAD.X R15, RZ, RZ, c[0x0][0x174], P3 ;  /* 0x00005d00ff0fd624 */ /* 0x000fe200018e06ff */
[----:B------:R-:W-:Y:S01]  /*0790*/  PRMT R23, RZ, 0x7610, R23 ;  /* 0x00007610ff177816 */ /* 0x000fe20000000017 */
[----:B------:R-:W-:Y:S01]  /*07a0*/  @!P1 IMAD.X R13, RZ, RZ, c[0x0][0x174], P4 ;  /* 0x00005d00ff0d9624 */ /* 0x000fe200020e06ff */
[----:B------:R-:W-:Y:S02]  /*07b0*/  PRMT R24, RZ, 0x7610, R24 ;  /* 0x00007610ff187816 */ /* 0x000fe40000000018 */
[----:B------:R0:W3:Y:S04]  /*07c0*/  @!P5 LDG.E.U8 R18, [R14.64] ;  /* 0x000000040e12d981 */ /* 0x0000e8000c1e1100 */
[----:B------:R0:W3:Y:S04]  /*07d0*/  @!P2 LDG.E.U8 R23, [R10.64] ;  /* 0x000000040a17a981 */ /* 0x0000e8000c1e1100 */
[----:B------:R-:W3:Y:S01]  /*07e0*/  @!P1 LDG.E.U8 R24, [R12.64] ;  /* 0x000000040c189981 */ /* 0x000ee2000c1e1100 */
[----:B-1----:R-:W-:-:S05]  /*07f0*/  @!P0 IMAD.IADD R4, R2, 0x1, R9 ;  /* 0x0000000102048824 */ /* 0x002fca00078e0209 */
[----:B------:R-:W-:Y:S01]  /*0800*/  @!P0 IADD3 R4, P2, R4, c[0x0][0x168], RZ ;  /* 0x00005a0004048a10 */ /* 0x000fe20007f5e0ff */
[----:B------:R-:W-:-:S04]  /*0810*/  @!P0 IMAD.MOV.U32 R9, RZ, RZ, R21 ;  /* 0x000000ffff098224 */ /* 0x000fc800078e0015 */
[----:B------:R-:W-:Y:S01]  /*0820*/  @!P0 IMAD.X R5, RZ, RZ, c[0x0][0x16c], P2 ;  /* 0x00005b00ff058624 */ /* 0x000fe200010e06ff */
[----:B------:R-:W-:Y:S01]  /*0830*/  BSSY B0, `(.L_x_18942) ;  /* 0x0000045000007945 */ /* 0x000fe20003800000 */
[----:B------:R-:W-:Y:S01]  /*0840*/  BSSY B1, `(.L_x_18943) ;  /* 0x000003d000017945 */ /* 0x000fe20003800000 */
[----:B--2---:R-:W-:Y:S02]  /*0850*/  LOP3.LUT P3, RZ, R22, 0xff, RZ, 0xc0, !PT ;  /* 0x000000ff16ff7812 */ /* 0x004fe4000786c0ff */
[----:B----4-:R-:W-:-:S04]  /*0860*/  LOP3.LUT P1, RZ, R20, 0xff, RZ, 0xc0, !PT ;  /* 0x000000ff14ff7812 */ /* 0x010fc8000782c0ff */
[----:B-----5:R-:W-:-:S04]  /*0870*/  SEL R7, RZ, 0x1, !P1 ;  /* 0x00000001ff077807 */ /* 0x020fc80004800000 */
[----:B------:R-:W-:Y:S02]  /*0880*/  SEL R19, R0, R7, !P1 ;  /* 0x0000000700137207 */ /* 0x000fe40004800000 */
[----:B------:R-:W-:Y:S02]  /*0890*/  SEL R7, RZ, 0x1, !P3 ;  /* 0x00000001ff077807 */ /* 0x000fe40005800000 */
[----:B---3--:R-:W-:Y:S02]  /*08a0*/  LOP3.LUT P1, RZ, R8, 0xff, RZ, 0xc0, !PT ;  /* 0x000000ff08ff7812 */ /* 0x008fe4000782c0ff */
[----:B0-----:R-:W-:Y:S01]  /*08b0*/  SEL R15, R0, R7, !P3 ;  /* 0x00000007000f7207 */ /* 0x001fe20005800000 */
[----:B------:R0:W-:Y:S01]  /*08c0*/  @!P0 STG.E.U8 [R4.64], R19 ;  /* 0x0000001304008986 */ /* 0x0001e2000c101104 */
[----:B------:R-:W-:Y:S02]  /*08d0*/  ISETP.GE.AND P3, PT, R9, R3, PT ;  /* 0x000000030900720c */ /* 0x000fe40003f66270 */
[----:B------:R-:W-:-:S02]  /*08e0*/  LOP3.LUT P0, RZ, R18, 0xff, RZ, 0xc0, !PT ;  /* 0x000000ff12ff7812 */ /* 0x000fc4000780c0ff */
[----:B------:R-:W-:Y:S02]  /*08f0*/  SEL R11, RZ, 0x1, !P1 ;  /* 0x00000001ff0b7807 */ /* 0x000fe40004800000 */
[----:B------:R-:W-:Y:S02]  /*0900*/  LOP3.LUT P2, RZ, R16, 0xff, RZ, 0xc0, !PT ;  /* 0x000000ff10ff7812 */ /* 0x000fe4000784c0ff */
[----:B------:R-:W-:Y:S02]  /*0910*/  LOP3.LUT P4, RZ, R17, 0xff, RZ, 0xc0, !PT ;  /* 0x000000ff11ff7812 */ /* 0x000fe4000788c0ff */
[----:B------:R-:W-:Y:S02]  /*0920*/  LOP3.LUT P6, RZ, R23, 0xff, RZ, 0xc0, !PT ;  /* 0x000000ff17ff7812 */ /* 0x000fe400078cc0ff */
[----:B------:R-:W-:Y:S02]  /*0930*/  LOP3.LUT P5, RZ, R24, 0xff, RZ, 0xc0, !PT ;  /* 0x000000ff18ff7812 */ /* 0x000fe400078ac0ff */
[----:B------:R-:W-:-:S02]  /*0940*/  SEL R17, R0, R11, !P1 ;  /* 0x0000000b00117207 */ /* 0x000fc40004800000 */
[----:B------:R-:W-:Y:S02]  /*0950*/  SEL R7, RZ, 0x1, !P2 ;  /* 0x00000001ff077807 */ /* 0x000fe40005000000 */
[----:B------:R-:W-:Y:S02]  /*0960*/  SEL R11, RZ, 0x1, !P4 ;  /* 0x00000001ff0b7807 */ /* 0x000fe40006000000 */
[----:B0-----:R-:W-:Y:S02]  /*0970*/  SEL R5, RZ, 0x1, !P6 ;  /* 0x00000001ff057807 */ /* 0x001fe40007000000 */
[----:B------:R-:W-:Y:S02]  /*0980*/  SEL R13, RZ, 0x1, !P5 ;  /* 0x00000001ff0d7807 */ /* 0x000fe40006800000 */
[C---:B------:R-:W-:Y:S02]  /*0990*/  SEL R7, R0.reuse, R7, !P2 ;  /* 0x0000000700077207 */ /* 0x040fe40005000000 */
[----:B------:R-:W-:-:S02]  /*09a0*/  SEL R11, R0, R11, !P4 ;  /* 0x0000000b000b7207 */ /* 0x000fc40006000000 */
        /* <DEDUP_REMOVED lines=16> */
.L_x_18944:
[----:B------:R-:W-:-:S13]  /*0ab0*/  ISETP.GE.AND P0, PT, R9, R3, PT ;  /* 0x000000030900720c */ /* 0x000fda0003f06270 */
[----:B------:R-:W-:Y:S05]  /*0ac0*/  @P0 BRA `(.L_x_18946) ;  /* 0x000000c000000947 */ /* 0x000fea0003800000 */
[----:B0-----:R-:W-:Y:S01]  /*0ad0*/  IMAD.IADD R4, R2, 0x1, R9 ;  /* 0x0000000102047824 */ /* 0x001fe200078e0209 */
[----:B------:R-:W-:-:S04]  /*0ae0*/  IADD3 R9, R9, 0x80, RZ ;  /* 0x0000008009097810 */ /* 0x000fc80007ffe0ff */
[----:B------:R-:W-:-:S05]  /*0af0*/  IADD3 R4, P0, R4, c[0x0][0x168], RZ ;  /* 0x00005a0004047a10 */ /* 0x000fca0007f1e0ff */
[----:B------:R-:W-:-:S05]  /*0b00*/  IMAD.X R5, RZ, RZ, c[0x0][0x16c], P0 ;  /* 0x00005b00ff057624 */ /* 0x000fca00000e06ff */
[----:B------:R0:W-:Y:S03]  /*0b10*/  STG.E.U8 [R4.64], R7 ;  /* 0x0000000704007986 */ /* 0x0001e6000c101104 */
.L_x_18945:
[----:B------:R-:W-:-:S13]  /*0b20*/  ISETP.GE.AND P0, PT, R9, R3, PT ;  /* 0x000000030900720c */ /* 0x000fda0003f06270 */
[----:B------:R-:W-:Y:S05]  /*0b30*/  @P0 BRA `(.L_x_18947) ;  /* 0x000000d000000947 */ /* 0x000fea0003800000 */
[----:B0-----:R-:W-:Y:S01]  /*0b40*/  IMAD.IADD R4, R2, 0x1, R9 ;  /* 0x0000000102047824 */ /* 0x001fe200078e0209 */
[----:B------:R-:W-:-:S04]  /*0b50*/  IADD3 R9, R9, 0x80, RZ ;  /* 0x0000008009097810 */ /* 0x000fc80007ffe0ff */
[----:B------:R-:W-:-:S05]  /*0b60*/  IADD3 R4, P0, R4, c[0x0][0x168], RZ ;  /* 0x00005a0004047a10 */ /* 0x000fca0007f1e0ff */
[----:B------:R-:W-:-:S05]  /*0b70*/  IMAD.X R5, RZ, RZ, c[0x0][0x16c], P0 ;  /* 0x00005b00ff057624 */ /* 0x000fca00000e06ff */
[----:B------:R0:W-:Y:S03]  /*0b80*/  STG.E.U8 [R4.64], R11 ;  /* 0x0000000b04007986 */ /* 0x0001e6000c101104 */
.L_x_18946:
        /* <DEDUP_REMOVED lines=8> */
.L_x_18947:
[----:B------:R-:W-:Y:S05]  /*0c10*/  BSYNC B1 ;  /* 0x0000000000017941 */ /* 0x000fea0003800000 */
.L_x_18943:
[----:B------:R-:W-:-:S13]  /*0c20*/  ISETP.GE.AND P0, PT, R9, R3, PT ;  /* 0x000000030900720c */ /* 0x000fda0003f06270 */
[----:B0-----:R-:W-:Y:S01]  /*0c30*/  @!P0 IMAD.IADD R4, R2, 0x1, R9 ;  /* 0x0000000102048824 */ /* 0x001fe200078e0209 */
[----:B------:R-:W-:-:S04]  /*0c40*/  @!P0 IADD3 R9, R9, 0x80, RZ ;  /* 0x0000008009098810 */ /* 0x000fc80007ffe0ff */
[----:B------:R-:W-:-:S05]  /*0c50*/  @!P0 IADD3 R4, P1, R4, c[0x0][0x168], RZ ;  /* 0x00005a0004048a10 */ /* 0x000fca0007f3e0ff */
[----:B------:R-:W-:-:S05]  /*0c60*/  @!P0 IMAD.X R5, RZ, RZ, c[0x0][0x16c], P1 ;  /* 0x00005b00ff058624 */ /* 0x000fca00008e06ff */
[----:B------:R0:W-:Y:S03]  /*0c70*/  @!P0 STG.E.U8 [R4.64], R13 ;  /* 0x0000000d04008986 */ /* 0x0001e6000c101104 */
.L_x_18948:
[----:B------:R-:W-:Y:S05]  /*0c80*/  BSYNC B0 ;  /* 0x0000000000007941 */ /* 0x000fea0003800000 */
.L_x_18942:
        /* <DEDUP_REMOVED lines=8> */
.L_x_18949:
        /* <DEDUP_REMOVED lines=15> */
.L_x_30026:


//--------------------- .text._ZN2at6native29vectorized_elementwise_kernelILi4ENS0_13BUnaryFunctorIhhhZZZNS0_21heaviside_kernel_cudaERNS_18TensorIteratorBaseEENKUlvE_clEvENKUlvE_clEvEUlhhE_EESt5arrayIPcLm2EEEEviT0_T1_ --------------------------
	.section	.text._ZN2at6native29vectorized_elementwise_kernelILi4ENS0_13BUnaryFunctorIhhhZZZNS0_21heaviside_kernel_cudaERNS_18TensorIteratorBaseEENKUlvE_clEvENKUlvE_clEvEUlhhE_EESt5arrayIPcLm2EEEEviT0_T1_,"ax",@progbits
	.sectioninfo	@"SHI_REGISTERS=27"
	.align	128
        .global         _ZN2at6native29vectorized_elementwise_kernelILi4ENS0_13BUnaryFunctorIhhhZZZNS0_21heaviside_kernel_cudaERNS_18TensorIteratorBaseEENKUlvE_clEvENKUlvE_clEvEUlhhE_EESt5arrayIPcLm2EEEEviT0_T1_
        .type           _ZN2at6native29vectorized_elementwise_kernelILi4ENS0_13BUnaryFunctorIhhhZZZNS0_21heaviside_kernel_cudaERNS_18TensorIteratorBaseEENKUlvE_clEvENKUlvE_clEvEUlhhE_EESt5arrayIPcLm2EEEEviT0_T1_,@function
        .size           _ZN2at6native29vectorized_elementwise_kernelILi4ENS0_13BUnaryFunctorIhhhZZZNS0_21heaviside_kernel_cudaERNS_18TensorIteratorBaseEENKUlvE_clEvENKUlvE_clEvEUlhhE_EESt5arrayIPcLm2EEEEviT0_T1_,(.L_x_30027 - _ZN2at6native29vectorized_elementwise_kernelILi4ENS0_13BUnaryFunctorIhhhZZZNS0_21heaviside_kernel_cudaERNS_18TensorIteratorBaseEENKUlvE_clEvENKUlvE_clEvEUlhhE_EESt5arrayIPcLm2EEEEviT0_T1_)
        .other          _ZN2at6native29vectorized_elementwise_kernelILi4ENS0_13BUnaryFunctorIhhhZZZNS0_21heaviside_kernel_cudaERNS_18TensorIteratorBaseEENKUlvE_clEvENKUlvE_clEvEUlhhE_EESt5arrayIPcLm2EEEEviT0_T1_,@"STO_CUDA_ENTRY STV_DEFAULT"
_ZN2at6native29vectorized_elementwise_kernelILi4ENS0_13BUnaryFunctorIhhhZZZNS0_21heaviside_kernel_cudaERNS_18TensorIteratorBaseEENKUlvE_clEvENKUlvE_clEvEUlhhE_EESt5arrayIPcLm2EEEEviT0_T1_:
.text._ZN2at6native29vectorized_elementwise_kernelILi4ENS0_13BUnaryFunctorIhhhZZZNS0_21heaviside_kernel_cudaERNS_18TensorIteratorBaseEENKUlvE_clEvENKUlvE_clEvEUlhhE_EESt5arrayIPcLm2EEEEviT0_T1_:
        /* <DEDUP_REMOVED lines=19> */
[----:B------:R-:W-:Y:S02]  /*0130*/  ISETP.NE.AND P3, PT, R3, RZ, PT ;  /* 0x000000ff0300720c */ /* 0x000fe40003f65270 */
[----:B------:R-:W-:Y:S02]  /*0140*/  ISETP.NE.AND P4, PT, R4, RZ, PT ;  /* 0x000000ff0400720c */ /* 0x000fe40003f85270 */
[----:B------:R-:W-:Y:S02]  /*0150*/  SEL R9, RZ, 0x1, !P1 ;  /* 0x00000001ff097807 */ /* 0x000fe40004800000 */
[----:B------:R-:W-:Y:S02]  /*0160*/  SEL R11, RZ, 0x1, !P2 ;  /* 0x00000001ff0b7807 */ /* 0x000fe40005000000 */
[C---:B------:R-:W-:Y:S02]  /*0170*/  SEL R4, R0.reuse, R9, !P3 ;  /* 0x0000000900047207 */ /* 0x040fe40005800000 */
[----:B------:R-:W-:-:S02]  /*0180*/  SEL R11, R0, R11, !P4 ;  /* 0x0000000b000b7207 */ /* 0x000fc40006000000 */
[----:B---3--:R-:W-:Y:S02]  /*0190*/  PRMT R6, R12, 0x7771, RZ ;  /* 0x000077710c067816 */ /* 0x008fe400000000ff */
[----:B------:R-:W-:Y:S02]  /*01a0*/  PRMT R13, R11, 0x7604, R4 ;  /* 0x000076040b0d7816 */ /* 0x000fe40000000004 */
[----:B------:R-:W-:Y:S02]  /*01b0*/  PRMT R3, R10, 0x7773, RZ ;  /* 0x000077730a037816 */ /* 0x000fe400000000ff */
[----:B------:R-:W-:Y:S02]  /*01c0*/  PRMT R4, R12, 0x7770, RZ ;  /* 0x000077700c047816 */ /* 0x000fe400000000ff */
[----:B------:R-:W-:Y:S02]  /*01d0*/  ISETP.NE.AND P4, PT, R6, RZ, PT ;  /* 0x000000ff0600720c */ /* 0x000fe40003f85270 */
[----:B------:R-:W-:-:S02]  /*01e0*/  ISETP.NE.AND P1, PT, R3, RZ, PT ;  /* 0x000000ff0300720c */ /* 0x000fc40003f25270 */
[----:B------:R-:W-:Y:S02]  /*01f0*/  ISETP.NE.AND P3, PT, R3, RZ, PT ;  /* 0x000000ff0300720c */ /* 0x000fe40003f65270 */
[----:B------:R-:W-:Y:S02]  /*0200*/  ISETP.NE.AND P6, PT, R4, RZ, PT ;  /* 0x000000ff0400720c */ /* 0x000fe40003fc5270 */
[----:B------:R-:W-:Y:S02]  /*0210*/  PRMT R8, R10, 0x7772, RZ ;  /* 0x000077720a087816 */ /* 0x000fe400000000ff */
[----:B------:R-:W-:Y:S02]  /*0220*/  ISETP.NE.AND P5, PT, R6, RZ, PT ;  /* 0x000000ff0600720c */ /* 0x000fe40003fa5270 */
[----:B------:R-:W-:Y:S02]  /*0230*/  SEL R3, RZ, 0x1, !P4 ;  /* 0x00000001ff037807 */ /* 0x000fe40006000000 */
[----:B------:R-:W-:-:S02]  /*0240*/  PRMT R6, R12, 0x7772, RZ ;  /* 0x000077720c067816 */ /* 0x000fc400000000ff */
[----:B------:R-:W-:Y:S02]  /*0250*/  ISETP.NE.AND P4, PT, R4, RZ, PT ;  /* 0x000000ff0400720c */ /* 0x000fe40003f85270 */
[----:B------:R-:W-:Y:S02]  /*0260*/  SEL R9, RZ, 0x1, !P6 ;  /* 0x00000001ff097807 */ /* 0x000fe40007000000 */
[----:B------:R-:W-:Y:S02]  /*0270*/  ISETP.NE.AND P2, PT, R8, RZ, PT ;  /* 0x000000ff0800720c */ /* 0x000fe40003f45270 */
[----:B------:R-:W-:Y:S02]  /*0280*/  SEL R4, R0, R3, !P5 ;  /* 0x0000000300047207 */ /* 0x000fe40006800000 */
[----:B------:R-:W-:Y:S02]  /*0290*/  ISETP.NE.AND P6, PT, R6, RZ, PT ;  /* 0x000000ff0600720c */ /* 0x000fe40003fc5270 */
[----:B------:R-:W-:-:S02]  /*02a0*/  PRMT R3, R12, 0x7773, RZ ;  /* 0x000077730c037816 */ /* 0x000fc400000000ff */
[----:B------:R-:W-:Y:S02]  /*02b0*/  SEL R11, R0, R9, !P4 ;  /* 0x00000009000b7207 */ /* 0x000fe40006000000 */
[----:B------:R-:W-:Y:S02]  /*02c0*/  ISETP.NE.AND P0, PT, R8, RZ, PT ;  /* 0x000000ff0800720c */ /* 0x000fe40003f05270 */
[----:B------:R-:W-:Y:S02]  /*02d0*/  SEL R7, RZ, 0x1, !P2 ;  /* 0x00000001ff077807 */ /* 0x000fe40005000000 */
[----:B------:R-:W-:Y:S02]  /*02e0*/  ISETP.NE.AND P2, PT, R6, RZ, PT ;  /* 0x000000ff0600720c */ /* 0x000fe40003f45270 */
[----:B------:R-:W-:Y:S02]  /*02f0*/  SEL R9, RZ, 0x1, !P6 ;  /* 0x00000001ff097807 */ /* 0x000fe40007000000 */
[----:B------:R-:W-:-:S02]  /*0300*/  ISETP.NE.AND P4, PT, R3, RZ, PT ;  /* 0x000000ff0300720c */ /* 0x000fc40003f85270 */
[----:B------:R-:W-:Y:S02]  /*0310*/  PRMT R6, R4, 0x7604, R11 ;  /* 0x0000760404067816 */ /* 0x000fe4000000000b */
[----:B------:R-:W-:Y:S02]  /*0320*/  IADD3 R2, P5, R2, c[0x0][0x168], RZ ;  /* 0x00005a0002027a10 */ /* 0x000fe40007fbe0ff */
[C---:B------:R-:W-:Y:S02]  /*0330*/  SEL R4, R0.reuse, R7, !P0 ;  /* 0x0000000700047207 */ /* 0x040fe40004000000 */
[----:B------:R-:W-:Y:S01]  /*0340*/  ISETP.NE.AND P6, PT, R3, RZ, PT ;  /* 0x000000ff0300720c */ /* 0x000fe20003fc5270 */
[----:B------:R-:W-:Y:S01]  /*0350*/  IMAD.X R3, RZ, RZ, c[0x0][0x16c], P5 ;  /* 0x00005b00ff037624 */ /* 0x000fe200028e06ff */
[----:B------:R-:W-:Y:S02]  /*0360*/  SEL R7, RZ, 0x1, !P3 ;  /* 0x00000001ff077807 */ /* 0x000fe40005800000 */
[----:B------:R-:W-:Y:S01]  /*0370*/  SEL R11, RZ, 0x1, !P4 ;  /* 0x00000001ff0b7807 */ /* 0x000fe20006000000 */
[----:B------:R-:W-:Y:S01]  /*0380*/  IMAD.WIDE R2, R5, 0x4, R2 ;  /* 0x0000000405027825 */ /* 0x000fe200078e0202 */
[----:B------:R-:W-:-:S02]  /*0390*/  SEL R9, R0, R9, !P2 ;  /* 0x0000000900097207 */ /* 0x000fc40005000000 */
[----:B------:R-:W-:Y:S02]  /*03a0*/  PRMT R4, R4, 0x7054, R13 ;  /* 0x0000705404047816 */ /* 0x000fe4000000000d */
[C---:B------:R-:W-:Y:S02]  /*03b0*/  SEL R7, R0.reuse, R7, !P1 ;  /* 0x0000000700077207 */ /* 0x040fe40004800000 */
[----:B------:R-:W-:Y:S02]  /*03c0*/  SEL R11, R0, R11, !P6 ;  /* 0x0000000b000b7207 */ /* 0x000fe40007000000 */
[----:B------:R-:W-:Y:S02]  /*03d0*/  PRMT R6, R9, 0x7054, R6 ;  /* 0x0000705409067816 */ /* 0x000fe40000000006 */
[----:B------:R-:W-:Y:S02]  /*03e0*/  PRMT R7, R7, 0x654, R4 ;  /* 0x0000065407077816 */ /* 0x000fe40000000004 */
[----:B------:R-:W-:-:S03]  /*03f0*/  PRMT R11, R11, 0x654, R6 ;  /* 0x000006540b0b7816 */ /* 0x000fc60000000006 */
[----:B------:R-:W-:Y:S04]  /*0400*/  STG.E [R2.64], R7 ;  /* 0x0000000702007986 */ /* 0x000fe8000c101904 */
[----:B------:R-:W-:Y:S01]  /*0410*/  STG.E [R2.64+0x200], R11 ;  /* 0x0002000b02007986 */ /* 0x000fe2000c101904 */
[----:B------:R-:W-:Y:S05]  /*0420*/  EXIT ;  /* 0x000000000000794d */ /* 0x000fea0003800000 */
.L_x_18950:
[----:B------:R-:W0:Y:S01]  /*0430*/  S2R R9, SR_TID.X ;  /* 0x0000000000097919 */ /* 0x000e220000002100 */
[----:B------:R-:W-:Y:S02]  /*0440*/  PRMT R22, RZ, 0x7610, R22 ;  /* 0x00007610ff167816 */ /* 0x000fe40000000016 */
        /* <DEDUP_REMOVED lines=100> */
.L_x_18953:
[----:B------:R-:W-:-:S13]  /*0a90*/  ISETP.GE.AND P0, PT, R9, R3, PT ;  /* 0x000000030900720c */ /* 0x000fda0003f06270 */
[----:B------:R-:W-:Y:S05]  /*0aa0*/  @P0 BRA `(.L_x_18955) ;  /* 0x000000c000000947 */ /* 0x000fea0003800000 */
[----:B0-----:R-:W-:Y:S01]  /*0ab0*/  IMAD.IADD R4, R2, 0x1, R9 ;  /* 0x0000000102047824 */ /* 0x001fe200078e0209 */
[----:B------:R-:W-:-:S04]  /*0ac0*/  IADD3 R9, R9, 0x80, RZ ;  /* 0x0000008009097810 */ /* 0x000fc80007ffe0ff */
[----:B------:R-:W-:-:S05]  /*0ad0*/  IADD3 R4, P0, R4, c[0x0][0x168], RZ ;  /* 0x00005a0004047a10 */ /* 0x000fca0007f1e0ff */
[----:B------:R-:W-:-:S05]  /*0ae0*/  IMAD.X R5, RZ, RZ, c[0x0][0x16c], P0 ;  /* 0x00005b00ff057624 */ /* 0x000fca00000e06ff */
[----:B------:R0:W-:Y:S03]  /*0af0*/  STG.E.U8 [R4.64], R7 ;  /* 0x0000000704007986 */ /* 0x0001e6000c101104 */
.L_x_18954:
[----:B------:R-:W-:-:S13]  /*0b00*/  ISETP.GE.AND P0, PT, R9, R3, PT ;  /* 0x000000030900720c */ /* 0x000fda0003f06270 */
[----:B------:R-:W-:Y:S05]  /*0b10*/  @P0 BRA `(.L_x_18956) ;  /* 0x000000d000000947 */ /* 0x000fea0003800000 */
[----:B0-----:R-:W-:Y:S01]  /*0b20*/  IMAD.IADD R4, R2, 0x1, R9 ;  /* 0x0000000102047824 */ /* 0x001fe200078e0209 */
[----:B------:R-:W-:-:S04]  /*0b30*/  IADD3 R9, R9, 0x80, RZ ;  /* 0x0000008009097810 */ /* 0x000fc80007ffe0ff */
[----:B------:R-:W-:-:S05]  /*0b40*/  IADD3 R4, P0, R4, c[0x0][0x168], RZ ;  /* 0x00005a0004047a10 */ /* 0x000fca0007f1e0ff */
[----:B------:R-:W-:-:S05]  /*0b50*/  IMAD.X R5, RZ, RZ, c[0x0][0x16c], P0 ;  /* 0x00005b00ff057624 */ /* 0x000fca00000e06ff */
[----:B------:R0:W-:Y:S03]  /*0b60*/  STG.E.U8 [R4.64], R11 ;  /* 0x0000000b04007986 */ /* 0x0001e6000c101104 */
.L_x_18955:
        /* <DEDUP_REMOVED lines=8> */
.L_x_18956:
[----:B------:R-:W-:Y:S05]  /*0bf0*/  BSYNC B1 ;  /* 0x0000000000017941 */ /* 0x000fea0003800000 */
.L_x_18952:
[----:B------:R-:W-:-:S13]  /*0c00*/  ISETP.GE.AND P0, PT, R9, R3, PT ;  /* 0x000000030900720c */ /* 0x000fda0003f06270 */
[----:B0-----:R-:W-:Y:S01]  /*0c10*/  @!P0 IMAD.IADD R4, R2, 0x1, R9 ;  /* 0x0000000102048824 */ /* 0x001fe200078e0209 */
[----:B------:R-:W-:-:S04]  /*0c20*/  @!P0 IADD3 R9, R9, 0x80, RZ ;  /* 0x0000008009098810 */ /* 0x000fc80007ffe0ff */
[----:B------:R-:W-:-:S05]  /*0c30*/  @!P0 IADD3 R4, P1, R4, c[0x0][0x168], RZ ;  /* 0x00005a0004048a10 */ /* 0x000fca0007f3e0ff */
[----:B------:R-:W-:-:S05]  /*0c40*/  @!P0 IMAD.X R5, RZ, RZ, c[0x0][0x16c], P1 ;  /* 0x00005b00ff058624 */ /* 0x000fca00008e06ff */
[----:B------:R0:W-:Y:S03]  /*0c50*/  @!P0 STG.E.U8 [R4.64], R13 ;  /* 0x0000000d04008986 */ /* 0x0001e6000c101104 */
.L_x_18957:
[----:B------:R-:W-:Y:S05]  /*0c60*/  BSYNC B0 ;  /* 0x0000000000007941 */ /* 0x000fea0003800000 */
.L_x_18951:
        /* <DEDUP_REMOVED lines=8> */
.L_x_18958:
        /* <DEDUP_REMOVED lines=9> */
.L_x_30027:


//--------------------- .text._ZN2at6native29vectorized_elementwise_kernelILi8ENS0_13BUnaryFunctorIhhhZZZNS0_21heaviside_kernel_cudaERNS_18TensorIteratorBaseEENKUlvE_clEvENKUlvE_clEvEUlhhE_EESt5arrayIPcLm2EEEEviT0_T1_ --------------------------
	.section	.text._ZN2at6native29vectorized_elementwise_kernelILi8ENS0_13BUnaryFunctorIhhhZZZNS0_21heaviside_kernel_cudaERNS_18TensorIteratorBaseEENKUlvE_clEvENKUlvE_clEvEUlhhE_EESt5arrayIPcLm2EEEEviT0_T1_,"ax",@progbits
	.sectioninfo	@"SHI_REGISTERS=4"
	.align	128
        .global         _ZN2at6native29vectorized_elementwise_kernelILi8ENS0_13BUnaryFunctorIhhhZZZNS0_21heaviside_kernel_cudaERNS_18TensorIteratorBaseEENKUlvE_clEvENKUlvE_clEvEUlhhE_EESt5arrayIPcLm2EEEEviT0_T1_
        .type           _ZN2at6native29vectorized_elementwise_kernelILi8ENS0_13BUnaryFunctorIhhhZZZNS0_21heaviside_kernel_cudaERNS_18TensorIteratorBaseEENKUlvE_clEvENKUlvE_clEvEUlhhE_EESt5arrayIPcLm2EEEEviT0_T1_,@function
        .size           _ZN2at6native29vectorized_elementwise_kernelILi8ENS0_13BUnaryFunctorIhhhZZZNS0_21heaviside_kernel_cudaERNS_18TensorIteratorBaseEENKUlvE_clEvENKUlvE_clEvEUlhhE_EESt5arrayIPcLm2EEEEviT0_T1_,(.L_x_30028 - _ZN2at6native29vectorized_elementwise_kernelILi8ENS0_13BUnaryFunctorIhhhZZZNS0_21heaviside_kernel_cudaERNS_18TensorIteratorBaseEENKUlvE_clEvENKUlvE_clEvEUlhhE_EESt5arrayIPcLm2EEEEviT0_T1_)
        .other          _ZN2at6native29vectorized_elementwise_kernelILi8ENS0_13BUnaryFunctorIhhhZZZNS0_21heaviside_kernel_cudaERNS_18TensorIteratorBaseEENKUlvE_clEvENKUlvE_clEvEUlhhE_EESt5arrayIPcLm2EEEEviT0_T1_,@"STO_CUDA_ENTRY STV_DEFAULT"
_ZN2at6native29vectorized_elementwise_kernelILi8ENS0_13BUnaryFunctorIhhhZZZNS0_21heaviside_kernel_cudaERNS_18TensorIteratorBaseEENKUlvE_clEvENKUlvE_clEvEUlhhE_EESt5arrayIPcLm2EEEEviT0_T1_:
.text._ZN2at6native29vectorized_elementwise_kernelILi8ENS0_13BUnaryFunctorIhhhZZZNS0_21heaviside_kernel_cudaERNS_18TensorIteratorBaseEENKUlvE_clEvENKUlvE_clEvEUlhhE_EESt5arrayIPcLm2EEEEviT0_T1_:
[----:B------:R-:W-:Y:S02]  /*0000*/  MOV R1, c[0x0][0x28] ;  /* 0x00000a0000017a02 */ /* 0x000fe40000000f00 */
[----:B------:R-:W-:Y:S05]  /*0010*/  EXIT ;  /* 0x000000000000794d */ /* 0x000fea0003800000 */
.L_x_18959:
        /* <DEDUP_REMOVED lines=14> */
.L_x_30028:


//--------------------- .text._ZN2at6native18elementwise_kernelILi128ELi4EZNS0_15gpu_kernel_implINS0_13AUnaryFunctorIhhhZZZNS0_21heaviside_kernel_cudaERNS_18TensorIteratorBaseEENKUlvE_clEvENKUlvE_clEvEUlhhE_EEEEvS5_RKT_EUliE_EEviT1_ --------------------------
	.section	.text._ZN2at6native18elementwise_kernelILi128ELi4EZNS0_15gpu_kernel_implINS0_13AUnaryFunctorIhhhZZZNS0_21heaviside_kernel_cudaERNS_18TensorIteratorBaseEENKUlvE_clEvENKUlvE_clEvEUlhhE_EEEEvS5_RKT_EUliE_EEviT1_,"ax",@progbits
	.sectioninfo	@"SHI_REGISTERS=26"
	.align	128
        .global         _ZN2at6native18elementwise_kernelILi128ELi4EZNS0_15gpu_kernel_implINS0_13AUnaryFunctorIhhhZZZNS0_21heaviside_kernel_cudaERNS_18TensorIteratorBaseEENKUlvE_clEvENKUlvE_clEvEUlhhE_EEEEvS5_RKT_EUliE_EEviT1_
        .type           _ZN2at6native18elementwise_kernelILi128ELi4EZNS0_15gpu_kernel_implINS0_13AUnaryFunctorIhhhZZZNS0_21heaviside_kernel_cudaERNS_18TensorIteratorBaseEENKUlvE_clEvENKUlvE_clEvEUlhhE_EEEEvS5_RKT_EUliE_EEviT1_,@function
        .size           _ZN2at6native18elementwise_kernelILi128ELi4EZNS0_15gpu_kernel_implINS0_13AUnaryFunctorIhhhZZZNS0_21heaviside_kernel_cudaERNS_18TensorIteratorBaseEENKUlvE_clEvENKUlvE_clEvEUlhhE_EEEEvS5_RKT_EUliE_EEviT1_,(.L_x_30029 - _ZN2at6native18elementwise_kernelILi128ELi4EZNS0_15gpu_kernel_implINS0_13AUnaryFunctorIhhhZZZNS0_21heaviside_kernel_cudaERNS_18TensorIteratorBaseEENKUlvE_clEvENKUlvE_clEvEUlhhE_EEEEvS5_RKT_EUliE_EEviT1_)
        .other          _ZN2at6native18elementwise_kernelILi128ELi4EZNS0_15gpu_kernel_implINS0_13AUnaryFunctorIhhhZZZNS0_21heaviside_kernel_cudaERNS_18TensorIteratorBaseEENKUlvE_clEvENKUlvE_clEvEUlhhE_EEEEvS5_RKT_EUliE_EEviT1_,@"STO_CUDA_ENTRY STV_DEFAULT"
_ZN2at6native18elementwise_kernelILi128ELi4EZNS0_15gpu_kernel_implINS0_13AUnaryFunctorIhhhZZZNS0_21heaviside_kernel_cudaERNS_18TensorIteratorBaseEENKUlvE_clEvENKUlvE_clEvEUlhhE_EEEEvS5_RKT_EUliE_EEviT1_:
.text._ZN2at6native18elementwise_kernelILi128ELi4EZNS0_15gpu_kernel_implINS0_13AUnaryFunctorIhhhZZZNS0_21heaviside_kernel_cudaERNS_18TensorIteratorBaseEENKUlvE_clEvENKUlvE_clEvEUlhhE_EEEEvS5_RKT_EUliE_EEviT1_:
        /* <DEDUP_REMOVED lines=237> */
.L_x_18962:
        /* <DEDUP_REMOVED lines=18> */
.L_x_18966:
[----:B------:R0:W5:Y:S01]  /*0ff0*/  LDG.E.U8 R0, [R4.64] ;  /* 0x0000002404007981 */ /* 0x000162000c1e1100 */
[----:B------:R-:W-:Y:S05]  /*1000*/  BRA `(.L_x_18968) ;  /* 0x00000dc000007947 */ /* 0x000fea0003800000 */
.L_x_18965:
        /* <DEDUP_REMOVED lines=8> */
.L_x_18970:
[----:B------:R0:W5:Y:S01]  /*1090*/  LDG.E.U8 R0, [R4.64] ;  /* 0x0000002404007981 */ /* 0x000162000c1e1100 */
[----:B------:R-:W-:Y:S05]  /*10a0*/  BRA `(.L_x_18968) ;  /* 0x00000d2000007947 */ /* 0x000fea0003800000 */
.L_x_18969:
[----:B------:R0:W5:Y:S01]  /*10b0*/  LDG.E.U16 R0, [R4.64] ;  /* 0x0000002404007981 */ /* 0x000162000c1e1500 */
[----:B------:R-:W-:Y:S05]  /*10c0*/  BRA `(.L_x_18968) ;  /* 0x00000d0000007947 */ /* 0x000fea0003800000 */
.L_x_18964:
        /* <DEDUP_REMOVED lines=10> */
.L_x_18972:
[----:B------:R-:W2:Y:S02]  /*1170*/  LDG.E.U16 R2, [R4.64] ;  /* 0x0000002404027981 */ /* 0x000ea4000c1e1500 */
[----:B--2---:R-:W-:-:S06]  /*1180*/  HADD2.F32 R2, -RZ, R2.H0_H0 ;  /* 0x20000002ff027230 */ /* 0x004fcc0000004100 */
[----:B------:R-:W0:Y:S02]  /*1190*/  F2I.S64.TRUNC R2, R2 ;  /* 0x0000000200027311 */ /* 0x000e24000020d900 */
[----:B0-----:R-:W-:Y:S01]  /*11a0*/  PRMT R0, R2, 0x7610, R0 ;  /* 0x0000761002007816 */ /* 0x001fe20000000000 */
[----:B------:R-:W-:Y:S05]  /*11b0*/  BRA `(.L_x_18968) ;  /* 0x00000c1000007947 */ /* 0x000fea0003800000 */
.L_x_18971:
        /* <DEDUP_REMOVED lines=10> */
.L_x_18974:
[----:B------:R-:W2:Y:S02]  /*1260*/  LDG.E.U16 R4, [R4.64] ;  /* 0x0000002404047981 */ /* 0x000ea4000c1e1500 */
[----:B--2---:R-:W-:-:S06]  /*1270*/  HADD2.F32 R2, -RZ, R4.H0_H0 ;  /* 0x20000004ff027230 */ /* 0x004fcc0000004100 */
[----:B------:R-:W0:Y:S02]  /*1280*/  F2I.S64.TRUNC R2, R2 ;  /* 0x0000000200027311 */ /* 0x000e24000020d900 */
[----:B0-----:R-:W-:Y:S01]  /*1290*/  PRMT R0, R2, 0x7610, R0 ;  /* 0x0000761002007816 */ /* 0x001fe20000000000 */
[----:B------:R-:W-:Y:S05]  /*12a0*/  BRA `(.L_x_18968) ;  /* 0x00000b2000007947 */ /* 0x000fea0003800000 */
.L_x_18973:
[----:B------:R-:W2:Y:S02]  /*12b0*/  LDG.E.64 R2, [R4.64] ;  /* 0x0000002404027981 */ /* 0x000ea4000c1e1b00 */
[----:B--2---:R-:W0:Y:S02]  /*12c0*/  F2I.S64.F64.TRUNC R2, R2 ;  /* 0x0000000200027311 */ /* 0x004e24000030d900 */
[----:B0-----:R-:W-:Y:S01]  /*12d0*/  PRMT R0, R2, 0x7610, R0 ;  /* 0x0000761002007816 */ /* 0x001fe20000000000 */
[----:B------:R-:W-:Y:S05]  /*12e0*/  BRA `(.L_x_18968) ;  /* 0x00000ae000007947 */ /* 0x000fea0003800000 */
.L_x_18963:
        /* <DEDUP_REMOVED lines=12> */
.L_x_18977:
[----:B------:R-:W2:Y:S02]  /*13b0*/  LDG.E.64 R4, [R4.64] ;  /* 0x0000002404047981 */ /* 0x000ea4000c1e1b00 */
[----:B--2---:R-:W0:Y:S02]  /*13c0*/  F2I.S64.F64.TRUNC R2, R4 ;  /* 0x0000000400027311 */ /* 0x004e24000030d900 */
[----:B0-----:R-:W-:Y:S01]  /*13d0*/  PRMT R0, R2, 0x7610, R0 ;  /* 0x0000761002007816 */ /* 0x001fe20000000000 */
[----:B------:R-:W-:Y:S05]  /*13e0*/  BRA `(.L_x_18968) ;  /* 0x000009e000007947 */ /* 0x000fea0003800000 */
.L_x_18976:
        /* <DEDUP_REMOVED lines=28> */
.L_x_18979:
        /* <DEDUP_REMOVED lines=15> */
.L_x_18978:
[----:B------:R-:W2:Y:S02]  /*16a0*/  LDG.E.U16 R2, [R4.64] ;  /* 0x0000002404027981 */ /* 0x000ea4000c1e1500 */
[----:B--2---:R-:W-:-:S06]  /*16b0*/  PRMT R2, RZ, 0x5410, R2 ;  /* 0x00005410ff027816 */ /* 0x004fcc0000000002 */
[----:B------:R-:W0:Y:S02]  /*16c0*/  F2I.S64.TRUNC R2, R2 ;  /* 0x0000000200027311 */ /* 0x000e24000020d900 */
[----:B0-----:R-:W-:Y:S01]  /*16d0*/  PRMT R0, R2, 0x7610, R0 ;  /* 0x0000761002007816 */ /* 0x001fe20000000000 */
[----:B------:R-:W-:Y:S05]  /*16e0*/  BRA `(.L_x_18968) ;  /* 0x000006e000007947 */ /* 0x000fea0003800000 */
.L_x_18975:
        /* <DEDUP_REMOVED lines=10> */
.L_x_18982:
        /* <DEDUP_REMOVED lines=21> */
.L_x_18986:
[----:B------:R-:W-:Y:S05]  /*18e0*/  BSYNC B1 ;  /* 0x0000000000017941 */ /* 0x000fea0003800000 */
.L_x_18985:
[----:B------:R-:W-:Y:S01]  /*18f0*/  IMAD.SHL.U32 R2, R2, 0x100000, RZ ;  /* 0x0010000002027824 */ /* 0x000fe200078e00ff */
[----:B------:R-:W-:-:S04]  /*1900*/  LEA R3, R0, 0x3b800000, 0x17 ;  /* 0x3b80000000037811 */ /* 0x000fc800078eb8ff */
[----:B------:R-:W-:Y:S02]  /*1910*/  LOP3.LUT R2, R3, R2, R4, 0xfe, !PT ;  /* 0x0000000203027212 */ /* 0x000fe400078efe04 */
.L_x_18984:
[----:B------:R-:W-:Y:S05]  /*1920*/  BSYNC B0 ;  /* 0x0000000000007941 */ /* 0x000fea0003800000 */
.L_x_18983:
[----:B------:R-:W0:Y:S02]  /*1930*/  F2I.S64.TRUNC R2, R2 ;  /* 0x0000000200027311 */ /* 0x000e24000020d900 */
[----:B0-----:R-:W-:Y:S01]  /*1940*/  PRMT R0, R2, 0x7610, R0 ;  /* 0x0000761002007816 */ /* 0x001fe20000000000 */
[----:B------:R-:W-:Y:S05]  /*1950*/  BRA `(.L_x_18968) ;  /* 0x0000047000007947 */ /* 0x000fea0003800000 */
.L_x_18981:
        /* <DEDUP_REMOVED lines=21> */
.L_x_18990:
[----:B------:R-:W-:Y:S05]  /*1ab0*/  BSYNC B1 ;  /* 0x0000000000017941 */ /* 0x000fea0003800000 */
.L_x_18989:
[----:B------:R-:W-:Y:S01]  /*1ac0*/  IMAD.SHL.U32 R2, R2, 0x200000, RZ ;  /* 0x0020000002027824 */ /* 0x000fe200078e00ff */
[----:B------:R-:W-:-:S04]  /*1ad0*/  LEA R3, R0, 0x37800000, 0x17 ;  /* 0x3780000000037811 */ /* 0x000fc800078eb8ff */
[----:B------:R-:W-:Y:S02]  /*1ae0*/  LOP3.LUT R2, R3, R2, R4, 0xfe, !PT ;  /* 0x0000000203027212 */ /* 0x000fe400078efe04 */
.L_x_18988:
[----:B------:R-:W-:Y:S05]  /*1af0*/  BSYNC B0 ;  /* 0x0000000000007941 */ /* 0x000fea0003800000 */
.L_x_18987:
[----:B------:R-:W0:Y:S02]  /*1b00*/  F2I.S64.TRUNC R2, R2 ;  /* 0x0000000200027311 */ /* 0x000e24000020d900 */
[----:B0-----:R-:W-:Y:S01]  /*1b10*/  PRMT R0, R2, 0x7610, R0 ;  /* 0x0000761002007816 */ /* 0x001fe20000000000 */
[----:B------:R-:W-:Y:S05]  /*1b20*/  BRA `(.L_x_18968) ;  /* 0x000002a000007947 */ /* 0x000fea0003800000 */
.L_x_18980:
        /* <DEDUP_REMOVED lines=14> */
.L_x_18994:
[----:B------:R-:W-:Y:S05]  /*1c10*/  BSYNC B0 ;  /* 0x0000000000007941 */ /* 0x000fea0003800000 */
.L_x_18993:
[----:B------:R-:W0:Y:S02]  /*1c20*/  F2I.S64.TRUNC R2, R2 ;  /* 0x0000000200027311 */ /* 0x000e24000020d900 */
[----:B0-----:R-:W-:Y:S01]  /*1c30*/  PRMT R0, R2, 0x7610, R0 ;  /* 0x0000761002007816 */ /* 0x001fe20000000000 */
[----:B------:R-:W-:Y:S05]  /*1c40*/  BRA `(.L_x_18968) ;  /* 0x0000018000007947 */ /* 0x000fea0003800000 */
.L_x_18967:
        /* <DEDUP_REMOVED lines=21> */
.L_x_18992:
[----:B------:R0:W5:Y:S01]  /*1da0*/  LDG.E.U8 R0, [R4.64] ;  /* 0x0000002404007981 */ /* 0x000162000c1e1100 */
[----:B------:R-:W-:Y:S05]  /*1db0*/  BRA `(.L_x_18968) ;  /* 0x0000001000007947 */ /* 0x000fea0003800000 */
.L_x_18991:
[----:B------:R0:W5:Y:S02]  /*1dc0*/  LDG.E.U8 R0, [R4.64] ;  /* 0x0000002404007981 */ /* 0x000164000c1e1100 */
.L_x_18968:
[----:B0-----:R-:W0:Y:S01]  /*1dd0*/  LDC.U8 R4, c[0x0][0x372] ;  /* 0x0000dc80ff047b82 */ /* 0x001e220000000000 */
[----:B------:R-:W-:Y:S01]  /*1de0*/  ULDC.U8 UR4, c[0x0][0x371] ;  /* 0x0000dc4000047ab9 */ /* 0x000fe20000000000 */
[----:B-----5:R-:W-:Y:S02]  /*1df0*/  PRMT R3, R0, 0x7610, R3 ;  /* 0x0000761000037816 */ /* 0x020fe40000000003 */
[----:B------:R-:W-:Y:S02]  /*1e00*/  ISETP.NE.AND P1, PT, RZ, UR4, PT ;  /* 0x00000004ff007c0c */ /* 0x000fe4000bf25270 */
[----:B------:R-:W-:-:S11]  /*1e10*/  ISETP.NE.AND P0, PT, RZ, UR4, PT ;  /* 0x00000004ff007c0c */ /* 0x000fd6000bf05270 */
        /* <DEDUP_REMOVED lines=14> */
.L_x_18998:
[----:B------:R0:W-:Y:S01]  /*1f00*/  STG.E.U8 [R16.64], R3 ;  /* 0x0000000310007986 */ /* 0x0001e2000c101124 */
[----:B------:R-:W-:Y:S05]  /*1f10*/  BRA `(.L_x_19000) ;  /* 0x00000e9000007947 */ /* 0x000fea0003800000 */
.L_x_18997:
        /* <DEDUP_REMOVED lines=10> */
.L_x_19002:
[----:B------:R-:W-:-:S05]  /*1fc0*/  LOP3.LUT R3, R3, 0xff, RZ, 0xc0, !PT ;  /* 0x000000ff03037812 */ /* 0x000fca00078ec0ff */
[----:B------:R0:W-:Y:S01]  /*1fd0*/  STG.E [R16.64], R3 ;  /* 0x0000000310007986 */ /* 0x0001e2000c101924 */
[----:B------:R-:W-:Y:S05]  /*1fe0*/  BRA `(.L_x_19000) ;  /* 0x00000dc000007947 */ /* 0x000fea0003800000 */
.L_x_19001:
[----:B------:R-:W-:-:S05]  /*1ff0*/  LOP3.LUT R3, R3, 0xff, RZ, 0xc0, !PT ;  /* 0x000000ff03037812 */ /* 0x000fca00078ec0ff */
[----:B------:R0:W-:Y:S01]  /*2000*/  STG.E.U16 [R16.64], R3 ;  /* 0x0000000310007986 */ /* 0x0001e2000c101524 */
[----:B------:R-:W-:Y:S05]  /*2010*/  BRA `(.L_x_19000) ;  /* 0x00000d9000007947 */ /* 0x000fea0003800000 */
.L_x_18996:
        /* <DEDUP_REMOVED lines=10> */
.L_x_19004:
[----:B------:R-:W-:-:S04]  /*20c0*/  LOP3.LUT R3, R3, 0xff, RZ, 0xc0, !PT ;  /* 0x000000ff03037812 */ /* 0x000fc800078ec0ff */
[----:B------:R-:W0:Y:S02]  /*20d0*/  I2F.U16 R0, R3 ;  /* 0x0000000300007306 */ /* 0x000e240000101000 */
[----:B0-----:R-:W-:-:S05]  /*20e0*/  F2FP.PACK_AB R0, RZ, R0 ;  /* 0x00000000ff00723e */ /* 0x001fca00000000ff */
[----:B------:R0:W-:Y:S01]  /*20f0*/  STG.E.U16 [R16.64], R0 ;  /* 0x0000000010007986 */ /* 0x0001e2000c101524 */
[----:B------:R-:W-:Y:S05]  /*2100*/  BRA `(.L_x_19000) ;  /* 0x00000ca000007947 */ /* 0x000fea0003800000 */
.L_x_19003:
        /* <DEDUP_REMOVED lines=11> */
.L_x_19006:
[----:B------:R-:W-:-:S06]  /*21c0*/  LOP3.LUT R3, R3, 0xff, RZ, 0xc0, !PT ;  /* 0x000000ff03037812 */ /* 0x000fcc00078ec0ff */
[----:B------:R-:W0:Y:S02]  /*21d0*/  I2F.U16 R3, R3 ;  /* 0x0000000300037306 */ /* 0x000e240000101000 */
[----:B0-----:R-:W-:-:S04]  /*21e0*/  F2FP.PACK_AB R3, RZ, R3 ;  /* 0x00000003ff03723e */ /* 0x001fc800000000ff */
[----:B------:R-:W-:-:S05]  /*21f0*/  PRMT R3, R3, 0x5410, RZ ;  /* 0x0000541003037816 */ /* 0x000fca00000000ff */
[----:B------:R0:W-:Y:S01]  /*2200*/  STG.E [R16.64], R3 ;  /* 0x0000000310007986 */ /* 0x0001e2000c101924 */
[----:B------:R-:W-:Y:S05]  /*2210*/  BRA `(.L_x_19000) ;  /* 0x00000b9000007947 */ /* 0x000fea0003800000 */
.L_x_19005:
[----:B------:R-:W-:-:S06]  /*2220*/  LOP3.LUT R3, R3, 0xff, RZ, 0xc0, !PT ;  /* 0x000000ff03037812 */ /* 0x000fcc00078ec0ff */
[----:B------:R-:W0:Y:S02]  /*2230*/  I2F.F64.U16 R2, R3 ;  /* 0x0000000300027312 */ /* 0x000e240000101800 */
[----:B0-----:R0:W-:Y:S01]  /*2240*/  STG.E.64 [R16.64], R2 ;  /* 0x0000000210007986 */ /* 0x0011e2000c101b24 */
[----:B------:R-:W-:Y:S05]  /*2250*/  BRA `(.L_x_19000) ;  /* 0x00000b5000007947 */ /* 0x000fea0003800000 */
.L_x_18995:
        /* <DEDUP_REMOVED lines=12> */
.L_x_19009:
[----:B------:R-:W-:Y:S01]  /*2320*/  LOP3.LUT R4, R3, 0xff, RZ, 0xc0, !PT ;  /* 0x000000ff03047812 */ /* 0x000fe200078ec0ff */
[----:B------:R-:W-:-:S05]  /*2330*/  CS2R R6, SRZ ;  /* 0x0000000000067805 */ /* 0x000fca000001ff00 */
[----:B------:R-:W0:Y:S02]  /*2340*/  I2F.F64.U16 R4, R4 ;  /* 0x0000000400047312 */ /* 0x000e240000101800 */
[----:B0-----:R0:W-:Y:S01]  /*2350*/  STG.E.128 [R16.64], R4 ;  /* 0x0000000410007986 */ /* 0x0011e2000c101d24 */
[----:B------:R-:W-:Y:S05]  /*2360*/  BRA `(.L_x_19000) ;  /* 0x00000a4000007947 */ /* 0x000fea0003800000 */
.L_x_19008:
        /* <DEDUP_REMOVED lines=22> */
.L_x_19013:
[----:B------:R-:W-:Y:S05]  /*24d0*/  BSYNC B0 ;  /* 0x0000000000007941 */ /* 0x000fea0003800000 */
.L_x_19012:
[----:B------:R-:W-:-:S05]  /*24e0*/  LOP3.LUT R3, R0, R3, RZ, 0xfc, !PT ;  /* 0x0000000300037212 */ /* 0x000fca00078efcff */
[----:B------:R0:W-:Y:S01]  /*24f0*/  STG.E.U8 [R16.64], R3 ;  /* 0x0000000310007986 */ /* 0x0001e2000c101124 */
[----:B------:R-:W-:Y:S05]  /*2500*/  BRA `(.L_x_19000) ;  /* 0x000008a000007947 */ /* 0x000fea0003800000 */
.L_x_19011:
        /* <DEDUP_REMOVED lines=14> */
.L_x_19015:
[----:B------:R-:W-:Y:S01]  /*25f0*/  IMAD.MOV.U32 R0, RZ, RZ, 0x7f ;  /* 0x0000007fff007424 */ /* 0x000fe200078e00ff */
[----:B------:R-:W-:-:S04]  /*2600*/  ISETP.GT.U32.AND P0, PT, R2, 0x7f800000, PT ;  /* 0x7f8000000200780c */ /* 0x000fc80003f04070 */
[----:B------:R-:W-:-:S04]  /*2610*/  SEL R0, R0, 0x7c, P0 ;  /* 0x0000007c00007807 */ /* 0x000fc80000000000 */
.L_x_19016:
[----:B------:R-:W-:Y:S05]  /*2620*/  BSYNC B0 ;  /* 0x0000000000007941 */ /* 0x000fea0003800000 */
.L_x_19014:
[----:B------:R-:W-:-:S04]  /*2630*/  LOP3.LUT R2, R3, 0x80000000, RZ, 0xc0, !PT ;  /* 0x8000000003027812 */ /* 0x000fc800078ec0ff */
[----:B------:R-:W-:-:S04]  /*2640*/  SHF.R.U32.HI R3, RZ, 0x18, R2 ;  /* 0x00000018ff037819 */ /* 0x000fc80000011602 */
[----:B------:R-:W-:-:S05]  /*2650*/  LOP3.LUT R3, R0, R3, RZ, 0xfc, !PT ;  /* 0x0000000300037212 */ /* 0x000fca00078efcff */
[----:B------:R0:W-:Y:S01]  /*2660*/  STG.E.U8 [R16.64], R3 ;  /* 0x0000000310007986 */ /* 0x0001e2000c101124 */
[----:B------:R-:W-:Y:S05]  /*2670*/  BRA `(.L_x_19000) ;  /* 0x0000073000007947 */ /* 0x000fea0003800000 */
.L_x_19010:
[----:B------:R-:W-:-:S04]  /*2680*/  LOP3.LUT R3, R3, 0xff, RZ, 0xc0, !PT ;  /* 0x000000ff03037812 */ /* 0x000fc800078ec0ff */
[----:B------:R-:W0:Y:S02]  /*2690*/  I2F.U16 R0, R3 ;  /* 0x0000000300007306 */ /* 0x000e240000101000 */
[----:B0-----:R-:W-:-:S05]  /*26a0*/  F2FP.BF16.PACK_AB R0, RZ, R0 ;  /* 0x00000000ff00723e */ /* 0x001fca00000010ff */
[----:B------:R0:W-:Y:S01]  /*26b0*/  STG.E.U16 [R16.64], R0 ;  /* 0x0000000010007986 */ /* 0x0001e2000c101524 */
[----:B------:R-:W-:Y:S05]  /*26c0*/  BRA `(.L_x_19000) ;  /* 0x000006e000007947 */ /* 0x000fea0003800000 */
.L_x_19007:
        /* <DEDUP_REMOVED lines=11> */
.L_x_19019:
        /* <DEDUP_REMOVED lines=18> */
.L_x_19022:
[----:B------:R-:W-:-:S04]  /*28a0*/  LOP3.LUT R2, R3, 0x80000000, RZ, 0xc0, !PT ;  /* 0x8000000003027812 */ /* 0x000fc800078ec0ff */
[----:B------:R-:W-:-:S04]  /*28b0*/  SHF.R.U32.HI R3, RZ, 0x18, R2 ;  /* 0x00000018ff037819 */ /* 0x000fc80000011602 */
[----:B------:R-:W-:-:S04]  /*28c0*/  LOP3.LUT R0, R0, R3, RZ, 0xfc, !PT ;  /* 0x0000000300007212 */ /* 0x000fc800078efcff */
[----:B------:R-:W-:Y:S02]  /*28d0*/  PRMT R8, R0, 0x7610, R8 ;  /* 0x0000761000087816 */ /* 0x000fe40000000008 */
.L_x_19021:
[----:B------:R-:W-:Y:S05]  /*28e0*/  BSYNC B0 ;  /* 0x0000000000007941 */ /* 0x000fea0003800000 */
.L_x_19020:
[----:B------:R0:W-:Y:S01]  /*28f0*/  STG.E.U8 [R16.64], R8 ;  /* 0x0000000810007986 */ /* 0x0001e2000c101124 */
[----:B------:R-:W-:Y:S05]  /*2900*/  BRA `(.L_x_19000) ;  /* 0x000004a000007947 */ /* 0x000fea0003800000 */
.L_x_19018:
        /* <DEDUP_REMOVED lines=18> */
.L_x_19025:
[----:B------:R-:W-:-:S04]  /*2a30*/  LOP3.LUT R2, R3, 0x80000000, RZ, 0xc0, !PT ;  /* 0x8000000003027812 */ /* 0x000fc800078ec0ff */
[----:B------:R-:W-:-:S04]  /*2a40*/  SHF.R.U32.HI R3, RZ, 0x18, R2 ;  /* 0x00000018ff037819 */ /* 0x000fc80000011602 */
[----:B------:R-:W-:-:S04]  /*2a50*/  LOP3.LUT R0, R0, R3, RZ, 0xfc, !PT ;  /* 0x0000000300007212 */ /* 0x000fc800078efcff */
[----:B------:R-:W-:Y:S02]  /*2a60*/  PRMT R8, R0, 0x7610, R8 ;  /* 0x0000761000087816 */ /* 0x000fe40000000008 */
.L_x_19024:
[----:B------:R-:W-:Y:S05]  /*2a70*/  BSYNC B0 ;  /* 0x0000000000007941 */ /* 0x000fea0003800000 */
.L_x_19023:
[----:B------:R0:W-:Y:S01]  /*2a80*/  STG.E.U8 [R16.64], R8 ;  /* 0x0000000810007986 */ /* 0x0001e2000c101124 */
[----:B------:R-:W-:Y:S05]  /*2a90*/  BRA `(.L_x_19000) ;  /* 0x0000031000007947 */ /* 0x000fea0003800000 */
.L_x_19017:
        /* <DEDUP_REMOVED lines=23> */
.L_x_18999:
        /* <DEDUP_REMOVED lines=20> */
.L_x_19027:
[----:B------:R-:W-:Y:S01]  /*2d50*/  LOP3.LUT R2, R3, 0xff, RZ, 0xc0, !PT ;  /* 0x000000ff03027812 */ /* 0x000fe200078ec0ff */
[----:B------:R-:W-:-:S05]  /*2d60*/  IMAD.MOV.U32 R3, RZ, RZ, RZ ;  /* 0x000000ffff037224 */ /* 0x000fca00078e00ff */
[----:B------:R0:W-:Y:S01]  /*2d70*/  STG.E.64 [R16.64], R2 ;  /* 0x0000000210007986 */ /* 0x0001e2000c101b24 */
[----:B------:R-:W-:Y:S05]  /*2d80*/  BRA `(.L_x_19000) ;  /* 0x0000002000007947 */ /* 0x000fea0003800000 */
.L_x_19026:
[----:B------:R-:W-:-:S05]  /*2d90*/  LOP3.LUT R3, R3, 0xff, RZ, 0xc0, !PT ;  /* 0x000000ff03037812 */ /* 0x000fca00078ec0ff */
[----:B------:R0:W-:Y:S02]  /*2da0*/  STG.E [R16.64], R3 ;  /* 0x0000000310007986 */ /* 0x0001e4000c101924 */
.L_x_19000:
[----:B------:R-:W-:-:S05]  /*2db0*/  IMAD R18, R18, 0x200, R23 ;  /* 0x0000020012127824 */ /* 0x000fca00078e0217 */
[----:B------:R-:W-:Y:S02]  /*2dc0*/  IADD3 R19, R18, 0x80, RZ ;  /* 0x0000008012137810 */ /* 0x000fe40007ffe0ff */
.L_x_18961:
[----:B------:R-:W-:Y:S05]  /*2dd0*/  BSYNC B6 ;  /* 0x0000000000067941 */ /* 0x000fea0003800000 */
.L_x_18960:
        /* <DEDUP_REMOVED lines=231> */
.L_x_19030:
        /* <DEDUP_REMOVED lines=18> */
.L_x_19034:
[----:B------:R0:W5:Y:S01]  /*3d70*/  LDG.E.U8 R0, [R4.64] ;  /* 0x0000002404007981 */ /* 0x000162000c1e1100 */
[----:B------:R-:W-:Y:S05]  /*3d80*/  BRA `(.L_x_19036) ;  /* 0x00000dc000007947 */ /* 0x000fea0003800000 */
.L_x_19033:
        /* <DEDUP_REMOVED lines=8> */
.L_x_19038:
[----:B------:R0:W5:Y:S01]  /*3e10*/  LDG.E.U8 R0, [R4.64] ;  /* 0x0000002404007981 */ /* 0x000162000c1e1100 */
[----:B------:R-:W-:Y:S05]  /*3e20*/  BRA `(.L_x_19036) ;  /* 0x00000d2000007947 */ /* 0x000fea0003800000 */
.L_x_19037:
[----:B------:R0:W5:Y:S01]  /*3e30*/  LDG.E.U16 R0, [R4.64] ;  /* 0x0000002404007981 */ /* 0x000162000c1e1500 */
[----:B------:R-:W-:Y:S05]  /*3e40*/  BRA `(.L_x_19036) ;  /* 0x00000d0000007947 */ /* 0x000fea0003800000 */
.L_x_19032:
        /* <DEDUP_REMOVED lines=10> */
.L_x_19040:
[----:B------:R-:W2:Y:S02]  /*3ef0*/  LDG.E.U16 R2, [R4.64] ;  /* 0x0000002404027981 */ /* 0x000ea4000c1e1500 */
[----:B--2---:R-:W-:-:S06]  /*3f00*/  HADD2.F32 R2, -RZ, R2.H0_H0 ;  /* 0x20000002ff027230 */ /* 0x004fcc0000004100 */
[----:B------:R-:W0:Y:S02]  /*3f10*/  F2I.S64.TRUNC R2, R2 ;  /* 0x0000000200027311 */ /* 0x000e24000020d900 */
[----:B0-----:R-:W-:Y:S01]  /*3f20*/  PRMT R0, R2, 0x7610, R0 ;  /* 0x0000761002007816 */ /* 0x001fe20000000000 */
[----:B------:R-:W-:Y:S05]  /*3f30*/  BRA `(.L_x_19036) ;  /* 0x00000c1000007947 */ /* 0x000fea0003800000 */
.L_x_19039:
        /* <DEDUP_REMOVED lines=10> */
.L_x_19042:
[----:B------:R-:W2:Y:S02]  /*3fe0*/  LDG.E.U16 R4, [R4.64] ;  /* 0x0000002404047981 */ /* 0x000ea4000c1e1500 */
[----:B--2---:R-:W-:-:S06]  /*3ff0*/  HADD2.F32 R2, -RZ, R4.H0_H0 ;  /* 0x20000004ff027230 */ /* 0x004fcc0000004100 */
[----:B------:R-:W0:Y:S02]  /*4000*/  F2I.S64.TRUNC R2, R2 ;  /* 0x0000000200027311 */ /* 0x000e24000020d900 */
[----:B0-----:R-:W-:Y:S01]  /*4010*/  PRMT R0, R2, 0x7610, R0 ;  /* 0x0000761002007816 */ /* 0x001fe20000000000 */
[----:B------:R-:W-:Y:S05]  /*4020*/  BRA `(.L_x_19036) ;  /* 0x00000b2000007947 */ /* 0x000fea0003800000 */
.L_x_19041:
[----:B------:R-:W2:Y:S02]  /*4030*/  LDG.E.64 R2, [R4.64] ;  /* 0x0000002404027981 */ /* 0x000ea4000c1e1b00 */
[----:B--2---:R-:W0:Y:S02]  /*4040*/  F2I.S64.F64.TRUNC R2, R2 ;  /* 0x0000000200027311 */ /* 0x004e24000030d900 */
[----:B0-----:R-:W-:Y:S01]  /*4050*/  PRMT R0, R2, 0x7610, R0 ;  /* 0x0000761002007816 */ /* 0x001fe20000000000 */
[----:B------:R-:W-:Y:S05]  /*4060*/  BRA `(.L_x_19036) ;  /* 0x00000ae000007947 */ /* 0x000fea0003800000 */
.L_x_19031:
        /* <DEDUP_REMOVED lines=12> */
.L_x_19045:
[----:B------:R-:W2:Y:S02]  /*4130*/  LDG.E.64 R4, [R4.64] ;  /* 0x0000002404047981 */ /* 0x000ea4000c1e1b00 */
[----:B--2---:R-:W0:Y:S02]  /*4140*/  F2I.S64.F64.TRUNC R2, R4 ;  /* 0x0000000400027311 */ /* 0x004e24000030d900 */
[----:B0-----:R-:W-:Y:S01]  /*4150*/  PRMT R0, R2, 0x7610, R0 ;  /* 0x0000761002007816 */ /* 0x001fe20000000000 */
[----:B------:R-:W-:Y:S05]  /*4160*/  BRA `(.L_x_19036) ;  /* 0x000009e000007947 */ /* 0x000fea0003800000 */
.L_x_19044:
        /* <DEDUP_REMOVED lines=28> */
.L_x_19047:
        /* <DEDUP_REMOVED lines=15> */
.L_x_19046:
[----:B------:R-:W2:Y:S02]  /*4420*/  LDG.E.U16 R2, [R4.64] ;  /* 0x0000002404027981 */ /* 0x000ea4000c1e1500 */
[----:B--2---:R-:W-:-:S06]  /*4430*/  PRMT R2, RZ, 0x5410, R2 ;  /* 0x00005410ff027816 */ /* 0x004fcc0000000002 */
[----:B------:R-:W0:Y:S02]  /*4440*/  F2I.S64.TRUNC R2, R2 ;  /* 0x0000000200027311 */ /* 0x000e24000020d900 */
[----:B0-----:R-:W-:Y:S01]  /*4450*/  PRMT R0, R2, 0x7610, R0 ;  /* 0x0000761002007816 */ /* 0x001fe20000000000 */
[----:B------:R-:W-:Y:S05]  /*4460*/  BRA `(.L_x_19036) ;  /* 0x000006e000007947 */ /* 0x000fea0003800000 */
.L_x_19043:
        /* <DEDUP_REMOVED lines=10> */
.L_x_19050:
        /* <DEDUP_REMOVED lines=21> */
.L_x_19054:
[----:B------:R-:W-:Y:S05]  /*4660*/  BSYNC B1 ;  /* 0x0000000000017941 */ /* 0x000fea0003800000 */
.L_x_19053:
[----:B------:R-:W-:Y:S01]  /*4670*/  IMAD.SHL.U32 R2, R2, 0x100000, RZ ;  /* 0x0010000002027824 */ /* 0x000fe200078e00ff */
[----:B------:R-:W-:-:S04]  /*4680*/  LEA R3, R0, 0x3b800000, 0x17 ;  /* 0x3b80000000037811 */ /* 0x000fc800078eb8ff */
[----:B------:R-:W-:Y:S02]  /*4690*/  LOP3.LUT R2, R3, R2, R4, 0xfe, !PT ;  /* 0x0000000203027212 */ /* 0x000fe400078efe04 */
.L_x_19052:
[----:B------:R-:W-:Y:S05]  /*46a0*/  BSYNC B0 ;  /* 0x0000000000007941 */ /* 0x000fea0003800000 */
.L_x_19051:
[----:B------:R-:W0:Y:S02]  /*46b0*/  F2I.S64.TRUNC R2, R2 ;  /* 0x0000000200027311 */ /* 0x000e24000020d900 */
[----:B0-----:R-:W-:Y:S01]  /*46c0*/  PRMT R0, R2, 0x7610, R0 ;  /* 0x0000761002007816 */ /* 0x001fe20000000000 */
[----:B------:R-:W-:Y:S05]  /*46d0*/  BRA `(.L_x_19036) ;  /* 0x0000047000007947 */ /* 0x000fea0003800000 */
.L_x_19049:
        /* <DEDUP_REMOVED lines=21> */
.L_x_19058:
[----:B------:R-:W-:Y:S05]  /*4830*/  BSYNC B1 ;  /* 0x0000000000017941 */ /* 0x000fea0003800000 */
.L_x_19057:
[----:B------:R-:W-:Y:S01]  /*4840*/  IMAD.SHL.U32 R2, R2, 0x200000, RZ ;  /* 0x0020000002027824 */ /* 0x000fe200078e00ff */
[----:B------:R-:W-:-:S04]  /*4850*/  LEA R3, R0, 0x37800000, 0x17 ;  /* 0x3780000000037811 */ /* 0x000fc800078eb8ff */
[----:B------:R-:W-:Y:S02]  /*4860*/  LOP3.LUT R2, R3, R2, R4, 0xfe, !PT ;  /* 0x0000000203027212 */ /* 0x000fe400078efe04 */
.L_x_19056:
[----:B------:R-:W-:Y:S05]  /*4870*/  BSYNC B0 ;  /* 0x0000000000007941 */ /* 0x000fea0003800000 */
.L_x_19055:
[----:B------:R-:W0:Y:S02]  /*4880*/  F2I.S64.TRUNC R2, R2 ;  /* 0x0000000200027311 */ /* 0x000e24000020d900 */
[----:B0-----:R-:W-:Y:S01]  /*4890*/  PRMT R0, R2, 0x7610, R0 ;  /* 0x0000761002007816 */ /* 0x001fe20000000000 */
[----:B------:R-:W-:Y:S05]  /*48a0*/  BRA `(.L_x_19036) ;  /* 0x000002a000007947 */ /* 0x000fea0003800000 */
.L_x_19048:
        /* <DEDUP_REMOVED lines=14> */
.L_x_19062:
[----:B------:R-:W-:Y:S05]  /*4990*/  BSYNC B0 ;  /* 0x0000000000007941 */ /* 0x000fea0003800000 */
.L_x_19061:
[----:B------:R-:W0:Y:S02]  /*49a0*/  F2I.S64.TRUNC R2, R2 ;  /* 0x0000000200027311 */ /* 0x000e24000020d900 */
[----:B0-----:R-:W-:Y:S01]  /*49b0*/  PRMT R0, R2, 0x7610, R0 ;  /* 0x0000761002007816 */ /* 0x001fe20000000000 */
[----:B------:R-:W-:Y:S05]  /*49c0*/  BRA `(.L_x_19036) ;  /* 0x0000018000007947 */ /* 0x000fea0003800000 */
.L_x_19035:
        /* <DEDUP_REMOVED lines=21> */
.L_x_19060:
[----:B------:R0:W5:Y:S01]  /*4b20*/  LDG.E.U8 R0, [R4.64] ;  /* 0x0000002404007981 */ /* 0x000162000c1e1100 */
[----:B------:R-:W-:Y:S05]  /*4b30*/  BRA `(.L_x_19036) ;  /* 0x0000001000007947 */ /* 0x000fea0003800000 */
.L_x_19059:
[----:B------:R0:W5:Y:S02]  /*4b40*/  LDG.E.U8 R0, [R4.64] ;  /* 0x0000002404007981 */ /* 0x000164000c1e1100 */
.L_x_19036:
        /* <DEDUP_REMOVED lines=19> */
.L_x_19066:
[----:B------:R0:W-:Y:S01]  /*4c80*/  STG.E.U8 [R16.64], R3 ;  /* 0x0000000310007986 */ /* 0x0001e2000c101124 */
[----:B------:R-:W-:Y:S05]  /*4c90*/  BRA `(.L_x_19068) ;  /* 0x00000e9000007947 */ /* 0x000fea0003800000 */
.L_x_19065:
        /* <DEDUP_REMOVED lines=10> */
.L_x_19070:
[----:B------:R-:W-:-:S05]  /*4d40*/  LOP3.LUT R3, R3, 0xff, RZ, 0xc0, !PT ;  /* 0x000000ff03037812 */ /* 0x000fca00078ec0ff */
[----:B------:R0:W-:Y:S01]  /*4d50*/  STG.E [R16.64], R3 ;  /* 0x0000000310007986 */ /* 0x0001e2000c101924 */
[----:B------:R-:W-:Y:S05]  /*4d60*/  BRA `(.L_x_19068) ;  /* 0x00000dc000007947 */ /* 0x000fea0003800000 */
.L_x_19069:
[----:B------:R-:W-:-:S05]  /*4d70*/  LOP3.LUT R3, R3, 0xff, RZ, 0xc0, !PT ;  /* 0x000000ff03037812 */ /* 0x000fca00078ec0ff */
[----:B------:R0:W-:Y:S01]  /*4d80*/  STG.E.U16 [R16.64], R3 ;  /* 0x0000000310007986 */ /* 0x0001e2000c101524 */
[----:B------:R-:W-:Y:S05]  /*4d90*/  BRA `(.L_x_19068) ;  /* 0x00000d9000007947 */ /* 0x000fea0003800000 */
.L_x_19064:
        /* <DEDUP_REMOVED lines=10> */
.L_x_19072:
[----:B------:R-:W-:-:S04]  /*4e40*/  LOP3.LUT R3, R3, 0xff, RZ, 0xc0, !PT ;  /* 0x000000ff03037812 */ /* 0x000fc800078ec0ff */
[----:B------:R-:W0:Y:S02]  /*4e50*/  I2F.U16 R0, R3 ;  /* 0x0000000300007306 */ /* 0x000e240000101000 */
[----:B0-----:R-:W-:-:S05]  /*4e60*/  F2FP.PACK_AB R0, RZ, R0 ;  /* 0x00000000ff00723e */ /* 0x001fca00000000ff */
[----:B------:R0:W-:Y:S01]  /*4e70*/  STG.E.U16 [R16.64], R0 ;  /* 0x0000000010007986 */ /* 0x0001e2000c101524 */
[----:B------:R-:W-:Y:S05]  /*4e80*/  BRA `(.L_x_19068) ;  /* 0x00000ca000007947 */ /* 0x000fea0003800000 */
.L_x_19071:
        /* <DEDUP_REMOVED lines=11> */
.L_x_19074:
[----:B------:R-:W-:-:S06]  /*4f40*/  LOP3.LUT R3, R3, 0xff, RZ, 0xc0, !PT ;  /* 0x000000ff03037812 */ /* 0x000fcc00078ec0ff */
[----:B------:R-:W0:Y:S02]  /*4f50*/  I2F.U16 R3, R3 ;  /* 0x0000000300037306 */ /* 0x000e240000101000 */
[----:B0-----:R-:W-:-:S04]  /*4f60*/  F2FP.PACK_AB R3, RZ, R3 ;  /* 0x00000003ff03723e */ /* 0x001fc800000000ff */
[----:B------:R-:W-:-:S05]  /*4f70*/  PRMT R3, R3, 0x5410, RZ ;  /* 0x0000541003037816 */ /* 0x000fca00000000ff */
[----:B------:R0:W-:Y:S01]  /*4f80*/  STG.E [R16.64], R3 ;  /* 0x0000000310007986 */ /* 0x0001e2000c101924 */
[----:B------:R-:W-:Y:S05]  /*4f90*/  BRA `(.L_x_19068) ;  /* 0x00000b9000007947 */ /* 0x000fea0003800000 */
.L_x_19073:
[----:B------:R-:W-:-:S06]  /*4fa0*/  LOP3.LUT R3, R3, 0xff, RZ, 0xc0, !PT ;  /* 0x000000ff03037812 */ /* 0x000fcc00078ec0ff */
[----:B------:R-:W0:Y:S02]  /*4fb0*/  I2F.F64.U16 R2, R3 ;  /* 0x0000000300027312 */ /* 0x000e240000101800 */
[----:B0-----:R0:W-:Y:S01]  /*4fc0*/  STG.E.64 [R16.64], R2 ;  /* 0x0000000210007986 */ /* 0x0011e2000c101b24 */
[----:B------:R-:W-:Y:S05]  /*4fd0*/  BRA `(.L_x_19068) ;  /* 0x00000b5000007947 */ /* 0x000fea0003800000 */
.L_x_19063:
        /* <DEDUP_REMOVED lines=12> */
.L_x_19077:
[----:B------:R-:W-:Y:S01]  /*50a0*/  LOP3.LUT R4, R3, 0xff, RZ, 0xc0, !PT ;  /* 0x000000ff03047812 */ /* 0x000fe200078ec0ff */
[----:B------:R-:W-:-:S05]  /*50b0*/  CS2R R6, SRZ ;  /* 0x0000000000067805 */ /* 0x000fca000001ff00 */
[----:B------:R-:W0:Y:S02]  /*50c0*/  I2F.F64.U16 R4, R4 ;  /* 0x0000000400047312 */ /* 0x000e240000101800 */
[----:B0-----:R0:W-:Y:S01]  /*50d0*/  STG.E.128 [R16.64], R4 ;  /* 0x0000000410007986 */ /* 0x0011e2000c101d24 */
[----:B------:R-:W-:Y:S05]  /*50e0*/  BRA `(.L_x_19068) ;  /* 0x00000a4000007947 */ /* 0x000fea0003800000 */
.L_x_19076:
        /* <DEDUP_REMOVED lines=22> */
.L_x_19081:
[----:B------:R-:W-:Y:S05]  /*5250*/  BSYNC B0 ;  /* 0x0000000000007941 */ /* 0x000fea0003800000 */
.L_x_19080:
[----:B------:R-:W-:-:S05]  /*5260*/  LOP3.LUT R3, R0, R3, RZ, 0xfc, !PT ;  /* 0x0000000300037212 */ /* 0x000fca00078efcff */
[----:B------:R0:W-:Y:S01]  /*5270*/  STG.E.U8 [R16.64], R3 ;  /* 0x0000000310007986 */ /* 0x0001e2000c101124 */
[----:B------:R-:W-:Y:S05]  /*5280*/  BRA `(.L_x_19068) ;  /* 0x000008a000007947 */ /* 0x000fea0003800000 */
.L_x_19079:
        /* <DEDUP_REMOVED lines=14> */
.L_x_19083:
[----:B------:R-:W-:Y:S01]  /*5370*/  IMAD.MOV.U32 R0, RZ, RZ, 0x7f ;  /* 0x0000007fff007424 */ /* 0x000fe200078e00ff */
[----:B------:R-:W-:-:S04]  /*5380*/  ISETP.GT.U32.AND P0, PT, R2, 0x7f800000, PT ;  /* 0x7f8000000200780c */ /* 0x000fc80003f04070 */
[----:B------:R-:W-:-:S04]  /*5390*/  SEL R0, R0, 0x7c, P0 ;  /* 0x0000007c00007807 */ /* 0x000fc80000000000 */
.L_x_19084:
[----:B------:R-:W-:Y:S05]  /*53a0*/  BSYNC B0 ;  /* 0x0000000000007941 */ /* 0x000fea0003800000 */
.L_x_19082:
[----:B------:R-:W-:-:S04]  /*53b0*/  LOP3.LUT R2, R3, 0x80000000, RZ, 0xc0, !PT ;  /* 0x8000000003027812 */ /* 0x000fc800078ec0ff */
[----:B------:R-:W-:-:S04]  /*53c0*/  SHF.R.U32.HI R3, RZ, 0x18, R2 ;  /* 0x00000018ff037819 */ /* 0x000fc80000011602 */
[----:B------:R-:W-:-:S05]  /*53d0*/  LOP3.LUT R3, R0, R3, RZ, 0xfc, !PT ;  /* 0x0000000300037212 */ /* 0x000fca00078efcff */
[----:B------:R0:W-:Y:S01]  /*53e0*/  STG.E.U8 [R16.64], R3 ;  /* 0x0000000310007986 */ /* 0x0001e2000c101124 */
[----:B------:R-:W-:Y:S05]  /*53f0*/  BRA `(.L_x_19068) ;  /* 0x0000073000007947 */ /* 0x000fea0003800000 */
.L_x_19078:
[----:B------:R-:W-:-:S04]  /*5400*/  LOP3.LUT R3, R3, 0xff, RZ, 0xc0, !PT ;  /* 0x000000ff03037812 */ /* 0x000fc800078ec0ff */
[----:B------:R-:W0:Y:S02]  /*5410*/  I2F.U16 R0, R3 ;  /* 0x0000000300007306 */ /* 0x000e240000101000 */
[----:B0-----:R-:W-:-:S05]  /*5420*/  F2FP.BF16.PACK_AB R0, RZ, R0 ;  /* 0x00000000ff00723e */ /* 0x001fca00000010ff */
[----:B------:R0:W-:Y:S01]  /*5430*/  STG.E.U16 [R16.64], R0 ;  /* 0x0000000010007986 */ /* 0x0001e2000c101524 */
[----:B------:R-:W-:Y:S05]  /*5440*/  BRA `(.L_x_19068) ;  /* 0x000006e000007947 */ /* 0x000fea0003800000 */
.L_x_19075:
        /* <DEDUP_REMOVED lines=11> */
.L_x_19087:
        /* <DEDUP_REMOVED lines=18> */
.L_x_19090:
[----:B------:R-:W-:-:S04]  /*5620*/  LOP3.LUT R2, R3, 0x80000000, RZ, 0xc0, !PT ;  /* 0x8000000003027812 */ /* 0x000fc800078ec0ff */
[----:B------:R-:W-:-:S04]  /*5630*/  SHF.R.U32.HI R3, RZ, 0x18, R2 ;  /* 0x00000018ff037819 */ /* 0x000fc80000011602 */
[----:B------:R-:W-:-:S04]  /*5640*/  LOP3.LUT R0, R0, R3, RZ, 0xfc, !PT ;  /* 0x0000000300007212 */ /* 0x000fc800078efcff */
[----:B------:R-:W-:Y:S02]  /*5650*/  PRMT R8, R0, 0x7610, R8 ;  /* 0x0000761000087816 */ /* 0x000fe40000000008 */
.L_x_19089:
[----:B------:R-:W-:Y:S05]  /*5660*/  BSYNC B0 ;  /* 0x0000000000007941 */ /* 0x000fea0003800000 */
.L_x_19088:
[----:B------:R0:W-:Y:S01]  /*5670*/  STG.E.U8 [R16.64], R8 ;  /* 0x0000000810007986 */ /* 0x0001e2000c101124 */
[----:B------:R-:W-:Y:S05]  /*5680*/  BRA `(.L_x_19068) ;  /* 0x000004a000007947 */ /* 0x000fea0003800000 */
.L_x_19086:
        /* <DEDUP_REMOVED lines=18> */
.L_x_19093:
[----:B------:R-:W-:-:S04]  /*57b0*/  LOP3.LUT R2, R3, 0x80000000, RZ, 0xc0, !PT ;  /* 0x8000000003027812 */ /* 0x000fc800078ec0ff */
[----:B------:R-:W-:-:S04]  /*57c0*/  SHF.R.U32.HI R3, RZ, 0x18, R2 ;  /* 0x00000018ff037819 */ /* 0x000fc80000011602 */
[----:B------:R-:W-:-:S04]  /*57d0*/  LOP3.LUT R0, R0, R3, RZ, 0xfc, !PT ;  /* 0x0000000300007212 */ /* 0x000fc800078efcff */
[----:B------:R-:W-:Y:S02]  /*57e0*/  PRMT R8, R0, 0x7610, R8 ;  /* 0x0000761000087816 */ /* 0x000fe40000000008 */
.L_x_19092:
[----:B------:R-:W-:Y:S05]  /*57f0*/  BSYNC B0 ;  /* 0x0000000000007941 */ /* 0x000fea0003800000 */
.L_x_19091:
[----:B------:R0:W-:Y:S01]  /*5800*/  STG.E.U8 [R16.64], R8 ;  /* 0x0000000810007986 */ /* 0x0001e2000c101124 */
[----:B------:R-:W-:Y:S05]  /*5810*/  BRA `(.L_x_19068) ;  /* 0x0000031000007947 */ /* 0x000fea0003800000 */
.L_x_19085:
        /* <DEDUP_REMOVED lines=23> */
.L_x_19067:
        /* <DEDUP_REMOVED lines=20> */
.L_x_19095:
[----:B------:R-:W-:Y:S01]  /*5ad0*/  LOP3.LUT R2, R3, 0xff, RZ, 0xc0, !PT ;  /* 0x000000ff03027812 */ /* 0x000fe200078ec0ff */
[----:B------:R-:W-:-:S05]  /*5ae0*/  IMAD.MOV.U32 R3, RZ, RZ, RZ ;  /* 0x000000ffff037224 */ /* 0x000fca00078e00ff */
[----:B------:R0:W-:Y:S01]  /*5af0*/  STG.E.64 [R16.64], R2 ;  /* 0x0000000210007986 */ /* 0x0001e2000c101b24 */
[----:B------:R-:W-:Y:S05]  /*5b00*/  BRA `(.L_x_19068) ;  /* 0x0000002000007947 */ /* 0x000fea0003800000 */
.L_x_19094:
[----:B------:R-:W-:-:S05]  /*5b10*/  LOP3.LUT R3, R3, 0xff, RZ, 0xc0, !PT ;  /* 0x000000ff03037812 */ /* 0x000fca00078ec0ff */
[----:B------:R0:W-:Y:S02]  /*5b20*/  STG.E [R16.64], R3 ;  /* 0x0000000310007986 */ /* 0x0001e4000c101924 */
.L_x_19068:
        /* <DEDUP_REMOVED lines=231> */
.L_x_19096:
        /* <DEDUP_REMOVED lines=18> */
.L_x_19100:
[----:B------:R0:W5:Y:S01]  /*6ac0*/  LDG.E.U8 R0, [R4.64] ;  /* 0x0000002404007981 */ /* 0x000162000c1e1100 */
[----:B------:R-:W-:Y:S05]  /*6ad0*/  BRA `(.L_x_19102) ;  /* 0x00000dc000007947 */ /* 0x000fea0003800000 */
.L_x_19099:
        /* <DEDUP_REMOVED lines=8> */
.L_x_19104:
[----:B------:R0:W5:Y:S01]  /*6b60*/  LDG.E.U8 R0, [R4.64] ;  /* 0x0000002404007981 */ /* 0x000162000c1e1100 */
[----:B------:R-:W-:Y:S05]  /*6b70*/  BRA `(.L_x_19102) ;  /* 0x00000d2000007947 */ /* 0x000fea0003800000 */
.L_x_19103:
[----:B------:R0:W5:Y:S01]  /*6b80*/  LDG.E.U16 R0, [R4.64] ;  /* 0x0000002404007981 */ /* 0x000162000c1e1500 */
[----:B------:R-:W-:Y:S05]  /*6b90*/  BRA `(.L_x_19102) ;  /* 0x00000d0000007947 */ /* 0x000fea0003800000 */
.L_x_19098:
        /* <DEDUP_REMOVED lines=10> */
.L_x_19106:
[----:B------:R-:W2:Y:S02]  /*6c40*/  LDG.E.U16 R2, [R4.64] ;  /* 0x0000002404027981 */ /* 0x000ea4000c1e1500 */
[----:B--2---:R-:W-:-:S06]  /*6c50*/  HADD2.F32 R2, -RZ, R2.H0_H0 ;  /* 0x20000002ff027230 */ /* 0x004fcc0000004100 */
[----:B------:R-:W0:Y:S02]  /*6c60*/  F2I.S64.TRUNC R2, R2 ;  /* 0x0000000200027311 */ /* 0x000e24000020d900 */
[----:B0-----:R-:W-:Y:S01]  /*6c70*/  PRMT R0, R2, 0x7610, R0 ;  /* 0x0000761002007816 */ /* 0x001fe20000000000 */
[----:B------:R-:W-:Y:S05]  /*6c80*/  BRA `(.L_x_19102) ;  /* 0x00000c1000007947 */ /* 0x000fea0003800000 */
.L_x_19105:
        /* <DEDUP_REMOVED lines=10> */
.L_x_19108:
[----:B------:R-:W2:Y:S02]  /*6d30*/  LDG.E.U16 R4, [R4.64] ;  /* 0x0000002404047981 */ /* 0x000ea4000c1e1500 */
[----:B--2---:R-:W-:-:S06]  /*6d40*/  HADD2.F32 R2, -RZ, R4.H0_H0 ;  /* 0x20000004ff027230 */ /* 0x004fcc0000004100 */
[----:B------:R-:W0:Y:S02]  /*6d50*/  F2I.S64.TRUNC R2, R2 ;  /* 0x0000000200027311 */ /* 0x000e24000020d900 */
[----:B0-----:R-:W-:Y:S01]  /*6d60*/  PRMT R0, R2, 0x7610, R0 ;  /* 0x0000761002007816 */ /* 0x001fe20000000000 */
[----:B------:R-:W-:Y:S05]  /*6d70*/  BRA `(.L_x_19102) ;  /* 0x00000b2000007947 */ /* 0x000fea0003800000 */
.L_x_19107:
[----:B------:R-:W2:Y:S02]  /*6d80*/  LDG.E.64 R2, [R4.64] ;  /* 0x0000002404027981 */ /* 0x000ea4000c1e1b00 */
[----:B--2---:R-:W0:Y:S02]  /*6d90*/  F2I.S64.F64.TRUNC R2, R2 ;  /* 0x0000000200027311 */ /* 0x004e24000030d900 */
[----:B0-----:R-:W-:Y:S01]  /*6da0*/  PRMT R0, R2, 0x7610, R0 ;  /* 0x0000761002007816 */ /* 0x001fe20000000000 */
[----:B------:R-:W-:Y:S05]  /*6db0*/  BRA `(.L_x_19102) ;  /* 0x00000ae000007947 */ /* 0x000fea0003800000 */
.L_x_19097:
        /* <DEDUP_REMOVED lines=12> */
.L_x_19111:
[----:B------:R-:W2:Y:S02]  /*6e80*/  LDG.E.64 R4, [R4.64] ;  /* 0x0000002404047981 */ /* 0x000ea4000c1e1b00 */
[----:B--2---:R-:W0:Y:S02]  /*6e90*/  F2I.S64.F64.TRUNC R2, R4 ;  /* 0x0000000400027311 */ /* 0x004e24000030d900 */
[----:B0-----:R-:W-:Y:S01]  /*6ea0*/  PRMT R0, R2, 0x7610, R0 ;  /* 0x0000761002007816 */ /* 0x001fe20000000000 */
[----:B------:R-:W-:Y:S05]  /*6eb0*/  BRA `(.L_x_19102) ;  /* 0x000009e000007947 */ /* 0x000fea0003800000 */
.L_x_19110:
        /* <DEDUP_REMOVED lines=28> */
.L_x_19113:
        /* <DEDUP_REMOVED lines=15> */
.L_x_19112:
[----:B------:R-:W2:Y:S02]  /*7170*/  LDG.E.U16 R2, [R4.64] ;  /* 0x0000002404027981 */ /* 0x000ea4000c1e1500 */
[----:B--2---:R-:W-:-:S06]  /*7180*/  PRMT R2, RZ, 0x5410, R2 ;  /* 0x00005410ff027816 */ /* 0x004fcc0000000002 */
[----:B------:R-:W0:Y:S02]  /*7190*/  F2I.S64.TRUNC R2, R2 ;  /* 0x0000000200027311 */ /* 0x000e24000020d900 */
[----:B0-----:R-:W-:Y:S01]  /*71a0*/  PRMT R0, R2, 0x7610, R0 ;  /* 0x0000761002007816 */ /* 0x001fe20000000000 */
[----:B------:R-:W-:Y:S05]  /*71b0*/  BRA `(.L_x_19102) ;  /* 0x000006e000007947 */ /* 0x000fea0003800000 */
.L_x_19109:
        /* <DEDUP_REMOVED lines=10> */
.L_x_19116:
        /* <DEDUP_REMOVED lines=21> */
.L_x_19120:
[----:B------:R-:W-:Y:S05]  /*73b0*/  BSYNC B1 ;  /* 0x0000000000017941 */ /* 0x000fea0003800000 */
.L_x_19119:
[----:B------:R-:W-:Y:S01]  /*73c0*/  IMAD.SHL.U32 R2, R2, 0x100000, RZ ;  /* 0x0010000002027824 */ /* 0x000fe200078e00ff */
[----:B------:R-:W-:-:S04]  /*73d0*/  LEA R3, R0, 0x3b800000, 0x17 ;  /* 0x3b80000000037811 */ /* 0x000fc800078eb8ff */
[----:B------:R-:W-:Y:S02]  /*73e0*/  LOP3.LUT R2, R3, R2, R4, 0xfe, !PT ;  /* 0x0000000203027212 */ /* 0x000fe400078efe04 */
.L_x_19118:
[----:B------:R-:W-:Y:S05]  /*73f0*/  BSYNC B0 ;  /* 0x0000000000007941 */ /* 0x000fea0003800000 */
.L_x_19117:
[----:B------:R-:W0:Y:S02]  /*7400*/  F2I.S64.TRUNC R2, R2 ;  /* 0x0000000200027311 */ /* 0x000e24000020d900 */
[----:B0-----:R-:W-:Y:S01]  /*7410*/  PRMT R0, R2, 0x7610, R0 ;  /* 0x0000761002007816 */ /* 0x001fe20000000000 */
[----:B------:R-:W-:Y:S05]  /*7420*/  BRA `(.L_x_19102) ;  /* 0x0000047000007947 */ /* 0x000fea0003800000 */
.L_x_19115:
        /* <DEDUP_REMOVED lines=21> */
.L_x_19124:
[----:B------:R-:W-:Y:S05]  /*7580*/  BSYNC B1 ;  /* 0x0000000000017941 */ /* 0x000fea0003800000 */
.L_x_19123:
[----:B------:R-:W-:Y:S01]  /*7590*/  IMAD.SHL.U32 R2, R2, 0x200000, RZ ;  /* 0x0020000002027824 */ /* 0x000fe200078e00ff */
[----:B------:R-:W-:-:S04]  /*75a0*/  LEA R3, R0, 0x37800000, 0x17 ;  /* 0x3780000000037811 */ /* 0x000fc800078eb8ff */
[----:B------:R-:W-:Y:S02]  /*75b0*/  LOP3.LUT R2, R3, R2, R4, 0xfe, !PT ;  /* 0x0000000203027212 */ /* 0x000fe400078efe04 */
.L_x_19122:
[----:B------:R-:W-:Y:S05]  /*75c0*/  BSYNC B0 ;  /* 0x0000000000007941 */ /* 0x000fea0003800000 */
.L_x_19121:
[----:B------:R-:W0:Y:S02]  /*75d0*/  F2I.S64.TRUNC R2, R2 ;  /* 0x0000000200027311 */ /* 0x000e24000020d900 */
[----:B0-----:R-:W-:Y:S01]  /*75e0*/  PRMT R0, R2, 0x7610, R0 ;  /* 0x0000761002007816 */ /* 0x001fe20000000000 */
[----:B------:R-:W-:Y:S05]  /*75f0*/  BRA `(.L_x_19102) ;  /* 0x000002a000007947 */ /* 0x000fea0003800000 */
.L_x_19114:
        /* <DEDUP_REMOVED lines=14> */
.L_x_19128:
[----:B------:R-:W-:Y:S05]  /*76e0*/  BSYNC B0 ;  /* 0x0000000000007941 */ /* 0x000fea0003800000 */
.L_x_19127:
[----:B------:R-:W0:Y:S02]  /*76f0*/  F2I.S64.TRUNC R2, R2 ;  /* 0x0000000200027311 */ /* 0x000e24000020d900 */
[----:B0-----:R-:W-:Y:S01]  /*7700*/  PRMT R0, R2, 0x7610, R0 ;  /* 0x0000761002007816 */ /* 0x001fe20000000000 */
[----:B------:R-:W-:Y:S05]  /*7710*/  BRA `(.L_x_19102) ;  /* 0x0000018000007947 */ /* 0x000fea0003800000 */
.L_x_19101:
        /* <DEDUP_REMOVED lines=21> */
.L_x_19126:
[----:B------:R0:W5:Y:S01]  /*7870*/  LDG.E.U8 R0, [R4.64] ;  /* 0x0000002404007981 */ /* 0x000162000c1e1100 */
[----:B------:R-:W-:Y:S05]  /*7880*/  BRA `(.L_x_19102) ;  /* 0x0000001000007947 */ /* 0x000fea0003800000 */
.L_x_19125:
[----:B------:R0:W5:Y:S02]  /*7890*/  LDG.E.U8 R0, [R4.64] ;  /* 0x0000002404007981 */ /* 0x000164000c1e1100 */
.L_x_19102:
        /* <DEDUP_REMOVED lines=19> */
.L_x_19132:
[----:B------:R0:W-:Y:S01]  /*79d0*/  STG.E.U8 [R16.64], R3 ;  /* 0x0000000310007986 */ /* 0x0001e2000c101124 */
[----:B------:R-:W-:Y:S05]  /*79e0*/  BRA `(.L_x_19134) ;  /* 0x00000e9000007947 */ /* 0x000fea0003800000 */
.L_x_19131:
        /* <DEDUP_REMOVED lines=10> */
.L_x_19136:
[----:B------:R-:W-:-:S05]  /*7a90*/  LOP3.LUT R3, R3, 0xff, RZ, 0xc0, !PT ;  /* 0x000000ff03037812 */ /* 0x000fca00078ec0ff */
[----:B------:R0:W-:Y:S01]  /*7aa0*/  STG.E [R16.64], R3 ;  /* 0x0000000310007986 */ /* 0x0001e2000c101924 */
[----:B------:R-:W-:Y:S05]  /*7ab0*/  BRA `(.L_x_19134) ;  /* 0x00000dc000007947 */ /* 0x000fea0003800000 */
.L_x_19135:
[----:B------:R-:W-:-:S05]  /*7ac0*/  LOP3.LUT R3, R3, 0xff, RZ, 0xc0, !PT ;  /* 0x000000ff03037812 */ /* 0x000fca00078ec0ff */
[----:B------:R0:W-:Y:S01]  /*7ad0*/  STG.E.U16 [R16.64], R3 ;  /* 0x0000000310007986 */ /* 0x0001e2000c101524 */
[----:B------:R-:W-:Y:S05]  /*7ae0*/  BRA `(.L_x_19134) ;  /* 0x00000d9000007947 */ /* 0x000fea0003800000 */
.L_x_19130:
        /* <DEDUP_REMOVED lines=10> */
.L_x_19138:
[----:B------:R-:W-:-:S04]  /*7b90*/  LOP3.LUT R3, R3, 0xff, RZ, 0xc0, !PT ;  /* 0x000000ff03037812 */ /* 0x000fc800078ec0ff */
[----:B------:R-:W0:Y:S02]  /*7ba0*/  I2F.U16 R0, R3 ;  /* 0x0000000300007306 */ /* 0x000e240000101000 */
[----:B0-----:R-:W-:-:S05]  /*7bb0*/  F2FP.PACK_AB R0, RZ, R0 ;  /* 0x00000000ff00723e */ /* 0x001fca00000000ff */
[----:B------:R0:W-:Y:S01]  /*7bc0*/  STG.E.U16 [R16.64], R0 ;  /* 0x0000000010007986 */ /* 0x0001e2000c101524 */
[----:B------:R-:W-:Y:S05]  /*7bd0*/  BRA `(.L_x_19134) ;  /* 0x00000ca000007947 */ /* 0x000fea0003800000 */
.L_x_19137:
        /* <DEDUP_REMOVED lines=11> */
.L_x_19140:
[----:B------:R-:W-:-:S06]  /*7c90*/  LOP3.LUT R3, R3, 0xff, RZ, 0xc0, !PT ;  /* 0x000000ff03037812 */ /* 0x000fcc00078ec0ff */
[----:B------:R-:W0:Y:S02]  /*7ca0*/  I2F.U16 R3, R3 ;  /* 0x0000000300037306 */ /* 0x000e240000101000 */
[----:B0-----:R-:W-:-:S04]  /*7cb0*/  F2FP.PACK_AB R3, RZ, R3 ;  /* 0x00000003ff03723e */ /* 0x001fc800000000ff */
[----:B------:R-:W-:-:S05]  /*7cc0*/  PRMT R3, R3, 0x5410, RZ ;  /* 0x0000541003037816 */ /* 0x000fca00000000ff */
[----:B------:R0:W-:Y:S01]  /*7cd0*/  STG.E [R16.64], R3 ;  /* 0x0000000310007986 */ /* 0x0001e2000c101924 */
[----:B------:R-:W-:Y:S05]  /*7ce0*/  BRA `(.L_x_19134) ;  /* 0x00000b9000007947 */ /* 0x000fea0003800000 */
.L_x_19139:
[----:B------:R-:W-:-:S06]  /*7cf0*/  LOP3.LUT R3, R3, 0xff, RZ, 0xc0, !PT ;  /* 0x000000ff03037812 */ /* 0x000fcc00078ec0ff */
[----:B------:R-:W0:Y:S02]  /*7d00*/  I2F.F64.U16 R2, R3 ;  /* 0x0000000300027312 */ /* 0x000e240000101800 */
[----:B0-----:R0:W-:Y:S01]  /*7d10*/  STG.E.64 [R16.64], R2 ;  /* 0x0000000210007986 */ /* 0x0011e2000c101b24 */
[----:B------:R-:W-:Y:S05]  /*7d20*/  BRA `(.L_x_19134) ;  /* 0x00000b5000007947 */ /* 0x000fea0003800000 */
.L_x_19129:
        /* <DEDUP_REMOVED lines=12> */
.L_x_19143:
[----:B------:R-:W-:Y:S01]  /*7df0*/  LOP3.LUT R4, R3, 0xff, RZ, 0xc0, !PT ;  /* 0x000000ff03047812 */ /* 0x000fe200078ec0ff */
[----:B------:R-:W-:-:S05]  /*7e00*/  CS2R R6, SRZ ;  /* 0x0000000000067805 */ /* 0x000fca000001ff00 */
[----:B------:R-:W0:Y:S02]  /*7e10*/  I2F.F64.U16 R4, R4 ;  /* 0x0000000400047312 */ /* 0x000e240000101800 */
[----:B0-----:R0:W-:Y:S01]  /*7e20*/  STG.E.128 [R16.64], R4 ;  /* 0x0000000410007986 */ /* 0x0011e2000c101d24 */
[----:B------:R-:W-:Y:S05]  /*7e30*/  BRA `(.L_x_19134) ;  /* 0x00000a4000007947 */ /* 0x000fea0003800000 */
.L_x_19142:
        /* <DEDUP_REMOVED lines=22> */
.L_x_19147:
[----:B------:R-:W-:Y:S05]  /*7fa0*/  BSYNC B0 ;  /* 0x0000000000007941 */ /* 0x000fea0003800000 */
.L_x_19146:
[----:B------:R-:W-:-:S05]  /*7fb0*/  LOP3.LUT R3, R0, R3, RZ, 0xfc, !PT ;  /* 0x0000000300037212 */ /* 0x000fca00078efcff */
[----:B------:R0:W-:Y:S01]  /*7fc0*/  STG.E.U8 [R16.64], R3 ;  /* 0x0000000310007986 */ /* 0x0001e2000c101124 */
[----:B------:R-:W-:Y:S05]  /*7fd0*/  BRA `(.L_x_19134) ;  /* 0x000008a000007947 */ /* 0x000fea0003800000 */
.L_x_19145:
        /* <DEDUP_REMOVED lines=14> */
.L_x_19149:
[----:B------:R-:W-:Y:S01]  /*80c0*/  IMAD.MOV.U32 R0, RZ, RZ, 0x7f ;  /* 0x0000007fff007424 */ /* 0x000fe200078e00ff */
[----:B------:R-:W-:-:S04]  /*80d0*/  ISETP.GT.U32.AND P0, PT, R2, 0x7f800000, PT ;  /* 0x7f8000000200780c */ /* 0x000fc80003f04070 */
[----:B------:R-:W-:-:S04]  /*80e0*/  SEL R0, R0, 0x7c, P0 ;  /* 0x0000007c00007807 */ /* 0x000fc80000000000 */
.L_x_19150:
[----:B------:R-:W-:Y:S05]  /*80f0*/  BSYNC B0 ;  /* 0x0000000000007941 */ /* 0x000fea0003800000 */
.L_x_19148:
[----:B------:R-:W-:-:S04]  /*8100*/  LOP3.LUT R2, R3, 0x80000000, RZ, 0xc0, !PT ;  /* 0x8000000003027812 */ /* 0x000fc800078ec0ff */
[----:B------:R-:W-:-:S04]  /*8110*/  SHF.R.U32.HI R3, RZ, 0x18, R2 ;  /* 0x00000018ff037819 */ /* 0x000fc80000011602 */
[----:B------:R-:W-:-:S05]  /*8120*/  LOP3.LUT R3, R0, R3, RZ, 0xfc, !PT ;  /* 0x0000000300037212 */ /* 0x000fca00078efcff */
[----:B------:R0:W-:Y:S01]  /*8130*/  STG.E.U8 [R16.64], R3 ;  /* 0x0000000310007986 */ /* 0x0001e2000c101124 */
[----:B------:R-:W-:Y:S05]  /*8140*/  BRA `(.L_x_19134) ;  /* 0x0000073000007947 */ /* 0x000fea0003800000 */
.L_x_19144:
[----:B------:R-:W-:-:S04]  /*8150*/  LOP3.LUT R3, R3, 0xff, RZ, 0xc0, !PT ;  /* 0x000000ff03037812 */ /* 0x000fc800078ec0ff */
[----:B------:R-:W0:Y:S02]  /*8160*/  I2F.U16 R0, R3 ;  /* 0x0000000300007306 */ /* 0x000e240000101000 */
[----:B0-----:R-:W-:-:S05]  /*8170*/  F2FP.BF16.PACK_AB R0, RZ, R0 ;  /* 0x00000000ff00723e */ /* 0x001fca00000010ff */
[----:B------:R0:W-:Y:S01]  /*8180*/  STG.E.U16 [R16.64], R0 ;  /* 0x0000000010007986 */ /* 0x0001e2000c101524 */
[----:B------:R-:W-:Y:S05]  /*8190*/  BRA `(.L_x_19134) ;  /* 0x000006e000007947 */ /* 0x000fea0003800000 */
.L_x_19141:
        /* <DEDUP_REMOVED lines=11> */
.L_x_19153:
        /* <DEDUP_REMOVED lines=18> */
.L_x_19156:
[----:B------:R-:W-:-:S04]  /*8370*/  LOP3.LUT R2, R3, 0x80000000, RZ, 0xc0, !PT ;  /* 0x8000000003027812 */ /* 0x000fc800078ec0ff */
[----:B------:R-:W-:-:S04]  /*8380*/  SHF.R.U32.HI R3, RZ, 0x18, R2 ;  /* 0x00000018ff037819 */ /* 0x000fc80000011602 */
[----:B------:R-:W-:-:S04]  /*8390*/  LOP3.LUT R0, R0, R3, RZ, 0xfc, !PT ;  /* 0x0000000300007212 */ /* 0x000fc800078efcff */
[----:B------:R-:W-:Y:S02]  /*83a0*/  PRMT R8, R0, 0x7610, R8 ;  /* 0x0000761000087816 */ /* 0x000fe40000000008 */
.L_x_19155:
[----:B------:R-:W-:Y:S05]  /*83b0*/  BSYNC B0 ;  /* 0x0000000000007941 */ /* 0x000fea0003800000 */
.L_x_19154:
[----:B------:R0:W-:Y:S01]  /*83c0*/  STG.E.U8 [R16.64], R8 ;  /* 0x0000000810007986 */ /* 0x0001e2000c101124 */
[----:B------:R-:W-:Y:S05]  /*83d0*/  BRA `(.L_x_19134) ;  /* 0x000004a000007947 */ /* 0x000fea0003800000 */
.L_x_19152:
        /* <DEDUP_REMOVED lines=18> */
.L_x_19159:
[----:B------:R-:W-:-:S04]  /*8500*/  LOP3.LUT R2, R3, 0x80000000, RZ, 0xc0, !PT ;  /* 0x8000000003027812 */ /* 0x000fc800078ec0ff */
[----:B------:R-:W-:-:S04]  /*8510*/  SHF.R.U32.HI R3, RZ, 0x18, R2 ;  /* 0x00000018ff037819 */ /* 0x000fc80000011602 */
[----:B------:R-:W-:-:S04]  /*8520*/  LOP3.LUT R0, R0, R3, RZ, 0xfc, !PT ;  /* 0x0000000300007212 */ /* 0x000fc800078efcff */
[----:B------:R-:W-:Y:S02]  /*8530*/  PRMT R8, R0, 0x7610, R8 ;  /* 0x0000761000087816 */ /* 0x000fe40000000008 */
.L_x_19158:
[----:B------:R-:W-:Y:S05]  /*8540*/  BSYNC B0 ;  /* 0x0000000000007941 */ /* 0x000fea0003800000 */
.L_x_19157:
[----:B------:R0:W-:Y:S01]  /*8550*/  STG.E.U8 [R16.64], R8 ;  /* 0x0000000810007986 */ /* 0x0001e2000c101124 */
[----:B------:R-:W-:Y:S05]  /*8560*/  BRA `(.L_x_19134) ;  /* 0x0000031000007947 */ /* 0x000fea0003800000 */
.L_x_19151:
        /* <DEDUP_REMOVED lines=23> */
.L_x_19133:
        /* <DEDUP_REMOVED lines=20> */
.L_x_19161:
[----:B------:R-:W-:Y:S01]  /*8820*/  LOP3.LUT R2, R3, 0xff, RZ, 0xc0, !PT ;  /* 0x000000ff03027812 */ /* 0x000fe200078ec0ff */
[----:B------:R-:W-:-:S05]  /*8830*/  IMAD.MOV.U32 R3, RZ, RZ, RZ ;  /* 0x000000ffff037224 */ /* 0x000fca00078e00ff */
[----:B------:R0:W-:Y:S01]  /*8840*/  STG.E.64 [R16.64], R2 ;  /* 0x0000000210007986 */ /* 0x0001e2000c101b24 */
[----:B------:R-:W-:Y:S05]  /*8850*/  BRA `(.L_x_19134) ;  /* 0x0000002000007947 */ /* 0x000fea0003800000 */
.L_x_19160:
[----:B------:R-:W-:-:S05]  /*8860*/  LOP3.LUT R3, R3, 0xff, RZ, 0xc0, !PT ;  /* 0x000000ff03037812 */ /* 0x000fca00078ec0ff */
[----:B------:R0:W-:Y:S02]  /*8870*/  STG.E [R16.64], R3 ;  /* 0x0000000310007986 */ /* 0x0001e4000c101924 */
.L_x_19134:
[----:B------:R-:W-:Y:S02]  /*8880*/  IADD3 R19, R19, 0x80, RZ ;  /* 0x0000008013137810 */ /* 0x000fe40007ffe0ff */
.L_x_19029:
[----:B------:R-:W-:Y:S05]  /*8890*/  BSYNC B6 ;  /* 0x0000000000067941 */ /* 0x000fea0003800000 */
.L_x_19028:
        /* <DEDUP_REMOVED lines=230> */
.L_x_19162:
        /* <DEDUP_REMOVED lines=18> */
.L_x_19166:
[----:B------:R0:W5:Y:S01]  /*9820*/  LDG.E.U8 R0, [R4.64] ;  /* 0x0000002404007981 */ /* 0x000162000c1e1100 */
[----:B------:R-:W-:Y:S05]  /*9830*/  BRA `(.L_x_19168) ;  /* 0x00000dc000007947 */ /* 0x000fea0003800000 */
.L_x_19165:
        /* <DEDUP_REMOVED lines=8> */
.L_x_19170:
[----:B------:R0:W5:Y:S01]  /*98c0*/  LDG.E.U8 R0, [R4.64] ;  /* 0x0000002404007981 */ /* 0x000162000c1e1100 */
[----:B------:R-:W-:Y:S05]  /*98d0*/  BRA `(.L_x_19168) ;  /* 0x00000d2000007947 */ /* 0x000fea0003800000 */
.L_x_19169:
[----:B------:R0:W5:Y:S01]  /*98e0*/  LDG.E.U16 R0, [R4.64] ;  /* 0x0000002404007981 */ /* 0x000162000c1e1500 */
[----:B------:R-:W-:Y:S05]  /*98f0*/  BRA `(.L_x_19168) ;  /* 0x00000d0000007947 */ /* 0x000fea0003800000 */
.L_x_19164:
        /* <DEDUP_REMOVED lines=10> */
.L_x_19172:
[----:B------:R-:W2:Y:S02]  /*99a0*/  LDG.E.U16 R2, [R4.64] ;  /* 0x0000002404027981 */ /* 0x000ea4000c1e1500 */
[----:B--2---:R-:W-:-:S06]  /*99b0*/  HADD2.F32 R2, -RZ, R2.H0_H0 ;  /* 0x20000002ff027230 */ /* 0x004fcc0000004100 */
[----:B------:R-:W0:Y:S02]  /*99c0*/  F2I.S64.TRUNC R2, R2 ;  /* 0x0000000200027311 */ /* 0x000e24000020d900 */
[----:B0-----:R-:W-:Y:S01]  /*99d0*/  PRMT R0, R2, 0x7610, R0 ;  /* 0x0000761002007816 */ /* 0x001fe20000000000 */
[----:B------:R-:W-:Y:S05]  /*99e0*/  BRA `(.L_x_19168) ;  /* 0x00000c1000007947 */ /* 0x000fea0003800000 */
.L_x_19171:
        /* <DEDUP_REMOVED lines=10> */
.L_x_19174:
[----:B------:R-:W2:Y:S02]  /*9a90*/  LDG.E.U16 R4, [R4.64] ;  /* 0x0000002404047981 */ /* 0x000ea4000c1e1500 */
[----:B--2---:R-:W-:-:S06]  /*9aa0*/  HADD2.F32 R2, -RZ, R4.H0_H0 ;  /* 0x20000004ff027230 */ /* 0x004fcc0000004100 */
[----:B------:R-:W0:Y:S02]  /*9ab0*/  F2I.S64.TRUNC R2, R2 ;  /* 0x0000000200027311 */ /* 0x000e24000020d900 */
[----:B0-----:R-:W-:Y:S01]  /*9ac0*/  PRMT R0, R2, 0x7610, R0 ;  /* 0x0000761002007816 */ /* 0x001fe20000000000 */
[----:B------:R-:W-:Y:S05]  /*9ad0*/  BRA `(.L_x_19168) ;  /* 0x00000b2000007947 */ /* 0x000fea0003800000 */
.L_x_19173:
[----:B------:R-:W2:Y:S02]  /*9ae0*/  LDG.E.64 R2, [R4.64] ;  /* 0x0000002404027981 */ /* 0x000ea4000c1e1b00 */
[----:B--2---:R-:W0:Y:S02]  /*9af0*/  F2I.S64.F64.TRUNC R2, R2 ;  /* 0x0000000200027311 */ /* 0x004e24000030d900 */
[----:B0-----:R-:W-:Y:S01]  /*9b00*/  PRMT R0, R2, 0x7610, R0 ;  /* 0x0000761002007816 */ /* 0x001fe20000000000 */
[----:B------:R-:W-:Y:S05]  /*9b10*/  BRA `(.L_x_19168) ;  /* 0x00000ae000007947 */ /* 0x000fea0003800000 */
.L_x_19163:
        /* <DEDUP_REMOVED lines=12> */
.L_x_19177:
[----:B------:R-:W2:Y:S02]  /*9be0*/  LDG.E.64 R4, [R4.64] ;  /* 0x0000002404047981 */ /* 0x000ea4000c1e1b00 */
[----:B--2---:R-:W0:Y:S02]  /*9bf0*/  F2I.S64.F64.TRUNC R2, R4 ;  /* 0x0000000400027311 */ /* 0x004e24000030d900 */
[----:B0-----:R-:W-:Y:S01]  /*9c00*/  PRMT R0, R2, 0x7610, R0 ;  /* 0x0000761002007816 */ /* 0x001fe20000000000 */
[----:B------:R-:W-:Y:S05]  /*9c10*/  BRA `(.L_x_19168) ;  /* 0x000009e000007947 */ /* 0x000fea0003800000 */
.L_x_19176:
        /* <DEDUP_REMOVED lines=28> */
.L_x_19179:
        /* <DEDUP_REMOVED lines=15> */
.L_x_19178:
[----:B------:R-:W2:Y:S02]  /*9ed0*/  LDG.E.U16 R2, [R4.64] ;  /* 0x0000002404027981 */ /* 0x000ea4000c1e1500 */
[----:B--2---:R-:W-:-:S06]  /*9ee0*/  PRMT R2, RZ, 0x5410, R2 ;  /* 0x00005410ff027816 */ /* 0x004fcc0000000002 */
[----:B------:R-:W0:Y:S02]  /*9ef0*/  F2I.S64.TRUNC R2, R2 ;  /* 0x0000000200027311 */ /* 0x000e24000020d900 */
[----:B0-----:R-:W-:Y:S01]  /*9f00*/  PRMT R0, R2, 0x7610, R0 ;  /* 0x0000761002007816 */ /* 0x001fe20000000000 */
[----:B------:R-:W-:Y:S05]  /*9f10*/  BRA `(.L_x_19168) ;  /* 0x000006e000007947 */ /* 0x000fea0003800000 */
.L_x_19175:
        /* <DEDUP_REMOVED lines=10> */
.L_x_19182:
        /* <DEDUP_REMOVED lines=21> */
.L_x_19186:
[----:B------:R-:W-:Y:S05]  /*a110*/  BSYNC B1 ;  /* 0x0000000000017941 */ /* 0x000fea0003800000 */
.L_x_19185:
[----:B------:R-:W-:Y:S01]  /*a120*/  IMAD.SHL.U32 R2, R2, 0x100000, RZ ;  /* 0x0010000002027824 */ /* 0x000fe200078e00ff */
[----:B------:R-:W-:-:S04]  /*a130*/  LEA R3, R0, 0x3b800000, 0x17 ;  /* 0x3b80000000037811 */ /* 0x000fc800078eb8ff */
[----:B------:R-:W-:Y:S02]  /*a140*/  LOP3.LUT R2, R3, R2, R4, 0xfe, !PT ;  /* 0x0000000203027212 */ /* 0x000fe400078efe04 */
.L_x_19184:
[----:B------:R-:W-:Y:S05]  /*a150*/  BSYNC B0 ;  /* 0x0000000000007941 */ /* 0x000fea0003800000 */
.L_x_19183:
[----:B------:R-:W0:Y:S02]  /*a160*/  F2I.S64.TRUNC R2, R2 ;  /* 0x0000000200027311 */ /* 0x000e24000020d900 */
[----:B0-----:R-:W-:Y:S01]  /*a170*/  PRMT R0, R2, 0x7610, R0 ;  /* 0x0000761002007816 */ /* 0x001fe20000000000 */
[----:B------:R-:W-:Y:S05]  /*a180*/  BRA `(.L_x_19168) ;  /* 0x0000047000007947 */ /* 0x000fea0003800000 */
.L_x_19181:
        /* <DEDUP_REMOVED lines=21> */
.L_x_19190:
[----:B------:R-:W-:Y:S05]  /*a2e0*/  BSYNC B1 ;  /* 0x0000000000017941 */ /* 0x000fea0003800000 */
.L_x_19189:
[----:B------:R-:W-:Y:S01]  /*a2f0*/  IMAD.SHL.U32 R2, R2, 0x200000, RZ ;  /* 0x0020000002027824 */ /* 0x000fe200078e00ff */
[----:B------:R-:W-:-:S04]  /*a300*/  LEA R3, R0, 0x37800000, 0x17 ;  /* 0x3780000000037811 */ /* 0x000fc800078eb8ff */
[----:B------:R-:W-:Y:S02]  /*a310*/  LOP3.LUT R2, R3, R2, R4, 0xfe, !PT ;  /* 0x0000000203027212 */ /* 0x000fe400078efe04 */
.L_x_19188:
[----:B------:R-:W-:Y:S05]  /*a320*/  BSYNC B0 ;  /* 0x0000000000007941 */ /* 0x000fea0003800000 */
.L_x_19187:
[----:B------:R-:W0:Y:S02]  /*a330*/  F2I.S64.TRUNC R2, R2 ;  /* 0x0000000200027311 */ /* 0x000e24000020d900 */
[----:B0-----:R-:W-:Y:S01]  /*a340*/  PRMT R0, R2, 0x7610, R0 ;  /* 0x0000761002007816 */ /* 0x001fe20000000000 */
[----:B------:R-:W-:Y:S05]  /*a350*/  BRA `(.L_x_19168) ;  /* 0x000002a000007947 */ /* 0x000fea0003800000 */
.L_x_19180:
        /* <DEDUP_REMOVED lines=14> */
.L_x_19194:
[----:B------:R-:W-:Y:S05]  /*a440*/  BSYNC B0 ;  /* 0x0000000000007941 */ /* 0x000fea0003800000 */
.L_x_19193:
[----:B------:R-:W0:Y:S02]  /*a450*/  F2I.S64.TRUNC R2, R2 ;  /* 0x0000000200027311 */ /* 0x000e24000020d900 */
[----:B0-----:R-:W-:Y:S01]  /*a460*/  PRMT R0, R2, 0x7610, R0 ;  /* 0x0000761002007816 */ /* 0x001fe20000000000 */
[----:B------:R-:W-:Y:S05]  /*a470*/  BRA `(.L_x_19168) ;  /* 0x0000018000007947 */ /* 0x000fea0003800000 */
.L_x_19167:
        /* <DEDUP_REMOVED lines=21> */
.L_x_19192:
[----:B------:R0:W5:Y:S01]  /*a5d0*/  LDG.E.U8 R0, [R4.64] ;  /* 0x0000002404007981 */ /* 0x000162000c1e1100 */
[----:B------:R-:W-:Y:S05]  /*a5e0*/  BRA `(.L_x_19168) ;  /* 0x0000001000007947 */ /* 0x000fea0003800000 */
.L_x_19191:
[----:B------:R0:W5:Y:S02]  /*a5f0*/  LDG.E.U8 R0, [R4.64] ;  /* 0x0000002404007981 */ /* 0x000164000c1e1100 */
.L_x_19168:
        /* <DEDUP_REMOVED lines=19> */
.L_x_19198:
[----:B------:R-:W-:Y:S01]  /*a730*/  STG.E.U8 [R16.64], R3 ;  /* 0x0000000310007986 */ /* 0x000fe2000c101124 */
[----:B------:R-:W-:Y:S05]  /*a740*/  EXIT ;  /* 0x000000000000794d */ /* 0x000fea0003800000 */
.L_x_19197:
        /* <DEDUP_REMOVED lines=10> */
.L_x_19201:
[----:B------:R-:W-:-:S05]  /*a7f0*/  LOP3.LUT R3, R3, 0xff, RZ, 0xc0, !PT ;  /* 0x000000ff03037812 */ /* 0x000fca00078ec0ff */
[----:B------:R-:W-:Y:S01]  /*a800*/  STG.E [R16.64], R3 ;  /* 0x0000000310007986 */ /* 0x000fe2000c101924 */
[----:B------:R-:W-:Y:S05]  /*a810*/  EXIT ;  /* 0x000000000000794d */ /* 0x000fea0003800000 */
.L_x_19200:
[----:B------:R-:W-:-:S05]  /*a820*/  LOP3.LUT R3, R3, 0xff, RZ, 0xc0, !PT ;  /* 0x000000ff03037812 */ /* 0x000fca00078ec0ff */
[----:B------:R-:W-:Y:S01]  /*a830*/  STG.E.U16 [R16.64], R3 ;  /* 0x0000000310007986 */ /* 0x000fe2000c101524 */
[----:B------:R-:W-:Y:S05]  /*a840*/  EXIT ;  /* 0x000000000000794d */ /* 0x000fea0003800000 */
.L_x_19196:
        /* <DEDUP_REMOVED lines=10> */
.L_x_19203:
[----:B------:R-:W-:-:S04]  /*a8f0*/  LOP3.LUT R3, R3, 0xff, RZ, 0xc0, !PT ;  /* 0x000000ff03037812 */ /* 0x000fc800078ec0ff */
[----:B------:R-:W0:Y:S02]  /*a900*/  I2F.U16 R0, R3 ;  /* 0x0000000300007306 */ /* 0x000e240000101000 */
[----:B0-----:R-:W-:-:S05]  /*a910*/  F2FP.PACK_AB R0, RZ, R0 ;  /* 0x00000000ff00723e */ /* 0x001fca00000000ff */
[----:B------:R-:W-:Y:S01]  /*a920*/  STG.E.U16 [R16.64], R0 ;  /* 0x0000000010007986 */ /* 0x000fe2000c101524 */
[----:B------:R-:W-:Y:S05]  /*a930*/  EXIT ;  /* 0x000000000000794d */ /* 0x000fea0003800000 */
.L_x_19202:
        /* <DEDUP_REMOVED lines=11> */
.L_x_19205:
[----:B------:R-:W-:-:S06]  /*a9f0*/  LOP3.LUT R3, R3, 0xff, RZ, 0xc0, !PT ;  /* 0x000000ff03037812 */ /* 0x000fcc00078ec0ff */
[----:B------:R-:W0:Y:S02]  /*aa00*/  I2F.U16 R3, R3 ;  /* 0x0000000300037306 */ /* 0x000e240000101000 */
[----:B0-----:R-:W-:-:S04]  /*aa10*/  F2FP.PACK_AB R3, RZ, R3 ;  /* 0x00000003ff03723e */ /* 0x001fc800000000ff */
[----:B------:R-:W-:-:S05]  /*aa20*/  PRMT R3, R3, 0x5410, RZ ;  /* 0x0000541003037816 */ /* 0x000fca00000000ff */
[----:B------:R-:W-:Y:S01]  /*aa30*/  STG.E [R16.64], R3 ;  /* 0x0000000310007986 */ /* 0x000fe2000c101924 */
[----:B------:R-:W-:Y:S05]  /*aa40*/  EXIT ;  /* 0x000000000000794d */ /* 0x000fea0003800000 */
.L_x_19204:
[----:B------:R-:W-:-:S06]  /*aa50*/  LOP3.LUT R3, R3, 0xff, RZ, 0xc0, !PT ;  /* 0x000000ff03037812 */ /* 0x000fcc00078ec0ff */
[----:B------:R-:W0:Y:S02]  /*aa60*/  I2F.F64.U16 R2, R3 ;  /* 0x0000000300027312 */ /* 0x000e240000101800 */
[----:B0-----:R-:W-:Y:S01]  /*aa70*/  STG.E.64 [R16.64], R2 ;  /* 0x0000000210007986 */ /* 0x001fe2000c101b24 */
[----:B------:R-:W-:Y:S05]  /*aa80*/  EXIT ;  /* 0x000000000000794d */ /* 0x000fea0003800000 */
.L_x_19195:
        /* <DEDUP_REMOVED lines=12> */
.L_x_19208:
[----:B------:R-:W-:Y:S01]  /*ab50*/  LOP3.LUT R4, R3, 0xff, RZ, 0xc0, !PT ;  /* 0x000000ff03047812 */ /* 0x000fe200078ec0ff */
[----:B------:R-:W-:-:S05]  /*ab60*/  CS2R R6, SRZ ;  /* 0x0000000000067805 */ /* 0x000fca000001ff00 */
[----:B------:R-:W0:Y:S02]  /*ab70*/  I2F.F64.U16 R4, R4 ;  /* 0x0000000400047312 */ /* 0x000e240000101800 */
[----:B0-----:R-:W-:Y:S01]  /*ab80*/  STG.E.128 [R16.64], R4 ;  /* 0x0000000410007986 */ /* 0x001fe2000c101d24 */
[----:B------:R-:W-:Y:S05]  /*ab90*/  EXIT ;  /* 0x000000000000794d */ /* 0x000fea0003800000 */
.L_x_19207:
        /* <DEDUP_REMOVED lines=22> */
.L_x_19212:
[----:B------:R-:W-:Y:S05]  /*ad00*/  BSYNC B0 ;  /* 0x0000000000007941 */ /* 0x000fea0003800000 */
.L_x_19211:
[----:B------:R-:W-:-:S05]  /*ad10*/  LOP3.LUT R3, R0, R3, RZ, 0xfc, !PT ;  /* 0x0000000300037212 */ /* 0x000fca00078efcff */
[----:B------:R-:W-:Y:S01]  /*ad20*/  STG.E.U8 [R16.64], R3 ;  /* 0x0000000310007986 */ /* 0x000fe2000c101124 */
[----:B------:R-:W-:Y:S05]  /*ad30*/  EXIT ;  /* 0x000000000000794d */ /* 0x000fea0003800000 */
.L_x_19210:
        /* <DEDUP_REMOVED lines=14> */
.L_x_19214:
[----:B------:R-:W-:Y:S01]  /*ae20*/  IMAD.MOV.U32 R0, RZ, RZ, 0x7f ;  /* 0x0000007fff007424 */ /* 0x000fe200078e00ff */
[----:B------:R-:W-:-:S04]  /*ae30*/  ISETP.GT.U32.AND P0, PT, R2, 0x7f800000, PT ;  /* 0x7f8000000200780c */ /* 0x000fc80003f04070 */
[----:B------:R-:W-:-:S04]  /*ae40*/  SEL R0, R0, 0x7c, P0 ;  /* 0x0000007c00007807 */ /* 0x000fc80000000000 */
.L_x_19215:
[----:B------:R-:W-:Y:S05]  /*ae50*/  BSYNC B0 ;  /* 0x0000000000007941 */ /* 0x000fea0003800000 */
.L_x_19213:
[----:B------:R-:W-:-:S04]  /*ae60*/  LOP3.LUT R2, R3, 0x80000000, RZ, 0xc0, !PT ;  /* 0x8000000003027812 */ /* 0x000fc800078ec0ff */
[----:B------:R-:W-:-:S04]  /*ae70*/  SHF.R.U32.HI R3, RZ, 0x18, R2 ;  /* 0x00000018ff037819 */ /* 0x000fc80000011602 */
[----:B------:R-:W-:-:S05]  /*ae80*/  LOP3.LUT R3, R0, R3, RZ, 0xfc, !PT ;  /* 0x0000000300037212 */ /* 0x000fca00078efcff */
[----:B------:R-:W-:Y:S01]  /*ae90*/  STG.E.U8 [R16.64], R3 ;  /* 0x0000000310007986 */ /* 0x000fe2000c101124 */
[----:B------:R-:W-:Y:S05]  /*aea0*/  EXIT ;  /* 0x000000000000794d */ /* 0x000fea0003800000 */
.L_x_19209:
[----:B------:R-:W-:-:S04]  /*aeb0*/  LOP3.LUT R3, R3, 0xff, RZ, 0xc0, !PT ;  /* 0x000000ff03037812 */ /* 0x000fc800078ec0ff */
[----:B------:R-:W0:Y:S02]  /*aec0*/  I2F.U16 R0, R3 ;  /* 0x0000000300007306 */ /* 0x000e240000101000 */
[----:B0-----:R-:W-:-:S05]  /*aed0*/  F2FP.BF16.PACK_AB R0, RZ, R0 ;  /* 0x00000000ff00723e */ /* 0x001fca00000010ff */
[----:B------:R-:W-:Y:S01]  /*aee0*/  STG.E.U16 [R16.64], R0 ;  /* 0x0000000010007986 */ /* 0x000fe2000c101524 */
[----:B------:R-:W-:Y:S05]  /*aef0*/  EXIT ;  /* 0x000000000000794d */ /* 0x000fea0003800000 */
.L_x_19206:
        /* <DEDUP_REMOVED lines=11> */
.L_x_19218:
        /* <DEDUP_REMOVED lines=18> */
.L_x_19221:
[----:B------:R-:W-:-:S04]  /*b0d0*/  LOP3.LUT R2, R3, 0x80000000, RZ, 0xc0, !PT ;  /* 0x8000000003027812 */ /* 0x000fc800078ec0ff */
[----:B------:R-:W-:-:S04]  /*b0e0*/  SHF.R.U32.HI R3, RZ, 0x18, R2 ;  /* 0x00000018ff037819 */ /* 0x000fc80000011602 */
[----:B------:R-:W-:-:S04]  /*b0f0*/  LOP3.LUT R0, R0, R3, RZ, 0xfc, !PT ;  /* 0x0000000300007212 */ /* 0x000fc800078efcff */
[----:B------:R-:W-:Y:S02]  /*b100*/  PRMT R8, R0, 0x7610, R8 ;  /* 0x0000761000087816 */ /* 0x000fe40000000008 */
.L_x_19220:
[----:B------:R-:W-:Y:S05]  /*b110*/  BSYNC B0 ;  /* 0x0000000000007941 */ /* 0x000fea0003800000 */
.L_x_19219:
[----:B------:R-:W-:Y:S01]  /*b120*/  STG.E.U8 [R16.64], R8 ;  /* 0x0000000810007986 */ /* 0x000fe2000c101124 */
[----:B------:R-:W-:Y:S05]  /*b130*/  EXIT ;  /* 0x000000000000794d */ /* 0x000fea0003800000 */
.L_x_19217:
        /* <DEDUP_REMOVED lines=18> */
.L_x_19224:
[----:B------:R-:W-:-:S04]  /*b260*/  LOP3.LUT R2, R3, 0x80000000, RZ, 0xc0, !PT ;  /* 0x8000000003027812 */ /* 0x000fc800078ec0ff */
[----:B------:R-:W-:-:S04]  /*b270*/  SHF.R.U32.HI R3, RZ, 0x18, R2 ;  /* 0x00000018ff037819 */ /* 0x000fc80000011602 */
[----:B------:R-:W-:-:S04]  /*b280*/  LOP3.LUT R0, R0, R3, RZ, 0xfc, !PT ;  /* 0x0000000300007212 */ /* 0x000fc800078efcff */
[----:B------:R-:W-:Y:S02]  /*b290*/  PRMT R8, R0, 0x7610, R8 ;  /* 0x0000761000087816 */ /* 0x000fe40000000008 */
.L_x_19223:
[----:B------:R-:W-:Y:S05]  /*b2a0*/  BSYNC B0 ;  /* 0x0000000000007941 */ /* 0x000fea0003800000 */
.L_x_19222:
[----:B------:R-:W-:Y:S01]  /*b2b0*/  STG.E.U8 [R16.64], R8 ;  /* 0x0000000810007986 */ /* 0x000fe2000c101124 */
[----:B------:R-:W-:Y:S05]  /*b2c0*/  EXIT ;  /* 0x000000000000794d */ /* 0x000fea0003800000 */
.L_x_19216:
        /* <DEDUP_REMOVED lines=23> */
.L_x_19199:
        /* <DEDUP_REMOVED lines=20> */
.L_x_19226:
[----:B------:R-:W-:Y:S01]  /*b580*/  LOP3.LUT R2, R3, 0xff, RZ, 0xc0, !PT ;  /* 0x000000ff03027812 */ /* 0x000fe200078ec0ff */
[----:B------:R-:W-:-:S05]  /*b590*/  IMAD.MOV.U32 R3, RZ, RZ, RZ ;  /* 0x000000ffff037224 */ /* 0x000fca00078e00ff */
[----:B------:R-:W-:Y:S01]  /*b5a0*/  STG.E.64 [R16.64], R2 ;  /* 0x0000000210007986 */ /* 0x000fe2000c101b24 */
[----:B------:R-:W-:Y:S05]  /*b5b0*/  EXIT ;  /* 0x000000000000794d */ /* 0x000fea0003800000 */
.L_x_19225:
[----:B------:R-:W-:-:S05]  /*b5c0*/  LOP3.LUT R3, R3, 0xff, RZ, 0xc0, !PT ;  /* 0x000000ff03037812 */ /* 0x000fca00078ec0ff */
[----:B------:R-:W-:Y:S01]  /*b5d0*/  STG.E [R16.64], R3 ;  /* 0x0000000310007986 */ /* 0x000fe2000c101924 */
[----:B------:R-:W-:Y:S05]  /*b5e0*/  EXIT ;  /* 0x000000000000794d */ /* 0x000fea0003800000 */
.L_x_19227:
        /* <DEDUP_REMOVED lines=9> */
.L_x_30029:


//--------------------- .text._ZN2at6native27unrolled_elementwise_kernelINS0_13AUnaryFunctorIhhhZZZNS0_21heaviside_kernel_cudaERNS_18TensorIteratorBaseEENKUlvE_clEvENKUlvE_clEvEUlhhE_EESt5arrayIPcLm2EELi4E23TrivialOffsetCalculatorILi1EjESD_NS0_6memory12LoadWithCastILi1EEENSE_13StoreWithCastILi1EEEEEviT_T0_T2_T3_T4_T5_ --------------------------
	.section	.text._ZN2at6native27unrolled_elementwise_kernelINS0_13AUnaryFunctorIhhhZZZNS0_21heaviside_kernel_cudaERNS_18TensorIteratorBaseEENKUlvE_clEvENKUlvE_clEvEUlhhE_EESt5arrayIPcLm2EELi4E23TrivialOffsetCalculatorILi1EjESD_NS0_6memory12LoadWithCastILi1EEENSE_13StoreWithCastILi1EEEEEviT_T0_T2_T3_T4_T5_,"ax",@progbits
	.sectioninfo	@"SHI_REGISTERS=31"
	.align	128
        .global         _ZN2at6native27unrolled_elementwise_kernelINS0_13AUnaryFunctorIhhhZZZNS0_21heaviside_kernel_cudaERNS_18TensorIteratorBaseEENKUlvE_clEvENKUlvE_clEvEUlhhE_EESt5arrayIPcLm2EELi4E23TrivialOffsetCalculatorILi1EjESD_NS0_6memory12LoadWithCastILi1EEENSE_13StoreWithCastILi1EEEEEviT_T0_T2_T3_T4_T5_
        .type           _ZN2at6native27unrolled_elementwise_kernelINS0_13AUnaryFunctorIhhhZZZNS0_21heaviside_kernel_cudaERNS_18TensorIteratorBaseEENKUlvE_clEvENKUlvE_clEvEUlhhE_EESt5arrayIPcLm2EELi4E23TrivialOffsetCalculatorILi1EjESD_NS0_6memory12LoadWithCastILi1EEENSE_13StoreWithCastILi1EEEEEviT_T0_T2_T3_T4_T5_,@function
        .size           _ZN2at6native27unrolled_elementwise_kernelINS0_13AUnaryFunctorIhhhZZZNS0_21heaviside_kernel_cudaERNS_18TensorIteratorBaseEENKUlvE_clEvENKUlvE_clEvEUlhhE_EESt5arrayIPcLm2EELi4E23TrivialOffsetCalculatorILi1EjESD_NS0_6memory12LoadWithCastILi1EEENSE_13StoreWithCastILi1EEEEEviT_T0_T2_T3_T4_T5_,(.L_x_30030 - _ZN2at6native27unrolled_elementwise_kernelINS0_13AUnaryFunctorIhhhZZZNS0_21heaviside_kernel_cudaERNS_18TensorIteratorBaseEENKUlvE_clEvENKUlvE_clEvEUlhhE_EESt5arrayIPcLm2EELi4E23TrivialOffsetCalculatorILi1EjESD_NS0_6memory12LoadWithCastILi1EEENSE_13StoreWithCastILi1EEEEEviT_T0_T2_T3_T4_T5_)
        .other          _ZN2at6native27unrolled_elementwise_kernelINS0_13AUnaryFunctorIhhhZZZNS0_21heaviside_kernel_cudaERNS_18TensorIteratorBaseEENKUlvE_clEvENKUlvE_clEvEUlhhE_EESt5arrayIPcLm2EELi4E23TrivialOffsetCalculatorILi1EjESD_NS0_6memory12LoadWithCastILi1EEENSE_13StoreWithCastILi1EEEEEviT_T0_T2_T3_T4_T5_,@"STO_CUDA_ENTRY STV_DEFAULT"
_ZN2at6native27unrolled_elementwise_kernelINS0_13AUnaryFunctorIhhhZZZNS0_21heaviside_kernel_cudaERNS_18TensorIteratorBaseEENKUlvE_clEvENKUlvE_clEvEUlhhE_EESt5arrayIPcLm2EELi4E23TrivialOffsetCalculatorILi1EjESD_NS0_6memory12LoadWithCastILi1EEENSE_13StoreWithCastILi1EEEEEviT_T0_T2_T3_T4_T5_:
.text._ZN2at6native27unrolled_elementwise_kernelINS0_13AUnaryFunctorIhhhZZZNS0_21heaviside_kernel_cudaERNS_18TensorIteratorBaseEENKUlvE_clEvENKUlvE_clEvEUlhhE_EESt5arrayIPcLm2EELi4E23TrivialOffsetCalculatorILi1EjESD_NS0_6memory12LoadWithCastILi1EEENSE_13StoreWithCastILi1EEEEEviT_T0_T2_T3_T4_T5_:
        /* <DEDUP_REMOVED lines=29> */
.L_x_19233:
[----:B------:R0:W5:Y:S01]  /*01d0*/  LDG.E.U8 R26, [R4.64] ;  /* 0x00000024041a7981 */ /* 0x000162000c1e1100 */
[----:B------:R-:W-:Y:S05]  /*01e0*/  BRA `(.L_x_19235) ;  /* 0x00000dd000007947 */ /* 0x000fea0003800000 */
.L_x_19232:
        /* <DEDUP_REMOVED lines=8> */
.L_x_19237:
[----:B------:R0:W5:Y:S01]  /*0270*/  LDG.E.U8 R26, [R4.64] ;  /* 0x00000024041a7981 */ /* 0x000162000c1e1100 */
[----:B------:R-:W-:Y:S05]  /*0280*/  BRA `(.L_x_19235) ;  /* 0x00000d3000007947 */ /* 0x000fea0003800000 */
.L_x_19236:
[----:B------:R0:W5:Y:S01]  /*0290*/  LDG.E.U16 R26, [R4.64] ;  /* 0x00000024041a7981 */ /* 0x000162000c1e1500 */
[----:B------:R-:W-:Y:S05]  /*02a0*/  BRA `(.L_x_19235) ;  /* 0x00000d1000007947 */ /* 0x000fea0003800000 */
.L_x_19231:
        /* <DEDUP_REMOVED lines=10> */
.L_x_19239:
[----:B------:R-:W2:Y:S02]  /*0350*/  LDG.E.U16 R2, [R4.64] ;  /* 0x0000002404027981 */ /* 0x000ea4000c1e1500 */
[----:B--2---:R-:W-:-:S06]  /*0360*/  HADD2.F32 R2, -RZ, R2.H0_H0 ;  /* 0x20000002ff027230 */ /* 0x004fcc0000004100 */
[----:B------:R-:W0:Y:S02]  /*0370*/  F2I.S64.TRUNC R2, R2 ;  /* 0x0000000200027311 */ /* 0x000e24000020d900 */
[----:B0-----:R-:W-:Y:S01]  /*0380*/  PRMT R26, R2, 0x7610, R26 ;  /* 0x00007610021a7816 */ /* 0x001fe2000000001a */
[----:B------:R-:W-:Y:S05]  /*0390*/  BRA `(.L_x_19235) ;  /* 0x00000c2000007947 */ /* 0x000fea0003800000 */
.L_x_19238:
        /* <DEDUP_REMOVED lines=10> */
.L_x_19241:
[----:B------:R-:W2:Y:S02]  /*0440*/  LDG.E.U16 R4, [R4.64] ;  /* 0x0000002404047981 */ /* 0x000ea4000c1e1500 */
[----:B--2---:R-:W-:-:S06]  /*0450*/  HADD2.F32 R2, -RZ, R4.H0_H0 ;  /* 0x20000004ff027230 */ /* 0x004fcc0000004100 */
[----:B------:R-:W0:Y:S02]  /*0460*/  F2I.S64.TRUNC R2, R2 ;  /* 0x0000000200027311 */ /* 0x000e24000020d900 */
[----:B0-----:R-:W-:Y:S01]  /*0470*/  PRMT R26, R2, 0x7610, R26 ;  /* 0x00007610021a7816 */ /* 0x001fe2000000001a */
[----:B------:R-:W-:Y:S05]  /*0480*/  BRA `(.L_x_19235) ;  /* 0x00000b3000007947 */ /* 0x000fea0003800000 */
.L_x_19240:
[----:B------:R-:W2:Y:S02]  /*0490*/  LDG.E.64 R2, [R4.64] ;  /* 0x0000002404027981 */ /* 0x000ea4000c1e1b00 */
[----:B--2---:R-:W0:Y:S02]  /*04a0*/  F2I.S64.F64.TRUNC R2, R2 ;  /* 0x0000000200027311 */ /* 0x004e24000030d900 */
[----:B0-----:R-:W-:Y:S01]  /*04b0*/  PRMT R26, R2, 0x7610, R26 ;  /* 0x00007610021a7816 */ /* 0x001fe2000000001a */
[----:B------:R-:W-:Y:S05]  /*04c0*/  BRA `(.L_x_19235) ;  /* 0x00000af000007947 */ /* 0x000fea0003800000 */
.L_x_19230:
        /* <DEDUP_REMOVED lines=12> */
.L_x_19244:
[----:B------:R-:W2:Y:S02]  /*0590*/  LDG.E.64 R4, [R4.64] ;  /* 0x0000002404047981 */ /* 0x000ea4000c1e1b00 */
[----:B--2---:R-:W0:Y:S02]  /*05a0*/  F2I.S64.F64.TRUNC R2, R4 ;  /* 0x0000000400027311 */ /* 0x004e24000030d900 */
[----:B0-----:R-:W-:Y:S01]  /*05b0*/  PRMT R26, R2, 0x7610, R26 ;  /* 0x00007610021a7816 */ /* 0x001fe2000000001a */
[----:B------:R-:W-:Y:S05]  /*05c0*/  BRA `(.L_x_19235) ;  /* 0x000009f000007947 */ /* 0x000fea0003800000 */
.L_x_19243:
        /* <DEDUP_REMOVED lines=28> */
.L_x_19246:
        /* <DEDUP_REMOVED lines=16> */
.L_x_19245:
[----:B------:R-:W2:Y:S02]  /*0890*/  LDG.E.U16 R2, [R4.64] ;  /* 0x0000002404027981 */ /* 0x000ea4000c1e1500 */
[----:B--2---:R-:W-:-:S06]  /*08a0*/  PRMT R2, RZ, 0x5410, R2 ;  /* 0x00005410ff027816 */ /* 0x004fcc0000000002 */
[----:B------:R-:W0:Y:S02]  /*08b0*/  F2I.S64.TRUNC R2, R2 ;  /* 0x0000000200027311 */ /* 0x000e24000020d900 */
[----:B0-----:R-:W-:Y:S01]  /*08c0*/  PRMT R26, R2, 0x7610, R26 ;  /* 0x00007610021a7816 */ /* 0x001fe2000000001a */
[----:B------:R-:W-:Y:S05]  /*08d0*/  BRA `(.L_x_19235) ;  /* 0x000006e000007947 */ /* 0x000fea0003800000 */
.L_x_19242:
        /* <DEDUP_REMOVED lines=10> */
.L_x_19249:
        /* <DEDUP_REMOVED lines=21> */
.L_x_19253:
[----:B------:R-:W-:Y:S05]  /*0ad0*/  BSYNC B1 ;  /* 0x0000000000017941 */ /* 0x000fea0003800000 */
.L_x_19252:
[----:B------:R-:W-:Y:S01]  /*0ae0*/  IMAD.SHL.U32 R2, R2, 0x100000, RZ ;  /* 0x0010000002027824 */ /* 0x000fe200078e00ff */
[----:B------:R-:W-:-:S04]  /*0af0*/  LEA R3, R0, 0x3b800000, 0x17 ;  /* 0x3b80000000037811 */ /* 0x000fc800078eb8ff */
[----:B------:R-:W-:Y:S02]  /*0b00*/  LOP3.LUT R2, R3, R2, R4, 0xfe, !PT ;  /* 0x0000000203027212 */ /* 0x000fe400078efe04 */
.L_x_19251:
[----:B------:R-:W-:Y:S05]  /*0b10*/  BSYNC B0 ;  /* 0x0000000000007941 */ /* 0x000fea0003800000 */
.L_x_19250:
[----:B------:R-:W0:Y:S02]  /*0b20*/  F2I.S64.TRUNC R2, R2 ;  /* 0x0000000200027311 */ /* 0x000e24000020d900 */
[----:B0-----:R-:W-:Y:S01]  /*0b30*/  PRMT R26, R2, 0x7610, R26 ;  /* 0x00007610021a7816 */ /* 0x001fe2000000001a */
[----:B------:R-:W-:Y:S05]  /*0b40*/  BRA `(.L_x_19235) ;  /* 0x0000047000007947 */ /* 0x000fea0003800000 */
.L_x_19248:
        /* <DEDUP_REMOVED lines=21> */
.L_x_19257:
[----:B------:R-:W-:Y:S05]  /*0ca0*/  BSYNC B1 ;  /* 0x0000000000017941 */ /* 0x000fea0003800000 */
.L_x_19256:
[----:B------:R-:W-:Y:S01]  /*0cb0*/  IMAD.SHL.U32 R2, R2, 0x200000, RZ ;  /* 0x0020000002027824 */ /* 0x000fe200078e00ff */
[----:B------:R-:W-:-:S04]  /*0cc0*/  LEA R3, R0, 0x37800000, 0x17 ;  /* 0x3780000000037811 */ /* 0x000fc800078eb8ff */
[----:B------:R-:W-:Y:S02]  /*0cd0*/  LOP3.LUT R2, R3, R2, R4, 0xfe, !PT ;  /* 0x0000000203027212 */ /* 0x000fe400078efe04 */
.L_x_19255:
[----:B------:R-:W-:Y:S05]  /*0ce0*/  BSYNC B0 ;  /* 0x0000000000007941 */ /* 0x000fea0003800000 */
.L_x_19254:
[----:B------:R-:W0:Y:S02]  /*0cf0*/  F2I.S64.TRUNC R2, R2 ;  /* 0x0000000200027311 */ /* 0x000e24000020d900 */
[----:B0-----:R-:W-:Y:S01]  /*0d00*/  PRMT R26, R2, 0x7610, R26 ;  /* 0x00007610021a7816 */ /* 0x001fe2000000001a */
[----:B------:R-:W-:Y:S05]  /*0d10*/  BRA `(.L_x_19235) ;  /* 0x000002a000007947 */ /* 0x000fea0003800000 */
.L_x_19247:
        /* <DEDUP_REMOVED lines=14> */
.L_x_19261:
[----:B------:R-:W-:Y:S05]  /*0e00*/  BSYNC B0 ;  /* 0x0000000000007941 */ /* 0x000fea0003800000 */
.L_x_19260:
[----:B------:R-:W0:Y:S02]  /*0e10*/  F2I.S64.TRUNC R2, R2 ;  /* 0x0000000200027311 */ /* 0x000e24000020d900 */
[----:B0-----:R-:W-:Y:S01]  /*0e20*/  PRMT R26, R2, 0x7610, R26 ;  /* 0x00007610021a7816 */ /* 0x001fe2000000001a */
[----:B------:R-:W-:Y:S05]  /*0e30*/  BRA `(.L_x_19235) ;  /* 0x0000018000007947 */ /* 0x000fea0003800000 */
.L_x_19234:
        /* <DEDUP_REMOVED lines=21> */
.L_x_19259:
[----:B------:R0:W5:Y:S01]  /*0f90*/  LDG.E.U8 R26, [R4.64] ;  /* 0x00000024041a7981 */ /* 0x000162000c1e1100 */
[----:B------:R-:W-:Y:S05]  /*0fa0*/  BRA `(.L_x_19235) ;  /* 0x0000001000007947 */ /* 0x000fea0003800000 */
.L_x_19258:
[----:B------:R0:W5:Y:S02]  /*0fb0*/  LDG.E.U8 R26, [R4.64] ;  /* 0x00000024041a7981 */ /* 0x000164000c1e1100 */
.L_x_19235:
[----:B------:R-:W1:Y:S02]  /*0fc0*/  S2R R18, SR_TID.X ;  /* 0x0000000000127919 */ /* 0x000e640000002100 */
[----:B-1----:R-:W-:Y:S02]  /*0fd0*/  IADD3 R18, R18, 0x80, RZ ;  /* 0x0000008012127810 */ /* 0x002fe40007ffe0ff */
.L_x_19229:
[----:B-1----:R-:W-:Y:S05]  /*0fe0*/  BSYNC B6 ;  /* 0x0000000000067941 */ /* 0x002fea0003800000 */
.L_x_19228:
        /* <DEDUP_REMOVED lines=21> */
.L_x_19267:
[----:B------:R0:W5:Y:S01]  /*1140*/  LDG.E.U8 R25, [R4.64] ;  /* 0x0000002404197981 */ /* 0x000162000c1e1100 */
[----:B------:R-:W-:Y:S05]  /*1150*/  BRA `(.L_x_19269) ;  /* 0x00000dc000007947 */ /* 0x000fea0003800000 */
.L_x_19266:
        /* <DEDUP_REMOVED lines=8> */
.L_x_19271:
[----:B------:R0:W5:Y:S01]  /*11e0*/  LDG.E.U8 R25, [R4.64] ;  /* 0x0000002404197981 */ /* 0x000162000c1e1100 */
[----:B------:R-:W-:Y:S05]  /*11f0*/  BRA `(.L_x_19269) ;  /* 0x00000d2000007947 */ /* 0x000fea0003800000 */
.L_x_19270:
[----:B------:R0:W5:Y:S01]  /*1200*/  LDG.E.U16 R25, [R4.64] ;  /* 0x0000002404197981 */ /* 0x000162000c1e1500 */
[----:B------:R-:W-:Y:S05]  /*1210*/  BRA `(.L_x_19269) ;  /* 0x00000d0000007947 */ /* 0x000fea0003800000 */
.L_x_19265:
        /* <DEDUP_REMOVED lines=10> */
.L_x_19273:
[----:B------:R-:W2:Y:S02]  /*12c0*/  LDG.E.U16 R2, [R4.64] ;  /* 0x0000002404027981 */ /* 0x000ea4000c1e1500 */
[----:B--2---:R-:W-:-:S06]  /*12d0*/  HADD2.F32 R2, -RZ, R2.H0_H0 ;  /* 0x20000002ff027230 */ /* 0x004fcc0000004100 */
[----:B------:R-:W0:Y:S02]  /*12e0*/  F2I.S64.TRUNC R2, R2 ;  /* 0x0000000200027311 */ /* 0x000e24000020d900 */
[----:B0-----:R-:W-:Y:S01]  /*12f0*/  PRMT R25, R2, 0x7610, R25 ;  /* 0x0000761002197816 */ /* 0x001fe20000000019 */
[----:B------:R-:W-:Y:S05]  /*1300*/  BRA `(.L_x_19269) ;  /* 0x00000c1000007947 */ /* 0x000fea0003800000 */
.L_x_19272:
        /* <DEDUP_REMOVED lines=10> */
.L_x_19275:
[----:B------:R-:W2:Y:S02]  /*13b0*/  LDG.E.U16 R4, [R4.64] ;  /* 0x0000002404047981 */ /* 0x000ea4000c1e1500 */
[----:B--2---:R-:W-:-:S06]  /*13c0*/  HADD2.F32 R2, -RZ, R4.H0_H0 ;  /* 0x20000004ff027230 */ /* 0x004fcc0000004100 */
[----:B------:R-:W0:Y:S02]  /*13d0*/  F2I.S64.TRUNC R2, R2 ;  /* 0x0000000200027311 */ /* 0x000e24000020d900 */
[----:B0-----:R-:W-:Y:S01]  /*13e0*/  PRMT R25, R2, 0x7610, R25 ;  /* 0x0000761002197816 */ /* 0x001fe20000000019 */
[----:B------:R-:W-:Y:S05]  /*13f0*/  BRA `(.L_x_19269) ;  /* 0x00000b2000007947 */ /* 0x000fea0003800000 */
.L_x_19274:
[----:B------:R-:W2:Y:S02]  /*1400*/  LDG.E.64 R2, [R4.64] ;  /* 0x0000002404027981 */ /* 0x000ea4000c1e1b00 */
[----:B--2---:R-:W0:Y:S02]  /*1410*/  F2I.S64.F64.TRUNC R2, R2 ;  /* 0x0000000200027311 */ /* 0x004e24000030d900 */
[----:B0-----:R-:W-:Y:S01]  /*1420*/  PRMT R25, R2, 0x7610, R25 ;  /* 0x0000761002197816 */ /* 0x001fe20000000019 */
[----:B------:R-:W-:Y:S05]  /*1430*/  BRA `(.L_x_19269) ;  /* 0x00000ae000007947 */ /* 0x000fea0003800000 */
.L_x_19264:
        /* <DEDUP_REMOVED lines=12> */
.L_x_19278:
[----:B------:R-:W2:Y:S02]  /*1500*/  LDG.E.64 R4, [R4.64] ;  /* 0x0000002404047981 */ /* 0x000ea4000c1e1b00 */
[----:B--2---:R-:W0:Y:S02]  /*1510*/  F2I.S64.F64.TRUNC R2, R4 ;  /* 0x0000000400027311 */ /* 0x004e24000030d900 */
[----:B0-----:R-:W-:Y:S01]  /*1520*/  PRMT R25, R2, 0x7610, R25 ;  /* 0x0000761002197816 */ /* 0x001fe20000000019 */
[----:B------:R-:W-:Y:S05]  /*1530*/  BRA `(.L_x_19269) ;  /* 0x000009e000007947 */ /* 0x000fea0003800000 */
.L_x_19277:
        /* <DEDUP_REMOVED lines=28> */
.L_x_19280:
        /* <DEDUP_REMOVED lines=15> */
.L_x_19279:
[----:B------:R-:W2:Y:S02]  /*17f0*/  LDG.E.U16 R2, [R4.64] ;  /* 0x0000002404027981 */ /* 0x000ea4000c1e1500 */
[----:B--2---:R-:W-:-:S06]  /*1800*/  PRMT R2, RZ, 0x5410, R2 ;  /* 0x00005410ff027816 */ /* 0x004fcc0000000002 */
[----:B------:R-:W0:Y:S02]  /*1810*/  F2I.S64.TRUNC R2, R2 ;  /* 0x0000000200027311 */ /* 0x000e24000020d900 */
[----:B0-----:R-:W-:Y:S01]  /*1820*/  PRMT R25, R2, 0x7610, R25 ;  /* 0x0000761002197816 */ /* 0x001fe20000000019 */
[----:B------:R-:W-:Y:S05]  /*1830*/  BRA `(.L_x_19269) ;  /* 0x000006e000007947 */ /* 0x000fea0003800000 */
.L_x_19276:
        /* <DEDUP_REMOVED lines=10> */
.L_x_19283:
        /* <DEDUP_REMOVED lines=21> */
.L_x_19287:
[----:B------:R-:W-:Y:S05]  /*1a30*/  BSYNC B1 ;  /* 0x0000000000017941 */ /* 0x000fea0003800000 */
.L_x_19286:
[----:B------:R-:W-:Y:S01]  /*1a40*/  IMAD.SHL.U32 R2, R2, 0x100000, RZ ;  /* 0x0010000002027824 */ /* 0x000fe200078e00ff */
[----:B------:R-:W-:-:S04]  /*1a50*/  LEA R3, R0, 0x3b800000, 0x17 ;  /* 0x3b80000000037811 */ /* 0x000fc800078eb8ff */
[----:B------:R-:W-:Y:S02]  /*1a60*/  LOP3.LUT R2, R3, R2, R4, 0xfe, !PT ;  /* 0x0000000203027212 */ /* 0x000fe400078efe04 */
.L_x_19285:
[----:B------:R-:W-:Y:S05]  /*1a70*/  BSYNC B0 ;  /* 0x0000000000007941 */ /* 0x000fea0003800000 */
.L_x_19284:
[----:B------:R-:W0:Y:S02]  /*1a80*/  F2I.S64.TRUNC R2, R2 ;  /* 0x0000000200027311 */ /* 0x000e24000020d900 */
[----:B0-----:R-:W-:Y:S01]  /*1a90*/  PRMT R25, R2, 0x7610, R25 ;  /* 0x0000761002197816 */ /* 0x001fe20000000019 */
[----:B------:R-:W-:Y:S05]  /*1aa0*/  BRA `(.L_x_19269) ;  /* 0x0000047000007947 */ /* 0x000fea0003800000 */
.L_x_19282:
        /* <DEDUP_REMOVED lines=21> */
.L_x_19291:
[----:B------:R-:W-:Y:S05]  /*1c00*/  BSYNC B1 ;  /* 0x0000000000017941 */ /* 0x000fea0003800000 */
.L_x_19290:
[----:B------:R-:W-:Y:S01]  /*1c10*/  IMAD.SHL.U32 R2, R2, 0x200000, RZ ;  /* 0x0020000002027824 */ /* 0x000fe200078e00ff */
[----:B------:R-:W-:-:S04]  /*1c20*/  LEA R3, R0, 0x37800000, 0x17 ;  /* 0x3780000000037811 */ /* 0x000fc800078eb8ff */
[----:B------:R-:W-:Y:S02]  /*1c30*/  LOP3.LUT R2, R3, R2, R4, 0xfe, !PT ;  /* 0x0000000203027212 */ /* 0x000fe400078efe04 */
.L_x_19289:
[----:B------:R-:W-:Y:S05]  /*1c40*/  BSYNC B0 ;  /* 0x0000000000007941 */ /* 0x000fea0003800000 */
.L_x_19288:
[----:B------:R-:W0:Y:S02]  /*1c50*/  F2I.S64.TRUNC R2, R2 ;  /* 0x0000000200027311 */ /* 0x000e24000020d900 */
[----:B0-----:R-:W-:Y:S01]  /*1c60*/  PRMT R25, R2, 0x7610, R25 ;  /* 0x0000761002197816 */ /* 0x001fe20000000019 */
[----:B------:R-:W-:Y:S05]  /*1c70*/  BRA `(.L_x_19269) ;  /* 0x000002a000007947 */ /* 0x000fea0003800000 */
.L_x_19281:
        /* <DEDUP_REMOVED lines=14> */
.L_x_19295:
[----:B------:R-:W-:Y:S05]  /*1d60*/  BSYNC B0 ;  /* 0x0000000000007941 */ /* 0x000fea0003800000 */
.L_x_19294:
[----:B------:R-:W0:Y:S02]  /*1d70*/  F2I.S64.TRUNC R2, R2 ;  /* 0x0000000200027311 */ /* 0x000e24000020d900 */
[----:B0-----:R-:W-:Y:S01]  /*1d80*/  PRMT R25, R2, 0x7610, R25 ;  /* 0x0000761002197816 */ /* 0x001fe20000000019 */
[----:B------:R-:W-:Y:S05]  /*1d90*/  BRA `(.L_x_19269) ;  /* 0x0000018000007947 */ /* 0x000fea0003800000 */
.L_x_19268:
        /* <DEDUP_REMOVED lines=21> */
.L_x_19293:
[----:B------:R0:W5:Y:S01]  /*1ef0*/  LDG.E.U8 R25, [R4.64] ;  /* 0x0000002404197981 */ /* 0x000162000c1e1100 */
[----:B------:R-:W-:Y:S05]  /*1f00*/  BRA `(.L_x_19269) ;  /* 0x0000001000007947 */ /* 0x000fea0003800000 */
.L_x_19292:
[----:B------:R0:W5:Y:S02]  /*1f10*/  LDG.E.U8 R25, [R4.64] ;  /* 0x0000002404197981 */ /* 0x000164000c1e1100 */
.L_x_19269:
[----:B------:R-:W-:-:S03]  /*1f20*/  IADD3 R18, R18, 0x80, RZ ;  /* 0x0000008012127810 */ /* 0x000fc60007ffe0ff */
.L_x_19263:
[----:B------:R-:W-:Y:S05]  /*1f30*/  BSYNC B6 ;  /* 0x0000000000067941 */ /* 0x000fea0003800000 */
.L_x_19262:
        /* <DEDUP_REMOVED lines=23> */
.L_x_19301:
[----:B------:R0:W5:Y:S01]  /*20b0*/  LDG.E.U8 R28, [R4.64] ;  /* 0x00000024041c7981 */ /* 0x000162000c1e1100 */
[----:B------:R-:W-:Y:S05]  /*20c0*/  BRA `(.L_x_19303) ;  /* 0x00000dc000007947 */ /* 0x000fea0003800000 */
.L_x_19300:
        /* <DEDUP_REMOVED lines=8> */
.L_x_19305:
[----:B------:R0:W5:Y:S01]  /*2150*/  LDG.E.U8 R28, [R4.64] ;  /* 0x00000024041c7981 */ /* 0x000162000c1e1100 */
[----:B------:R-:W-:Y:S05]  /*2160*/  BRA `(.L_x_19303) ;  /* 0x00000d2000007947 */ /* 0x000fea0003800000 */
.L_x_19304:
[----:B------:R0:W5:Y:S01]  /*2170*/  LDG.E.U16 R28, [R4.64] ;  /* 0x00000024041c7981 */ /* 0x000162000c1e1500 */
[----:B------:R-:W-:Y:S05]  /*2180*/  BRA `(.L_x_19303) ;  /* 0x00000d0000007947 */ /* 0x000fea0003800000 */
.L_x_19299:
        /* <DEDUP_REMOVED lines=10> */
.L_x_19307:
[----:B------:R-:W2:Y:S02]  /*2230*/  LDG.E.U16 R2, [R4.64] ;  /* 0x0000002404027981 */ /* 0x000ea4000c1e1500 */
[----:B--2---:R-:W-:-:S06]  /*2240*/  HADD2.F32 R2, -RZ, R2.H0_H0 ;  /* 0x20000002ff027230 */ /* 0x004fcc0000004100 */
[----:B------:R-:W0:Y:S02]  /*2250*/  F2I.S64.TRUNC R2, R2 ;  /* 0x0000000200027311 */ /* 0x000e24000020d900 */
[----:B0-----:R-:W-:Y:S01]  /*2260*/  PRMT R28, R2, 0x7610, R28 ;  /* 0x00007610021c7816 */ /* 0x001fe2000000001c */
[----:B------:R-:W-:Y:S05]  /*2270*/  BRA `(.L_x_19303) ;  /* 0x00000c1000007947 */ /* 0x000fea0003800000 */
.L_x_19306:
        /* <DEDUP_REMOVED lines=10> */
.L_x_19309:
[----:B------:R-:W2:Y:S02]  /*2320*/  LDG.E.U16 R4, [R4.64] ;  /* 0x0000002404047981 */ /* 0x000ea4000c1e1500 */
[----:B--2---:R-:W-:-:S06]  /*2330*/  HADD2.F32 R2, -RZ, R4.H0_H0 ;  /* 0x20000004ff027230 */ /* 0x004fcc0000004100 */
[----:B------:R-:W0:Y:S02]  /*2340*/  F2I.S64.TRUNC R2, R2 ;  /* 0x0000000200027311 */ /* 0x000e24000020d900 */
[----:B0-----:R-:W-:Y:S01]  /*2350*/  PRMT R28, R2, 0x7610, R28 ;  /* 0x00007610021c7816 */ /* 0x001fe2000000001c */
[----:B------:R-:W-:Y:S05]  /*2360*/  BRA `(.L_x_19303) ;  /* 0x00000b2000007947 */ /* 0x000fea0003800000 */
.L_x_19308:
[----:B------:R-:W2:Y:S02]  /*2370*/  LDG.E.64 R2, [R4.64] ;  /* 0x0000002404027981 */ /* 0x000ea4000c1e1b00 */
[----:B--2---:R-:W0:Y:S02]  /*2380*/  F2I.S64.F64.TRUNC R2, R2 ;  /* 0x0000000200027311 */ /* 0x004e24000030d900 */
[----:B0-----:R-:W-:Y:S01]  /*2390*/  PRMT R28, R2, 0x7610, R28 ;  /* 0x00007610021c7816 */ /* 0x001fe2000000001c */
[----:B------:R-:W-:Y:S05]  /*23a0*/  BRA `(.L_x_19303) ;  /* 0x00000ae000007947 */ /* 0x000fea0003800000 */
.L_x_19298:
        /* <DEDUP_REMOVED lines=12> */
.L_x_19312:
[----:B------:R-:W2:Y:S02]  /*2470*/  LDG.E.64 R4, [R4.64] ;  /* 0x0000002404047981 */ /* 0x000ea4000c1e1b00 */
[----:B--2---:R-:W0:Y:S02]  /*2480*/  F2I.S64.F64.TRUNC R2, R4 ;  /* 0x0000000400027311 */ /* 0x004e24000030d900 */
[----:B0-----:R-:W-:Y:S01]  /*2490*/  PRMT R28, R2, 0x7610, R28 ;  /* 0x00007610021c7816 */ /* 0x001fe2000000001c */
[----:B------:R-:W-:Y:S05]  /*24a0*/  BRA `(.L_x_19303) ;  /* 0x000009e000007947 */ /* 0x000fea0003800000 */
.L_x_19311:
        /* <DEDUP_REMOVED lines=28> */
.L_x_19314:
        /* <DEDUP_REMOVED lines=15> */
.L_x_19313:
[----:B------:R-:W2:Y:S02]  /*2760*/  LDG.E.U16 R2, [R4.64] ;  /* 0x0000002404027981 */ /* 0x000ea4000c1e1500 */
[----:B--2---:R-:W-:-:S06]  /*2770*/  PRMT R2, RZ, 0x5410, R2 ;  /* 0x00005410ff027816 */ /* 0x004fcc0000000002 */
[----:B------:R-:W0:Y:S02]  /*2780*/  F2I.S64.TRUNC R2, R2 ;  /* 0x0000000200027311 */ /* 0x000e24000020d900 */
[----:B0-----:R-:W-:Y:S01]  /*2790*/  PRMT R28, R2, 0x7610, R28 ;  /* 0x00007610021c7816 */ /* 0x001fe2000000001c */
[----:B------:R-:W-:Y:S05]  /*27a0*/  BRA `(.L_x_19303) ;  /* 0x000006e000007947 */ /* 0x000fea0003800000 */
.L_x_19310:
        /* <DEDUP_REMOVED lines=10> */
.L_x_19317:
        /* <DEDUP_REMOVED lines=21> */
.L_x_19321:
[----:B------:R-:W-:Y:S05]  /*29a0*/  BSYNC B1 ;  /* 0x0000000000017941 */ /* 0x000fea0003800000 */
.L_x_19320:
[----:B------:R-:W-:Y:S01]  /*29b0*/  IMAD.SHL.U32 R2, R2, 0x100000, RZ ;  /* 0x0010000002027824 */ /* 0x000fe200078e00ff */
[----:B------:R-:W-:-:S04]  /*29c0*/  LEA R3, R0, 0x3b800000, 0x17 ;  /* 0x3b80000000037811 */ /* 0x000fc800078eb8ff */
[----:B------:R-:W-:Y:S02]  /*29d0*/  LOP3.LUT R2, R3, R2, R4, 0xfe, !PT ;  /* 0x0000000203027212 */ /* 0x000fe400078efe04 */
.L_x_19319:
[----:B------:R-:W-:Y:S05]  /*29e0*/  BSYNC B0 ;  /* 0x0000000000007941 */ /* 0x000fea0003800000 */
.L_x_19318:
[----:B------:R-:W0:Y:S02]  /*29f0*/  F2I.S64.TRUNC R2, R2 ;  /* 0x0000000200027311 */ /* 0x000e24000020d900 */
[----:B0-----:R-:W-:Y:S01]  /*2a00*/  PRMT R28, R2, 0x7610, R28 ;  /* 0x00007610021c7816 */ /* 0x001fe2000000001c */
[----:B------:R-:W-:Y:S05]  /*2a10*/  BRA `(.L_x_19303) ;  /* 0x0000047000007947 */ /* 0x000fea0003800000 */
.L_x_19316:
        /* <DEDUP_REMOVED lines=21> */
.L_x_19325:
[----:B------:R-:W-:Y:S05]  /*2b70*/  BSYNC B1 ;  /* 0x0000000000017941 */ /* 0x000fea0003800000 */
.L_x_19324:
[----:B------:R-:W-:Y:S01]  /*2b80*/  IMAD.SHL.U32 R2, R2, 0x200000, RZ ;  /* 0x0020000002027824 */ /* 0x000fe200078e00ff */
[----:B------:R-:W-:-:S04]  /*2b90*/  LEA R3, R0, 0x37800000, 0x17 ;  /* 0x3780000000037811 */ /* 0x000fc800078eb8ff */
[----:B------:R-:W-:Y:S02]  /*2ba0*/  LOP3.LUT R2, R3, R2, R4, 0xfe, !PT ;  /* 0x0000000203027212 */ /* 0x000fe400078efe04 */
.L_x_19323:
[----:B------:R-:W-:Y:S05]  /*2bb0*/  BSYNC B0 ;  /* 0x0000000000007941 */ /* 0x000fea0003800000 */
.L_x_19322:
[----:B------:R-:W0:Y:S02]  /*2bc0*/  F2I.S64.TRUNC R2, R2 ;  /* 0x0000000200027311 */ /* 0x000e24000020d900 */
[----:B0-----:R-:W-:Y:S01]  /*2bd0*/  PRMT R28, R2, 0x7610, R28 ;  /* 0x00007610021c7816 */ /* 0x001fe2000000001c */
[----:B------:R-:W-:Y:S05]  /*2be0*/  BRA `(.L_x_19303) ;  /* 0x000002a000007947 */ /* 0x000fea0003800000 */
.L_x_19315:
        /* <DEDUP_REMOVED lines=14> */
.L_x_19329:
[----:B------:R-:W-:Y:S05]  /*2cd0*/  BSYNC B0 ;  /* 0x0000000000007941 */ /* 0x000fea0003800000 */
.L_x_19328:
[----:B------:R-:W0:Y:S02]  /*2ce0*/  F2I.S64.TRUNC R2, R2 ;  /* 0x0000000200027311 */ /* 0x000e24000020d900 */
[----:B0-----:R-:W-:Y:S01]  /*2cf0*/  PRMT R28, R2, 0x7610, R28 ;  /* 0x00007610021c7816 */ /* 0x001fe2000000001c */
[----:B------:R-:W-:Y:S05]  /*2d00*/  BRA `(.L_x_19303) ;  /* 0x0000018000007947 */ /* 0x000fea0003800000 */
.L_x_19302:
        /* <DEDUP_REMOVED lines=21> */
.L_x_19327:
[----:B------:R0:W5:Y:S01]  /*2e60*/  LDG.E.U8 R28, [R4.64] ;  /* 0x00000024041c7981 */ /* 0x000162000c1e1100 */
[----:B------:R-:W-:Y:S05]  /*2e70*/  BRA `(.L_x_19303) ;  /* 0x0000001000007947 */ /* 0x000fea0003800000 */
.L_x_19326:
[----:B------:R0:W5:Y:S02]  /*2e80*/  LDG.E.U8 R28, [R4.64] ;  /* 0x00000024041c7981 */ /* 0x000164000c1e1100 */
.L_x_19303:
[----:B------:R-:W-:-:S03]  /*2e90*/  IADD3 R18, R18, 0x80, RZ ;  /* 0x0000008012127810 */ /* 0x000fc60007ffe0ff */
.L_x_19297:
[----:B------:R-:W-:Y:S05]  /*2ea0*/  BSYNC B6 ;  /* 0x0000000000067941 */ /* 0x000fea0003800000 */
.L_x_19296:
        /* <DEDUP_REMOVED lines=21> */
.L_x_19335:
[----:B------:R0:W5:Y:S01]  /*3000*/  LDG.E.U8 R27, [R4.64] ;  /* 0x00000024041b7981 */ /* 0x000162000c1e1100 */
[----:B------:R-:W-:Y:S05]  /*3010*/  BRA `(.L_x_19331) ;  /* 0x00000db000007947 */ /* 0x000fea0003800000 */
.L_x_19334:
        /* <DEDUP_REMOVED lines=8> */
.L_x_19338:
[----:B------:R0:W5:Y:S01]  /*30a0*/  LDG.E.U8 R27, [R4.64] ;  /* 0x00000024041b7981 */ /* 0x000162000c1e1100 */
[----:B------:R-:W-:Y:S05]  /*30b0*/  BRA `(.L_x_19331) ;  /* 0x00000d1000007947 */ /* 0x000fea0003800000 */
.L_x_19337:
[----:B------:R0:W5:Y:S01]  /*30c0*/  LDG.E.U16 R27, [R4.64] ;  /* 0x00000024041b7981 */ /* 0x000162000c1e1500 */
[----:B------:R-:W-:Y:S05]  /*30d0*/  BRA `(.L_x_19331) ;  /* 0x00000cf000007947 */ /* 0x000fea0003800000 */
.L_x_19333:
        /* <DEDUP_REMOVED lines=10> */
.L_x_19340:
[----:B------:R-:W2:Y:S02]  /*3180*/  LDG.E.U16 R2, [R4.64] ;  /* 0x0000002404027981 */ /* 0x000ea4000c1e1500 */
[----:B--2---:R-:W-:-:S06]  /*3190*/  HADD2.F32 R2, -RZ, R2.H0_H0 ;  /* 0x20000002ff027230 */ /* 0x004fcc0000004100 */
[----:B------:R-:W0:Y:S02]  /*31a0*/  F2I.S64.TRUNC R2, R2 ;  /* 0x0000000200027311 */ /* 0x000e24000020d900 */
[----:B0-----:R-:W-:Y:S01]  /*31b0*/  PRMT R27, R2, 0x7610, R27 ;  /* 0x00007610021b7816 */ /* 0x001fe2000000001b */
[----:B------:R-:W-:Y:S05]  /*31c0*/  BRA `(.L_x_19331) ;  /* 0x00000c0000007947 */ /* 0x000fea0003800000 */
.L_x_19339:
        /* <DEDUP_REMOVED lines=10> */
.L_x_19342:
[----:B------:R-:W2:Y:S02]  /*3270*/  LDG.E.U16 R4, [R4.64] ;  /* 0x0000002404047981 */ /* 0x000ea4000c1e1500 */
[----:B--2---:R-:W-:-:S06]  /*3280*/  HADD2.F32 R2, -RZ, R4.H0_H0 ;  /* 0x20000004ff027230 */ /* 0x004fcc0000004100 */
[----:B------:R-:W0:Y:S02]  /*3290*/  F2I.S64.TRUNC R2, R2 ;  /* 0x0000000200027311 */ /* 0x000e24000020d900 */
[----:B0-----:R-:W-:Y:S01]  /*32a0*/  PRMT R27, R2, 0x7610, R27 ;  /* 0x00007610021b7816 */ /* 0x001fe2000000001b */
[----:B------:R-:W-:Y:S05]  /*32b0*/  BRA `(.L_x_19331) ;  /* 0x00000b1000007947 */ /* 0x000fea0003800000 */
.L_x_19341:
[----:B------:R-:W2:Y:S02]  /*32c0*/  LDG.E.64 R2, [R4.64] ;  /* 0x0000002404027981 */ /* 0x000ea4000c1e1b00 */
[----:B--2---:R-:W0:Y:S02]  /*32d0*/  F2I.S64.F64.TRUNC R2, R2 ;  /* 0x0000000200027311 */ /* 0x004e24000030d900 */
[----:B0-----:R-:W-:Y:S01]  /*32e0*/  PRMT R27, R2, 0x7610, R27 ;  /* 0x00007610021b7816 */ /* 0x001fe2000000001b */
[----:B------:R-:W-:Y:S05]  /*32f0*/  BRA `(.L_x_19331) ;  /* 0x00000ad000007947 */ /* 0x000fea0003800000 */
.L_x_19332:
        /* <DEDUP_REMOVED lines=12> */
.L_x_19345:
[----:B------:R-:W2:Y:S02]  /*33c0*/  LDG.E.64 R4, [R4.64] ;  /* 0x0000002404047981 */ /* 0x000ea4000c1e1b00 */
[----:B--2---:R-:W0:Y:S02]  /*33d0*/  F2I.S64.F64.TRUNC R2, R4 ;  /* 0x0000000400027311 */ /* 0x004e24000030d900 */
[----:B0-----:R-:W-:Y:S01]  /*33e0*/  PRMT R27, R2, 0x7610, R27 ;  /* 0x00007610021b7816 */ /* 0x001fe2000000001b */
[----:B------:R-:W-:Y:S05]  /*33f0*/  BRA `(.L_x_19331) ;  /* 0x000009d000007947 */ /* 0x000fea0003800000 */
.L_x_19344:
        /* <DEDUP_REMOVED lines=28> */
.L_x_19347:
        /* <DEDUP_REMOVED lines=15> */
.L_x_19346:
[----:B------:R-:W2:Y:S02]  /*36b0*/  LDG.E.U16 R2, [R4.64] ;  /* 0x0000002404027981 */ /* 0x000ea4000c1e1500 */
[----:B--2---:R-:W-:-:S06]  /*36c0*/  PRMT R2, RZ, 0x5410, R2 ;  /* 0x00005410ff027816 */ /* 0x004fcc0000000002 */
[----:B------:R-:W0:Y:S02]  /*36d0*/  F2I.S64.TRUNC R2, R2 ;  /* 0x0000000200027311 */ /* 0x000e24000020d900 */
[----:B0-----:R-:W-:Y:S01]  /*36e0*/  PRMT R27, R2, 0x7610, R27 ;  /* 0x00007610021b7816 */ /* 0x001fe2000000001b */
[----:B------:R-:W-:Y:S05]  /*36f0*/  BRA `(.L_x_19331) ;  /* 0x000006d000007947 */ /* 0x000fea0003800000 */
.L_x_19343:
        /* <DEDUP_REMOVED lines=10> */
.L_x_19350:
        /* <DEDUP_REMOVED lines=21> */
.L_x_19354:
[----:B------:R-:W-:Y:S05]  /*38f0*/  BSYNC B1 ;  /* 0x0000000000017941 */ /* 0x000fea0003800000 */
.L_x_19353:
[----:B------:R-:W-:Y:S01]  /*3900*/  IMAD.SHL.U32 R2, R2, 0x100000, RZ ;  /* 0x0010000002027824 */ /* 0x000fe200078e00ff */
[----:B------:R-:W-:-:S04]  /*3910*/  LEA R3, R0, 0x3b800000, 0x17 ;  /* 0x3b80000000037811 */ /* 0x000fc800078eb8ff */
[----:B------:R-:W-:Y:S02]  /*3920*/  LOP3.LUT R2, R3, R2, R4, 0xfe, !PT ;  /* 0x0000000203027212 */ /* 0x000fe400078efe04 */
.L_x_19352:
[----:B------:R-:W-:Y:S05]  /*3930*/  BSYNC B0 ;  /* 0x0000000000007941 */ /* 0x000fea0003800000 */
.L_x_19351:
[----:B------:R-:W0:Y:S02]  /*3940*/  F2I.S64.TRUNC R2, R2 ;  /* 0x0000000200027311 */ /* 0x000e24000020d900 */
[----:B0-----:R-:W-:Y:S01]  /*3950*/  PRMT R27, R2, 0x7610, R27 ;  /* 0x00007610021b7816 */ /* 0x001fe2000000001b */
[----:B------:R-:W-:Y:S05]  /*3960*/  BRA `(.L_x_19331) ;  /* 0x0000046000007947 */ /* 0x000fea0003800000 */
.L_x_19349:
        /* <DEDUP_REMOVED lines=21> */
.L_x_19358:
[----:B------:R-:W-:Y:S05]  /*3ac0*/  BSYNC B1 ;  /* 0x0000000000017941 */ /* 0x000fea0003800000 */
.L_x_19357:
[----:B------:R-:W-:Y:S01]  /*3ad0*/  IMAD.SHL.U32 R2, R2, 0x200000, RZ ;  /* 0x0020000002027824 */ /* 0x000fe200078e00ff */
[----:B------:R-:W-:-:S04]  /*3ae0*/  LEA R3, R0, 0x37800000, 0x17 ;  /* 0x3780000000037811 */ /* 0x000fc800078eb8ff */
[----:B------:R-:W-:Y:S02]  /*3af0*/  LOP3.LUT R2, R3, R2, R4, 0xfe, !PT ;  /* 0x0000000203027212 */ /* 0x000fe400078efe04 */
.L_x_19356:
[----:B------:R-:W-:Y:S05]  /*3b00*/  BSYNC B0 ;  /* 0x0000000000007941 */ /* 0x000fea0003800000 */
.L_x_19355:
[----:B------:R-:W0:Y:S02]  /*3b10*/  F2I.S64.TRUNC R2, R2 ;  /* 0x0000000200027311 */ /* 0x000e24000020d900 */
[----:B0-----:R-:W-:Y:S01]  /*3b20*/  PRMT R27, R2, 0x7610, R27 ;  /* 0x00007610021b7816 */ /* 0x001fe2000000001b */
[----:B------:R-:W-:Y:S05]  /*3b30*/  BRA `(.L_x_19331) ;  /* 0x0000029000007947 */ /* 0x000fea0003800000 */
.L_x_19348:
        /* <DEDUP_REMOVED lines=14> */
.L_x_19362:
[----:B------:R-:W-:Y:S05]  /*3c20*/  BSYNC B0 ;  /* 0x0000000000007941 */ /* 0x000fea0003800000 */
.L_x_19361:
[----:B------:R-:W0:Y:S02]  /*3c30*/  F2I.S64.TRUNC R2, R2 ;  /* 0x0000000200027311 */ /* 0x000e24000020d900 */
[----:B0-----:R-:W-:Y:S01]  /*3c40*/  PRMT R27, R2, 0x7610, R27 ;  /* 0x00007610021b7816 */ /* 0x001fe2000000001b */
[----:B------:R-:W-:Y:S05]  /*3c50*/  BRA `(.L_x_19331) ;  /* 0x0000017000007947 */ /* 0x000fea0003800000 */
.L_x_19336:
        /* <DEDUP_REMOVED lines=19> */
[----:B------:R-:W-:Y:S05]  /*3d90*/  BRA `(.L_x_19331) ;  /* 0x0000003000007947 */ /* 0x000fea0003800000 */
.L_x_19360:
[----:B------:R0:W5:Y:S01]  /*3da0*/  LDG.E.U8 R27, [R4.64] ;  /* 0x00000024041b7981 */ /* 0x000162000c1e1100 */
[----:B------:R-:W-:Y:S05]  /*3db0*/  BRA `(.L_x_19331) ;  /* 0x0000001000007947 */ /* 0x000fea0003800000 */
.L_x_19359:
[----:B------:R0:W5:Y:S02]  /*3dc0*/  LDG.E.U8 R27, [R4.64] ;  /* 0x00000024041b7981 */ /* 0x000164000c1e1100 */
.L_x_19331:
[----:B------:R-:W-:Y:S05]  /*3dd0*/  BSYNC B6 ;  /* 0x0000000000067941 */ /* 0x000fea0003800000 */
.L_x_19330:
[----:B------:R-:W2:Y:S01]  /*3de0*/  S2R R18, SR_TID.X ;  /* 0x0000000000127919 */ /* 0x000ea20000002100 */
[----:B-1----:R-:W-:Y:S01]  /*3df0*/  ISETP.NE.AND P0, PT, R19, RZ, PT ;  /* 0x000000ff1300720c */ /* 0x002fe20003f05270 */
[----:B------:R-:W-:Y:S01]  /*3e00*/  BSSY B6, `(.L_x_19363) ;  /* 0x000010b000067945 */ /* 0x000fe20003800000 */
[----:B------:R-:W1:Y:S02]  /*3e10*/  LDC.U8 R19, c[0x0][0x184] ;  /* 0x00006100ff137b82 */ /* 0x000e640000000000 */
[----:B------:R-:W-:-:S04]  /*3e20*/  SEL R0, RZ, 0x1, !P0 ;  /* 0x00000001ff007807 */ /* 0x000fc80004000000 */
[C---:B------:R-:W-:Y:S02]  /*3e30*/  PRMT R22, R0.reuse, 0x7610, R22 ;  /* 0x0000761000167816 */ /* 0x040fe40000000016 */
[C---:B------:R-:W-:Y:S02]  /*3e40*/  PRMT R23, R0.reuse, 0x7610, R23 ;  /* 0x0000761000177816 */ /* 0x040fe40000000017 */
[C---:B------:R-:W-:Y:S02]  /*3e50*/  PRMT R24, R0.reuse, 0x7610, R24 ;  /* 0x0000761000187816 */ /* 0x040fe40000000018 */
[----:B0-----:R-:W-:Y:S02]  /*3e60*/  PRMT R5, R0, 0x7610, R5 ;  /* 0x0000761000057816 */ /* 0x001fe40000000005 */
[----:B-----5:R-:W-:Y:S02]  /*3e70*/  @!P0 PRMT R22, R27, 0x7610, R22 ;  /* 0x000076101b168816 */ /* 0x020fe40000000016 */
[----:B------:R-:W-:-:S02]  /*3e80*/  @!P0 PRMT R23, R28, 0x7610, R23 ;  /* 0x000076101c178816 */ /* 0x000fc40000000017 */
[----:B------:R-:W-:Y:S02]  /*3e90*/  @!P0 PRMT R24, R25, 0x7610, R24 ;  /* 0x0000761019188816 */ /* 0x000fe40000000018 */
[----:B------:R-:W-:Y:S02]  /*3ea0*/  @!P0 PRMT R5, R26, 0x7610, R5 ;  /* 0x000076101a058816 */ /* 0x000fe40000000005 */
[----:B--2---:R-:W-:-:S13]  /*3eb0*/  ISETP.GE.AND P1, PT, R18, R17, PT ;  /* 0x000000111200720c */ /* 0x004fda0003f26270 */
        /* <DEDUP_REMOVED lines=19> */
.L_x_19368:
[----:B------:R0:W-:Y:S01]  /*3ff0*/  STG.E.U8 [R2.64], R5 ;  /* 0x0000000502007986 */ /* 0x0001e2000c101124 */
[----:B------:R-:W-:Y:S05]  /*4000*/  BRA `(.L_x_19370) ;  /* 0x00000e9000007947 */ /* 0x000fea0003800000 */
.L_x_19367:
        /* <DEDUP_REMOVED lines=10> */
.L_x_19372:
[----:B------:R-:W-:-:S05]  /*40b0*/  LOP3.LUT R5, R5, 0xff, RZ, 0xc0, !PT ;  /* 0x000000ff05057812 */ /* 0x000fca00078ec0ff */
[----:B------:R0:W-:Y:S01]  /*40c0*/  STG.E [R2.64], R5 ;  /* 0x0000000502007986 */ /* 0x0001e2000c101924 */
[----:B------:R-:W-:Y:S05]  /*40d0*/  BRA `(.L_x_19370) ;  /* 0x00000dc000007947 */ /* 0x000fea0003800000 */
.L_x_19371:
[----:B------:R-:W-:-:S05]  /*40e0*/  LOP3.LUT R5, R5, 0xff, RZ, 0xc0, !PT ;  /* 0x000000ff05057812 */ /* 0x000fca00078ec0ff */
[----:B------:R0:W-:Y:S01]  /*40f0*/  STG.E.U16 [R2.64], R5 ;  /* 0x0000000502007986 */ /* 0x0001e2000c101524 */
[----:B------:R-:W-:Y:S05]  /*4100*/  BRA `(.L_x_19370) ;  /* 0x00000d9000007947 */ /* 0x000fea0003800000 */
.L_x_19366:
        /* <DEDUP_REMOVED lines=10> */
.L_x_19374:
[----:B------:R-:W-:-:S04]  /*41b0*/  LOP3.LUT R5, R5, 0xff, RZ, 0xc0, !PT ;  /* 0x000000ff05057812 */ /* 0x000fc800078ec0ff */
[----:B------:R-:W0:Y:S02]  /*41c0*/  I2F.U16 R0, R5 ;  /* 0x0000000500007306 */ /* 0x000e240000101000 */
[----:B0-----:R-:W-:-:S05]  /*41d0*/  F2FP.PACK_AB R0, RZ, R0 ;  /* 0x00000000ff00723e */ /* 0x001fca00000000ff */
[----:B------:R0:W-:Y:S01]  /*41e0*/  STG.E.U16 [R2.64], R0 ;  /* 0x0000000002007986 */ /* 0x0001e2000c101524 */
[----:B------:R-:W-:Y:S05]  /*41f0*/  BRA `(.L_x_19370) ;  /* 0x00000ca000007947 */ /* 0x000fea0003800000 */
.L_x_19373:
        /* <DEDUP_REMOVED lines=11> */
.L_x_19376:
[----:B------:R-:W-:-:S06]  /*42b0*/  LOP3.LUT R5, R5, 0xff, RZ, 0xc0, !PT ;  /* 0x000000ff05057812 */ /* 0x000fcc00078ec0ff */
[----:B------:R-:W0:Y:S02]  /*42c0*/  I2F.U16 R5, R5 ;  /* 0x0000000500057306 */ /* 0x000e240000101000 */
[----:B0-----:R-:W-:-:S04]  /*42d0*/  F2FP.PACK_AB R5, RZ, R5 ;  /* 0x00000005ff05723e */ /* 0x001fc800000000ff */
[----:B------:R-:W-:-:S05]  /*42e0*/  PRMT R5, R5, 0x5410, RZ ;  /* 0x0000541005057816 */ /* 0x000fca00000000ff */
[----:B------:R0:W-:Y:S01]  /*42f0*/  STG.E [R2.64], R5 ;  /* 0x0000000502007986 */ /* 0x0001e2000c101924 */
[----:B------:R-:W-:Y:S05]  /*4300*/  BRA `(.L_x_19370) ;  /* 0x00000b9000007947 */ /* 0x000fea0003800000 */
.L_x_19375:
[----:B------:R-:W-:-:S06]  /*4310*/  LOP3.LUT R5, R5, 0xff, RZ, 0xc0, !PT ;  /* 0x000000ff05057812 */ /* 0x000fcc00078ec0ff */
[----:B------:R-:W0:Y:S02]  /*4320*/  I2F.F64.U16 R4, R5 ;  /* 0x0000000500047312 */ /* 0x000e240000101800 */
[----:B0-----:R0:W-:Y:S01]  /*4330*/  STG.E.64 [R2.64], R4 ;  /* 0x0000000402007986 */ /* 0x0011e2000c101b24 */
[----:B------:R-:W-:Y:S05]  /*4340*/  BRA `(.L_x_19370) ;  /* 0x00000b5000007947 */ /* 0x000fea0003800000 */
.L_x_19365:
        /* <DEDUP_REMOVED lines=12> */
.L_x_19379:
[----:B------:R-:W-:Y:S01]  /*4410*/  LOP3.LUT R5, R5, 0xff, RZ, 0xc0, !PT ;  /* 0x000000ff05057812 */ /* 0x000fe200078ec0ff */
[----:B------:R-:W-:-:S05]  /*4420*/  CS2R R6, SRZ ;  /* 0x0000000000067805 */ /* 0x000fca000001ff00 */
[----:B------:R-:W0:Y:S02]  /*4430*/  I2F.F64.U16 R4, R5 ;  /* 0x0000000500047312 */ /* 0x000e240000101800 */
[----:B0-----:R0:W-:Y:S01]  /*4440*/  STG.E.128 [R2.64], R4 ;  /* 0x0000000402007986 */ /* 0x0011e2000c101d24 */
[----:B------:R-:W-:Y:S05]  /*4450*/  BRA `(.L_x_19370) ;  /* 0x00000a4000007947 */ /* 0x000fea0003800000 */
.L_x_19378:
        /* <DEDUP_REMOVED lines=22> */
.L_x_19383:
[----:B------:R-:W-:Y:S05]  /*45c0*/  BSYNC B0 ;  /* 0x0000000000007941 */ /* 0x000fea0003800000 */
.L_x_19382:
[----:B------:R-:W-:-:S05]  /*45d0*/  LOP3.LUT R5, R0, R5, RZ, 0xfc, !PT ;  /* 0x0000000500057212 */ /* 0x000fca00078efcff */
[----:B------:R0:W-:Y:S01]  /*45e0*/  STG.E.U8 [R2.64], R5 ;  /* 0x0000000502007986 */ /* 0x0001e2000c101124 */
[----:B------:R-:W-:Y:S05]  /*45f0*/  BRA `(.L_x_19370) ;  /* 0x000008a000007947 */ /* 0x000fea0003800000 */
.L_x_19381:
        /* <DEDUP_REMOVED lines=14> */
.L_x_19385:
[----:B------:R-:W-:Y:S01]  /*46e0*/  IMAD.MOV.U32 R0, RZ, RZ, 0x7f ;  /* 0x0000007fff007424 */ /* 0x000fe200078e00ff */
[----:B------:R-:W-:-:S04]  /*46f0*/  ISETP.GT.U32.AND P0, PT, R4, 0x7f800000, PT ;  /* 0x7f8000000400780c */ /* 0x000fc80003f04070 */
[----:B------:R-:W-:-:S04]  /*4700*/  SEL R0, R0, 0x7c, P0 ;  /* 0x0000007c00007807 */ /* 0x000fc80000000000 */
.L_x_19386:
[----:B------:R-:W-:Y:S05]  /*4710*/  BSYNC B0 ;  /* 0x0000000000007941 */ /* 0x000fea0003800000 */
.L_x_19384:
[----:B------:R-:W-:-:S04]  /*4720*/  LOP3.LUT R4, R5, 0x80000000, RZ, 0xc0, !PT ;  /* 0x8000000005047812 */ /* 0x000fc800078ec0ff */
[----:B------:R-:W-:-:S04]  /*4730*/  SHF.R.U32.HI R5, RZ, 0x18, R4 ;  /* 0x00000018ff057819 */ /* 0x000fc80000011604 */
[----:B------:R-:W-:-:S05]  /*4740*/  LOP3.LUT R5, R0, R5, RZ, 0xfc, !PT ;  /* 0x0000000500057212 */ /* 0x000fca00078efcff */
[----:B------:R0:W-:Y:S01]  /*4750*/  STG.E.U8 [R2.64], R5 ;  /* 0x0000000502007986 */ /* 0x0001e2000c101124 */
[----:B------:R-:W-:Y:S05]  /*4760*/  BRA `(.L_x_19370) ;  /* 0x0000073000007947 */ /* 0x000fea0003800000 */
.L_x_19380:
[----:B------:R-:W-:-:S04]  /*4770*/  LOP3.LUT R5, R5, 0xff, RZ, 0xc0, !PT ;  /* 0x000000ff05057812 */ /* 0x000fc800078ec0ff */
[----:B------:R-:W0:Y:S02]  /*4780*/  I2F.U16 R0, R5 ;  /* 0x0000000500007306 */ /* 0x000e240000101000 */
[----:B0-----:R-:W-:-:S05]  /*4790*/  F2FP.BF16.PACK_AB R0, RZ, R0 ;  /* 0x00000000ff00723e */ /* 0x001fca00000010ff */
[----:B------:R0:W-:Y:S01]  /*47a0*/  STG.E.U16 [R2.64], R0 ;  /* 0x0000000002007986 */ /* 0x0001e2000c101524 */
[----:B------:R-:W-:Y:S05]  /*47b0*/  BRA `(.L_x_19370) ;  /* 0x000006e000007947 */ /* 0x000fea0003800000 */
.L_x_19377:
        /* <DEDUP_REMOVED lines=11> */
.L_x_19389:
        /* <DEDUP_REMOVED lines=18> */
.L_x_19392:
[----:B------:R-:W-:-:S04]  /*4990*/  LOP3.LUT R0, R7, 0x80000000, RZ, 0xc0, !PT ;  /* 0x8000000007007812 */ /* 0x000fc800078ec0ff */
[----:B------:R-:W-:-:S04]  /*49a0*/  SHF.R.U32.HI R5, RZ, 0x18, R0 ;  /* 0x00000018ff057819 */ /* 0x000fc80000011600 */
[----:B------:R-:W-:-:S04]  /*49b0*/  LOP3.LUT R4, R4, R5, RZ, 0xfc, !PT ;  /* 0x0000000504047212 */ /* 0x000fc800078efcff */
[----:B------:R-:W-:Y:S02]  /*49c0*/  PRMT R0, R4, 0x7610, R0 ;  /* 0x0000761004007816 */ /* 0x000fe40000000000 */
.L_x_19391:
[----:B------:R-:W-:Y:S05]  /*49d0*/  BSYNC B0 ;  /* 0x0000000000007941 */ /* 0x000fea0003800000 */
.L_x_19390:
[----:B------:R0:W-:Y:S01]  /*49e0*/  STG.E.U8 [R2.64], R0 ;  /* 0x0000000002007986 */ /* 0x0001e2000c101124 */
[----:B------:R-:W-:Y:S05]  /*49f0*/  BRA `(.L_x_19370) ;  /* 0x000004a000007947 */ /* 0x000fea0003800000 */
.L_x_19388:
        /* <DEDUP_REMOVED lines=18> */
.L_x_19395:
[----:B------:R-:W-:-:S04]  /*4b20*/  LOP3.LUT R0, R7, 0x80000000, RZ, 0xc0, !PT ;  /* 0x8000000007007812 */ /* 0x000fc800078ec0ff */
[----:B------:R-:W-:-:S04]  /*4b30*/  SHF.R.U32.HI R5, RZ, 0x18, R0 ;  /* 0x00000018ff057819 */ /* 0x000fc80000011600 */
[----:B------:R-:W-:-:S04]  /*4b40*/  LOP3.LUT R4, R4, R5, RZ, 0xfc, !PT ;  /* 0x0000000504047212 */ /* 0x000fc800078efcff */
[----:B------:R-:W-:Y:S02]  /*4b50*/  PRMT R0, R4, 0x7610, R0 ;  /* 0x0000761004007816 */ /* 0x000fe40000000000 */
.L_x_19394:
[----:B------:R-:W-:Y:S05]  /*4b60*/  BSYNC B0 ;  /* 0x0000000000007941 */ /* 0x000fea0003800000 */
.L_x_19393:
[----:B------:R0:W-:Y:S01]  /*4b70*/  STG.E.U8 [R2.64], R0 ;  /* 0x0000000002007986 */ /* 0x0001e2000c101124 */
[----:B------:R-:W-:Y:S05]  /*4b80*/  BRA `(.L_x_19370) ;  /* 0x0000031000007947 */ /* 0x000fea0003800000 */
.L_x_19387:
        /* <DEDUP_REMOVED lines=23> */
.L_x_19369:
        /* <DEDUP_REMOVED lines=20> */
.L_x_19397:
[----:B------:R-:W-:Y:S01]  /*4e40*/  LOP3.LUT R4, R5, 0xff, RZ, 0xc0, !PT ;  /* 0x000000ff05047812 */ /* 0x000fe200078ec0ff */
[----:B------:R-:W-:-:S05]  /*4e50*/  IMAD.MOV.U32 R5, RZ, RZ, RZ ;  /* 0x000000ffff057224 */ /* 0x000fca00078e00ff */
[----:B------:R0:W-:Y:S01]  /*4e60*/  STG.E.64 [R2.64], R4 ;  /* 0x0000000402007986 */ /* 0x0001e2000c101b24 */
[----:B------:R-:W-:Y:S05]  /*4e70*/  BRA `(.L_x_19370) ;  /* 0x0000002000007947 */ /* 0x000fea0003800000 */
.L_x_19396:
[----:B------:R-:W-:-:S05]  /*4e80*/  LOP3.LUT R5, R5, 0xff, RZ, 0xc0, !PT ;  /* 0x000000ff05057812 */ /* 0x000fca00078ec0ff */
[----:B------:R0:W-:Y:S02]  /*4e90*/  STG.E [R2.64], R5 ;  /* 0x0000000502007986 */ /* 0x0001e4000c101924 */
.L_x_19370:
[----:B------:R-:W-:Y:S02]  /*4ea0*/  IADD3 R18, R18, 0x80, RZ ;  /* 0x0000008012127810 */ /* 0x000fe40007ffe0ff */
.L_x_19364:
[----:B-1----:R-:W-:Y:S05]  /*4eb0*/  BSYNC B6 ;  /* 0x0000000000067941 */ /* 0x002fea0003800000 */
.L_x_19363:
        /* <DEDUP_REMOVED lines=21> */
.L_x_19403:
[----:B------:R0:W-:Y:S01]  /*5010*/  STG.E.U8 [R2.64], R24 ;  /* 0x0000001802007986 */ /* 0x0001e2000c101124 */
[----:B------:R-:W-:Y:S05]  /*5020*/  BRA `(.L_x_19405) ;  /* 0x00000e9000007947 */ /* 0x000fea0003800000 */
.L_x_19402:
        /* <DEDUP_REMOVED lines=10> */
.L_x_19407:
[----:B------:R-:W-:-:S05]  /*50d0*/  LOP3.LUT R5, R24, 0xff, RZ, 0xc0, !PT ;  /* 0x000000ff18057812 */ /* 0x000fca00078ec0ff */
[----:B------:R0:W-:Y:S01]  /*50e0*/  STG.E [R2.64], R5 ;  /* 0x0000000502007986 */ /* 0x0001e2000c101924 */
[----:B------:R-:W-:Y:S05]  /*50f0*/  BRA `(.L_x_19405) ;  /* 0x00000dc000007947 */ /* 0x000fea0003800000 */
.L_x_19406:
[----:B------:R-:W-:-:S05]  /*5100*/  LOP3.LUT R5, R24, 0xff, RZ, 0xc0, !PT ;  /* 0x000000ff18057812 */ /* 0x000fca00078ec0ff */
[----:B------:R0:W-:Y:S01]  /*5110*/  STG.E.U16 [R2.64], R5 ;  /* 0x0000000502007986 */ /* 0x0001e2000c101524 */
[----:B------:R-:W-:Y:S05]  /*5120*/  BRA `(.L_x_19405) ;  /* 0x00000d9000007947 */ /* 0x000fea0003800000 */
.L_x_19401:
        /* <DEDUP_REMOVED lines=10> */
.L_x_19409:
[----:B------:R-:W-:-:S04]  /*51d0*/  LOP3.LUT R24, R24, 0xff, RZ, 0xc0, !PT ;  /* 0x000000ff18187812 */ /* 0x000fc800078ec0ff */
[----:B------:R-:W0:Y:S02]  /*51e0*/  I2F.U16 R0, R24 ;  /* 0x0000001800007306 */ /* 0x000e240000101000 */
[----:B0-----:R-:W-:-:S05]  /*51f0*/  F2FP.PACK_AB R0, RZ, R0 ;  /* 0x00000000ff00723e */ /* 0x001fca00000000ff */
[----:B------:R0:W-:Y:S01]  /*5200*/  STG.E.U16 [R2.64], R0 ;  /* 0x0000000002007986 */ /* 0x0001e2000c101524 */
[----:B------:R-:W-:Y:S05]  /*5210*/  BRA `(.L_x_19405) ;  /* 0x00000ca000007947 */ /* 0x000fea0003800000 */
.L_x_19408:
        /* <DEDUP_REMOVED lines=9> */
[----:B0-----:R0:W-:Y:S01]  /*52b0*/  STG.E.64 [R2.64], R24 ;  /* 0x0000001802007986 */ /* 0x0011e2000c101b24 */
[----:B------:R-:W-:Y:S05]  /*52c0*/  BRA `(.L_x_19405) ;  /* 0x00000bf000007947 */ /* 0x000fea0003800000 */
.L_x_19411:
[----:B------:R-:W-:-:S06]  /*52d0*/  LOP3.LUT R24, R24, 0xff, RZ, 0xc0, !PT ;  /* 0x000000ff18187812 */ /* 0x000fcc00078ec0ff */
[----:B------:R-:W0:Y:S02]  /*52e0*/  I2F.U16 R24, R24 ;  /* 0x0000001800187306 */ /* 0x000e240000101000 */
[----:B0-----:R-:W-:-:S04]  /*52f0*/  F2FP.PACK_AB R5, RZ, R24 ;  /* 0x00000018ff05723e */ /* 0x001fc800000000ff */
[----:B------:R-:W-:-:S05]  /*5300*/  PRMT R5, R5, 0x5410, RZ ;  /* 0x0000541005057816 */ /* 0x000fca00000000ff */
[----:B------:R0:W-:Y:S01]  /*5310*/  STG.E [R2.64], R5 ;  /* 0x0000000502007986 */ /* 0x0001e2000c101924 */
[----:B------:R-:W-:Y:S05]  /*5320*/  BRA `(.L_x_19405) ;  /* 0x00000b9000007947 */ /* 0x000fea0003800000 */
.L_x_19410:
[----:B------:R-:W-:-:S06]  /*5330*/  LOP3.LUT R4, R24, 0xff, RZ, 0xc0, !PT ;  /* 0x000000ff18047812 */ /* 0x000fcc00078ec0ff */
[----:B------:R-:W0:Y:S02]  /*5340*/  I2F.F64.U16 R4, R4 ;  /* 0x0000000400047312 */ /* 0x000e240000101800 */
[----:B0-----:R0:W-:Y:S01]  /*5350*/  STG.E.64 [R2.64], R4 ;  /* 0x0000000402007986 */ /* 0x0011e2000c101b24 */
[----:B------:R-:W-:Y:S05]  /*5360*/  BRA `(.L_x_19405) ;  /* 0x00000b5000007947 */ /* 0x000fea0003800000 */
.L_x_19400:
        /* <DEDUP_REMOVED lines=12> */
.L_x_19414:
[----:B------:R-:W-:Y:S01]  /*5430*/  LOP3.LUT R4, R24, 0xff, RZ, 0xc0, !PT ;  /* 0x000000ff18047812 */ /* 0x000fe200078ec0ff */
[----:B------:R-:W-:-:S05]  /*5440*/  CS2R R6, SRZ ;  /* 0x0000000000067805 */ /* 0x000fca000001ff00 */
[----:B------:R-:W0:Y:S02]  /*5450*/  I2F.F64.U16 R4, R4 ;  /* 0x0000000400047312 */ /* 0x000e240000101800 */
[----:B0-----:R0:W-:Y:S01]  /*5460*/  STG.E.128 [R2.64], R4 ;  /* 0x0000000402007986 */ /* 0x0011e2000c101d24 */
[----:B------:R-:W-:Y:S05]  /*5470*/  BRA `(.L_x_19405) ;  /* 0x00000a4000007947 */ /* 0x000fea0003800000 */
.L_x_19413:
        /* <DEDUP_REMOVED lines=22> */
.L_x_19418:
[----:B------:R-:W-:Y:S05]  /*55e0*/  BSYNC B0 ;  /* 0x0000000000007941 */ /* 0x000fea0003800000 */
.L_x_19417:
[----:B------:R-:W-:-:S05]  /*55f0*/  LOP3.LUT R5, R0, R5, RZ, 0xfc, !PT ;  /* 0x0000000500057212 */ /* 0x000fca00078efcff */
[----:B------:R0:W-:Y:S01]  /*5600*/  STG.E.U8 [R2.64], R5 ;  /* 0x0000000502007986 */ /* 0x0001e2000c101124 */
[----:B------:R-:W-:Y:S05]  /*5610*/  BRA `(.L_x_19405) ;  /* 0x000008a000007947 */ /* 0x000fea0003800000 */
.L_x_19416:
        /* <DEDUP_REMOVED lines=14> */
.L_x_19420:
[----:B------:R-:W-:Y:S01]  /*5700*/  IMAD.MOV.U32 R0, RZ, RZ, 0x7f ;  /* 0x0000007fff007424 */ /* 0x000fe200078e00ff */
[----:B------:R-:W-:-:S04]  /*5710*/  ISETP.GT.U32.AND P0, PT, R4, 0x7f800000, PT ;  /* 0x7f8000000400780c */ /* 0x000fc80003f04070 */
[----:B------:R-:W-:-:S04]  /*5720*/  SEL R0, R0, 0x7c, P0 ;  /* 0x0000007c00007807 */ /* 0x000fc80000000000 */
.L_x_19421:
[----:B------:R-:W-:Y:S05]  /*5730*/  BSYNC B0 ;  /* 0x0000000000007941 */ /* 0x000fea0003800000 */
.L_x_19419:
[----:B------:R-:W-:-:S04]  /*5740*/  LOP3.LUT R4, R5, 0x80000000, RZ, 0xc0, !PT ;  /* 0x8000000005047812 */ /* 0x000fc800078ec0ff */
[----:B------:R-:W-:-:S04]  /*5750*/  SHF.R.U32.HI R5, RZ, 0x18, R4 ;  /* 0x00000018ff057819 */ /* 0x000fc80000011604 */
[----:B------:R-:W-:-:S05]  /*5760*/  LOP3.LUT R5, R0, R5, RZ, 0xfc, !PT ;  /* 0x0000000500057212 */ /* 0x000fca00078efcff */
[----:B------:R0:W-:Y:S01]  /*5770*/  STG.E.U8 [R2.64], R5 ;  /* 0x0000000502007986 */ /* 0x0001e2000c101124 */
[----:B------:R-:W-:Y:S05]  /*5780*/  BRA `(.L_x_19405) ;  /* 0x0000073000007947 */ /* 0x000fea0003800000 */
.L_x_19415:
[----:B------:R-:W-:-:S04]  /*5790*/  LOP3.LUT R24, R24, 0xff, RZ, 0xc0, !PT ;  /* 0x000000ff18187812 */ /* 0x000fc800078ec0ff */
[----:B------:R-:W0:Y:S02]  /*57a0*/  I2F.U16 R0, R24 ;  /* 0x0000001800007306 */ /* 0x000e240000101000 */
[----:B0-----:R-:W-:-:S05]  /*57b0*/  F2FP.BF16.PACK_AB R0, RZ, R0 ;  /* 0x00000000ff00723e */ /* 0x001fca00000010ff */
[----:B------:R0:W-:Y:S01]  /*57c0*/  STG.E.U16 [R2.64], R0 ;  /* 0x0000000002007986 */ /* 0x0001e2000c101524 */
[----:B------:R-:W-:Y:S05]  /*57d0*/  BRA `(.L_x_19405) ;  /* 0x000006e000007947 */ /* 0x000fea0003800000 */
.L_x_19412:
        /* <DEDUP_REMOVED lines=11> */
.L_x_19424:
        /* <DEDUP_REMOVED lines=18> */
.L_x_19427:
[----:B------:R-:W-:-:S04]  /*59b0*/  LOP3.LUT R0, R7, 0x80000000, RZ, 0xc0, !PT ;  /* 0x8000000007007812 */ /* 0x000fc800078ec0ff */
[----:B------:R-:W-:-:S04]  /*59c0*/  SHF.R.U32.HI R5, RZ, 0x18, R0 ;  /* 0x00000018ff057819 */ /* 0x000fc80000011600 */
[----:B------:R-:W-:-:S04]  /*59d0*/  LOP3.LUT R4, R4, R5, RZ, 0xfc, !PT ;  /* 0x0000000504047212 */ /* 0x000fc800078efcff */
[----:B------:R-:W-:Y:S02]  /*59e0*/  PRMT R0, R4, 0x7610, R0 ;  /* 0x0000761004007816 */ /* 0x000fe40000000000 */
.L_x_19426:
[----:B------:R-:W-:Y:S05]  /*59f0*/  BSYNC B0 ;  /* 0x0000000000007941 */ /* 0x000fea0003800000 */
.L_x_19425:
[----:B------:R0:W-:Y:S01]  /*5a00*/  STG.E.U8 [R2.64], R0 ;  /* 0x0000000002007986 */ /* 0x0001e2000c101124 */
[----:B------:R-:W-:Y:S05]  /*5a10*/  BRA `(.L_x_19405) ;  /* 0x000004a000007947 */ /* 0x000fea0003800000 */
.L_x_19423:
        /* <DEDUP_REMOVED lines=18> */
.L_x_19430:
[----:B------:R-:W-:-:S04]  /*5b40*/  LOP3.LUT R0, R7, 0x80000000, RZ, 0xc0, !PT ;  /* 0x8000000007007812 */ /* 0x000fc800078ec0ff */
[----:B------:R-:W-:-:S04]  /*5b50*/  SHF.R.U32.HI R5, RZ, 0x18, R0 ;  /* 0x00000018ff057819 */ /* 0x000fc80000011600 */
[----:B------:R-:W-:-:S04]  /*5b60*/  LOP3.LUT R4, R4, R5, RZ, 0xfc, !PT ;  /* 0x0000000504047212 */ /* 0x000fc800078efcff */
[----:B------:R-:W-:Y:S02]  /*5b70*/  PRMT R0, R4, 0x7610, R0 ;  /* 0x0000761004007816 */ /* 0x000fe40000000000 */
.L_x_19429:
[----:B------:R-:W-:Y:S05]  /*5b80*/  BSYNC B0 ;  /* 0x0000000000007941 */ /* 0x000fea0003800000 */
.L_x_19428:
[----:B------:R0:W-:Y:S01]  /*5b90*/  STG.E.U8 [R2.64], R0 ;  /* 0x0000000002007986 */ /* 0x0001e2000c101124 */
[----:B------:R-:W-:Y:S05]  /*5ba0*/  BRA `(.L_x_19405) ;  /* 0x0000031000007947 */ /* 0x000fea0003800000 */
.L_x_19422:
        /* <DEDUP_REMOVED lines=23> */
.L_x_19404:
        /* <DEDUP_REMOVED lines=20> */
.L_x_19432:
[----:B------:R-:W-:Y:S01]  /*5e60*/  LOP3.LUT R24, R24, 0xff, RZ, 0xc0, !PT ;  /* 0x000000ff18187812 */ /* 0x000fe200078ec0ff */
[----:B------:R-:W-:-:S05]  /*5e70*/  IMAD.MOV.U32 R25, RZ, RZ, RZ ;  /* 0x000000ffff197224 */ /* 0x000fca00078e00ff */
[----:B------:R0:W-:Y:S01]  /*5e80*/  STG.E.64 [R2.64], R24 ;  /* 0x0000001802007986 */ /* 0x0001e2000c101b24 */
[----:B------:R-:W-:Y:S05]  /*5e90*/  BRA `(.L_x_19405) ;  /* 0x0000002000007947 */ /* 0x000fea0003800000 */
.L_x_19431:
[----:B------:R-:W-:-:S05]  /*5ea0*/  LOP3.LUT R5, R24, 0xff, RZ, 0xc0, !PT ;  /* 0x000000ff18057812 */ /* 0x000fca00078ec0ff */
[----:B------:R0:W-:Y:S02]  /*5eb0*/  STG.E [R2.64], R5 ;  /* 0x0000000502007986 */ /* 0x0001e4000c101924 */
.L_x_19405:
        /* <DEDUP_REMOVED lines=21> */
.L_x_19436:
[----:B------:R0:W-:Y:S01]  /*6010*/  STG.E.U8 [R2.64], R23 ;  /* 0x0000001702007986 */ /* 0x0001e2000c101124 */
[----:B------:R-:W-:Y:S05]  /*6020*/  BRA `(.L_x_19438) ;  /* 0x00000e9000007947 */ /* 0x000fea0003800000 */
.L_x_19435:
        /* <DEDUP_REMOVED lines=10> */
.L_x_19440:
[----:B------:R-:W-:-:S05]  /*60d0*/  LOP3.LUT R23, R23, 0xff, RZ, 0xc0, !PT ;  /* 0x000000ff17177812 */ /* 0x000fca00078ec0ff */
[----:B------:R0:W-:Y:S01]  /*60e0*/  STG.E [R2.64], R23 ;  /* 0x0000001702007986 */ /* 0x0001e2000c101924 */
[----:B------:R-:W-:Y:S05]  /*60f0*/  BRA `(.L_x_19438) ;  /* 0x00000dc000007947 */ /* 0x000fea0003800000 */
.L_x_19439:
[----:B------:R-:W-:-:S05]  /*6100*/  LOP3.LUT R23, R23, 0xff, RZ, 0xc0, !PT ;  /* 0x000000ff17177812 */ /* 0x000fca00078ec0ff */
[----:B------:R0:W-:Y:S01]  /*6110*/  STG.E.U16 [R2.64], R23 ;  /* 0x0000001702007986 */ /* 0x0001e2000c101524 */
[----:B------:R-:W-:Y:S05]  /*6120*/  BRA `(.L_x_19438) ;  /* 0x00000d9000007947 */ /* 0x000fea0003800000 */
.L_x_19434:
        /* <DEDUP_REMOVED lines=10> */
.L_x_19442:
[----:B------:R-:W-:-:S04]  /*61d0*/  LOP3.LUT R23, R23, 0xff, RZ, 0xc0, !PT ;  /* 0x000000ff17177812 */ /* 0x000fc800078ec0ff */
[----:B------:R-:W0:Y:S02]  /*61e0*/  I2F.U16 R0, R23 ;  /* 0x0000001700007306 */ /* 0x000e240000101000 */
[----:B0-----:R-:W-:-:S05]  /*61f0*/  F2FP.PACK_AB R0, RZ, R0 ;  /* 0x00000000ff00723e */ /* 0x001fca00000000ff */
[----:B------:R0:W-:Y:S01]  /*6200*/  STG.E.U16 [R2.64], R0 ;  /* 0x0000000002007986 */ /* 0x0001e2000c101524 */
[----:B------:R-:W-:Y:S05]  /*6210*/  BRA `(.L_x_19438) ;  /* 0x00000ca000007947 */ /* 0x000fea0003800000 */
.L_x_19441:
        /* <DEDUP_REMOVED lines=11> */
.L_x_19444:
[----:B------:R-:W-:-:S06]  /*62d0*/  LOP3.LUT R23, R23, 0xff, RZ, 0xc0, !PT ;  /* 0x000000ff17177812 */ /* 0x000fcc00078ec0ff */
[----:B------:R-:W0:Y:S02]  /*62e0*/  I2F.U16 R23, R23 ;  /* 0x0000001700177306 */ /* 0x000e240000101000 */
[----:B0-----:R-:W-:-:S04]  /*62f0*/  F2FP.PACK_AB R5, RZ, R23 ;  /* 0x00000017ff05723e */ /* 0x001fc800000000ff */
[----:B------:R-:W-:-:S05]  /*6300*/  PRMT R5, R5, 0x5410, RZ ;  /* 0x0000541005057816 */ /* 0x000fca00000000ff */
[----:B------:R0:W-:Y:S01]  /*6310*/  STG.E [R2.64], R5 ;  /* 0x0000000502007986 */ /* 0x0001e2000c101924 */
[----:B------:R-:W-:Y:S05]  /*6320*/  BRA `(.L_x_19438) ;  /* 0x00000b9000007947 */ /* 0x000fea0003800000 */
.L_x_19443:
[----:B------:R-:W-:-:S06]  /*6330*/  LOP3.LUT R4, R23, 0xff, RZ, 0xc0, !PT ;  /* 0x000000ff17047812 */ /* 0x000fcc00078ec0ff */
[----:B------:R-:W0:Y:S02]  /*6340*/  I2F.F64.U16 R4, R4 ;  /* 0x0000000400047312 */ /* 0x000e240000101800 */
[----:B0-----:R0:W-:Y:S01]  /*6350*/  STG.E.64 [R2.64], R4 ;  /* 0x0000000402007986 */ /* 0x0011e2000c101b24 */
[----:B------:R-:W-:Y:S05]  /*6360*/  BRA `(.L_x_19438) ;  /* 0x00000b5000007947 */ /* 0x000fea0003800000 */
.L_x_19433:
        /* <DEDUP_REMOVED lines=12> */
.L_x_19447:
[----:B------:R-:W-:Y:S01]  /*6430*/  LOP3.LUT R4, R23, 0xff, RZ, 0xc0, !PT ;  /* 0x000000ff17047812 */ /* 0x000fe200078ec0ff */
[----:B------:R-:W-:-:S05]  /*6440*/  CS2R R6, SRZ ;  /* 0x0000000000067805 */ /* 0x000fca000001ff00 */
[----:B------:R-:W0:Y:S02]  /*6450*/  I2F.F64.U16 R4, R4 ;  /* 0x0000000400047312 */ /* 0x000e240000101800 */
[----:B0-----:R0:W-:Y:S01]  /*6460*/  STG.E.128 [R2.64], R4 ;  /* 0x0000000402007986 */ /* 0x0011e2000c101d24 */
[----:B------:R-:W-:Y:S05]  /*6470*/  BRA `(.L_x_19438) ;  /* 0x00000a4000007947 */ /* 0x000fea0003800000 */
.L_x_19446:
        /* <DEDUP_REMOVED lines=22> */
.L_x_19451:
[----:B------:R-:W-:Y:S05]  /*65e0*/  BSYNC B0 ;  /* 0x0000000000007941 */ /* 0x000fea0003800000 */
.L_x_19450:
[----:B------:R-:W-:-:S05]  /*65f0*/  LOP3.LUT R5, R0, R5, RZ, 0xfc, !PT ;  /* 0x0000000500057212 */ /* 0x000fca00078efcff */
[----:B------:R0:W-:Y:S01]  /*6600*/  STG.E.U8 [R2.64], R5 ;  /* 0x0000000502007986 */ /* 0x0001e2000c101124 */
[----:B------:R-:W-:Y:S05]  /*6610*/  BRA `(.L_x_19438) ;  /* 0x000008a000007947 */ /* 0x000fea0003800000 */
.L_x_19449:
        /* <DEDUP_REMOVED lines=14> */
.L_x_19453:
[----:B------:R-:W-:Y:S01]  /*6700*/  IMAD.MOV.U32 R0, RZ, RZ, 0x7f ;  /* 0x0000007fff007424 */ /* 0x000fe200078e00ff */
[----:B------:R-:W-:-:S04]  /*6710*/  ISETP.GT.U32.AND P0, PT, R4, 0x7f800000, PT ;  /* 0x7f8000000400780c */ /* 0x000fc80003f04070 */
[----:B------:R-:W-:-:S04]  /*6720*/  SEL R0, R0, 0x7c, P0 ;  /* 0x0000007c00007807 */ /* 0x000fc80000000000 */
.L_x_19454:
[----:B------:R-:W-:Y:S05]  /*6730*/  BSYNC B0 ;  /* 0x0000000000007941 */ /* 0x000fea0003800000 */
.L_x_19452:
[----:B------:R-:W-:-:S04]  /*6740*/  LOP3.LUT R4, R23, 0x80000000, RZ, 0xc0, !PT ;  /* 0x8000000017047812 */ /* 0x000fc800078ec0ff */
[----:B------:R-:W-:-:S04]  /*6750*/  SHF.R.U32.HI R5, RZ, 0x18, R4 ;  /* 0x00000018ff057819 */ /* 0x000fc80000011604 */
[----:B------:R-:W-:-:S05]  /*6760*/  LOP3.LUT R5, R0, R5, RZ, 0xfc, !PT ;  /* 0x0000000500057212 */ /* 0x000fca00078efcff */
[----:B------:R0:W-:Y:S01]  /*6770*/  STG.E.U8 [R2.64], R5 ;  /* 0x0000000502007986 */ /* 0x0001e2000c101124 */
[----:B------:R-:W-:Y:S05]  /*6780*/  BRA `(.L_x_19438) ;  /* 0x0000073000007947 */ /* 0x000fea0003800000 */
.L_x_19448:
[----:B------:R-:W-:-:S04]  /*6790*/  LOP3.LUT R23, R23, 0xff, RZ, 0xc0, !PT ;  /* 0x000000ff17177812 */ /* 0x000fc800078ec0ff */
[----:B------:R-:W0:Y:S02]  /*67a0*/  I2F.U16 R0, R23 ;  /* 0x0000001700007306 */ /* 0x000e240000101000 */
[----:B0-----:R-:W-:-:S05]  /*67b0*/  F2FP.BF16.PACK_AB R0, RZ, R0 ;  /* 0x00000000ff00723e */ /* 0x001fca00000010ff */
[----:B------:R0:W-:Y:S01]  /*67c0*/  STG.E.U16 [R2.64], R0 ;  /* 0x0000000002007986 */ /* 0x0001e2000c101524 */
[----:B------:R-:W-:Y:S05]  /*67d0*/  BRA `(.L_x_19438) ;  /* 0x000006e000007947 */ /* 0x000fea0003800000 */
.L_x_19445:
        /* <DEDUP_REMOVED lines=11> */
.L_x_19457:
        /* <DEDUP_REMOVED lines=18> */
.L_x_19460:
[----:B------:R-:W-:-:S04]  /*69b0*/  LOP3.LUT R0, R23, 0x80000000, RZ, 0xc0, !PT ;  /* 0x8000000017007812 */ /* 0x000fc800078ec0ff */
[----:B------:R-:W-:-:S04]  /*69c0*/  SHF.R.U32.HI R5, RZ, 0x18, R0 ;  /* 0x00000018ff057819 */ /* 0x000fc80000011600 */
[----:B------:R-:W-:-:S04]  /*69d0*/  LOP3.LUT R4, R4, R5, RZ, 0xfc, !PT ;  /* 0x0000000504047212 */ /* 0x000fc800078efcff */
[----:B------:R-:W-:Y:S02]  /*69e0*/  PRMT R0, R4, 0x7610, R0 ;  /* 0x0000761004007816 */ /* 0x000fe40000000000 */
.L_x_19459:
[----:B------:R-:W-:Y:S05]  /*69f0*/  BSYNC B0 ;  /* 0x0000000000007941 */ /* 0x000fea0003800000 */
.L_x_19458:
[----:B------:R0:W-:Y:S01]  /*6a00*/  STG.E.U8 [R2.64], R0 ;  /* 0x0000000002007986 */ /* 0x0001e2000c101124 */
[----:B------:R-:W-:Y:S05]  /*6a10*/  BRA `(.L_x_19438) ;  /* 0x000004a000007947 */ /* 0x000fea0003800000 */
.L_x_19456:
        /* <DEDUP_REMOVED lines=18> */
.L_x_19463:
[----:B------:R-:W-:-:S04]  /*6b40*/  LOP3.LUT R0, R23, 0x80000000, RZ, 0xc0, !PT ;  /* 0x8000000017007812 */ /* 0x000fc800078ec0ff */
[----:B------:R-:W-:-:S04]  /*6b50*/  SHF.R.U32.HI R5, RZ, 0x18, R0 ;  /* 0x00000018ff057819 */ /* 0x000fc80000011600 */
[----:B------:R-:W-:-:S04]  /*6b60*/  LOP3.LUT R4, R4, R5, RZ, 0xfc, !PT ;  /* 0x0000000504047212 */ /* 0x000fc800078efcff */
[----:B------:R-:W-:Y:S02]  /*6b70*/  PRMT R0, R4, 0x7610, R0 ;  /* 0x0000761004007816 */ /* 0x000fe40000000000 */
.L_x_19462:
[----:B------:R-:W-:Y:S05]  /*6b80*/  BSYNC B0 ;  /* 0x0000000000007941 */ /* 0x000fea0003800000 */
.L_x_19461:
[----:B------:R0:W-:Y:S01]  /*6b90*/  STG.E.U8 [R2.64], R0 ;  /* 0x0000000002007986 */ /* 0x0001e2000c101124 */
[----:B------:R-:W-:Y:S05]  /*6ba0*/  BRA `(.L_x_19438) ;  /* 0x0000031000007947 */ /* 0x000fea0003800000 */
.L_x_19455:
        /* <DEDUP_REMOVED lines=23> */
.L_x_19437:
        /* <DEDUP_REMOVED lines=20> */
.L_x_19465:
[----:B------:R-:W-:Y:S01]  /*6e60*/  LOP3.LUT R4, R23, 0xff, RZ, 0xc0, !PT ;  /* 0x000000ff17047812 */ /* 0x000fe200078ec0ff */
[----:B------:R-:W-:-:S05]  /*6e70*/  IMAD.MOV.U32 R5, RZ, RZ, RZ ;  /* 0x000000ffff057224 */ /* 0x000fca00078e00ff */
[----:B------:R0:W-:Y:S01]  /*6e80*/  STG.E.64 [R2.64], R4 ;  /* 0x0000000402007986 */ /* 0x0001e2000c101b24 */
[----:B------:R-:W-:Y:S05]  /*6e90*/  BRA `(.L_x_19438) ;  /* 0x0000002000007947 */ /* 0x000fea0003800000 */
.L_x_19464:
[----:B------:R-:W-:-:S05]  /*6ea0*/  LOP3.LUT R23, R23, 0xff, RZ, 0xc0, !PT ;  /* 0x000000ff17177812 */ /* 0x000fca00078ec0ff */
[----:B------:R0:W-:Y:S02]  /*6eb0*/  STG.E [R2.64], R23 ;  /* 0x0000001702007986 */ /* 0x0001e4000c101924 */
.L_x_19438:
[----:B------:R-:W-:Y:S02]  /*6ec0*/  IADD3 R18, R18, 0x80, RZ ;  /* 0x0000008012127810 */ /* 0x000fe40007ffe0ff */
.L_x_19399:
[----:B------:R-:W-:Y:S05]  /*6ed0*/  BSYNC B6 ;  /* 0x0000000000067941 */ /* 0x000fea0003800000 */
.L_x_19398:
        /* <DEDUP_REMOVED lines=19> */
.L_x_19469:
[----:B------:R-:W-:Y:S01]  /*7010*/  STG.E.U8 [R2.64], R22 ;  /* 0x0000001602007986 */ /* 0x000fe2000c101124 */
[----:B------:R-:W-:Y:S05]  /*7020*/  EXIT ;  /* 0x000000000000794d */ /* 0x000fea0003800000 */
.L_x_19468:
        /* <DEDUP_REMOVED lines=10> */
.L_x_19472:
[----:B------:R-:W-:-:S05]  /*70d0*/  LOP3.LUT R5, R22, 0xff, RZ, 0xc0, !PT ;  /* 0x000000ff16057812 */ /* 0x000fca00078ec0ff */
[----:B------:R-:W-:Y:S01]  /*70e0*/  STG.E [R2.64], R5 ;  /* 0x0000000502007986 */ /* 0x000fe2000c101924 */
[----:B------:R-:W-:Y:S05]  /*70f0*/  EXIT ;  /* 0x000000000000794d */ /* 0x000fea0003800000 */
.L_x_19471:
[----:B------:R-:W-:-:S05]  /*7100*/  LOP3.LUT R5, R22, 0xff, RZ, 0xc0, !PT ;  /* 0x000000ff16057812 */ /* 0x000fca00078ec0ff */
[----:B------:R-:W-:Y:S01]  /*7110*/  STG.E.U16 [R2.64], R5 ;  /* 0x0000000502007986 */ /* 0x000fe2000c101524 */
[----:B------:R-:W-:Y:S05]  /*7120*/  EXIT ;  /* 0x000000000000794d */ /* 0x000fea0003800000 */
.L_x_19467:
        /* <DEDUP_REMOVED lines=10> */
.L_x_19474:
[----:B------:R-:W-:-:S04]  /*71d0*/  LOP3.LUT R22, R22, 0xff, RZ, 0xc0, !PT ;  /* 0x000000ff16167812 */ /* 0x000fc800078ec0ff */
[----:B------:R-:W0:Y:S02]  /*71e0*/  I2F.U16 R0, R22 ;  /* 0x0000001600007306 */ /* 0x000e240000101000 */
[----:B0-----:R-:W-:-:S05]  /*71f0*/  F2FP.PACK_AB R0, RZ, R0 ;  /* 0x00000000ff00723e */ /* 0x001fca00000000ff */
[----:B------:R-:W-:Y:S01]  /*7200*/  STG.E.U16 [R2.64], R0 ;  /* 0x0000000002007986 */ /* 0x000fe2000c101524 */
[----:B------:R-:W-:Y:S05]  /*7210*/  EXIT ;  /* 0x000000000000794d */ /* 0x000fea0003800000 */
.L_x_19473:
        /* <DEDUP_REMOVED lines=11> */
.L_x_19476:
[----:B------:R-:W-:-:S06]  /*72d0*/  LOP3.LUT R22, R22, 0xff, RZ, 0xc0, !PT ;  /* 0x000000ff16167812 */ /* 0x000fcc00078ec0ff */
[----:B------:R-:W0:Y:S02]  /*72e0*/  I2F.U16 R22, R22 ;  /* 0x0000001600167306 */ /* 0x000e240000101000 */
[----:B0-----:R-:W-:-:S04]  /*72f0*/  F2FP.PACK_AB R5, RZ, R22 ;  /* 0x00000016ff05723e */ /* 0x001fc800000000ff */
[----:B------:R-:W-:-:S05]  /*7300*/  PRMT R5, R5, 0x5410, RZ ;  /* 0x0000541005057816 */ /* 0x000fca00000000ff */
[----:B------:R-:W-:Y:S01]  /*7310*/  STG.E [R2.64], R5 ;  /* 0x0000000502007986 */ /* 0x000fe2000c101924 */
[----:B------:R-:W-:Y:S05]  /*7320*/  EXIT ;  /* 0x000000000000794d */ /* 0x000fea0003800000 */
.L_x_19475:
[----:B------:R-:W-:-:S06]  /*7330*/  LOP3.LUT R4, R22, 0xff, RZ, 0xc0, !PT ;  /* 0x000000ff16047812 */ /* 0x000fcc00078ec0ff */
[----:B------:R-:W0:Y:S02]  /*7340*/  I2F.F64.U16 R4, R4 ;  /* 0x0000000400047312 */ /* 0x000e240000101800 */
[----:B0-----:R-:W-:Y:S01]  /*7350*/  STG.E.64 [R2.64], R4 ;  /* 0x0000000402007986 */ /* 0x001fe2000c101b24 */
[----:B------:R-:W-:Y:S05]  /*7360*/  EXIT ;  /* 0x000000000000794d */ /* 0x000fea0003800000 */
.L_x_19466:
        /* <DEDUP_REMOVED lines=12> */
.L_x_19479:
[----:B------:R-:W-:Y:S01]  /*7430*/  LOP3.LUT R4, R22, 0xff, RZ, 0xc0, !PT ;  /* 0x000000ff16047812 */ /* 0x000fe200078ec0ff */
[----:B------:R-:W-:-:S05]  /*7440*/  CS2R R6, SRZ ;  /* 0x0000000000067805 */ /* 0x000fca000001ff00 */
[----:B------:R-:W0:Y:S02]  /*7450*/  I2F.F64.U16 R4, R4 ;  /* 0x0000000400047312 */ /* 0x000e240000101800 */
[----:B0-----:R-:W-:Y:S01]  /*7460*/  STG.E.128 [R2.64], R4 ;  /* 0x0000000402007986 */ /* 0x001fe2000c101d24 */
[----:B------:R-:W-:Y:S05]  /*7470*/  EXIT ;  /* 0x000000000000794d */ /* 0x000fea0003800000 */
.L_x_19478:
        /* <DEDUP_REMOVED lines=22> */
.L_x_19483:
[----:B------:R-:W-:Y:S05]  /*75e0*/  BSYNC B0 ;  /* 0x0000000000007941 */ /* 0x000fea0003800000 */
.L_x_19482:
[----:B------:R-:W-:-:S05]  /*75f0*/  LOP3.LUT R5, R0, R5, RZ, 0xfc, !PT ;  /* 0x0000000500057212 */ /* 0x000fca00078efcff */
[----:B------:R-:W-:Y:S01]  /*7600*/  STG.E.U8 [R2.64], R5 ;  /* 0x0000000502007986 */ /* 0x000fe2000c101124 */
[----:B------:R-:W-:Y:S05]  /*7610*/  EXIT ;  /* 0x000000000000794d */ /* 0x000fea0003800000 */
.L_x_19481:
        /* <DEDUP_REMOVED lines=14> */
.L_x_19485:
[----:B------:R-:W-:Y:S01]  /*7700*/  IMAD.MOV.U32 R0, RZ, RZ, 0x7f ;  /* 0x0000007fff007424 */ /* 0x000fe200078e00ff */
[----:B------:R-:W-:-:S04]  /*7710*/  ISETP.GT.U32.AND P0, PT, R4, 0x7f800000, PT ;  /* 0x7f8000000400780c */ /* 0x000fc80003f04070 */
[----:B------:R-:W-:-:S04]  /*7720*/  SEL R0, R0, 0x7c, P0 ;  /* 0x0000007c00007807 */ /* 0x000fc80000000000 */
.L_x_19486:
[----:B------:R-:W-:Y:S05]  /*7730*/  BSYNC B0 ;  /* 0x0000000000007941 */ /* 0x000fea0003800000 */
.L_x_19484:
[----:B------:R-:W-:-:S04]  /*7740*/  LOP3.LUT R4, R5, 0x80000000, RZ, 0xc0, !PT ;  /* 0x8000000005047812 */ /* 0x000fc800078ec0ff */
[----:B------:R-:W-:-:S04]  /*7750*/  SHF.R.U32.HI R5, RZ, 0x18, R4 ;  /* 0x00000018ff057819 */ /* 0x000fc80000011604 */
[----:B------:R-:W-:-:S05]  /*7760*/  LOP3.LUT R5, R0, R5, RZ, 0xfc, !PT ;  /* 0x0000000500057212 */ /* 0x000fca00078efcff */
[----:B------:R-:W-:Y:S01]  /*7770*/  STG.E.U8 [R2.64], R5 ;  /* 0x0000000502007986 */ /* 0x000fe2000c101124 */
[----:B------:R-:W-:Y:S05]  /*7780*/  EXIT ;  /* 0x000000000000794d */ /* 0x000fea0003800000 */
.L_x_19480:
[----:B------:R-:W-:-:S04]  /*7790*/  LOP3.LUT R22, R22, 0xff, RZ, 0xc0, !PT ;  /* 0x000000ff16167812 */ /* 0x000fc800078ec0ff */
[----:B------:R-:W0:Y:S02]  /*77a0*/  I2F.U16 R0, R22 ;  /* 0x0000001600007306 */ /* 0x000e240000101000 */
[----:B0-----:R-:W-:-:S05]  /*77b0*/  F2FP.BF16.PACK_AB R0, RZ, R0 ;  /* 0x00000000ff00723e */ /* 0x001fca00000010ff */
[----:B------:R-:W-:Y:S01]  /*77c0*/  STG.E.U16 [R2.64], R0 ;  /* 0x0000000002007986 */ /* 0x000fe2000c101524 */
[----:B------:R-:W-:Y:S05]  /*77d0*/  EXIT ;  /* 0x000000000000794d */ /* 0x000fea0003800000 */
.L_x_19477:
        /* <DEDUP_REMOVED lines=11> */
.L_x_19489:
        /* <DEDUP_REMOVED lines=18> */
.L_x_19492:
[----:B------:R-:W-:-:S04]  /*79b0*/  LOP3.LUT R0, R7, 0x80000000, RZ, 0xc0, !PT ;  /* 0x8000000007007812 */ /* 0x000fc800078ec0ff */
[----:B------:R-:W-:-:S04]  /*79c0*/  SHF.R.U32.HI R5, RZ, 0x18, R0 ;  /* 0x00000018ff057819 */ /* 0x000fc80000011600 */
[----:B------:R-:W-:-:S04]  /*79d0*/  LOP3.LUT R4, R4, R5, RZ, 0xfc, !PT ;  /* 0x0000000504047212 */ /* 0x000fc800078efcff */
[----:B------:R-:W-:Y:S02]  /*79e0*/  PRMT R0, R4, 0x7610, R0 ;  /* 0x0000761004007816 */ /* 0x000fe40000000000 */
.L_x_19491:
[----:B------:R-:W-:Y:S05]  /*79f0*/  BSYNC B0 ;  /* 0x0000000000007941 */ /* 0x000fea0003800000 */
.L_x_19490:
[----:B------:R-:W-:Y:S01]  /*7a00*/  STG.E.U8 [R2.64], R0 ;  /* 0x0000000002007986 */ /* 0x000fe2000c101124 */
[----:B------:R-:W-:Y:S05]  /*7a10*/  EXIT ;  /* 0x000000000000794d */ /* 0x000fea0003800000 */
.L_x_19488:
        /* <DEDUP_REMOVED lines=18> */
.L_x_19495:
[----:B------:R-:W-:-:S04]  /*7b40*/  LOP3.LUT R0, R7, 0x80000000, RZ, 0xc0, !PT ;  /* 0x8000000007007812 */ /* 0x000fc800078ec0ff */
[----:B------:R-:W-:-:S04]  /*7b50*/  SHF.R.U32.HI R5, RZ, 0x18, R0 ;  /* 0x00000018ff057819 */ /* 0x000fc80000011600 */
[----:B------:R-:W-:-:S04]  /*7b60*/  LOP3.LUT R4, R4, R5, RZ, 0xfc, !PT ;  /* 0x0000000504047212 */ /* 0x000fc800078efcff */
[----:B------:R-:W-:Y:S02]  /*7b70*/  PRMT R0, R4, 0x7610, R0 ;  /* 0x0000761004007816 */ /* 0x000fe40000000000 */
.L_x_19494:
[----:B------:R-:W-:Y:S05]  /*7b80*/  BSYNC B0 ;  /* 0x0000000000007941 */ /* 0x000fea0003800000 */
.L_x_19493:
[----:B------:R-:W-:Y:S01]  /*7b90*/  STG.E.U8 [R2.64], R0 ;  /* 0x0000000002007986 */ /* 0x000fe2000c101124 */
[----:B------:R-:W-:Y:S05]  /*7ba0*/  EXIT ;  /* 0x000000000000794d */ /* 0x000fea0003800000 */
.L_x_19487:
        /* <DEDUP_REMOVED lines=23> */
.L_x_19470:
        /* <DEDUP_REMOVED lines=20> */
.L_x_19497:
[----:B------:R-:W-:Y:S01]  /*7e60*/  LOP3.LUT R22, R22, 0xff, RZ, 0xc0, !PT ;  /* 0x000000ff16167812 */ /* 0x000fe200078ec0ff */
[----:B------:R-:W-:-:S05]  /*7e70*/  IMAD.MOV.U32 R23, RZ, RZ, RZ ;  /* 0x000000ffff177224 */ /* 0x000fca00078e00ff */
[----:B------:R-:W-:Y:S01]  /*7e80*/  STG.E.64 [R2.64], R22 ;  /* 0x0000001602007986 */ /* 0x000fe2000c101b24 */
[----:B------:R-:W-:Y:S05]  /*7e90*/  EXIT ;  /* 0x000000000000794d */ /* 0x000fea0003800000 */
.L_x_19496:
[----:B------:R-:W-:-:S05]  /*7ea0*/  LOP3.LUT R5, R22, 0xff, RZ, 0xc0, !PT ;  /* 0x000000ff16057812 */ /* 0x000fca00078ec0ff */
[----:B------:R-:W-:Y:S01]  /*7eb0*/  STG.E [R2.64], R5 ;  /* 0x0000000502007986 */ /* 0x000fe2000c101924 */
[----:B------:R-:W-:Y:S05]  /*7ec0*/  EXIT ;  /* 0x000000000000794d */ /* 0x000fea0003800000 */
.L_x_19498:
        /* <DEDUP_REMOVED lines=11> */
.L_x_30030:


//--------------------- .text._ZN2at6native18elementwise_kernelILi128ELi4EZNS0_22gpu_kernel_impl_nocastINS0_13AUnaryFunctorIhhhZZZNS0_21heaviside_kernel_cudaERNS_18TensorIteratorBaseEENKUlvE_clEvENKUlvE_clEvEUlhhE_EEEEvS5_RKT_EUliE_EEviT1_ --------------------------
	.section	.text._ZN2at6native18elementwise_kernelILi128ELi4EZNS0_22gpu_kernel_impl_nocastINS0_13AUnaryFunctorIhhhZZZNS0_21heaviside_kernel_cudaERNS_18TensorIteratorBaseEENKUlvE_clEvENKUlvE_clEvEUlhhE_EEEEvS5_RKT_EUliE_EEviT1_,"ax",@progbits
	.sectioninfo	@"SHI_REGISTERS=12"
	.align	128
        .global         _ZN2at6native18elementwise_kernelILi128ELi4EZNS0_22gpu_kernel_impl_nocastINS0_13AUnaryFunctorIhhhZZZNS0_21heaviside_kernel_cudaERNS_18TensorIteratorBaseEENKUlvE_clEvENKUlvE_clEvEUlhhE_EEEEvS5_RKT_EUliE_EEviT1_
        .type           _ZN2at6native18elementwise_kernelILi128ELi4EZNS0_22gpu_kernel_impl_nocastINS0_13AUnaryFunctorIhhhZZZNS0_21heaviside_kernel_cudaERNS_18TensorIteratorBaseEENKUlvE_clEvENKUlvE_clEvEUlhhE_EEEEvS5_RKT_EUliE_EEviT1_,@function
        .size           _ZN2at6native18elementwise_kernelILi128ELi4EZNS0_22gpu_kernel_impl_nocastINS0_13AUnaryFunctorIhhhZZZNS0_21heaviside_kernel_cudaERNS_18TensorIteratorBaseEENKUlvE_clEvENKUlvE_clEvEUlhhE_EEEEvS5_RKT_EUliE_EEviT1_,(.L_x_30031 - _ZN2at6native18elementwise_kernelILi128ELi4EZNS0_22gpu_kernel_impl_nocastINS0_13AUnaryFunctorIhhhZZZNS0_21heaviside_kernel_cudaERNS_18TensorIteratorBaseEENKUlvE_clEvENKUlvE_clEvEUlhhE_EEEEvS5_RKT_EUliE_EEviT1_)
        .other          _ZN2at6native18elementwise_kernelILi128ELi4EZNS0_22gpu_kernel_impl_nocastINS0_13AUnaryFunctorIhhhZZZNS0_21heaviside_kernel_cudaERNS_18TensorIteratorBaseEENKUlvE_clEvENKUlvE_clEvEUlhhE_EEEEvS5_RKT_EUliE_EEviT1_,@"STO_CUDA_ENTRY STV_DEFAULT"
_ZN2at6native18elementwise_kernelILi128ELi4EZNS0_22gpu_kernel_impl_nocastINS0_13AUnaryFunctorIhhhZZZNS0_21heaviside_kernel_cudaERNS_18TensorIteratorBaseEENKUlvE_clEvENKUlvE_clEvEUlhhE_EEEEvS5_RKT_EUliE_EEviT1_:
.text._ZN2at6native18elementwise_kernelILi128ELi4EZNS0_22gpu_kernel_impl_nocastINS0_13AUnaryFunctorIhhhZZZNS0_21heaviside_kernel_cudaERNS_18TensorIteratorBaseEENKUlvE_clEvENKUlvE_clEvEUlhhE_EEEEvS5_RKT_EUliE_EEviT1_:
[----:B------:R-:W-:Y:S02]  /*0000*/  MOV R1, c[0x0][0x28] ;  /* 0x00000a0000017a02 */ /* 0x000fe40000000f00 */
[----:B------:R-:W0:Y:S01]  /*0010*/  S2R R0, SR_CTAID.X ;  /* 0x0000000000007919 */ /* 0x000e220000002500 */
[----:B------:R-:W-:Y:S01]  /*0020*/  ULDC.64 UR4, c[0x0][0x118] ;  /* 0x0000460000047ab9 */ /* 0x000fe20000000a00 */
[----:B------:R-:W-:Y:S01]  /*0030*/  BSSY B0, `(.L_x_19499) ;  /* 0x00000f3000007945 */ /* 0x000fe20003800000 */
[----:B------:R-:W-:Y:S01]  /*0040*/  ULDC.U8 UR6, c[0x0][0x371] ;  /* 0x0000dc4000067ab9 */ /* 0x000fe20000000000 */
        /* <DEDUP_REMOVED lines=230> */
[----:B------:R-:W-:-:S02]  /*0eb0*/  @P0 IMAD R3, R6, c[0x0][0x35c], R3 ;  /* 0x0000d70006030a24 */ /* 0x000fc400078e0203 */
.L_x_19501:
[----:B------:R-:W-:Y:S02]  /*0ec0*/  ISETP.NE.AND P1, PT, RZ, UR6, PT ;  /* 0x00000006ff007c0c */ /* 0x000fe4000bf25270 */
[----:B------:R-:W-:-:S02]  /*0ed0*/  ISETP.NE.AND P0, PT, RZ, UR6, PT ;  /* 0x00000006ff007c0c */ /* 0x000fc4000bf05270 */
[----:B------:R-:W-:Y:S02]  /*0ee0*/  IADD3 R4, P2, R3, c[0x0][0x368], RZ ;  /* 0x0000da0003047a10 */ /* 0x000fe40007f5e0ff */
[----:B------:R-:W-:Y:S02]  /*0ef0*/  SEL R7, RZ, 0x1, !P0 ;  /* 0x00000001ff077807 */ /* 0x000fe40004000000 */
[----:B------:R-:W-:-:S05]  /*0f00*/  IADD3.X R5, RZ, c[0x0][0x36c], RZ, P2, !PT ;  /* 0x0000db00ff057a10 */ /* 0x000fca00017fe4ff */
[----:B------:R-:W2:Y:S01]  /*0f10*/  @!P1 LDG.E.U8 R7, [R4.64] ;  /* 0x0000000404079981 */ /* 0x000ea2000c1e1100 */
[----:B------:R-:W-:Y:S02]  /*0f20*/  IADD3 R2, P0, R2, c[0x0][0x360], RZ ;  /* 0x0000d80002027a10 */ /* 0x000fe40007f1e0ff */
[----:B------:R-:W-:Y:S02]  /*0f30*/  IADD3 R0, R0, 0x80, RZ ;  /* 0x0000008000007810 */ /* 0x000fe40007ffe0ff */
[----:B------:R-:W-:-:S05]  /*0f40*/  IADD3.X R3, RZ, c[0x0][0x364], RZ, P0, !PT ;  /* 0x0000d900ff037a10 */ /* 0x000fca00007fe4ff */
[----:B--2---:R0:W-:Y:S04]  /*0f50*/  STG.E.U8 [R2.64], R7 ;  /* 0x0000000702007986 */ /* 0x0041e8000c101104 */
.L_x_19500:
[----:B------:R-:W-:Y:S05]  /*0f60*/  BSYNC B0 ;  /* 0x0000000000007941 */ /* 0x000fea0003800000 */
.L_x_19499:
        /* <DEDUP_REMOVED lines=230> */
.L_x_19504:
[----:B------:R-:W-:Y:S02]  /*1dd0*/  ISETP.NE.AND P2, PT, RZ, UR6, PT ;  /* 0x00000006ff007c0c */ /* 0x000fe4000bf45270 */
[----:B------:R-:W-:Y:S02]  /*1de0*/  IADD3 R4, P0, R3, c[0x0][0x368], RZ ;  /* 0x0000da0003047a10 */ /* 0x000fe40007f1e0ff */
[----:B------:R-:W-:-:S03]  /*1df0*/  ISETP.NE.AND P1, PT, RZ, UR6, PT ;  /* 0x00000006ff007c0c */ /* 0x000fc6000bf25270 */
[----:B------:R-:W-:Y:S01]  /*1e00*/  IMAD.X R5, RZ, RZ, c[0x0][0x36c], P0 ;  /* 0x0000db00ff057624 */ /* 0x000fe200000e06ff */
[----:B------:R-:W-:-:S06]  /*1e10*/  SEL R7, RZ, 0x1, !P1 ;  /* 0x00000001ff077807 */ /* 0x000fcc0004800000 */
        /* <DEDUP_REMOVED lines=233> */
[----:B------:R-:W-:Y:S02]  /*2cb0*/  @P0 IMAD R3, R6, c[0x0][0x35c], R3 ;  /* 0x0000d70006030a24 */ /* 0x000fe400078e0203 */
.L_x_19505:
[----:B------:R-:W-:Y:S02]  /*2cc0*/  ISETP.NE.AND P2, PT, RZ, UR6, PT ;  /* 0x00000006ff007c0c */ /* 0x000fe4000bf45270 */
[----:B------:R-:W-:Y:S02]  /*2cd0*/  ISETP.NE.AND P1, PT, RZ, UR6, PT ;  /* 0x00000006ff007c0c */ /* 0x000fe4000bf25270 */
        /* <DEDUP_REMOVED lines=8> */
.L_x_19503:
[----:B------:R-:W-:Y:S05]  /*2d60*/  BSYNC B0 ;  /* 0x0000000000007941 */ /* 0x000fea0003800000 */
.L_x_19502:
        /* <DEDUP_REMOVED lines=229> */
.L_x_19506:
[----:B------:R-:W-:Y:S02]  /*3bc0*/  ISETP.NE.AND P2, PT, RZ, UR6, PT ;  /* 0x00000006ff007c0c */ /* 0x000fe4000bf45270 */
[----:B------:R-:W-:Y:S02]  /*3bd0*/  ISETP.NE.AND P1, PT, RZ, UR6, PT ;  /* 0x00000006ff007c0c */ /* 0x000fe4000bf25270 */
[----:B------:R-:W-:Y:S02]  /*3be0*/  IADD3 R4, P0, R3, c[0x0][0x368], RZ ;  /* 0x0000da0003047a10 */ /* 0x000fe40007f1e0ff */
[----:B------:R-:W-:Y:S02]  /*3bf0*/  SEL R7, RZ, 0x1, !P1 ;  /* 0x00000001ff077807 */ /* 0x000fe40004800000 */
[----:B------:R-:W-:-:S05]  /*3c00*/  IADD3.X R5, RZ, c[0x0][0x36c], RZ, P0, !PT ;  /* 0x0000db00ff057a10 */ /* 0x000fca00007fe4ff */
[----:B------:R-:W2:Y:S01]  /*3c10*/  @!P2 LDG.E.U8 R7, [R4.64] ;  /* 0x000000040407a981 */ /* 0x000ea2000c1e1100 */
[----:B------:R-:W-:-:S04]  /*3c20*/  IADD3 R2, P0, R2, c[0x0][0x360], RZ ;  /* 0x0000d80002027a10 */ /* 0x000fc80007f1e0ff */
[----:B------:R-:W-:-:S05]  /*3c30*/  IADD3.X R3, RZ, c[0x0][0x364], RZ, P0, !PT ;  /* 0x0000d900ff037a10 */ /* 0x000fca00007fe4ff */
[----:B--2---:R-:W-:Y:S01]  /*3c40*/  STG.E.U8 [R2.64], R7 ;  /* 0x0000000702007986 */ /* 0x004fe2000c101104 */
[----:B------:R-:W-:Y:S05]  /*3c50*/  EXIT ;  /* 0x000000000000794d */ /* 0x000fea0003800000 */
.L_x_19507:
        /* <DEDUP_REMOVED lines=10> */
.L_x_30031:


//--------------------- .text._ZN2at6native27unrolled_elementwise_kernelINS0_13AUnaryFunctorIhhhZZZNS0_21heaviside_kernel_cudaERNS_18TensorIteratorBaseEENKUlvE_clEvENKUlvE_clEvEUlhhE_EESt5arrayIPcLm2EELi4E23TrivialOffsetCalculatorILi1EjESD_NS0_6memory15LoadWithoutCastENSE_16StoreWithoutCastEEEviT_T0_T2_T3_T4_T5_ --------------------------
	.section	.text._ZN2at6native27unrolled_elementwise_kernelINS0_13AUnaryFunctorIhhhZZZNS0_21heaviside_kernel_cudaERNS_18TensorIteratorBaseEENKUlvE_clEvENKUlvE_clEvEUlhhE_EESt5arrayIPcLm2EELi4E23TrivialOffsetCalculatorILi1EjESD_NS0_6memory15LoadWithoutCastENSE_16StoreWithoutCastEEEviT_T0_T2_T3_T4_T5_,"ax",@progbits
	.sectioninfo	@"SHI_REGISTERS=19"
	.align	128
        .global         _ZN2at6native27unrolled_elementwise_kernelINS0_13AUnaryFunctorIhhhZZZNS0_21heaviside_kernel_cudaERNS_18TensorIteratorBaseEENKUlvE_clEvENKUlvE_clEvEUlhhE_EESt5arrayIPcLm2EELi4E23TrivialOffsetCalculatorILi1EjESD_NS0_6memory15LoadWithoutCastENSE_16StoreWithoutCastEEEviT_T0_T2_T3_T4_T5_
        .type           _ZN2at6native27unrolled_elementwise_kernelINS0_13AUnaryFunctorIhhhZZZNS0_21heaviside_kernel_cudaERNS_18TensorIteratorBaseEENKUlvE_clEvENKUlvE_clEvEUlhhE_EESt5arrayIPcLm2EELi4E23TrivialOffsetCalculatorILi1EjESD_NS0_6memory15LoadWithoutCastENSE_16StoreWithoutCastEEEviT_T0_T2_T3_T4_T5_,@function
        .size           _ZN2at6native27unrolled_elementwise_kernelINS0_13AUnaryFunctorIhhhZZZNS0_21heaviside_kernel_cudaERNS_18TensorIteratorBaseEENKUlvE_clEvENKUlvE_clEvEUlhhE_EESt5arrayIPcLm2EELi4E23TrivialOffsetCalculatorILi1EjESD_NS0_6memory15LoadWithoutCastENSE_16StoreWithoutCastEEEviT_T0_T2_T3_T4_T5_,(.L_x_30032 - _ZN2at6native27unrolled_elementwise_kernelINS0_13AUnaryFunctorIhhhZZZNS0_21heaviside_kernel_cudaERNS_18TensorIteratorBaseEENKUlvE_clEvENKUlvE_clEvEUlhhE_EESt5arrayIPcLm2EELi4E23TrivialOffsetCalculatorILi1EjESD_NS0_6memory15LoadWithoutCastENSE_16StoreWithoutCastEEEviT_T0_T2_T3_T4_T5_)
        .other          _ZN2at6native27unrolled_elementwise_kernelINS0_13AUnaryFunctorIhhhZZZNS0_21heaviside_kernel_cudaERNS_18TensorIteratorBaseEENKUlvE_clEvENKUlvE_clEvEUlhhE_EESt5arrayIPcLm2EELi4E23TrivialOffsetCalculatorILi1EjESD_NS0_6memory15LoadWithoutCastENSE_16StoreWithoutCastEEEviT_T0_T2_T3_T4_T5_,@"STO_CUDA_ENTRY STV_DEFAULT"
_ZN2at6native27unrolled_elementwise_kernelINS0_13AUnaryFunctorIhhhZZZNS0_21heaviside_kernel_cudaERNS_18TensorIteratorBaseEENKUlvE_clEvENKUlvE_clEvEUlhhE_EESt5arrayIPcLm2EELi4E23TrivialOffsetCalculatorILi1EjESD_NS0_6memory15LoadWithoutCastENSE_16StoreWithoutCastEEEviT_T0_T2_T3_T4_T5_:
.text._ZN2at6native27unrolled_elementwise_kernelINS0_13AUnaryFunctorIhhhZZZNS0_21heaviside_kernel_cudaERNS_18TensorIteratorBaseEENKUlvE_clEvENKUlvE_clEvEUlhhE_EESt5arrayIPcLm2EELi4E23TrivialOffsetCalculatorILi1EjESD_NS0_6memory15LoadWithoutCastENSE_16StoreWithoutCastEEEviT_T0_T2_T3_T4_T5_:
        /* <DEDUP_REMOVED lines=19> */
[----:B------:R-:W-:-:S09]  /*0130*/  PRMT R12, RZ, 0x7610, R12 ;  /* 0x00007610ff0c7816 */ /* 0x000fd2000000000c */
[----:B------:R-:W-:Y:S01]  /*0140*/  @!P1 IMAD R10, R2, 0x200, R3 ;  /* 0x00000200020a9824 */ /* 0x000fe200078e0203 */
[----:B------:R-:W-:-:S04]  /*0150*/  PRMT R14, RZ, 0x7610, R14 ;  /* 0x00007610ff0e7816 */ /* 0x000fc8000000000e */
[----:B------:R-:W-:Y:S01]  /*0160*/  @!P1 IADD3 R10, P4, R10, c[0x0][0x170], RZ ;  /* 0x00005c000a0a9a10 */ /* 0x000fe20007f9e0ff */
[----:B------:R-:W-:-:S04]  /*0170*/  @!P2 IMAD.X R7, RZ, RZ, c[0x0][0x174], P3 ;  /* 0x00005d00ff07a624 */ /* 0x000fc800018e06ff */
[----:B------:R-:W-:Y:S01]  /*0180*/  @!P1 IMAD.X R11, RZ, RZ, c[0x0][0x174], P4 ;  /* 0x00005d00ff0b9624 */ /* 0x000fe200020e06ff */
[----:B------:R1:W3:Y:S04]  /*0190*/  @!P2 LDG.E.U8 R12, [R6.64] ;  /* 0x00000004060ca981 */ /* 0x0002e8000c1e1100 */
[----:B------:R4:W3:Y:S01]  /*01a0*/  @!P1 LDG.E.U8 R14, [R10.64] ;  /* 0x000000040a0e9981 */ /* 0x0008e2000c1e1100 */
[----:B------:R-:W-:-:S04]  /*01b0*/  @!P1 IADD3 R3, R3, 0x80, RZ ;  /* 0x0000008003039810 */ /* 0x000fc80007ffe0ff */
[----:B------:R-:W-:Y:S02]  /*01c0*/  ISETP.GE.AND P1, PT, R3, R0, PT ;  /* 0x000000000300720c */ /* 0x000fe40003f26270 */
[----:B------:R-:W-:-:S11]  /*01d0*/  PRMT R13, RZ, 0x7610, R13 ;  /* 0x00007610ff0d7816 */ /* 0x000fd6000000000d */
[----:B------:R-:W-:-:S05]  /*01e0*/  @!P1 IMAD R8, R2, 0x200, R3 ;  /* 0x0000020002089824 */ /* 0x000fca00078e0203 */
[----:B------:R-:W-:Y:S01]  /*01f0*/  @!P1 IADD3 R8, P2, R8, c[0x0][0x170], RZ ;  /* 0x00005c0008089a10 */ /* 0x000fe20007f5e0ff */
[----:B------:R-:W-:-:S04]  /*0200*/  ULDC.U8 UR6, c[0x0][0x165] ;  /* 0x0000594000067ab9 */ /* 0x000fc80000000000 */
[----:B------:R-:W-:-:S05]  /*0210*/  @!P1 IMAD.X R9, RZ, RZ, c[0x0][0x174], P2 ;  /* 0x00005d00ff099624 */ /* 0x000fca00010e06ff */
[----:B------:R4:W5:Y:S01]  /*0220*/  @!P1 LDG.E.U8 R13, [R8.64] ;  /* 0x00000004080d9981 */ /* 0x000962000c1e1100 */
[----:B------:R-:W-:Y:S01]  /*0230*/  ISETP.NE.AND P1, PT, RZ, UR6, PT ;  /* 0x00000006ff007c0c */ /* 0x000fe2000bf25270 */
[----:B0-----:R-:W-:-:S03]  /*0240*/  @!P0 IMAD R4, R2, 0x200, R15 ;  /* 0x0000020002048824 */ /* 0x001fc600078e020f */
[----:B-1----:R-:W-:Y:S02]  /*0250*/  SEL R7, RZ, 0x1, !P1 ;  /* 0x00000001ff077807 */ /* 0x002fe40004800000 */
[----:B------:R-:W-:Y:S02]  /*0260*/  @!P0 IADD3 R4, P3, R4, c[0x0][0x168], RZ ;  /* 0x00005a0004048a10 */ /* 0x000fe40007f7e0ff */
[C---:B------:R-:W-:Y:S02]  /*0270*/  PRMT R3, R7.reuse, 0x7610, R3 ;  /* 0x0000761007037816 */ /* 0x040fe40000000003 */
[C---:B----4-:R-:W-:Y:S01]  /*0280*/  PRMT R10, R7.reuse, 0x7610, R10 ;  /* 0x00007610070a7816 */ /* 0x050fe2000000000a */
[----:B------:R-:W-:Y:S01]  /*0290*/  @!P0 IMAD.X R5, RZ, RZ, c[0x0][0x16c], P3 ;  /* 0x00005b00ff058624 */ /* 0x000fe200018e06ff */
[----:B------:R-:W-:Y:S02]  /*02a0*/  PRMT R9, R7, 0x7610, R9 ;  /* 0x0000761007097816 */ /* 0x000fe40000000009 */
[----:B------:R-:W-:-:S04]  /*02b0*/  @!P0 IADD3 R15, R15, 0x80, RZ ;  /* 0x000000800f0f8810 */ /* 0x000fc80007ffe0ff */
[----:B------:R-:W-:Y:S01]  /*02c0*/  ISETP.GE.AND P2, PT, R15, R0, PT ;  /* 0x000000000f00720c */ /* 0x000fe20003f46270 */
[----:B------:R-:W-:Y:S01]  /*02d0*/  BSSY B0, `(.L_x_19508) ;  /* 0x0000011000007945 */ /* 0x000fe20003800000 */
[----:B--2---:R-:W-:-:S05]  /*02e0*/  @!P1 PRMT R7, R16, 0x7610, R7 ;  /* 0x0000761010079816 */ /* 0x004fca0000000007 */
[----:B------:R0:W-:Y:S01]  /*02f0*/  @!P0 STG.E.U8 [R4.64], R7 ;  /* 0x0000000704008986 */ /* 0x0001e2000c101104 */
[----:B---3--:R-:W-:Y:S02]  /*0300*/  @!P1 PRMT R10, R12, 0x7610, R10 ;  /* 0x000076100c0a9816 */ /* 0x008fe4000000000a */
[----:B------:R-:W-:-:S03]  /*0310*/  @!P1 PRMT R3, R14, 0x7610, R3 ;  /* 0x000076100e039816 */ /* 0x000fc60000000003 */
        /* <DEDUP_REMOVED lines=12> */
.L_x_19509:
[----:B0-----:R-:W-:Y:S05]  /*03e0*/  BSYNC B0 ;  /* 0x0000000000007941 */ /* 0x001fea0003800000 */
.L_x_19508:
[----:B------:R-:W-:-:S13]  /*03f0*/  ISETP.GE.AND P0, PT, R15, R0, PT ;  /* 0x000000000f00720c */ /* 0x000fda0003f06270 */
[----:B------:R-:W-:Y:S05]  /*0400*/  @P0 EXIT ;  /* 0x000000000000094d */ /* 0x000fea0003800000 */
[----:B------:R-:W-:Y:S01]  /*0410*/  IMAD R2, R2, 0x200, R15 ;  /* 0x0000020002027824 */ /* 0x000fe200078e020f */
[----:B-----5:R-:W-:-:S04]  /*0420*/  @!P1 PRMT R9, R13, 0x7610, R9 ;  /* 0x000076100d099816 */ /* 0x020fc80000000009 */
[----:B------:R-:W-:-:S05]  /*0430*/  IADD3 R2, P0, R2, c[0x0][0x168], RZ ;  /* 0x00005a0002027a10 */ /* 0x000fca0007f1e0ff */
[----:B------:R-:W-:-:S05]  /*0440*/  IMAD.X R3, RZ, RZ, c[0x0][0x16c], P0 ;  /* 0x00005b00ff037624 */ /* 0x000fca00000e06ff */
[----:B------:R-:W-:Y:S01]  /*0450*/  STG.E.U8 [R2.64], R9 ;  /* 0x0000000902007986 */ /* 0x000fe2000c101104 */
[----:B------:R-:W-:Y:S05]  /*0460*/  EXIT ;  /* 0x000000000000794d */ /* 0x000fea0003800000 */
.L_x_19510:
        /* <DEDUP_REMOVED lines=9> */
.L_x_30032:


//--------------------- .text._ZN2at6native29vectorized_elementwise_kernelILi2ENS0_13AUnaryFunctorIhhhZZZNS0_21heaviside_kernel_cudaERNS_18TensorIteratorBaseEENKUlvE_clEvENKUlvE_clEvEUlhhE_EESt5arrayIPcLm2EEEEviT0_T1_ --------------------------
	.section	.text._ZN2at6native29vectorized_elementwise_kernelILi2ENS0_13AUnaryFunctorIhhhZZZNS0_21heaviside_kernel_cudaERNS_18TensorIteratorBaseEENKUlvE_clEvENKUlvE_clEvEUlhhE_EESt5arrayIPcLm2EEEEviT0_T1_,"ax",@progbits
	.sectioninfo	@"SHI_REGISTERS=27"
	.align	128
        .global         _ZN2at6native29vectorized_elementwise_kernelILi2ENS0_13AUnaryFunctorIhhhZZZNS0_21heaviside_kernel_cudaERNS_18TensorIteratorBaseEENKUlvE_clEvENKUlvE_clEvEUlhhE_EESt5arrayIPcLm2EEEEviT0_T1_
        .type           _ZN2at6native29vectorized_elementwise_kernelILi2ENS0_13AUnaryFunctorIhhhZZZNS0_21heaviside_kernel_cudaERNS_18TensorIteratorBaseEENKUlvE_clEvENKUlvE_clEvEUlhhE_EESt5arrayIPcLm2EEEEviT0_T1_,@function
        .size           _ZN2at6native29vectorized_elementwise_kernelILi2ENS0_13AUnaryFunctorIhhhZZZNS0_21heaviside_kernel_cudaERNS_18TensorIteratorBaseEENKUlvE_clEvENKUlvE_clEvEUlhhE_EESt5arrayIPcLm2EEEEviT0_T1_,(.L_x_30033 - _ZN2at6native29vectorized_elementwise_kernelILi2ENS0_13AUnaryFunctorIhhhZZZNS0_21heaviside_kernel_cudaERNS_18TensorIteratorBaseEENKUlvE_clEvENKUlvE_clEvEUlhhE_EESt5arrayIPcLm2EEEEviT0_T1_)
        .other          _ZN2at6native29vectorized_elementwise_kernelILi2ENS0_13AUnaryFunctorIhhhZZZNS0_21heaviside_kernel_cudaERNS_18TensorIteratorBaseEENKUlvE_clEvENKUlvE_clEvEUlhhE_EESt5arrayIPcLm2EEEEviT0_T1_,@"STO_CUDA_ENTRY STV_DEFAULT"
_ZN2at6native29vectorized_elementwise_kernelILi2ENS0_13AUnaryFunctorIhhhZZZNS0_21heaviside_kernel_cudaERNS_18TensorIteratorBaseEENKUlvE_clEvENKUlvE_clEvEUlhhE_EESt5arrayIPcLm2EEEEviT0_T1_:
.text._ZN2at6native29vectorized_elementwise_kernelILi2ENS0_13AUnaryFunctorIhhhZZZNS0_21heaviside_kernel_cudaERNS_18TensorIteratorBaseEENKUlvE_clEvENKUlvE_clEvEUlhhE_EESt5arrayIPcLm2EEEEviT0_T1_:
        /* <DEDUP_REMOVED lines=13> */
[----:B------:R-:W2:Y:S04]  /*00d0*/  @!P0 LDG.E.U16 R16, [R4.64] ;  /* 0x0000000404108981 */ /* 0x000ea8000c1e1500 */
[----:B------:R-:W3:Y:S04]  /*00e0*/  @!P0 LDG.E.U16 R12, [R4.64+0x100] ;  /* 0x00010004040c8981 */ /* 0x000ee8000c1e1500 */
[----:B------:R-:W4:Y:S04]  /*00f0*/  @!P0 LDG.E.U16 R14, [R4.64+0x200] ;  /* 0x00020004040e8981 */ /* 0x000f28000c1e1500 */
[----:B------:R-:W5:Y:S01]  /*0100*/  @!P0 LDG.E.U16 R15, [R4.64+0x300] ;  /* 0x00030004040f8981 */ /* 0x000f62000c1e1500 */
[----:B------:R-:W-:-:S02]  /*0110*/  IADD3 R2, P1, R0, c[0x0][0x168], RZ ;  /* 0x00005a0000027a10 */ /* 0x000fc40007f3e0ff */
[----:B------:R-:W-:-:S03]  /*0120*/  SEL R13, RZ, 0x1, !P0 ;  /* 0x00000001ff0d7807 */ /* 0x000fc60004000000 */
[----:B------:R-:W-:Y:S01]  /*0130*/  IMAD.X R3, RZ, RZ, c[0x0][0x16c], P1 ;  /* 0x00005b00ff037624 */ /* 0x000fe200008e06ff */
[C---:B------:R-:W-:Y:S02]  /*0140*/  PRMT R11, R13.reuse, 0x7610, R11 ;  /* 0x000076100d0b7816 */ /* 0x040fe4000000000b */
[----:B------:R-:W-:Y:S01]  /*0150*/  PRMT R8, R13, 0x7610, R8 ;  /* 0x000076100d087816 */ /* 0x000fe20000000008 */
[----:B------:R-:W-:Y:S01]  /*0160*/  IMAD.WIDE R2, R7, 0x2, R2 ;  /* 0x0000000207027825 */ /* 0x000fe200078e0202 */
[C---:B------:R-:W-:Y:S02]  /*0170*/  PRMT R9, R13.reuse, 0x7610, R9 ;  /* 0x000076100d097816 */ /* 0x040fe40000000009 */
[C---:B------:R-:W-:Y:S02]  /*0180*/  PRMT R6, R13.reuse, 0x7610, R6 ;  /* 0x000076100d067816 */ /* 0x040fe40000000006 */
[C---:B------:R-:W-:Y:S02]  /*0190*/  PRMT R10, R13.reuse, 0x7610, R10 ;  /* 0x000076100d0a7816 */ /* 0x040fe4000000000a */
[----:B------:R-:W-:-:S02]  /*01a0*/  PRMT R7, R13, 0x7610, R7 ;  /* 0x000076100d077816 */ /* 0x000fc40000000007 */
[----:B------:R-:W-:Y:S02]  /*01b0*/  PRMT R0, R13, 0x7610, R0 ;  /* 0x000076100d007816 */ /* 0x000fe40000000000 */
[C---:B--2---:R-:W-:Y:S02]  /*01c0*/  @!P0 PRMT R13, R16.reuse, 0x7770, RZ ;  /* 0x00007770100d8816 */ /* 0x044fe400000000ff */
[----:B------:R-:W-:Y:S02]  /*01d0*/  @!P0 PRMT R10, R16, 0x7771, RZ ;  /* 0x00007771100a8816 */ /* 0x000fe400000000ff */
[C---:B---3--:R-:W-:Y:S02]  /*01e0*/  @!P0 PRMT R11, R12.reuse, 0x7770, RZ ;  /* 0x000077700c0b8816 */ /* 0x048fe400000000ff */
[----:B------:R-:W-:Y:S02]  /*01f0*/  @!P0 PRMT R8, R12, 0x7771, RZ ;  /* 0x000077710c088816 */ /* 0x000fe400000000ff */
[----:B----4-:R-:W-:-:S02]  /*0200*/  @!P0 PRMT R9, R14, 0x7770, RZ ;  /* 0x000077700e098816 */ /* 0x010fc400000000ff */
[----:B------:R-:W-:Y:S02]  /*0210*/  @!P0 PRMT R6, R14, 0x7771, RZ ;  /* 0x000077710e068816 */ /* 0x000fe400000000ff */
[C---:B-----5:R-:W-:Y:S02]  /*0220*/  @!P0 PRMT R7, R15.reuse, 0x7770, RZ ;  /* 0x000077700f078816 */ /* 0x060fe400000000ff */
[----:B------:R-:W-:Y:S02]  /*0230*/  @!P0 PRMT R0, R15, 0x7771, RZ ;  /* 0x000077710f008816 */ /* 0x000fe400000000ff */
[----:B------:R-:W-:Y:S02]  /*0240*/  PRMT R11, R8, 0x7604, R11 ;  /* 0x00007604080b7816 */ /* 0x000fe4000000000b */
[----:B------:R-:W-:Y:S02]  /*0250*/  PRMT R9, R6, 0x7604, R9 ;  /* 0x0000760406097816 */ /* 0x000fe40000000009 */
[----:B------:R-:W-:Y:S01]  /*0260*/  PRMT R13, R10, 0x7604, R13 ;  /* 0x000076040a0d7816 */ /* 0x000fe2000000000d */
[----:B------:R-:W-:Y:S01]  /*0270*/  STG.E.U16 [R2.64+0x100], R11 ;  /* 0x0001000b02007986 */ /* 0x000fe2000c101504 */
[----:B------:R-:W-:-:S03]  /*0280*/  PRMT R7, R0, 0x7604, R7 ;  /* 0x0000760400077816 */ /* 0x000fc60000000007 */
[----:B------:R-:W-:Y:S04]  /*0290*/  STG.E.U16 [R2.64+0x200], R9 ;  /* 0x0002000902007986 */ /* 0x000fe8000c101504 */
[----:B------:R-:W-:Y:S04]  /*02a0*/  STG.E.U16 [R2.64], R13 ;  /* 0x0000000d02007986 */ /* 0x000fe8000c101504 */
[----:B------:R-:W-:Y:S01]  /*02b0*/  STG.E.U16 [R2.64+0x300], R7 ;  /* 0x0003000702007986 */ /* 0x000fe2000c101504 */
[----:B------:R-:W-:Y:S05]  /*02c0*/  EXIT ;  /* 0x000000000000794d */ /* 0x000fea0003800000 */
.L_x_19511:
        /* <DEDUP_REMOVED lines=37> */
[----:B-1----:R-:W-:Y:S02]  /*0520*/  PRMT R11, RZ, 0x7610, R11 ;  /* 0x00007610ff0b7816 */ /* 0x002fe4000000000b */
[----:B------:R-:W-:-:S02]  /*0530*/  @!P2 IADD3 R22, P6, R22, c[0x0][0x170], RZ ;  /* 0x00005c001616aa10 */ /* 0x000fc40007fde0ff */
[----:B------:R0:W4:Y:S01]  /*0540*/  @!P0 LDG.E.U8 R9, [R18.64] ;  /* 0x0000000412098981 */ /* 0x000122000c1e1100 */
[----:B------:R-:W-:Y:S02]  /*0550*/  PRMT R10, RZ, 0x7610, R10 ;  /* 0x00007610ff0a7816 */ /* 0x000fe4000000000a */
[----:B------:R-:W-:Y:S01]  /*0560*/  @!P2 IMAD.X R23, RZ, RZ, c[0x0][0x174], P6 ;  /* 0x00005d00ff17a624 */ /* 0x000fe200030e06ff */
[----:B------:R1:W5:Y:S01]  /*0570*/  @!P1 LDG.E.U8 R11, [R4.64] ;  /* 0x00000004040b9981 */ /* 0x000362000c1e1100 */
[----:B------:R-:W-:Y:S01]  /*0580*/  @!P3 IADD3 R12, P1, R12, c[0x0][0x170], RZ ;  /* 0x00005c000c0cba10 */ /* 0x000fe20007f3e0ff */
[----:B------:R-:W-:Y:S02]  /*0590*/  @!P5 IMAD.IADD R7, R0, 0x1, R7 ;  /* 0x000000010007d824 */ /* 0x000fe400078e0207 */
[----:B------:R1:W3:Y:S01]  /*05a0*/  @!P2 LDG.E.U8 R10, [R22.64] ;  /* 0x00000004160aa981 */ /* 0x0002e2000c1e1100 */
[----:B------:R-:W-:Y:S01]  /*05b0*/  @!P4 IADD3 R14, P2, R14, c[0x0][0x170], RZ ;  /* 0x00005c000e0eca10 */ /* 0x000fe20007f5e0ff */
[----:B------:R-:W-:Y:S01]  /*05c0*/  @!P3 IMAD.X R13, RZ, RZ, c[0x0][0x174], P1 ;  /* 0x00005d00ff0db624 */ /* 0x000fe200008e06ff */
[----:B0-----:R-:W-:-:S02]  /*05d0*/  @!P5 IADD3 R18, P1, R7, c[0x0][0x170], RZ ;  /* 0x00005c000712da10 */ /* 0x001fc40007f3e0ff */
        /* <DEDUP_REMOVED lines=8> */
[----:B------:R-:W-:Y:S01]  /*0660*/  ISETP.NE.AND P2, PT, RZ, UR6, PT ;  /* 0x00000006ff007c0c */ /* 0x000fe2000bf45270 */
[----:B-1----:R-:W-:-:S03]  /*0670*/  @!P0 IMAD.IADD R4, R0, 0x1, R3 ;  /* 0x0000000100048824 */ /* 0x002fc600078e0203 */
[----:B------:R-:W-:Y:S02]  /*0680*/  SEL R23, RZ, 0x1, !P2 ;  /* 0x00000001ff177807 */ /* 0x000fe40005000000 */
[----:B------:R-:W-:Y:S02]  /*0690*/  @!P0 IADD3 R4, P1, R4, c[0x0][0x168], RZ ;  /* 0x00005a0004048a10 */ /* 0x000fe40007f3e0ff */
[C---:B0-----:R-:W-:Y:S02]  /*06a0*/  PRMT R13, R23.reuse, 0x7610, R13 ;  /* 0x00007610170d7816 */ /* 0x041fe4000000000d */
[C---:B------:R-:W-:Y:S01]  /*06b0*/  PRMT R15, R23.reuse, 0x7610, R15 ;  /* 0x00007610170f7816 */ /* 0x040fe2000000000f */
[----:B------:R-:W-:Y:S01]  /*06c0*/  @!P0 IMAD.X R5, RZ, RZ, c[0x0][0x16c], P1 ;  /* 0x00005b00ff058624 */ /* 0x000fe200008e06ff */
[C---:B------:R-:W-:Y:S02]  /*06d0*/  PRMT R17, R23.reuse, 0x7610, R17 ;  /* 0x0000761017117816 */ /* 0x040fe40000000011 */
[----:B------:R-:W-:-:S02]  /*06e0*/  PRMT R19, R23, 0x7610, R19 ;  /* 0x0000761017137816 */ /* 0x000fc40000000013 */
[C---:B------:R-:W-:Y:S02]  /*06f0*/  PRMT R12, R23.reuse, 0x7610, R12 ;  /* 0x00007610170c7816 */ /* 0x040fe4000000000c */
[C---:B------:R-:W-:Y:S02]  /*0700*/  PRMT R8, R23.reuse, 0x7610, R8 ;  /* 0x0000761017087816 */ /* 0x040fe40000000008 */
[----:B------:R-:W-:Y:S02]  /*0710*/  PRMT R7, R23, 0x7610, R7 ;  /* 0x0000761017077816 */ /* 0x000fe40000000007 */
[----:B------:R-:W-:Y:S01]  /*0720*/  @!P0 IADD3 R3, R3, 0x80, RZ ;  /* 0x0000008003038810 */ /* 0x000fe20007ffe0ff */
[----:B------:R-:W-:Y:S01]  /*0730*/  BSSY B0, `(.L_x_19512) ;  /* 0x0000036000007945 */ /* 0x000fe20003800000 */
[----:B------:R-:W-:Y:S01]  /*0740*/  BSSY B1, `(.L_x_19513) ;  /* 0x000002e000017945 */ /* 0x000fe20003800000 */
[----:B--2---:R-:W-:Y:S02]  /*0750*/  @!P2 PRMT R12, R20, 0x7610, R12 ;  /* 0x00007610140ca816 */ /* 0x004fe4000000000c */
[----:B----4-:R-:W-:-:S05]  /*0760*/  @!P2 PRMT R23, R9, 0x7610, R23 ;  /* 0x000076100917a816 */ /* 0x010fca0000000017 */
[----:B------:R0:W-:Y:S01]  /*0770*/  @!P0 STG.E.U8 [R4.64], R23 ;  /* 0x0000001704008986 */ /* 0x0001e2000c101104 */
[----:B------:R-:W-:Y:S02]  /*0780*/  ISETP.GE.AND P0, PT, R3, R2, PT ;  /* 0x000000020300720c */ /* 0x000fe40003f06270 */
[----:B---3--:R-:W-:Y:S02]  /*0790*/  @!P2 PRMT R19, R6, 0x7610, R19 ;  /* 0x000076100613a816 */ /* 0x008fe40000000013 */
[----:B-----5:R-:W-:Y:S02]  /*07a0*/  @!P2 PRMT R17, R11, 0x7610, R17 ;  /* 0x000076100b11a816 */ /* 0x020fe40000000011 */
        /* <DEDUP_REMOVED lines=17> */
.L_x_19514:
[----:B0-----:R-:W-:-:S13]  /*08c0*/  ISETP.GE.AND P0, PT, R3, R2, PT ;  /* 0x000000020300720c */ /* 0x001fda0003f06270 */
[----:B------:R-:W-:Y:S05]  /*08d0*/  @P0 BRA `(.L_x_19516) ;  /* 0x000000c000000947 */ /* 0x000fea0003800000 */
[----:B------:R-:W-:Y:S01]  /*08e0*/  IMAD.IADD R4, R0, 0x1, R3 ;  /* 0x0000000100047824 */ /* 0x000fe200078e0203 */
[----:B------:R-:W-:-:S04]  /*08f0*/  IADD3 R3, R3, 0x80, RZ ;  /* 0x0000008003037810 */ /* 0x000fc80007ffe0ff */
[----:B------:R-:W-:-:S05]  /*0900*/  IADD3 R4, P0, R4, c[0x0][0x168], RZ ;  /* 0x00005a0004047a10 */ /* 0x000fca0007f1e0ff */
[----:B------:R-:W-:-:S05]  /*0910*/  IMAD.X R5, RZ, RZ, c[0x0][0x16c], P0 ;  /* 0x00005b00ff057624 */ /* 0x000fca00000e06ff */
[----:B------:R0:W-:Y:S03]  /*0920*/  STG.E.U8 [R4.64], R17 ;  /* 0x0000001104007986 */ /* 0x0001e6000c101104 */
.L_x_19515:
[----:B------:R-:W-:-:S13]  /*0930*/  ISETP.GE.AND P0, PT, R3, R2, PT ;  /* 0x000000020300720c */ /* 0x000fda0003f06270 */
[----:B------:R-:W-:Y:S05]  /*0940*/  @P0 BRA `(.L_x_19517) ;  /* 0x000000d000000947 */ /* 0x000fea0003800000 */
[----:B0-----:R-:W-:Y:S01]  /*0950*/  IMAD.IADD R4, R0, 0x1, R3 ;  /* 0x0000000100047824 */ /* 0x001fe200078e0203 */
[----:B------:R-:W-:-:S04]  /*0960*/  IADD3 R3, R3, 0x80, RZ ;  /* 0x0000008003037810 */ /* 0x000fc80007ffe0ff */
[----:B------:R-:W-:-:S05]  /*0970*/  IADD3 R4, P0, R4, c[0x0][0x168], RZ ;  /* 0x00005a0004047a10 */ /* 0x000fca0007f1e0ff */
[----:B------:R-:W-:-:S05]  /*0980*/  IMAD.X R5, RZ, RZ, c[0x0][0x16c], P0 ;  /* 0x00005b00ff057624 */ /* 0x000fca00000e06ff */
[----:B------:R0:W-:Y:S03]  /*0990*/  STG.E.U8 [R4.64], R15 ;  /* 0x0000000f04007986 */ /* 0x0001e6000c101104 */
.L_x_19516:
        /* <DEDUP_REMOVED lines=8> */
.L_x_19517:
[----:B------:R-:W-:Y:S05]  /*0a20*/  BSYNC B1 ;  /* 0x0000000000017941 */ /* 0x000fea0003800000 */
.L_x_19513:
[----:B------:R-:W-:-:S13]  /*0a30*/  ISETP.GE.AND P0, PT, R3, R2, PT ;  /* 0x000000020300720c */ /* 0x000fda0003f06270 */
[----:B0-----:R-:W-:Y:S01]  /*0a40*/  @!P0 IMAD.IADD R4, R0, 0x1, R3 ;  /* 0x0000000100048824 */ /* 0x001fe200078e0203 */
[----:B------:R-:W-:-:S04]  /*0a50*/  @!P0 IADD3 R3, R3, 0x80, RZ ;  /* 0x0000008003038810 */ /* 0x000fc80007ffe0ff */
[----:B------:R-:W-:-:S05]  /*0a60*/  @!P0 IADD3 R4, P1, R4, c[0x0][0x168], RZ ;  /* 0x00005a0004048a10 */ /* 0x000fca0007f3e0ff */
[----:B------:R-:W-:-:S05]  /*0a70*/  @!P0 IMAD.X R5, RZ, RZ, c[0x0][0x16c], P1 ;  /* 0x00005b00ff058624 */ /* 0x000fca00008e06ff */
[----:B------:R0:W-:Y:S03]  /*0a80*/  @!P0 STG.E.U8 [R4.64], R8 ;  /* 0x0000000804008986 */ /* 0x0001e6000c101104 */
.L_x_19518:
[----:B------:R-:W-:Y:S05]  /*0a90*/  BSYNC B0 ;  /* 0x0000000000007941 */ /* 0x000fea0003800000 */
.L_x_19512:
        /* <DEDUP_REMOVED lines=8> */
.L_x_19519:
        /* <DEDUP_REMOVED lines=14> */
.L_x_30033:


//--------------------- .text._ZN2at6native29vectorized_elementwise_kernelILi4ENS0_13AUnaryFunctorIhhhZZZNS0_21heaviside_kernel_cudaERNS_18TensorIteratorBaseEENKUlvE_clEvENKUlvE_clEvEUlhhE_EESt5arrayIPcLm2EEEEviT0_T1_ --------------------------
	.section	.text._ZN2at6native29vectorized_elementwise_kernelILi4ENS0_13AUnaryFunctorIhhhZZZNS0_21heaviside_kernel_cudaERNS_18TensorIteratorBaseEENKUlvE_clEvENKUlvE_clEvEUlhhE_EESt5arrayIPcLm2EEEEviT0_T1_,"ax",@progbits
	.sectioninfo	@"SHI_REGISTERS=27"
	.align	128
        .global         _ZN2at6native29vectorized_elementwise_kernelILi4ENS0_13AUnaryFunctorIhhhZZZNS0_21heaviside_kernel_cudaERNS_18TensorIteratorBaseEENKUlvE_clEvENKUlvE_clEvEUlhhE_EESt5arrayIPcLm2EEEEviT0_T1_
        .type           _ZN2at6native29vectorized_elementwise_kernelILi4ENS0_13AUnaryFunctorIhhhZZZNS0_21heaviside_kernel_cudaERNS_18TensorIteratorBaseEENKUlvE_clEvENKUlvE_clEvEUlhhE_EESt5arrayIPcLm2EEEEviT0_T1_,@function
        .size           _ZN2at6native29vectorized_elementwise_kernelILi4ENS0_13AUnaryFunctorIhhhZZZNS0_21heaviside_kernel_cudaERNS_18TensorIteratorBaseEENKUlvE_clEvENKUlvE_clEvEUlhhE_EESt5arrayIPcLm2EEEEviT0_T1_,(.L_x_30034 - _ZN2at6native29vectorized_elementwise_kernelILi4ENS0_13AUnaryFunctorIhhhZZZNS0_21heaviside_kernel_cudaERNS_18TensorIteratorBaseEENKUlvE_clEvENKUlvE_clEvEUlhhE_EESt5arrayIPcLm2EEEEviT0_T1_)
        .other          _ZN2at6native29vectorized_elementwise_kernelILi4ENS0_13AUnaryFunctorIhhhZZZNS0_21heaviside_kernel_cudaERNS_18TensorIteratorBaseEENKUlvE_clEvENKUlvE_clEvEUlhhE_EESt5arrayIPcLm2EEEEviT0_T1_,@"STO_CUDA_ENTRY STV_DEFAULT"
_ZN2at6native29vectorized_elementwise_kernelILi4ENS0_13AUnaryFunctorIhhhZZZNS0_21heaviside_kernel_cudaERNS_18TensorIteratorBaseEENKUlvE_clEvENKUlvE_clEvEUlhhE_EESt5arrayIPcLm2EEEEviT0_T1_:
.text._ZN2at6native29vectorized_elementwise_kernelILi4ENS0_13AUnaryFunctorIhhhZZZNS0_21heaviside_kernel_cudaERNS_18TensorIteratorBaseEENKUlvE_clEvENKUlvE_clEvEUlhhE_EESt5arrayIPcLm2EEEEviT0_T1_:
        /* <DEDUP_REMOVED lines=15> */
[----:B------:R-:W-:-:S04]  /*00f0*/  SEL R11, RZ, 0x1, !P0 ;  /* 0x00000001ff0b7807 */ /* 0x000fc80004000000 */
[C---:B------:R-:W-:Y:S02]  /*0100*/  PRMT R4, R11.reuse, 0x7610, R4 ;  /* 0x000076100b047816 */ /* 0x040fe40000000004 */
[C---:B------:R-:W-:Y:S02]  /*0110*/  PRMT R5, R11.reuse, 0x7610, R5 ;  /* 0x000076100b057816 */ /* 0x040fe40000000005 */
[C---:B------:R-:W-:Y:S02]  /*0120*/  PRMT R6, R11.reuse, 0x7610, R6 ;  /* 0x000076100b067816 */ /* 0x040fe40000000006 */
[C---:B------:R-:W-:Y:S02]  /*0130*/  PRMT R7, R11.reuse, 0x7610, R7 ;  /* 0x000076100b077816 */ /* 0x040fe40000000007 */
[C---:B------:R-:W-:Y:S02]  /*0140*/  PRMT R10, R11.reuse, 0x7610, R10 ;  /* 0x000076100b0a7816 */ /* 0x040fe4000000000a */
[----:B------:R-:W-:-:S02]  /*0150*/  PRMT R8, R11, 0x7610, R8 ;  /* 0x000076100b087816 */ /* 0x000fc40000000008 */
[----:B------:R-:W-:Y:S02]  /*0160*/  PRMT R9, R11, 0x7610, R9 ;  /* 0x000076100b097816 */ /* 0x000fe40000000009 */
[----:B0-----:R-:W-:-:S05]  /*0170*/  IADD3 R2, P1, R0, c[0x0][0x168], RZ ;  /* 0x00005a0000027a10 */ /* 0x001fca0007f3e0ff */
[----:B------:R-:W-:-:S04]  /*0180*/  IMAD.X R3, RZ, RZ, c[0x0][0x16c], P1 ;  /* 0x00005b00ff037624 */ /* 0x000fc800008e06ff */
[----:B------:R-:W-:Y:S01]  /*0190*/  IMAD.WIDE R2, R13, 0x4, R2 ;  /* 0x000000040d027825 */ /* 0x000fe200078e0202 */
[C---:B--2---:R-:W-:Y:S02]  /*01a0*/  @!P0 PRMT R11, R14.reuse, 0x7770, RZ ;  /* 0x000077700e0b8816 */ /* 0x044fe400000000ff */
[----:B------:R-:W-:Y:S02]  /*01b0*/  @!P0 PRMT R10, R14, 0x7771, RZ ;  /* 0x000077710e0a8816 */ /* 0x000fe400000000ff */
[C---:B---3--:R-:W-:Y:S02]  /*01c0*/  @!P0 PRMT R7, R12.reuse, 0x7770, RZ ;  /* 0x000077700c078816 */ /* 0x048fe400000000ff */
[----:B------:R-:W-:Y:S02]  /*01d0*/  @!P0 PRMT R6, R12, 0x7771, RZ ;  /* 0x000077710c068816 */ /* 0x000fe400000000ff */
[----:B------:R-:W-:Y:S02]  /*01e0*/  PRMT R10, R10, 0x7604, R11 ;  /* 0x000076040a0a7816 */ /* 0x000fe4000000000b */
[----:B------:R-:W-:-:S02]  /*01f0*/  PRMT R6, R6, 0x7604, R7 ;  /* 0x0000760406067816 */ /* 0x000fc40000000007 */
[----:B------:R-:W-:Y:S02]  /*0200*/  @!P0 PRMT R9, R14, 0x7772, RZ ;  /* 0x000077720e098816 */ /* 0x000fe400000000ff */
[----:B------:R-:W-:Y:S02]  /*0210*/  @!P0 PRMT R5, R12, 0x7772, RZ ;  /* 0x000077720c058816 */ /* 0x000fe400000000ff */
[----:B------:R-:W-:Y:S02]  /*0220*/  @!P0 PRMT R8, R14, 0x7773, RZ ;  /* 0x000077730e088816 */ /* 0x000fe400000000ff */
[----:B------:R-:W-:Y:S02]  /*0230*/  PRMT R9, R9, 0x7054, R10 ;  /* 0x0000705409097816 */ /* 0x000fe4000000000a */
[----:B------:R-:W-:Y:S02]  /*0240*/  @!P0 PRMT R4, R12, 0x7773, RZ ;  /* 0x000077730c048816 */ /* 0x000fe400000000ff */
[----:B------:R-:W-:-:S02]  /*0250*/  PRMT R5, R5, 0x7054, R6 ;  /* 0x0000705405057816 */ /* 0x000fc40000000006 */
[----:B------:R-:W-:Y:S02]  /*0260*/  PRMT R9, R8, 0x654, R9 ;  /* 0x0000065408097816 */ /* 0x000fe40000000009 */
[----:B------:R-:W-:-:S03]  /*0270*/  PRMT R5, R4, 0x654, R5 ;  /* 0x0000065404057816 */ /* 0x000fc60000000005 */
[----:B------:R-:W-:Y:S04]  /*0280*/  STG.E [R2.64], R9 ;  /* 0x0000000902007986 */ /* 0x000fe8000c101904 */
[----:B------:R-:W-:Y:S01]  /*0290*/  STG.E [R2.64+0x200], R5 ;  /* 0x0002000502007986 */ /* 0x000fe2000c101904 */
[----:B------:R-:W-:Y:S05]  /*02a0*/  EXIT ;  /* 0x000000000000794d */ /* 0x000fea0003800000 */
.L_x_19520:
        /* <DEDUP_REMOVED lines=95> */
.L_x_19523:
[----:B0-----:R-:W-:-:S13]  /*08a0*/  ISETP.GE.AND P0, PT, R3, R2, PT ;  /* 0x000000020300720c */ /* 0x001fda0003f06270 */
[----:B------:R-:W-:Y:S05]  /*08b0*/  @P0 BRA `(.L_x_19525) ;  /* 0x000000c000000947 */ /* 0x000fea0003800000 */
[----:B------:R-:W-:Y:S01]  /*08c0*/  IMAD.IADD R4, R0, 0x1, R3 ;  /* 0x0000000100047824 */ /* 0x000fe200078e0203 */
[----:B------:R-:W-:-:S04]  /*08d0*/  IADD3 R3, R3, 0x80, RZ ;  /* 0x0000008003037810 */ /* 0x000fc80007ffe0ff */
[----:B------:R-:W-:-:S05]  /*08e0*/  IADD3 R4, P0, R4, c[0x0][0x168], RZ ;  /* 0x00005a0004047a10 */ /* 0x000fca0007f1e0ff */
[----:B------:R-:W-:-:S05]  /*08f0*/  IMAD.X R5, RZ, RZ, c[0x0][0x16c], P0 ;  /* 0x00005b00ff057624 */ /* 0x000fca00000e06ff */
[----:B------:R0:W-:Y:S03]  /*0900*/  STG.E.U8 [R4.64], R17 ;  /* 0x0000001104007986 */ /* 0x0001e6000c101104 */
.L_x_19524:
[----:B------:R-:W-:-:S13]  /*0910*/  ISETP.GE.AND P0, PT, R3, R2, PT ;  /* 0x000000020300720c */ /* 0x000fda0003f06270 */
[----:B------:R-:W-:Y:S05]  /*0920*/  @P0 BRA `(.L_x_19526) ;  /* 0x000000d000000947 */ /* 0x000fea0003800000 */
[----:B0-----:R-:W-:Y:S01]  /*0930*/  IMAD.IADD R4, R0, 0x1, R3 ;  /* 0x0000000100047824 */ /* 0x001fe200078e0203 */
[----:B------:R-:W-:-:S04]  /*0940*/  IADD3 R3, R3, 0x80, RZ ;  /* 0x0000008003037810 */ /* 0x000fc80007ffe0ff */
[----:B------:R-:W-:-:S05]  /*0950*/  IADD3 R4, P0, R4, c[0x0][0x168], RZ ;  /* 0x00005a0004047a10 */ /* 0x000fca0007f1e0ff */
[----:B------:R-:W-:-:S05]  /*0960*/  IMAD.X R5, RZ, RZ, c[0x0][0x16c], P0 ;  /* 0x00005b00ff057624 */ /* 0x000fca00000e06ff */
[----:B------:R0:W-:Y:S03]  /*0970*/  STG.E.U8 [R4.64], R15 ;  /* 0x0000000f04007986 */ /* 0x0001e6000c101104 */
.L_x_19525:
        /* <DEDUP_REMOVED lines=8> */
.L_x_19526:
[----:B------:R-:W-:Y:S05]  /*0a00*/  BSYNC B1 ;  /* 0x0000000000017941 */ /* 0x000fea0003800000 */
.L_x_19522:
[----:B------:R-:W-:-:S13]  /*0a10*/  ISETP.GE.AND P0, PT, R3, R2, PT ;  /* 0x000000020300720c */ /* 0x000fda0003f06270 */
[----:B0-----:R-:W-:Y:S01]  /*0a20*/  @!P0 IMAD.IADD R4, R0, 0x1, R3 ;  /* 0x0000000100048824 */ /* 0x001fe200078e0203 */
[----:B------:R-:W-:-:S04]  /*0a30*/  @!P0 IADD3 R3, R3, 0x80, RZ ;  /* 0x0000008003038810 */ /* 0x000fc80007ffe0ff */
[----:B------:R-:W-:-:S05]  /*0a40*/  @!P0 IADD3 R4, P1, R4, c[0x0][0x168], RZ ;  /* 0x00005a0004048a10 */ /* 0x000fca0007f3e0ff */
[----:B------:R-:W-:-:S05]  /*0a50*/  @!P0 IMAD.X R5, RZ, RZ, c[0x0][0x16c], P1 ;  /* 0x00005b00ff058624 */ /* 0x000fca00008e06ff */
[----:B------:R0:W-:Y:S03]  /*0a60*/  @!P0 STG.E.U8 [R4.64], R8 ;  /* 0x0000000804008986 */ /* 0x0001e6000c101104 */
.L_x_19527:
[----:B------:R-:W-:Y:S05]  /*0a70*/  BSYNC B0 ;  /* 0x0000000000007941 */ /* 0x000fea0003800000 */
.L_x_19521:
        /* <DEDUP_REMOVED lines=8> */
.L_x_19528:
        /* <DEDUP_REMOVED lines=16> */
.L_x_30034:


//--------------------- .text._ZN2at6native29vectorized_elementwise_kernelILi8ENS0_13AUnaryFunctorIhhhZZZNS0_21heaviside_kernel_cudaERNS_18TensorIteratorBaseEENKUlvE_clEvENKUlvE_clEvEUlhhE_EESt5arrayIPcLm2EEEEviT0_T1_ --------------------------
	.section	.text._ZN2at6native29vectorized_elementwise_kernelILi8ENS0_13AUnaryFunctorIhhhZZZNS0_21heaviside_kernel_cudaERNS_18TensorIteratorBaseEENKUlvE_clEvENKUlvE_clEvEUlhhE_EESt5arrayIPcLm2EEEEviT0_T1_,"ax",@progbits
	.sectioninfo	@"SHI_REGISTERS=4"
	.align	128
        .global         _ZN2at6native29vectorized_elementwise_kernelILi8ENS0_13AUnaryFunctorIhhhZZZNS0_21heaviside_kernel_cudaERNS_18TensorIteratorBaseEENKUlvE_clEvENKUlvE_clEvEUlhhE_EESt5arrayIPcLm2EEEEviT0_T1_
        .type           _ZN2at6native29vectorized_elementwise_kernelILi8ENS0_13AUnaryFunctorIhhhZZZNS0_21heaviside_kernel_cudaERNS_18TensorIteratorBaseEENKUlvE_clEvENKUlvE_clEvEUlhhE_EESt5arrayIPcLm2EEEEviT0_T1_,@function
        .size           _ZN2at6native29vectorized_elementwise_kernelILi8ENS0_13AUnaryFunctorIhhhZZZNS0_21heaviside_kernel_cudaERNS_18TensorIteratorBaseEENKUlvE_clEvENKUlvE_clEvEUlhhE_EESt5arrayIPcLm2EEEEviT0_T1_,(.L_x_30035 - _ZN2at6native29vectorized_elementwise_kernelILi8ENS0_13AUnaryFunctorIhhhZZZNS0_21heaviside_kernel_cudaERNS_18TensorIteratorBaseEENKUlvE_clEvENKUlvE_clEvEUlhhE_EESt5arrayIPcLm2EEEEviT0_T1_)
        .other          _ZN2at6native29vectorized_elementwise_kernelILi8ENS0_13AUnaryFunctorIhhhZZZNS0_21heaviside_kernel_cudaERNS_18TensorIteratorBaseEENKUlvE_clEvENKUlvE_clEvEUlhhE_EESt5arrayIPcLm2EEEEviT0_T1_,@"STO_CUDA_ENTRY STV_DEFAULT"
_ZN2at6native29vectorized_elementwise_kernelILi8ENS0_13AUnaryFunctorIhhhZZZNS0_21heaviside_kernel_cudaERNS_18TensorIteratorBaseEENKUlvE_clEvENKUlvE_clEvEUlhhE_EESt5arrayIPcLm2EEEEviT0_T1_:
.text._ZN2at6native29vectorized_elementwise_kernelILi8ENS0_13AUnaryFunctorIhhhZZZNS0_21heaviside_kernel_cudaERNS_18TensorIteratorBaseEENKUlvE_clEvENKUlvE_clEvEUlhhE_EESt5arrayIPcLm2EEEEviT0_T1_:
[----:B------:R-:W-:Y:S02]  /*0000*/  MOV R1, c[0x0][0x28] ;  /* 0x00000a0000017a02 */ /* 0x000fe40000000f00 */
[----:B------:R-:W-:Y:S05]  /*0010*/  EXIT ;  /* 0x000000000000794d */ /* 0x000fea0003800000 */
.L_x_19529:
        /* <DEDUP_REMOVED lines=14> */
.L_x_30035:


//--------------------- .text._ZN2at6native18elementwise_kernelILi128ELi4EZNS0_15gpu_kernel_implINS0_13BinaryFunctorIN3c104HalfES5_S5_ZZZNS0_21nextafter_kernel_cudaERNS_18TensorIteratorBaseEENKUlvE_clEvENKUlvE2_clEvEUlS5_S5_E_EEEEvS7_RKT_EUliE_EEviT1_ --------------------------
	.section	.text._ZN2at6native18elementwise_kernelILi128ELi4EZNS0_15gpu_kernel_implINS0_13BinaryFunctorIN3c104HalfES5_S5_ZZZNS0_21nextafter_kernel_cudaERNS_18TensorIteratorBaseEENKUlvE_clEvENKUlvE2_clEvEUlS5_S5_E_EEEEvS7_RKT_EUliE_EEviT1_,"ax",@progbits
	.sectioninfo	@"SHI_REGISTERS=26"
	.align	128
        .global         _ZN2at6native18elementwise_kernelILi128ELi4EZNS0_15gpu_kernel_implINS0_13BinaryFunctorIN3c104HalfES5_S5_ZZZNS0_21nextafter_kernel_cudaERNS_18TensorIteratorBaseEENKUlvE_clEvENKUlvE2_clEvEUlS5_S5_E_EEEEvS7_RKT_EUliE_EEviT1_
        .type           _ZN2at6native18elementwise_kernelILi128ELi4EZNS0_15gpu_kernel_implINS0_13BinaryFunctorIN3c104HalfES5_S5_ZZZNS0_21nextafter_kernel_cudaERNS_18TensorIteratorBaseEENKUlvE_clEvENKUlvE2_clEvEUlS5_S5_E_EEEEvS7_RKT_EUliE_EEviT1_,@function
        .size           _ZN2at6native18elementwise_kernelILi128ELi4EZNS0_15gpu_kernel_implINS0_13BinaryFunctorIN3c104HalfES5_S5_ZZZNS0_21nextafter_kernel_cudaERNS_18TensorIteratorBaseEENKUlvE_clEvENKUlvE2_clEvEUlS5_S5_E_EEEEvS7_RKT_EUliE_EEviT1_,(.L_x_30036 - _ZN2at6native18elementwise_kernelILi128ELi4EZNS0_15gpu_kernel_implINS0_13BinaryFunctorIN3c104HalfES5_S5_ZZZNS0_21nextafter_kernel_cudaERNS_18TensorIteratorBaseEENKUlvE_clEvENKUlvE2_clEvEUlS5_S5_E_EEEEvS7_RKT_EUliE_EEviT1_)
        .other          _ZN2at6native18elementwise_kernelILi128ELi4EZNS0_15gpu_kernel_implINS0_13BinaryFunctorIN3c104HalfES5_S5_ZZZNS0_21nextafter_kernel_cudaERNS_18TensorIteratorBaseEENKUlvE_clEvENKUlvE2_clEvEUlS5_S5_E_EEEEvS7_RKT_EUliE_EEviT1_,@"STO_CUDA_ENTRY STV_DEFAULT"
_ZN2at6native18elementwise_kernelILi128ELi4EZNS0_15gpu_kernel_implINS0_13BinaryFunctorIN3c104HalfES5_S5_ZZZNS0_21nextafter_kernel_cudaERNS_18TensorIteratorBaseEENKUlvE_clEvENKUlvE2_clEvEUlS5_S5_E_EEEEvS7_RKT_EUliE_EEviT1_:
.text._ZN2at6native18elementwise_kernelILi128ELi4EZNS0_15gpu_kernel_implINS0_13BinaryFunctorIN3c104HalfES5_S5_ZZZNS0_21nextafter_kernel_cudaERNS_18TensorIteratorBaseEENKUlvE_clEvENKUlvE2_clEvEUlS5_S5_E_EEEEvS7_RKT_EUliE_EEviT1_:
        /* <DEDUP_REMOVED lines=263> */
.L_x_19532:
        /* <DEDUP_REMOVED lines=21> */
.L_x_19536:
[----:B------:R-:W2:Y:S02]  /*11c0*/  LDG.E.U8 R2, [R2.64] ;  /* 0x0000002402027981 */ /* 0x000ea4000c1e1100 */
[----:B--2---:R-:W0:Y:S02]  /*11d0*/  I2F.U16 R0, R2 ;  /* 0x0000000200007306 */ /* 0x004e240000101000 */
[----:B0-----:R-:W-:-:S04]  /*11e0*/  F2FP.PACK_AB R0, RZ, R0 ;  /* 0x00000000ff00723e */ /* 0x001fc800000000ff */
[----:B------:R-:W-:Y:S01]  /*11f0*/  PRMT R23, R0, 0x7610, R23 ;  /* 0x0000761000177816 */ /* 0x000fe20000000017 */
[----:B------:R-:W-:Y:S05]  /*1200*/  BRA `(.L_x_19538) ;  /* 0x00000ed000007947 */ /* 0x000fea0003800000 */
.L_x_19535:
        /* <DEDUP_REMOVED lines=11> */
.L_x_19540:
[----:B------:R-:W2:Y:S02]  /*12c0*/  LDG.E R2, [R2.64] ;  /* 0x0000002402027981 */ /* 0x000ea4000c1e1900 */
[----:B--2---:R-:W0:Y:S02]  /*12d0*/  I2F R0, R2 ;  /* 0x0000000200007306 */ /* 0x004e240000201400 */
[----:B0-----:R-:W-:-:S04]  /*12e0*/  F2FP.PACK_AB R0, RZ, R0 ;  /* 0x00000000ff00723e */ /* 0x001fc800000000ff */
[----:B------:R-:W-:Y:S01]  /*12f0*/  PRMT R23, R0, 0x7610, R23 ;  /* 0x0000761000177816 */ /* 0x000fe20000000017 */
[----:B------:R-:W-:Y:S05]  /*1300*/  BRA `(.L_x_19538) ;  /* 0x00000dd000007947 */ /* 0x000fea0003800000 */
.L_x_19539:
[----:B------:R-:W2:Y:S02]  /*1310*/  LDG.E.U16 R2, [R2.64] ;  /* 0x0000002402027981 */ /* 0x000ea4000c1e1500 */
[----:B--2---:R-:W0:Y:S02]  /*1320*/  I2F.S16 R0, R2 ;  /* 0x0000000200007306 */ /* 0x004e240000101400 */
[----:B0-----:R-:W-:-:S04]  /*1330*/  F2FP.PACK_AB R0, RZ, R0 ;  /* 0x00000000ff00723e */ /* 0x001fc800000000ff */
[----:B------:R-:W-:Y:S01]  /*1340*/  PRMT R23, R0, 0x7610, R23 ;  /* 0x0000761000177816 */ /* 0x000fe20000000017 */
[----:B------:R-:W-:Y:S05]  /*1350*/  BRA `(.L_x_19538) ;  /* 0x00000d8000007947 */ /* 0x000fea0003800000 */
.L_x_19534:
        /* <DEDUP_REMOVED lines=9> */
.L_x_19542:
[----:B------:R0:W5:Y:S01]  /*13f0*/  LDG.E.U16 R23, [R2.64] ;  /* 0x0000002402177981 */ /* 0x000162000c1e1500 */
[----:B------:R-:W-:Y:S05]  /*1400*/  BRA `(.L_x_19538) ;  /* 0x00000cd000007947 */ /* 0x000fea0003800000 */
.L_x_19541:
        /* <DEDUP_REMOVED lines=9> */
.L_x_19544:
[----:B------:R0:W5:Y:S01]  /*14a0*/  LDG.E.U16 R23, [R2.64] ;  /* 0x0000002402177981 */ /* 0x000162000c1e1500 */
[----:B------:R-:W-:Y:S05]  /*14b0*/  BRA `(.L_x_19538) ;  /* 0x00000c2000007947 */ /* 0x000fea0003800000 */
.L_x_19543:
[----:B------:R-:W2:Y:S02]  /*14c0*/  LDG.E.64 R2, [R2.64] ;  /* 0x0000002402027981 */ /* 0x000ea4000c1e1b00 */
[----:B--2---:R-:W0:Y:S01]  /*14d0*/  F2F.F32.F64 R0, R2 ;  /* 0x0000000200007310 */ /* 0x004e220000301000 */
[----:B------:R-:W0:-:S14]  /*14e0*/  DSETP.GEU.AND P0, PT, |R2|, c[0x2][0x0], PT ;  /* 0x008000000200762a */ /* 0x000e1c0003f0e200 */
[----:B0-----:R-:W-:-:S05]  /*14f0*/  @!P0 FMUL R0, R0, 1.175494350822287508e-38 ;  /* 0x0080000000008820 */ /* 0x001fca0000400000 */
[----:B------:R-:W-:-:S04]  /*1500*/  F2FP.PACK_AB R0, RZ, R0 ;  /* 0x00000000ff00723e */ /* 0x000fc800000000ff */
[----:B------:R-:W-:Y:S01]  /*1510*/  PRMT R23, R0, 0x7610, R23 ;  /* 0x0000761000177816 */ /* 0x000fe20000000017 */
[----:B------:R-:W-:Y:S05]  /*1520*/  BRA `(.L_x_19538) ;  /* 0x00000bb000007947 */ /* 0x000fea0003800000 */
.L_x_19533:
        /* <DEDUP_REMOVED lines=14> */
.L_x_19547:
[----:B------:R-:W2:Y:S02]  /*1610*/  LDG.E.64 R2, [R2.64] ;  /* 0x0000002402027981 */ /* 0x000ea4000c1e1b00 */
[----:B--2---:R-:W0:Y:S01]  /*1620*/  F2F.F32.F64 R0, R2 ;  /* 0x0000000200007310 */ /* 0x004e220000301000 */
[----:B------:R-:W0:-:S14]  /*1630*/  DSETP.GEU.AND P0, PT, |R2|, c[0x2][0x0], PT ;  /* 0x008000000200762a */ /* 0x000e1c0003f0e200 */
[----:B0-----:R-:W-:-:S05]  /*1640*/  @!P0 FMUL R0, R0, 1.175494350822287508e-38 ;  /* 0x0080000000008820 */ /* 0x001fca0000400000 */
[----:B------:R-:W-:-:S04]  /*1650*/  F2FP.PACK_AB R0, RZ, R0 ;  /* 0x00000000ff00723e */ /* 0x000fc800000000ff */
[----:B------:R-:W-:Y:S01]  /*1660*/  PRMT R23, R0, 0x7610, R23 ;  /* 0x0000761000177816 */ /* 0x000fe20000000017 */
[----:B------:R-:W-:Y:S05]  /*1670*/  BRA `(.L_x_19538) ;  /* 0x00000a6000007947 */ /* 0x000fea0003800000 */
.L_x_19546:
        /* <DEDUP_REMOVED lines=28> */
.L_x_19549:
        /* <DEDUP_REMOVED lines=15> */
.L_x_19548:
[----:B------:R-:W2:Y:S02]  /*1930*/  LDG.E.U16 R0, [R2.64] ;  /* 0x0000002402007981 */ /* 0x000ea4000c1e1500 */
[----:B--2---:R-:W-:-:S04]  /*1940*/  PRMT R0, RZ, 0x5410, R0 ;  /* 0x00005410ff007816 */ /* 0x004fc80000000000 */
[----:B------:R-:W-:-:S04]  /*1950*/  F2FP.PACK_AB R0, RZ, R0 ;  /* 0x00000000ff00723e */ /* 0x000fc800000000ff */
[----:B------:R-:W-:Y:S01]  /*1960*/  PRMT R23, R0, 0x7610, R23 ;  /* 0x0000761000177816 */ /* 0x000fe20000000017 */
[----:B------:R-:W-:Y:S05]  /*1970*/  BRA `(.L_x_19538) ;  /* 0x0000076000007947 */ /* 0x000fea0003800000 */
.L_x_19545:
        /* <DEDUP_REMOVED lines=12> */
.L_x_19552:
        /* <DEDUP_REMOVED lines=21> */
.L_x_19556:
[----:B------:R-:W-:Y:S05]  /*1b90*/  BSYNC B1 ;  /* 0x0000000000017941 */ /* 0x000fea0003800000 */
.L_x_19555:
[----:B------:R-:W-:Y:S01]  /*1ba0*/  LEA R3, R0, 0x3b800000, 0x17 ;  /* 0x3b80000000037811 */ /* 0x000fe200078eb8ff */
[----:B------:R-:W-:-:S05]  /*1bb0*/  IMAD.SHL.U32 R0, R2, 0x100000, RZ ;  /* 0x0010000002007824 */ /* 0x000fca00078e00ff */
[----:B------:R-:W-:Y:S02]  /*1bc0*/  LOP3.LUT R0, R3, R0, R4, 0xfe, !PT ;  /* 0x0000000003007212 */ /* 0x000fe400078efe04 */
.L_x_19554:
[----:B------:R-:W-:Y:S05]  /*1bd0*/  BSYNC B0 ;  /* 0x0000000000007941 */ /* 0x000fea0003800000 */
.L_x_19553:
[----:B------:R-:W-:-:S04]  /*1be0*/  F2FP.PACK_AB R0, RZ, R0 ;  /* 0x00000000ff00723e */ /* 0x000fc800000000ff */
[----:B------:R-:W-:Y:S01]  /*1bf0*/  PRMT R23, R0, 0x7610, R23 ;  /* 0x0000761000177816 */ /* 0x000fe20000000017 */
[----:B------:R-:W-:Y:S05]  /*1c00*/  BRA `(.L_x_19538) ;  /* 0x000004d000007947 */ /* 0x000fea0003800000 */
.L_x_19551:
        /* <DEDUP_REMOVED lines=21> */
.L_x_19560:
[----:B------:R-:W-:Y:S05]  /*1d60*/  BSYNC B1 ;  /* 0x0000000000017941 */ /* 0x000fea0003800000 */
.L_x_19559:
[----:B------:R-:W-:Y:S01]  /*1d70*/  LEA R3, R0, 0x37800000, 0x17 ;  /* 0x3780000000037811 */ /* 0x000fe200078eb8ff */
[----:B------:R-:W-:-:S05]  /*1d80*/  IMAD.SHL.U32 R0, R2, 0x200000, RZ ;  /* 0x0020000002007824 */ /* 0x000fca00078e00ff */
[----:B------:R-:W-:Y:S02]  /*1d90*/  LOP3.LUT R0, R3, R0, R4, 0xfe, !PT ;  /* 0x0000000003007212 */ /* 0x000fe400078efe04 */
.L_x_19558:
[----:B------:R-:W-:Y:S05]  /*1da0*/  BSYNC B0 ;  /* 0x0000000000007941 */ /* 0x000fea0003800000 */
.L_x_19557:
[----:B------:R-:W-:-:S04]  /*1db0*/  F2FP.PACK_AB R0, RZ, R0 ;  /* 0x00000000ff00723e */ /* 0x000fc800000000ff */
[----:B------:R-:W-:Y:S01]  /*1dc0*/  PRMT R23, R0, 0x7610, R23 ;  /* 0x0000761000177816 */ /* 0x000fe20000000017 */
[----:B------:R-:W-:Y:S05]  /*1dd0*/  BRA `(.L_x_19538) ;  /* 0x0000030000007947 */ /* 0x000fea0003800000 */
.L_x_19550:
        /* <DEDUP_REMOVED lines=14> */
.L_x_19564:
[----:B------:R-:W-:Y:S05]  /*1ec0*/  BSYNC B0 ;  /* 0x0000000000007941 */ /* 0x000fea0003800000 */
.L_x_19563:
[----:B------:R-:W-:-:S04]  /*1ed0*/  F2FP.PACK_AB R0, RZ, R0 ;  /* 0x00000000ff00723e */ /* 0x000fc800000000ff */
[----:B------:R-:W-:Y:S01]  /*1ee0*/  PRMT R23, R0, 0x7610, R23 ;  /* 0x0000761000177816 */ /* 0x000fe20000000017 */
[----:B------:R-:W-:Y:S05]  /*1ef0*/  BRA `(.L_x_19538) ;  /* 0x000001e000007947 */ /* 0x000fea0003800000 */
.L_x_19537:
        /* <DEDUP_REMOVED lines=21> */
.L_x_19562:
[----:B------:R-:W2:Y:S02]  /*2050*/  LDG.E.64 R2, [R2.64] ;  /* 0x0000002402027981 */ /* 0x000ea4000c1e1b00 */
[----:B--2---:R-:W0:Y:S02]  /*2060*/  I2F.U64 R0, R2 ;  /* 0x0000000200007312 */ /* 0x004e240000301000 */
[----:B0-----:R-:W-:-:S04]  /*2070*/  F2FP.PACK_AB R0, RZ, R0 ;  /* 0x00000000ff00723e */ /* 0x001fc800000000ff */
[----:B------:R-:W-:Y:S01]  /*2080*/  PRMT R23, R0, 0x7610, R23 ;  /* 0x0000761000177816 */ /* 0x000fe20000000017 */
[----:B------:R-:W-:Y:S05]  /*2090*/  BRA `(.L_x_19538) ;  /* 0x0000004000007947 */ /* 0x000fea0003800000 */
.L_x_19561:
[----:B------:R-:W2:Y:S02]  /*20a0*/  LDG.E R2, [R2.64] ;  /* 0x0000002402027981 */ /* 0x000ea4000c1e1900 */
[----:B--2---:R-:W0:Y:S02]  /*20b0*/  I2F.U32 R0, R2 ;  /* 0x0000000200007306 */ /* 0x004e240000201000 */
[----:B0-----:R-:W-:-:S04]  /*20c0*/  F2FP.PACK_AB R0, RZ, R0 ;  /* 0x00000000ff00723e */ /* 0x001fc800000000ff */
[----:B------:R-:W-:Y:S02]  /*20d0*/  PRMT R23, R0, 0x7610, R23 ;  /* 0x0000761000177816 */ /* 0x000fe40000000017 */
.L_x_19538:
        /* <DEDUP_REMOVED lines=18> */
.L_x_19568:
[----:B------:R-:W2:Y:S02]  /*2200*/  LDG.E.U8 R2, [R2.64] ;  /* 0x0000002402027981 */ /* 0x000ea4000c1e1100 */
[----:B--2---:R-:W0:Y:S02]  /*2210*/  I2F.U16 R0, R2 ;  /* 0x0000000200007306 */ /* 0x004e240000101000 */
[----:B0-----:R-:W-:Y:S01]  /*2220*/  F2FP.PACK_AB R0, RZ, R0 ;  /* 0x00000000ff00723e */ /* 0x001fe200000000ff */
[----:B------:R-:W-:Y:S05]  /*2230*/  BRA `(.L_x_19570) ;  /* 0x00000e1000007947 */ /* 0x000fea0003800000 */
.L_x_19567:
        /* <DEDUP_REMOVED lines=10> */
.L_x_19572:
[----:B------:R-:W2:Y:S02]  /*22e0*/  LDG.E R2, [R2.64] ;  /* 0x0000002402027981 */ /* 0x000ea4000c1e1900 */
[----:B--2---:R-:W0:Y:S02]  /*22f0*/  I2F R0, R2 ;  /* 0x0000000200007306 */ /* 0x004e240000201400 */
[----:B0-----:R-:W-:Y:S01]  /*2300*/  F2FP.PACK_AB R0, RZ, R0 ;  /* 0x00000000ff00723e */ /* 0x001fe200000000ff */
[----:B------:R-:W-:Y:S05]  /*2310*/  BRA `(.L_x_19570) ;  /* 0x00000d3000007947 */ /* 0x000fea0003800000 */
.L_x_19571:
[----:B------:R-:W2:Y:S02]  /*2320*/  LDG.E.U16 R2, [R2.64] ;  /* 0x0000002402027981 */ /* 0x000ea4000c1e1500 */
[----:B--2---:R-:W0:Y:S02]  /*2330*/  I2F.S16 R0, R2 ;  /* 0x0000000200007306 */ /* 0x004e240000101400 */
[----:B0-----:R-:W-:Y:S01]  /*2340*/  F2FP.PACK_AB R0, RZ, R0 ;  /* 0x00000000ff00723e */ /* 0x001fe200000000ff */
[----:B------:R-:W-:Y:S05]  /*2350*/  BRA `(.L_x_19570) ;  /* 0x00000cf000007947 */ /* 0x000fea0003800000 */
.L_x_19566:
        /* <DEDUP_REMOVED lines=9> */
.L_x_19574:
[----:B------:R0:W5:Y:S01]  /*23f0*/  LDG.E.U16 R0, [R2.64] ;  /* 0x0000002402007981 */ /* 0x000162000c1e1500 */
[----:B------:R-:W-:Y:S05]  /*2400*/  BRA `(.L_x_19570) ;  /* 0x00000c4000007947 */ /* 0x000fea0003800000 */
.L_x_19573:
        /* <DEDUP_REMOVED lines=9> */
.L_x_19576:
[----:B------:R0:W5:Y:S01]  /*24a0*/  LDG.E.U16 R0, [R2.64] ;  /* 0x0000002402007981 */ /* 0x000162000c1e1500 */
[----:B------:R-:W-:Y:S05]  /*24b0*/  BRA `(.L_x_19570) ;  /* 0x00000b9000007947 */ /* 0x000fea0003800000 */
.L_x_19575:
[----:B------:R-:W2:Y:S02]  /*24c0*/  LDG.E.64 R2, [R2.64] ;  /* 0x0000002402027981 */ /* 0x000ea4000c1e1b00 */
[----:B--2---:R-:W0:Y:S01]  /*24d0*/  F2F.F32.F64 R0, R2 ;  /* 0x0000000200007310 */ /* 0x004e220000301000 */
[----:B------:R-:W0:-:S14]  /*24e0*/  DSETP.GEU.AND P0, PT, |R2|, c[0x2][0x0], PT ;  /* 0x008000000200762a */ /* 0x000e1c0003f0e200 */
[----:B0-----:R-:W-:-:S05]  /*24f0*/  @!P0 FMUL R0, R0, 1.175494350822287508e-38 ;  /* 0x0080000000008820 */ /* 0x001fca0000400000 */
[----:B------:R-:W-:Y:S01]  /*2500*/  F2FP.PACK_AB R0, RZ, R0 ;  /* 0x00000000ff00723e */ /* 0x000fe200000000ff */
[----:B------:R-:W-:Y:S05]  /*2510*/  BRA `(.L_x_19570) ;  /* 0x00000b3000007947 */ /* 0x000fea0003800000 */
.L_x_19565:
        /* <DEDUP_REMOVED lines=13> */
.L_x_19579:
[----:B------:R-:W2:Y:S02]  /*25f0*/  LDG.E.64 R2, [R2.64] ;  /* 0x0000002402027981 */ /* 0x000ea4000c1e1b00 */
[----:B--2---:R-:W0:Y:S01]  /*2600*/  F2F.F32.F64 R0, R2 ;  /* 0x0000000200007310 */ /* 0x004e220000301000 */
[----:B------:R-:W0:-:S14]  /*2610*/  DSETP.GEU.AND P0, PT, |R2|, c[0x2][0x0], PT ;  /* 0x008000000200762a */ /* 0x000e1c0003f0e200 */
[----:B0-----:R-:W-:-:S05]  /*2620*/  @!P0 FMUL R0, R0, 1.175494350822287508e-38 ;  /* 0x0080000000008820 */ /* 0x001fca0000400000 */
[----:B------:R-:W-:Y:S01]  /*2630*/  F2FP.PACK_AB R0, RZ, R0 ;  /* 0x00000000ff00723e */ /* 0x000fe200000000ff */
[----:B------:R-:W-:Y:S05]  /*2640*/  BRA `(.L_x_19570) ;  /* 0x00000a0000007947 */ /* 0x000fea0003800000 */
.L_x_19578:
        /* <DEDUP_REMOVED lines=28> */
.L_x_19581:
        /* <DEDUP_REMOVED lines=15> */
.L_x_19580:
[----:B------:R-:W2:Y:S02]  /*2900*/  LDG.E.U16 R0, [R2.64] ;  /* 0x0000002402007981 */ /* 0x000ea4000c1e1500 */
[----:B--2---:R-:W-:-:S04]  /*2910*/  PRMT R0, RZ, 0x5410, R0 ;  /* 0x00005410ff007816 */ /* 0x004fc80000000000 */
[----:B------:R-:W-:Y:S01]  /*2920*/  F2FP.PACK_AB R0, RZ, R0 ;  /* 0x00000000ff00723e */ /* 0x000fe200000000ff */
[----:B------:R-:W-:Y:S05]  /*2930*/  BRA `(.L_x_19570) ;  /* 0x0000071000007947 */ /* 0x000fea0003800000 */
.L_x_19577:
        /* <DEDUP_REMOVED lines=12> */
.L_x_19584:
        /* <DEDUP_REMOVED lines=21> */
.L_x_19588:
[----:B------:R-:W-:Y:S05]  /*2b50*/  BSYNC B1 ;  /* 0x0000000000017941 */ /* 0x000fea0003800000 */
.L_x_19587:
[----:B------:R-:W-:Y:S01]  /*2b60*/  LEA R3, R0, 0x3b800000, 0x17 ;  /* 0x3b80000000037811 */ /* 0x000fe200078eb8ff */
[----:B------:R-:W-:-:S05]  /*2b70*/  IMAD.SHL.U32 R0, R2, 0x100000, RZ ;  /* 0x0010000002007824 */ /* 0x000fca00078e00ff */
[----:B------:R-:W-:Y:S02]  /*2b80*/  LOP3.LUT R0, R3, R0, R4, 0xfe, !PT ;  /* 0x0000000003007212 */ /* 0x000fe400078efe04 */
.L_x_19586:
[----:B------:R-:W-:Y:S05]  /*2b90*/  BSYNC B0 ;  /* 0x0000000000007941 */ /* 0x000fea0003800000 */
.L_x_19585:
[----:B------:R-:W-:Y:S01]  /*2ba0*/  F2FP.PACK_AB R0, RZ, R0 ;  /* 0x00000000ff00723e */ /* 0x000fe200000000ff */
[----:B------:R-:W-:Y:S05]  /*2bb0*/  BRA `(.L_x_19570) ;  /* 0x0000049000007947 */ /* 0x000fea0003800000 */
.L_x_19583:
        /* <DEDUP_REMOVED lines=21> */
.L_x_19592:
[----:B------:R-:W-:Y:S05]  /*2d10*/  BSYNC B1 ;  /* 0x0000000000017941 */ /* 0x000fea0003800000 */
.L_x_19591:
[----:B------:R-:W-:Y:S01]  /*2d20*/  LEA R3, R0, 0x37800000, 0x17 ;  /* 0x3780000000037811 */ /* 0x000fe200078eb8ff */
[----:B------:R-:W-:-:S05]  /*2d30*/  IMAD.SHL.U32 R0, R2, 0x200000, RZ ;  /* 0x0020000002007824 */ /* 0x000fca00078e00ff */
[----:B------:R-:W-:Y:S02]  /*2d40*/  LOP3.LUT R0, R3, R0, R4, 0xfe, !PT ;  /* 0x0000000003007212 */ /* 0x000fe400078efe04 */
.L_x_19590:
[----:B------:R-:W-:Y:S05]  /*2d50*/  BSYNC B0 ;  /* 0x0000000000007941 */ /* 0x000fea0003800000 */
.L_x_19589:
[----:B------:R-:W-:Y:S01]  /*2d60*/  F2FP.PACK_AB R0, RZ, R0 ;  /* 0x00000000ff00723e */ /* 0x000fe200000000ff */
[----:B------:R-:W-:Y:S05]  /*2d70*/  BRA `(.L_x_19570) ;  /* 0x000002d000007947 */ /* 0x000fea0003800000 */
.L_x_19582:
        /* <DEDUP_REMOVED lines=14> */
.L_x_19596:
[----:B------:R-:W-:Y:S05]  /*2e60*/  BSYNC B0 ;  /* 0x0000000000007941 */ /* 0x000fea0003800000 */
.L_x_19595:
[----:B------:R-:W-:Y:S01]  /*2e70*/  F2FP.PACK_AB R0, RZ, R0 ;  /* 0x00000000ff00723e */ /* 0x000fe200000000ff */
[----:B------:R-:W-:Y:S05]  /*2e80*/  BRA `(.L_x_19570) ;  /* 0x000001c000007947 */ /* 0x000fea0003800000 */
.L_x_19569:
        /* <DEDUP_REMOVED lines=21> */
.L_x_19594:
[----:B------:R-:W2:Y:S02]  /*2fe0*/  LDG.E.64 R2, [R2.64] ;  /* 0x0000002402027981 */ /* 0x000ea4000c1e1b00 */
[----:B--2---:R-:W0:Y:S02]  /*2ff0*/  I2F.U64 R0, R2 ;  /* 0x0000000200007312 */ /* 0x004e240000301000 */
[----:B0-----:R-:W-:Y:S01]  /*3000*/  F2FP.PACK_AB R0, RZ, R0 ;  /* 0x00000000ff00723e */ /* 0x001fe200000000ff */
[----:B------:R-:W-:Y:S05]  /*3010*/  BRA `(.L_x_19570) ;  /* 0x0000003000007947 */ /* 0x000fea0003800000 */
.L_x_19593:
[----:B------:R-:W2:Y:S02]  /*3020*/  LDG.E R2, [R2.64] ;  /* 0x0000002402027981 */ /* 0x000ea4000c1e1900 */
[----:B--2---:R-:W0:Y:S02]  /*3030*/  I2F.U32 R0, R2 ;  /* 0x0000000200007306 */ /* 0x004e240000201000 */
[----:B0-----:R-:W-:-:S06]  /*3040*/  F2FP.PACK_AB R0, RZ, R0 ;  /* 0x00000000ff00723e */ /* 0x001fcc00000000ff */
.L_x_19570:
[----:B0----5:R-:W-:Y:S01]  /*3050*/  HADD2.F32 R2, -RZ, R23.H0_H0 ;  /* 0x20000017ff027230 */ /* 0x021fe20000004100 */
[----:B------:R-:W-:Y:S01]  /*3060*/  BSSY B0, `(.L_x_19597) ;  /* 0x0000020000007945 */ /* 0x000fe20003800000 */
[----:B------:R-:W-:-:S03]  /*3070*/  HADD2.F32 R3, -RZ, R0.H0_H0 ;  /* 0x20000000ff037230 */ /* 0x000fc60000004100 */
[----:B------:R-:W-:Y:S02]  /*3080*/  FSETP.NEU.FTZ.AND P0, PT, R2, R2, PT ;  /* 0x000000020200720b */ /* 0x000fe40003f1d000 */
[----:B------:R-:W-:-:S04]  /*3090*/  FSETP.NEU.FTZ.AND P1, PT, R3, R3, PT ;  /* 0x000000030300720b */ /* 0x000fc80003f3d000 */
[----:B------:R-:W-:-:S13]  /*30a0*/  PLOP3.LUT P0, PT, P0, P1, PT, 0xa8, 0x0 ;  /* 0x000000000000781c */ /* 0x000fda0000703570 */
[----:B------:R-:W-:Y:S05]  /*30b0*/  @P0 BRA `(.L_x_19598) ;  /* 0x0000017000000947 */ /* 0x000fea0003800000 */
[----:B------:R-:W-:Y:S02]  /*30c0*/  PRMT R2, R0, 0x9910, RZ ;  /* 0x0000991000027816 */ /* 0x000fe400000000ff */
[----:B------:R-:W-:-:S04]  /*30d0*/  PRMT R3, R23, 0x9910, RZ ;  /* 0x0000991017037816 */ /* 0x000fc800000000ff */
[----:B------:R-:W-:-:S13]  /*30e0*/  ISETP.NE.AND P0, PT, R3, R2, PT ;  /* 0x000000020300720c */ /* 0x000fda0003f05270 */
[----:B------:R-:W-:Y:S05]  /*30f0*/  @!P0 BRA `(.L_x_19599) ;  /* 0x0000016000008947 */ /* 0x000fea0003800000 */
[C---:B------:R-:W-:Y:S02]  /*3100*/  LOP3.LUT P0, RZ, R23.reuse, 0x7fff, RZ, 0xc0, !PT ;  /* 0x00007fff17ff7812 */ /* 0x040fe4000780c0ff */
[----:B------:R-:W-:Y:S02]  /*3110*/  LOP3.LUT R2, R23, 0x7fff, RZ, 0xc0, !PT ;  /* 0x00007fff17027812 */ /* 0x000fe400078ec0ff */
[----:B------:R-:W-:-:S09]  /*3120*/  LOP3.LUT R3, R0, 0x7fff, RZ, 0xc0, !PT ;  /* 0x00007fff00037812 */ /* 0x000fd200078ec0ff */
[----:B------:R-:W-:Y:S05]  /*3130*/  @P0 BRA `(.L_x_19600) ;  /* 0x0000007000000947 */ /* 0x000fea0003800000 */
[----:B------:R-:W-:Y:S02]  /*3140*/  ISETP.NE.AND P0, PT, R3, RZ, PT ;  /* 0x000000ff0300720c */ /* 0x000fe40003f05270 */
[----:B------:R-:W-:-:S11]  /*3150*/  PRMT R23, R0, 0x7610, R23 ;  /* 0x0000761000177816 */ /* 0x000fd60000000017 */
[----:B------:R-:W-:Y:S05]  /*3160*/  @!P0 BRA `(.L_x_19599) ;  /* 0x000000f000008947 */ /* 0x000fea0003800000 */
[----:B------:R-:W-:-:S04]  /*3170*/  LOP3.LUT R0, R0, 0x8000, RZ, 0xc0, !PT ;  /* 0x0000800000007812 */ /* 0x000fc800078ec0ff */
[----:B------:R-:W-:-:S04]  /*3180*/  LOP3.LUT R0, R0, 0x1, RZ, 0xfc, !PT ;  /* 0x0000000100007812 */ /* 0x000fc800078efcff */
[----:B------:R-:W-:Y:S01]  /*3190*/  PRMT R23, R0, 0x7610, R23 ;  /* 0x0000761000177816 */ /* 0x000fe20000000017 */
[----:B------:R-:W-:Y:S05]  /*31a0*/  BRA `(.L_x_19599) ;  /* 0x000000b000007947 */ /* 0x000fea0003800000 */
.L_x_19600:
[----:B------:R-:W-:-:S04]  /*31b0*/  LOP3.LUT R0, R0, R23, RZ, 0x3c, !PT ;  /* 0x0000001700007212 */ /* 0x000fc800078e3cff */
[----:B------:R-:W-:-:S04]  /*31c0*/  PRMT R0, R0, 0x9910, RZ ;  /* 0x0000991000007816 */ /* 0x000fc800000000ff */
[----:B------:R-:W-:Y:S02]  /*31d0*/  ISETP.GE.AND P0, PT, R0, RZ, PT ;  /* 0x000000ff0000720c */ /* 0x000fe40003f06270 */
[----:B------:R-:W-:Y:S02]  /*31e0*/  IADD3 R0, R23, 0xffff, RZ ;  /* 0x0000ffff17007810 */ /* 0x000fe40007ffe0ff */
[----:B------:R-:W-:-:S13]  /*31f0*/  ISETP.GT.U32.OR P0, PT, R2, R3, !P0 ;  /* 0x000000030200720c */ /* 0x000fda0004704470 */
[----:B------:R-:W-:-:S04]  /*3200*/  @!P0 IADD3 R0, R23, 0x1, RZ ;  /* 0x0000000117008810 */ /* 0x000fc80007ffe0ff */
[----:B------:R-:W-:Y:S01]  /*3210*/  PRMT R23, R0, 0x7610, R23 ;  /* 0x0000761000177816 */ /* 0x000fe20000000017 */
[----:B------:R-:W-:Y:S05]  /*3220*/  BRA `(.L_x_19599) ;  /* 0x0000003000007947 */ /* 0x000fea0003800000 */
.L_x_19598:
[----:B------:R-:W-:-:S05]  /*3230*/  FADD.FTZ R2, R2, R3 ;  /* 0x0000000302027221 */ /* 0x000fca0000010000 */
[----:B------:R-:W-:-:S04]  /*3240*/  F2FP.PACK_AB R2, RZ, R2 ;  /* 0x00000002ff02723e */ /* 0x000fc800000000ff */
[----:B------:R-:W-:Y:S02]  /*3250*/  PRMT R23, R2, 0x7610, R23 ;  /* 0x0000761002177816 */ /* 0x000fe40000000017 */
.L_x_19599:
[----:B------:R-:W-:Y:S05]  /*3260*/  BSYNC B0 ;  /* 0x0000000000007941 */ /* 0x000fea0003800000 */
.L_x_19597:
[----:B------:R-:W0:Y:S02]  /*3270*/  LDC.U8 R2, c[0x0][0x3e1] ;  /* 0x0000f840ff027b82 */ /* 0x000e240000000000 */
        /* <DEDUP_REMOVED lines=15> */
.L_x_19604:
[----:B------:R-:W-:-:S06]  /*3370*/  HADD2.F32 R3, -RZ, R23.H0_H0 ;  /* 0x20000017ff037230 */ /* 0x000fcc0000004100 */
[----:B------:R-:W0:Y:S02]  /*3380*/  F2I.S64.TRUNC R2, R3 ;  /* 0x0000000300027311 */ /* 0x000e24000020d900 */
[----:B0-----:R0:W-:Y:S01]  /*3390*/  STG.E.U8 [R16.64], R2 ;  /* 0x0000000210007986 */ /* 0x0011e2000c101124 */
[----:B------:R-:W-:Y:S05]  /*33a0*/  BRA `(.L_x_19606) ;  /* 0x00000e4000007947 */ /* 0x000fea0003800000 */
.L_x_19603:
        /* <DEDUP_REMOVED lines=10> */
.L_x_19608:
[----:B------:R-:W-:-:S06]  /*3450*/  HADD2.F32 R23, -RZ, R23.H0_H0 ;  /* 0x20000017ff177230 */ /* 0x000fcc0000004100 */
[----:B------:R-:W0:Y:S02]  /*3460*/  F2I.FTZ.TRUNC.NTZ R23, R23 ;  /* 0x0000001700177305 */ /* 0x000e24000021f100 */
[----:B0-----:R0:W-:Y:S01]  /*3470*/  STG.E [R16.64], R23 ;  /* 0x0000001710007986 */ /* 0x0011e2000c101924 */
[----:B------:R-:W-:Y:S05]  /*3480*/  BRA `(.L_x_19606) ;  /* 0x00000d6000007947 */ /* 0x000fea0003800000 */
.L_x_19607:
[----:B------:R-:W-:-:S06]  /*3490*/  HADD2.F32 R23, -RZ, R23.H0_H0 ;  /* 0x20000017ff177230 */ /* 0x000fcc0000004100 */
[----:B------:R-:W0:Y:S02]  /*34a0*/  F2I.FTZ.TRUNC.NTZ R23, R23 ;  /* 0x0000001700177305 */ /* 0x000e24000021f100 */
[----:B0-----:R0:W-:Y:S01]  /*34b0*/  STG.E.U16 [R16.64], R23 ;  /* 0x0000001710007986 */ /* 0x0011e2000c101524 */
[----:B------:R-:W-:Y:S05]  /*34c0*/  BRA `(.L_x_19606) ;  /* 0x00000d2000007947 */ /* 0x000fea0003800000 */
.L_x_19602:
        /* <DEDUP_REMOVED lines=9> */
.L_x_19610:
[----:B------:R0:W-:Y:S01]  /*3560*/  STG.E.U16 [R16.64], R23 ;  /* 0x0000001710007986 */ /* 0x0001e2000c101524 */
[----:B------:R-:W-:Y:S05]  /*3570*/  BRA `(.L_x_19606) ;  /* 0x00000c7000007947 */ /* 0x000fea0003800000 */
.L_x_19609:
        /* <DEDUP_REMOVED lines=10> */
.L_x_19612:
[----:B------:R-:W-:-:S05]  /*3620*/  HADD2.F32 R0, -RZ, R23.H0_H0 ;  /* 0x20000017ff007230 */ /* 0x000fca0000004100 */
[----:B------:R-:W-:-:S04]  /*3630*/  F2FP.PACK_AB R0, RZ, R0 ;  /* 0x00000000ff00723e */ /* 0x000fc800000000ff */
[----:B------:R-:W-:-:S05]  /*3640*/  PRMT R0, R0, 0x5410, RZ ;  /* 0x0000541000007816 */ /* 0x000fca00000000ff */
[----:B------:R0:W-:Y:S01]  /*3650*/  STG.E [R16.64], R0 ;  /* 0x0000000010007986 */ /* 0x0001e2000c101924 */
[----:B------:R-:W-:Y:S05]  /*3660*/  BRA `(.L_x_19606) ;  /* 0x00000b8000007947 */ /* 0x000fea0003800000 */
.L_x_19611:
[----:B------:R-:W-:-:S05]  /*3670*/  HADD2.F32 R2, -RZ, R23.H0_H0 ;  /* 0x20000017ff027230 */ /* 0x000fca0000004100 */
[----:B------:R-:W-:-:S06]  /*3680*/  FMUL.FTZ R2, R2, 1 ;  /* 0x3f80000002027820 */ /* 0x000fcc0000410000 */
[----:B------:R-:W0:Y:S02]  /*3690*/  F2F.F64.F32 R2, R2 ;  /* 0x0000000200027310 */ /* 0x000e240000201800 */
[----:B0-----:R0:W-:Y:S01]  /*36a0*/  STG.E.64 [R16.64], R2 ;  /* 0x0000000210007986 */ /* 0x0011e2000c101b24 */
[----:B------:R-:W-:Y:S05]  /*36b0*/  BRA `(.L_x_19606) ;  /* 0x00000b3000007947 */ /* 0x000fea0003800000 */
.L_x_19601:
        /* <DEDUP_REMOVED lines=13> */
.L_x_19615:
[----:B------:R-:W-:Y:S01]  /*3790*/  HADD2.F32 R23, -RZ, R23.H0_H0 ;  /* 0x20000017ff177230 */ /* 0x000fe20000004100 */
[----:B------:R-:W-:-:S04]  /*37a0*/  CS2R R6, SRZ ;  /* 0x0000000000067805 */ /* 0x000fc8000001ff00 */
[----:B------:R-:W-:-:S06]  /*37b0*/  FMUL.FTZ R4, R23, 1 ;  /* 0x3f80000017047820 */ /* 0x000fcc0000410000 */
[----:B------:R-:W0:Y:S02]  /*37c0*/  F2F.F64.F32 R4, R4 ;  /* 0x0000000400047310 */ /* 0x000e240000201800 */
[----:B0-----:R0:W-:Y:S01]  /*37d0*/  STG.E.128 [R16.64], R4 ;  /* 0x0000000410007986 */ /* 0x0011e2000c101d24 */
[----:B------:R-:W-:Y:S05]  /*37e0*/  BRA `(.L_x_19606) ;  /* 0x00000a0000007947 */ /* 0x000fea0003800000 */
.L_x_19614:
        /* <DEDUP_REMOVED lines=21> */
.L_x_19619:
[----:B------:R-:W-:Y:S05]  /*3940*/  BSYNC B0 ;  /* 0x0000000000007941 */ /* 0x000fea0003800000 */
.L_x_19618:
[----:B------:R-:W-:-:S05]  /*3950*/  LOP3.LUT R3, R0, R3, RZ, 0xfc, !PT ;  /* 0x0000000300037212 */ /* 0x000fca00078efcff */
[----:B------:R0:W-:Y:S01]  /*3960*/  STG.E.U8 [R16.64], R3 ;  /* 0x0000000310007986 */ /* 0x0001e2000c101124 */
[----:B------:R-:W-:Y:S05]  /*3970*/  BRA `(.L_x_19606) ;  /* 0x0000087000007947 */ /* 0x000fea0003800000 */
.L_x_19617:
        /* <DEDUP_REMOVED lines=13> */
.L_x_19621:
[----:B------:R-:W-:Y:S01]  /*3a50*/  IMAD.MOV.U32 R0, RZ, RZ, 0x7f ;  /* 0x0000007fff007424 */ /* 0x000fe200078e00ff */
[----:B------:R-:W-:-:S04]  /*3a60*/  ISETP.GT.U32.AND P0, PT, R2, 0x7f800000, PT ;  /* 0x7f8000000200780c */ /* 0x000fc80003f04070 */
[----:B------:R-:W-:-:S04]  /*3a70*/  SEL R0, R0, 0x7c, P0 ;  /* 0x0000007c00007807 */ /* 0x000fc80000000000 */
.L_x_19622:
[----:B------:R-:W-:Y:S05]  /*3a80*/  BSYNC B0 ;  /* 0x0000000000007941 */ /* 0x000fea0003800000 */
.L_x_19620:
[----:B------:R-:W-:-:S04]  /*3a90*/  LOP3.LUT R2, R23, 0x80000000, RZ, 0xc0, !PT ;  /* 0x8000000017027812 */ /* 0x000fc800078ec0ff */
[----:B------:R-:W-:-:S04]  /*3aa0*/  SHF.R.U32.HI R3, RZ, 0x18, R2 ;  /* 0x00000018ff037819 */ /* 0x000fc80000011602 */
[----:B------:R-:W-:-:S05]  /*3ab0*/  LOP3.LUT R3, R0, R3, RZ, 0xfc, !PT ;  /* 0x0000000300037212 */ /* 0x000fca00078efcff */
[----:B------:R0:W-:Y:S01]  /*3ac0*/  STG.E.U8 [R16.64], R3 ;  /* 0x0000000310007986 */ /* 0x0001e2000c101124 */
[----:B------:R-:W-:Y:S05]  /*3ad0*/  BRA `(.L_x_19606) ;  /* 0x0000071000007947 */ /* 0x000fea0003800000 */
.L_x_19616:
[----:B------:R-:W-:-:S05]  /*3ae0*/  HADD2.F32 R0, -RZ, R23.H0_H0 ;  /* 0x20000017ff007230 */ /* 0x000fca0000004100 */
[----:B------:R-:W-:-:S05]  /*3af0*/  F2FP.BF16.PACK_AB R0, RZ, R0 ;  /* 0x00000000ff00723e */ /* 0x000fca00000010ff */
[----:B------:R0:W-:Y:S01]  /*3b00*/  STG.E.U16 [R16.64], R0 ;  /* 0x0000000010007986 */ /* 0x0001e2000c101524 */
[----:B------:R-:W-:Y:S05]  /*3b10*/  BRA `(.L_x_19606) ;  /* 0x000006d000007947 */ /* 0x000fea0003800000 */
.L_x_19613:
        /* <DEDUP_REMOVED lines=12> */
.L_x_19625:
        /* <DEDUP_REMOVED lines=17> */
.L_x_19628:
[----:B------:R-:W-:-:S04]  /*3cf0*/  LOP3.LUT R2, R23, 0x80000000, RZ, 0xc0, !PT ;  /* 0x8000000017027812 */ /* 0x000fc800078ec0ff */
[----:B------:R-:W-:-:S04]  /*3d00*/  SHF.R.U32.HI R3, RZ, 0x18, R2 ;  /* 0x00000018ff037819 */ /* 0x000fc80000011602 */
[----:B------:R-:W-:-:S04]  /*3d10*/  LOP3.LUT R0, R0, R3, RZ, 0xfc, !PT ;  /* 0x0000000300007212 */ /* 0x000fc800078efcff */
[----:B------:R-:W-:Y:S02]  /*3d20*/  PRMT R8, R0, 0x7610, R8 ;  /* 0x0000761000087816 */ /* 0x000fe40000000008 */
.L_x_19627:
[----:B------:R-:W-:Y:S05]  /*3d30*/  BSYNC B0 ;  /* 0x0000000000007941 */ /* 0x000fea0003800000 */
.L_x_19626:
[----:B------:R0:W-:Y:S01]  /*3d40*/  STG.E.U8 [R16.64], R8 ;  /* 0x0000000810007986 */ /* 0x0001e2000c101124 */
[----:B------:R-:W-:Y:S05]  /*3d50*/  BRA `(.L_x_19606) ;  /* 0x0000049000007947 */ /* 0x000fea0003800000 */
.L_x_19624:
        /* <DEDUP_REMOVED lines=17> */
.L_x_19631:
[----:B------:R-:W-:-:S04]  /*3e70*/  LOP3.LUT R2, R23, 0x80000000, RZ, 0xc0, !PT ;  /* 0x8000000017027812 */ /* 0x000fc800078ec0ff */
[----:B------:R-:W-:-:S04]  /*3e80*/  SHF.R.U32.HI R3, RZ, 0x18, R2 ;  /* 0x00000018ff037819 */ /* 0x000fc80000011602 */
[----:B------:R-:W-:-:S04]  /*3e90*/  LOP3.LUT R0, R0, R3, RZ, 0xfc, !PT ;  /* 0x0000000300007212 */ /* 0x000fc800078efcff */
[----:B------:R-:W-:Y:S02]  /*3ea0*/  PRMT R8, R0, 0x7610, R8 ;  /* 0x0000761000087816 */ /* 0x000fe40000000008 */
.L_x_19630:
[----:B------:R-:W-:Y:S05]  /*3eb0*/  BSYNC B0 ;  /* 0x0000000000007941 */ /* 0x000fea0003800000 */
.L_x_19629:
[----:B------:R0:W-:Y:S01]  /*3ec0*/  STG.E.U8 [R16.64], R8 ;  /* 0x0000000810007986 */ /* 0x0001e2000c101124 */
[----:B------:R-:W-:Y:S05]  /*3ed0*/  BRA `(.L_x_19606) ;  /* 0x0000031000007947 */ /* 0x000fea0003800000 */
.L_x_19623:
        /* <DEDUP_REMOVED lines=22> */
.L_x_19605:
        /* <DEDUP_REMOVED lines=20> */
.L_x_19633:
[----:B------:R-:W-:-:S06]  /*4180*/  HADD2.F32 R2, -RZ, R23.H0_H0 ;  /* 0x20000017ff027230 */ /* 0x000fcc0000004100 */
[----:B------:R-:W0:Y:S02]  /*4190*/  F2I.U64.TRUNC R2, R2 ;  /* 0x0000000200027311 */ /* 0x000e24000020d800 */
[----:B0-----:R0:W-:Y:S01]  /*41a0*/  STG.E.64 [R16.64], R2 ;  /* 0x0000000210007986 */ /* 0x0011e2000c101b24 */
[----:B------:R-:W-:Y:S05]  /*41b0*/  BRA `(.L_x_19606) ;  /* 0x0000003000007947 */ /* 0x000fea0003800000 */
.L_x_19632:
[----:B------:R-:W-:-:S06]  /*41c0*/  HADD2.F32 R23, -RZ, R23.H0_H0 ;  /* 0x20000017ff177230 */ /* 0x000fcc0000004100 */
[----:B------:R-:W0:Y:S02]  /*41d0*/  F2I.FTZ.U32.TRUNC.NTZ R23, R23 ;  /* 0x0000001700177305 */ /* 0x000e24000021f000 */
[----:B0-----:R0:W-:Y:S02]  /*41e0*/  STG.E [R16.64], R23 ;  /* 0x0000001710007986 */ /* 0x0011e4000c101924 */
.L_x_19606:
[----:B------:R-:W-:-:S05]  /*41f0*/  IMAD R18, R19, 0x200, R18 ;  /* 0x0000020013127824 */ /* 0x000fca00078e0212 */
[----:B0-----:R-:W-:Y:S02]  /*4200*/  IADD3 R23, R18, 0x80, RZ ;  /* 0x0000008012177810 */ /* 0x001fe40007ffe0ff */
.L_x_19531:
[----:B------:R-:W-:Y:S05]  /*4210*/  BSYNC B6 ;  /* 0x0000000000067941 */ /* 0x000fea0003800000 */
.L_x_19530:
        /* <DEDUP_REMOVED lines=258> */
.L_x_19636:
        /* <DEDUP_REMOVED lines=21> */
.L_x_19640:
[----:B------:R-:W2:Y:S02]  /*5390*/  LDG.E.U8 R2, [R2.64] ;  /* 0x0000002402027981 */ /* 0x000ea4000c1e1100 */
[----:B--2---:R-:W0:Y:S02]  /*53a0*/  I2F.U16 R0, R2 ;  /* 0x0000000200007306 */ /* 0x004e240000101000 */
[----:B0-----:R-:W-:-:S04]  /*53b0*/  F2FP.PACK_AB R0, RZ, R0 ;  /* 0x00000000ff00723e */ /* 0x001fc800000000ff */
[----:B------:R-:W-:Y:S01]  /*53c0*/  PRMT R19, R0, 0x7610, R19 ;  /* 0x0000761000137816 */ /* 0x000fe20000000013 */
[----:B------:R-:W-:Y:S05]  /*53d0*/  BRA `(.L_x_19642) ;  /* 0x00000ed000007947 */ /* 0x000fea0003800000 */
.L_x_19639:
        /* <DEDUP_REMOVED lines=11> */
.L_x_19644:
[----:B------:R-:W2:Y:S02]  /*5490*/  LDG.E R2, [R2.64] ;  /* 0x0000002402027981 */ /* 0x000ea4000c1e1900 */
[----:B--2---:R-:W0:Y:S02]  /*54a0*/  I2F R0, R2 ;  /* 0x0000000200007306 */ /* 0x004e240000201400 */
[----:B0-----:R-:W-:-:S04]  /*54b0*/  F2FP.PACK_AB R0, RZ, R0 ;  /* 0x00000000ff00723e */ /* 0x001fc800000000ff */
[----:B------:R-:W-:Y:S01]  /*54c0*/  PRMT R19, R0, 0x7610, R19 ;  /* 0x0000761000137816 */ /* 0x000fe20000000013 */
[----:B------:R-:W-:Y:S05]  /*54d0*/  BRA `(.L_x_19642) ;  /* 0x00000dd000007947 */ /* 0x000fea0003800000 */
.L_x_19643:
[----:B------:R-:W2:Y:S02]  /*54e0*/  LDG.E.U16 R2, [R2.64] ;  /* 0x0000002402027981 */ /* 0x000ea4000c1e1500 */
[----:B--2---:R-:W0:Y:S02]  /*54f0*/  I2F.S16 R0, R2 ;  /* 0x0000000200007306 */ /* 0x004e240000101400 */
[----:B0-----:R-:W-:-:S04]  /*5500*/  F2FP.PACK_AB R0, RZ, R0 ;  /* 0x00000000ff00723e */ /* 0x001fc800000000ff */
[----:B------:R-:W-:Y:S01]  /*5510*/  PRMT R19, R0, 0x7610, R19 ;  /* 0x0000761000137816 */ /* 0x000fe20000000013 */
[----:B------:R-:W-:Y:S05]  /*5520*/  BRA `(.L_x_19642) ;  /* 0x00000d8000007947 */ /* 0x000fea0003800000 */
.L_x_19638:
        /* <DEDUP_REMOVED lines=9> */
.L_x_19646:
[----:B------:R0:W5:Y:S01]  /*55c0*/  LDG.E.U16 R19, [R2.64] ;  /* 0x0000002402137981 */ /* 0x000162000c1e1500 */
[----:B------:R-:W-:Y:S05]  /*55d0*/  BRA `(.L_x_19642) ;  /* 0x00000cd000007947 */ /* 0x000fea0003800000 */
.L_x_19645:
        /* <DEDUP_REMOVED lines=9> */
.L_x_19648:
[----:B------:R0:W5:Y:S01]  /*5670*/  LDG.E.U16 R19, [R2.64] ;  /* 0x0000002402137981 */ /* 0x000162000c1e1500 */
[----:B------:R-:W-:Y:S05]  /*5680*/  BRA `(.L_x_19642) ;  /* 0x00000c2000007947 */ /* 0x000fea0003800000 */
.L_x_19647:
[----:B------:R-:W2:Y:S02]  /*5690*/  LDG.E.64 R2, [R2.64] ;  /* 0x0000002402027981 */ /* 0x000ea4000c1e1b00 */
[----:B--2---:R-:W0:Y:S01]  /*56a0*/  F2F.F32.F64 R0, R2 ;  /* 0x0000000200007310 */ /* 0x004e220000301000 */
[----:B------:R-:W0:-:S14]  /*56b0*/  DSETP.GEU.AND P0, PT, |R2|, c[0x2][0x0], PT ;  /* 0x008000000200762a */ /* 0x000e1c0003f0e200 */
[----:B0-----:R-:W-:-:S05]  /*56c0*/  @!P0 FMUL R0, R0, 1.175494350822287508e-38 ;  /* 0x0080000000008820 */ /* 0x001fca0000400000 */
[----:B------:R-:W-:-:S04]  /*56d0*/  F2FP.PACK_AB R0, RZ, R0 ;  /* 0x00000000ff00723e */ /* 0x000fc800000000ff */
[----:B------:R-:W-:Y:S01]  /*56e0*/  PRMT R19, R0, 0x7610, R19 ;  /* 0x0000761000137816 */ /* 0x000fe20000000013 */
[----:B------:R-:W-:Y:S05]  /*56f0*/  BRA `(.L_x_19642) ;  /* 0x00000bb000007947 */ /* 0x000fea0003800000 */
.L_x_19637:
        /* <DEDUP_REMOVED lines=14> */
.L_x_19651:
[----:B------:R-:W2:Y:S02]  /*57e0*/  LDG.E.64 R2, [R2.64] ;  /* 0x0000002402027981 */ /* 0x000ea4000c1e1b00 */
[----:B--2---:R-:W0:Y:S01]  /*57f0*/  F2F.F32.F64 R0, R2 ;  /* 0x0000000200007310 */ /* 0x004e220000301000 */
[----:B------:R-:W0:-:S14]  /*5800*/  DSETP.GEU.AND P0, PT, |R2|, c[0x2][0x0], PT ;  /* 0x008000000200762a */ /* 0x000e1c0003f0e200 */
[----:B0-----:R-:W-:-:S05]  /*5810*/  @!P0 FMUL R0, R0, 1.175494350822287508e-38 ;  /* 0x0080000000008820 */ /* 0x001fca0000400000 */
[----:B------:R-:W-:-:S04]  /*5820*/  F2FP.PACK_AB R0, RZ, R0 ;  /* 0x00000000ff00723e */ /* 0x000fc800000000ff */
[----:B------:R-:W-:Y:S01]  /*5830*/  PRMT R19, R0, 0x7610, R19 ;  /* 0x0000761000137816 */ /* 0x000fe20000000013 */
[----:B------:R-:W-:Y:S05]  /*5840*/  BRA `(.L_x_19642) ;  /* 0x00000a6000007947 */ /* 0x000fea0003800000 */
.L_x_19650:
        /* <DEDUP_REMOVED lines=28> */
.L_x_19653:
        /* <DEDUP_REMOVED lines=15> */
.L_x_19652:
[----:B------:R-:W2:Y:S02]  /*5b00*/  LDG.E.U16 R0, [R2.64] ;  /* 0x0000002402007981 */ /* 0x000ea4000c1e1500 */
[----:B--2---:R-:W-:-:S04]  /*5b10*/  PRMT R0, RZ, 0x5410, R0 ;  /* 0x00005410ff007816 */ /* 0x004fc80000000000 */
[----:B------:R-:W-:-:S04]  /*5b20*/  F2FP.PACK_AB R0, RZ, R0 ;  /* 0x00000000ff00723e */ /* 0x000fc800000000ff */
[----:B------:R-:W-:Y:S01]  /*5b30*/  PRMT R19, R0, 0x7610, R19 ;  /* 0x0000761000137816 */ /* 0x000fe20000000013 */
[----:B------:R-:W-:Y:S05]  /*5b40*/  BRA `(.L_x_19642) ;  /* 0x0000076000007947 */ /* 0x000fea0003800000 */
.L_x_19649:
        /* <DEDUP_REMOVED lines=12> */
.L_x_19656:
        /* <DEDUP_REMOVED lines=21> */
.L_x_19660:
[----:B------:R-:W-:Y:S05]  /*5d60*/  BSYNC B1 ;  /* 0x0000000000017941 */ /* 0x000fea0003800000 */
.L_x_19659:
[----:B------:R-:W-:Y:S01]  /*5d70*/  LEA R3, R0, 0x3b800000, 0x17 ;  /* 0x3b80000000037811 */ /* 0x000fe200078eb8ff */
[----:B------:R-:W-:-:S05]  /*5d80*/  IMAD.SHL.U32 R0, R2, 0x100000, RZ ;  /* 0x0010000002007824 */ /* 0x000fca00078e00ff */
[----:B------:R-:W-:Y:S02]  /*5d90*/  LOP3.LUT R0, R3, R0, R4, 0xfe, !PT ;  /* 0x0000000003007212 */ /* 0x000fe400078efe04 */
.L_x_19658:
[----:B------:R-:W-:Y:S05]  /*5da0*/  BSYNC B0 ;  /* 0x0000000000007941 */ /* 0x000fea0003800000 */
.L_x_19657:
[----:B------:R-:W-:-:S04]  /*5db0*/  F2FP.PACK_AB R0, RZ, R0 ;  /* 0x00000000ff00723e */ /* 0x000fc800000000ff */
[----:B------:R-:W-:Y:S01]  /*5dc0*/  PRMT R19, R0, 0x7610, R19 ;  /* 0x0000761000137816 */ /* 0x000fe20000000013 */
[----:B------:R-:W-:Y:S05]  /*5dd0*/  BRA `(.L_x_19642) ;  /* 0x000004d000007947 */ /* 0x000fea0003800000 */
.L_x_19655:
        /* <DEDUP_REMOVED lines=21> */
.L_x_19664:
[----:B------:R-:W-:Y:S05]  /*5f30*/  BSYNC B1 ;  /* 0x0000000000017941 */ /* 0x000fea0003800000 */
.L_x_19663:
[----:B------:R-:W-:Y:S01]  /*5f40*/  LEA R3, R0, 0x37800000, 0x17 ;  /* 0x3780000000037811 */ /* 0x000fe200078eb8ff */
[----:B------:R-:W-:-:S05]  /*5f50*/  IMAD.SHL.U32 R0, R2, 0x200000, RZ ;  /* 0x0020000002007824 */ /* 0x000fca00078e00ff */
[----:B------:R-:W-:Y:S02]  /*5f60*/  LOP3.LUT R0, R3, R0, R4, 0xfe, !PT ;  /* 0x0000000003007212 */ /* 0x000fe400078efe04 */
.L_x_19662:
[----:B------:R-:W-:Y:S05]  /*5f70*/  BSYNC B0 ;  /* 0x0000000000007941 */ /* 0x000fea0003800000 */
.L_x_19661:
[----:B------:R-:W-:-:S04]  /*5f80*/  F2FP.PACK_AB R0, RZ, R0 ;  /* 0x00000000ff00723e */ /* 0x000fc800000000ff */
[----:B------:R-:W-:Y:S01]  /*5f90*/  PRMT R19, R0, 0x7610, R19 ;  /* 0x0000761000137816 */ /* 0x000fe20000000013 */
[----:B------:R-:W-:Y:S05]  /*5fa0*/  BRA `(.L_x_19642) ;  /* 0x0000030000007947 */ /* 0x000fea0003800000 */
.L_x_19654:
        /* <DEDUP_REMOVED lines=14> */
.L_x_19668:
[----:B------:R-:W-:Y:S05]  /*6090*/  BSYNC B0 ;  /* 0x0000000000007941 */ /* 0x000fea0003800000 */
.L_x_19667:
[----:B------:R-:W-:-:S04]  /*60a0*/  F2FP.PACK_AB R0, RZ, R0 ;  /* 0x00000000ff00723e */ /* 0x000fc800000000ff */
[----:B------:R-:W-:Y:S01]  /*60b0*/  PRMT R19, R0, 0x7610, R19 ;  /* 0x0000761000137816 */ /* 0x000fe20000000013 */
[----:B------:R-:W-:Y:S05]  /*60c0*/  BRA `(.L_x_19642) ;  /* 0x000001e000007947 */ /* 0x000fea0003800000 */
.L_x_19641:
        /* <DEDUP_REMOVED lines=21> */
.L_x_19666:
[----:B------:R-:W2:Y:S02]  /*6220*/  LDG.E.64 R2, [R2.64] ;  /* 0x0000002402027981 */ /* 0x000ea4000c1e1b00 */
[----:B--2---:R-:W0:Y:S02]  /*6230*/  I2F.U64 R0, R2 ;  /* 0x0000000200007312 */ /* 0x004e240000301000 */
[----:B0-----:R-:W-:-:S04]  /*6240*/  F2FP.PACK_AB R0, RZ, R0 ;  /* 0x00000000ff00723e */ /* 0x001fc800000000ff */
[----:B------:R-:W-:Y:S01]  /*6250*/  PRMT R19, R0, 0x7610, R19 ;  /* 0x0000761000137816 */ /* 0x000fe20000000013 */
[----:B------:R-:W-:Y:S05]  /*6260*/  BRA `(.L_x_19642) ;  /* 0x0000004000007947 */ /* 0x000fea0003800000 */
.L_x_19665:
[----:B------:R-:W2:Y:S02]  /*6270*/  LDG.E R2, [R2.64] ;  /* 0x0000002402027981 */ /* 0x000ea4000c1e1900 */
[----:B--2---:R-:W0:Y:S02]  /*6280*/  I2F.U32 R0, R2 ;  /* 0x0000000200007306 */ /* 0x004e240000201000 */
[----:B0-----:R-:W-:-:S04]  /*6290*/  F2FP.PACK_AB R0, RZ, R0 ;  /* 0x00000000ff00723e */ /* 0x001fc800000000ff */
[----:B------:R-:W-:Y:S02]  /*62a0*/  PRMT R19, R0, 0x7610, R19 ;  /* 0x0000761000137816 */ /* 0x000fe40000000013 */
.L_x_19642:
        /* <DEDUP_REMOVED lines=18> */
.L_x_19672:
[----:B------:R-:W2:Y:S02]  /*63d0*/  LDG.E.U8 R2, [R2.64] ;  /* 0x0000002402027981 */ /* 0x000ea4000c1e1100 */
[----:B--2---:R-:W0:Y:S02]  /*63e0*/  I2F.U16 R0, R2 ;  /* 0x0000000200007306 */ /* 0x004e240000101000 */
[----:B0-----:R-:W-:Y:S01]  /*63f0*/  F2FP.PACK_AB R0, RZ, R0 ;  /* 0x00000000ff00723e */ /* 0x001fe200000000ff */
[----:B------:R-:W-:Y:S05]  /*6400*/  BRA `(.L_x_19674) ;  /* 0x00000e1000007947 */ /* 0x000fea0003800000 */
.L_x_19671:
        /* <DEDUP_REMOVED lines=10> */
.L_x_19676:
[----:B------:R-:W2:Y:S02]  /*64b0*/  LDG.E R2, [R2.64] ;  /* 0x0000002402027981 */ /* 0x000ea4000c1e1900 */
[----:B--2---:R-:W0:Y:S02]  /*64c0*/  I2F R0, R2 ;  /* 0x0000000200007306 */ /* 0x004e240000201400 */
[----:B0-----:R-:W-:Y:S01]  /*64d0*/  F2FP.PACK_AB R0, RZ, R0 ;  /* 0x00000000ff00723e */ /* 0x001fe200000000ff */
[----:B------:R-:W-:Y:S05]  /*64e0*/  BRA `(.L_x_19674) ;  /* 0x00000d3000007947 */ /* 0x000fea0003800000 */
.L_x_19675:
[----:B------:R-:W2:Y:S02]  /*64f0*/  LDG.E.U16 R2, [R2.64] ;  /* 0x0000002402027981 */ /* 0x000ea4000c1e1500 */
[----:B--2---:R-:W0:Y:S02]  /*6500*/  I2F.S16 R0, R2 ;  /* 0x0000000200007306 */ /* 0x004e240000101400 */
[----:B0-----:R-:W-:Y:S01]  /*6510*/  F2FP.PACK_AB R0, RZ, R0 ;  /* 0x00000000ff00723e */ /* 0x001fe200000000ff */
[----:B------:R-:W-:Y:S05]  /*6520*/  BRA `(.L_x_19674) ;  /* 0x00000cf000007947 */ /* 0x000fea0003800000 */
.L_x_19670:
        /* <DEDUP_REMOVED lines=9> */
.L_x_19678:
[----:B------:R0:W5:Y:S01]  /*65c0*/  LDG.E.U16 R0, [R2.64] ;  /* 0x0000002402007981 */ /* 0x000162000c1e1500 */
[----:B------:R-:W-:Y:S05]  /*65d0*/  BRA `(.L_x_19674) ;  /* 0x00000c4000007947 */ /* 0x000fea0003800000 */
.L_x_19677:
        /* <DEDUP_REMOVED lines=9> */
.L_x_19680:
[----:B------:R0:W5:Y:S01]  /*6670*/  LDG.E.U16 R0, [R2.64] ;  /* 0x0000002402007981 */ /* 0x000162000c1e1500 */
[----:B------:R-:W-:Y:S05]  /*6680*/  BRA `(.L_x_19674) ;  /* 0x00000b9000007947 */ /* 0x000fea0003800000 */
.L_x_19679:
[----:B------:R-:W2:Y:S02]  /*6690*/  LDG.E.64 R2, [R2.64] ;  /* 0x0000002402027981 */ /* 0x000ea4000c1e1b00 */
[----:B--2---:R-:W0:Y:S01]  /*66a0*/  F2F.F32.F64 R0, R2 ;  /* 0x0000000200007310 */ /* 0x004e220000301000 */
[----:B------:R-:W0:-:S14]  /*66b0*/  DSETP.GEU.AND P0, PT, |R2|, c[0x2][0x0], PT ;  /* 0x008000000200762a */ /* 0x000e1c0003f0e200 */
[----:B0-----:R-:W-:-:S05]  /*66c0*/  @!P0 FMUL R0, R0, 1.175494350822287508e-38 ;  /* 0x0080000000008820 */ /* 0x001fca0000400000 */
[----:B------:R-:W-:Y:S01]  /*66d0*/  F2FP.PACK_AB R0, RZ, R0 ;  /* 0x00000000ff00723e */ /* 0x000fe200000000ff */
[----:B------:R-:W-:Y:S05]  /*66e0*/  BRA `(.L_x_19674) ;  /* 0x00000b3000007947 */ /* 0x000fea0003800000 */
.L_x_19669:
        /* <DEDUP_REMOVED lines=13> */
.L_x_19683:
[----:B------:R-:W2:Y:S02]  /*67c0*/  LDG.E.64 R2, [R2.64] ;  /* 0x0000002402027981 */ /* 0x000ea4000c1e1b00 */
[----:B--2---:R-:W0:Y:S01]  /*67d0*/  F2F.F32.F64 R0, R2 ;  /* 0x0000000200007310 */ /* 0x004e220000301000 */
[----:B------:R-:W0:-:S14]  /*67e0*/  DSETP.GEU.AND P0, PT, |R2|, c[0x2][0x0], PT ;  /* 0x008000000200762a */ /* 0x000e1c0003f0e200 */
[----:B0-----:R-:W-:-:S05]  /*67f0*/  @!P0 FMUL R0, R0, 1.175494350822287508e-38 ;  /* 0x0080000000008820 */ /* 0x001fca0000400000 */
[----:B------:R-:W-:Y:S01]  /*6800*/  F2FP.PACK_AB R0, RZ, R0 ;  /* 0x00000000ff00723e */ /* 0x000fe200000000ff */
[----:B------:R-:W-:Y:S05]  /*6810*/  BRA `(.L_x_19674) ;  /* 0x00000a0000007947 */ /* 0x000fea0003800000 */
.L_x_19682:
        /* <DEDUP_REMOVED lines=28> */
.L_x_19685:
        /* <DEDUP_REMOVED lines=15> */
.L_x_19684:
[----:B------:R-:W2:Y:S02]  /*6ad0*/  LDG.E.U16 R0, [R2.64] ;  /* 0x0000002402007981 */ /* 0x000ea4000c1e1500 */
[----:B--2---:R-:W-:-:S04]  /*6ae0*/  PRMT R0, RZ, 0x5410, R0 ;  /* 0x00005410ff007816 */ /* 0x004fc80000000000 */
[----:B------:R-:W-:Y:S01]  /*6af0*/  F2FP.PACK_AB R0, RZ, R0 ;  /* 0x00000000ff00723e */ /* 0x000fe200000000ff */
[----:B------:R-:W-:Y:S05]  /*6b00*/  BRA `(.L_x_19674) ;  /* 0x0000071000007947 */ /* 0x000fea0003800000 */
.L_x_19681:
        /* <DEDUP_REMOVED lines=12> */
.L_x_19688:
        /* <DEDUP_REMOVED lines=21> */
.L_x_19692:
[----:B------:R-:W-:Y:S05]  /*6d20*/  BSYNC B1 ;  /* 0x0000000000017941 */ /* 0x000fea0003800000 */
.L_x_19691:
[----:B------:R-:W-:Y:S01]  /*6d30*/  LEA R3, R0, 0x3b800000, 0x17 ;  /* 0x3b80000000037811 */ /* 0x000fe200078eb8ff */
[----:B------:R-:W-:-:S05]  /*6d40*/  IMAD.SHL.U32 R0, R2, 0x100000, RZ ;  /* 0x0010000002007824 */ /* 0x000fca00078e00ff */
[----:B------:R-:W-:Y:S02]  /*6d50*/  LOP3.LUT R0, R3, R0, R4, 0xfe, !PT ;  /* 0x0000000003007212 */ /* 0x000fe400078efe04 */
.L_x_19690:
[----:B------:R-:W-:Y:S05]  /*6d60*/  BSYNC B0 ;  /* 0x0000000000007941 */ /* 0x000fea0003800000 */
.L_x_19689:
[----:B------:R-:W-:Y:S01]  /*6d70*/  F2FP.PACK_AB R0, RZ, R0 ;  /* 0x00000000ff00723e */ /* 0x000fe200000000ff */
[----:B------:R-:W-:Y:S05]  /*6d80*/  BRA `(.L_x_19674) ;  /* 0x0000049000007947 */ /* 0x000fea0003800000 */
.L_x_19687:
        /* <DEDUP_REMOVED lines=21> */
.L_x_19696:
[----:B------:R-:W-:Y:S05]  /*6ee0*/  BSYNC B1 ;  /* 0x0000000000017941 */ /* 0x000fea0003800000 */
.L_x_19695:
[----:B------:R-:W-:Y:S01]  /*6ef0*/  LEA R3, R0, 0x37800000, 0x17 ;  /* 0x3780000000037811 */ /* 0x000fe200078eb8ff */
[----:B------:R-:W-:-:S05]  /*6f00*/  IMAD.SHL.U32 R0, R2, 0x200000, RZ ;  /* 0x0020000002007824 */ /* 0x000fca00078e00ff */
[----:B------:R-:W-:Y:S02]  /*6f10*/  LOP3.LUT R0, R3, R0, R4, 0xfe, !PT ;  /* 0x0000000003007212 */ /* 0x000fe400078efe04 */
.L_x_19694:
[----:B------:R-:W-:Y:S05]  /*6f20*/  BSYNC B0 ;  /* 0x0000000000007941 */ /* 0x000fea0003800000 */
.L_x_19693:
[----:B------:R-:W-:Y:S01]  /*6f30*/  F2FP.PACK_AB R0, RZ, R0 ;  /* 0x00000000ff00723e */ /* 0x000fe200000000ff */
[----:B------:R-:W-:Y:S05]  /*6f40*/  BRA `(.L_x_19674) ;  /* 0x000002d000007947 */ /* 0x000fea0003800000 */
.L_x_19686:
        /* <DEDUP_REMOVED lines=14> */
.L_x_19700:
[----:B------:R-:W-:Y:S05]  /*7030*/  BSYNC B0 ;  /* 0x0000000000007941 */ /* 0x000fea0003800000 */
.L_x_19699:
[----:B------:R-:W-:Y:S01]  /*7040*/  F2FP.PACK_AB R0, RZ, R0 ;  /* 0x00000000ff00723e */ /* 0x000fe200000000ff */
[----:B------:R-:W-:Y:S05]  /*7050*/  BRA `(.L_x_19674) ;  /* 0x000001c000007947 */ /* 0x000fea0003800000 */
.L_x_19673:
        /* <DEDUP_REMOVED lines=21> */
.L_x_19698:
[----:B------:R-:W2:Y:S02]  /*71b0*/  LDG.E.64 R2, [R2.64] ;  /* 0x0000002402027981 */ /* 0x000ea4000c1e1b00 */
[----:B--2---:R-:W0:Y:S02]  /*71c0*/  I2F.U64 R0, R2 ;  /* 0x0000000200007312 */ /* 0x004e240000301000 */
[----:B0-----:R-:W-:Y:S01]  /*71d0*/  F2FP.PACK_AB R0, RZ, R0 ;  /* 0x00000000ff00723e */ /* 0x001fe200000000ff */
[----:B------:R-:W-:Y:S05]  /*71e0*/  BRA `(.L_x_19674) ;  /* 0x0000003000007947 */ /* 0x000fea0003800000 */
.L_x_19697:
[----:B------:R-:W2:Y:S02]  /*71f0*/  LDG.E R2, [R2.64] ;  /* 0x0000002402027981 */ /* 0x000ea4000c1e1900 */
[----:B--2---:R-:W0:Y:S02]  /*7200*/  I2F.U32 R0, R2 ;  /* 0x0000000200007306 */ /* 0x004e240000201000 */
[----:B0-----:R-:W-:-:S06]  /*7210*/  F2FP.PACK_AB R0, RZ, R0 ;  /* 0x00000000ff00723e */ /* 0x001fcc00000000ff */
.L_x_19674:
        /* <DEDUP_REMOVED lines=22> */
.L_x_19704:
        /* <DEDUP_REMOVED lines=8> */
.L_x_19702:
[----:B------:R-:W-:-:S05]  /*7400*/  FADD.FTZ R2, R2, R3 ;  /* 0x0000000302027221 */ /* 0x000fca0000010000 */
[----:B------:R-:W-:-:S04]  /*7410*/  F2FP.PACK_AB R2, RZ, R2 ;  /* 0x00000002ff02723e */ /* 0x000fc800000000ff */
[----:B------:R-:W-:Y:S02]  /*7420*/  PRMT R19, R2, 0x7610, R19 ;  /* 0x0000761002137816 */ /* 0x000fe40000000013 */
.L_x_19703:
[----:B------:R-:W-:Y:S05]  /*7430*/  BSYNC B0 ;  /* 0x0000000000007941 */ /* 0x000fea0003800000 */
.L_x_19701:
        /* <DEDUP_REMOVED lines=16> */
.L_x_19708:
[----:B------:R-:W-:-:S06]  /*7540*/  HADD2.F32 R3, -RZ, R19.H0_H0 ;  /* 0x20000013ff037230 */ /* 0x000fcc0000004100 */
[----:B------:R-:W0:Y:S02]  /*7550*/  F2I.S64.TRUNC R2, R3 ;  /* 0x0000000300027311 */ /* 0x000e24000020d900 */
[----:B0-----:R0:W-:Y:S01]  /*7560*/  STG.E.U8 [R16.64], R2 ;  /* 0x0000000210007986 */ /* 0x0011e2000c101124 */
[----:B------:R-:W-:Y:S05]  /*7570*/  BRA `(.L_x_19710) ;  /* 0x00000e4000007947 */ /* 0x000fea0003800000 */
.L_x_19707:
        /* <DEDUP_REMOVED lines=10> */
.L_x_19712:
[----:B------:R-:W-:-:S06]  /*7620*/  HADD2.F32 R19, -RZ, R19.H0_H0 ;  /* 0x20000013ff137230 */ /* 0x000fcc0000004100 */
[----:B------:R-:W0:Y:S02]  /*7630*/  F2I.FTZ.TRUNC.NTZ R19, R19 ;  /* 0x0000001300137305 */ /* 0x000e24000021f100 */
[----:B0-----:R0:W-:Y:S01]  /*7640*/  STG.E [R16.64], R19 ;  /* 0x0000001310007986 */ /* 0x0011e2000c101924 */
[----:B------:R-:W-:Y:S05]  /*7650*/  BRA `(.L_x_19710) ;  /* 0x00000d6000007947 */ /* 0x000fea0003800000 */
.L_x_19711:
[----:B------:R-:W-:-:S06]  /*7660*/  HADD2.F32 R19, -RZ, R19.H0_H0 ;  /* 0x20000013ff137230 */ /* 0x000fcc0000004100 */
[----:B------:R-:W0:Y:S02]  /*7670*/  F2I.FTZ.TRUNC.NTZ R19, R19 ;  /* 0x0000001300137305 */ /* 0x000e24000021f100 */
[----:B0-----:R0:W-:Y:S01]  /*7680*/  STG.E.U16 [R16.64], R19 ;  /* 0x0000001310007986 */ /* 0x0011e2000c101524 */
[----:B------:R-:W-:Y:S05]  /*7690*/  BRA `(.L_x_19710) ;  /* 0x00000d2000007947 */ /* 0x000fea0003800000 */
.L_x_19706:
        /* <DEDUP_REMOVED lines=9> */
.L_x_19714:
[----:B------:R0:W-:Y:S01]  /*7730*/  STG.E.U16 [R16.64], R19 ;  /* 0x0000001310007986 */ /* 0x0001e2000c101524 */
[----:B------:R-:W-:Y:S05]  /*7740*/  BRA `(.L_x_19710) ;  /* 0x00000c7000007947 */ /* 0x000fea0003800000 */
.L_x_19713:
        /* <DEDUP_REMOVED lines=10> */
.L_x_19716:
[----:B------:R-:W-:-:S05]  /*77f0*/  HADD2.F32 R0, -RZ, R19.H0_H0 ;  /* 0x20000013ff007230 */ /* 0x000fca0000004100 */
[----:B------:R-:W-:-:S04]  /*7800*/  F2FP.PACK_AB R0, RZ, R0 ;  /* 0x00000000ff00723e */ /* 0x000fc800000000ff */
[----:B------:R-:W-:-:S05]  /*7810*/  PRMT R0, R0, 0x5410, RZ ;  /* 0x0000541000007816 */ /* 0x000fca00000000ff */
[----:B------:R0:W-:Y:S01]  /*7820*/  STG.E [R16.64], R0 ;  /* 0x0000000010007986 */ /* 0x0001e2000c101924 */
[----:B------:R-:W-:Y:S05]  /*7830*/  BRA `(.L_x_19710) ;  /* 0x00000b8000007947 */ /* 0x000fea0003800000 */
.L_x_19715:
[----:B------:R-:W-:-:S05]  /*7840*/  HADD2.F32 R2, -RZ, R19.H0_H0 ;  /* 0x20000013ff027230 */ /* 0x000fca0000004100 */
[----:B------:R-:W-:-:S06]  /*7850*/  FMUL.FTZ R2, R2, 1 ;  /* 0x3f80000002027820 */ /* 0x000fcc0000410000 */
[----:B------:R-:W0:Y:S02]  /*7860*/  F2F.F64.F32 R2, R2 ;  /* 0x0000000200027310 */ /* 0x000e240000201800 */
[----:B0-----:R0:W-:Y:S01]  /*7870*/  STG.E.64 [R16.64], R2 ;  /* 0x0000000210007986 */ /* 0x0011e2000c101b24 */
[----:B------:R-:W-:Y:S05]  /*7880*/  BRA `(.L_x_19710) ;  /* 0x00000b3000007947 */ /* 0x000fea0003800000 */
.L_x_19705:
        /* <DEDUP_REMOVED lines=13> */
.L_x_19719:
[----:B------:R-:W-:Y:S01]  /*7960*/  HADD2.F32 R19, -RZ, R19.H0_H0 ;  /* 0x20000013ff137230 */ /* 0x000fe20000004100 */
[----:B------:R-:W-:-:S04]  /*7970*/  CS2R R6, SRZ ;  /* 0x0000000000067805 */ /* 0x000fc8000001ff00 */
[----:B------:R-:W-:-:S06]  /*7980*/  FMUL.FTZ R4, R19, 1 ;  /* 0x3f80000013047820 */ /* 0x000fcc0000410000 */
[----:B------:R-:W0:Y:S02]  /*7990*/  F2F.F64.F32 R4, R4 ;  /* 0x0000000400047310 */ /* 0x000e240000201800 */
[----:B0-----:R0:W-:Y:S01]  /*79a0*/  STG.E.128 [R16.64], R4 ;  /* 0x0000000410007986 */ /* 0x0011e2000c101d24 */
[----:B------:R-:W-:Y:S05]  /*79b0*/  BRA `(.L_x_19710) ;  /* 0x00000a0000007947 */ /* 0x000fea0003800000 */
.L_x_19718:
        /* <DEDUP_REMOVED lines=21> */
.L_x_19723:
[----:B------:R-:W-:Y:S05]  /*7b10*/  BSYNC B0 ;  /* 0x0000000000007941 */ /* 0x000fea0003800000 */
.L_x_19722:
[----:B------:R-:W-:-:S05]  /*7b20*/  LOP3.LUT R3, R0, R3, RZ, 0xfc, !PT ;  /* 0x0000000300037212 */ /* 0x000fca00078efcff */
[----:B------:R0:W-:Y:S01]  /*7b30*/  STG.E.U8 [R16.64], R3 ;  /* 0x0000000310007986 */ /* 0x0001e2000c101124 */
[----:B------:R-:W-:Y:S05]  /*7b40*/  BRA `(.L_x_19710) ;  /* 0x0000087000007947 */ /* 0x000fea0003800000 */
.L_x_19721:
        /* <DEDUP_REMOVED lines=13> */
.L_x_19725:
[----:B------:R-:W-:Y:S01]  /*7c20*/  IMAD.MOV.U32 R0, RZ, RZ, 0x7f ;  /* 0x0000007fff007424 */ /* 0x000fe200078e00ff */
[----:B------:R-:W-:-:S04]  /*7c30*/  ISETP.GT.U32.AND P0, PT, R2, 0x7f800000, PT ;  /* 0x7f8000000200780c */ /* 0x000fc80003f04070 */
[----:B------:R-:W-:-:S04]  /*7c40*/  SEL R0, R0, 0x7c, P0 ;  /* 0x0000007c00007807 */ /* 0x000fc80000000000 */
.L_x_19726:
[----:B------:R-:W-:Y:S05]  /*7c50*/  BSYNC B0 ;  /* 0x0000000000007941 */ /* 0x000fea0003800000 */
.L_x_19724:
[----:B------:R-:W-:-:S04]  /*7c60*/  LOP3.LUT R2, R19, 0x80000000, RZ, 0xc0, !PT ;  /* 0x8000000013027812 */ /* 0x000fc800078ec0ff */
[----:B------:R-:W-:-:S04]  /*7c70*/  SHF.R.U32.HI R3, RZ, 0x18, R2 ;  /* 0x00000018ff037819 */ /* 0x000fc80000011602 */
[----:B------:R-:W-:-:S05]  /*7c80*/  LOP3.LUT R3, R0, R3, RZ, 0xfc, !PT ;  /* 0x0000000300037212 */ /* 0x000fca00078efcff */
[----:B------:R0:W-:Y:S01]  /*7c90*/  STG.E.U8 [R16.64], R3 ;  /* 0x0000000310007986 */ /* 0x0001e2000c101124 */
[----:B------:R-:W-:Y:S05]  /*7ca0*/  BRA `(.L_x_19710) ;  /* 0x0000071000007947 */ /* 0x000fea0003800000 */
.L_x_19720:
[----:B------:R-:W-:-:S05]  /*7cb0*/  HADD2.F32 R0, -RZ, R19.H0_H0 ;  /* 0x20000013ff007230 */ /* 0x000fca0000004100 */
[----:B------:R-:W-:-:S05]  /*7cc0*/  F2FP.BF16.PACK_AB R0, RZ, R0 ;  /* 0x00000000ff00723e */ /* 0x000fca00000010ff */
[----:B------:R0:W-:Y:S01]  /*7cd0*/  STG.E.U16 [R16.64], R0 ;  /* 0x0000000010007986 */ /* 0x0001e2000c101524 */
[----:B------:R-:W-:Y:S05]  /*7ce0*/  BRA `(.L_x_19710) ;  /* 0x000006d000007947 */ /* 0x000fea0003800000 */
.L_x_19717:
        /* <DEDUP_REMOVED lines=12> */
.L_x_19729:
        /* <DEDUP_REMOVED lines=17> */
.L_x_19732:
[----:B------:R-:W-:-:S04]  /*7ec0*/  LOP3.LUT R2, R19, 0x80000000, RZ, 0xc0, !PT ;  /* 0x8000000013027812 */ /* 0x000fc800078ec0ff */
[----:B------:R-:W-:-:S04]  /*7ed0*/  SHF.R.U32.HI R3, RZ, 0x18, R2 ;  /* 0x00000018ff037819 */ /* 0x000fc80000011602 */
[----:B------:R-:W-:-:S04]  /*7ee0*/  LOP3.LUT R0, R0, R3, RZ, 0xfc, !PT ;  /* 0x0000000300007212 */ /* 0x000fc800078efcff */
[----:B------:R-:W-:Y:S02]  /*7ef0*/  PRMT R8, R0, 0x7610, R8 ;  /* 0x0000761000087816 */ /* 0x000fe40000000008 */
.L_x_19731:
[----:B------:R-:W-:Y:S05]  /*7f00*/  BSYNC B0 ;  /* 0x0000000000007941 */ /* 0x000fea0003800000 */
.L_x_19730:
[----:B------:R0:W-:Y:S01]  /*7f10*/  STG.E.U8 [R16.64], R8 ;  /* 0x0000000810007986 */ /* 0x0001e2000c101124 */
[----:B------:R-:W-:Y:S05]  /*7f20*/  BRA `(.L_x_19710) ;  /* 0x0000049000007947 */ /* 0x000fea0003800000 */
.L_x_19728:
        /* <DEDUP_REMOVED lines=17> */
.L_x_19735:
[----:B------:R-:W-:-:S04]  /*8040*/  LOP3.LUT R2, R19, 0x80000000, RZ, 0xc0, !PT ;  /* 0x8000000013027812 */ /* 0x000fc800078ec0ff */
[----:B------:R-:W-:-:S04]  /*8050*/  SHF.R.U32.HI R3, RZ, 0x18, R2 ;  /* 0x00000018ff037819 */ /* 0x000fc80000011602 */
[----:B------:R-:W-:-:S04]  /*8060*/  LOP3.LUT R0, R0, R3, RZ, 0xfc, !PT ;  /* 0x0000000300007212 */ /* 0x000fc800078efcff */
[----:B------:R-:W-:Y:S02]  /*8070*/  PRMT R8, R0, 0x7610, R8 ;  /* 0x0000761000087816 */ /* 0x000fe40000000008 */
.L_x_19734:
[----:B------:R-:W-:Y:S05]  /*8080*/  BSYNC B0 ;  /* 0x0000000000007941 */ /* 0x000fea0003800000 */
.L_x_19733:
[----:B------:R0:W-:Y:S01]  /*8090*/  STG.E.U8 [R16.64], R8 ;  /* 0x0000000810007986 */ /* 0x0001e2000c101124 */
[----:B------:R-:W-:Y:S05]  /*80a0*/  BRA `(.L_x_19710) ;  /* 0x0000031000007947 */ /* 0x000fea0003800000 */
.L_x_19727:
        /* <DEDUP_REMOVED lines=22> */
.L_x_19709:
        /* <DEDUP_REMOVED lines=20> */
.L_x_19737:
[----:B------:R-:W-:-:S06]  /*8350*/  HADD2.F32 R2, -RZ, R19.H0_H0 ;  /* 0x20000013ff027230 */ /* 0x000fcc0000004100 */
[----:B------:R-:W0:Y:S02]  /*8360*/  F2I.U64.TRUNC R2, R2 ;  /* 0x0000000200027311 */ /* 0x000e24000020d800 */
[----:B0-----:R0:W-:Y:S01]  /*8370*/  STG.E.64 [R16.64], R2 ;  /* 0x0000000210007986 */ /* 0x0011e2000c101b24 */
[----:B------:R-:W-:Y:S05]  /*8380*/  BRA `(.L_x_19710) ;  /* 0x0000003000007947 */ /* 0x000fea0003800000 */
.L_x_19736:
[----:B------:R-:W-:-:S06]  /*8390*/  HADD2.F32 R19, -RZ, R19.H0_H0 ;  /* 0x20000013ff137230 */ /* 0x000fcc0000004100 */
[----:B------:R-:W0:Y:S02]  /*83a0*/  F2I.FTZ.U32.TRUNC.NTZ R19, R19 ;  /* 0x0000001300137305 */ /* 0x000e24000021f000 */
[----:B0-----:R0:W-:Y:S02]  /*83b0*/  STG.E [R16.64], R19 ;  /* 0x0000001310007986 */ /* 0x0011e4000c101924 */
.L_x_19710:
        /* <DEDUP_REMOVED lines=258> */
.L_x_19738:
        /* <DEDUP_REMOVED lines=21> */
.L_x_19742:
[----:B------:R-:W2:Y:S02]  /*9530*/  LDG.E.U8 R2, [R2.64] ;  /* 0x0000002402027981 */ /* 0x000ea4000c1e1100 */
[----:B--2---:R-:W0:Y:S02]  /*9540*/  I2F.U16 R0, R2 ;  /* 0x0000000200007306 */ /* 0x004e240000101000 */
[----:B0-----:R-:W-:-:S04]  /*9550*/  F2FP.PACK_AB R0, RZ, R0 ;  /* 0x00000000ff00723e */ /* 0x001fc800000000ff */
[----:B------:R-:W-:Y:S01]  /*9560*/  PRMT R19, R0, 0x7610, R19 ;  /* 0x0000761000137816 */ /* 0x000fe20000000013 */
[----:B------:R-:W-:Y:S05]  /*9570*/  BRA `(.L_x_19744) ;  /* 0x00000ed000007947 */ /* 0x000fea0003800000 */
.L_x_19741:
        /* <DEDUP_REMOVED lines=11> */
.L_x_19746:
[----:B------:R-:W2:Y:S02]  /*9630*/  LDG.E R2, [R2.64] ;  /* 0x0000002402027981 */ /* 0x000ea4000c1e1900 */
[----:B--2---:R-:W0:Y:S02]  /*9640*/  I2F R0, R2 ;  /* 0x0000000200007306 */ /* 0x004e240000201400 */
[----:B0-----:R-:W-:-:S04]  /*9650*/  F2FP.PACK_AB R0, RZ, R0 ;  /* 0x00000000ff00723e */ /* 0x001fc800000000ff */
[----:B------:R-:W-:Y:S01]  /*9660*/  PRMT R19, R0, 0x7610, R19 ;  /* 0x0000761000137816 */ /* 0x000fe20000000013 */
[----:B------:R-:W-:Y:S05]  /*9670*/  BRA `(.L_x_19744) ;  /* 0x00000dd000007947 */ /* 0x000fea0003800000 */
.L_x_19745:
[----:B------:R-:W2:Y:S02]  /*9680*/  LDG.E.U16 R2, [R2.64] ;  /* 0x0000002402027981 */ /* 0x000ea4000c1e1500 */
[----:B--2---:R-:W0:Y:S02]  /*9690*/  I2F.S16 R0, R2 ;  /* 0x0000000200007306 */ /* 0x004e240000101400 */
[----:B0-----:R-:W-:-:S04]  /*96a0*/  F2FP.PACK_AB R0, RZ, R0 ;  /* 0x00000000ff00723e */ /* 0x001fc800000000ff */
[----:B------:R-:W-:Y:S01]  /*96b0*/  PRMT R19, R0, 0x7610, R19 ;  /* 0x0000761000137816 */ /* 0x000fe20000000013 */
[----:B------:R-:W-:Y:S05]  /*96c0*/  BRA `(.L_x_19744) ;  /* 0x00000d8000007947 */ /* 0x000fea0003800000 */
.L_x_19740:
        /* <DEDUP_REMOVED lines=9> */
.L_x_19748:
[----:B------:R0:W5:Y:S01]  /*9760*/  LDG.E.U16 R19, [R2.64] ;  /* 0x0000002402137981 */ /* 0x000162000c1e1500 */
[----:B------:R-:W-:Y:S05]  /*9770*/  BRA `(.L_x_19744) ;  /* 0x00000cd000007947 */ /* 0x000fea0003800000 */
.L_x_19747:
        /* <DEDUP_REMOVED lines=9> */
.L_x_19750:
[----:B------:R0:W5:Y:S01]  /*9810*/  LDG.E.U16 R19, [R2.64] ;  /* 0x0000002402137981 */ /* 0x000162000c1e1500 */
[----:B------:R-:W-:Y:S05]  /*9820*/  BRA `(.L_x_19744) ;  /* 0x00000c2000007947 */ /* 0x000fea0003800000 */
.L_x_19749:
[----:B------:R-:W2:Y:S02]  /*9830*/  LDG.E.64 R2, [R2.64] ;  /* 0x0000002402027981 */ /* 0x000ea4000c1e1b00 */
[----:B--2---:R-:W0:Y:S01]  /*9840*/  F2F.F32.F64 R0, R2 ;  /* 0x0000000200007310 */ /* 0x004e220000301000 */
[----:B------:R-:W0:-:S14]  /*9850*/  DSETP.GEU.AND P0, PT, |R2|, c[0x2][0x0], PT ;  /* 0x008000000200762a */ /* 0x000e1c0003f0e200 */
[----:B0-----:R-:W-:-:S05]  /*9860*/  @!P0 FMUL R0, R0, 1.175494350822287508e-38 ;  /* 0x0080000000008820 */ /* 0x001fca0000400000 */
[----:B------:R-:W-:-:S04]  /*9870*/  F2FP.PACK_AB R0, RZ, R0 ;  /* 0x00000000ff00723e */ /* 0x000fc800000000ff */
[----:B------:R-:W-:Y:S01]  /*9880*/  PRMT R19, R0, 0x7610, R19 ;  /* 0x0000761000137816 */ /* 0x000fe20000000013 */
[----:B------:R-:W-:Y:S05]  /*9890*/  BRA `(.L_x_19744) ;  /* 0x00000bb000007947 */ /* 0x000fea0003800000 */
.L_x_19739:
        /* <DEDUP_REMOVED lines=14> */
.L_x_19753:
[----:B------:R-:W2:Y:S02]  /*9980*/  LDG.E.64 R2, [R2.64] ;  /* 0x0000002402027981 */ /* 0x000ea4000c1e1b00 */
[----:B--2---:R-:W0:Y:S01]  /*9990*/  F2F.F32.F64 R0, R2 ;  /* 0x0000000200007310 */ /* 0x004e220000301000 */
[----:B------:R-:W0:-:S14]  /*99a0*/  DSETP.GEU.AND P0, PT, |R2|, c[0x2][0x0], PT ;  /* 0x008000000200762a */ /* 0x000e1c0003f0e200 */
[----:B0-----:R-:W-:-:S05]  /*99b0*/  @!P0 FMUL R0, R0, 1.175494350822287508e-38 ;  /* 0x0080000000008820 */ /* 0x001fca0000400000 */
[----:B------:R-:W-:-:S04]  /*99c0*/  F2FP.PACK_AB R0, RZ, R0 ;  /* 0x00000000ff00723e */ /* 0x000fc800000000ff */
[----:B------:R-:W-:Y:S01]  /*99d0*/  PRMT R19, R0, 0x7610, R19 ;  /* 0x0000761000137816 */ /* 0x000fe20000000013 */
[----:B------:R-:W-:Y:S05]  /*99e0*/  BRA `(.L_x_19744) ;  /* 0x00000a6000007947 */ /* 0x000fea0003800000 */
.L_x_19752:
        /* <DEDUP_REMOVED lines=28> */
.L_x_19755:
        /* <DEDUP_REMOVED lines=15> */
.L_x_19754:
[----:B------:R-:W2:Y:S02]  /*9ca0*/  LDG.E.U16 R0, [R2.64] ;  /* 0x0000002402007981 */ /* 0x000ea4000c1e1500 */
[----:B--2---:R-:W-:-:S04]  /*9cb0*/  PRMT R0, RZ, 0x5410, R0 ;  /* 0x00005410ff007816 */ /* 0x004fc80000000000 */
[----:B------:R-:W-:-:S04]  /*9cc0*/  F2FP.PACK_AB R0, RZ, R0 ;  /* 0x00000000ff00723e */ /* 0x000fc800000000ff */
[----:B------:R-:W-:Y:S01]  /*9cd0*/  PRMT R19, R0, 0x7610, R19 ;  /* 0x0000761000137816 */ /* 0x000fe20000000013 */
[----:B------:R-:W-:Y:S05]  /*9ce0*/  BRA `(.L_x_19744) ;  /* 0x0000076000007947 */ /* 0x000fea0003800000 */
.L_x_19751:
        /* <DEDUP_REMOVED lines=12> */
.L_x_19758:
        /* <DEDUP_REMOVED lines=21> */
.L_x_19762:
[----:B------:R-:W-:Y:S05]  /*9f00*/  BSYNC B1 ;  /* 0x0000000000017941 */ /* 0x000fea0003800000 */
.L_x_19761:
[----:B------:R-:W-:Y:S01]  /*9f10*/  LEA R3, R0, 0x3b800000, 0x17 ;  /* 0x3b80000000037811 */ /* 0x000fe200078eb8ff */
[----:B------:R-:W-:-:S05]  /*9f20*/  IMAD.SHL.U32 R0, R2, 0x100000, RZ ;  /* 0x0010000002007824 */ /* 0x000fca00078e00ff */
[----:B------:R-:W-:Y:S02]  /*9f30*/  LOP3.LUT R0, R3, R0, R4, 0xfe, !PT ;  /* 0x0000000003007212 */ /* 0x000fe400078efe04 */
.L_x_19760:
[----:B------:R-:W-:Y:S05]  /*9f40*/  BSYNC B0 ;  /* 0x0000000000007941 */ /* 0x000fea0003800000 */
.L_x_19759:
[----:B------:R-:W-:-:S04]  /*9f50*/  F2FP.PACK_AB R0, RZ, R0 ;  /* 0x00000000ff00723e */ /* 0x000fc800000000ff */
[----:B------:R-:W-:Y:S01]  /*9f60*/  PRMT R19, R0, 0x7610, R19 ;  /* 0x0000761000137816 */ /* 0x000fe20000000013 */
[----:B------:R-:W-:Y:S05]  /*9f70*/  BRA `(.L_x_19744) ;  /* 0x000004d000007947 */ /* 0x000fea0003800000 */
.L_x_19757:
        /* <DEDUP_REMOVED lines=21> */
.L_x_19766:
[----:B------:R-:W-:Y:S05]  /*a0d0*/  BSYNC B1 ;  /* 0x0000000000017941 */ /* 0x000fea0003800000 */
.L_x_19765:
[----:B------:R-:W-:Y:S01]  /*a0e0*/  LEA R3, R0, 0x37800000, 0x17 ;  /* 0x3780000000037811 */ /* 0x000fe200078eb8ff */
[----:B------:R-:W-:-:S05]  /*a0f0*/  IMAD.SHL.U32 R0, R2, 0x200000, RZ ;  /* 0x0020000002007824 */ /* 0x000fca00078e00ff */
[----:B------:R-:W-:Y:S02]  /*a100*/  LOP3.LUT R0, R3, R0, R4, 0xfe, !PT ;  /* 0x0000000003007212 */ /* 0x000fe400078efe04 */
.L_x_19764:
[----:B------:R-:W-:Y:S05]  /*a110*/  BSYNC B0 ;  /* 0x0000000000007941 */ /* 0x000fea0003800000 */
.L_x_19763:
[----:B------:R-:W-:-:S04]  /*a120*/  F2FP.PACK_AB R0, RZ, R0 ;  /* 0x00000000ff00723e */ /* 0x000fc800000000ff */
[----:B------:R-:W-:Y:S01]  /*a130*/  PRMT R19, R0, 0x7610, R19 ;  /* 0x0000761000137816 */ /* 0x000fe20000000013 */
[----:B------:R-:W-:Y:S05]  /*a140*/  BRA `(.L_x_19744) ;  /* 0x0000030000007947 */ /* 0x000fea0003800000 */
.L_x_19756:
        /* <DEDUP_REMOVED lines=14> */
.L_x_19770:
[----:B------:R-:W-:Y:S05]  /*a230*/  BSYNC B0 ;  /* 0x0000000000007941 */ /* 0x000fea0003800000 */
.L_x_19769:
[----:B------:R-:W-:-:S04]  /*a240*/  F2FP.PACK_AB R0, RZ, R0 ;  /* 0x00000000ff00723e */ /* 0x000fc800000000ff */
[----:B------:R-:W-:Y:S01]  /*a250*/  PRMT R19, R0, 0x7610, R19 ;  /* 0x0000761000137816 */ /* 0x000fe20000000013 */
[----:B------:R-:W-:Y:S05]  /*a260*/  BRA `(.L_x_19744) ;  /* 0x000001e000007947 */ /* 0x000fea0003800000 */
.L_x_19743:
        /* <DEDUP_REMOVED lines=21> */
.L_x_19768:
[----:B------:R-:W2:Y:S02]  /*a3c0*/  LDG.E.64 R2, [R2.64] ;  /* 0x0000002402027981 */ /* 0x000ea4000c1e1b00 */
[----:B--2---:R-:W0:Y:S02]  /*a3d0*/  I2F.U64 R0, R2 ;  /* 0x0000000200007312 */ /* 0x004e240000301000 */
[----:B0-----:R-:W-:-:S04]  /*a3e0*/  F2FP.PACK_AB R0, RZ, R0 ;  /* 0x00000000ff00723e */ /* 0x001fc800000000ff */
[----:B------:R-:W-:Y:S01]  /*a3f0*/  PRMT R19, R0, 0x7610, R19 ;  /* 0x0000761000137816 */ /* 0x000fe20000000013 */
[----:B------:R-:W-:Y:S05]  /*a400*/  BRA `(.L_x_19744) ;  /* 0x0000004000007947 */ /* 0x000fea0003800000 */
.L_x_19767:
[----:B------:R-:W2:Y:S02]  /*a410*/  LDG.E R2, [R2.64] ;  /* 0x0000002402027981 */ /* 0x000ea4000c1e1900 */
[----:B--2---:R-:W0:Y:S02]  /*a420*/  I2F.U32 R0, R2 ;  /* 0x0000000200007306 */ /* 0x004e240000201000 */
[----:B0-----:R-:W-:-:S04]  /*a430*/  F2FP.PACK_AB R0, RZ, R0 ;  /* 0x00000000ff00723e */ /* 0x001fc800000000ff */
[----:B------:R-:W-:Y:S02]  /*a440*/  PRMT R19, R0, 0x7610, R19 ;  /* 0x0000761000137816 */ /* 0x000fe40000000013 */
.L_x_19744:
        /* <DEDUP_REMOVED lines=18> */
.L_x_19774:
[----:B------:R-:W2:Y:S02]  /*a570*/  LDG.E.U8 R2, [R2.64] ;  /* 0x0000002402027981 */ /* 0x000ea4000c1e1100 */
[----:B--2---:R-:W0:Y:S02]  /*a580*/  I2F.U16 R0, R2 ;  /* 0x0000000200007306 */ /* 0x004e240000101000 */
[----:B0-----:R-:W-:Y:S01]  /*a590*/  F2FP.PACK_AB R0, RZ, R0 ;  /* 0x00000000ff00723e */ /* 0x001fe200000000ff */
[----:B------:R-:W-:Y:S05]  /*a5a0*/  BRA `(.L_x_19776) ;  /* 0x00000e1000007947 */ /* 0x000fea0003800000 */
.L_x_19773:
        /* <DEDUP_REMOVED lines=10> */
.L_x_19778:
[----:B------:R-:W2:Y:S02]  /*a650*/  LDG.E R2, [R2.64] ;  /* 0x0000002402027981 */ /* 0x000ea4000c1e1900 */
[----:B--2---:R-:W0:Y:S02]  /*a660*/  I2F R0, R2 ;  /* 0x0000000200007306 */ /* 0x004e240000201400 */
[----:B0-----:R-:W-:Y:S01]  /*a670*/  F2FP.PACK_AB R0, RZ, R0 ;  /* 0x00000000ff00723e */ /* 0x001fe200000000ff */
[----:B------:R-:W-:Y:S05]  /*a680*/  BRA `(.L_x_19776) ;  /* 0x00000d3000007947 */ /* 0x000fea0003800000 */
.L_x_19777:
[----:B------:R-:W2:Y:S02]  /*a690*/  LDG.E.U16 R2, [R2.64] ;  /* 0x0000002402027981 */ /* 0x000ea4000c1e1500 */
[----:B--2---:R-:W0:Y:S02]  /*a6a0*/  I2F.S16 R0, R2 ;  /* 0x0000000200007306 */ /* 0x004e240000101400 */
[----:B0-----:R-:W-:Y:S01]  /*a6b0*/  F2FP.PACK_AB R0, RZ, R0 ;  /* 0x00000000ff00723e */ /* 0x001fe200000000ff */
[----:B------:R-:W-:Y:S05]  /*a6c0*/  BRA `(.L_x_19776) ;  /* 0x00000cf000007947 */ /* 0x000fea0003800000 */
.L_x_19772:
        /* <DEDUP_REMOVED lines=9> */
.L_x_19780:
[----:B------:R0:W5:Y:S01]  /*a760*/  LDG.E.U16 R0, [R2.64] ;  /* 0x0000002402007981 */ /* 0x000162000c1e1500 */
[----:B------:R-:W-:Y:S05]  /*a770*/  BRA `(.L_x_19776) ;  /* 0x00000c4000007947 */ /* 0x000fea0003800000 */
.L_x_19779:
        /* <DEDUP_REMOVED lines=9> */
.L_x_19782:
[----:B------:R0:W5:Y:S01]  /*a810*/  LDG.E.U16 R0, [R2.64] ;  /* 0x0000002402007981 */ /* 0x000162000c1e1500 */
[----:B------:R-:W-:Y:S05]  /*a820*/  BRA `(.L_x_19776) ;  /* 0x00000b9000007947 */ /* 0x000fea0003800000 */
.L_x_19781:
[----:B------:R-:W2:Y:S02]  /*a830*/  LDG.E.64 R2, [R2.64] ;  /* 0x0000002402027981 */ /* 0x000ea4000c1e1b00 */
[----:B--2---:R-:W0:Y:S01]  /*a840*/  F2F.F32.F64 R0, R2 ;  /* 0x0000000200007310 */ /* 0x004e220000301000 */
[----:B------:R-:W0:-:S14]  /*a850*/  DSETP.GEU.AND P0, PT, |R2|, c[0x2][0x0], PT ;  /* 0x008000000200762a */ /* 0x000e1c0003f0e200 */
[----:B0-----:R-:W-:-:S05]  /*a860*/  @!P0 FMUL R0, R0, 1.175494350822287508e-38 ;  /* 0x0080000000008820 */ /* 0x001fca0000400000 */
[----:B------:R-:W-:Y:S01]  /*a870*/  F2FP.PACK_AB R0, RZ, R0 ;  /* 0x00000000ff00723e */ /* 0x000fe200000000ff */
[----:B------:R-:W-:Y:S05]  /*a880*/  BRA `(.L_x_19776) ;  /* 0x00000b3000007947 */ /* 0x000fea0003800000 */
.L_x_19771:
        /* <DEDUP_REMOVED lines=13> */
.L_x_19785:
[----:B------:R-:W2:Y:S02]  /*a960*/  LDG.E.64 R2, [R2.64] ;  /* 0x0000002402027981 */ /* 0x000ea4000c1e1b00 */
[----:B--2---:R-:W0:Y:S01]  /*a970*/  F2F.F32.F64 R0, R2 ;  /* 0x0000000200007310 */ /* 0x004e220000301000 */
[----:B------:R-:W0:-:S14]  /*a980*/  DSETP.GEU.AND P0, PT, |R2|, c[0x2][0x0], PT ;  /* 0x008000000200762a */ /* 0x000e1c0003f0e200 */
[----:B0-----:R-:W-:-:S05]  /*a990*/  @!P0 FMUL R0, R0, 1.175494350822287508e-38 ;  /* 0x0080000000008820 */ /* 0x001fca0000400000 */
[----:B------:R-:W-:Y:S01]  /*a9a0*/  F2FP.PACK_AB R0, RZ, R0 ;  /* 0x00000000ff00723e */ /* 0x000fe200000000ff */
[----:B------:R-:W-:Y:S05]  /*a9b0*/  BRA `(.L_x_19776) ;  /* 0x00000a0000007947 */ /* 0x000fea0003800000 */
.L_x_19784:
        /* <DEDUP_REMOVED lines=28> */
.L_x_19787:
        /* <DEDUP_REMOVED lines=15> */
.L_x_19786:
[----:B------:R-:W2:Y:S02]  /*ac70*/  LDG.E.U16 R0, [R2.64] ;  /* 0x0000002402007981 */ /* 0x000ea4000c1e1500 */
[----:B--2---:R-:W-:-:S04]  /*ac80*/  PRMT R0, RZ, 0x5410, R0 ;  /* 0x00005410ff007816 */ /* 0x004fc80000000000 */
[----:B------:R-:W-:Y:S01]  /*ac90*/  F2FP.PACK_AB R0, RZ, R0 ;  /* 0x00000000ff00723e */ /* 0x000fe200000000ff */
[----:B------:R-:W-:Y:S05]  /*aca0*/  BRA `(.L_x_19776) ;  /* 0x0000071000007947 */ /* 0x000fea0003800000 */
.L_x_19783:
        /* <DEDUP_REMOVED lines=12> */
.L_x_19790:
        /* <DEDUP_REMOVED lines=21> */
.L_x_19794:
[----:B------:R-:W-:Y:S05]  /*aec0*/  BSYNC B1 ;  /* 0x0000000000017941 */ /* 0x000fea0003800000 */
.L_x_19793:
[----:B------:R-:W-:Y:S01]  /*aed0*/  LEA R3, R0, 0x3b800000, 0x17 ;  /* 0x3b80000000037811 */ /* 0x000fe200078eb8ff */
[----:B------:R-:W-:-:S05]  /*aee0*/  IMAD.SHL.U32 R0, R2, 0x100000, RZ ;  /* 0x0010000002007824 */ /* 0x000fca00078e00ff */
[----:B------:R-:W-:Y:S02]  /*aef0*/  LOP3.LUT R0, R3, R0, R4, 0xfe, !PT ;  /* 0x0000000003007212 */ /* 0x000fe400078efe04 */
.L_x_19792:
[----:B------:R-:W-:Y:S05]  /*af00*/  BSYNC B0 ;  /* 0x0000000000007941 */ /* 0x000fea0003800000 */
.L_x_19791:
[----:B------:R-:W-:Y:S01]  /*af10*/  F2FP.PACK_AB R0, RZ, R0 ;  /* 0x00000000ff00723e */ /* 0x000fe200000000ff */
[----:B------:R-:W-:Y:S05]  /*af20*/  BRA `(.L_x_19776) ;  /* 0x0000049000007947 */ /* 0x000fea0003800000 */
.L_x_19789:
        /* <DEDUP_REMOVED lines=21> */
.L_x_19798:
[----:B------:R-:W-:Y:S05]  /*b080*/  BSYNC B1 ;  /* 0x0000000000017941 */ /* 0x000fea0003800000 */
.L_x_19797:
[----:B------:R-:W-:Y:S01]  /*b090*/  LEA R3, R0, 0x37800000, 0x17 ;  /* 0x3780000000037811 */ /* 0x000fe200078eb8ff */
[----:B------:R-:W-:-:S05]  /*b0a0*/  IMAD.SHL.U32 R0, R2, 0x200000, RZ ;  /* 0x0020000002007824 */ /* 0x000fca00078e00ff */
[----:B------:R-:W-:Y:S02]  /*b0b0*/  LOP3.LUT R0, R3, R0, R4, 0xfe, !PT ;  /* 0x0000000003007212 */ /* 0x000fe400078efe04 */
.L_x_19796:
[----:B------:R-:W-:Y:S05]  /*b0c0*/  BSYNC B0 ;  /* 0x0000000000007941 */ /* 0x000fea0003800000 */
.L_x_19795:
[----:B------:R-:W-:Y:S01]  /*b0d0*/  F2FP.PACK_AB R0, RZ, R0 ;  /* 0x00000000ff00723e */ /* 0x000fe200000000ff */
[----:B------:R-:W-:Y:S05]  /*b0e0*/  BRA `(.L_x_19776) ;  /* 0x000002d000007947 */ /* 0x000fea0003800000 */
.L_x_19788:
        /* <DEDUP_REMOVED lines=14> */
.L_x_19802:
[----:B------:R-:W-:Y:S05]  /*b1d0*/  BSYNC B0 ;  /* 0x0000000000007941 */ /* 0x000fea0003800000 */
.L_x_19801:
[----:B------:R-:W-:Y:S01]  /*b1e0*/  F2FP.PACK_AB R0, RZ, R0 ;  /* 0x00000000ff00723e */ /* 0x000fe200000000ff */
[----:B------:R-:W-:Y:S05]  /*b1f0*/  BRA `(.L_x_19776) ;  /* 0x000001c000007947 */ /* 0x000fea0003800000 */
.L_x_19775:
        /* <DEDUP_REMOVED lines=21> */
.L_x_19800:
[----:B------:R-:W2:Y:S02]  /*b350*/  LDG.E.64 R2, [R2.64] ;  /* 0x0000002402027981 */ /* 0x000ea4000c1e1b00 */
[----:B--2---:R-:W0:Y:S02]  /*b360*/  I2F.U64 R0, R2 ;  /* 0x0000000200007312 */ /* 0x004e240000301000 */
[----:B0-----:R-:W-:Y:S01]  /*b370*/  F2FP.PACK_AB R0, RZ, R0 ;  /* 0x00000000ff00723e */ /* 0x001fe200000000ff */
[----:B------:R-:W-:Y:S05]  /*b380*/  BRA `(.L_x_19776) ;  /* 0x0000003000007947 */ /* 0x000fea0003800000 */
.L_x_19799:
[----:B------:R-:W2:Y:S02]  /*b390*/  LDG.E R2, [R2.64] ;  /* 0x0000002402027981 */ /* 0x000ea4000c1e1900 */
[----:B--2---:R-:W0:Y:S02]  /*b3a0*/  I2F.U32 R0, R2 ;  /* 0x0000000200007306 */ /* 0x004e240000201000 */
[----:B0-----:R-:W-:-:S06]  /*b3b0*/  F2FP.PACK_AB R0, RZ, R0 ;  /* 0x00000000ff00723e */ /* 0x001fcc00000000ff */
.L_x_19776:
        /* <DEDUP_REMOVED lines=22> */
.L_x_19806:
        /* <DEDUP_REMOVED lines=8> */
.L_x_19804:
[----:B------:R-:W-:-:S05]  /*b5a0*/  FADD.FTZ R2, R2, R3 ;  /* 0x0000000302027221 */ /* 0x000fca0000010000 */
[----:B------:R-:W-:-:S04]  /*b5b0*/  F2FP.PACK_AB R2, RZ, R2 ;  /* 0x00000002ff02723e */ /* 0x000fc800000000ff */
[----:B------:R-:W-:Y:S02]  /*b5c0*/  PRMT R19, R2, 0x7610, R19 ;  /* 0x0000761002137816 */ /* 0x000fe40000000013 */
.L_x_19805:
[----:B------:R-:W-:Y:S05]  /*b5d0*/  BSYNC B0 ;  /* 0x0000000000007941 */ /* 0x000fea0003800000 */
.L_x_19803:
        /* <DEDUP_REMOVED lines=16> */
.L_x_19810:
[----:B------:R-:W-:-:S06]  /*b6e0*/  HADD2.F32 R3, -RZ, R19.H0_H0 ;  /* 0x20000013ff037230 */ /* 0x000fcc0000004100 */
[----:B------:R-:W0:Y:S02]  /*b6f0*/  F2I.S64.TRUNC R2, R3 ;  /* 0x0000000300027311 */ /* 0x000e24000020d900 */
[----:B0-----:R0:W-:Y:S01]  /*b700*/  STG.E.U8 [R16.64], R2 ;  /* 0x0000000210007986 */ /* 0x0011e2000c101124 */
[----:B------:R-:W-:Y:S05]  /*b710*/  BRA `(.L_x_19812) ;  /* 0x00000e4000007947 */ /* 0x000fea0003800000 */
.L_x_19809:
        /* <DEDUP_REMOVED lines=10> */
.L_x_19814:
[----:B------:R-:W-:-:S06]  /*b7c0*/  HADD2.F32 R19, -RZ, R19.H0_H0 ;  /* 0x20000013ff137230 */ /* 0x000fcc0000004100 */
[----:B------:R-:W0:Y:S02]  /*b7d0*/  F2I.FTZ.TRUNC.NTZ R19, R19 ;  /* 0x0000001300137305 */ /* 0x000e24000021f100 */
[----:B0-----:R0:W-:Y:S01]  /*b7e0*/  STG.E [R16.64], R19 ;  /* 0x0000001310007986 */ /* 0x0011e2000c101924 */
[----:B------:R-:W-:Y:S05]  /*b7f0*/  BRA `(.L_x_19812) ;  /* 0x00000d6000007947 */ /* 0x000fea0003800000 */
.L_x_19813:
[----:B------:R-:W-:-:S06]  /*b800*/  HADD2.F32 R19, -RZ, R19.H0_H0 ;  /* 0x20000013ff137230 */ /* 0x000fcc0000004100 */
[----:B------:R-:W0:Y:S02]  /*b810*/  F2I.FTZ.TRUNC.NTZ R19, R19 ;  /* 0x0000001300137305 */ /* 0x000e24000021f100 */
[----:B0-----:R0:W-:Y:S01]  /*b820*/  STG.E.U16 [R16.64], R19 ;  /* 0x0000001310007986 */ /* 0x0011e2000c101524 */
[----:B------:R-:W-:Y:S05]  /*b830*/  BRA `(.L_x_19812) ;  /* 0x00000d2000007947 */ /* 0x000fea0003800000 */
.L_x_19808:
        /* <DEDUP_REMOVED lines=9> */
.L_x_19816:
[----:B------:R0:W-:Y:S01]  /*b8d0*/  STG.E.U16 [R16.64], R19 ;  /* 0x0000001310007986 */ /* 0x0001e2000c101524 */
[----:B------:R-:W-:Y:S05]  /*b8e0*/  BRA `(.L_x_19812) ;  /* 0x00000c7000007947 */ /* 0x000fea0003800000 */
.L_x_19815:
        /* <DEDUP_REMOVED lines=10> */
.L_x_19818:
[----:B------:R-:W-:-:S05]  /*b990*/  HADD2.F32 R0, -RZ, R19.H0_H0 ;  /* 0x20000013ff007230 */ /* 0x000fca0000004100 */
[----:B------:R-:W-:-:S04]  /*b9a0*/  F2FP.PACK_AB R0, RZ, R0 ;  /* 0x00000000ff00723e */ /* 0x000fc800000000ff */
[----:B------:R-:W-:-:S05]  /*b9b0*/  PRMT R0, R0, 0x5410, RZ ;  /* 0x0000541000007816 */ /* 0x000fca00000000ff */
[----:B------:R0:W-:Y:S01]  /*b9c0*/  STG.E [R16.64], R0 ;  /* 0x0000000010007986 */ /* 0x0001e2000c101924 */
[----:B------:R-:W-:Y:S05]  /*b9d0*/  BRA `(.L_x_19812) ;  /* 0x00000b8000007947 */ /* 0x000fea0003800000 */
.L_x_19817:
[----:B------:R-:W-:-:S05]  /*b9e0*/  HADD2.F32 R2, -RZ, R19.H0_H0 ;  /* 0x20000013ff027230 */ /* 0x000fca0000004100 */
[----:B------:R-:W-:-:S06]  /*b9f0*/  FMUL.FTZ R2, R2, 1 ;  /* 0x3f80000002027820 */ /* 0x000fcc0000410000 */
[----:B------:R-:W0:Y:S02]  /*ba00*/  F2F.F64.F32 R2, R2 ;  /* 0x0000000200027310 */ /* 0x000e240000201800 */
[----:B0-----:R0:W-:Y:S01]  /*ba10*/  STG.E.64 [R16.64], R2 ;  /* 0x0000000210007986 */ /* 0x0011e2000c101b24 */
[----:B------:R-:W-:Y:S05]  /*ba20*/  BRA `(.L_x_19812) ;  /* 0x00000b3000007947 */ /* 0x000fea0003800000 */
.L_x_19807:
        /* <DEDUP_REMOVED lines=13> */
.L_x_19821:
[----:B------:R-:W-:Y:S01]  /*bb00*/  HADD2.F32 R19, -RZ, R19.H0_H0 ;  /* 0x20000013ff137230 */ /* 0x000fe20000004100 */
[----:B------:R-:W-:-:S04]  /*bb10*/  CS2R R6, SRZ ;  /* 0x0000000000067805 */ /* 0x000fc8000001ff00 */
[----:B------:R-:W-:-:S06]  /*bb20*/  FMUL.FTZ R4, R19, 1 ;  /* 0x3f80000013047820 */ /* 0x000fcc0000410000 */
[----:B------:R-:W0:Y:S02]  /*bb30*/  F2F.F64.F32 R4, R4 ;  /* 0x0000000400047310 */ /* 0x000e240000201800 */
[----:B0-----:R0:W-:Y:S01]  /*bb40*/  STG.E.128 [R16.64], R4 ;  /* 0x0000000410007986 */ /* 0x0011e2000c101d24 */
[----:B------:R-:W-:Y:S05]  /*bb50*/  BRA `(.L_x_19812) ;  /* 0x00000a0000007947 */ /* 0x000fea0003800000 */
.L_x_19820:
        /* <DEDUP_REMOVED lines=21> */
.L_x_19825:
[----:B------:R-:W-:Y:S05]  /*bcb0*/  BSYNC B0 ;  /* 0x0000000000007941 */ /* 0x000fea0003800000 */
.L_x_19824:
[----:B------:R-:W-:-:S05]  /*bcc0*/  LOP3.LUT R3, R0, R3, RZ, 0xfc, !PT ;  /* 0x0000000300037212 */ /* 0x000fca00078efcff */
[----:B------:R0:W-:Y:S01]  /*bcd0*/  STG.E.U8 [R16.64], R3 ;  /* 0x0000000310007986 */ /* 0x0001e2000c101124 */
[----:B------:R-:W-:Y:S05]  /*bce0*/  BRA `(.L_x_19812) ;  /* 0x0000087000007947 */ /* 0x000fea0003800000 */
.L_x_19823:
        /* <DEDUP_REMOVED lines=13> */
.L_x_19827:
[----:B------:R-:W-:Y:S01]  /*bdc0*/  IMAD.MOV.U32 R0, RZ, RZ, 0x7f ;  /* 0x0000007fff007424 */ /* 0x000fe200078e00ff */
[----:B------:R-:W-:-:S04]  /*bdd0*/  ISETP.GT.U32.AND P0, PT, R2, 0x7f800000, PT ;  /* 0x7f8000000200780c */ /* 0x000fc80003f04070 */
[----:B------:R-:W-:-:S04]  /*bde0*/  SEL R0, R0, 0x7c, P0 ;  /* 0x0000007c00007807 */ /* 0x000fc80000000000 */
.L_x_19828:
[----:B------:R-:W-:Y:S05]  /*bdf0*/  BSYNC B0 ;  /* 0x0000000000007941 */ /* 0x000fea0003800000 */
.L_x_19826:
[----:B------:R-:W-:-:S04]  /*be00*/  LOP3.LUT R2, R19, 0x80000000, RZ, 0xc0, !PT ;  /* 0x8000000013027812 */ /* 0x000fc800078ec0ff */
[----:B------:R-:W-:-:S04]  /*be10*/  SHF.R.U32.HI R3, RZ, 0x18, R2 ;  /* 0x00000018ff037819 */ /* 0x000fc80000011602 */
[----:B------:R-:W-:-:S05]  /*be20*/  LOP3.LUT R3, R0, R3, RZ, 0xfc, !PT ;  /* 0x0000000300037212 */ /* 0x000fca00078efcff */
[----:B------:R0:W-:Y:S01]  /*be30*/  STG.E.U8 [R16.64], R3 ;  /* 0x0000000310007986 */ /* 0x0001e2000c101124 */
[----:B------:R-:W-:Y:S05]  /*be40*/  BRA `(.L_x_19812) ;  /* 0x0000071000007947 */ /* 0x000fea0003800000 */
.L_x_19822:
[----:B------:R-:W-:-:S05]  /*be50*/  HADD2.F32 R0, -RZ, R19.H0_H0 ;  /* 0x20000013ff007230 */ /* 0x000fca0000004100 */
[----:B------:R-:W-:-:S05]  /*be60*/  F2FP.BF16.PACK_AB R0, RZ, R0 ;  /* 0x00000000ff00723e */ /* 0x000fca00000010ff */
[----:B------:R0:W-:Y:S01]  /*be70*/  STG.E.U16 [R16.64], R0 ;  /* 0x0000000010007986 */ /* 0x0001e2000c101524 */
[----:B------:R-:W-:Y:S05]  /*be80*/  BRA `(.L_x_19812) ;  /* 0x000006d000007947 */ /* 0x000fea0003800000 */
.L_x_19819:
        /* <DEDUP_REMOVED lines=12> */
.L_x_19831:
        /* <DEDUP_REMOVED lines=17> */
.L_x_19834:
[----:B------:R-:W-:-:S04]  /*c060*/  LOP3.LUT R2, R19, 0x80000000, RZ, 0xc0, !PT ;  /* 0x8000000013027812 */ /* 0x000fc800078ec0ff */
[----:B------:R-:W-:-:S04]  /*c070*/  SHF.R.U32.HI R3, RZ, 0x18, R2 ;  /* 0x00000018ff037819 */ /* 0x000fc80000011602 */
[----:B------:R-:W-:-:S04]  /*c080*/  LOP3.LUT R0, R0, R3, RZ, 0xfc, !PT ;  /* 0x0000000300007212 */ /* 0x000fc800078efcff */
[----:B------:R-:W-:Y:S02]  /*c090*/  PRMT R8, R0, 0x7610, R8 ;  /* 0x0000761000087816 */ /* 0x000fe40000000008 */
.L_x_19833:
[----:B------:R-:W-:Y:S05]  /*c0a0*/  BSYNC B0 ;  /* 0x0000000000007941 */ /* 0x000fea0003800000 */
.L_x_19832:
[----:B------:R0:W-:Y:S01]  /*c0b0*/  STG.E.U8 [R16.64], R8 ;  /* 0x0000000810007986 */ /* 0x0001e2000c101124 */
[----:B------:R-:W-:Y:S05]  /*c0c0*/  BRA `(.L_x_19812) ;  /* 0x0000049000007947 */ /* 0x000fea0003800000 */
.L_x_19830:
        /* <DEDUP_REMOVED lines=17> */
.L_x_19837:
[----:B------:R-:W-:-:S04]  /*c1e0*/  LOP3.LUT R2, R19, 0x80000000, RZ, 0xc0, !PT ;  /* 0x8000000013027812 */ /* 0x000fc800078ec0ff */
[----:B------:R-:W-:-:S04]  /*c1f0*/  SHF.R.U32.HI R3, RZ, 0x18, R2 ;  /* 0x00000018ff037819 */ /* 0x000fc80000011602 */
[----:B------:R-:W-:-:S04]  /*c200*/  LOP3.LUT R0, R0, R3, RZ, 0xfc, !PT ;  /* 0x0000000300007212 */ /* 0x000fc800078efcff */
[----:B------:R-:W-:Y:S02]  /*c210*/  PRMT R8, R0, 0x7610, R8 ;  /* 0x0000761000087816 */ /* 0x000fe40000000008 */
.L_x_19836:
[----:B------:R-:W-:Y:S05]  /*c220*/  BSYNC B0 ;  /* 0x0000000000007941 */ /* 0x000fea0003800000 */
.L_x_19835:
[----:B------:R0:W-:Y:S01]  /*c230*/  STG.E.U8 [R16.64], R8 ;  /* 0x0000000810007986 */ /* 0x0001e2000c101124 */
[----:B------:R-:W-:Y:S05]  /*c240*/  BRA `(.L_x_19812) ;  /* 0x0000031000007947 */ /* 0x000fea0003800000 */
.L_x_19829:
        /* <DEDUP_REMOVED lines=22> */
.L_x_19811:
        /* <DEDUP_REMOVED lines=20> */
.L_x_19839:
[----:B------:R-:W-:-:S06]  /*c4f0*/  HADD2.F32 R2, -RZ, R19.H0_H0 ;  /* 0x20000013ff027230 */ /* 0x000fcc0000004100 */
[----:B------:R-:W0:Y:S02]  /*c500*/  F2I.U64.TRUNC R2, R2 ;  /* 0x0000000200027311 */ /* 0x000e24000020d800 */
[----:B0-----:R0:W-:Y:S01]  /*c510*/  STG.E.64 [R16.64], R2 ;  /* 0x0000000210007986 */ /* 0x0011e2000c101b24 */
[----:B------:R-:W-:Y:S05]  /*c520*/  BRA `(.L_x_19812) ;  /* 0x0000003000007947 */ /* 0x000fea0003800000 */
.L_x_19838:
[----:B------:R-:W-:-:S06]  /*c530*/  HADD2.F32 R19, -RZ, R19.H0_H0 ;  /* 0x20000013ff137230 */ /* 0x000fcc0000004100 */
[----:B------:R-:W0:Y:S02]  /*c540*/  F2I.FTZ.U32.TRUNC.NTZ R19, R19 ;  /* 0x0000001300137305 */ /* 0x000e24000021f000 */
[----:B0-----:R0:W-:Y:S02]  /*c550*/  STG.E [R16.64], R19 ;  /* 0x0000001310007986 */ /* 0x0011e4000c101924 */
.L_x_19812:
[----:B------:R-:W-:Y:S02]  /*c560*/  IADD3 R23, R23, 0x80, RZ ;  /* 0x0000008017177810 */ /* 0x000fe40007ffe0ff */
.L_x_19635:
[----:B------:R-:W-:Y:S05]  /*c570*/  BSYNC B6 ;  /* 0x0000000000067941 */ /* 0x000fea0003800000 */
.L_x_19634:
        /* <DEDUP_REMOVED lines=257> */
.L_x_19840:
        /* <DEDUP_REMOVED lines=21> */
.L_x_19844:
[----:B------:R-:W2:Y:S02]  /*d6e0*/  LDG.E.U8 R2, [R2.64] ;  /* 0x0000002402027981 */ /* 0x000ea4000c1e1100 */
[----:B--2---:R-:W0:Y:S02]  /*d6f0*/  I2F.U16 R0, R2 ;  /* 0x0000000200007306 */ /* 0x004e240000101000 */
[----:B0-----:R-:W-:-:S04]  /*d700*/  F2FP.PACK_AB R0, RZ, R0 ;  /* 0x00000000ff00723e */ /* 0x001fc800000000ff */
[----:B------:R-:W-:Y:S01]  /*d710*/  PRMT R19, R0, 0x7610, R19 ;  /* 0x0000761000137816 */ /* 0x000fe20000000013 */
[----:B------:R-:W-:Y:S05]  /*d720*/  BRA `(.L_x_19846) ;  /* 0x00000ed000007947 */ /* 0x000fea0003800000 */
.L_x_19843:
        /* <DEDUP_REMOVED lines=11> */
.L_x_19848:
[----:B------:R-:W2:Y:S02]  /*d7e0*/  LDG.E R2, [R2.64] ;  /* 0x0000002402027981 */ /* 0x000ea4000c1e1900 */
[----:B--2---:R-:W0:Y:S02]  /*d7f0*/  I2F R0, R2 ;  /* 0x0000000200007306 */ /* 0x004e240000201400 */
[----:B0-----:R-:W-:-:S04]  /*d800*/  F2FP.PACK_AB R0, RZ, R0 ;  /* 0x00000000ff00723e */ /* 0x001fc800000000ff */
[----:B------:R-:W-:Y:S01]  /*d810*/  PRMT R19, R0, 0x7610, R19 ;  /* 0x0000761000137816 */ /* 0x000fe20000000013 */
[----:B------:R-:W-:Y:S05]  /*d820*/  BRA `(.L_x_19846) ;  /* 0x00000dd000007947 */ /* 0x000fea0003800000 */
.L_x_19847:
[----:B------:R-:W2:Y:S02]  /*d830*/  LDG.E.U16 R2, [R2.64] ;  /* 0x0000002402027981 */ /* 0x000ea4000c1e1500 */
[----:B--2---:R-:W0:Y:S02]  /*d840*/  I2F.S16 R0, R2 ;  /* 0x0000000200007306 */ /* 0x004e240000101400 */
[----:B0-----:R-:W-:-:S04]  /*d850*/  F2FP.PACK_AB R0, RZ, R0 ;  /* 0x00000000ff00723e */ /* 0x001fc800000000ff */
[----:B------:R-:W-:Y:S01]  /*d860*/  PRMT R19, R0, 0x7610, R19 ;  /* 0x0000761000137816 */ /* 0x000fe20000000013 */
[----:B------:R-:W-:Y:S05]  /*d870*/  BRA `(.L_x_19846) ;  /* 0x00000d8000007947 */ /* 0x000fea0003800000 */
.L_x_19842:
        /* <DEDUP_REMOVED lines=9> */
.L_x_19850:
[----:B------:R0:W5:Y:S01]  /*d910*/  LDG.E.U16 R19, [R2.64] ;  /* 0x0000002402137981 */ /* 0x000162000c1e1500 */
[----:B------:R-:W-:Y:S05]  /*d920*/  BRA `(.L_x_19846) ;  /* 0x00000cd000007947 */ /* 0x000fea0003800000 */
.L_x_19849:
        /* <DEDUP_REMOVED lines=9> */
.L_x_19852:
[----:B------:R0:W5:Y:S01]  /*d9c0*/  LDG.E.U16 R19, [R2.64] ;  /* 0x0000002402137981 */ /* 0x000162000c1e1500 */
[----:B------:R-:W-:Y:S05]  /*d9d0*/  BRA `(.L_x_19846) ;  /* 0x00000c2000007947 */ /* 0x000fea0003800000 */
.L_x_19851:
[----:B------:R-:W2:Y:S02]  /*d9e0*/  LDG.E.64 R2, [R2.64] ;  /* 0x0000002402027981 */ /* 0x000ea4000c1e1b00 */
[----:B--2---:R-:W0:Y:S01]  /*d9f0*/  F2F.F32.F64 R0, R2 ;  /* 0x0000000200007310 */ /* 0x004e220000301000 */
[----:B------:R-:W0:-:S14]  /*da00*/  DSETP.GEU.AND P0, PT, |R2|, c[0x2][0x0], PT ;  /* 0x008000000200762a */ /* 0x000e1c0003f0e200 */
[----:B0-----:R-:W-:-:S05]  /*da10*/  @!P0 FMUL R0, R0, 1.175494350822287508e-38 ;  /* 0x0080000000008820 */ /* 0x001fca0000400000 */
[----:B------:R-:W-:-:S04]  /*da20*/  F2FP.PACK_AB R0, RZ, R0 ;  /* 0x00000000ff00723e */ /* 0x000fc800000000ff */
[----:B------:R-:W-:Y:S01]  /*da30*/  PRMT R19, R0, 0x7610, R19 ;  /* 0x0000761000137816 */ /* 0x000fe20000000013 */
[----:B------:R-:W-:Y:S05]  /*da40*/  BRA `(.L_x_19846) ;  /* 0x00000bb000007947 */ /* 0x000fea0003800000 */
.L_x_19841:
        /* <DEDUP_REMOVED lines=14> */
.L_x_19855:
[----:B------:R-:W2:Y:S02]  /*db30*/  LDG.E.64 R2, [R2.64] ;  /* 0x0000002402027981 */ /* 0x000ea4000c1e1b00 */
[----:B--2---:R-:W0:Y:S01]  /*db40*/  F2F.F32.F64 R0, R2 ;  /* 0x0000000200007310 */ /* 0x004e220000301000 */
[----:B------:R-:W0:-:S14]  /*db50*/  DSETP.GEU.AND P0, PT, |R2|, c[0x2][0x0], PT ;  /* 0x008000000200762a */ /* 0x000e1c0003f0e200 */
[----:B0-----:R-:W-:-:S05]  /*db60*/  @!P0 FMUL R0, R0, 1.175494350822287508e-38 ;  /* 0x0080000000008820 */ /* 0x001fca0000400000 */
[----:B------:R-:W-:-:S04]  /*db70*/  F2FP.PACK_AB R0, RZ, R0 ;  /* 0x00000000ff00723e */ /* 0x000fc800000000ff */
[----:B------:R-:W-:Y:S01]  /*db80*/  PRMT R19, R0, 0x7610, R19 ;  /* 0x0000761000137816 */ /* 0x000fe20000000013 */
[----:B------:R-:W-:Y:S05]  /*db90*/  BRA `(.L_x_19846) ;  /* 0x00000a6000007947 */ /* 0x000fea0003800000 */
.L_x_19854:
        /* <DEDUP_REMOVED lines=28> */
.L_x_19857:
        /* <DEDUP_REMOVED lines=15> */
.L_x_19856:
[----:B------:R-:W2:Y:S02]  /*de50*/  LDG.E.U16 R0, [R2.64] ;  /* 0x0000002402007981 */ /* 0x000ea4000c1e1500 */
[----:B--2---:R-:W-:-:S04]  /*de60*/  PRMT R0, RZ, 0x5410, R0 ;  /* 0x00005410ff007816 */ /* 0x004fc80000000000 */
[----:B------:R-:W-:-:S04]  /*de70*/  F2FP.PACK_AB R0, RZ, R0 ;  /* 0x00000000ff00723e */ /* 0x000fc800000000ff */
[----:B------:R-:W-:Y:S01]  /*de80*/  PRMT R19, R0, 0x7610, R19 ;  /* 0x0000761000137816 */ /* 0x000fe20000000013 */
[----:B------:R-:W-:Y:S05]  /*de90*/  BRA `(.L_x_19846) ;  /* 0x0000076000007947 */ /* 0x000fea0003800000 */
.L_x_19853:
        /* <DEDUP_REMOVED lines=12> */
.L_x_19860:
        /* <DEDUP_REMOVED lines=21> */
.L_x_19864:
[----:B------:R-:W-:Y:S05]  /*e0b0*/  BSYNC B1 ;  /* 0x0000000000017941 */ /* 0x000fea0003800000 */
.L_x_19863:
[----:B------:R-:W-:Y:S01]  /*e0c0*/  LEA R3, R0, 0x3b800000, 0x17 ;  /* 0x3b80000000037811 */ /* 0x000fe200078eb8ff */
[----:B------:R-:W-:-:S05]  /*e0d0*/  IMAD.SHL.U32 R0, R2, 0x100000, RZ ;  /* 0x0010000002007824 */ /* 0x000fca00078e00ff */
[----:B------:R-:W-:Y:S02]  /*e0e0*/  LOP3.LUT R0, R3, R0, R4, 0xfe, !PT ;  /* 0x0000000003007212 */ /* 0x000fe400078efe04 */
.L_x_19862:
[----:B------:R-:W-:Y:S05]  /*e0f0*/  BSYNC B0 ;  /* 0x0000000000007941 */ /* 0x000fea0003800000 */
.L_x_19861:
[----:B------:R-:W-:-:S04]  /*e100*/  F2FP.PACK_AB R0, RZ, R0 ;  /* 0x00000000ff00723e */ /* 0x000fc800000000ff */
[----:B------:R-:W-:Y:S01]  /*e110*/  PRMT R19, R0, 0x7610, R19 ;  /* 0x0000761000137816 */ /* 0x000fe20000000013 */
[----:B------:R-:W-:Y:S05]  /*e120*/  BRA `(.L_x_19846) ;  /* 0x000004d000007947 */ /* 0x000fea0003800000 */
.L_x_19859:
        /* <DEDUP_REMOVED lines=21> */
.L_x_19868:
[----:B------:R-:W-:Y:S05]  /*e280*/  BSYNC B1 ;  /* 0x0000000000017941 */ /* 0x000fea0003800000 */
.L_x_19867:
[----:B------:R-:W-:Y:S01]  /*e290*/  LEA R3, R0, 0x37800000, 0x17 ;  /* 0x3780000000037811 */ /* 0x000fe200078eb8ff */
[----:B------:R-:W-:-:S05]  /*e2a0*/  IMAD.SHL.U32 R0, R2, 0x200000, RZ ;  /* 0x0020000002007824 */ /* 0x000fca00078e00ff */
[----:B------:R-:W-:Y:S02]  /*e2b0*/  LOP3.LUT R0, R3, R0, R4, 0xfe, !PT ;  /* 0x0000000003007212 */ /* 0x000fe400078efe04 */
.L_x_19866:
[----:B------:R-:W-:Y:S05]  /*e2c0*/  BSYNC B0 ;  /* 0x0000000000007941 */ /* 0x000fea0003800000 */
.L_x_19865:
[----:B------:R-:W-:-:S04]  /*e2d0*/  F2FP.PACK_AB R0, RZ, R0 ;  /* 0x00000000ff00723e */ /* 0x000fc800000000ff */
[----:B------:R-:W-:Y:S01]  /*e2e0*/  PRMT R19, R0, 0x7610, R19 ;  /* 0x0000761000137816 */ /* 0x000fe20000000013 */
[----:B------:R-:W-:Y:S05]  /*e2f0*/  BRA `(.L_x_19846) ;  /* 0x0000030000007947 */ /* 0x000fea0003800000 */
.L_x_19858:
        /* <DEDUP_REMOVED lines=14> */
.L_x_19872:
[----:B------:R-:W-:Y:S05]  /*e3e0*/  BSYNC B0 ;  /* 0x0000000000007941 */ /* 0x000fea0003800000 */
.L_x_19871:
[----:B------:R-:W-:-:S04]  /*e3f0*/  F2FP.PACK_AB R0, RZ, R0 ;  /* 0x00000000ff00723e */ /* 0x000fc800000000ff */
[----:B------:R-:W-:Y:S01]  /*e400*/  PRMT R19, R0, 0x7610, R19 ;  /* 0x0000761000137816 */ /* 0x000fe20000000013 */
[----:B------:R-:W-:Y:S05]  /*e410*/  BRA `(.L_x_19846) ;  /* 0x000001e000007947 */ /* 0x000fea0003800000 */
.L_x_19845:
        /* <DEDUP_REMOVED lines=21> */
.L_x_19870:
[----:B------:R-:W2:Y:S02]  /*e570*/  LDG.E.64 R2, [R2.64] ;  /* 0x0000002402027981 */ /* 0x000ea4000c1e1b00 */
[----:B--2---:R-:W0:Y:S02]  /*e580*/  I2F.U64 R0, R2 ;  /* 0x0000000200007312 */ /* 0x004e240000301000 */
[----:B0-----:R-:W-:-:S04]  /*e590*/  F2FP.PACK_AB R0, RZ, R0 ;  /* 0x00000000ff00723e */ /* 0x001fc800000000ff */
[----:B------:R-:W-:Y:S01]  /*e5a0*/  PRMT R19, R0, 0x7610, R19 ;  /* 0x0000761000137816 */ /* 0x000fe20000000013 */
[----:B------:R-:W-:Y:S05]  /*e5b0*/  BRA `(.L_x_19846) ;  /* 0x0000004000007947 */ /* 0x000fea0003800000 */
.L_x_19869:
[----:B------:R-:W2:Y:S02]  /*e5c0*/  LDG.E R2, [R2.64] ;  /* 0x0000002402027981 */ /* 0x000ea4000c1e1900 */
[----:B--2---:R-:W0:Y:S02]  /*e5d0*/  I2F.U32 R0, R2 ;  /* 0x0000000200007306 */ /* 0x004e240000201000 */
[----:B0-----:R-:W-:-:S04]  /*e5e0*/  F2FP.PACK_AB R0, RZ, R0 ;  /* 0x00000000ff00723e */ /* 0x001fc800000000ff */
[----:B------:R-:W-:Y:S02]  /*e5f0*/  PRMT R19, R0, 0x7610, R19 ;  /* 0x0000761000137816 */ /* 0x000fe40000000013 */
.L_x_19846:
        /* <DEDUP_REMOVED lines=18> */
.L_x_19876:
[----:B------:R-:W2:Y:S02]  /*e720*/  LDG.E.U8 R2, [R2.64] ;  /* 0x0000002402027981 */ /* 0x000ea4000c1e1100 */
[----:B--2---:R-:W0:Y:S02]  /*e730*/  I2F.U16 R0, R2 ;  /* 0x0000000200007306 */ /* 0x004e240000101000 */
[----:B0-----:R-:W-:Y:S01]  /*e740*/  F2FP.PACK_AB R0, RZ, R0 ;  /* 0x00000000ff00723e */ /* 0x001fe200000000ff */
[----:B------:R-:W-:Y:S05]  /*e750*/  BRA `(.L_x_19878) ;  /* 0x00000e1000007947 */ /* 0x000fea0003800000 */
.L_x_19875:
        /* <DEDUP_REMOVED lines=10> */
.L_x_19880:
[----:B------:R-:W2:Y:S02]  /*e800*/  LDG.E R2, [R2.64] ;  /* 0x0000002402027981 */ /* 0x000ea4000c1e1900 */
[----:B--2---:R-:W0:Y:S02]  /*e810*/  I2F R0, R2 ;  /* 0x0000000200007306 */ /* 0x004e240000201400 */
[----:B0-----:R-:W-:Y:S01]  /*e820*/  F2FP.PACK_AB R0, RZ, R0 ;  /* 0x00000000ff00723e */ /* 0x001fe200000000ff */
[----:B------:R-:W-:Y:S05]  /*e830*/  BRA `(.L_x_19878) ;  /* 0x00000d3000007947 */ /* 0x000fea0003800000 */
.L_x_19879:
[----:B------:R-:W2:Y:S02]  /*e840*/  LDG.E.U16 R2, [R2.64] ;  /* 0x0000002402027981 */ /* 0x000ea4000c1e1500 */
[----:B--2---:R-:W0:Y:S02]  /*e850*/  I2F.S16 R0, R2 ;  /* 0x0000000200007306 */ /* 0x004e240000101400 */
[----:B0-----:R-:W-:Y:S01]  /*e860*/  F2FP.PACK_AB R0, RZ, R0 ;  /* 0x00000000ff00723e */ /* 0x001fe200000000ff */
[----:B------:R-:W-:Y:S05]  /*e870*/  BRA `(.L_x_19878) ;  /* 0x00000cf000007947 */ /* 0x000fea0003800000 */
.L_x_19874:
        /* <DEDUP_REMOVED lines=9> */
.L_x_19882:
[----:B------:R0:W5:Y:S01]  /*e910*/  LDG.E.U16 R0, [R2.64] ;  /* 0x0000002402007981 */ /* 0x000162000c1e1500 */
[----:B------:R-:W-:Y:S05]  /*e920*/  BRA `(.L_x_19878) ;  /* 0x00000c4000007947 */ /* 0x000fea0003800000 */
.L_x_19881:
        /* <DEDUP_REMOVED lines=9> */
.L_x_19884:
[----:B------:R0:W5:Y:S01]  /*e9c0*/  LDG.E.U16 R0, [R2.64] ;  /* 0x0000002402007981 */ /* 0x000162000c1e1500 */
[----:B------:R-:W-:Y:S05]  /*e9d0*/  BRA `(.L_x_19878) ;  /* 0x00000b9000007947 */ /* 0x000fea0003800000 */
.L_x_19883:
[----:B------:R-:W2:Y:S02]  /*e9e0*/  LDG.E.64 R2, [R2.64] ;  /* 0x0000002402027981 */ /* 0x000ea4000c1e1b00 */
[----:B--2---:R-:W0:Y:S01]  /*e9f0*/  F2F.F32.F64 R0, R2 ;  /* 0x0000000200007310 */ /* 0x004e220000301000 */
[----:B------:R-:W0:-:S14]  /*ea00*/  DSETP.GEU.AND P0, PT, |R2|, c[0x2][0x0], PT ;  /* 0x008000000200762a */ /* 0x000e1c0003f0e200 */
[----:B0-----:R-:W-:-:S05]  /*ea10*/  @!P0 FMUL R0, R0, 1.175494350822287508e-38 ;  /* 0x0080000000008820 */ /* 0x001fca0000400000 */
[----:B------:R-:W-:Y:S01]  /*ea20*/  F2FP.PACK_AB R0, RZ, R0 ;  /* 0x00000000ff00723e */ /* 0x000fe200000000ff */
[----:B------:R-:W-:Y:S05]  /*ea30*/  BRA `(.L_x_19878) ;  /* 0x00000b3000007947 */ /* 0x000fea0003800000 */
.L_x_19873:
        /* <DEDUP_REMOVED lines=13> */
.L_x_19887:
[----:B------:R-:W2:Y:S02]  /*eb10*/  LDG.E.64 R2, [R2.64] ;  /* 0x0000002402027981 */ /* 0x000ea4000c1e1b00 */
[----:B--2---:R-:W0:Y:S01]  /*eb20*/  F2F.F32.F64 R0, R2 ;  /* 0x0000000200007310 */ /* 0x004e220000301000 */
[----:B------:R-:W0:-:S14]  /*eb30*/  DSETP.GEU.AND P0, PT, |R2|, c[0x2][0x0], PT ;  /* 0x008000000200762a */ /* 0x000e1c0003f0e200 */
[----:B0-----:R-:W-:-:S05]  /*eb40*/  @!P0 FMUL R0, R0, 1.175494350822287508e-38 ;  /* 0x0080000000008820 */ /* 0x001fca0000400000 */
[----:B------:R-:W-:Y:S01]  /*eb50*/  F2FP.PACK_AB R0, RZ, R0 ;  /* 0x00000000ff00723e */ /* 0x000fe200000000ff */
[----:B------:R-:W-:Y:S05]  /*eb60*/  BRA `(.L_x_19878) ;  /* 0x00000a0000007947 */ /* 0x000fea0003800000 */
.L_x_19886:
        /* <DEDUP_REMOVED lines=28> */
.L_x_19889:
        /* <DEDUP_REMOVED lines=15> */
.L_x_19888:
[----:B------:R-:W2:Y:S02]  /*ee20*/  LDG.E.U16 R0, [R2.64] ;  /* 0x0000002402007981 */ /* 0x000ea4000c1e1500 */
[----:B--2---:R-:W-:-:S04]  /*ee30*/  PRMT R0, RZ, 0x5410, R0 ;  /* 0x00005410ff007816 */ /* 0x004fc80000000000 */
[----:B------:R-:W-:Y:S01]  /*ee40*/  F2FP.PACK_AB R0, RZ, R0 ;  /* 0x00000000ff00723e */ /* 0x000fe200000000ff */
[----:B------:R-:W-:Y:S05]  /*ee50*/  BRA `(.L_x_19878) ;  /* 0x0000071000007947 */ /* 0x000fea0003800000 */
.L_x_19885:
        /* <DEDUP_REMOVED lines=12> */
.L_x_19892:
        /* <DEDUP_REMOVED lines=21> */
.L_x_19896:
[----:B------:R-:W-:Y:S05]  /*f070*/  BSYNC B1 ;  /* 0x0000000000017941 */ /* 0x000fea0003800000 */
.L_x_19895:
[----:B------:R-:W-:Y:S01]  /*f080*/  LEA R3, R0, 0x3b800000, 0x17 ;  /* 0x3b80000000037811 */ /* 0x000fe200078eb8ff */
[----:B------:R-:W-:-:S05]  /*f090*/  IMAD.SHL.U32 R0, R2, 0x100000, RZ ;  /* 0x0010000002007824 */ /* 0x000fca00078e00ff */
[----:B------:R-:W-:Y:S02]  /*f0a0*/  LOP3.LUT R0, R3, R0, R4, 0xfe, !PT ;  /* 0x0000000003007212 */ /* 0x000fe400078efe04 */
.L_x_19894:
[----:B------:R-:W-:Y:S05]  /*f0b0*/  BSYNC B0 ;  /* 0x0000000000007941 */ /* 0x000fea0003800000 */
.L_x_19893:
[----:B------:R-:W-:Y:S01]  /*f0c0*/  F2FP.PACK_AB R0, RZ, R0 ;  /* 0x00000000ff00723e */ /* 0x000fe200000000ff */
[----:B------:R-:W-:Y:S05]  /*f0d0*/  BRA `(.L_x_19878) ;  /* 0x0000049000007947 */ /* 0x000fea0003800000 */
.L_x_19891:
        /* <DEDUP_REMOVED lines=21> */
.L_x_19900:
[----:B------:R-:W-:Y:S05]  /*f230*/  BSYNC B1 ;  /* 0x0000000000017941 */ /* 0x000fea0003800000 */
.L_x_19899:
[----:B------:R-:W-:Y:S01]  /*f240*/  LEA R3, R0, 0x37800000, 0x17 ;  /* 0x3780000000037811 */ /* 0x000fe200078eb8ff */
[----:B------:R-:W-:-:S05]  /*f250*/  IMAD.SHL.U32 R0, R2, 0x200000, RZ ;  /* 0x0020000002007824 */ /* 0x000fca00078e00ff */
[----:B------:R-:W-:Y:S02]  /*f260*/  LOP3.LUT R0, R3, R0, R4, 0xfe, !PT ;  /* 0x0000000003007212 */ /* 0x000fe400078efe04 */
.L_x_19898:
[----:B------:R-:W-:Y:S05]  /*f270*/  BSYNC B0 ;  /* 0x0000000000007941 */ /* 0x000fea0003800000 */
.L_x_19897:
[----:B------:R-:W-:Y:S01]  /*f280*/  F2FP.PACK_AB R0, RZ, R0 ;  /* 0x00000000ff00723e */ /* 0x000fe200000000ff */
[----:B------:R-:W-:Y:S05]  /*f290*/  BRA `(.L_x_19878) ;  /* 0x000002d000007947 */ /* 0x000fea0003800000 */
.L_x_19890:
        /* <DEDUP_REMOVED lines=14> */
.L_x_19904:
[----:B------:R-:W-:Y:S05]  /*f380*/  BSYNC B0 ;  /* 0x0000000000007941 */ /* 0x000fea0003800000 */
.L_x_19903:
[----:B------:R-:W-:Y:S01]  /*f390*/  F2FP.PACK_AB R0, RZ, R0 ;  /* 0x00000000ff00723e */ /* 0x000fe200000000ff */
[----:B------:R-:W-:Y:S05]  /*f3a0*/  BRA `(.L_x_19878) ;  /* 0x000001c000007947 */ /* 0x000fea0003800000 */
.L_x_19877:
        /* <DEDUP_REMOVED lines=21> */
.L_x_19902:
[----:B------:R-:W2:Y:S02]  /*f500*/  LDG.E.64 R2, [R2.64] ;  /* 0x0000002402027981 */ /* 0x000ea4000c1e1b00 */
[----:B--2---:R-:W0:Y:S02]  /*f510*/  I2F.U64 R0, R2 ;  /* 0x0000000200007312 */ /* 0x004e240000301000 */
[----:B0-----:R-:W-:Y:S01]  /*f520*/  F2FP.PACK_AB R0, RZ, R0 ;  /* 0x00000000ff00723e */ /* 0x001fe200000000ff */
[----:B------:R-:W-:Y:S05]  /*f530*/  BRA `(.L_x_19878) ;  /* 0x0000003000007947 */ /* 0x000fea0003800000 */
.L_x_19901:
[----:B------:R-:W2:Y:S02]  /*f540*/  LDG.E R2, [R2.64] ;  /* 0x0000002402027981 */ /* 0x000ea4000c1e1900 */
[----:B--2---:R-:W0:Y:S02]  /*f550*/  I2F.U32 R0, R2 ;  /* 0x0000000200007306 */ /* 0x004e240000201000 */
[----:B0-----:R-:W-:-:S06]  /*f560*/  F2FP.PACK_AB R0, RZ, R0 ;  /* 0x00000000ff00723e */ /* 0x001fcc00000000ff */
.L_x_19878:
        /* <DEDUP_REMOVED lines=22> */
.L_x_19908:
        /* <DEDUP_REMOVED lines=8> */
.L_x_19906:
[----:B------:R-:W-:-:S05]  /*f750*/  FADD.FTZ R2, R2, R3 ;  /* 0x0000000302027221 */ /* 0x000fca0000010000 */
[----:B------:R-:W-:-:S04]  /*f760*/  F2FP.PACK_AB R2, RZ, R2 ;  /* 0x00000002ff02723e */ /* 0x000fc800000000ff */
[----:B------:R-:W-:Y:S02]  /*f770*/  PRMT R19, R2, 0x7610, R19 ;  /* 0x0000761002137816 */ /* 0x000fe40000000013 */
.L_x_19907:
[----:B------:R-:W-:Y:S05]  /*f780*/  BSYNC B0 ;  /* 0x0000000000007941 */ /* 0x000fea0003800000 */
.L_x_19905:
        /* <DEDUP_REMOVED lines=16> */
.L_x_19912:
[----:B------:R-:W-:-:S06]  /*f890*/  HADD2.F32 R3, -RZ, R19.H0_H0 ;  /* 0x20000013ff037230 */ /* 0x000fcc0000004100 */
[----:B------:R-:W0:Y:S02]  /*f8a0*/  F2I.S64.TRUNC R2, R3 ;  /* 0x0000000300027311 */ /* 0x000e24000020d900 */
[----:B0-----:R-:W-:Y:S01]  /*f8b0*/  STG.E.U8 [R16.64], R2 ;  /* 0x0000000210007986 */ /* 0x001fe2000c101124 */
[----:B------:R-:W-:Y:S05]  /*f8c0*/  EXIT ;  /* 0x000000000000794d */ /* 0x000fea0003800000 */
.L_x_19911:
        /* <DEDUP_REMOVED lines=10> */
.L_x_19915:
[----:B------:R-:W-:-:S06]  /*f970*/  HADD2.F32 R19, -RZ, R19.H0_H0 ;  /* 0x20000013ff137230 */ /* 0x000fcc0000004100 */
[----:B------:R-:W0:Y:S02]  /*f980*/  F2I.FTZ.TRUNC.NTZ R19, R19 ;  /* 0x0000001300137305 */ /* 0x000e24000021f100 */
[----:B0-----:R-:W-:Y:S01]  /*f990*/  STG.E [R16.64], R19 ;  /* 0x0000001310007986 */ /* 0x001fe2000c101924 */
[----:B------:R-:W-:Y:S05]  /*f9a0*/  EXIT ;  /* 0x000000000000794d */ /* 0x000fea0003800000 */
.L_x_19914:
[----:B------:R-:W-:-:S06]  /*f9b0*/  HADD2.F32 R19, -RZ, R19.H0_H0 ;  /* 0x20000013ff137230 */ /* 0x000fcc0000004100 */
[----:B------:R-:W0:Y:S02]  /*f9c0*/  F2I.FTZ.TRUNC.NTZ R19, R19 ;  /* 0x0000001300137305 */ /* 0x000e24000021f100 */
[----:B0-----:R-:W-:Y:S01]  /*f9d0*/  STG.E.U16 [R16.64], R19 ;  /* 0x0000001310007986 */ /* 0x001fe2000c101524 */
[----:B------:R-:W-:Y:S05]  /*f9e0*/  EXIT ;  /* 0x000000000000794d */ /* 0x000fea0003800000 */
.L_x_19910:
        /* <DEDUP_REMOVED lines=9> */
.L_x_19917:
[----:B------:R-:W-:Y:S01]  /*fa80*/  STG.E.U16 [R16.64], R19 ;  /* 0x0000001310007986 */ /* 0x000fe2000c101524 */
[----:B------:R-:W-:Y:S05]  /*fa90*/  EXIT ;  /* 0x000000000000794d */ /* 0x000fea0003800000 */
.L_x_19916:
        /* <DEDUP_REMOVED lines=10> */
.L_x_19919:
[----:B------:R-:W-:-:S05]  /*fb40*/  HADD2.F32 R0, -RZ, R19.H0_H0 ;  /* 0x20000013ff007230 */ /* 0x000fca0000004100 */
[----:B------:R-:W-:-:S04]  /*fb50*/  F2FP.PACK_AB R0, RZ, R0 ;  /* 0x00000000ff00723e */ /* 0x000fc800000000ff */
[----:B------:R-:W-:-:S05]  /*fb60*/  PRMT R0, R0, 0x5410, RZ ;  /* 0x0000541000007816 */ /* 0x000fca00000000ff */
[----:B------:R-:W-:Y:S01]  /*fb70*/  STG.E [R16.64], R0 ;  /* 0x0000000010007986 */ /* 0x000fe2000c101924 */
[----:B------:R-:W-:Y:S05]  /*fb80*/  EXIT ;  /* 0x000000000000794d */ /* 0x000fea0003800000 */
.L_x_19918:
[----:B------:R-:W-:-:S05]  /*fb90*/  HADD2.F32 R2, -RZ, R19.H0_H0 ;  /* 0x20000013ff027230 */ /* 0x000fca0000004100 */
[----:B------:R-:W-:-:S06]  /*fba0*/  FMUL.FTZ R2, R2, 1 ;  /* 0x3f80000002027820 */ /* 0x000fcc0000410000 */
[----:B------:R-:W0:Y:S02]  /*fbb0*/  F2F.F64.F32 R2, R2 ;  /* 0x0000000200027310 */ /* 0x000e240000201800 */
[----:B0-----:R-:W-:Y:S01]  /*fbc0*/  STG.E.64 [R16.64], R2 ;  /* 0x0000000210007986 */ /* 0x001fe2000c101b24 */
[----:B------:R-:W-:Y:S05]  /*fbd0*/  EXIT ;  /* 0x000000000000794d */ /* 0x000fea0003800000 */
.L_x_19909:
        /* <DEDUP_REMOVED lines=13> */
.L_x_19922:
[----:B------:R-:W-:Y:S01]  /*fcb0*/  HADD2.F32 R19, -RZ, R19.H0_H0 ;  /* 0x20000013ff137230 */ /* 0x000fe20000004100 */
[----:B------:R-:W-:-:S04]  /*fcc0*/  CS2R R6, SRZ ;  /* 0x0000000000067805 */ /* 0x000fc8000001ff00 */
[----:B------:R-:W-:-:S06]  /*fcd0*/  FMUL.FTZ R4, R19, 1 ;  /* 0x3f80000013047820 */ /* 0x000fcc0000410000 */
[----:B------:R-:W0:Y:S02]  /*fce0*/  F2F.F64.F32 R4, R4 ;  /* 0x0000000400047310 */ /* 0x000e240000201800 */
[----:B0-----:R-:W-:Y:S01]  /*fcf0*/  STG.E.128 [R16.64], R4 ;  /* 0x0000000410007986 */ /* 0x001fe2000c101d24 */
[----:B------:R-:W-:Y:S05]  /*fd00*/  EXIT ;  /* 0x000000000000794d */ /* 0x000fea0003800000 */
.L_x_19921:
        /* <DEDUP_REMOVED lines=21> */
.L_x_19926:
[----:B------:R-:W-:Y:S05]  /*fe60*/  BSYNC B0 ;  /* 0x0000000000007941 */ /* 0x000fea0003800000 */
.L_x_19925:
[----:B------:R-:W-:-:S05]  /*fe70*/  LOP3.LUT R3, R0, R3, RZ, 0xfc, !PT ;  /* 0x0000000300037212 */ /* 0x000fca00078efcff */
[----:B------:R-:W-:Y:S01]  /*fe80*/  STG.E.U8 [R16.64], R3 ;  /* 0x0000000310007986 */ /* 0x000fe2000c101124 */
[----:B------:R-:W-:Y:S05]  /*fe90*/  EXIT ;  /* 0x000000000000794d */ /* 0x000fea0003800000 */
.L_x_19924:
        /* <DEDUP_REMOVED lines=13> */
.L_x_19928:
[----:B------:R-:W-:Y:S01]  /*ff70*/  IMAD.MOV.U32 R0, RZ, RZ, 0x7f ;  /* 0x0000007fff007424 */ /* 0x000fe200078e00ff */
[----:B------:R-:W-:-:S04]  /*ff80*/  ISETP.GT.U32.AND P0, PT, R2, 0x7f800000, PT ;  /* 0x7f8000000200780c */ /* 0x000fc80003f04070 */
[----:B------:R-:W-:-:S04]  /*ff90*/  SEL R0, R0, 0x7c, P0 ;  /* 0x0000007c00007807 */ /* 0x000fc80000000000 */
.L_x_19929:
[----:B------:R-:W-:Y:S05]  /*ffa0*/  BSYNC B0 ;  /* 0x0000000000007941 */ /* 0x000fea0003800000 */
.L_x_19927:
[----:B------:R-:W-:-:S04]  /*ffb0*/  LOP3.LUT R2, R19, 0x80000000, RZ, 0xc0, !PT ;  /* 0x8000000013027812 */ /* 0x000fc800078ec0ff */
[----:B------:R-:W-:-:S04]  /*ffc0*/  SHF.R.U32.HI R3, RZ, 0x18, R2 ;  /* 0x00000018ff037819 */ /* 0x000fc80000011602 */
[----:B------:R-:W-:-:S05]  /*ffd0*/  LOP3.LUT R3, R0, R3, RZ, 0xfc, !PT ;  /* 0x0000000300037212 */ /* 0x000fca00078efcff */
[----:B------:R-:W-:Y:S01]  /*ffe0*/  STG.E.U8 [R16.64], R3 ;  /* 0x0000000310007986 */ /* 0x000fe2000c101124 */
[----:B------:R-:W-:Y:S05]  /*fff0*/  EXIT ;  /* 0x000000000000794d */ /* 0x000fea0003800000 */
.L_x_19923:
[----:B------:R-:W-:-:S05]  /*10000*/  HADD2.F32 R0, -RZ, R19.H0_H0 ;  /* 0x20000013ff007230 */ /* 0x000fca0000004100 */
[----:B------:R-:W-:-:S05]  /*10010*/  F2FP.BF16.PACK_AB R0, RZ, R0 ;  /* 0x00000000ff00723e */ /* 0x000fca00000010ff */
[----:B------:R-:W-:Y:S01]  /*10020*/  STG.E.U16 [R16.64], R0 ;  /* 0x0000000010007986 */ /* 0x000fe2000c101524 */
[----:B------:R-:W-:Y:S05]  /*10030*/  EXIT ;  /* 0x000000000000794d */ /* 0x000fea0003800000 */
.L_x_19920:
        /* <DEDUP_REMOVED lines=12> */
.L_x_19932:
        /* <DEDUP_REMOVED lines=17> */
.L_x_19935:
[----:B------:R-:W-:-:S04]  /*10210*/  LOP3.LUT R2, R19, 0x80000000, RZ, 0xc0, !PT ;  /* 0x8000000013027812 */ /* 0x000fc800078ec0ff */
[----:B------:R-:W-:-:S04]  /*10220*/  SHF.R.U32.HI R3, RZ, 0x18, R2 ;  /* 0x00000018ff037819 */ /* 0x000fc80000011602 */
[----:B------:R-:W-:-:S04]  /*10230*/  LOP3.LUT R0, R0, R3, RZ, 0xfc, !PT ;  /* 0x0000000300007212 */ /* 0x000fc800078efcff */
[----:B------:R-:W-:Y:S02]  /*10240*/  PRMT R8, R0, 0x7610, R8 ;  /* 0x0000761000087816 */ /* 0x000fe40000000008 */
.L_x_19934:
[----:B------:R-:W-:Y:S05]  /*10250*/  BSYNC B0 ;  /* 0x0000000000007941 */ /* 0x000fea0003800000 */
.L_x_19933:
[----:B------:R-:W-:Y:S01]  /*10260*/  STG.E.U8 [R16.64], R8 ;  /* 0x0000000810007986 */ /* 0x000fe2000c101124 */
[----:B------:R-:W-:Y:S05]  /*10270*/  EXIT ;  /* 0x000000000000794d */ /* 0x000fea0003800000 */
.L_x_19931:
        /* <DEDUP_REMOVED lines=17> */
.L_x_19938:
[----:B------:R-:W-:-:S04]  /*10390*/  LOP3.LUT R2, R19, 0x80000000, RZ, 0xc0, !PT ;  /* 0x8000000013027812 */ /* 0x000fc800078ec0ff */
[----:B------:R-:W-:-:S04]  /*103a0*/  SHF.R.U32.HI R3, RZ, 0x18, R2 ;  /* 0x00000018ff037819 */ /* 0x000fc80000011602 */
[----:B------:R-:W-:-:S04]  /*103b0*/  LOP3.LUT R0, R0, R3, RZ, 0xfc, !PT ;  /* 0x0000000300007212 */ /* 0x000fc800078efcff */
[----:B------:R-:W-:Y:S02]  /*103c0*/  PRMT R8, R0, 0x7610, R8 ;  /* 0x0000761000087816 */ /* 0x000fe40000000008 */
.L_x_19937:
[----:B------:R-:W-:Y:S05]  /*103d0*/  BSYNC B0 ;  /* 0x0000000000007941 */ /* 0x000fea0003800000 */
.L_x_19936:
[----:B------:R-:W-:Y:S01]  /*103e0*/  STG.E.U8 [R16.64], R8 ;  /* 0x0000000810007986 */ /* 0x000fe2000c101124 */
[----:B------:R-:W-:Y:S05]  /*103f0*/  EXIT ;  /* 0x000000000000794d */ /* 0x000fea0003800000 */
.L_x_19930:
        /* <DEDUP_REMOVED lines=22> */
.L_x_19913:
        /* <DEDUP_REMOVED lines=20> */
.L_x_19940:
[----:B------:R-:W-:-:S06]  /*106a0*/  HADD2.F32 R2, -RZ, R19.H0_H0 ;  /* 0x20000013ff027230 */ /* 0x000fcc0000004100 */
[----:B------:R-:W0:Y:S02]  /*106b0*/  F2I.U64.TRUNC R2, R2 ;  /* 0x0000000200027311 */ /* 0x000e24000020d800 */
[----:B0-----:R-:W-:Y:S01]  /*106c0*/  STG.E.64 [R16.64], R2 ;  /* 0x0000000210007986 */ /* 0x001fe2000c101b24 */
[----:B------:R-:W-:Y:S05]  /*106d0*/  EXIT ;  /* 0x000000000000794d */ /* 0x000fea0003800000 */
.L_x_19939:
[----:B------:R-:W-:-:S06]  /*106e0*/  HADD2.F32 R19, -RZ, R19.H0_H0 ;  /* 0x20000013ff137230 */ /* 0x000fcc0000004100 */
[----:B------:R-:W0:Y:S02]  /*106f0*/  F2I.FTZ.U32.TRUNC.NTZ R19, R19 ;  /* 0x0000001300137305 */ /* 0x000e24000021f000 */
[----:B0-----:R-:W-:Y:S01]  /*10700*/  STG.E [R16.64], R19 ;  /* 0x0000001310007986 */ /* 0x001fe2000c101924 */
[----:B------:R-:W-:Y:S05]  /*10710*/  EXIT ;  /* 0x000000000000794d */ /* 0x000fea0003800000 */
.L_x_19941:
        /* <DEDUP_REMOVED lines=14> */
.L_x_30036:


//--------------------- .text._ZN2at6native27unrolled_elementwise_kernelINS0_13BinaryFunctorIN3c104HalfES4_S4_ZZZNS0_21nextafter_kernel_cudaERNS_18TensorIteratorBaseEENKUlvE_clEvENKUlvE2_clEvEUlS4_S4_E_EESt5arrayIPcLm3EELi4E23TrivialOffsetCalculatorILi2EjESE_ILi1EjENS0_6memory12LoadWithCastILi2EEENSH_13StoreWithCastILi1EEEEEviT_T0_T2_T3_T4_T5_ --------------------------
	.section	.text._ZN2at6native27unrolled_elementwise_kernelINS0_13BinaryFunctorIN3c104HalfES4_S4_ZZZNS0_21nextafter_kernel_cudaERNS_18TensorIteratorBaseEENKUlvE_clEvENKUlvE2_clEvEUlS4_S4_E_EESt5arrayIPcLm3EELi4E23TrivialOffsetCalculatorILi2EjESE_ILi1EjENS0_6memory12LoadWithCastILi2EEENSH_13StoreWithCastILi1EEEEEviT_T0_T2_T3_T4_T5_,"ax",@progbits
	.sectioninfo	@"SHI_REGISTERS=32"
	.align	128
        .global         _ZN2at6native27unrolled_elementwise_kernelINS0_13BinaryFunctorIN3c104HalfES4_S4_ZZZNS0_21nextafter_kernel_cudaERNS_18TensorIteratorBaseEENKUlvE_clEvENKUlvE2_clEvEUlS4_S4_E_EESt5arrayIPcLm3EELi4E23TrivialOffsetCalculatorILi2EjESE_ILi1EjENS0_6memory12LoadWithCastILi2EEENSH_13StoreWithCastILi1EEEEEviT_T0_T2_T3_T4_T5_
        .type           _ZN2at6native27unrolled_elementwise_kernelINS0_13BinaryFunctorIN3c104HalfES4_S4_ZZZNS0_21nextafter_kernel_cudaERNS_18TensorIteratorBaseEENKUlvE_clEvENKUlvE2_clEvEUlS4_S4_E_EESt5arrayIPcLm3EELi4E23TrivialOffsetCalculatorILi2EjESE_ILi1EjENS0_6memory12LoadWithCastILi2EEENSH_13StoreWithCastILi1EEEEEviT_T0_T2_T3_T4_T5_,@function
        .size           _ZN2at6native27unrolled_elementwise_kernelINS0_13BinaryFunctorIN3c104HalfES4_S4_ZZZNS0_21nextafter_kernel_cudaERNS_18TensorIteratorBaseEENKUlvE_clEvENKUlvE2_clEvEUlS4_S4_E_EESt5arrayIPcLm3EELi4E23TrivialOffsetCalculatorILi2EjESE_ILi1EjENS0_6memory12LoadWithCastILi2EEENSH_13StoreWithCastILi1EEEEEviT_T0_T2_T3_T4_T5_,(.L_x_30037 - _ZN2at6native27unrolled_elementwise_kernelINS0_13BinaryFunctorIN3c104HalfES4_S4_ZZZNS0_21nextafter_kernel_cudaERNS_18TensorIteratorBaseEENKUlvE_clEvENKUlvE2_clEvEUlS4_S4_E_EESt5arrayIPcLm3EELi4E23TrivialOffsetCalculatorILi2EjESE_ILi1EjENS0_6memory12LoadWithCastILi2EEENSH_13StoreWithCastILi1EEEEEviT_T0_T2_T3_T4_T5_)
        .other          _ZN2at6native27unrolled_elementwise_kernelINS0_13BinaryFunctorIN3c104HalfES4_S4_ZZZNS0_21nextafter_kernel_cudaERNS_18TensorIteratorBaseEENKUlvE_clEvENKUlvE2_clEvEUlS4_S4_E_EESt5arrayIPcLm3EELi4E23TrivialOffsetCalculatorILi2EjESE_ILi1EjENS0_6memory12LoadWithCastILi2EEENSH_13StoreWithCastILi1EEEEEviT_T0_T2_T3_T4_T5_,@"STO_CUDA_ENTRY STV_DEFAULT"
_ZN2at6native27unrolled_elementwise_kernelINS0_13BinaryFunctorIN3c104HalfES4_S4_ZZZNS0_21nextafter_kernel_cudaERNS_18TensorIteratorBaseEENKUlvE_clEvENKUlvE2_clEvEUlS4_S4_E_EESt5arrayIPcLm3EELi4E23TrivialOffsetCalculatorILi2EjESE_ILi1EjENS0_6memory12LoadWithCastILi2EEENSH_13StoreWithCastILi1EEEEEviT_T0_T2_T3_T4_T5_:
.text._ZN2at6native27unrolled_elementwise_kernelINS0_13BinaryFunctorIN3c104HalfES4_S4_ZZZNS0_21nextafter_kernel_cudaERNS_18TensorIteratorBaseEENKUlvE_clEvENKUlvE2_clEvEUlS4_S4_E_EESt5arrayIPcLm3EELi4E23TrivialOffsetCalculatorILi2EjESE_ILi1EjENS0_6memory12LoadWithCastILi2EEENSH_13StoreWithCastILi1EEEEEviT_T0_T2_T3_T4_T5_:
        /* <DEDUP_REMOVED lines=34> */
.L_x_19947:
[----:B------:R-:W2:Y:S02]  /*0220*/  LDG.E.U8 R4, [R4.64] ;  /* 0x0000002404047981 */ /* 0x000ea4000c1e1100 */
[----:B--2---:R-:W0:Y:S02]  /*0230*/  I2F.U16 R0, R4 ;  /* 0x0000000400007306 */ /* 0x004e240000101000 */
[----:B0-----:R-:W-:-:S04]  /*0240*/  F2FP.PACK_AB R0, RZ, R0 ;  /* 0x00000000ff00723e */ /* 0x001fc800000000ff */
[----:B------:R-:W-:Y:S01]  /*0250*/  PRMT R24, R0, 0x7610, R24 ;  /* 0x0000761000187816 */ /* 0x000fe20000000018 */
[----:B------:R-:W-:Y:S05]  /*0260*/  BRA `(.L_x_19949) ;  /* 0x00000ed000007947 */ /* 0x000fea0003800000 */
.L_x_19946:
        /* <DEDUP_REMOVED lines=11> */
.L_x_19951:
[----:B------:R-:W2:Y:S02]  /*0320*/  LDG.E R4, [R4.64] ;  /* 0x0000002404047981 */ /* 0x000ea4000c1e1900 */
[----:B--2---:R-:W0:Y:S02]  /*0330*/  I2F R0, R4 ;  /* 0x0000000400007306 */ /* 0x004e240000201400 */
[----:B0-----:R-:W-:-:S04]  /*0340*/  F2FP.PACK_AB R0, RZ, R0 ;  /* 0x00000000ff00723e */ /* 0x001fc800000000ff */
[----:B------:R-:W-:Y:S01]  /*0350*/  PRMT R24, R0, 0x7610, R24 ;  /* 0x0000761000187816 */ /* 0x000fe20000000018 */
[----:B------:R-:W-:Y:S05]  /*0360*/  BRA `(.L_x_19949) ;  /* 0x00000dd000007947 */ /* 0x000fea0003800000 */
.L_x_19950:
[----:B------:R-:W2:Y:S02]  /*0370*/  LDG.E.U16 R4, [R4.64] ;  /* 0x0000002404047981 */ /* 0x000ea4000c1e1500 */
[----:B--2---:R-:W0:Y:S02]  /*0380*/  I2F.S16 R0, R4 ;  /* 0x0000000400007306 */ /* 0x004e240000101400 */
[----:B0-----:R-:W-:-:S04]  /*0390*/  F2FP.PACK_AB R0, RZ, R0 ;  /* 0x00000000ff00723e */ /* 0x001fc800000000ff */
[----:B------:R-:W-:Y:S01]  /*03a0*/  PRMT R24, R0, 0x7610, R24 ;  /* 0x0000761000187816 */ /* 0x000fe20000000018 */
[----:B------:R-:W-:Y:S05]  /*03b0*/  BRA `(.L_x_19949) ;  /* 0x00000d8000007947 */ /* 0x000fea0003800000 */
.L_x_19945:
        /* <DEDUP_REMOVED lines=9> */
.L_x_19953:
[----:B------:R0:W5:Y:S01]  /*0450*/  LDG.E.U16 R24, [R4.64] ;  /* 0x0000002404187981 */ /* 0x000162000c1e1500 */
[----:B------:R-:W-:Y:S05]  /*0460*/  BRA `(.L_x_19949) ;  /* 0x00000cd000007947 */ /* 0x000fea0003800000 */
.L_x_19952:
        /* <DEDUP_REMOVED lines=9> */
.L_x_19955:
[----:B------:R0:W5:Y:S01]  /*0500*/  LDG.E.U16 R24, [R4.64] ;  /* 0x0000002404187981 */ /* 0x000162000c1e1500 */
[----:B------:R-:W-:Y:S05]  /*0510*/  BRA `(.L_x_19949) ;  /* 0x00000c2000007947 */ /* 0x000fea0003800000 */
.L_x_19954:
[----:B------:R-:W2:Y:S02]  /*0520*/  LDG.E.64 R4, [R4.64] ;  /* 0x0000002404047981 */ /* 0x000ea4000c1e1b00 */
[----:B--2---:R-:W0:Y:S01]  /*0530*/  F2F.F32.F64 R0, R4 ;  /* 0x0000000400007310 */ /* 0x004e220000301000 */
[----:B------:R-:W0:-:S14]  /*0540*/  DSETP.GEU.AND P0, PT, |R4|, c[0x2][0x0], PT ;  /* 0x008000000400762a */ /* 0x000e1c0003f0e200 */
[----:B0-----:R-:W-:-:S05]  /*0550*/  @!P0 FMUL R0, R0, 1.175494350822287508e-38 ;  /* 0x0080000000008820 */ /* 0x001fca0000400000 */
[----:B------:R-:W-:-:S04]  /*0560*/  F2FP.PACK_AB R0, RZ, R0 ;  /* 0x00000000ff00723e */ /* 0x000fc800000000ff */
[----:B------:R-:W-:Y:S01]  /*0570*/  PRMT R24, R0, 0x7610, R24 ;  /* 0x0000761000187816 */ /* 0x000fe20000000018 */
[----:B------:R-:W-:Y:S05]  /*0580*/  BRA `(.L_x_19949) ;  /* 0x00000bb000007947 */ /* 0x000fea0003800000 */
.L_x_19944:
        /* <DEDUP_REMOVED lines=14> */
.L_x_19958:
[----:B------:R-:W2:Y:S02]  /*0670*/  LDG.E.64 R4, [R4.64] ;  /* 0x0000002404047981 */ /* 0x000ea4000c1e1b00 */
[----:B--2---:R-:W0:Y:S01]  /*0680*/  F2F.F32.F64 R0, R4 ;  /* 0x0000000400007310 */ /* 0x004e220000301000 */
[----:B------:R-:W0:-:S14]  /*0690*/  DSETP.GEU.AND P0, PT, |R4|, c[0x2][0x0], PT ;  /* 0x008000000400762a */ /* 0x000e1c0003f0e200 */
[----:B0-----:R-:W-:-:S05]  /*06a0*/  @!P0 FMUL R0, R0, 1.175494350822287508e-38 ;  /* 0x0080000000008820 */ /* 0x001fca0000400000 */
[----:B------:R-:W-:-:S04]  /*06b0*/  F2FP.PACK_AB R0, RZ, R0 ;  /* 0x00000000ff00723e */ /* 0x000fc800000000ff */
[----:B------:R-:W-:Y:S01]  /*06c0*/  PRMT R24, R0, 0x7610, R24 ;  /* 0x0000761000187816 */ /* 0x000fe20000000018 */
[----:B------:R-:W-:Y:S05]  /*06d0*/  BRA `(.L_x_19949) ;  /* 0x00000a6000007947 */ /* 0x000fea0003800000 */
.L_x_19957:
        /* <DEDUP_REMOVED lines=28> */
.L_x_19960:
        /* <DEDUP_REMOVED lines=15> */
.L_x_19959:
[----:B------:R-:W2:Y:S02]  /*0990*/  LDG.E.U16 R0, [R4.64] ;  /* 0x0000002404007981 */ /* 0x000ea4000c1e1500 */
[----:B--2---:R-:W-:-:S04]  /*09a0*/  PRMT R0, RZ, 0x5410, R0 ;  /* 0x00005410ff007816 */ /* 0x004fc80000000000 */
[----:B------:R-:W-:-:S04]  /*09b0*/  F2FP.PACK_AB R0, RZ, R0 ;  /* 0x00000000ff00723e */ /* 0x000fc800000000ff */
[----:B------:R-:W-:Y:S01]  /*09c0*/  PRMT R24, R0, 0x7610, R24 ;  /* 0x0000761000187816 */ /* 0x000fe20000000018 */
[----:B------:R-:W-:Y:S05]  /*09d0*/  BRA `(.L_x_19949) ;  /* 0x0000076000007947 */ /* 0x000fea0003800000 */
.L_x_19956:
        /* <DEDUP_REMOVED lines=12> */
.L_x_19963:
        /* <DEDUP_REMOVED lines=21> */
.L_x_19967:
[----:B------:R-:W-:Y:S05]  /*0bf0*/  BSYNC B1 ;  /* 0x0000000000017941 */ /* 0x000fea0003800000 */
.L_x_19966:
[----:B------:R-:W-:Y:S01]  /*0c00*/  LEA R5, R0, 0x3b800000, 0x17 ;  /* 0x3b80000000057811 */ /* 0x000fe200078eb8ff */
[----:B------:R-:W-:-:S05]  /*0c10*/  IMAD.SHL.U32 R0, R3, 0x100000, RZ ;  /* 0x0010000003007824 */ /* 0x000fca00078e00ff */
[----:B------:R-:W-:Y:S02]  /*0c20*/  LOP3.LUT R0, R5, R0, R6, 0xfe, !PT ;  /* 0x0000000005007212 */ /* 0x000fe400078efe06 */
.L_x_19965:
[----:B------:R-:W-:Y:S05]  /*0c30*/  BSYNC B0 ;  /* 0x0000000000007941 */ /* 0x000fea0003800000 */
.L_x_19964:
[----:B------:R-:W-:-:S04]  /*0c40*/  F2FP.PACK_AB R0, RZ, R0 ;  /* 0x00000000ff00723e */ /* 0x000fc800000000ff */
[----:B------:R-:W-:Y:S01]  /*0c50*/  PRMT R24, R0, 0x7610, R24 ;  /* 0x0000761000187816 */ /* 0x000fe20000000018 */
[----:B------:R-:W-:Y:S05]  /*0c60*/  BRA `(.L_x_19949) ;  /* 0x000004d000007947 */ /* 0x000fea0003800000 */
.L_x_19962:
        /* <DEDUP_REMOVED lines=21> */
.L_x_19971:
[----:B------:R-:W-:Y:S05]  /*0dc0*/  BSYNC B1 ;  /* 0x0000000000017941 */ /* 0x000fea0003800000 */
.L_x_19970:
[----:B------:R-:W-:Y:S01]  /*0dd0*/  LEA R5, R0, 0x37800000, 0x17 ;  /* 0x3780000000057811 */ /* 0x000fe200078eb8ff */
[----:B------:R-:W-:-:S05]  /*0de0*/  IMAD.SHL.U32 R0, R3, 0x200000, RZ ;  /* 0x0020000003007824 */ /* 0x000fca00078e00ff */
[----:B------:R-:W-:Y:S02]  /*0df0*/  LOP3.LUT R0, R5, R0, R6, 0xfe, !PT ;  /* 0x0000000005007212 */ /* 0x000fe400078efe06 */
.L_x_19969:
[----:B------:R-:W-:Y:S05]  /*0e00*/  BSYNC B0 ;  /* 0x0000000000007941 */ /* 0x000fea0003800000 */
.L_x_19968:
[----:B------:R-:W-:-:S04]  /*0e10*/  F2FP.PACK_AB R0, RZ, R0 ;  /* 0x00000000ff00723e */ /* 0x000fc800000000ff */
[----:B------:R-:W-:Y:S01]  /*0e20*/  PRMT R24, R0, 0x7610, R24 ;  /* 0x0000761000187816 */ /* 0x000fe20000000018 */
[----:B------:R-:W-:Y:S05]  /*0e30*/  BRA `(.L_x_19949) ;  /* 0x0000030000007947 */ /* 0x000fea0003800000 */
.L_x_19961:
        /* <DEDUP_REMOVED lines=14> */
.L_x_19975:
[----:B------:R-:W-:Y:S05]  /*0f20*/  BSYNC B0 ;  /* 0x0000000000007941 */ /* 0x000fea0003800000 */
.L_x_19974:
[----:B------:R-:W-:-:S04]  /*0f30*/  F2FP.PACK_AB R0, RZ, R0 ;  /* 0x00000000ff00723e */ /* 0x000fc800000000ff */
[----:B------:R-:W-:Y:S01]  /*0f40*/  PRMT R24, R0, 0x7610, R24 ;  /* 0x0000761000187816 */ /* 0x000fe20000000018 */
[----:B------:R-:W-:Y:S05]  /*0f50*/  BRA `(.L_x_19949) ;  /* 0x000001e000007947 */ /* 0x000fea0003800000 */
.L_x_19948:
        /* <DEDUP_REMOVED lines=21> */
.L_x_19973:
[----:B------:R-:W2:Y:S02]  /*10b0*/  LDG.E.64 R4, [R4.64] ;  /* 0x0000002404047981 */ /* 0x000ea4000c1e1b00 */
[----:B--2---:R-:W0:Y:S02]  /*10c0*/  I2F.U64 R0, R4 ;  /* 0x0000000400007312 */ /* 0x004e240000301000 */
[----:B0-----:R-:W-:-:S04]  /*10d0*/  F2FP.PACK_AB R0, RZ, R0 ;  /* 0x00000000ff00723e */ /* 0x001fc800000000ff */
[----:B------:R-:W-:Y:S01]  /*10e0*/  PRMT R24, R0, 0x7610, R24 ;  /* 0x0000761000187816 */ /* 0x000fe20000000018 */
[----:B------:R-:W-:Y:S05]  /*10f0*/  BRA `(.L_x_19949) ;  /* 0x0000004000007947 */ /* 0x000fea0003800000 */
.L_x_19972:
[----:B------:R-:W2:Y:S02]  /*1100*/  LDG.E R4, [R4.64] ;  /* 0x0000002404047981 */ /* 0x000ea4000c1e1900 */
[----:B--2---:R-:W0:Y:S02]  /*1110*/  I2F.U32 R0, R4 ;  /* 0x0000000400007306 */ /* 0x004e240000201000 */
[----:B0-----:R-:W-:-:S04]  /*1120*/  F2FP.PACK_AB R0, RZ, R0 ;  /* 0x00000000ff00723e */ /* 0x001fc800000000ff */
[----:B------:R-:W-:Y:S02]  /*1130*/  PRMT R24, R0, 0x7610, R24 ;  /* 0x0000761000187816 */ /* 0x000fe40000000018 */
.L_x_19949:
        /* <DEDUP_REMOVED lines=19> */
.L_x_19979:
[----:B------:R-:W2:Y:S02]  /*1270*/  LDG.E.U8 R4, [R4.64] ;  /* 0x0000002404047981 */ /* 0x000ea4000c1e1100 */
[----:B--2---:R-:W0:Y:S02]  /*1280*/  I2F.U16 R0, R4 ;  /* 0x0000000400007306 */ /* 0x004e240000101000 */
[----:B0-----:R-:W-:-:S04]  /*1290*/  F2FP.PACK_AB R0, RZ, R0 ;  /* 0x00000000ff00723e */ /* 0x001fc800000000ff */
[----:B------:R-:W-:Y:S01]  /*12a0*/  PRMT R25, R0, 0x7610, R25 ;  /* 0x0000761000197816 */ /* 0x000fe20000000019 */
[----:B------:R-:W-:Y:S05]  /*12b0*/  BRA `(.L_x_19981) ;  /* 0x00000ed000007947 */ /* 0x000fea0003800000 */
.L_x_19978:
        /* <DEDUP_REMOVED lines=11> */
.L_x_19983:
[----:B------:R-:W2:Y:S02]  /*1370*/  LDG.E R4, [R4.64] ;  /* 0x0000002404047981 */ /* 0x000ea4000c1e1900 */
[----:B--2---:R-:W0:Y:S02]  /*1380*/  I2F R0, R4 ;  /* 0x0000000400007306 */ /* 0x004e240000201400 */
[----:B0-----:R-:W-:-:S04]  /*1390*/  F2FP.PACK_AB R0, RZ, R0 ;  /* 0x00000000ff00723e */ /* 0x001fc800000000ff */
[----:B------:R-:W-:Y:S01]  /*13a0*/  PRMT R25, R0, 0x7610, R25 ;  /* 0x0000761000197816 */ /* 0x000fe20000000019 */
[----:B------:R-:W-:Y:S05]  /*13b0*/  BRA `(.L_x_19981) ;  /* 0x00000dd000007947 */ /* 0x000fea0003800000 */
.L_x_19982:
[----:B------:R-:W2:Y:S02]  /*13c0*/  LDG.E.U16 R4, [R4.64] ;  /* 0x0000002404047981 */ /* 0x000ea4000c1e1500 */
[----:B--2---:R-:W0:Y:S02]  /*13d0*/  I2F.S16 R0, R4 ;  /* 0x0000000400007306 */ /* 0x004e240000101400 */
[----:B0-----:R-:W-:-:S04]  /*13e0*/  F2FP.PACK_AB R0, RZ, R0 ;  /* 0x00000000ff00723e */ /* 0x001fc800000000ff */
[----:B------:R-:W-:Y:S01]  /*13f0*/  PRMT R25, R0, 0x7610, R25 ;  /* 0x0000761000197816 */ /* 0x000fe20000000019 */
[----:B------:R-:W-:Y:S05]  /*1400*/  BRA `(.L_x_19981) ;  /* 0x00000d8000007947 */ /* 0x000fea0003800000 */
.L_x_19977:
        /* <DEDUP_REMOVED lines=9> */
.L_x_19985:
[----:B------:R0:W5:Y:S01]  /*14a0*/  LDG.E.U16 R25, [R4.64] ;  /* 0x0000002404197981 */ /* 0x000162000c1e1500 */
[----:B------:R-:W-:Y:S05]  /*14b0*/  BRA `(.L_x_19981) ;  /* 0x00000cd000007947 */ /* 0x000fea0003800000 */
.L_x_19984:
        /* <DEDUP_REMOVED lines=9> */
.L_x_19987:
[----:B------:R0:W5:Y:S01]  /*1550*/  LDG.E.U16 R25, [R4.64] ;  /* 0x0000002404197981 */ /* 0x000162000c1e1500 */
[----:B------:R-:W-:Y:S05]  /*1560*/  BRA `(.L_x_19981) ;  /* 0x00000c2000007947 */ /* 0x000fea0003800000 */
.L_x_19986:
[----:B------:R-:W2:Y:S02]  /*1570*/  LDG.E.64 R4, [R4.64] ;  /* 0x0000002404047981 */ /* 0x000ea4000c1e1b00 */
[----:B--2---:R-:W0:Y:S01]  /*1580*/  F2F.F32.F64 R0, R4 ;  /* 0x0000000400007310 */ /* 0x004e220000301000 */
[----:B------:R-:W0:-:S14]  /*1590*/  DSETP.GEU.AND P0, PT, |R4|, c[0x2][0x0], PT ;  /* 0x008000000400762a */ /* 0x000e1c0003f0e200 */
[----:B0-----:R-:W-:-:S05]  /*15a0*/  @!P0 FMUL R0, R0, 1.175494350822287508e-38 ;  /* 0x0080000000008820 */ /* 0x001fca0000400000 */
[----:B------:R-:W-:-:S04]  /*15b0*/  F2FP.PACK_AB R0, RZ, R0 ;  /* 0x00000000ff00723e */ /* 0x000fc800000000ff */
[----:B------:R-:W-:Y:S01]  /*15c0*/  PRMT R25, R0, 0x7610, R25 ;  /* 0x0000761000197816 */ /* 0x000fe20000000019 */
[----:B------:R-:W-:Y:S05]  /*15d0*/  BRA `(.L_x_19981) ;  /* 0x00000bb000007947 */ /* 0x000fea0003800000 */
.L_x_19976:
        /* <DEDUP_REMOVED lines=14> */
.L_x_19990:
[----:B------:R-:W2:Y:S02]  /*16c0*/  LDG.E.64 R4, [R4.64] ;  /* 0x0000002404047981 */ /* 0x000ea4000c1e1b00 */
[----:B--2---:R-:W0:Y:S01]  /*16d0*/  F2F.F32.F64 R0, R4 ;  /* 0x0000000400007310 */ /* 0x004e220000301000 */
[----:B------:R-:W0:-:S14]  /*16e0*/  DSETP.GEU.AND P0, PT, |R4|, c[0x2][0x0], PT ;  /* 0x008000000400762a */ /* 0x000e1c0003f0e200 */
[----:B0-----:R-:W-:-:S05]  /*16f0*/  @!P0 FMUL R0, R0, 1.175494350822287508e-38 ;  /* 0x0080000000008820 */ /* 0x001fca0000400000 */
[----:B------:R-:W-:-:S04]  /*1700*/  F2FP.PACK_AB R0, RZ, R0 ;  /* 0x00000000ff00723e */ /* 0x000fc800000000ff */
[----:B------:R-:W-:Y:S01]  /*1710*/  PRMT R25, R0, 0x7610, R25 ;  /* 0x0000761000197816 */ /* 0x000fe20000000019 */
[----:B------:R-:W-:Y:S05]  /*1720*/  BRA `(.L_x_19981) ;  /* 0x00000a6000007947 */ /* 0x000fea0003800000 */
.L_x_19989:
        /* <DEDUP_REMOVED lines=28> */
.L_x_19992:
        /* <DEDUP_REMOVED lines=15> */
.L_x_19991:
[----:B------:R-:W2:Y:S02]  /*19e0*/  LDG.E.U16 R0, [R4.64] ;  /* 0x0000002404007981 */ /* 0x000ea4000c1e1500 */
[----:B--2---:R-:W-:-:S04]  /*19f0*/  PRMT R0, RZ, 0x5410, R0 ;  /* 0x00005410ff007816 */ /* 0x004fc80000000000 */
[----:B------:R-:W-:-:S04]  /*1a00*/  F2FP.PACK_AB R0, RZ, R0 ;  /* 0x00000000ff00723e */ /* 0x000fc800000000ff */
[----:B------:R-:W-:Y:S01]  /*1a10*/  PRMT R25, R0, 0x7610, R25 ;  /* 0x0000761000197816 */ /* 0x000fe20000000019 */
[----:B------:R-:W-:Y:S05]  /*1a20*/  BRA `(.L_x_19981) ;  /* 0x0000076000007947 */ /* 0x000fea0003800000 */
.L_x_19988:
        /* <DEDUP_REMOVED lines=12> */
.L_x_19995:
        /* <DEDUP_REMOVED lines=21> */
.L_x_19999:
[----:B------:R-:W-:Y:S05]  /*1c40*/  BSYNC B1 ;  /* 0x0000000000017941 */ /* 0x000fea0003800000 */
.L_x_19998:
[----:B------:R-:W-:Y:S01]  /*1c50*/  LEA R5, R0, 0x3b800000, 0x17 ;  /* 0x3b80000000057811 */ /* 0x000fe200078eb8ff */
[----:B------:R-:W-:-:S05]  /*1c60*/  IMAD.SHL.U32 R0, R3, 0x100000, RZ ;  /* 0x0010000003007824 */ /* 0x000fca00078e00ff */
[----:B------:R-:W-:Y:S02]  /*1c70*/  LOP3.LUT R0, R5, R0, R6, 0xfe, !PT ;  /* 0x0000000005007212 */ /* 0x000fe400078efe06 */
.L_x_19997:
[----:B------:R-:W-:Y:S05]  /*1c80*/  BSYNC B0 ;  /* 0x0000000000007941 */ /* 0x000fea0003800000 */
.L_x_19996:
[----:B------:R-:W-:-:S04]  /*1c90*/  F2FP.PACK_AB R0, RZ, R0 ;  /* 0x00000000ff00723e */ /* 0x000fc800000000ff */
[----:B------:R-:W-:Y:S01]  /*1ca0*/  PRMT R25, R0, 0x7610, R25 ;  /* 0x0000761000197816 */ /* 0x000fe20000000019 */
[----:B------:R-:W-:Y:S05]  /*1cb0*/  BRA `(.L_x_19981) ;  /* 0x000004d000007947 */ /* 0x000fea0003800000 */
.L_x_19994:
        /* <DEDUP_REMOVED lines=21> */
.L_x_20003:
[----:B------:R-:W-:Y:S05]  /*1e10*/  BSYNC B1 ;  /* 0x0000000000017941 */ /* 0x000fea0003800000 */
.L_x_20002:
[----:B------:R-:W-:Y:S01]  /*1e20*/  LEA R5, R0, 0x37800000, 0x17 ;  /* 0x3780000000057811 */ /* 0x000fe200078eb8ff */
[----:B------:R-:W-:-:S05]  /*1e30*/  IMAD.SHL.U32 R0, R3, 0x200000, RZ ;  /* 0x0020000003007824 */ /* 0x000fca00078e00ff */
[----:B------:R-:W-:Y:S02]  /*1e40*/  LOP3.LUT R0, R5, R0, R6, 0xfe, !PT ;  /* 0x0000000005007212 */ /* 0x000fe400078efe06 */
.L_x_20001:
[----:B------:R-:W-:Y:S05]  /*1e50*/  BSYNC B0 ;  /* 0x0000000000007941 */ /* 0x000fea0003800000 */
.L_x_20000:
[----:B------:R-:W-:-:S04]  /*1e60*/  F2FP.PACK_AB R0, RZ, R0 ;  /* 0x00000000ff00723e */ /* 0x000fc800000000ff */
[----:B------:R-:W-:Y:S01]  /*1e70*/  PRMT R25, R0, 0x7610, R25 ;  /* 0x0000761000197816 */ /* 0x000fe20000000019 */
[----:B------:R-:W-:Y:S05]  /*1e80*/  BRA `(.L_x_19981) ;  /* 0x0000030000007947 */ /* 0x000fea0003800000 */
.L_x_19993:
        /* <DEDUP_REMOVED lines=14> */
.L_x_20007:
[----:B------:R-:W-:Y:S05]  /*1f70*/  BSYNC B0 ;  /* 0x0000000000007941 */ /* 0x000fea0003800000 */
.L_x_20006:
[----:B------:R-:W-:-:S04]  /*1f80*/  F2FP.PACK_AB R0, RZ, R0 ;  /* 0x00000000ff00723e */ /* 0x000fc800000000ff */
[----:B------:R-:W-:Y:S01]  /*1f90*/  PRMT R25, R0, 0x7610, R25 ;  /* 0x0000761000197816 */ /* 0x000fe20000000019 */
[----:B------:R-:W-:Y:S05]  /*1fa0*/  BRA `(.L_x_19981) ;  /* 0x000001e000007947 */ /* 0x000fea0003800000 */
.L_x_19980:
        /* <DEDUP_REMOVED lines=21> */
.L_x_20005:
[----:B------:R-:W2:Y:S02]  /*2100*/  LDG.E.64 R4, [R4.64] ;  /* 0x0000002404047981 */ /* 0x000ea4000c1e1b00 */
[----:B--2---:R-:W0:Y:S02]  /*2110*/  I2F.U64 R0, R4 ;  /* 0x0000000400007312 */ /* 0x004e240000301000 */
[----:B0-----:R-:W-:-:S04]  /*2120*/  F2FP.PACK_AB R0, RZ, R0 ;  /* 0x00000000ff00723e */ /* 0x001fc800000000ff */
[----:B------:R-:W-:Y:S01]  /*2130*/  PRMT R25, R0, 0x7610, R25 ;  /* 0x0000761000197816 */ /* 0x000fe20000000019 */
[----:B------:R-:W-:Y:S05]  /*2140*/  BRA `(.L_x_19981) ;  /* 0x0000004000007947 */ /* 0x000fea0003800000 */
.L_x_20004:
[----:B------:R-:W2:Y:S02]  /*2150*/  LDG.E R4, [R4.64] ;  /* 0x0000002404047981 */ /* 0x000ea4000c1e1900 */
[----:B--2---:R-:W0:Y:S02]  /*2160*/  I2F.U32 R0, R4 ;  /* 0x0000000400007306 */ /* 0x004e240000201000 */
[----:B0-----:R-:W-:-:S04]  /*2170*/  F2FP.PACK_AB R0, RZ, R0 ;  /* 0x00000000ff00723e */ /* 0x001fc800000000ff */
[----:B------:R-:W-:Y:S02]  /*2180*/  PRMT R25, R0, 0x7610, R25 ;  /* 0x0000761000197816 */ /* 0x000fe40000000019 */
.L_x_19981:
[----:B------:R-:W-:-:S05]  /*2190*/  IADD3 R29, R29, 0x80, RZ ;  /* 0x000000801d1d7810 */ /* 0x000fca0007ffe0ff */
.L_x_19943:
[----:B-1-3--:R-:W-:Y:S05]  /*21a0*/  BSYNC B6 ;  /* 0x0000000000067941 */ /* 0x00afea0003800000 */
.L_x_19942:
        /* <DEDUP_REMOVED lines=24> */
.L_x_20013:
[----:B------:R-:W2:Y:S02]  /*2330*/  LDG.E.U8 R4, [R4.64] ;  /* 0x0000002404047981 */ /* 0x000ea4000c1e1100 */
[----:B--2---:R-:W0:Y:S02]  /*2340*/  I2F.U16 R0, R4 ;  /* 0x0000000400007306 */ /* 0x004e240000101000 */
[----:B0-----:R-:W-:-:S04]  /*2350*/  F2FP.PACK_AB R0, RZ, R0 ;  /* 0x00000000ff00723e */ /* 0x001fc800000000ff */
[----:B------:R-:W-:Y:S01]  /*2360*/  PRMT R22, R0, 0x7610, R22 ;  /* 0x0000761000167816 */ /* 0x000fe20000000016 */
[----:B------:R-:W-:Y:S05]  /*2370*/  BRA `(.L_x_20015) ;  /* 0x00000ee000007947 */ /* 0x000fea0003800000 */
.L_x_20012:
        /* <DEDUP_REMOVED lines=11> */
.L_x_20017:
[----:B------:R-:W2:Y:S02]  /*2430*/  LDG.E R4, [R4.64] ;  /* 0x0000002404047981 */ /* 0x000ea4000c1e1900 */
[----:B--2---:R-:W0:Y:S02]  /*2440*/  I2F R0, R4 ;  /* 0x0000000400007306 */ /* 0x004e240000201400 */
[----:B0-----:R-:W-:-:S04]  /*2450*/  F2FP.PACK_AB R0, RZ, R0 ;  /* 0x00000000ff00723e */ /* 0x001fc800000000ff */
[----:B------:R-:W-:Y:S01]  /*2460*/  PRMT R22, R0, 0x7610, R22 ;  /* 0x0000761000167816 */ /* 0x000fe20000000016 */
[----:B------:R-:W-:Y:S05]  /*2470*/  BRA `(.L_x_20015) ;  /* 0x00000de000007947 */ /* 0x000fea0003800000 */
.L_x_20016:
[----:B------:R-:W2:Y:S02]  /*2480*/  LDG.E.U16 R4, [R4.64] ;  /* 0x0000002404047981 */ /* 0x000ea4000c1e1500 */
[----:B--2---:R-:W0:Y:S02]  /*2490*/  I2F.S16 R0, R4 ;  /* 0x0000000400007306 */ /* 0x004e240000101400 */
[----:B0-----:R-:W-:-:S04]  /*24a0*/  F2FP.PACK_AB R0, RZ, R0 ;  /* 0x00000000ff00723e */ /* 0x001fc800000000ff */
[----:B------:R-:W-:Y:S01]  /*24b0*/  PRMT R22, R0, 0x7610, R22 ;  /* 0x0000761000167816 */ /* 0x000fe20000000016 */
[----:B------:R-:W-:Y:S05]  /*24c0*/  BRA `(.L_x_20015) ;  /* 0x00000d9000007947 */ /* 0x000fea0003800000 */
.L_x_20011:
        /* <DEDUP_REMOVED lines=9> */
.L_x_20019:
[----:B------:R0:W5:Y:S01]  /*2560*/  LDG.E.U16 R22, [R4.64] ;  /* 0x0000002404167981 */ /* 0x000162000c1e1500 */
[----:B------:R-:W-:Y:S05]  /*2570*/  BRA `(.L_x_20015) ;  /* 0x00000ce000007947 */ /* 0x000fea0003800000 */
.L_x_20018:
        /* <DEDUP_REMOVED lines=9> */
.L_x_20021:
[----:B------:R0:W5:Y:S01]  /*2610*/  LDG.E.U16 R22, [R4.64] ;  /* 0x0000002404167981 */ /* 0x000162000c1e1500 */
[----:B------:R-:W-:Y:S05]  /*2620*/  BRA `(.L_x_20015) ;  /* 0x00000c3000007947 */ /* 0x000fea0003800000 */
.L_x_20020:
[----:B------:R-:W2:Y:S02]  /*2630*/  LDG.E.64 R4, [R4.64] ;  /* 0x0000002404047981 */ /* 0x000ea4000c1e1b00 */
[----:B--2---:R-:W0:Y:S01]  /*2640*/  F2F.F32.F64 R0, R4 ;  /* 0x0000000400007310 */ /* 0x004e220000301000 */
[----:B------:R-:W0:-:S14]  /*2650*/  DSETP.GEU.AND P0, PT, |R4|, c[0x2][0x0], PT ;  /* 0x008000000400762a */ /* 0x000e1c0003f0e200 */
[----:B0-----:R-:W-:-:S05]  /*2660*/  @!P0 FMUL R0, R0, 1.175494350822287508e-38 ;  /* 0x0080000000008820 */ /* 0x001fca0000400000 */
[----:B------:R-:W-:-:S04]  /*2670*/  F2FP.PACK_AB R0, RZ, R0 ;  /* 0x00000000ff00723e */ /* 0x000fc800000000ff */
[----:B------:R-:W-:Y:S01]  /*2680*/  PRMT R22, R0, 0x7610, R22 ;  /* 0x0000761000167816 */ /* 0x000fe20000000016 */
[----:B------:R-:W-:Y:S05]  /*2690*/  BRA `(.L_x_20015) ;  /* 0x00000bc000007947 */ /* 0x000fea0003800000 */
.L_x_20010:
        /* <DEDUP_REMOVED lines=14> */
.L_x_20024:
[----:B------:R-:W2:Y:S02]  /*2780*/  LDG.E.64 R4, [R4.64] ;  /* 0x0000002404047981 */ /* 0x000ea4000c1e1b00 */
[----:B--2---:R-:W0:Y:S01]  /*2790*/  F2F.F32.F64 R0, R4 ;  /* 0x0000000400007310 */ /* 0x004e220000301000 */
[----:B------:R-:W0:-:S14]  /*27a0*/  DSETP.GEU.AND P0, PT, |R4|, c[0x2][0x0], PT ;  /* 0x008000000400762a */ /* 0x000e1c0003f0e200 */
[----:B0-----:R-:W-:-:S05]  /*27b0*/  @!P0 FMUL R0, R0, 1.175494350822287508e-38 ;  /* 0x0080000000008820 */ /* 0x001fca0000400000 */
[----:B------:R-:W-:-:S04]  /*27c0*/  F2FP.PACK_AB R0, RZ, R0 ;  /* 0x00000000ff00723e */ /* 0x000fc800000000ff */
[----:B------:R-:W-:Y:S01]  /*27d0*/  PRMT R22, R0, 0x7610, R22 ;  /* 0x0000761000167816 */ /* 0x000fe20000000016 */
[----:B------:R-:W-:Y:S05]  /*27e0*/  BRA `(.L_x_20015) ;  /* 0x00000a7000007947 */ /* 0x000fea0003800000 */
.L_x_20023:
        /* <DEDUP_REMOVED lines=28> */
.L_x_20026:
        /* <DEDUP_REMOVED lines=16> */
.L_x_20025:
[----:B------:R-:W2:Y:S02]  /*2ab0*/  LDG.E.U16 R0, [R4.64] ;  /* 0x0000002404007981 */ /* 0x000ea4000c1e1500 */
[----:B--2---:R-:W-:-:S04]  /*2ac0*/  PRMT R0, RZ, 0x5410, R0 ;  /* 0x00005410ff007816 */ /* 0x004fc80000000000 */
[----:B------:R-:W-:-:S04]  /*2ad0*/  F2FP.PACK_AB R0, RZ, R0 ;  /* 0x00000000ff00723e */ /* 0x000fc800000000ff */
[----:B------:R-:W-:Y:S01]  /*2ae0*/  PRMT R22, R0, 0x7610, R22 ;  /* 0x0000761000167816 */ /* 0x000fe20000000016 */
[----:B------:R-:W-:Y:S05]  /*2af0*/  BRA `(.L_x_20015) ;  /* 0x0000076000007947 */ /* 0x000fea0003800000 */
.L_x_20022:
        /* <DEDUP_REMOVED lines=12> */
.L_x_20029:
        /* <DEDUP_REMOVED lines=21> */
.L_x_20033:
[----:B------:R-:W-:Y:S05]  /*2d10*/  BSYNC B1 ;  /* 0x0000000000017941 */ /* 0x000fea0003800000 */
.L_x_20032:
[----:B------:R-:W-:Y:S01]  /*2d20*/  LEA R5, R0, 0x3b800000, 0x17 ;  /* 0x3b80000000057811 */ /* 0x000fe200078eb8ff */
[----:B------:R-:W-:-:S05]  /*2d30*/  IMAD.SHL.U32 R0, R3, 0x100000, RZ ;  /* 0x0010000003007824 */ /* 0x000fca00078e00ff */
[----:B------:R-:W-:Y:S02]  /*2d40*/  LOP3.LUT R0, R5, R0, R6, 0xfe, !PT ;  /* 0x0000000005007212 */ /* 0x000fe400078efe06 */
.L_x_20031:
[----:B------:R-:W-:Y:S05]  /*2d50*/  BSYNC B0 ;  /* 0x0000000000007941 */ /* 0x000fea0003800000 */
.L_x_20030:
[----:B------:R-:W-:-:S04]  /*2d60*/  F2FP.PACK_AB R0, RZ, R0 ;  /* 0x00000000ff00723e */ /* 0x000fc800000000ff */
[----:B------:R-:W-:Y:S01]  /*2d70*/  PRMT R22, R0, 0x7610, R22 ;  /* 0x0000761000167816 */ /* 0x000fe20000000016 */
[----:B------:R-:W-:Y:S05]  /*2d80*/  BRA `(.L_x_20015) ;  /* 0x000004d000007947 */ /* 0x000fea0003800000 */
.L_x_20028:
        /* <DEDUP_REMOVED lines=21> */
.L_x_20037:
[----:B------:R-:W-:Y:S05]  /*2ee0*/  BSYNC B1 ;  /* 0x0000000000017941 */ /* 0x000fea0003800000 */
.L_x_20036:
[----:B------:R-:W-:Y:S01]  /*2ef0*/  LEA R5, R0, 0x37800000, 0x17 ;  /* 0x3780000000057811 */ /* 0x000fe200078eb8ff */
[----:B------:R-:W-:-:S05]  /*2f00*/  IMAD.SHL.U32 R0, R3, 0x200000, RZ ;  /* 0x0020000003007824 */ /* 0x000fca00078e00ff */
[----:B------:R-:W-:Y:S02]  /*2f10*/  LOP3.LUT R0, R5, R0, R6, 0xfe, !PT ;  /* 0x0000000005007212 */ /* 0x000fe400078efe06 */
.L_x_20035:
[----:B------:R-:W-:Y:S05]  /*2f20*/  BSYNC B0 ;  /* 0x0000000000007941 */ /* 0x000fea0003800000 */
.L_x_20034:
[----:B------:R-:W-:-:S04]  /*2f30*/  F2FP.PACK_AB R0, RZ, R0 ;  /* 0x00000000ff00723e */ /* 0x000fc800000000ff */
[----:B------:R-:W-:Y:S01]  /*2f40*/  PRMT R22, R0, 0x7610, R22 ;  /* 0x0000761000167816 */ /* 0x000fe20000000016 */
[----:B------:R-:W-:Y:S05]  /*2f50*/  BRA `(.L_x_20015) ;  /* 0x0000030000007947 */ /* 0x000fea0003800000 */
.L_x_20027:
        /* <DEDUP_REMOVED lines=14> */
.L_x_20041:
[----:B------:R-:W-:Y:S05]  /*3040*/  BSYNC B0 ;  /* 0x0000000000007941 */ /* 0x000fea0003800000 */
.L_x_20040:
[----:B------:R-:W-:-:S04]  /*3050*/  F2FP.PACK_AB R0, RZ, R0 ;  /* 0x00000000ff00723e */ /* 0x000fc800000000ff */
[----:B------:R-:W-:Y:S01]  /*3060*/  PRMT R22, R0, 0x7610, R22 ;  /* 0x0000761000167816 */ /* 0x000fe20000000016 */
[----:B------:R-:W-:Y:S05]  /*3070*/  BRA `(.L_x_20015) ;  /* 0x000001e000007947 */ /* 0x000fea0003800000 */
.L_x_20014:
        /* <DEDUP_REMOVED lines=21> */
.L_x_20039:
[----:B------:R-:W2:Y:S02]  /*31d0*/  LDG.E.64 R4, [R4.64] ;  /* 0x0000002404047981 */ /* 0x000ea4000c1e1b00 */
[----:B--2---:R-:W0:Y:S02]  /*31e0*/  I2F.U64 R0, R4 ;  /* 0x0000000400007312 */ /* 0x004e240000301000 */
[----:B0-----:R-:W-:-:S04]  /*31f0*/  F2FP.PACK_AB R0, RZ, R0 ;  /* 0x00000000ff00723e */ /* 0x001fc800000000ff */
[----:B------:R-:W-:Y:S01]  /*3200*/  PRMT R22, R0, 0x7610, R22 ;  /* 0x0000761000167816 */ /* 0x000fe20000000016 */
[----:B------:R-:W-:Y:S05]  /*3210*/  BRA `(.L_x_20015) ;  /* 0x0000004000007947 */ /* 0x000fea0003800000 */
.L_x_20038:
[----:B------:R-:W2:Y:S02]  /*3220*/  LDG.E R4, [R4.64] ;  /* 0x0000002404047981 */ /* 0x000ea4000c1e1900 */
[----:B--2---:R-:W0:Y:S02]  /*3230*/  I2F.U32 R0, R4 ;  /* 0x0000000400007306 */ /* 0x004e240000201000 */
[----:B0-----:R-:W-:-:S04]  /*3240*/  F2FP.PACK_AB R0, RZ, R0 ;  /* 0x00000000ff00723e */ /* 0x001fc800000000ff */
[----:B------:R-:W-:Y:S02]  /*3250*/  PRMT R22, R0, 0x7610, R22 ;  /* 0x0000761000167816 */ /* 0x000fe40000000016 */
.L_x_20015:
        /* <DEDUP_REMOVED lines=19> */
.L_x_20045:
[----:B------:R-:W2:Y:S02]  /*3390*/  LDG.E.U8 R4, [R4.64] ;  /* 0x0000002404047981 */ /* 0x000ea4000c1e1100 */
[----:B--2---:R-:W0:Y:S02]  /*33a0*/  I2F.U16 R0, R4 ;  /* 0x0000000400007306 */ /* 0x004e240000101000 */
[----:B0-----:R-:W-:-:S04]  /*33b0*/  F2FP.PACK_AB R0, RZ, R0 ;  /* 0x00000000ff00723e */ /* 0x001fc800000000ff */
[----:B------:R-:W-:Y:S01]  /*33c0*/  PRMT R19, R0, 0x7610, R19 ;  /* 0x0000761000137816 */ /* 0x000fe20000000013 */
[----:B------:R-:W-:Y:S05]  /*33d0*/  BRA `(.L_x_20047) ;  /* 0x00000ed000007947 */ /* 0x000fea0003800000 */
.L_x_20044:
        /* <DEDUP_REMOVED lines=11> */
.L_x_20049:
[----:B------:R-:W2:Y:S02]  /*3490*/  LDG.E R4, [R4.64] ;  /* 0x0000002404047981 */ /* 0x000ea4000c1e1900 */
[----:B--2---:R-:W0:Y:S02]  /*34a0*/  I2F R0, R4 ;  /* 0x0000000400007306 */ /* 0x004e240000201400 */
[----:B0-----:R-:W-:-:S04]  /*34b0*/  F2FP.PACK_AB R0, RZ, R0 ;  /* 0x00000000ff00723e */ /* 0x001fc800000000ff */
[----:B------:R-:W-:Y:S01]  /*34c0*/  PRMT R19, R0, 0x7610, R19 ;  /* 0x0000761000137816 */ /* 0x000fe20000000013 */
[----:B------:R-:W-:Y:S05]  /*34d0*/  BRA `(.L_x_20047) ;  /* 0x00000dd000007947 */ /* 0x000fea0003800000 */
.L_x_20048:
[----:B------:R-:W2:Y:S02]  /*34e0*/  LDG.E.U16 R4, [R4.64] ;  /* 0x0000002404047981 */ /* 0x000ea4000c1e1500 */
[----:B--2---:R-:W0:Y:S02]  /*34f0*/  I2F.S16 R0, R4 ;  /* 0x0000000400007306 */ /* 0x004e240000101400 */
[----:B0-----:R-:W-:-:S04]  /*3500*/  F2FP.PACK_AB R0, RZ, R0 ;  /* 0x00000000ff00723e */ /* 0x001fc800000000ff */
[----:B------:R-:W-:Y:S01]  /*3510*/  PRMT R19, R0, 0x7610, R19 ;  /* 0x0000761000137816 */ /* 0x000fe20000000013 */
[----:B------:R-:W-:Y:S05]  /*3520*/  BRA `(.L_x_20047) ;  /* 0x00000d8000007947 */ /* 0x000fea0003800000 */
.L_x_20043:
        /* <DEDUP_REMOVED lines=9> */
.L_x_20051:
[----:B------:R0:W5:Y:S01]  /*35c0*/  LDG.E.U16 R19, [R4.64] ;  /* 0x0000002404137981 */ /* 0x000162000c1e1500 */
[----:B------:R-:W-:Y:S05]  /*35d0*/  BRA `(.L_x_20047) ;  /* 0x00000cd000007947 */ /* 0x000fea0003800000 */
.L_x_20050:
        /* <DEDUP_REMOVED lines=9> */
.L_x_20053:
[----:B------:R0:W5:Y:S01]  /*3670*/  LDG.E.U16 R19, [R4.64] ;  /* 0x0000002404137981 */ /* 0x000162000c1e1500 */
[----:B------:R-:W-:Y:S05]  /*3680*/  BRA `(.L_x_20047) ;  /* 0x00000c2000007947 */ /* 0x000fea0003800000 */
.L_x_20052:
[----:B------:R-:W2:Y:S02]  /*3690*/  LDG.E.64 R4, [R4.64] ;  /* 0x0000002404047981 */ /* 0x000ea4000c1e1b00 */
[----:B--2---:R-:W0:Y:S01]  /*36a0*/  F2F.F32.F64 R0, R4 ;  /* 0x0000000400007310 */ /* 0x004e220000301000 */
[----:B------:R-:W0:-:S14]  /*36b0*/  DSETP.GEU.AND P0, PT, |R4|, c[0x2][0x0], PT ;  /* 0x008000000400762a */ /* 0x000e1c0003f0e200 */
[----:B0-----:R-:W-:-:S05]  /*36c0*/  @!P0 FMUL R0, R0, 1.175494350822287508e-38 ;  /* 0x0080000000008820 */ /* 0x001fca0000400000 */
[----:B------:R-:W-:-:S04]  /*36d0*/  F2FP.PACK_AB R0, RZ, R0 ;  /* 0x00000000ff00723e */ /* 0x000fc800000000ff */
[----:B------:R-:W-:Y:S01]  /*36e0*/  PRMT R19, R0, 0x7610, R19 ;  /* 0x0000761000137816 */ /* 0x000fe20000000013 */
[----:B------:R-:W-:Y:S05]  /*36f0*/  BRA `(.L_x_20047) ;  /* 0x00000bb000007947 */ /* 0x000fea0003800000 */
.L_x_20042:
        /* <DEDUP_REMOVED lines=14> */
.L_x_20056:
[----:B------:R-:W2:Y:S02]  /*37e0*/  LDG.E.64 R4, [R4.64] ;  /* 0x0000002404047981 */ /* 0x000ea4000c1e1b00 */
[----:B--2---:R-:W0:Y:S01]  /*37f0*/  F2F.F32.F64 R0, R4 ;  /* 0x0000000400007310 */ /* 0x004e220000301000 */
[----:B------:R-:W0:-:S14]  /*3800*/  DSETP.GEU.AND P0, PT, |R4|, c[0x2][0x0], PT ;  /* 0x008000000400762a */ /* 0x000e1c0003f0e200 */
[----:B0-----:R-:W-:-:S05]  /*3810*/  @!P0 FMUL R0, R0, 1.175494350822287508e-38 ;  /* 0x0080000000008820 */ /* 0x001fca0000400000 */
[----:B------:R-:W-:-:S04]  /*3820*/  F2FP.PACK_AB R0, RZ, R0 ;  /* 0x00000000ff00723e */ /* 0x000fc800000000ff */
[----:B------:R-:W-:Y:S01]  /*3830*/  PRMT R19, R0, 0x7610, R19 ;  /* 0x0000761000137816 */ /* 0x000fe20000000013 */
[----:B------:R-:W-:Y:S05]  /*3840*/  BRA `(.L_x_20047) ;  /* 0x00000a6000007947 */ /* 0x000fea0003800000 */
.L_x_20055:
        /* <DEDUP_REMOVED lines=28> */
.L_x_20058:
        /* <DEDUP_REMOVED lines=15> */
.L_x_20057:
[----:B------:R-:W2:Y:S02]  /*3b00*/  LDG.E.U16 R0, [R4.64] ;  /* 0x0000002404007981 */ /* 0x000ea4000c1e1500 */
[----:B--2---:R-:W-:-:S04]  /*3b10*/  PRMT R0, RZ, 0x5410, R0 ;  /* 0x00005410ff007816 */ /* 0x004fc80000000000 */
[----:B------:R-:W-:-:S04]  /*3b20*/  F2FP.PACK_AB R0, RZ, R0 ;  /* 0x00000000ff00723e */ /* 0x000fc800000000ff */
[----:B------:R-:W-:Y:S01]  /*3b30*/  PRMT R19, R0, 0x7610, R19 ;  /* 0x0000761000137816 */ /* 0x000fe20000000013 */
[----:B------:R-:W-:Y:S05]  /*3b40*/  BRA `(.L_x_20047) ;  /* 0x0000076000007947 */ /* 0x000fea0003800000 */
.L_x_20054:
        /* <DEDUP_REMOVED lines=12> */
.L_x_20061:
        /* <DEDUP_REMOVED lines=21> */
.L_x_20065:
[----:B------:R-:W-:Y:S05]  /*3d60*/  BSYNC B1 ;  /* 0x0000000000017941 */ /* 0x000fea0003800000 */
.L_x_20064:
[----:B------:R-:W-:Y:S01]  /*3d70*/  LEA R5, R0, 0x3b800000, 0x17 ;  /* 0x3b80000000057811 */ /* 0x000fe200078eb8ff */
[----:B------:R-:W-:-:S05]  /*3d80*/  IMAD.SHL.U32 R0, R3, 0x100000, RZ ;  /* 0x0010000003007824 */ /* 0x000fca00078e00ff */
[----:B------:R-:W-:Y:S02]  /*3d90*/  LOP3.LUT R0, R5, R0, R6, 0xfe, !PT ;  /* 0x0000000005007212 */ /* 0x000fe400078efe06 */
.L_x_20063:
[----:B------:R-:W-:Y:S05]  /*3da0*/  BSYNC B0 ;  /* 0x0000000000007941 */ /* 0x000fea0003800000 */
.L_x_20062:
[----:B------:R-:W-:-:S04]  /*3db0*/  F2FP.PACK_AB R0, RZ, R0 ;  /* 0x00000000ff00723e */ /* 0x000fc800000000ff */
[----:B------:R-:W-:Y:S01]  /*3dc0*/  PRMT R19, R0, 0x7610, R19 ;  /* 0x0000761000137816 */ /* 0x000fe20000000013 */
[----:B------:R-:W-:Y:S05]  /*3dd0*/  BRA `(.L_x_20047) ;  /* 0x000004d000007947 */ /* 0x000fea0003800000 */
.L_x_20060:
        /* <DEDUP_REMOVED lines=21> */
.L_x_20069:
[----:B------:R-:W-:Y:S05]  /*3f30*/  BSYNC B1 ;  /* 0x0000000000017941 */ /* 0x000fea0003800000 */
.L_x_20068:
[----:B------:R-:W-:Y:S01]  /*3f40*/  LEA R5, R0, 0x37800000, 0x17 ;  /* 0x3780000000057811 */ /* 0x000fe200078eb8ff */
[----:B------:R-:W-:-:S05]  /*3f50*/  IMAD.SHL.U32 R0, R3, 0x200000, RZ ;  /* 0x0020000003007824 */ /* 0x000fca00078e00ff */
[----:B------:R-:W-:Y:S02]  /*3f60*/  LOP3.LUT R0, R5, R0, R6, 0xfe, !PT ;  /* 0x0000000005007212 */ /* 0x000fe400078efe06 */
.L_x_20067:
[----:B------:R-:W-:Y:S05]  /*3f70*/  BSYNC B0 ;  /* 0x0000000000007941 */ /* 0x000fea0003800000 */
.L_x_20066:
[----:B------:R-:W-:-:S04]  /*3f80*/  F2FP.PACK_AB R0, RZ, R0 ;  /* 0x00000000ff00723e */ /* 0x000fc800000000ff */
[----:B------:R-:W-:Y:S01]  /*3f90*/  PRMT R19, R0, 0x7610, R19 ;  /* 0x0000761000137816 */ /* 0x000fe20000000013 */
[----:B------:R-:W-:Y:S05]  /*3fa0*/  BRA `(.L_x_20047) ;  /* 0x0000030000007947 */ /* 0x000fea0003800000 */
.L_x_20059:
        /* <DEDUP_REMOVED lines=14> */
.L_x_20073:
[----:B------:R-:W-:Y:S05]  /*4090*/  BSYNC B0 ;  /* 0x0000000000007941 */ /* 0x000fea0003800000 */
.L_x_20072:
[----:B------:R-:W-:-:S04]  /*40a0*/  F2FP.PACK_AB R0, RZ, R0 ;  /* 0x00000000ff00723e */ /* 0x000fc800000000ff */
[----:B------:R-:W-:Y:S01]  /*40b0*/  PRMT R19, R0, 0x7610, R19 ;  /* 0x0000761000137816 */ /* 0x000fe20000000013 */
[----:B------:R-:W-:Y:S05]  /*40c0*/  BRA `(.L_x_20047) ;  /* 0x000001e000007947 */ /* 0x000fea0003800000 */
.L_x_20046:
        /* <DEDUP_REMOVED lines=21> */
.L_x_20071:
[----:B------:R-:W2:Y:S02]  /*4220*/  LDG.E.64 R4, [R4.64] ;  /* 0x0000002404047981 */ /* 0x000ea4000c1e1b00 */
[----:B--2---:R-:W0:Y:S02]  /*4230*/  I2F.U64 R0, R4 ;  /* 0x0000000400007312 */ /* 0x004e240000301000 */
[----:B0-----:R-:W-:-:S04]  /*4240*/  F2FP.PACK_AB R0, RZ, R0 ;  /* 0x00000000ff00723e */ /* 0x001fc800000000ff */
[----:B------:R-:W-:Y:S01]  /*4250*/  PRMT R19, R0, 0x7610, R19 ;  /* 0x0000761000137816 */ /* 0x000fe20000000013 */
[----:B------:R-:W-:Y:S05]  /*4260*/  BRA `(.L_x_20047) ;  /* 0x0000004000007947 */ /* 0x000fea0003800000 */
.L_x_20070:
[----:B------:R-:W2:Y:S02]  /*4270*/  LDG.E R4, [R4.64] ;  /* 0x0000002404047981 */ /* 0x000ea4000c1e1900 */
[----:B--2---:R-:W0:Y:S02]  /*4280*/  I2F.U32 R0, R4 ;  /* 0x0000000400007306 */ /* 0x004e240000201000 */
[----:B0-----:R-:W-:-:S04]  /*4290*/  F2FP.PACK_AB R0, RZ, R0 ;  /* 0x00000000ff00723e */ /* 0x001fc800000000ff */
[----:B------:R-:W-:Y:S02]  /*42a0*/  PRMT R19, R0, 0x7610, R19 ;  /* 0x0000761000137816 */ /* 0x000fe40000000013 */
.L_x_20047:
[----:B------:R-:W-:-:S05]  /*42b0*/  IADD3 R29, R29, 0x80, RZ ;  /* 0x000000801d1d7810 */ /* 0x000fca0007ffe0ff */
.L_x_20009:
[----:B------:R-:W-:Y:S05]  /*42c0*/  BSYNC B6 ;  /* 0x0000000000067941 */ /* 0x000fea0003800000 */
.L_x_20008:
        /* <DEDUP_REMOVED lines=26> */
.L_x_20079:
[----:B------:R-:W2:Y:S02]  /*4470*/  LDG.E.U8 R4, [R4.64] ;  /* 0x0000002404047981 */ /* 0x000ea4000c1e1100 */
[----:B--2---:R-:W0:Y:S02]  /*4480*/  I2F.U16 R0, R4 ;  /* 0x0000000400007306 */ /* 0x004e240000101000 */
[----:B0-----:R-:W-:-:S04]  /*4490*/  F2FP.PACK_AB R0, RZ, R0 ;  /* 0x00000000ff00723e */ /* 0x001fc800000000ff */
[----:B------:R-:W-:Y:S01]  /*44a0*/  PRMT R18, R0, 0x7610, R18 ;  /* 0x0000761000127816 */ /* 0x000fe20000000012 */
[----:B------:R-:W-:Y:S05]  /*44b0*/  BRA `(.L_x_20081) ;  /* 0x00000ed000007947 */ /* 0x000fea0003800000 */
.L_x_20078:
        /* <DEDUP_REMOVED lines=11> */
.L_x_20083:
[----:B------:R-:W2:Y:S02]  /*4570*/  LDG.E R4, [R4.64] ;  /* 0x0000002404047981 */ /* 0x000ea4000c1e1900 */
[----:B--2---:R-:W0:Y:S02]  /*4580*/  I2F R0, R4 ;  /* 0x0000000400007306 */ /* 0x004e240000201400 */
[----:B0-----:R-:W-:-:S04]  /*4590*/  F2FP.PACK_AB R0, RZ, R0 ;  /* 0x00000000ff00723e */ /* 0x001fc800000000ff */
[----:B------:R-:W-:Y:S01]  /*45a0*/  PRMT R18, R0, 0x7610, R18 ;  /* 0x0000761000127816 */ /* 0x000fe20000000012 */
[----:B------:R-:W-:Y:S05]  /*45b0*/  BRA `(.L_x_20081) ;  /* 0x00000dd000007947 */ /* 0x000fea0003800000 */
.L_x_20082:
[----:B------:R-:W2:Y:S02]  /*45c0*/  LDG.E.U16 R4, [R4.64] ;  /* 0x0000002404047981 */ /* 0x000ea4000c1e1500 */
[----:B--2---:R-:W0:Y:S02]  /*45d0*/  I2F.S16 R0, R4 ;  /* 0x0000000400007306 */ /* 0x004e240000101400 */
[----:B0-----:R-:W-:-:S04]  /*45e0*/  F2FP.PACK_AB R0, RZ, R0 ;  /* 0x00000000ff00723e */ /* 0x001fc800000000ff */
[----:B------:R-:W-:Y:S01]  /*45f0*/  PRMT R18, R0, 0x7610, R18 ;  /* 0x0000761000127816 */ /* 0x000fe20000000012 */
[----:B------:R-:W-:Y:S05]  /*4600*/  BRA `(.L_x_20081) ;  /* 0x00000d8000007947 */ /* 0x000fea0003800000 */
.L_x_20077:
        /* <DEDUP_REMOVED lines=9> */
.L_x_20085:
[----:B------:R0:W5:Y:S01]  /*46a0*/  LDG.E.U16 R18, [R4.64] ;  /* 0x0000002404127981 */ /* 0x000162000c1e1500 */
[----:B------:R-:W-:Y:S05]  /*46b0*/  BRA `(.L_x_20081) ;  /* 0x00000cd000007947 */ /* 0x000fea0003800000 */
.L_x_20084:
        /* <DEDUP_REMOVED lines=9> */
.L_x_20087:
[----:B------:R0:W5:Y:S01]  /*4750*/  LDG.E.U16 R18, [R4.64] ;  /* 0x0000002404127981 */ /* 0x000162000c1e1500 */
[----:B------:R-:W-:Y:S05]  /*4760*/  BRA `(.L_x_20081) ;  /* 0x00000c2000007947 */ /* 0x000fea0003800000 */
.L_x_20086:
[----:B------:R-:W2:Y:S02]  /*4770*/  LDG.E.64 R4, [R4.64] ;  /* 0x0000002404047981 */ /* 0x000ea4000c1e1b00 */
[----:B--2---:R-:W0:Y:S01]  /*4780*/  F2F.F32.F64 R0, R4 ;  /* 0x0000000400007310 */ /* 0x004e220000301000 */
[----:B------:R-:W0:-:S14]  /*4790*/  DSETP.GEU.AND P0, PT, |R4|, c[0x2][0x0], PT ;  /* 0x008000000400762a */ /* 0x000e1c0003f0e200 */
[----:B0-----:R-:W-:-:S05]  /*47a0*/  @!P0 FMUL R0, R0, 1.175494350822287508e-38 ;  /* 0x0080000000008820 */ /* 0x001fca0000400000 */
[----:B------:R-:W-:-:S04]  /*47b0*/  F2FP.PACK_AB R0, RZ, R0 ;  /* 0x00000000ff00723e */ /* 0x000fc800000000ff */
[----:B------:R-:W-:Y:S01]  /*47c0*/  PRMT R18, R0, 0x7610, R18 ;  /* 0x0000761000127816 */ /* 0x000fe20000000012 */
[----:B------:R-:W-:Y:S05]  /*47d0*/  BRA `(.L_x_20081) ;  /* 0x00000bb000007947 */ /* 0x000fea0003800000 */
.L_x_20076:
        /* <DEDUP_REMOVED lines=14> */
.L_x_20090:
[----:B------:R-:W2:Y:S02]  /*48c0*/  LDG.E.64 R4, [R4.64] ;  /* 0x0000002404047981 */ /* 0x000ea4000c1e1b00 */
[----:B--2---:R-:W0:Y:S01]  /*48d0*/  F2F.F32.F64 R0, R4 ;  /* 0x0000000400007310 */ /* 0x004e220000301000 */
[----:B------:R-:W0:-:S14]  /*48e0*/  DSETP.GEU.AND P0, PT, |R4|, c[0x2][0x0], PT ;  /* 0x008000000400762a */ /* 0x000e1c0003f0e200 */
[----:B0-----:R-:W-:-:S05]  /*48f0*/  @!P0 FMUL R0, R0, 1.175494350822287508e-38 ;  /* 0x0080000000008820 */ /* 0x001fca0000400000 */
[----:B------:R-:W-:-:S04]  /*4900*/  F2FP.PACK_AB R0, RZ, R0 ;  /* 0x00000000ff00723e */ /* 0x000fc800000000ff */
[----:B------:R-:W-:Y:S01]  /*4910*/  PRMT R18, R0, 0x7610, R18 ;  /* 0x0000761000127816 */ /* 0x000fe20000000012 */
[----:B------:R-:W-:Y:S05]  /*4920*/  BRA `(.L_x_20081) ;  /* 0x00000a6000007947 */ /* 0x000fea0003800000 */
.L_x_20089:
        /* <DEDUP_REMOVED lines=28> */
.L_x_20092:
        /* <DEDUP_REMOVED lines=15> */
.L_x_20091:
[----:B------:R-:W2:Y:S02]  /*4be0*/  LDG.E.U16 R0, [R4.64] ;  /* 0x0000002404007981 */ /* 0x000ea4000c1e1500 */
[----:B--2---:R-:W-:-:S04]  /*4bf0*/  PRMT R0, RZ, 0x5410, R0 ;  /* 0x00005410ff007816 */ /* 0x004fc80000000000 */
[----:B------:R-:W-:-:S04]  /*4c00*/  F2FP.PACK_AB R0, RZ, R0 ;  /* 0x00000000ff00723e */ /* 0x000fc800000000ff */
[----:B------:R-:W-:Y:S01]  /*4c10*/  PRMT R18, R0, 0x7610, R18 ;  /* 0x0000761000127816 */ /* 0x000fe20000000012 */
[----:B------:R-:W-:Y:S05]  /*4c20*/  BRA `(.L_x_20081) ;  /* 0x0000076000007947 */ /* 0x000fea0003800000 */
.L_x_20088:
        /* <DEDUP_REMOVED lines=12> */
.L_x_20095:
        /* <DEDUP_REMOVED lines=21> */
.L_x_20099:
[----:B------:R-:W-:Y:S05]  /*4e40*/  BSYNC B1 ;  /* 0x0000000000017941 */ /* 0x000fea0003800000 */
.L_x_20098:
[----:B------:R-:W-:Y:S01]  /*4e50*/  LEA R5, R0, 0x3b800000, 0x17 ;  /* 0x3b80000000057811 */ /* 0x000fe200078eb8ff */
[----:B------:R-:W-:-:S05]  /*4e60*/  IMAD.SHL.U32 R0, R3, 0x100000, RZ ;  /* 0x0010000003007824 */ /* 0x000fca00078e00ff */
[----:B------:R-:W-:Y:S02]  /*4e70*/  LOP3.LUT R0, R5, R0, R6, 0xfe, !PT ;  /* 0x0000000005007212 */ /* 0x000fe400078efe06 */
.L_x_20097:
[----:B------:R-:W-:Y:S05]  /*4e80*/  BSYNC B0 ;  /* 0x0000000000007941 */ /* 0x000fea0003800000 */
.L_x_20096:
[----:B------:R-:W-:-:S04]  /*4e90*/  F2FP.PACK_AB R0, RZ, R0 ;  /* 0x00000000ff00723e */ /* 0x000fc800000000ff */
[----:B------:R-:W-:Y:S01]  /*4ea0*/  PRMT R18, R0, 0x7610, R18 ;  /* 0x0000761000127816 */ /* 0x000fe20000000012 */
[----:B------:R-:W-:Y:S05]  /*4eb0*/  BRA `(.L_x_20081) ;  /* 0x000004d000007947 */ /* 0x000fea0003800000 */
.L_x_20094:
        /* <DEDUP_REMOVED lines=21> */
.L_x_20103:
[----:B------:R-:W-:Y:S05]  /*5010*/  BSYNC B1 ;  /* 0x0000000000017941 */ /* 0x000fea0003800000 */
.L_x_20102:
[----:B------:R-:W-:Y:S01]  /*5020*/  LEA R5, R0, 0x37800000, 0x17 ;  /* 0x3780000000057811 */ /* 0x000fe200078eb8ff */
[----:B------:R-:W-:-:S05]  /*5030*/  IMAD.SHL.U32 R0, R3, 0x200000, RZ ;  /* 0x0020000003007824 */ /* 0x000fca00078e00ff */
[----:B------:R-:W-:Y:S02]  /*5040*/  LOP3.LUT R0, R5, R0, R6, 0xfe, !PT ;  /* 0x0000000005007212 */ /* 0x000fe400078efe06 */
.L_x_20101:
[----:B------:R-:W-:Y:S05]  /*5050*/  BSYNC B0 ;  /* 0x0000000000007941 */ /* 0x000fea0003800000 */
.L_x_20100:
[----:B------:R-:W-:-:S04]  /*5060*/  F2FP.PACK_AB R0, RZ, R0 ;  /* 0x00000000ff00723e */ /* 0x000fc800000000ff */
[----:B------:R-:W-:Y:S01]  /*5070*/  PRMT R18, R0, 0x7610, R18 ;  /* 0x0000761000127816 */ /* 0x000fe20000000012 */
[----:B------:R-:W-:Y:S05]  /*5080*/  BRA `(.L_x_20081) ;  /* 0x0000030000007947 */ /* 0x000fea0003800000 */
.L_x_20093:
        /* <DEDUP_REMOVED lines=14> */
.L_x_20107:
[----:B------:R-:W-:Y:S05]  /*5170*/  BSYNC B0 ;  /* 0x0000000000007941 */ /* 0x000fea0003800000 */
.L_x_20106:
[----:B------:R-:W-:-:S04]  /*5180*/  F2FP.PACK_AB R0, RZ, R0 ;  /* 0x00000000ff00723e */ /* 0x000fc800000000ff */
[----:B------:R-:W-:Y:S01]  /*5190*/  PRMT R18, R0, 0x7610, R18 ;  /* 0x0000761000127816 */ /* 0x000fe20000000012 */
[----:B------:R-:W-:Y:S05]  /*51a0*/  BRA `(.L_x_20081) ;  /* 0x000001e000007947 */ /* 0x000fea0003800000 */
.L_x_20080:
        /* <DEDUP_REMOVED lines=21> */
.L_x_20105:
[----:B------:R-:W2:Y:S02]  /*5300*/  LDG.E.64 R4, [R4.64] ;  /* 0x0000002404047981 */ /* 0x000ea4000c1e1b00 */
[----:B--2---:R-:W0:Y:S02]  /*5310*/  I2F.U64 R0, R4 ;  /* 0x0000000400007312 */ /* 0x004e240000301000 */
[----:B0-----:R-:W-:-:S04]  /*5320*/  F2FP.PACK_AB R0, RZ, R0 ;  /* 0x00000000ff00723e */ /* 0x001fc800000000ff */
[----:B------:R-:W-:Y:S01]  /*5330*/  PRMT R18, R0, 0x7610, R18 ;  /* 0x0000761000127816 */ /* 0x000fe20000000012 */
[----:B------:R-:W-:Y:S05]  /*5340*/  BRA `(.L_x_20081) ;  /* 0x0000004000007947 */ /* 0x000fea0003800000 */
.L_x_20104:
[----:B------:R-:W2:Y:S02]  /*5350*/  LDG.E R4, [R4.64] ;  /* 0x0000002404047981 */ /* 0x000ea4000c1e1900 */
[----:B--2---:R-:W0:Y:S02]  /*5360*/  I2F.U32 R0, R4 ;  /* 0x0000000400007306 */ /* 0x004e240000201000 */
[----:B0-----:R-:W-:-:S04]  /*5370*/  F2FP.PACK_AB R0, RZ, R0 ;  /* 0x00000000ff00723e */ /* 0x001fc800000000ff */
[----:B------:R-:W-:Y:S02]  /*5380*/  PRMT R18, R0, 0x7610, R18 ;  /* 0x0000761000127816 */ /* 0x000fe40000000012 */
.L_x_20081:
        /* <DEDUP_REMOVED lines=19> */
.L_x_20111:
[----:B------:R-:W2:Y:S02]  /*54c0*/  LDG.E.U8 R4, [R4.64] ;  /* 0x0000002404047981 */ /* 0x000ea4000c1e1100 */
[----:B--2---:R-:W0:Y:S02]  /*54d0*/  I2F.U16 R0, R4 ;  /* 0x0000000400007306 */ /* 0x004e240000101000 */
[----:B0-----:R-:W-:-:S04]  /*54e0*/  F2FP.PACK_AB R0, RZ, R0 ;  /* 0x00000000ff00723e */ /* 0x001fc800000000ff */
[----:B------:R-:W-:Y:S01]  /*54f0*/  PRMT R27, R0, 0x7610, R27 ;  /* 0x00007610001b7816 */ /* 0x000fe2000000001b */
[----:B------:R-:W-:Y:S05]  /*5500*/  BRA `(.L_x_20113) ;  /* 0x00000ed000007947 */ /* 0x000fea0003800000 */
.L_x_20110:
        /* <DEDUP_REMOVED lines=11> */
.L_x_20115:
[----:B------:R-:W2:Y:S02]  /*55c0*/  LDG.E R4, [R4.64] ;  /* 0x0000002404047981 */ /* 0x000ea4000c1e1900 */
[----:B--2---:R-:W0:Y:S02]  /*55d0*/  I2F R0, R4 ;  /* 0x0000000400007306 */ /* 0x004e240000201400 */
[----:B0-----:R-:W-:-:S04]  /*55e0*/  F2FP.PACK_AB R0, RZ, R0 ;  /* 0x00000000ff00723e */ /* 0x001fc800000000ff */
[----:B------:R-:W-:Y:S01]  /*55f0*/  PRMT R27, R0, 0x7610, R27 ;  /* 0x00007610001b7816 */ /* 0x000fe2000000001b */
[----:B------:R-:W-:Y:S05]  /*5600*/  BRA `(.L_x_20113) ;  /* 0x00000dd000007947 */ /* 0x000fea0003800000 */
.L_x_20114:
[----:B------:R-:W2:Y:S02]  /*5610*/  LDG.E.U16 R4, [R4.64] ;  /* 0x0000002404047981 */ /* 0x000ea4000c1e1500 */
[----:B--2---:R-:W0:Y:S02]  /*5620*/  I2F.S16 R0, R4 ;  /* 0x0000000400007306 */ /* 0x004e240000101400 */
[----:B0-----:R-:W-:-:S04]  /*5630*/  F2FP.PACK_AB R0, RZ, R0 ;  /* 0x00000000ff00723e */ /* 0x001fc800000000ff */
[----:B------:R-:W-:Y:S01]  /*5640*/  PRMT R27, R0, 0x7610, R27 ;  /* 0x00007610001b7816 */ /* 0x000fe2000000001b */
[----:B------:R-:W-:Y:S05]  /*5650*/  BRA `(.L_x_20113) ;  /* 0x00000d8000007947 */ /* 0x000fea0003800000 */
.L_x_20109:
        /* <DEDUP_REMOVED lines=9> */
.L_x_20117:
[----:B------:R0:W5:Y:S01]  /*56f0*/  LDG.E.U16 R27, [R4.64] ;  /* 0x00000024041b7981 */ /* 0x000162000c1e1500 */
[----:B------:R-:W-:Y:S05]  /*5700*/  BRA `(.L_x_20113) ;  /* 0x00000cd000007947 */ /* 0x000fea0003800000 */
.L_x_20116:
        /* <DEDUP_REMOVED lines=9> */
.L_x_20119:
[----:B------:R0:W5:Y:S01]  /*57a0*/  LDG.E.U16 R27, [R4.64] ;  /* 0x00000024041b7981 */ /* 0x000162000c1e1500 */
[----:B------:R-:W-:Y:S05]  /*57b0*/  BRA `(.L_x_20113) ;  /* 0x00000c2000007947 */ /* 0x000fea0003800000 */
.L_x_20118:
[----:B------:R-:W2:Y:S02]  /*57c0*/  LDG.E.64 R4, [R4.64] ;  /* 0x0000002404047981 */ /* 0x000ea4000c1e1b00 */
[----:B--2---:R-:W0:Y:S01]  /*57d0*/  F2F.F32.F64 R0, R4 ;  /* 0x0000000400007310 */ /* 0x004e220000301000 */
[----:B------:R-:W0:-:S14]  /*57e0*/  DSETP.GEU.AND P0, PT, |R4|, c[0x2][0x0], PT ;  /* 0x008000000400762a */ /* 0x000e1c0003f0e200 */
[----:B0-----:R-:W-:-:S05]  /*57f0*/  @!P0 FMUL R0, R0, 1.175494350822287508e-38 ;  /* 0x0080000000008820 */ /* 0x001fca0000400000 */
[----:B------:R-:W-:-:S04]  /*5800*/  F2FP.PACK_AB R0, RZ, R0 ;  /* 0x00000000ff00723e */ /* 0x000fc800000000ff */
[----:B------:R-:W-:Y:S01]  /*5810*/  PRMT R27, R0, 0x7610, R27 ;  /* 0x00007610001b7816 */ /* 0x000fe2000000001b */
[----:B------:R-:W-:Y:S05]  /*5820*/  BRA `(.L_x_20113) ;  /* 0x00000bb000007947 */ /* 0x000fea0003800000 */
.L_x_20108:
        /* <DEDUP_REMOVED lines=14> */
.L_x_20122:
[----:B------:R-:W2:Y:S02]  /*5910*/  LDG.E.64 R4, [R4.64] ;  /* 0x0000002404047981 */ /* 0x000ea4000c1e1b00 */
[----:B--2---:R-:W0:Y:S01]  /*5920*/  F2F.F32.F64 R0, R4 ;  /* 0x0000000400007310 */ /* 0x004e220000301000 */
[----:B------:R-:W0:-:S14]  /*5930*/  DSETP.GEU.AND P0, PT, |R4|, c[0x2][0x0], PT ;  /* 0x008000000400762a */ /* 0x000e1c0003f0e200 */
[----:B0-----:R-:W-:-:S05]  /*5940*/  @!P0 FMUL R0, R0, 1.175494350822287508e-38 ;  /* 0x0080000000008820 */ /* 0x001fca0000400000 */
[----:B------:R-:W-:-:S04]  /*5950*/  F2FP.PACK_AB R0, RZ, R0 ;  /* 0x00000000ff00723e */ /* 0x000fc800000000ff */
[----:B------:R-:W-:Y:S01]  /*5960*/  PRMT R27, R0, 0x7610, R27 ;  /* 0x00007610001b7816 */ /* 0x000fe2000000001b */
[----:B------:R-:W-:Y:S05]  /*5970*/  BRA `(.L_x_20113) ;  /* 0x00000a6000007947 */ /* 0x000fea0003800000 */
.L_x_20121:
        /* <DEDUP_REMOVED lines=28> */
.L_x_20124:
        /* <DEDUP_REMOVED lines=15> */
.L_x_20123:
[----:B------:R-:W2:Y:S02]  /*5c30*/  LDG.E.U16 R0, [R4.64] ;  /* 0x0000002404007981 */ /* 0x000ea4000c1e1500 */
[----:B--2---:R-:W-:-:S04]  /*5c40*/  PRMT R0, RZ, 0x5410, R0 ;  /* 0x00005410ff007816 */ /* 0x004fc80000000000 */
[----:B------:R-:W-:-:S04]  /*5c50*/  F2FP.PACK_AB R0, RZ, R0 ;  /* 0x00000000ff00723e */ /* 0x000fc800000000ff */
[----:B------:R-:W-:Y:S01]  /*5c60*/  PRMT R27, R0, 0x7610, R27 ;  /* 0x00007610001b7816 */ /* 0x000fe2000000001b */
[----:B------:R-:W-:Y:S05]  /*5c70*/  BRA `(.L_x_20113) ;  /* 0x0000076000007947 */ /* 0x000fea0003800000 */
.L_x_20120:
        /* <DEDUP_REMOVED lines=12> */
.L_x_20127:
        /* <DEDUP_REMOVED lines=21> */
.L_x_20131:
[----:B------:R-:W-:Y:S05]  /*5e90*/  BSYNC B1 ;  /* 0x0000000000017941 */ /* 0x000fea0003800000 */
.L_x_20130:
[----:B------:R-:W-:Y:S01]  /*5ea0*/  LEA R5, R0, 0x3b800000, 0x17 ;  /* 0x3b80000000057811 */ /* 0x000fe200078eb8ff */
[----:B------:R-:W-:-:S05]  /*5eb0*/  IMAD.SHL.U32 R0, R3, 0x100000, RZ ;  /* 0x0010000003007824 */ /* 0x000fca00078e00ff */
[----:B------:R-:W-:Y:S02]  /*5ec0*/  LOP3.LUT R0, R5, R0, R6, 0xfe, !PT ;  /* 0x0000000005007212 */ /* 0x000fe400078efe06 */
.L_x_20129:
[----:B------:R-:W-:Y:S05]  /*5ed0*/  BSYNC B0 ;  /* 0x0000000000007941 */ /* 0x000fea0003800000 */
.L_x_20128:
[----:B------:R-:W-:-:S04]  /*5ee0*/  F2FP.PACK_AB R0, RZ, R0 ;  /* 0x00000000ff00723e */ /* 0x000fc800000000ff */
[----:B------:R-:W-:Y:S01]  /*5ef0*/  PRMT R27, R0, 0x7610, R27 ;  /* 0x00007610001b7816 */ /* 0x000fe2000000001b */
[----:B------:R-:W-:Y:S05]  /*5f00*/  BRA `(.L_x_20113) ;  /* 0x000004d000007947 */ /* 0x000fea0003800000 */
.L_x_20126:
        /* <DEDUP_REMOVED lines=21> */
.L_x_20135:
[----:B------:R-:W-:Y:S05]  /*6060*/  BSYNC B1 ;  /* 0x0000000000017941 */ /* 0x000fea0003800000 */
.L_x_20134:
[----:B------:R-:W-:Y:S01]  /*6070*/  LEA R5, R0, 0x37800000, 0x17 ;  /* 0x3780000000057811 */ /* 0x000fe200078eb8ff */
[----:B------:R-:W-:-:S05]  /*6080*/  IMAD.SHL.U32 R0, R3, 0x200000, RZ ;  /* 0x0020000003007824 */ /* 0x000fca00078e00ff */
[----:B------:R-:W-:Y:S02]  /*6090*/  LOP3.LUT R0, R5, R0, R6, 0xfe, !PT ;  /* 0x0000000005007212 */ /* 0x000fe400078efe06 */
.L_x_20133:
[----:B------:R-:W-:Y:S05]  /*60a0*/  BSYNC B0 ;  /* 0x0000000000007941 */ /* 0x000fea0003800000 */
.L_x_20132:
[----:B------:R-:W-:-:S04]  /*60b0*/  F2FP.PACK_AB R0, RZ, R0 ;  /* 0x00000000ff00723e */ /* 0x000fc800000000ff */
[----:B------:R-:W-:Y:S01]  /*60c0*/  PRMT R27, R0, 0x7610, R27 ;  /* 0x00007610001b7816 */ /* 0x000fe2000000001b */
[----:B------:R-:W-:Y:S05]  /*60d0*/  BRA `(.L_x_20113) ;  /* 0x0000030000007947 */ /* 0x000fea0003800000 */
.L_x_20125:
        /* <DEDUP_REMOVED lines=14> */
.L_x_20139:
[----:B------:R-:W-:Y:S05]  /*61c0*/  BSYNC B0 ;  /* 0x0000000000007941 */ /* 0x000fea0003800000 */
.L_x_20138:
[----:B------:R-:W-:-:S04]  /*61d0*/  F2FP.PACK_AB R0, RZ, R0 ;  /* 0x00000000ff00723e */ /* 0x000fc800000000ff */
[----:B------:R-:W-:Y:S01]  /*61e0*/  PRMT R27, R0, 0x7610, R27 ;  /* 0x00007610001b7816 */ /* 0x000fe2000000001b */
[----:B------:R-:W-:Y:S05]  /*61f0*/  BRA `(.L_x_20113) ;  /* 0x000001e000007947 */ /* 0x000fea0003800000 */
.L_x_20112:
        /* <DEDUP_REMOVED lines=21> */
.L_x_20137:
[----:B------:R-:W2:Y:S02]  /*6350*/  LDG.E.64 R4, [R4.64] ;  /* 0x0000002404047981 */ /* 0x000ea4000c1e1b00 */
[----:B--2---:R-:W0:Y:S02]  /*6360*/  I2F.U64 R0, R4 ;  /* 0x0000000400007312 */ /* 0x004e240000301000 */
[----:B0-----:R-:W-:-:S04]  /*6370*/  F2FP.PACK_AB R0, RZ, R0 ;  /* 0x00000000ff00723e */ /* 0x001fc800000000ff */
[----:B------:R-:W-:Y:S01]  /*6380*/  PRMT R27, R0, 0x7610, R27 ;  /* 0x00007610001b7816 */ /* 0x000fe2000000001b */
[----:B------:R-:W-:Y:S05]  /*6390*/  BRA `(.L_x_20113) ;  /* 0x0000004000007947 */ /* 0x000fea0003800000 */
.L_x_20136:
[----:B------:R-:W2:Y:S02]  /*63a0*/  LDG.E R4, [R4.64] ;  /* 0x0000002404047981 */ /* 0x000ea4000c1e1900 */
[----:B--2---:R-:W0:Y:S02]  /*63b0*/  I2F.U32 R0, R4 ;  /* 0x0000000400007306 */ /* 0x004e240000201000 */
[----:B0-----:R-:W-:-:S04]  /*63c0*/  F2FP.PACK_AB R0, RZ, R0 ;  /* 0x00000000ff00723e */ /* 0x001fc800000000ff */
[----:B------:R-:W-:Y:S02]  /*63d0*/  PRMT R27, R0, 0x7610, R27 ;  /* 0x00007610001b7816 */ /* 0x000fe4000000001b */
.L_x_20113:
[----:B------:R-:W-:-:S05]  /*63e0*/  IADD3 R29, R29, 0x80, RZ ;  /* 0x000000801d1d7810 */ /* 0x000fca0007ffe0ff */
.L_x_20075:
[----:B------:R-:W-:Y:S05]  /*63f0*/  BSYNC B6 ;  /* 0x0000000000067941 */ /* 0x000fea0003800000 */
.L_x_20074:
        /* <DEDUP_REMOVED lines=24> */
.L_x_20145:
[----:B------:R-:W2:Y:S02]  /*6580*/  LDG.E.U8 R4, [R4.64] ;  /* 0x0000002404047981 */ /* 0x000ea4000c1e1100 */
[----:B--2---:R-:W0:Y:S02]  /*6590*/  I2F.U16 R0, R4 ;  /* 0x0000000400007306 */ /* 0x004e240000101000 */
[----:B0-----:R-:W-:-:S04]  /*65a0*/  F2FP.PACK_AB R0, RZ, R0 ;  /* 0x00000000ff00723e */ /* 0x001fc800000000ff */
[----:B------:R-:W-:Y:S01]  /*65b0*/  PRMT R17, R0, 0x7610, R17 ;  /* 0x0000761000117816 */ /* 0x000fe20000000011 */
[----:B------:R-:W-:Y:S05]  /*65c0*/  BRA `(.L_x_20147) ;  /* 0x00000ed000007947 */ /* 0x000fea0003800000 */
.L_x_20144:
        /* <DEDUP_REMOVED lines=11> */
.L_x_20149:
[----:B------:R-:W2:Y:S02]  /*6680*/  LDG.E R4, [R4.64] ;  /* 0x0000002404047981 */ /* 0x000ea4000c1e1900 */
[----:B--2---:R-:W0:Y:S02]  /*6690*/  I2F R0, R4 ;  /* 0x0000000400007306 */ /* 0x004e240000201400 */
[----:B0-----:R-:W-:-:S04]  /*66a0*/  F2FP.PACK_AB R0, RZ, R0 ;  /* 0x00000000ff00723e */ /* 0x001fc800000000ff */
[----:B------:R-:W-:Y:S01]  /*66b0*/  PRMT R17, R0, 0x7610, R17 ;  /* 0x0000761000117816 */ /* 0x000fe20000000011 */
[----:B------:R-:W-:Y:S05]  /*66c0*/  BRA `(.L_x_20147) ;  /* 0x00000dd000007947 */ /* 0x000fea0003800000 */
.L_x_20148:
[----:B------:R-:W2:Y:S02]  /*66d0*/  LDG.E.U16 R4, [R4.64] ;  /* 0x0000002404047981 */ /* 0x000ea4000c1e1500 */
[----:B--2---:R-:W0:Y:S02]  /*66e0*/  I2F.S16 R0, R4 ;  /* 0x0000000400007306 */ /* 0x004e240000101400 */
[----:B0-----:R-:W-:-:S04]  /*66f0*/  F2FP.PACK_AB R0, RZ, R0 ;  /* 0x00000000ff00723e */ /* 0x001fc800000000ff */
[----:B------:R-:W-:Y:S01]  /*6700*/  PRMT R17, R0, 0x7610, R17 ;  /* 0x0000761000117816 */ /* 0x000fe20000000011 */
[----:B------:R-:W-:Y:S05]  /*6710*/  BRA `(.L_x_20147) ;  /* 0x00000d8000007947 */ /* 0x000fea0003800000 */
.L_x_20143:
        /* <DEDUP_REMOVED lines=9> */
.L_x_20151:
[----:B------:R0:W5:Y:S01]  /*67b0*/  LDG.E.U16 R17, [R4.64] ;  /* 0x0000002404117981 */ /* 0x000162000c1e1500 */
[----:B------:R-:W-:Y:S05]  /*67c0*/  BRA `(.L_x_20147) ;  /* 0x00000cd000007947 */ /* 0x000fea0003800000 */
.L_x_20150:
        /* <DEDUP_REMOVED lines=9> */
.L_x_20153:
[----:B------:R0:W5:Y:S01]  /*6860*/  LDG.E.U16 R17, [R4.64] ;  /* 0x0000002404117981 */ /* 0x000162000c1e1500 */
[----:B------:R-:W-:Y:S05]  /*6870*/  BRA `(.L_x_20147) ;  /* 0x00000c2000007947 */ /* 0x000fea0003800000 */
.L_x_20152:
[----:B------:R-:W2:Y:S02]  /*6880*/  LDG.E.64 R4, [R4.64] ;  /* 0x0000002404047981 */ /* 0x000ea4000c1e1b00 */
[----:B--2---:R-:W0:Y:S01]  /*6890*/  F2F.F32.F64 R0, R4 ;  /* 0x0000000400007310 */ /* 0x004e220000301000 */
[----:B------:R-:W0:-:S14]  /*68a0*/  DSETP.GEU.AND P0, PT, |R4|, c[0x2][0x0], PT ;  /* 0x008000000400762a */ /* 0x000e1c0003f0e200 */
[----:B0-----:R-:W-:-:S05]  /*68b0*/  @!P0 FMUL R0, R0, 1.175494350822287508e-38 ;  /* 0x0080000000008820 */ /* 0x001fca0000400000 */
[----:B------:R-:W-:-:S04]  /*68c0*/  F2FP.PACK_AB R0, RZ, R0 ;  /* 0x00000000ff00723e */ /* 0x000fc800000000ff */
[----:B------:R-:W-:Y:S01]  /*68d0*/  PRMT R17, R0, 0x7610, R17 ;  /* 0x0000761000117816 */ /* 0x000fe20000000011 */
[----:B------:R-:W-:Y:S05]  /*68e0*/  BRA `(.L_x_20147) ;  /* 0x00000bb000007947 */ /* 0x000fea0003800000 */
.L_x_20142:
        /* <DEDUP_REMOVED lines=14> */
.L_x_20156:
[----:B------:R-:W2:Y:S02]  /*69d0*/  LDG.E.64 R4, [R4.64] ;  /* 0x0000002404047981 */ /* 0x000ea4000c1e1b00 */
[----:B--2---:R-:W0:Y:S01]  /*69e0*/  F2F.F32.F64 R0, R4 ;  /* 0x0000000400007310 */ /* 0x004e220000301000 */
[----:B------:R-:W0:-:S14]  /*69f0*/  DSETP.GEU.AND P0, PT, |R4|, c[0x2][0x0], PT ;  /* 0x008000000400762a */ /* 0x000e1c0003f0e200 */
[----:B0-----:R-:W-:-:S05]  /*6a00*/  @!P0 FMUL R0, R0, 1.175494350822287508e-38 ;  /* 0x0080000000008820 */ /* 0x001fca0000400000 */
[----:B------:R-:W-:-:S04]  /*6a10*/  F2FP.PACK_AB R0, RZ, R0 ;  /* 0x00000000ff00723e */ /* 0x000fc800000000ff */
[----:B------:R-:W-:Y:S01]  /*6a20*/  PRMT R17, R0, 0x7610, R17 ;  /* 0x0000761000117816 */ /* 0x000fe20000000011 */
[----:B------:R-:W-:Y:S05]  /*6a30*/  BRA `(.L_x_20147) ;  /* 0x00000a6000007947 */ /* 0x000fea0003800000 */
.L_x_20155:
        /* <DEDUP_REMOVED lines=28> */
.L_x_20158:
        /* <DEDUP_REMOVED lines=15> */
.L_x_20157:
[----:B------:R-:W2:Y:S02]  /*6cf0*/  LDG.E.U16 R0, [R4.64] ;  /* 0x0000002404007981 */ /* 0x000ea4000c1e1500 */
[----:B--2---:R-:W-:-:S04]  /*6d00*/  PRMT R0, RZ, 0x5410, R0 ;  /* 0x00005410ff007816 */ /* 0x004fc80000000000 */
[----:B------:R-:W-:-:S04]  /*6d10*/  F2FP.PACK_AB R0, RZ, R0 ;  /* 0x00000000ff00723e */ /* 0x000fc800000000ff */
[----:B------:R-:W-:Y:S01]  /*6d20*/  PRMT R17, R0, 0x7610, R17 ;  /* 0x0000761000117816 */ /* 0x000fe20000000011 */
[----:B------:R-:W-:Y:S05]  /*6d30*/  BRA `(.L_x_20147) ;  /* 0x0000076000007947 */ /* 0x000fea0003800000 */
.L_x_20154:
        /* <DEDUP_REMOVED lines=12> */
.L_x_20161:
        /* <DEDUP_REMOVED lines=21> */
.L_x_20165:
[----:B------:R-:W-:Y:S05]  /*6f50*/  BSYNC B1 ;  /* 0x0000000000017941 */ /* 0x000fea0003800000 */
.L_x_20164:
[----:B------:R-:W-:Y:S01]  /*6f60*/  LEA R5, R0, 0x3b800000, 0x17 ;  /* 0x3b80000000057811 */ /* 0x000fe200078eb8ff */
[----:B------:R-:W-:-:S05]  /*6f70*/  IMAD.SHL.U32 R0, R3, 0x100000, RZ ;  /* 0x0010000003007824 */ /* 0x000fca00078e00ff */
[----:B------:R-:W-:Y:S02]  /*6f80*/  LOP3.LUT R0, R5, R0, R6, 0xfe, !PT ;  /* 0x0000000005007212 */ /* 0x000fe400078efe06 */
.L_x_20163:
[----:B------:R-:W-:Y:S05]  /*6f90*/  BSYNC B0 ;  /* 0x0000000000007941 */ /* 0x000fea0003800000 */
.L_x_20162:
[----:B------:R-:W-:-:S04]  /*6fa0*/  F2FP.PACK_AB R0, RZ, R0 ;  /* 0x00000000ff00723e */ /* 0x000fc800000000ff */
[----:B------:R-:W-:Y:S01]  /*6fb0*/  PRMT R17, R0, 0x7610, R17 ;  /* 0x0000761000117816 */ /* 0x000fe20000000011 */
[----:B------:R-:W-:Y:S05]  /*6fc0*/  BRA `(.L_x_20147) ;  /* 0x000004d000007947 */ /* 0x000fea0003800000 */
.L_x_20160:
        /* <DEDUP_REMOVED lines=21> */
.L_x_20169:
[----:B------:R-:W-:Y:S05]  /*7120*/  BSYNC B1 ;  /* 0x0000000000017941 */ /* 0x000fea0003800000 */
.L_x_20168:
[----:B------:R-:W-:Y:S01]  /*7130*/  LEA R5, R0, 0x37800000, 0x17 ;  /* 0x3780000000057811 */ /* 0x000fe200078eb8ff */
[----:B------:R-:W-:-:S05]  /*7140*/  IMAD.SHL.U32 R0, R3, 0x200000, RZ ;  /* 0x0020000003007824 */ /* 0x000fca00078e00ff */
[----:B------:R-:W-:Y:S02]  /*7150*/  LOP3.LUT R0, R5, R0, R6, 0xfe, !PT ;  /* 0x0000000005007212 */ /* 0x000fe400078efe06 */
.L_x_20167:
[----:B------:R-:W-:Y:S05]  /*7160*/  BSYNC B0 ;  /* 0x0000000000007941 */ /* 0x000fea0003800000 */
.L_x_20166:
[----:B------:R-:W-:-:S04]  /*7170*/  F2FP.PACK_AB R0, RZ, R0 ;  /* 0x00000000ff00723e */ /* 0x000fc800000000ff */
[----:B------:R-:W-:Y:S01]  /*7180*/  PRMT R17, R0, 0x7610, R17 ;  /* 0x0000761000117816 */ /* 0x000fe20000000011 */
[----:B------:R-:W-:Y:S05]  /*7190*/  BRA `(.L_x_20147) ;  /* 0x0000030000007947 */ /* 0x000fea0003800000 */
.L_x_20159:
        /* <DEDUP_REMOVED lines=14> */
.L_x_20173:
[----:B------:R-:W-:Y:S05]  /*7280*/  BSYNC B0 ;  /* 0x0000000000007941 */ /* 0x000fea0003800000 */
.L_x_20172:
[----:B------:R-:W-:-:S04]  /*7290*/  F2FP.PACK_AB R0, RZ, R0 ;  /* 0x00000000ff00723e */ /* 0x000fc800000000ff */
[----:B------:R-:W-:Y:S01]  /*72a0*/  PRMT R17, R0, 0x7610, R17 ;  /* 0x0000761000117816 */ /* 0x000fe20000000011 */
[----:B------:R-:W-:Y:S05]  /*72b0*/  BRA `(.L_x_20147) ;  /* 0x000001e000007947 */ /* 0x000fea0003800000 */
.L_x_20146:
        /* <DEDUP_REMOVED lines=21> */
.L_x_20171:
[----:B------:R-:W2:Y:S02]  /*7410*/  LDG.E.64 R4, [R4.64] ;  /* 0x0000002404047981 */ /* 0x000ea4000c1e1b00 */
[----:B--2---:R-:W0:Y:S02]  /*7420*/  I2F.U64 R0, R4 ;  /* 0x0000000400007312 */ /* 0x004e240000301000 */
[----:B0-----:R-:W-:-:S04]  /*7430*/  F2FP.PACK_AB R0, RZ, R0 ;  /* 0x00000000ff00723e */ /* 0x001fc800000000ff */
[----:B------:R-:W-:Y:S01]  /*7440*/  PRMT R17, R0, 0x7610, R17 ;  /* 0x0000761000117816 */ /* 0x000fe20000000011 */
[----:B------:R-:W-:Y:S05]  /*7450*/  BRA `(.L_x_20147) ;  /* 0x0000004000007947 */ /* 0x000fea0003800000 */
.L_x_20170:
[----:B------:R-:W2:Y:S02]  /*7460*/  LDG.E R4, [R4.64] ;  /* 0x0000002404047981 */ /* 0x000ea4000c1e1900 */
[----:B--2---:R-:W0:Y:S02]  /*7470*/  I2F.U32 R0, R4 ;  /* 0x0000000400007306 */ /* 0x004e240000201000 */
[----:B0-----:R-:W-:-:S04]  /*7480*/  F2FP.PACK_AB R0, RZ, R0 ;  /* 0x00000000ff00723e */ /* 0x001fc800000000ff */
[----:B------:R-:W-:Y:S02]  /*7490*/  PRMT R17, R0, 0x7610, R17 ;  /* 0x0000761000117816 */ /* 0x000fe40000000011 */
.L_x_20147:
        /* <DEDUP_REMOVED lines=18> */
.L_x_20177:
[----:B------:R-:W2:Y:S02]  /*75c0*/  LDG.E.U8 R4, [R4.64] ;  /* 0x0000002404047981 */ /* 0x000ea4000c1e1100 */
[----:B--2---:R-:W0:Y:S02]  /*75d0*/  I2F.U16 R0, R4 ;  /* 0x0000000400007306 */ /* 0x004e240000101000 */
[----:B0-----:R-:W-:Y:S01]  /*75e0*/  F2FP.PACK_AB R0, RZ, R0 ;  /* 0x00000000ff00723e */ /* 0x001fe200000000ff */
[----:B------:R-:W-:Y:S05]  /*75f0*/  BRA `(.L_x_20141) ;  /* 0x00000e0000007947 */ /* 0x000fea0003800000 */
.L_x_20176:
        /* <DEDUP_REMOVED lines=10> */
.L_x_20180:
[----:B------:R-:W2:Y:S02]  /*76a0*/  LDG.E R4, [R4.64] ;  /* 0x0000002404047981 */ /* 0x000ea4000c1e1900 */
[----:B--2---:R-:W0:Y:S02]  /*76b0*/  I2F R0, R4 ;  /* 0x0000000400007306 */ /* 0x004e240000201400 */
[----:B0-----:R-:W-:Y:S01]  /*76c0*/  F2FP.PACK_AB R0, RZ, R0 ;  /* 0x00000000ff00723e */ /* 0x001fe200000000ff */
[----:B------:R-:W-:Y:S05]  /*76d0*/  BRA `(.L_x_20141) ;  /* 0x00000d2000007947 */ /* 0x000fea0003800000 */
.L_x_20179:
[----:B------:R-:W2:Y:S02]  /*76e0*/  LDG.E.U16 R4, [R4.64] ;  /* 0x0000002404047981 */ /* 0x000ea4000c1e1500 */
[----:B--2---:R-:W0:Y:S02]  /*76f0*/  I2F.S16 R0, R4 ;  /* 0x0000000400007306 */ /* 0x004e240000101400 */
[----:B0-----:R-:W-:Y:S01]  /*7700*/  F2FP.PACK_AB R0, RZ, R0 ;  /* 0x00000000ff00723e */ /* 0x001fe200000000ff */
[----:B------:R-:W-:Y:S05]  /*7710*/  BRA `(.L_x_20141) ;  /* 0x00000ce000007947 */ /* 0x000fea0003800000 */
.L_x_20175:
        /* <DEDUP_REMOVED lines=9> */
.L_x_20182:
[----:B------:R0:W5:Y:S01]  /*77b0*/  LDG.E.U16 R0, [R4.64] ;  /* 0x0000002404007981 */ /* 0x000162000c1e1500 */
[----:B------:R-:W-:Y:S05]  /*77c0*/  BRA `(.L_x_20141) ;  /* 0x00000c3000007947 */ /* 0x000fea0003800000 */
.L_x_20181:
        /* <DEDUP_REMOVED lines=9> */
.L_x_20184:
[----:B------:R0:W5:Y:S01]  /*7860*/  LDG.E.U16 R0, [R4.64] ;  /* 0x0000002404007981 */ /* 0x000162000c1e1500 */
[----:B------:R-:W-:Y:S05]  /*7870*/  BRA `(.L_x_20141) ;  /* 0x00000b8000007947 */ /* 0x000fea0003800000 */
.L_x_20183:
[----:B------:R-:W2:Y:S02]  /*7880*/  LDG.E.64 R4, [R4.64] ;  /* 0x0000002404047981 */ /* 0x000ea4000c1e1b00 */
[----:B--2---:R-:W0:Y:S01]  /*7890*/  F2F.F32.F64 R0, R4 ;  /* 0x0000000400007310 */ /* 0x004e220000301000 */
[----:B------:R-:W0:-:S14]  /*78a0*/  DSETP.GEU.AND P0, PT, |R4|, c[0x2][0x0], PT ;  /* 0x008000000400762a */ /* 0x000e1c0003f0e200 */
[----:B0-----:R-:W-:-:S05]  /*78b0*/  @!P0 FMUL R0, R0, 1.175494350822287508e-38 ;  /* 0x0080000000008820 */ /* 0x001fca0000400000 */
[----:B------:R-:W-:Y:S01]  /*78c0*/  F2FP.PACK_AB R0, RZ, R0 ;  /* 0x00000000ff00723e */ /* 0x000fe200000000ff */
[----:B------:R-:W-:Y:S05]  /*78d0*/  BRA `(.L_x_20141) ;  /* 0x00000b2000007947 */ /* 0x000fea0003800000 */
.L_x_20174:
        /* <DEDUP_REMOVED lines=13> */
.L_x_20187:
[----:B------:R-:W2:Y:S02]  /*79b0*/  LDG.E.64 R4, [R4.64] ;  /* 0x0000002404047981 */ /* 0x000ea4000c1e1b00 */
[----:B--2---:R-:W0:Y:S01]  /*79c0*/  F2F.F32.F64 R0, R4 ;  /* 0x0000000400007310 */ /* 0x004e220000301000 */
[----:B------:R-:W0:-:S14]  /*79d0*/  DSETP.GEU.AND P0, PT, |R4|, c[0x2][0x0], PT ;  /* 0x008000000400762a */ /* 0x000e1c0003f0e200 */
[----:B0-----:R-:W-:-:S05]  /*79e0*/  @!P0 FMUL R0, R0, 1.175494350822287508e-38 ;  /* 0x0080000000008820 */ /* 0x001fca0000400000 */
[----:B------:R-:W-:Y:S01]  /*79f0*/  F2FP.PACK_AB R0, RZ, R0 ;  /* 0x00000000ff00723e */ /* 0x000fe200000000ff */
[----:B------:R-:W-:Y:S05]  /*7a00*/  BRA `(.L_x_20141) ;  /* 0x000009f000007947 */ /* 0x000fea0003800000 */
.L_x_20186:
        /* <DEDUP_REMOVED lines=28> */
.L_x_20189:
        /* <DEDUP_REMOVED lines=12> */
[----:B------:R-:W-:Y:S01]  /*7c90*/  F2FP.PACK_AB R0, RZ, R0 ;  /* 0x00000000ff00723e */ /* 0x000fe200000000ff */
[----:B------:R-:W-:Y:S05]  /*7ca0*/  BRA `(.L_x_20141) ;  /* 0x0000075000007947 */ /* 0x000fea0003800000 */
.L_x_20188:
[----:B------:R-:W2:Y:S02]  /*7cb0*/  LDG.E.U16 R0, [R4.64] ;  /* 0x0000002404007981 */ /* 0x000ea4000c1e1500 */
[----:B--2---:R-:W-:-:S04]  /*7cc0*/  PRMT R0, RZ, 0x5410, R0 ;  /* 0x00005410ff007816 */ /* 0x004fc80000000000 */
[----:B------:R-:W-:Y:S01]  /*7cd0*/  F2FP.PACK_AB R0, RZ, R0 ;  /* 0x00000000ff00723e */ /* 0x000fe200000000ff */
[----:B------:R-:W-:Y:S05]  /*7ce0*/  BRA `(.L_x_20141) ;  /* 0x0000071000007947 */ /* 0x000fea0003800000 */
.L_x_20185:
        /* <DEDUP_REMOVED lines=12> */
.L_x_20192:
        /* <DEDUP_REMOVED lines=21> */
.L_x_20196:
[----:B------:R-:W-:Y:S05]  /*7f00*/  BSYNC B1 ;  /* 0x0000000000017941 */ /* 0x000fea0003800000 */
.L_x_20195:
[----:B------:R-:W-:Y:S01]  /*7f10*/  LEA R5, R0, 0x3b800000, 0x17 ;  /* 0x3b80000000057811 */ /* 0x000fe200078eb8ff */
[----:B------:R-:W-:-:S05]  /*7f20*/  IMAD.SHL.U32 R0, R3, 0x100000, RZ ;  /* 0x0010000003007824 */ /* 0x000fca00078e00ff */
[----:B------:R-:W-:Y:S02]  /*7f30*/  LOP3.LUT R0, R5, R0, R6, 0xfe, !PT ;  /* 0x0000000005007212 */ /* 0x000fe400078efe06 */
.L_x_20194:
[----:B------:R-:W-:Y:S05]  /*7f40*/  BSYNC B0 ;  /* 0x0000000000007941 */ /* 0x000fea0003800000 */
.L_x_20193:
[----:B------:R-:W-:Y:S01]  /*7f50*/  F2FP.PACK_AB R0, RZ, R0 ;  /* 0x00000000ff00723e */ /* 0x000fe200000000ff */
[----:B------:R-:W-:Y:S05]  /*7f60*/  BRA `(.L_x_20141) ;  /* 0x0000049000007947 */ /* 0x000fea0003800000 */
.L_x_20191:
        /* <DEDUP_REMOVED lines=21> */
.L_x_20200:
[----:B------:R-:W-:Y:S05]  /*80c0*/  BSYNC B1 ;  /* 0x0000000000017941 */ /* 0x000fea0003800000 */
.L_x_20199:
[----:B------:R-:W-:Y:S01]  /*80d0*/  LEA R5, R0, 0x37800000, 0x17 ;  /* 0x3780000000057811 */ /* 0x000fe200078eb8ff */
[----:B------:R-:W-:-:S05]  /*80e0*/  IMAD.SHL.U32 R0, R3, 0x200000, RZ ;  /* 0x0020000003007824 */ /* 0x000fca00078e00ff */
[----:B------:R-:W-:Y:S02]  /*80f0*/  LOP3.LUT R0, R5, R0, R6, 0xfe, !PT ;  /* 0x0000000005007212 */ /* 0x000fe400078efe06 */
.L_x_20198:
[----:B------:R-:W-:Y:S05]  /*8100*/  BSYNC B0 ;  /* 0x0000000000007941 */ /* 0x000fea0003800000 */
.L_x_20197:
[----:B------:R-:W-:Y:S01]  /*8110*/  F2FP.PACK_AB R0, RZ, R0 ;  /* 0x00000000ff00723e */ /* 0x000fe200000000ff */
[----:B------:R-:W-:Y:S05]  /*8120*/  BRA `(.L_x_20141) ;  /* 0x000002d000007947 */ /* 0x000fea0003800000 */
.L_x_20190:
        /* <DEDUP_REMOVED lines=14> */
.L_x_20204:
[----:B------:R-:W-:Y:S05]  /*8210*/  BSYNC B0 ;  /* 0x0000000000007941 */ /* 0x000fea0003800000 */
.L_x_20203:
[----:B------:R-:W-:Y:S01]  /*8220*/  F2FP.PACK_AB R0, RZ, R0 ;  /* 0x00000000ff00723e */ /* 0x000fe200000000ff */
[----:B------:R-:W-:Y:S05]  /*8230*/  BRA `(.L_x_20141) ;  /* 0x000001c000007947 */ /* 0x000fea0003800000 */
.L_x_20178:
        /* <DEDUP_REMOVED lines=21> */
.L_x_20202:
[----:B------:R-:W2:Y:S02]  /*8390*/  LDG.E.64 R4, [R4.64] ;  /* 0x0000002404047981 */ /* 0x000ea4000c1e1b00 */
[----:B--2---:R-:W0:Y:S02]  /*83a0*/  I2F.U64 R0, R4 ;  /* 0x0000000400007312 */ /* 0x004e240000301000 */
[----:B0-----:R-:W-:Y:S01]  /*83b0*/  F2FP.PACK_AB R0, RZ, R0 ;  /* 0x00000000ff00723e */ /* 0x001fe200000000ff */
[----:B------:R-:W-:Y:S05]  /*83c0*/  BRA `(.L_x_20141) ;  /* 0x0000003000007947 */ /* 0x000fea0003800000 */
.L_x_20201:
[----:B------:R-:W2:Y:S02]  /*83d0*/  LDG.E R4, [R4.64] ;  /* 0x0000002404047981 */ /* 0x000ea4000c1e1900 */
[----:B--2---:R-:W0:Y:S02]  /*83e0*/  I2F.U32 R0, R4 ;  /* 0x0000000400007306 */ /* 0x004e240000201000 */
[----:B0-----:R-:W-:-:S06]  /*83f0*/  F2FP.PACK_AB R0, RZ, R0 ;  /* 0x00000000ff00723e */ /* 0x001fcc00000000ff */
.L_x_20141:
[----:B------:R-:W-:Y:S05]  /*8400*/  BSYNC B6 ;  /* 0x0000000000067941 */ /* 0x000fea0003800000 */
.L_x_20140:
[----:B------:R-:W1:Y:S01]  /*8410*/  S2R R23, SR_TID.X ;  /* 0x0000000000177919 */ /* 0x000e620000002100 */
[----:B------:R-:W-:Y:S01]  /*8420*/  BSSY B0, `(.L_x_20205) ;  /* 0x0000023000007945 */ /* 0x000fe20003800000 */
[----:B-1----:R-:W-:-:S13]  /*8430*/  ISETP.GE.AND P2, PT, R23, R16, PT ;  /* 0x000000101700720c */ /* 0x002fda0003f46270 */
[----:B------:R-:W-:Y:S05]  /*8440*/  @P2 BRA `(.L_x_20206) ;  /* 0x0000020000002947 */ /* 0x000fea0003800000 */
[----:B-----5:R-:W-:Y:S02]  /*8450*/  HADD2.F32 R3, -RZ, R24.H0_H0 ;  /* 0x20000018ff037230 */ /* 0x020fe40000004100 */
[----:B0-----:R-:W-:-:S03]  /*8460*/  HADD2.F32 R4, -RZ, R25.H0_H0 ;  /* 0x20000019ff047230 */ /* 0x001fc60000004100 */
        /* <DEDUP_REMOVED lines=19> */
.L_x_20208:
        /* <DEDUP_REMOVED lines=8> */
.L_x_20207:
[----:B------:R-:W-:-:S05]  /*8620*/  FADD.FTZ R3, R3, R4 ;  /* 0x0000000403037221 */ /* 0x000fca0000010000 */
[----:B------:R-:W-:-:S04]  /*8630*/  F2FP.PACK_AB R3, RZ, R3 ;  /* 0x00000003ff03723e */ /* 0x000fc800000000ff */
[----:B------:R-:W-:Y:S02]  /*8640*/  PRMT R24, R3, 0x7610, R24 ;  /* 0x0000761003187816 */ /* 0x000fe40000000018 */
.L_x_20206:
[----:B------:R-:W-:Y:S05]  /*8650*/  BSYNC B0 ;  /* 0x0000000000007941 */ /* 0x000fea0003800000 */
.L_x_20205:
[----:B-----5:R-:W-:Y:S01]  /*8660*/  IADD3 R25, R23, 0x80, RZ ;  /* 0x0000008017197810 */ /* 0x020fe20007ffe0ff */
[----:B------:R-:W-:Y:S03]  /*8670*/  BSSY B0, `(.L_x_20209) ;  /* 0x0000023000007945 */ /* 0x000fe60003800000 */
[----:B------:R-:W-:-:S13]  /*8680*/  ISETP.GE.AND P0, PT, R25, R16, PT ;  /* 0x000000101900720c */ /* 0x000fda0003f06270 */
[----:B------:R-:W-:Y:S05]  /*8690*/  @P0 BRA `(.L_x_20210) ;  /* 0x0000020000000947 */ /* 0x000fea0003800000 */
[----:B------:R-:W-:Y:S02]  /*86a0*/  HADD2.F32 R3, -RZ, R22.H0_H0 ;  /* 0x20000016ff037230 */ /* 0x000fe40000004100 */
        /* <DEDUP_REMOVED lines=20> */
.L_x_20212:
        /* <DEDUP_REMOVED lines=8> */
.L_x_20211:
[----:B------:R-:W-:-:S05]  /*8870*/  FADD.FTZ R3, R3, R4 ;  /* 0x0000000403037221 */ /* 0x000fca0000010000 */
[----:B------:R-:W-:-:S04]  /*8880*/  F2FP.PACK_AB R3, RZ, R3 ;  /* 0x00000003ff03723e */ /* 0x000fc800000000ff */
[----:B------:R-:W-:Y:S02]  /*8890*/  PRMT R22, R3, 0x7610, R22 ;  /* 0x0000761003167816 */ /* 0x000fe40000000016 */
.L_x_20210:
[----:B------:R-:W-:Y:S05]  /*88a0*/  BSYNC B0 ;  /* 0x0000000000007941 */ /* 0x000fea0003800000 */
.L_x_20209:
[----:B------:R-:W-:Y:S01]  /*88b0*/  IADD3 R3, R23, 0x100, RZ ;  /* 0x0000010017037810 */ /* 0x000fe20007ffe0ff */
        /* <DEDUP_REMOVED lines=24> */
.L_x_20216:
        /* <DEDUP_REMOVED lines=8> */
.L_x_20215:
[----:B------:R-:W-:-:S05]  /*8ac0*/  FADD.FTZ R3, R3, R4 ;  /* 0x0000000403037221 */ /* 0x000fca0000010000 */
[----:B------:R-:W-:-:S04]  /*8ad0*/  F2FP.PACK_AB R3, RZ, R3 ;  /* 0x00000003ff03723e */ /* 0x000fc800000000ff */
[----:B------:R-:W-:Y:S02]  /*8ae0*/  PRMT R18, R3, 0x7610, R18 ;  /* 0x0000761003127816 */ /* 0x000fe40000000012 */
.L_x_20214:
[----:B------:R-:W-:Y:S05]  /*8af0*/  BSYNC B0 ;  /* 0x0000000000007941 */ /* 0x000fea0003800000 */
.L_x_20213:
        /* <DEDUP_REMOVED lines=25> */
.L_x_20220:
        /* <DEDUP_REMOVED lines=8> */
.L_x_20219:
[----:B------:R-:W-:-:S05]  /*8d10*/  FADD.FTZ R3, R3, R4 ;  /* 0x0000000403037221 */ /* 0x000fca0000010000 */
[----:B------:R-:W-:-:S04]  /*8d20*/  F2FP.PACK_AB R3, RZ, R3 ;  /* 0x00000003ff03723e */ /* 0x000fc800000000ff */
[----:B------:R-:W-:Y:S02]  /*8d30*/  PRMT R17, R3, 0x7610, R17 ;  /* 0x0000761003117816 */ /* 0x000fe40000000011 */
.L_x_20218:
[----:B------:R-:W-:Y:S05]  /*8d40*/  BSYNC B0 ;  /* 0x0000000000007941 */ /* 0x000fea0003800000 */
.L_x_20217:
[----:B------:R-:W1:Y:S01]  /*8d50*/  LDC.U8 R19, c[0x0][0x190] ;  /* 0x00006400ff137b82 */ /* 0x000e620000000000 */
[----:B------:R-:W-:Y:S01]  /*8d60*/  BSSY B6, `(.L_x_20221) ;  /* 0x0000113000067945 */ /* 0x000fe20003800000 */
        /* <DEDUP_REMOVED lines=17> */
[----:B------:R-:W-:-:S03]  /*8e80*/  IMAD.MOV.U32 R23, RZ, RZ, R25 ;  /* 0x000000ffff177224 */ /* 0x000fc600078e0019 */
[----:B------:R-:W1:Y:S02]  /*8e90*/  F2I.FTZ.TRUNC.NTZ R3, R24 ;  /* 0x0000001800037305 */ /* 0x000e64000021f100 */
[----:B-1----:R1:W-:Y:S01]  /*8ea0*/  STG.E.U8 [R8.64], R3 ;  /* 0x0000000308007986 */ /* 0x0023e2000c101124 */
[----:B------:R-:W-:Y:S05]  /*8eb0*/  BRA `(.L_x_20222) ;  /* 0x00000fd000007947 */ /* 0x000fea0003800000 */
.L_x_20226:
[----:B0-----:R-:W-:Y:S01]  /*8ec0*/  HADD2.F32 R5, -RZ, R24.H0_H0 ;  /* 0x20000018ff057230 */ /* 0x001fe20000004100 */
[----:B------:R-:W-:-:S05]  /*8ed0*/  IMAD.MOV.U32 R23, RZ, RZ, R25 ;  /* 0x000000ffff177224 */ /* 0x000fca00078e0019 */
[----:B------:R-:W0:Y:S02]  /*8ee0*/  F2I.S64.TRUNC R4, R5 ;  /* 0x0000000500047311 */ /* 0x000e24000020d900 */
[----:B0-----:R0:W-:Y:S01]  /*8ef0*/  STG.E.U8 [R8.64], R4 ;  /* 0x0000000408007986 */ /* 0x0011e2000c101124 */
[----:B------:R-:W-:Y:S05]  /*8f00*/  BRA `(.L_x_20222) ;  /* 0x00000f8000007947 */ /* 0x000fea0003800000 */
.L_x_20225:
[----:B------:R-:W-:-:S13]  /*8f10*/  ISETP.NE.AND P0, PT, R0, 0x2, PT ;  /* 0x000000020000780c */ /* 0x000fda0003f05270 */
[----:B------:R-:W-:Y:S05]  /*8f20*/  @!P0 BRA `(.L_x_20228) ;  /* 0x000000e000008947 */ /* 0x000fea0003800000 */
[----:B------:R-:W-:-:S13]  /*8f30*/  ISETP.NE.AND P0, PT, R0, 0x3, PT ;  /* 0x000000030000780c */ /* 0x000fda0003f05270 */
[----:B------:R-:W-:Y:S05]  /*8f40*/  @!P0 BRA `(.L_x_20229) ;  /* 0x0000007000008947 */ /* 0x000fea0003800000 */
[----:B------:R-:W-:-:S13]  /*8f50*/  ISETP.NE.AND P0, PT, R0, 0x4, PT ;  /* 0x000000040000780c */ /* 0x000fda0003f05270 */
[----:B------:R-:W-:Y:S05]  /*8f60*/  @P0 BRA `(.L_x_20227) ;  /* 0x00000d4000000947 */ /* 0x000fea0003800000 */
[----:B0-----:R-:W-:Y:S01]  /*8f70*/  HADD2.F32 R4, -RZ, R24.H0_H0 ;  /* 0x20000018ff047230 */ /* 0x001fe20000004100 */
[----:B------:R-:W-:-:S05]  /*8f80*/  IMAD.MOV.U32 R23, RZ, RZ, R25 ;  /* 0x000000ffff177224 */ /* 0x000fca00078e0019 */
[----:B------:R-:W0:Y:S02]  /*8f90*/  F2I.S64.TRUNC R4, R4 ;  /* 0x0000000400047311 */ /* 0x000e24000020d900 */
[----:B0-----:R0:W-:Y:S01]  /*8fa0*/  STG.E.64 [R8.64], R4 ;  /* 0x0000000408007986 */ /* 0x0011e2000c101b24 */
[----:B------:R-:W-:Y:S05]  /*8fb0*/  BRA `(.L_x_20222) ;  /* 0x00000ed000007947 */ /* 0x000fea0003800000 */
.L_x_20229:
[----:B------:R-:W-:Y:S01]  /*8fc0*/  HADD2.F32 R24, -RZ, R24.H0_H0 ;  /* 0x20000018ff187230 */ /* 0x000fe20000004100 */
[----:B------:R-:W-:-:S03]  /*8fd0*/  IMAD.MOV.U32 R23, RZ, RZ, R25 ;  /* 0x000000ffff177224 */ /* 0x000fc600078e0019 */
[----:B------:R-:W1:Y:S02]  /*8fe0*/  F2I.FTZ.TRUNC.NTZ R3, R24 ;  /* 0x0000001800037305 */ /* 0x000e64000021f100 */
[----:B-1----:R1:W-:Y:S01]  /*8ff0*/  STG.E [R8.64], R3 ;  /* 0x0000000308007986 */ /* 0x0023e2000c101924 */
[----:B------:R-:W-:Y:S05]  /*9000*/  BRA `(.L_x_20222) ;  /* 0x00000e8000007947 */ /* 0x000fea0003800000 */
.L_x_20228:
[----:B------:R-:W-:Y:S01]  /*9010*/  HADD2.F32 R24, -RZ, R24.H0_H0 ;  /* 0x20000018ff187230 */ /* 0x000fe20000004100 */
[----:B------:R-:W-:-:S03]  /*9020*/  IMAD.MOV.U32 R23, RZ, RZ, R25 ;  /* 0x000000ffff177224 */ /* 0x000fc600078e0019 */
[----:B------:R-:W1:Y:S02]  /*9030*/  F2I.FTZ.TRUNC.NTZ R3, R24 ;  /* 0x0000001800037305 */ /* 0x000e64000021f100 */
[----:B-1----:R1:W-:Y:S01]  /*9040*/  STG.E.U16 [R8.64], R3 ;  /* 0x0000000308007986 */ /* 0x0023e2000c101524 */
[----:B------:R-:W-:Y:S05]  /*9050*/  BRA `(.L_x_20222) ;  /* 0x00000e3000007947 */ /* 0x000fea0003800000 */
.L_x_20224:
        /* <DEDUP_REMOVED lines=10> */
.L_x_20231:
[----:B------:R1:W-:Y:S01]  /*9100*/  STG.E.U16 [R8.64], R24 ;  /* 0x0000001808007986 */ /* 0x0003e2000c101524 */
[----:B------:R-:W-:Y:S01]  /*9110*/  IMAD.MOV.U32 R23, RZ, RZ, R25 ;  /* 0x000000ffff177224 */ /* 0x000fe200078e0019 */
[----:B------:R-:W-:Y:S05]  /*9120*/  BRA `(.L_x_20222) ;  /* 0x00000d6000007947 */ /* 0x000fea0003800000 */
.L_x_20230:
[----:B------:R-:W-:-:S13]  /*9130*/  ISETP.NE.AND P0, PT, R0, 0x7, PT ;  /* 0x000000070000780c */ /* 0x000fda0003f05270 */
[----:B------:R-:W-:Y:S05]  /*9140*/  @!P0 BRA `(.L_x_20232) ;  /* 0x000000f000008947 */ /* 0x000fea0003800000 */
[----:B------:R-:W-:-:S13]  /*9150*/  ISETP.NE.AND P0, PT, R0, 0x8, PT ;  /* 0x000000080000780c */ /* 0x000fda0003f05270 */
[----:B------:R-:W-:Y:S05]  /*9160*/  @!P0 BRA `(.L_x_20233) ;  /* 0x0000007000008947 */ /* 0x000fea0003800000 */
[----:B------:R-:W-:-:S13]  /*9170*/  ISETP.NE.AND P0, PT, R0, 0x9, PT ;  /* 0x000000090000780c */ /* 0x000fda0003f05270 */
[----:B------:R-:W-:Y:S05]  /*9180*/  @P0 BRA `(.L_x_20227) ;  /* 0x00000b2000000947 */ /* 0x000fea0003800000 */
[----:B0-----:R-:W-:Y:S01]  /*9190*/  HADD2.F32 R4, -RZ, R24.H0_H0 ;  /* 0x20000018ff047230 */ /* 0x001fe20000004100 */
[----:B------:R-:W-:Y:S02]  /*91a0*/  IMAD.MOV.U32 R5, RZ, RZ, RZ ;  /* 0x000000ffff057224 */ /* 0x000fe400078e00ff */
[----:B------:R-:W-:-:S03]  /*91b0*/  IMAD.MOV.U32 R23, RZ, RZ, R25 ;  /* 0x000000ffff177224 */ /* 0x000fc600078e0019 */
[----:B------:R0:W-:Y:S01]  /*91c0*/  STG.E.64 [R8.64], R4 ;  /* 0x0000000408007986 */ /* 0x0001e2000c101b24 */
[----:B------:R-:W-:Y:S05]  /*91d0*/  BRA `(.L_x_20222) ;  /* 0x00000cb000007947 */ /* 0x000fea0003800000 */
.L_x_20233:
[----:B------:R-:W-:Y:S01]  /*91e0*/  HADD2.F32 R0, -RZ, R24.H0_H0 ;  /* 0x20000018ff007230 */ /* 0x000fe20000004100 */
[----:B------:R-:W-:-:S04]  /*91f0*/  IMAD.MOV.U32 R23, RZ, RZ, R25 ;  /* 0x000000ffff177224 */ /* 0x000fc800078e0019 */
[----:B------:R-:W-:-:S04]  /*9200*/  F2FP.PACK_AB R0, RZ, R0 ;  /* 0x00000000ff00723e */ /* 0x000fc800000000ff */
[----:B------:R-:W-:-:S05]  /*9210*/  PRMT R0, R0, 0x5410, RZ ;  /* 0x0000541000007816 */ /* 0x000fca00000000ff */
[----:B------:R1:W-:Y:S01]  /*9220*/  STG.E [R8.64], R0 ;  /* 0x0000000008007986 */ /* 0x0003e2000c101924 */
[----:B------:R-:W-:Y:S05]  /*9230*/  BRA `(.L_x_20222) ;  /* 0x00000c5000007947 */ /* 0x000fea0003800000 */
.L_x_20232:
[----:B0-----:R-:W-:Y:S01]  /*9240*/  HADD2.F32 R4, -RZ, R24.H0_H0 ;  /* 0x20000018ff047230 */ /* 0x001fe20000004100 */
[----:B------:R-:W-:-:S04]  /*9250*/  IMAD.MOV.U32 R23, RZ, RZ, R25 ;  /* 0x000000ffff177224 */ /* 0x000fc800078e0019 */
[----:B------:R-:W-:-:S06]  /*9260*/  FMUL.FTZ R4, R4, 1 ;  /* 0x3f80000004047820 */ /* 0x000fcc0000410000 */
[----:B------:R-:W0:Y:S02]  /*9270*/  F2F.F64.F32 R4, R4 ;  /* 0x0000000400047310 */ /* 0x000e240000201800 */
[----:B0-----:R0:W-:Y:S01]  /*9280*/  STG.E.64 [R8.64], R4 ;  /* 0x0000000408007986 */ /* 0x0011e2000c101b24 */
[----:B------:R-:W-:Y:S05]  /*9290*/  BRA `(.L_x_20222) ;  /* 0x00000bf000007947 */ /* 0x000fea0003800000 */
.L_x_20223:
        /* <DEDUP_REMOVED lines=14> */
.L_x_20236:
[----:B------:R-:W-:Y:S01]  /*9380*/  HADD2.F32 R24, -RZ, R24.H0_H0 ;  /* 0x20000018ff187230 */ /* 0x000fe20000004100 */
[----:B------:R-:W-:Y:S01]  /*9390*/  CS2R R6, SRZ ;  /* 0x0000000000067805 */ /* 0x000fe2000001ff00 */
[----:B------:R-:W-:-:S03]  /*93a0*/  IMAD.MOV.U32 R23, RZ, RZ, R25 ;  /* 0x000000ffff177224 */ /* 0x000fc600078e0019 */
[----:B0-----:R-:W-:-:S06]  /*93b0*/  FMUL.FTZ R4, R24, 1 ;  /* 0x3f80000018047820 */ /* 0x001fcc0000410000 */
[----:B------:R-:W0:Y:S02]  /*93c0*/  F2F.F64.F32 R4, R4 ;  /* 0x0000000400047310 */ /* 0x000e240000201800 */
[----:B0-----:R0:W-:Y:S01]  /*93d0*/  STG.E.128 [R8.64], R4 ;  /* 0x0000000408007986 */ /* 0x0011e2000c101d24 */
[----:B------:R-:W-:Y:S05]  /*93e0*/  BRA `(.L_x_20222) ;  /* 0x00000aa000007947 */ /* 0x000fea0003800000 */
.L_x_20235:
        /* <DEDUP_REMOVED lines=11> */
[----:B0-----:R-:W-:Y:S01]  /*94a0*/  SHF.R.U32.HI R5, RZ, 0x18, R0 ;  /* 0x00000018ff057819 */ /* 0x001fe20000011600 */
        /* <DEDUP_REMOVED lines=9> */
.L_x_20240:
[----:B------:R-:W-:Y:S05]  /*9540*/  BSYNC B0 ;  /* 0x0000000000007941 */ /* 0x000fea0003800000 */
.L_x_20239:
[----:B------:R-:W-:Y:S01]  /*9550*/  LOP3.LUT R5, R0, R5, RZ, 0xfc, !PT ;  /* 0x0000000500057212 */ /* 0x000fe200078efcff */
[----:B------:R-:W-:-:S04]  /*9560*/  IMAD.MOV.U32 R23, RZ, RZ, R25 ;  /* 0x000000ffff177224 */ /* 0x000fc800078e0019 */
[----:B------:R0:W-:Y:S01]  /*9570*/  STG.E.U8 [R8.64], R5 ;  /* 0x0000000508007986 */ /* 0x0001e2000c101124 */
[----:B------:R-:W-:Y:S05]  /*9580*/  BRA `(.L_x_20222) ;  /* 0x0000090000007947 */ /* 0x000fea0003800000 */
.L_x_20238:
[----:B0-----:R-:W-:Y:S01]  /*9590*/  HADD2.F32 R5, -RZ, R24.H0_H0 ;  /* 0x20000018ff057230 */ /* 0x001fe20000004100 */
        /* <DEDUP_REMOVED lines=12> */
.L_x_20242:
[----:B------:R-:W-:Y:S01]  /*9660*/  IMAD.MOV.U32 R0, RZ, RZ, 0x7f ;  /* 0x0000007fff007424 */ /* 0x000fe200078e00ff */
[----:B------:R-:W-:-:S04]  /*9670*/  ISETP.GT.U32.AND P0, PT, R3, 0x7f800000, PT ;  /* 0x7f8000000300780c */ /* 0x000fc80003f04070 */
[----:B------:R-:W-:-:S04]  /*9680*/  SEL R0, R0, 0x7c, P0 ;  /* 0x0000007c00007807 */ /* 0x000fc80000000000 */
.L_x_20243:
[----:B------:R-:W-:Y:S05]  /*9690*/  BSYNC B0 ;  /* 0x0000000000007941 */ /* 0x000fea0003800000 */
.L_x_20241:
[----:B------:R-:W-:Y:S01]  /*96a0*/  LOP3.LUT R3, R5, 0x80000000, RZ, 0xc0, !PT ;  /* 0x8000000005037812 */ /* 0x000fe200078ec0ff */
[----:B------:R-:W-:-:S03]  /*96b0*/  IMAD.MOV.U32 R23, RZ, RZ, R25 ;  /* 0x000000ffff177224 */ /* 0x000fc600078e0019 */
[----:B------:R-:W-:-:S04]  /*96c0*/  SHF.R.U32.HI R3, RZ, 0x18, R3 ;  /* 0x00000018ff037819 */ /* 0x000fc80000011603 */
[----:B------:R-:W-:-:S05]  /*96d0*/  LOP3.LUT R3, R0, R3, RZ, 0xfc, !PT ;  /* 0x0000000300037212 */ /* 0x000fca00078efcff */
[----:B------:R0:W-:Y:S01]  /*96e0*/  STG.E.U8 [R8.64], R3 ;  /* 0x0000000308007986 */ /* 0x0001e2000c101124 */
[----:B------:R-:W-:Y:S05]  /*96f0*/  BRA `(.L_x_20222) ;  /* 0x0000079000007947 */ /* 0x000fea0003800000 */
.L_x_20237:
[----:B------:R-:W-:Y:S01]  /*9700*/  HADD2.F32 R0, -RZ, R24.H0_H0 ;  /* 0x20000018ff007230 */ /* 0x000fe20000004100 */
[----:B------:R-:W-:-:S04]  /*9710*/  IMAD.MOV.U32 R23, RZ, RZ, R25 ;  /* 0x000000ffff177224 */ /* 0x000fc800078e0019 */
[----:B------:R-:W-:-:S05]  /*9720*/  F2FP.BF16.PACK_AB R0, RZ, R0 ;  /* 0x00000000ff00723e */ /* 0x000fca00000010ff */
[----:B------:R1:W-:Y:S01]  /*9730*/  STG.E.U16 [R8.64], R0 ;  /* 0x0000000008007986 */ /* 0x0003e2000c101524 */
[----:B------:R-:W-:Y:S05]  /*9740*/  BRA `(.L_x_20222) ;  /* 0x0000074000007947 */ /* 0x000fea0003800000 */
.L_x_20234:
        /* <DEDUP_REMOVED lines=10> */
[----:B------:R-:W1:Y:S02]  /*97f0*/  F2I.FTZ.U32.TRUNC.NTZ R3, R3 ;  /* 0x0000000300037305 */ /* 0x000e64000021f000 */
[----:B-1----:R1:W-:Y:S01]  /*9800*/  STG.E.U16 [R8.64], R3 ;  /* 0x0000000308007986 */ /* 0x0023e2000c101524 */
[----:B------:R-:W-:Y:S05]  /*9810*/  BRA `(.L_x_20222) ;  /* 0x0000067000007947 */ /* 0x000fea0003800000 */
.L_x_20246:
[----:B0-----:R-:W-:Y:S01]  /*9820*/  HADD2.F32 R5, -RZ, R24.H0_H0 ;  /* 0x20000018ff057230 */ /* 0x001fe20000004100 */
        /* <DEDUP_REMOVED lines=16> */
.L_x_20249:
[----:B------:R-:W-:-:S04]  /*9930*/  LOP3.LUT R3, R5, 0x80000000, RZ, 0xc0, !PT ;  /* 0x8000000005037812 */ /* 0x000fc800078ec0ff */
[----:B------:R-:W-:-:S04]  /*9940*/  SHF.R.U32.HI R3, RZ, 0x18, R3 ;  /* 0x00000018ff037819 */ /* 0x000fc80000011603 */
[----:B------:R-:W-:-:S04]  /*9950*/  LOP3.LUT R0, R0, R3, RZ, 0xfc, !PT ;  /* 0x0000000300007212 */ /* 0x000fc800078efcff */
[----:B------:R-:W-:Y:S02]  /*9960*/  PRMT R4, R0, 0x7610, R4 ;  /* 0x0000761000047816 */ /* 0x000fe40000000004 */
.L_x_20248:
[----:B------:R-:W-:Y:S05]  /*9970*/  BSYNC B0 ;  /* 0x0000000000007941 */ /* 0x000fea0003800000 */
.L_x_20247:
[----:B------:R0:W-:Y:S01]  /*9980*/  STG.E.U8 [R8.64], R4 ;  /* 0x0000000408007986 */ /* 0x0001e2000c101124 */
[----:B------:R-:W-:Y:S01]  /*9990*/  IMAD.MOV.U32 R23, RZ, RZ, R25 ;  /* 0x000000ffff177224 */ /* 0x000fe200078e0019 */
[----:B------:R-:W-:Y:S05]  /*99a0*/  BRA `(.L_x_20222) ;  /* 0x000004e000007947 */ /* 0x000fea0003800000 */
.L_x_20245:
        /* <DEDUP_REMOVED lines=17> */
.L_x_20252:
[----:B------:R-:W-:-:S04]  /*9ac0*/  LOP3.LUT R3, R5, 0x80000000, RZ, 0xc0, !PT ;  /* 0x8000000005037812 */ /* 0x000fc800078ec0ff */
[----:B------:R-:W-:-:S04]  /*9ad0*/  SHF.R.U32.HI R3, RZ, 0x18, R3 ;  /* 0x00000018ff037819 */ /* 0x000fc80000011603 */
[----:B------:R-:W-:-:S04]  /*9ae0*/  LOP3.LUT R0, R0, R3, RZ, 0xfc, !PT ;  /* 0x0000000300007212 */ /* 0x000fc800078efcff */
[----:B------:R-:W-:Y:S02]  /*9af0*/  PRMT R4, R0, 0x7610, R4 ;  /* 0x0000761000047816 */ /* 0x000fe40000000004 */
.L_x_20251:
[----:B------:R-:W-:Y:S05]  /*9b00*/  BSYNC B0 ;  /* 0x0000000000007941 */ /* 0x000fea0003800000 */
.L_x_20250:
[----:B------:R0:W-:Y:S01]  /*9b10*/  STG.E.U8 [R8.64], R4 ;  /* 0x0000000408007986 */ /* 0x0001e2000c101124 */
[----:B------:R-:W-:Y:S01]  /*9b20*/  IMAD.MOV.U32 R23, RZ, RZ, R25 ;  /* 0x000000ffff177224 */ /* 0x000fe200078e0019 */
[----:B------:R-:W-:Y:S05]  /*9b30*/  BRA `(.L_x_20222) ;  /* 0x0000035000007947 */ /* 0x000fea0003800000 */
.L_x_20244:
        /* <DEDUP_REMOVED lines=23> */
.L_x_20227:
[----:B------:R-:W-:Y:S01]  /*9cb0*/  MOV R14, 0x0 ;  /* 0x00000000000e7802 */ /* 0x000fe20000000f00 */
[----:B0-----:R-:W-:Y:S02]  /*9cc0*/  IMAD.MOV.U32 R4, RZ, RZ, c[0x4][0x188] ;  /* 0x01006200ff047624 */ /* 0x001fe400078e00ff */
        /* <DEDUP_REMOVED lines=19> */
.L_x_20254:
[----:B0-----:R-:W-:Y:S01]  /*9e00*/  HADD2.F32 R4, -RZ, R24.H0_H0 ;  /* 0x20000018ff047230 */ /* 0x001fe20000004100 */
[----:B------:R-:W-:-:S05]  /*9e10*/  IMAD.MOV.U32 R23, RZ, RZ, R25 ;  /* 0x000000ffff177224 */ /* 0x000fca00078e0019 */
[----:B------:R-:W0:Y:S02]  /*9e20*/  F2I.U64.TRUNC R4, R4 ;  /* 0x0000000400047311 */ /* 0x000e24000020d800 */
[----:B0-----:R0:W-:Y:S01]  /*9e30*/  STG.E.64 [R8.64], R4 ;  /* 0x0000000408007986 */ /* 0x0011e2000c101b24 */
[----:B------:R-:W-:Y:S05]  /*9e40*/  BRA `(.L_x_20222) ;  /* 0x0000004000007947 */ /* 0x000fea0003800000 */
.L_x_20253:
[----:B------:R-:W-:Y:S01]  /*9e50*/  HADD2.F32 R24, -RZ, R24.H0_H0 ;  /* 0x20000018ff187230 */ /* 0x000fe20000004100 */
[----:B------:R-:W-:-:S03]  /*9e60*/  IMAD.MOV.U32 R23, RZ, RZ, R25 ;  /* 0x000000ffff177224 */ /* 0x000fc600078e0019 */
[----:B------:R-:W1:Y:S02]  /*9e70*/  F2I.FTZ.U32.TRUNC.NTZ R3, R24 ;  /* 0x0000001800037305 */ /* 0x000e64000021f000 */
[----:B-1----:R1:W-:Y:S02]  /*9e80*/  STG.E [R8.64], R3 ;  /* 0x0000000308007986 */ /* 0x0023e4000c101924 */
.L_x_20222:
[----:B------:R-:W-:Y:S05]  /*9e90*/  BSYNC B6 ;  /* 0x0000000000067941 */ /* 0x000fea0003800000 */
.L_x_20221:
[----:B------:R-:W-:Y:S01]  /*9ea0*/  ISETP.GE.AND P0, PT, R23, R16, PT ;  /* 0x000000101700720c */ /* 0x000fe20003f06270 */
[----:B------:R-:W-:-:S12]  /*9eb0*/  BSSY B6, `(.L_x_20255) ;  /* 0x00001fe000067945 */ /* 0x000fd80003800000 */
[----:B------:R-:W-:Y:S05]  /*9ec0*/  @P0 BRA `(.L_x_20256) ;  /* 0x00001fc000000947 */ /* 0x000fea0003800000 */
[----:B-1----:R-:W-:Y:S01]  /*9ed0*/  IMAD R0, R2, 0x200, R23 ;  /* 0x0000020002007824 */ /* 0x002fe200078e0217 */
        /* <DEDUP_REMOVED lines=19> */
.L_x_20260:
[----:B------:R-:W-:-:S06]  /*a010*/  HADD2.F32 R5, -RZ, R22.H0_H0 ;  /* 0x20000016ff057230 */ /* 0x000fcc0000004100 */
[----:B------:R-:W0:Y:S02]  /*a020*/  F2I.S64.TRUNC R4, R5 ;  /* 0x0000000500047311 */ /* 0x000e24000020d900 */
[----:B0-----:R0:W-:Y:S01]  /*a030*/  STG.E.U8 [R8.64], R4 ;  /* 0x0000000408007986 */ /* 0x0011e2000c101124 */
[----:B------:R-:W-:Y:S05]  /*a040*/  BRA `(.L_x_20262) ;  /* 0x00000e4000007947 */ /* 0x000fea0003800000 */
.L_x_20259:
        /* <DEDUP_REMOVED lines=10> */
.L_x_20264:
[----:B------:R-:W-:-:S04]  /*a0f0*/  HADD2.F32 R22, -RZ, R22.H0_H0 ;  /* 0x20000016ff167230 */ /* 0x000fc80000004100 */
[----:B------:R-:W0:Y:S02]  /*a100*/  F2I.FTZ.TRUNC.NTZ R3, R22 ;  /* 0x0000001600037305 */ /* 0x000e24000021f100 */
[----:B0-----:R0:W-:Y:S01]  /*a110*/  STG.E [R8.64], R3 ;  /* 0x0000000308007986 */ /* 0x0011e2000c101924 */
[----:B------:R-:W-:Y:S05]  /*a120*/  BRA `(.L_x_20262) ;  /* 0x00000d6000007947 */ /* 0x000fea0003800000 */
.L_x_20263:
[----:B------:R-:W-:-:S04]  /*a130*/  HADD2.F32 R22, -RZ, R22.H0_H0 ;  /* 0x20000016ff167230 */ /* 0x000fc80000004100 */
[----:B------:R-:W0:Y:S02]  /*a140*/  F2I.FTZ.TRUNC.NTZ R3, R22 ;  /* 0x0000001600037305 */ /* 0x000e24000021f100 */
[----:B0-----:R0:W-:Y:S01]  /*a150*/  STG.E.U16 [R8.64], R3 ;  /* 0x0000000308007986 */ /* 0x0011e2000c101524 */
[----:B------:R-:W-:Y:S05]  /*a160*/  BRA `(.L_x_20262) ;  /* 0x00000d2000007947 */ /* 0x000fea0003800000 */
.L_x_20258:
        /* <DEDUP_REMOVED lines=9> */
.L_x_20266:
[----:B------:R0:W-:Y:S01]  /*a200*/  STG.E.U16 [R8.64], R22 ;  /* 0x0000001608007986 */ /* 0x0001e2000c101524 */
[----:B------:R-:W-:Y:S05]  /*a210*/  BRA `(.L_x_20262) ;  /* 0x00000c7000007947 */ /* 0x000fea0003800000 */
.L_x_20265:
        /* <DEDUP_REMOVED lines=10> */
.L_x_20268:
[----:B------:R-:W-:-:S05]  /*a2c0*/  HADD2.F32 R0, -RZ, R22.H0_H0 ;  /* 0x20000016ff007230 */ /* 0x000fca0000004100 */
[----:B------:R-:W-:-:S04]  /*a2d0*/  F2FP.PACK_AB R0, RZ, R0 ;  /* 0x00000000ff00723e */ /* 0x000fc800000000ff */
[----:B------:R-:W-:-:S05]  /*a2e0*/  PRMT R0, R0, 0x5410, RZ ;  /* 0x0000541000007816 */ /* 0x000fca00000000ff */
[----:B------:R0:W-:Y:S01]  /*a2f0*/  STG.E [R8.64], R0 ;  /* 0x0000000008007986 */ /* 0x0001e2000c101924 */
[----:B------:R-:W-:Y:S05]  /*a300*/  BRA `(.L_x_20262) ;  /* 0x00000b8000007947 */ /* 0x000fea0003800000 */
.L_x_20267:
[----:B------:R-:W-:-:S05]  /*a310*/  HADD2.F32 R4, -RZ, R22.H0_H0 ;  /* 0x20000016ff047230 */ /* 0x000fca0000004100 */
[----:B------:R-:W-:-:S06]  /*a320*/  FMUL.FTZ R4, R4, 1 ;  /* 0x3f80000004047820 */ /* 0x000fcc0000410000 */
[----:B------:R-:W0:Y:S02]  /*a330*/  F2F.F64.F32 R4, R4 ;  /* 0x0000000400047310 */ /* 0x000e240000201800 */
[----:B0-----:R0:W-:Y:S01]  /*a340*/  STG.E.64 [R8.64], R4 ;  /* 0x0000000408007986 */ /* 0x0011e2000c101b24 */
[----:B------:R-:W-:Y:S05]  /*a350*/  BRA `(.L_x_20262) ;  /* 0x00000b3000007947 */ /* 0x000fea0003800000 */
.L_x_20257:
        /* <DEDUP_REMOVED lines=13> */
.L_x_20271:
[----:B------:R-:W-:Y:S01]  /*a430*/  HADD2.F32 R22, -RZ, R22.H0_H0 ;  /* 0x20000016ff167230 */ /* 0x000fe20000004100 */
[----:B------:R-:W-:-:S04]  /*a440*/  CS2R R6, SRZ ;  /* 0x0000000000067805 */ /* 0x000fc8000001ff00 */
[----:B------:R-:W-:-:S06]  /*a450*/  FMUL.FTZ R4, R22, 1 ;  /* 0x3f80000016047820 */ /* 0x000fcc0000410000 */
[----:B------:R-:W0:Y:S02]  /*a460*/  F2F.F64.F32 R4, R4 ;  /* 0x0000000400047310 */ /* 0x000e240000201800 */
[----:B0-----:R0:W-:Y:S01]  /*a470*/  STG.E.128 [R8.64], R4 ;  /* 0x0000000408007986 */ /* 0x0011e2000c101d24 */
[----:B------:R-:W-:Y:S05]  /*a480*/  BRA `(.L_x_20262) ;  /* 0x00000a0000007947 */ /* 0x000fea0003800000 */
.L_x_20270:
        /* <DEDUP_REMOVED lines=21> */
.L_x_20275:
[----:B------:R-:W-:Y:S05]  /*a5e0*/  BSYNC B0 ;  /* 0x0000000000007941 */ /* 0x000fea0003800000 */
.L_x_20274:
[----:B------:R-:W-:-:S05]  /*a5f0*/  LOP3.LUT R5, R0, R5, RZ, 0xfc, !PT ;  /* 0x0000000500057212 */ /* 0x000fca00078efcff */
[----:B------:R0:W-:Y:S01]  /*a600*/  STG.E.U8 [R8.64], R5 ;  /* 0x0000000508007986 */ /* 0x0001e2000c101124 */
[----:B------:R-:W-:Y:S05]  /*a610*/  BRA `(.L_x_20262) ;  /* 0x0000087000007947 */ /* 0x000fea0003800000 */
.L_x_20273:
        /* <DEDUP_REMOVED lines=13> */
.L_x_20277:
[----:B------:R-:W-:Y:S01]  /*a6f0*/  IMAD.MOV.U32 R0, RZ, RZ, 0x7f ;  /* 0x0000007fff007424 */ /* 0x000fe200078e00ff */
[----:B------:R-:W-:-:S04]  /*a700*/  ISETP.GT.U32.AND P0, PT, R3, 0x7f800000, PT ;  /* 0x7f8000000300780c */ /* 0x000fc80003f04070 */
[----:B------:R-:W-:-:S04]  /*a710*/  SEL R0, R0, 0x7c, P0 ;  /* 0x0000007c00007807 */ /* 0x000fc80000000000 */
.L_x_20278:
[----:B------:R-:W-:Y:S05]  /*a720*/  BSYNC B0 ;  /* 0x0000000000007941 */ /* 0x000fea0003800000 */
.L_x_20276:
[----:B------:R-:W-:-:S04]  /*a730*/  LOP3.LUT R3, R5, 0x80000000, RZ, 0xc0, !PT ;  /* 0x8000000005037812 */ /* 0x000fc800078ec0ff */
[----:B------:R-:W-:-:S04]  /*a740*/  SHF.R.U32.HI R3, RZ, 0x18, R3 ;  /* 0x00000018ff037819 */ /* 0x000fc80000011603 */
[----:B------:R-:W-:-:S05]  /*a750*/  LOP3.LUT R3, R0, R3, RZ, 0xfc, !PT ;  /* 0x0000000300037212 */ /* 0x000fca00078efcff */
[----:B------:R0:W-:Y:S01]  /*a760*/  STG.E.U8 [R8.64], R3 ;  /* 0x0000000308007986 */ /* 0x0001e2000c101124 */
[----:B------:R-:W-:Y:S05]  /*a770*/  BRA `(.L_x_20262) ;  /* 0x0000071000007947 */ /* 0x000fea0003800000 */
.L_x_20272:
[----:B------:R-:W-:-:S05]  /*a780*/  HADD2.F32 R0, -RZ, R22.H0_H0 ;  /* 0x20000016ff007230 */ /* 0x000fca0000004100 */
[----:B------:R-:W-:-:S05]  /*a790*/  F2FP.BF16.PACK_AB R0, RZ, R0 ;  /* 0x00000000ff00723e */ /* 0x000fca00000010ff */
[----:B------:R0:W-:Y:S01]  /*a7a0*/  STG.E.U16 [R8.64], R0 ;  /* 0x0000000008007986 */ /* 0x0001e2000c101524 */
[----:B------:R-:W-:Y:S05]  /*a7b0*/  BRA `(.L_x_20262) ;  /* 0x000006d000007947 */ /* 0x000fea0003800000 */
.L_x_20269:
        /* <DEDUP_REMOVED lines=12> */
.L_x_20281:
        /* <DEDUP_REMOVED lines=17> */
.L_x_20284:
[----:B------:R-:W-:-:S04]  /*a990*/  LOP3.LUT R3, R5, 0x80000000, RZ, 0xc0, !PT ;  /* 0x8000000005037812 */ /* 0x000fc800078ec0ff */
[----:B------:R-:W-:-:S04]  /*a9a0*/  SHF.R.U32.HI R3, RZ, 0x18, R3 ;  /* 0x00000018ff037819 */ /* 0x000fc80000011603 */
[----:B------:R-:W-:-:S04]  /*a9b0*/  LOP3.LUT R0, R0, R3, RZ, 0xfc, !PT ;  /* 0x0000000300007212 */ /* 0x000fc800078efcff */
[----:B------:R-:W-:Y:S02]  /*a9c0*/  PRMT R4, R0, 0x7610, R4 ;  /* 0x0000761000047816 */ /* 0x000fe40000000004 */
.L_x_20283:
[----:B------:R-:W-:Y:S05]  /*a9d0*/  BSYNC B0 ;  /* 0x0000000000007941 */ /* 0x000fea0003800000 */
.L_x_20282:
[----:B------:R0:W-:Y:S01]  /*a9e0*/  STG.E.U8 [R8.64], R4 ;  /* 0x0000000408007986 */ /* 0x0001e2000c101124 */
[----:B------:R-:W-:Y:S05]  /*a9f0*/  BRA `(.L_x_20262) ;  /* 0x0000049000007947 */ /* 0x000fea0003800000 */
.L_x_20280:
        /* <DEDUP_REMOVED lines=17> */
.L_x_20287:
[----:B------:R-:W-:-:S04]  /*ab10*/  LOP3.LUT R3, R5, 0x80000000, RZ, 0xc0, !PT ;  /* 0x8000000005037812 */ /* 0x000fc800078ec0ff */
[----:B------:R-:W-:-:S04]  /*ab20*/  SHF.R.U32.HI R3, RZ, 0x18, R3 ;  /* 0x00000018ff037819 */ /* 0x000fc80000011603 */
[----:B------:R-:W-:-:S04]  /*ab30*/  LOP3.LUT R0, R0, R3, RZ, 0xfc, !PT ;  /* 0x0000000300007212 */ /* 0x000fc800078efcff */
[----:B------:R-:W-:Y:S02]  /*ab40*/  PRMT R4, R0, 0x7610, R4 ;  /* 0x0000761000047816 */ /* 0x000fe40000000004 */
.L_x_20286:
[----:B------:R-:W-:Y:S05]  /*ab50*/  BSYNC B0 ;  /* 0x0000000000007941 */ /* 0x000fea0003800000 */
.L_x_20285:
[----:B------:R0:W-:Y:S01]  /*ab60*/  STG.E.U8 [R8.64], R4 ;  /* 0x0000000408007986 */ /* 0x0001e2000c101124 */
[----:B------:R-:W-:Y:S05]  /*ab70*/  BRA `(.L_x_20262) ;  /* 0x0000031000007947 */ /* 0x000fea0003800000 */
.L_x_20279:
        /* <DEDUP_REMOVED lines=22> */
.L_x_20261:
        /* <DEDUP_REMOVED lines=20> */
.L_x_20289:
[----:B------:R-:W-:-:S06]  /*ae20*/  HADD2.F32 R4, -RZ, R22.H0_H0 ;  /* 0x20000016ff047230 */ /* 0x000fcc0000004100 */
[----:B------:R-:W0:Y:S02]  /*ae30*/  F2I.U64.TRUNC R4, R4 ;  /* 0x0000000400047311 */ /* 0x000e24000020d800 */
[----:B0-----:R0:W-:Y:S01]  /*ae40*/  STG.E.64 [R8.64], R4 ;  /* 0x0000000408007986 */ /* 0x0011e2000c101b24 */
[----:B------:R-:W-:Y:S05]  /*ae50*/  BRA `(.L_x_20262) ;  /* 0x0000003000007947 */ /* 0x000fea0003800000 */
.L_x_20288:
[----:B------:R-:W-:-:S04]  /*ae60*/  HADD2.F32 R22, -RZ, R22.H0_H0 ;  /* 0x20000016ff167230 */ /* 0x000fc80000004100 */
[----:B------:R-:W0:Y:S02]  /*ae70*/  F2I.FTZ.U32.TRUNC.NTZ R3, R22 ;  /* 0x0000001600037305 */ /* 0x000e24000021f000 */
[----:B0-----:R0:W-:Y:S02]  /*ae80*/  STG.E [R8.64], R3 ;  /* 0x0000000308007986 */ /* 0x0011e4000c101924 */
.L_x_20262:
        /* <DEDUP_REMOVED lines=23> */
.L_x_20293:
[----:B------:R-:W-:-:S06]  /*b000*/  HADD2.F32 R5, -RZ, R18.H0_H0 ;  /* 0x20000012ff057230 */ /* 0x000fcc0000004100 */
[----:B------:R-:W0:Y:S02]  /*b010*/  F2I.S64.TRUNC R4, R5 ;  /* 0x0000000500047311 */ /* 0x000e24000020d900 */
[----:B0-----:R0:W-:Y:S01]  /*b020*/  STG.E.U8 [R8.64], R4 ;  /* 0x0000000408007986 */ /* 0x0011e2000c101124 */
[----:B------:R-:W-:Y:S05]  /*b030*/  BRA `(.L_x_20295) ;  /* 0x00000e4000007947 */ /* 0x000fea0003800000 */
.L_x_20292:
        /* <DEDUP_REMOVED lines=10> */
.L_x_20297:
[----:B------:R-:W-:-:S04]  /*b0e0*/  HADD2.F32 R18, -RZ, R18.H0_H0 ;  /* 0x20000012ff127230 */ /* 0x000fc80000004100 */
[----:B------:R-:W0:Y:S02]  /*b0f0*/  F2I.FTZ.TRUNC.NTZ R3, R18 ;  /* 0x0000001200037305 */ /* 0x000e24000021f100 */
[----:B0-----:R0:W-:Y:S01]  /*b100*/  STG.E [R8.64], R3 ;  /* 0x0000000308007986 */ /* 0x0011e2000c101924 */
[----:B------:R-:W-:Y:S05]  /*b110*/  BRA `(.L_x_20295) ;  /* 0x00000d6000007947 */ /* 0x000fea0003800000 */
.L_x_20296:
[----:B------:R-:W-:-:S04]  /*b120*/  HADD2.F32 R18, -RZ, R18.H0_H0 ;  /* 0x20000012ff127230 */ /* 0x000fc80000004100 */
[----:B------:R-:W0:Y:S02]  /*b130*/  F2I.FTZ.TRUNC.NTZ R3, R18 ;  /* 0x0000001200037305 */ /* 0x000e24000021f100 */
[----:B0-----:R0:W-:Y:S01]  /*b140*/  STG.E.U16 [R8.64], R3 ;  /* 0x0000000308007986 */ /* 0x0011e2000c101524 */
[----:B------:R-:W-:Y:S05]  /*b150*/  BRA `(.L_x_20295) ;  /* 0x00000d2000007947 */ /* 0x000fea0003800000 */
.L_x_20291:
        /* <DEDUP_REMOVED lines=9> */
.L_x_20299:
[----:B------:R0:W-:Y:S01]  /*b1f0*/  STG.E.U16 [R8.64], R18 ;  /* 0x0000001208007986 */ /* 0x0001e2000c101524 */
[----:B------:R-:W-:Y:S05]  /*b200*/  BRA `(.L_x_20295) ;  /* 0x00000c7000007947 */ /* 0x000fea0003800000 */
.L_x_20298:
        /* <DEDUP_REMOVED lines=10> */
.L_x_20301:
[----:B------:R-:W-:-:S05]  /*b2b0*/  HADD2.F32 R0, -RZ, R18.H0_H0 ;  /* 0x20000012ff007230 */ /* 0x000fca0000004100 */
[----:B------:R-:W-:-:S04]  /*b2c0*/  F2FP.PACK_AB R0, RZ, R0 ;  /* 0x00000000ff00723e */ /* 0x000fc800000000ff */
[----:B------:R-:W-:-:S05]  /*b2d0*/  PRMT R0, R0, 0x5410, RZ ;  /* 0x0000541000007816 */ /* 0x000fca00000000ff */
[----:B------:R0:W-:Y:S01]  /*b2e0*/  STG.E [R8.64], R0 ;  /* 0x0000000008007986 */ /* 0x0001e2000c101924 */
[----:B------:R-:W-:Y:S05]  /*b2f0*/  BRA `(.L_x_20295) ;  /* 0x00000b8000007947 */ /* 0x000fea0003800000 */
.L_x_20300:
[----:B------:R-:W-:-:S05]  /*b300*/  HADD2.F32 R4, -RZ, R18.H0_H0 ;  /* 0x20000012ff047230 */ /* 0x000fca0000004100 */
[----:B------:R-:W-:-:S06]  /*b310*/  FMUL.FTZ R4, R4, 1 ;  /* 0x3f80000004047820 */ /* 0x000fcc0000410000 */
[----:B------:R-:W0:Y:S02]  /*b320*/  F2F.F64.F32 R4, R4 ;  /* 0x0000000400047310 */ /* 0x000e240000201800 */
[----:B0-----:R0:W-:Y:S01]  /*b330*/  STG.E.64 [R8.64], R4 ;  /* 0x0000000408007986 */ /* 0x0011e2000c101b24 */
[----:B------:R-:W-:Y:S05]  /*b340*/  BRA `(.L_x_20295) ;  /* 0x00000b3000007947 */ /* 0x000fea0003800000 */
.L_x_20290:
        /* <DEDUP_REMOVED lines=13> */
.L_x_20304:
[----:B------:R-:W-:Y:S01]  /*b420*/  HADD2.F32 R18, -RZ, R18.H0_H0 ;  /* 0x20000012ff127230 */ /* 0x000fe20000004100 */
[----:B------:R-:W-:-:S04]  /*b430*/  CS2R R6, SRZ ;  /* 0x0000000000067805 */ /* 0x000fc8000001ff00 */
[----:B------:R-:W-:-:S06]  /*b440*/  FMUL.FTZ R4, R18, 1 ;  /* 0x3f80000012047820 */ /* 0x000fcc0000410000 */
[----:B------:R-:W0:Y:S02]  /*b450*/  F2F.F64.F32 R4, R4 ;  /* 0x0000000400047310 */ /* 0x000e240000201800 */
[----:B0-----:R0:W-:Y:S01]  /*b460*/  STG.E.128 [R8.64], R4 ;  /* 0x0000000408007986 */ /* 0x0011e2000c101d24 */
[----:B------:R-:W-:Y:S05]  /*b470*/  BRA `(.L_x_20295) ;  /* 0x00000a0000007947 */ /* 0x000fea0003800000 */
.L_x_20303:
        /* <DEDUP_REMOVED lines=21> */
.L_x_20308:
[----:B------:R-:W-:Y:S05]  /*b5d0*/  BSYNC B0 ;  /* 0x0000000000007941 */ /* 0x000fea0003800000 */
.L_x_20307:
[----:B------:R-:W-:-:S05]  /*b5e0*/  LOP3.LUT R5, R0, R5, RZ, 0xfc, !PT ;  /* 0x0000000500057212 */ /* 0x000fca00078efcff */
[----:B------:R0:W-:Y:S01]  /*b5f0*/  STG.E.U8 [R8.64], R5 ;  /* 0x0000000508007986 */ /* 0x0001e2000c101124 */
[----:B------:R-:W-:Y:S05]  /*b600*/  BRA `(.L_x_20295) ;  /* 0x0000087000007947 */ /* 0x000fea0003800000 */
.L_x_20306:
        /* <DEDUP_REMOVED lines=13> */
.L_x_20310:
[----:B------:R-:W-:Y:S01]  /*b6e0*/  IMAD.MOV.U32 R0, RZ, RZ, 0x7f ;  /* 0x0000007fff007424 */ /* 0x000fe200078e00ff */
[----:B------:R-:W-:-:S04]  /*b6f0*/  ISETP.GT.U32.AND P0, PT, R3, 0x7f800000, PT ;  /* 0x7f8000000300780c */ /* 0x000fc80003f04070 */
[----:B------:R-:W-:-:S04]  /*b700*/  SEL R0, R0, 0x7c, P0 ;  /* 0x0000007c00007807 */ /* 0x000fc80000000000 */
.L_x_20311:
[----:B------:R-:W-:Y:S05]  /*b710*/  BSYNC B0 ;  /* 0x0000000000007941 */ /* 0x000fea0003800000 */
.L_x_20309:
[----:B------:R-:W-:-:S04]  /*b720*/  LOP3.LUT R3, R5, 0x80000000, RZ, 0xc0, !PT ;  /* 0x8000000005037812 */ /* 0x000fc800078ec0ff */
[----:B------:R-:W-:-:S04]  /*b730*/  SHF.R.U32.HI R3, RZ, 0x18, R3 ;  /* 0x00000018ff037819 */ /* 0x000fc80000011603 */
[----:B------:R-:W-:-:S05]  /*b740*/  LOP3.LUT R3, R0, R3, RZ, 0xfc, !PT ;  /* 0x0000000300037212 */ /* 0x000fca00078efcff */
[----:B------:R0:W-:Y:S01]  /*b750*/  STG.E.U8 [R8.64], R3 ;  /* 0x0000000308007986 */ /* 0x0001e2000c101124 */
[----:B------:R-:W-:Y:S05]  /*b760*/  BRA `(.L_x_20295) ;  /* 0x0000071000007947 */ /* 0x000fea0003800000 */
.L_x_20305:
[----:B------:R-:W-:-:S05]  /*b770*/  HADD2.F32 R0, -RZ, R18.H0_H0 ;  /* 0x20000012ff007230 */ /* 0x000fca0000004100 */
[----:B------:R-:W-:-:S05]  /*b780*/  F2FP.BF16.PACK_AB R0, RZ, R0 ;  /* 0x00000000ff00723e */ /* 0x000fca00000010ff */
[----:B------:R0:W-:Y:S01]  /*b790*/  STG.E.U16 [R8.64], R0 ;  /* 0x0000000008007986 */ /* 0x0001e2000c101524 */
[----:B------:R-:W-:Y:S05]  /*b7a0*/  BRA `(.L_x_20295) ;  /* 0x000006d000007947 */ /* 0x000fea0003800000 */
.L_x_20302:
        /* <DEDUP_REMOVED lines=12> */
.L_x_20314:
        /* <DEDUP_REMOVED lines=17> */
.L_x_20317:
[----:B------:R-:W-:-:S04]  /*b980*/  LOP3.LUT R3, R5, 0x80000000, RZ, 0xc0, !PT ;  /* 0x8000000005037812 */ /* 0x000fc800078ec0ff */
[----:B------:R-:W-:-:S04]  /*b990*/  SHF.R.U32.HI R3, RZ, 0x18, R3 ;  /* 0x00000018ff037819 */ /* 0x000fc80000011603 */
[----:B------:R-:W-:-:S04]  /*b9a0*/  LOP3.LUT R0, R0, R3, RZ, 0xfc, !PT ;  /* 0x0000000300007212 */ /* 0x000fc800078efcff */
[----:B------:R-:W-:Y:S02]  /*b9b0*/  PRMT R4, R0, 0x7610, R4 ;  /* 0x0000761000047816 */ /* 0x000fe40000000004 */
.L_x_20316:
[----:B------:R-:W-:Y:S05]  /*b9c0*/  BSYNC B0 ;  /* 0x0000000000007941 */ /* 0x000fea0003800000 */
.L_x_20315:
[----:B------:R0:W-:Y:S01]  /*b9d0*/  STG.E.U8 [R8.64], R4 ;  /* 0x0000000408007986 */ /* 0x0001e2000c101124 */
[----:B------:R-:W-:Y:S05]  /*b9e0*/  BRA `(.L_x_20295) ;  /* 0x0000049000007947 */ /* 0x000fea0003800000 */
.L_x_20313:
        /* <DEDUP_REMOVED lines=17> */
.L_x_20320:
[----:B------:R-:W-:-:S04]  /*bb00*/  LOP3.LUT R3, R5, 0x80000000, RZ, 0xc0, !PT ;  /* 0x8000000005037812 */ /* 0x000fc800078ec0ff */
[----:B------:R-:W-:-:S04]  /*bb10*/  SHF.R.U32.HI R3, RZ, 0x18, R3 ;  /* 0x00000018ff037819 */ /* 0x000fc80000011603 */
[----:B------:R-:W-:-:S04]  /*bb20*/  LOP3.LUT R0, R0, R3, RZ, 0xfc, !PT ;  /* 0x0000000300007212 */ /* 0x000fc800078efcff */
[----:B------:R-:W-:Y:S02]  /*bb30*/  PRMT R4, R0, 0x7610, R4 ;  /* 0x0000761000047816 */ /* 0x000fe40000000004 */
.L_x_20319:
[----:B------:R-:W-:Y:S05]  /*bb40*/  BSYNC B0 ;  /* 0x0000000000007941 */ /* 0x000fea0003800000 */
.L_x_20318:
[----:B------:R0:W-:Y:S01]  /*bb50*/  STG.E.U8 [R8.64], R4 ;  /* 0x0000000408007986 */ /* 0x0001e2000c101124 */
[----:B------:R-:W-:Y:S05]  /*bb60*/  BRA `(.L_x_20295) ;  /* 0x0000031000007947 */ /* 0x000fea0003800000 */
.L_x_20312:
        /* <DEDUP_REMOVED lines=22> */
.L_x_20294:
        /* <DEDUP_REMOVED lines=20> */
.L_x_20322:
[----:B------:R-:W-:-:S06]  /*be10*/  HADD2.F32 R4, -RZ, R18.H0_H0 ;  /* 0x20000012ff047230 */ /* 0x000fcc0000004100 */
[----:B------:R-:W0:Y:S02]  /*be20*/  F2I.U64.TRUNC R4, R4 ;  /* 0x0000000400047311 */ /* 0x000e24000020d800 */
[----:B0-----:R0:W-:Y:S01]  /*be30*/  STG.E.64 [R8.64], R4 ;  /* 0x0000000408007986 */ /* 0x0011e2000c101b24 */
[----:B------:R-:W-:Y:S05]  /*be40*/  BRA `(.L_x_20295) ;  /* 0x0000003000007947 */ /* 0x000fea0003800000 */
.L_x_20321:
[----:B------:R-:W-:-:S04]  /*be50*/  HADD2.F32 R18, -RZ, R18.H0_H0 ;  /* 0x20000012ff127230 */ /* 0x000fc80000004100 */
[----:B------:R-:W0:Y:S02]  /*be60*/  F2I.FTZ.U32.TRUNC.NTZ R3, R18 ;  /* 0x0000001200037305 */ /* 0x000e24000021f000 */
[----:B0-----:R0:W-:Y:S02]  /*be70*/  STG.E [R8.64], R3 ;  /* 0x0000000308007986 */ /* 0x0011e4000c101924 */
.L_x_20295:
[----:B------:R-:W-:Y:S02]  /*be80*/  IADD3 R23, R23, 0x80, RZ ;  /* 0x0000008017177810 */ /* 0x000fe40007ffe0ff */
.L_x_20256:
[----:B------:R-:W-:Y:S05]  /*be90*/  BSYNC B6 ;  /* 0x0000000000067941 */ /* 0x000fea0003800000 */
.L_x_20255:
        /* <DEDUP_REMOVED lines=21> */
.L_x_20326:
[----:B------:R-:W-:-:S06]  /*bff0*/  HADD2.F32 R5, -RZ, R17.H0_H0 ;  /* 0x20000011ff057230 */ /* 0x000fcc0000004100 */
[----:B------:R-:W0:Y:S02]  /*c000*/  F2I.S64.TRUNC R4, R5 ;  /* 0x0000000500047311 */ /* 0x000e24000020d900 */
[----:B0-----:R-:W-:Y:S01]  /*c010*/  STG.E.U8 [R2.64], R4 ;  /* 0x0000000402007986 */ /* 0x001fe2000c101124 */
[----:B------:R-:W-:Y:S05]  /*c020*/  EXIT ;  /* 0x000000000000794d */ /* 0x000fea0003800000 */
.L_x_20325:
        /* <DEDUP_REMOVED lines=10> */
.L_x_20329:
[----:B------:R-:W-:-:S06]  /*c0d0*/  HADD2.F32 R17, -RZ, R17.H0_H0 ;  /* 0x20000011ff117230 */ /* 0x000fcc0000004100 */
[----:B------:R-:W0:Y:S02]  /*c0e0*/  F2I.FTZ.TRUNC.NTZ R17, R17 ;  /* 0x0000001100117305 */ /* 0x000e24000021f100 */
[----:B0-----:R-:W-:Y:S01]  /*c0f0*/  STG.E [R2.64], R17 ;  /* 0x0000001102007986 */ /* 0x001fe2000c101924 */
[----:B------:R-:W-:Y:S05]  /*c100*/  EXIT ;  /* 0x000000000000794d */ /* 0x000fea0003800000 */
.L_x_20328:
[----:B------:R-:W-:-:S06]  /*c110*/  HADD2.F32 R17, -RZ, R17.H0_H0 ;  /* 0x20000011ff117230 */ /* 0x000fcc0000004100 */
[----:B------:R-:W0:Y:S02]  /*c120*/  F2I.FTZ.TRUNC.NTZ R17, R17 ;  /* 0x0000001100117305 */ /* 0x000e24000021f100 */
[----:B0-----:R-:W-:Y:S01]  /*c130*/  STG.E.U16 [R2.64], R17 ;  /* 0x0000001102007986 */ /* 0x001fe2000c101524 */
[----:B------:R-:W-:Y:S05]  /*c140*/  EXIT ;  /* 0x000000000000794d */ /* 0x000fea0003800000 */
.L_x_20324:
        /* <DEDUP_REMOVED lines=9> */
.L_x_20331:
[----:B------:R-:W-:Y:S01]  /*c1e0*/  STG.E.U16 [R2.64], R17 ;  /* 0x0000001102007986 */ /* 0x000fe2000c101524 */
[----:B------:R-:W-:Y:S05]  /*c1f0*/  EXIT ;  /* 0x000000000000794d */ /* 0x000fea0003800000 */
.L_x_20330:
        /* <DEDUP_REMOVED lines=10> */
.L_x_20333:
[----:B------:R-:W-:-:S05]  /*c2a0*/  HADD2.F32 R0, -RZ, R17.H0_H0 ;  /* 0x20000011ff007230 */ /* 0x000fca0000004100 */
[----:B------:R-:W-:-:S04]  /*c2b0*/  F2FP.PACK_AB R0, RZ, R0 ;  /* 0x00000000ff00723e */ /* 0x000fc800000000ff */
[----:B------:R-:W-:-:S05]  /*c2c0*/  PRMT R0, R0, 0x5410, RZ ;  /* 0x0000541000007816 */ /* 0x000fca00000000ff */
[----:B------:R-:W-:Y:S01]  /*c2d0*/  STG.E [R2.64], R0 ;  /* 0x0000000002007986 */ /* 0x000fe2000c101924 */
[----:B------:R-:W-:Y:S05]  /*c2e0*/  EXIT ;  /* 0x000000000000794d */ /* 0x000fea0003800000 */
.L_x_20332:
[----:B------:R-:W-:-:S05]  /*c2f0*/  HADD2.F32 R4, -RZ, R17.H0_H0 ;  /* 0x20000011ff047230 */ /* 0x000fca0000004100 */
[----:B------:R-:W-:-:S06]  /*c300*/  FMUL.FTZ R4, R4, 1 ;  /* 0x3f80000004047820 */ /* 0x000fcc0000410000 */
[----:B------:R-:W0:Y:S02]  /*c310*/  F2F.F64.F32 R4, R4 ;  /* 0x0000000400047310 */ /* 0x000e240000201800 */
[----:B0-----:R-:W-:Y:S01]  /*c320*/  STG.E.64 [R2.64], R4 ;  /* 0x0000000402007986 */ /* 0x001fe2000c101b24 */
[----:B------:R-:W-:Y:S05]  /*c330*/  EXIT ;  /* 0x000000000000794d */ /* 0x000fea0003800000 */
.L_x_20323:
        /* <DEDUP_REMOVED lines=13> */
.L_x_20336:
[----:B------:R-:W-:Y:S01]  /*c410*/  HADD2.F32 R17, -RZ, R17.H0_H0 ;  /* 0x20000011ff117230 */ /* 0x000fe20000004100 */
[----:B------:R-:W-:-:S04]  /*c420*/  CS2R R6, SRZ ;  /* 0x0000000000067805 */ /* 0x000fc8000001ff00 */
[----:B------:R-:W-:-:S06]  /*c430*/  FMUL.FTZ R4, R17, 1 ;  /* 0x3f80000011047820 */ /* 0x000fcc0000410000 */
[----:B------:R-:W0:Y:S02]  /*c440*/  F2F.F64.F32 R4, R4 ;  /* 0x0000000400047310 */ /* 0x000e240000201800 */
[----:B0-----:R-:W-:Y:S01]  /*c450*/  STG.E.128 [R2.64], R4 ;  /* 0x0000000402007986 */ /* 0x001fe2000c101d24 */
[----:B------:R-:W-:Y:S05]  /*c460*/  EXIT ;  /* 0x000000000000794d */ /* 0x000fea0003800000 */
.L_x_20335:
        /* <DEDUP_REMOVED lines=21> */
.L_x_20340:
[----:B------:R-:W-:Y:S05]  /*c5c0*/  BSYNC B0 ;  /* 0x0000000000007941 */ /* 0x000fea0003800000 */
.L_x_20339:
[----:B------:R-:W-:-:S05]  /*c5d0*/  LOP3.LUT R5, R0, R5, RZ, 0xfc, !PT ;  /* 0x0000000500057212 */ /* 0x000fca00078efcff */
[----:B------:R-:W-:Y:S01]  /*c5e0*/  STG.E.U8 [R2.64], R5 ;  /* 0x0000000502007986 */ /* 0x000fe2000c101124 */
[----:B------:R-:W-:Y:S05]  /*c5f0*/  EXIT ;  /* 0x000000000000794d */ /* 0x000fea0003800000 */
.L_x_20338:
        /* <DEDUP_REMOVED lines=13> */
.L_x_20342:
[----:B------:R-:W-:Y:S01]  /*c6d0*/  IMAD.MOV.U32 R0, RZ, RZ, 0x7f ;  /* 0x0000007fff007424 */ /* 0x000fe200078e00ff */
[----:B------:R-:W-:-:S04]  /*c6e0*/  ISETP.GT.U32.AND P0, PT, R4, 0x7f800000, PT ;  /* 0x7f8000000400780c */ /* 0x000fc80003f04070 */
[----:B------:R-:W-:-:S04]  /*c6f0*/  SEL R0, R0, 0x7c, P0 ;  /* 0x0000007c00007807 */ /* 0x000fc80000000000 */
.L_x_20343:
[----:B------:R-:W-:Y:S05]  /*c700*/  BSYNC B0 ;  /* 0x0000000000007941 */ /* 0x000fea0003800000 */
.L_x_20341:
[----:B------:R-:W-:-:S04]  /*c710*/  LOP3.LUT R4, R17, 0x80000000, RZ, 0xc0, !PT ;  /* 0x8000000011047812 */ /* 0x000fc800078ec0ff */
[----:B------:R-:W-:-:S04]  /*c720*/  SHF.R.U32.HI R5, RZ, 0x18, R4 ;  /* 0x00000018ff057819 */ /* 0x000fc80000011604 */
[----:B------:R-:W-:-:S05]  /*c730*/  LOP3.LUT R5, R0, R5, RZ, 0xfc, !PT ;  /* 0x0000000500057212 */ /* 0x000fca00078efcff */
[----:B------:R-:W-:Y:S01]  /*c740*/  STG.E.U8 [R2.64], R5 ;  /* 0x0000000502007986 */ /* 0x000fe2000c101124 */
[----:B------:R-:W-:Y:S05]  /*c750*/  EXIT ;  /* 0x000000000000794d */ /* 0x000fea0003800000 */
.L_x_20337:
[----:B------:R-:W-:-:S05]  /*c760*/  HADD2.F32 R0, -RZ, R17.H0_H0 ;  /* 0x20000011ff007230 */ /* 0x000fca0000004100 */
[----:B------:R-:W-:-:S05]  /*c770*/  F2FP.BF16.PACK_AB R0, RZ, R0 ;  /* 0x00000000ff00723e */ /* 0x000fca00000010ff */
[----:B------:R-:W-:Y:S01]  /*c780*/  STG.E.U16 [R2.64], R0 ;  /* 0x0000000002007986 */ /* 0x000fe2000c101524 */
[----:B------:R-:W-:Y:S05]  /*c790*/  EXIT ;  /* 0x000000000000794d */ /* 0x000fea0003800000 */
.L_x_20334:
        /* <DEDUP_REMOVED lines=12> */
.L_x_20346:
        /* <DEDUP_REMOVED lines=17> */
.L_x_20349:
[----:B------:R-:W-:-:S04]  /*c970*/  LOP3.LUT R0, R17, 0x80000000, RZ, 0xc0, !PT ;  /* 0x8000000011007812 */ /* 0x000fc800078ec0ff */
[----:B------:R-:W-:-:S04]  /*c980*/  SHF.R.U32.HI R5, RZ, 0x18, R0 ;  /* 0x00000018ff057819 */ /* 0x000fc80000011600 */
[----:B------:R-:W-:-:S04]  /*c990*/  LOP3.LUT R4, R4, R5, RZ, 0xfc, !PT ;  /* 0x0000000504047212 */ /* 0x000fc800078efcff */
[----:B------:R-:W-:Y:S02]  /*c9a0*/  PRMT R0, R4, 0x7610, R0 ;  /* 0x0000761004007816 */ /* 0x000fe40000000000 */
.L_x_20348:
[----:B------:R-:W-:Y:S05]  /*c9b0*/  BSYNC B0 ;  /* 0x0000000000007941 */ /* 0x000fea0003800000 */
.L_x_20347:
[----:B------:R-:W-:Y:S01]  /*c9c0*/  STG.E.U8 [R2.64], R0 ;  /* 0x0000000002007986 */ /* 0x000fe2000c101124 */
[----:B------:R-:W-:Y:S05]  /*c9d0*/  EXIT ;  /* 0x000000000000794d */ /* 0x000fea0003800000 */
.L_x_20345:
        /* <DEDUP_REMOVED lines=17> */
.L_x_20352:
[----:B------:R-:W-:-:S04]  /*caf0*/  LOP3.LUT R0, R17, 0x80000000, RZ, 0xc0, !PT ;  /* 0x8000000011007812 */ /* 0x000fc800078ec0ff */
[----:B------:R-:W-:-:S04]  /*cb00*/  SHF.R.U32.HI R5, RZ, 0x18, R0 ;  /* 0x00000018ff057819 */ /* 0x000fc80000011600 */
[----:B------:R-:W-:-:S04]  /*cb10*/  LOP3.LUT R4, R4, R5, RZ, 0xfc, !PT ;  /* 0x0000000504047212 */ /* 0x000fc800078efcff */
[----:B------:R-:W-:Y:S02]  /*cb20*/  PRMT R0, R4, 0x7610, R0 ;  /* 0x0000761004007816 */ /* 0x000fe40000000000 */
.L_x_20351:
[----:B------:R-:W-:Y:S05]  /*cb30*/  BSYNC B0 ;  /* 0x0000000000007941 */ /* 0x000fea0003800000 */
.L_x_20350:
[----:B------:R-:W-:Y:S01]  /*cb40*/  STG.E.U8 [R2.64], R0 ;  /* 0x0000000002007986 */ /* 0x000fe2000c101124 */
[----:B------:R-:W-:Y:S05]  /*cb50*/  EXIT ;  /* 0x000000000000794d */ /* 0x000fea0003800000 */
.L_x_20344:
        /* <DEDUP_REMOVED lines=22> */
.L_x_20327:
        /* <DEDUP_REMOVED lines=20> */
.L_x_20354:
[----:B------:R-:W-:-:S06]  /*ce00*/  HADD2.F32 R4, -RZ, R17.H0_H0 ;  /* 0x20000011ff047230 */ /* 0x000fcc0000004100 */
[----:B------:R-:W0:Y:S02]  /*ce10*/  F2I.U64.TRUNC R4, R4 ;  /* 0x0000000400047311 */ /* 0x000e24000020d800 */
[----:B0-----:R-:W-:Y:S01]  /*ce20*/  STG.E.64 [R2.64], R4 ;  /* 0x0000000402007986 */ /* 0x001fe2000c101b24 */
[----:B------:R-:W-:Y:S05]  /*ce30*/  EXIT ;  /* 0x000000000000794d */ /* 0x000fea0003800000 */
.L_x_20353:
[----:B------:R-:W-:-:S06]  /*ce40*/  HADD2.F32 R17, -RZ, R17.H0_H0 ;  /* 0x20000011ff117230 */ /* 0x000fcc0000004100 */
[----:B------:R-:W0:Y:S02]  /*ce50*/  F2I.FTZ.U32.TRUNC.NTZ R17, R17 ;  /* 0x0000001100117305 */ /* 0x000e24000021f000 */
[----:B0-----:R-:W-:Y:S01]  /*ce60*/  STG.E [R2.64], R17 ;  /* 0x0000001102007986 */ /* 0x001fe2000c101924 */
[----:B------:R-:W-:Y:S05]  /*ce70*/  EXIT ;  /* 0x000000000000794d */ /* 0x000fea0003800000 */
.L_x_20355:
        /* <DEDUP_REMOVED lines=16> */
.L_x_30037:


//--------------------- .text._ZN2at6native18elementwise_kernelILi128ELi4EZNS0_22gpu_kernel_impl_nocastINS0_13BinaryFunctorIN3c104HalfES5_S5_ZZZNS0_21nextafter_kernel_cudaERNS_18TensorIteratorBaseEENKUlvE_clEvENKUlvE2_clEvEUlS5_S5_E_EEEEvS7_RKT_EUliE_EEviT1_ --------------------------
	.section	.text._ZN2at6native18elementwise_kernelILi128ELi4EZNS0_22gpu_kernel_impl_nocastINS0_13BinaryFunctorIN3c104HalfES5_S5_ZZZNS0_21nextafter_kernel_cudaERNS_18TensorIteratorBaseEENKUlvE_clEvENKUlvE2_clEvEUlS5_S5_E_EEEEvS7_RKT_EUliE_EEviT1_,"ax",@progbits
	.sectioninfo	@"SHI_REGISTERS=12"
	.align	128
        .global         _ZN2at6native18elementwise_kernelILi128ELi4EZNS0_22gpu_kernel_impl_nocastINS0_13BinaryFunctorIN3c104HalfES5_S5_ZZZNS0_21nextafter_kernel_cudaERNS_18TensorIteratorBaseEENKUlvE_clEvENKUlvE2_clEvEUlS5_S5_E_EEEEvS7_RKT_EUliE_EEviT1_
        .type           _ZN2at6native18elementwise_kernelILi128ELi4EZNS0_22gpu_kernel_impl_nocastINS0_13BinaryFunctorIN3c104HalfES5_S5_ZZZNS0_21nextafter_kernel_cudaERNS_18TensorIteratorBaseEENKUlvE_clEvENKUlvE2_clEvEUlS5_S5_E_EEEEvS7_RKT_EUliE_EEviT1_,@function
        .size           _ZN2at6native18elementwise_kernelILi128ELi4EZNS0_22gpu_kernel_impl_nocastINS0_13BinaryFunctorIN3c104HalfES5_S5_ZZZNS0_21nextafter_kernel_cudaERNS_18TensorIteratorBaseEENKUlvE_clEvENKUlvE2_clEvEUlS5_S5_E_EEEEvS7_RKT_EUliE_EEviT1_,(.L_x_30038 - _ZN2at6native18elementwise_kernelILi128ELi4EZNS0_22gpu_kernel_impl_nocastINS0_13BinaryFunctorIN3c104HalfES5_S5_ZZZNS0_21nextafter_kernel_cudaERNS_18TensorIteratorBaseEENKUlvE_clEvENKUlvE2_clEvEUlS5_S5_E_EEEEvS7_RKT_EUliE_EEviT1_)
        .other          _ZN2at6native18elementwise_kernelILi128ELi4EZNS0_22gpu_kernel_impl_nocastINS0_13BinaryFunctorIN3c104HalfES5_S5_ZZZNS0_21nextafter_kernel_cudaERNS_18TensorIteratorBaseEENKUlvE_clEvENKUlvE2_clEvEUlS5_S5_E_EEEEvS7_RKT_EUliE_EEviT1_,@"STO_CUDA_ENTRY STV_DEFAULT"
_ZN2at6native18elementwise_kernelILi128ELi4EZNS0_22gpu_kernel_impl_nocastINS0_13BinaryFunctorIN3c104HalfES5_S5_ZZZNS0_21nextafter_kernel_cudaERNS_18TensorIteratorBaseEENKUlvE_clEvENKUlvE2_clEvEUlS5_S5_E_EEEEvS7_RKT_EUliE_EEviT1_:
.text._ZN2at6native18elementwise_kernelILi128ELi4EZNS0_22gpu_kernel_impl_nocastINS0_13BinaryFunctorIN3c104HalfES5_S5_ZZZNS0_21nextafter_kernel_cudaERNS_18TensorIteratorBaseEENKUlvE_clEvENKUlvE2_clEvEUlS5_S5_E_EEEEvS7_RKT_EUliE_EEviT1_:
        /* <DEDUP_REMOVED lines=261> */
.L_x_20358:
[----:B------:R-:W-:Y:S02]  /*1050*/  IADD3 R4, P0, R4, c[0x0][0x3d0], RZ ;  /* 0x0000f40004047a10 */ /* 0x000fe40007f1e0ff */
[----:B------:R-:W-:Y:S02]  /*1060*/  IADD3 R6, P1, R3, c[0x0][0x3d8], RZ ;  /* 0x0000f60003067a10 */ /* 0x000fe40007f3e0ff */
[----:B------:R-:W-:Y:S02]  /*1070*/  IADD3.X R5, RZ, c[0x0][0x3d4], RZ, P0, !PT ;  /* 0x0000f500ff057a10 */ /* 0x000fe400007fe4ff */
[----:B------:R-:W-:-:S04]  /*1080*/  IADD3.X R7, RZ, c[0x0][0x3dc], RZ, P1, !PT ;  /* 0x0000f700ff077a10 */ /* 0x000fc80000ffe4ff */
[----:B------:R-:W2:Y:S04]  /*1090*/  LDG.E.U16 R5, [R4.64] ;  /* 0x0000000404057981 */ /* 0x000ea8000c1e1500 */
[----:B------:R-:W3:Y:S01]  /*10a0*/  LDG.E.U16 R6, [R6.64] ;  /* 0x0000000406067981 */ /* 0x000ee2000c1e1500 */
[----:B------:R-:W-:Y:S01]  /*10b0*/  IADD3 R2, P2, R2, c[0x0][0x3c8], RZ ;  /* 0x0000f20002027a10 */ /* 0x000fe20007f5e0ff */
[----:B------:R-:W-:Y:S01]  /*10c0*/  BSSY B1, `(.L_x_20359) ;  /* 0x0000022000017945 */ /* 0x000fe20003800000 */
[----:B--2---:R-:W-:Y:S02]  /*10d0*/  HADD2.F32 R3, -RZ, R5.H0_H0 ;  /* 0x20000005ff037230 */ /* 0x004fe40000004100 */
[----:B---3--:R-:W-:-:S03]  /*10e0*/  HADD2.F32 R8, -RZ, R6.H0_H0 ;  /* 0x20000006ff087230 */ /* 0x008fc60000004100 */
[----:B------:R-:W-:Y:S02]  /*10f0*/  FSETP.NEU.FTZ.AND P0, PT, R3, R3, PT ;  /* 0x000000030300720b */ /* 0x000fe40003f1d000 */
[----:B------:R-:W-:Y:S02]  /*1100*/  IADD3.X R3, RZ, c[0x0][0x3cc], RZ, P2, !PT ;  /* 0x0000f300ff037a10 */ /* 0x000fe400017fe4ff */
        /* <DEDUP_REMOVED lines=18> */
.L_x_20362:
        /* <DEDUP_REMOVED lines=8> */
.L_x_20360:
[----:B------:R-:W-:-:S05]  /*12b0*/  HADD2.F32 R5, -RZ, R5.H0_H0 ;  /* 0x20000005ff057230 */ /* 0x000fca0000004100 */
[----:B------:R-:W-:-:S05]  /*12c0*/  FADD.FTZ R5, R8, R5 ;  /* 0x0000000508057221 */ /* 0x000fca0000010000 */
[----:B------:R-:W-:Y:S02]  /*12d0*/  F2FP.PACK_AB R5, RZ, R5 ;  /* 0x00000005ff05723e */ /* 0x000fe400000000ff */
.L_x_20361:
[----:B------:R-:W-:Y:S05]  /*12e0*/  BSYNC B1 ;  /* 0x0000000000017941 */ /* 0x000fea0003800000 */
.L_x_20359:
[----:B------:R0:W-:Y:S01]  /*12f0*/  STG.E.U16 [R2.64], R5 ;  /* 0x0000000502007986 */ /* 0x0001e2000c101504 */
[----:B------:R-:W-:-:S03]  /*1300*/  IADD3 R0, R0, 0x80, RZ ;  /* 0x0000008000007810 */ /* 0x000fc60007ffe0ff */
.L_x_20357:
[----:B------:R-:W-:Y:S05]  /*1310*/  BSYNC B0 ;  /* 0x0000000000007941 */ /* 0x000fea0003800000 */
.L_x_20356:
[----:B------:R-:W-:Y:S01]  /*1320*/  ISETP.GE.AND P0, PT, R0, c[0x0][0x160], PT ;  /* 0x0000580000007a0c */ /* 0x000fe20003f06270 */
[----:B------:R-:W-:-:S12]  /*1330*/  BSSY B0, `(.L_x_20363) ;  /* 0x0000256000007945 */ /* 0x000fd80003800000 */
[----:B------:R-:W-:Y:S05]  /*1340*/  @P0 BRA `(.L_x_20364) ;  /* 0x0000254000000947 */ /* 0x000fea0003800000 */
[----:B------:R-:W-:Y:S01]  /*1350*/  ISETP.NE.AND P0, PT, RZ, c[0x0][0x168], PT ;  /* 0x00005a00ff007a0c */ /* 0x000fe20003f05270 */
[----:B0-----:R-:W-:Y:S01]  /*1360*/  CS2R R2, SRZ ;  /* 0x0000000000027805 */ /* 0x001fe2000001ff00 */
[----:B------:R-:W-:-:S11]  /*1370*/  MOV R4, RZ ;  /* 0x000000ff00047202 */ /* 0x000fd60000000f00 */
[----:B------:R-:W-:Y:S05]  /*1380*/  @!P0 BRA `(.L_x_20365) ;  /* 0x00000f9000008947 */ /* 0x000fea0003800000 */
[----:B------:R-:W-:Y:S01]  /*1390*/  HFMA2.MMA R2, -RZ, RZ, 0, 0 ;  /* 0x00000000ff027435 */ /* 0x000fe200000001ff */
[----:B------:R-:W-:Y:S01]  /*13a0*/  IMAD.MOV.U32 R3, RZ, RZ, R0 ;  /* 0x000000ffff037224 */ /* 0x000fe200078e0000 */
[----:B------:R-:W-:-:S04]  /*13b0*/  MOV R5, c[0x0][0x168] ;  /* 0x00005a0000057a02 */ /* 0x000fc80000000f00 */
[----:B------:R-:W-:-:S04]  /*13c0*/  ISETP.NE.AND P0, PT, R5, 0x1, PT ;  /* 0x000000010500780c */ /* 0x000fc80003f05270 */
        /* <DEDUP_REMOVED lines=245> */
.L_x_20365:
        /* <DEDUP_REMOVED lines=30> */
.L_x_20369:
        /* <DEDUP_REMOVED lines=8> */
.L_x_20367:
[----:B------:R-:W-:-:S05]  /*2580*/  HADD2.F32 R5, -RZ, R5.H0_H0 ;  /* 0x20000005ff057230 */ /* 0x000fca0000004100 */
[----:B------:R-:W-:-:S05]  /*2590*/  FADD.FTZ R5, R8, R5 ;  /* 0x0000000508057221 */ /* 0x000fca0000010000 */
[----:B------:R-:W-:Y:S02]  /*25a0*/  F2FP.PACK_AB R5, RZ, R5 ;  /* 0x00000005ff05723e */ /* 0x000fe400000000ff */
.L_x_20368:
[----:B------:R-:W-:Y:S05]  /*25b0*/  BSYNC B1 ;  /* 0x0000000000017941 */ /* 0x000fea0003800000 */
.L_x_20366:
[----:B------:R0:W-:Y:S01]  /*25c0*/  STG.E.U16 [R2.64], R5 ;  /* 0x0000000502007986 */ /* 0x0001e2000c101504 */
[----:B------:R-:W-:-:S04]  /*25d0*/  IADD3 R0, R0, 0x80, RZ ;  /* 0x0000008000007810 */ /* 0x000fc80007ffe0ff */
        /* <DEDUP_REMOVED lines=255> */
.L_x_20370:
        /* <DEDUP_REMOVED lines=30> */
.L_x_20374:
        /* <DEDUP_REMOVED lines=8> */
.L_x_20372:
[----:B------:R-:W-:-:S05]  /*3830*/  HADD2.F32 R5, -RZ, R5.H0_H0 ;  /* 0x20000005ff057230 */ /* 0x000fca0000004100 */
[----:B------:R-:W-:-:S05]  /*3840*/  FADD.FTZ R5, R8, R5 ;  /* 0x0000000508057221 */ /* 0x000fca0000010000 */
[----:B------:R-:W-:Y:S02]  /*3850*/  F2FP.PACK_AB R5, RZ, R5 ;  /* 0x00000005ff05723e */ /* 0x000fe400000000ff */
.L_x_20373:
[----:B------:R-:W-:Y:S05]  /*3860*/  BSYNC B1 ;  /* 0x0000000000017941 */ /* 0x000fea0003800000 */
.L_x_20371:
[----:B------:R0:W-:Y:S01]  /*3870*/  STG.E.U16 [R2.64], R5 ;  /* 0x0000000502007986 */ /* 0x0001e2000c101504 */
[----:B------:R-:W-:-:S03]  /*3880*/  IADD3 R0, R0, 0x80, RZ ;  /* 0x0000008000007810 */ /* 0x000fc60007ffe0ff */
.L_x_20364:
[----:B0-----:R-:W-:Y:S05]  /*3890*/  BSYNC B0 ;  /* 0x0000000000007941 */ /* 0x001fea0003800000 */
.L_x_20363:
        /* <DEDUP_REMOVED lines=255> */
.L_x_20375:
[----:B------:R-:W-:Y:S02]  /*4890*/  IADD3 R4, P0, R4, c[0x0][0x3d0], RZ ;  /* 0x0000f40004047a10 */ /* 0x000fe40007f1e0ff */
[----:B------:R-:W-:Y:S02]  /*48a0*/  IADD3 R6, P1, R3, c[0x0][0x3d8], RZ ;  /* 0x0000f60003067a10 */ /* 0x000fe40007f3e0ff */
[----:B------:R-:W-:Y:S02]  /*48b0*/  IADD3.X R5, RZ, c[0x0][0x3d4], RZ, P0, !PT ;  /* 0x0000f500ff057a10 */ /* 0x000fe400007fe4ff */
[----:B------:R-:W-:-:S04]  /*48c0*/  IADD3.X R7, RZ, c[0x0][0x3dc], RZ, P1, !PT ;  /* 0x0000f700ff077a10 */ /* 0x000fc80000ffe4ff */
[----:B------:R-:W2:Y:S04]  /*48d0*/  LDG.E.U16 R5, [R4.64] ;  /* 0x0000000404057981 */ /* 0x000ea8000c1e1500 */
[----:B------:R-:W3:Y:S01]  /*48e0*/  LDG.E.U16 R6, [R6.64] ;  /* 0x0000000406067981 */ /* 0x000ee2000c1e1500 */
[----:B------:R-:W-:Y:S01]  /*48f0*/  IADD3 R2, P2, R2, c[0x0][0x3c8], RZ ;  /* 0x0000f20002027a10 */ /* 0x000fe20007f5e0ff */
[----:B------:R-:W-:Y:S03]  /*4900*/  BSSY B0, `(.L_x_20376) ;  /* 0x0000022000007945 */ /* 0x000fe60003800000 */
[----:B------:R-:W-:Y:S01]  /*4910*/  IADD3.X R3, RZ, c[0x0][0x3cc], RZ, P2, !PT ;  /* 0x0000f300ff037a10 */ /* 0x000fe200017fe4ff */
[----:B--2---:R-:W-:-:S02]  /*4920*/  HADD2.F32 R0, -RZ, R5.H0_H0 ;  /* 0x20000005ff007230 */ /* 0x004fc40000004100 */
[----:B---3--:R-:W-:-:S03]  /*4930*/  HADD2.F32 R8, -RZ, R6.H0_H0 ;  /* 0x20000006ff087230 */ /* 0x008fc60000004100 */
        /* <DEDUP_REMOVED lines=19> */
.L_x_20379:
        /* <DEDUP_REMOVED lines=8> */
.L_x_20377:
[----:B------:R-:W-:-:S05]  /*4af0*/  HADD2.F32 R5, -RZ, R5.H0_H0 ;  /* 0x20000005ff057230 */ /* 0x000fca0000004100 */
[----:B------:R-:W-:-:S05]  /*4b00*/  FADD.FTZ R5, R8, R5 ;  /* 0x0000000508057221 */ /* 0x000fca0000010000 */
[----:B------:R-:W-:Y:S02]  /*4b10*/  F2FP.PACK_AB R5, RZ, R5 ;  /* 0x00000005ff05723e */ /* 0x000fe400000000ff */
.L_x_20378:
[----:B------:R-:W-:Y:S05]  /*4b20*/  BSYNC B0 ;  /* 0x0000000000007941 */ /* 0x000fea0003800000 */
.L_x_20376:
[----:B------:R-:W-:Y:S01]  /*4b30*/  STG.E.U16 [R2.64], R5 ;  /* 0x0000000502007986 */ /* 0x000fe2000c101504 */
[----:B------:R-:W-:Y:S05]  /*4b40*/  EXIT ;  /* 0x000000000000794d */ /* 0x000fea0003800000 */
.L_x_20380:
        /* <DEDUP_REMOVED lines=11> */
.L_x_30038:


//--------------------- .text._ZN2at6native27unrolled_elementwise_kernelINS0_13BinaryFunctorIN3c104HalfES4_S4_ZZZNS0_21nextafter_kernel_cudaERNS_18TensorIteratorBaseEENKUlvE_clEvENKUlvE2_clEvEUlS4_S4_E_EESt5arrayIPcLm3EELi4E23TrivialOffsetCalculatorILi2EjESE_ILi1EjENS0_6memory15LoadWithoutCastENSH_16StoreWithoutCastEEEviT_T0_T2_T3_T4_T5_ --------------------------
	.section	.text._ZN2at6native27unrolled_elementwise_kernelINS0_13BinaryFunctorIN3c104HalfES4_S4_ZZZNS0_21nextafter_kernel_cudaERNS_18TensorIteratorBaseEENKUlvE_clEvENKUlvE2_clEvEUlS4_S4_E_EESt5arrayIPcLm3EELi4E23TrivialOffsetCalculatorILi2EjESE_ILi1EjENS0_6memory15LoadWithoutCastENSH_16StoreWithoutCastEEEviT_T0_T2_T3_T4_T5_,"ax",@progbits
	.sectioninfo	@"SHI_REGISTERS=28"
	.align	128
        .global         _ZN2at6native27unrolled_elementwise_kernelINS0_13BinaryFunctorIN3c104HalfES4_S4_ZZZNS0_21nextafter_kernel_cudaERNS_18TensorIteratorBaseEENKUlvE_clEvENKUlvE2_clEvEUlS4_S4_E_EESt5arrayIPcLm3EELi4E23TrivialOffsetCalculatorILi2EjESE_ILi1EjENS0_6memory15LoadWithoutCastENSH_16StoreWithoutCastEEEviT_T0_T2_T3_T4_T5_
        .type           _ZN2at6native27unrolled_elementwise_kernelINS0_13BinaryFunctorIN3c104HalfES4_S4_ZZZNS0_21nextafter_kernel_cudaERNS_18TensorIteratorBaseEENKUlvE_clEvENKUlvE2_clEvEUlS4_S4_E_EESt5arrayIPcLm3EELi4E23TrivialOffsetCalculatorILi2EjESE_ILi1EjENS0_6memory15LoadWithoutCastENSH_16StoreWithoutCastEEEviT_T0_T2_T3_T4_T5_,@function
        .size           _ZN2at6native27unrolled_elementwise_kernelINS0_13BinaryFunctorIN3c104HalfES4_S4_ZZZNS0_21nextafter_kernel_cudaERNS_18TensorIteratorBaseEENKUlvE_clEvENKUlvE2_clEvEUlS4_S4_E_EESt5arrayIPcLm3EELi4E23TrivialOffsetCalculatorILi2EjESE_ILi1EjENS0_6memory15LoadWithoutCastENSH_16StoreWithoutCastEEEviT_T0_T2_T3_T4_T5_,(.L_x_30039 - _ZN2at6native27unrolled_elementwise_kernelINS0_13BinaryFunctorIN3c104HalfES4_S4_ZZZNS0_21nextafter_kernel_cudaERNS_18TensorIteratorBaseEENKUlvE_clEvENKUlvE2_clEvEUlS4_S4_E_EESt5arrayIPcLm3EELi4E23TrivialOffsetCalculatorILi2EjESE_ILi1EjENS0_6memory15LoadWithoutCastENSH_16StoreWithoutCastEEEviT_T0_T2_T3_T4_T5_)
        .other          _ZN2at6native27unrolled_elementwise_kernelINS0_13BinaryFunctorIN3c104HalfES4_S4_ZZZNS0_21nextafter_kernel_cudaERNS_18TensorIteratorBaseEENKUlvE_clEvENKUlvE2_clEvEUlS4_S4_E_EESt5arrayIPcLm3EELi4E23TrivialOffsetCalculatorILi2EjESE_ILi1EjENS0_6memory15LoadWithoutCastENSH_16StoreWithoutCastEEEviT_T0_T2_T3_T4_T5_,@"STO_CUDA_ENTRY STV_DEFAULT"
_ZN2at6native27unrolled_elementwise_kernelINS0_13BinaryFunctorIN3c104HalfES4_S4_ZZZNS0_21nextafter_kernel_cudaERNS_18TensorIteratorBaseEENKUlvE_clEvENKUlvE2_clEvEUlS4_S4_E_EESt5arrayIPcLm3EELi4E23TrivialOffsetCalculatorILi2EjESE_ILi1EjENS0_6memory15LoadWithoutCastENSH_16StoreWithoutCastEEEviT_T0_T2_T3_T4_T5_:
.text._ZN2at6native27unrolled_elementwise_kernelINS0_13BinaryFunctorIN3c104HalfES4_S4_ZZZNS0_21nextafter_kernel_cudaERNS_18TensorIteratorBaseEENKUlvE_clEvENKUlvE2_clEvEUlS4_S4_E_EESt5arrayIPcLm3EELi4E23TrivialOffsetCalculatorILi2EjESE_ILi1EjENS0_6memory15LoadWithoutCastENSH_16StoreWithoutCastEEEviT_T0_T2_T3_T4_T5_:
[----:B------:R-:W-:Y:S02]  /*0000*/  IMAD.MOV.U32 R1, RZ, RZ, c[0x0][0x28] ;  /* 0x00000a00ff017624 */ /* 0x000fe400078e00ff */
[----:B------:R-:W0:Y:S01]  /*0010*/  S2R R0, SR_CTAID.X ;  /* 0x0000000000007919 */ /* 0x000e220000002500 */
[----:B------:R-:W-:Y:S01]  /*0020*/  IMAD.MOV.U32 R3, RZ, RZ, -0x200 ;  /* 0xfffffe00ff037424 */ /* 0x000fe200078e00ff */
[----:B------:R-:W-:Y:S01]  /*0030*/  PRMT R14, RZ, 0x7610, R14 ;  /* 0x00007610ff0e7816 */ /* 0x000fe2000000000e */
[----:B------:R-:W-:Y:S01]  /*0040*/  ULDC.64 UR4, c[0x0][0x118] ;  /* 0x0000460000047ab9 */ /* 0x000fe20000000a00 */
[----:B------:R-:W1:Y:S01]  /*0050*/  S2R R17, SR_TID.X ;  /* 0x0000000000117919 */ /* 0x000e620000002100 */
[----:B------:R-:W-:Y:S02]  /*0060*/  PRMT R19, RZ, 0x7610, R19 ;  /* 0x00007610ff137816 */ /* 0x000fe40000000013 */
[----:B------:R-:W-:Y:S01]  /*0070*/  PRMT R13, RZ, 0x7610, R13 ;  /* 0x00007610ff0d7816 */ /* 0x000fe2000000000d */
[----:B0-----:R-:W-:Y:S02]  /*0080*/  IMAD R12, R0, R3, c[0x0][0x160] ;  /* 0x00005800000c7624 */ /* 0x001fe400078e0203 */
[----:B-1----:R-:W-:-:S03]  /*0090*/  IMAD.MOV.U32 R7, RZ, RZ, R17 ;  /* 0x000000ffff077224 */ /* 0x002fc600078e0011 */
[----:B------:R-:W-:-:S13]  /*00a0*/  ISETP.GE.AND P2, PT, R17, R12, PT ;  /* 0x0000000c1100720c */ /* 0x000fda0003f46270 */
[----:B------:R-:W-:Y:S01]  /*00b0*/  @!P2 IMAD R4, R0, 0x200, R7 ;  /* 0x000002000004a824 */ /* 0x000fe200078e0207 */
[----:B------:R-:W-:Y:S01]  /*00c0*/  @!P2 IADD3 R7, R7, 0x80, RZ ;  /* 0x000000800707a810 */ /* 0x000fe20007ffe0ff */
[----:B------:R-:W-:-:S03]  /*00d0*/  @!P2 IMAD.MOV.U32 R5, RZ, RZ, 0x2 ;  /* 0x00000002ff05a424 */ /* 0x000fc600078e00ff */
[----:B------:R-:W-:Y:S01]  /*00e0*/  ISETP.GE.AND P0, PT, R7, R12, PT ;  /* 0x0000000c0700720c */ /* 0x000fe20003f06270 */
[----:B------:R-:W-:-:S04]  /*00f0*/  @!P2 IMAD.WIDE.U32 R2, R4, R5, c[0x0][0x170] ;  /* 0x00005c000402a625 */ /* 0x000fc800078e0005 */
[----:B------:R-:W-:Y:S01]  /*0100*/  @!P2 IMAD.WIDE.U32 R4, R4, R5, c[0x0][0x178] ;  /* 0x00005e000404a625 */ /* 0x000fe200078e0005 */
[----:B------:R0:W5:Y:S01]  /*0110*/  @!P2 LDG.E.U16 R14, [R2.64] ;  /* 0x00000004020ea981 */ /* 0x000162000c1e1500 */
[----:B------:R-:W-:Y:S02]  /*0120*/  PRMT R18, RZ, 0x7610, R18 ;  /* 0x00007610ff127816 */ /* 0x000fe40000000012 */
[----:B------:R-:W-:Y:S01]  /*0130*/  PRMT R16, RZ, 0x7610, R16 ;  /* 0x00007610ff107816 */ /* 0x000fe20000000010 */
[----:B------:R1:W5:Y:S03]  /*0140*/  @!P2 LDG.E.U16 R19, [R4.64] ;  /* 0x000000040413a981 */ /* 0x000366000c1e1500 */
[----:B------:R-:W-:Y:S01]  /*0150*/  @!P0 IMAD R11, R0, 0x200, R7 ;  /* 0x00000200000b8824 */ /* 0x000fe200078e0207 */
[----:B------:R-:W-:Y:S01]  /*0160*/  @!P0 IADD3 R7, R7, 0x80, RZ ;  /* 0x0000008007078810 */ /* 0x000fe20007ffe0ff */
[----:B------:R-:W-:-:S03]  /*0170*/  @!P0 IMAD.MOV.U32 R22, RZ, RZ, 0x2 ;  /* 0x00000002ff168424 */ /* 0x000fc600078e00ff */
[----:B------:R-:W-:Y:S01]  /*0180*/  ISETP.GE.AND P3, PT, R7, R12, PT ;  /* 0x0000000c0700720c */ /* 0x000fe20003f66270 */
[CC--:B------:R-:W-:Y:S01]  /*0190*/  @!P0 IMAD.WIDE.U32 R8, R11.reuse, R22.reuse, c[0x0][0x170] ;  /* 0x00005c000b088625 */ /* 0x0c0fe200078e0016 */
[----:B------:R-:W-:Y:S02]  /*01a0*/  PRMT R21, RZ, 0x7610, R21 ;  /* 0x00007610ff157816 */ /* 0x000fe40000000015 */
[----:B------:R-:W-:Y:S01]  /*01b0*/  PRMT R15, RZ, 0x7610, R15 ;  /* 0x00007610ff0f7816 */ /* 0x000fe2000000000f */
[----:B0-----:R-:W-:Y:S01]  /*01c0*/  @!P0 IMAD.WIDE.U32 R2, R11, R22, c[0x0][0x178] ;  /* 0x00005e000b028625 */ /* 0x001fe200078e0016 */
[----:B------:R0:W5:Y:S01]  /*01d0*/  @!P0 LDG.E.U16 R13, [R8.64] ;  /* 0x00000004080d8981 */ /* 0x000162000c1e1500 */
[----:B------:R-:W-:-:S03]  /*01e0*/  PRMT R20, RZ, 0x7610, R20 ;  /* 0x00007610ff147816 */ /* 0x000fc60000000014 */
[----:B------:R2:W5:Y:S03]  /*01f0*/  @!P0 LDG.E.U16 R18, [R2.64] ;  /* 0x0000000402128981 */ /* 0x000566000c1e1500 */
[----:B------:R-:W-:Y:S01]  /*0200*/  @!P3 IMAD R6, R0, 0x200, R7 ;  /* 0x000002000006b824 */ /* 0x000fe200078e0207 */
[----:B------:R-:W-:-:S04]  /*0210*/  @!P3 IADD3 R7, R7, 0x80, RZ ;  /* 0x000000800707b810 */ /* 0x000fc80007ffe0ff */
[----:B------:R-:W-:Y:S01]  /*0220*/  ISETP.GE.AND P1, PT, R7, R12, PT ;  /* 0x0000000c0700720c */ /* 0x000fe20003f26270 */
[----:B------:R-:W-:-:S04]  /*0230*/  @!P3 IMAD.MOV.U32 R23, RZ, RZ, 0x2 ;  /* 0x00000002ff17b424 */ /* 0x000fc800078e00ff */
[----:B-1----:R-:W-:-:S05]  /*0240*/  @!P3 IMAD.WIDE.U32 R4, R6, R23, c[0x0][0x170] ;  /* 0x00005c000604b625 */ /* 0x002fca00078e0017 */
[----:B------:R2:W5:Y:S03]  /*0250*/  @!P3 LDG.E.U16 R16, [R4.64] ;  /* 0x000000040410b981 */ /* 0x000566000c1e1500 */
[----:B------:R-:W-:Y:S02]  /*0260*/  @!P1 IMAD R10, R0, 0x200, R7 ;  /* 0x00000200000a9824 */ /* 0x000fe400078e0207 */
[----:B------:R-:W-:Y:S02]  /*0270*/  @!P1 IMAD.MOV.U32 R25, RZ, RZ, 0x2 ;  /* 0x00000002ff199424 */ /* 0x000fe400078e00ff */
[----:B------:R-:W-:-:S04]  /*0280*/  @!P3 IMAD.WIDE.U32 R6, R6, R23, c[0x0][0x178] ;  /* 0x00005e000606b625 */ /* 0x000fc800078e0017 */
[CC--:B0-----:R-:W-:Y:S01]  /*0290*/  @!P1 IMAD.WIDE.U32 R8, R10.reuse, R25.reuse, c[0x0][0x170] ;  /* 0x00005c000a089625 */ /* 0x0c1fe200078e0019 */
[----:B------:R2:W5:Y:S03]  /*02a0*/  @!P3 LDG.E.U16 R21, [R6.64] ;  /* 0x000000040615b981 */ /* 0x000566000c1e1500 */
[----:B------:R-:W-:Y:S01]  /*02b0*/  @!P1 IMAD.WIDE.U32 R10, R10, R25, c[0x0][0x178] ;  /* 0x00005e000a0a9625 */ /* 0x000fe200078e0019 */
[----:B------:R2:W5:Y:S04]  /*02c0*/  @!P1 LDG.E.U16 R15, [R8.64] ;  /* 0x00000004080f9981 */ /* 0x000568000c1e1500 */
[----:B------:R2:W5:Y:S01]  /*02d0*/  @!P1 LDG.E.U16 R20, [R10.64] ;  /* 0x000000040a149981 */ /* 0x000562000c1e1500 */
[----:B------:R-:W-:Y:S01]  /*02e0*/  BSSY B0, `(.L_x_20381) ;  /* 0x0000023000007945 */ /* 0x000fe20003800000 */
[----:B------:R-:W-:Y:S01]  /*02f0*/  IMAD.MOV.U32 R23, RZ, RZ, R17 ;  /* 0x000000ffff177224 */ /* 0x000fe200078e0011 */
[----:B------:R-:W-:Y:S05]  /*0300*/  @P2 BRA `(.L_x_20382) ;  /* 0x0000020000002947 */ /* 0x000fea0003800000 */
[----:B--2--5:R-:W-:Y:S02]  /*0310*/  HADD2.F32 R2, -RZ, R14.H0_H0 ;  /* 0x2000000eff027230 */ /* 0x024fe40000004100 */
        /* <DEDUP_REMOVED lines=20> */
.L_x_20384:
        /* <DEDUP_REMOVED lines=8> */
.L_x_20383:
[----:B------:R-:W-:-:S05]  /*04e0*/  FADD.FTZ R2, R2, R3 ;  /* 0x0000000302027221 */ /* 0x000fca0000010000 */
[----:B------:R-:W-:-:S04]  /*04f0*/  F2FP.PACK_AB R2, RZ, R2 ;  /* 0x00000002ff02723e */ /* 0x000fc800000000ff */
[----:B------:R-:W-:Y:S02]  /*0500*/  PRMT R14, R2, 0x7610, R14 ;  /* 0x00007610020e7816 */ /* 0x000fe4000000000e */
.L_x_20382:
[----:B------:R-:W-:Y:S05]  /*0510*/  BSYNC B0 ;  /* 0x0000000000007941 */ /* 0x000fea0003800000 */
.L_x_20381:
[----:B--2---:R-:W-:Y:S01]  /*0520*/  IADD3 R3, R23, 0x80, RZ ;  /* 0x0000008017037810 */ /* 0x004fe20007ffe0ff */
[----:B------:R-:W-:Y:S03]  /*0530*/  BSSY B0, `(.L_x_20385) ;  /* 0x0000023000007945 */ /* 0x000fe60003800000 */
[----:B------:R-:W-:-:S13]  /*0540*/  ISETP.GE.AND P0, PT, R3, R12, PT ;  /* 0x0000000c0300720c */ /* 0x000fda0003f06270 */
[----:B------:R-:W-:Y:S05]  /*0550*/  @P0 BRA `(.L_x_20386) ;  /* 0x0000020000000947 */ /* 0x000fea0003800000 */
[----:B-----5:R-:W-:Y:S02]  /*0560*/  HADD2.F32 R2, -RZ, R13.H0_H0 ;  /* 0x2000000dff027230 */ /* 0x020fe40000004100 */
        /* <DEDUP_REMOVED lines=20> */
.L_x_20388:
        /* <DEDUP_REMOVED lines=8> */
.L_x_20387:
[----:B------:R-:W-:-:S05]  /*0730*/  FADD.FTZ R2, R2, R5 ;  /* 0x0000000502027221 */ /* 0x000fca0000010000 */
[----:B------:R-:W-:-:S04]  /*0740*/  F2FP.PACK_AB R2, RZ, R2 ;  /* 0x00000002ff02723e */ /* 0x000fc800000000ff */
[----:B------:R-:W-:Y:S02]  /*0750*/  PRMT R13, R2, 0x7610, R13 ;  /* 0x00007610020d7816 */ /* 0x000fe4000000000d */
.L_x_20386:
[----:B------:R-:W-:Y:S05]  /*0760*/  BSYNC B0 ;  /* 0x0000000000007941 */ /* 0x000fea0003800000 */
.L_x_20385:
[----:B------:R-:W-:Y:S01]  /*0770*/  IADD3 R5, R23, 0x100, RZ ;  /* 0x0000010017057810 */ /* 0x000fe20007ffe0ff */
        /* <DEDUP_REMOVED lines=24> */
.L_x_20392:
        /* <DEDUP_REMOVED lines=8> */
.L_x_20391:
[----:B------:R-:W-:-:S05]  /*0980*/  FADD.FTZ R2, R2, R5 ;  /* 0x0000000502027221 */ /* 0x000fca0000010000 */
[----:B------:R-:W-:-:S04]  /*0990*/  F2FP.PACK_AB R2, RZ, R2 ;  /* 0x00000002ff02723e */ /* 0x000fc800000000ff */
[----:B------:R-:W-:Y:S02]  /*09a0*/  PRMT R16, R2, 0x7610, R16 ;  /* 0x0000761002107816 */ /* 0x000fe40000000010 */
.L_x_20390:
[----:B------:R-:W-:Y:S05]  /*09b0*/  BSYNC B0 ;  /* 0x0000000000007941 */ /* 0x000fea0003800000 */
.L_x_20389:
        /* <DEDUP_REMOVED lines=25> */
.L_x_20396:
        /* <DEDUP_REMOVED lines=8> */
.L_x_20395:
[----:B------:R-:W-:-:S05]  /*0bd0*/  FADD.FTZ R2, R2, R5 ;  /* 0x0000000502027221 */ /* 0x000fca0000010000 */
[----:B------:R-:W-:-:S04]  /*0be0*/  F2FP.PACK_AB R2, RZ, R2 ;  /* 0x00000002ff02723e */ /* 0x000fc800000000ff */
[----:B------:R-:W-:Y:S02]  /*0bf0*/  PRMT R15, R2, 0x7610, R15 ;  /* 0x00007610020f7816 */ /* 0x000fe4000000000f */
.L_x_20394:
[----:B------:R-:W-:Y:S05]  /*0c00*/  BSYNC B0 ;  /* 0x0000000000007941 */ /* 0x000fea0003800000 */
.L_x_20393:
[----:B------:R-:W-:Y:S01]  /*0c10*/  @!P2 IMAD.MOV.U32 R23, RZ, RZ, R3 ;  /* 0x000000ffff17a224 */ /* 0x000fe200078e0003 */
[----:B------:R-:W-:Y:S01]  /*0c20*/  BSSY B0, `(.L_x_20397) ;  /* 0x0000011000007945 */ /* 0x000fe20003800000 */
[----:B------:R-:W-:Y:S02]  /*0c30*/  @!P2 IMAD R2, R0, 0x200, R17 ;  /* 0x000002000002a824 */ /* 0x000fe400078e0211 */
[----:B------:R-:W-:Y:S01]  /*0c40*/  @!P2 IMAD.MOV.U32 R3, RZ, RZ, 0x2 ;  /* 0x00000002ff03a424 */ /* 0x000fe200078e00ff */
[----:B------:R-:W-:-:S03]  /*0c50*/  ISETP.GE.AND P0, PT, R23, R12, PT ;  /* 0x0000000c1700720c */ /* 0x000fc60003f06270 */
[----:B------:R-:W-:-:S05]  /*0c60*/  @!P2 IMAD.WIDE.U32 R2, R2, R3, c[0x0][0x168] ;  /* 0x00005a000202a625 */ /* 0x000fca00078e0003 */
[----:B-----5:R0:W-:Y:S05]  /*0c70*/  @!P2 STG.E.U16 [R2.64], R14 ;  /* 0x0000000e0200a986 */ /* 0x0201ea000c101504 */
        /* <DEDUP_REMOVED lines=11> */
.L_x_20398:
[----:B------:R-:W-:Y:S05]  /*0d30*/  BSYNC B0 ;  /* 0x0000000000007941 */ /* 0x000fea0003800000 */
.L_x_20397:
[----:B------:R-:W-:-:S13]  /*0d40*/  ISETP.GE.AND P0, PT, R23, R12, PT ;  /* 0x0000000c1700720c */ /* 0x000fda0003f06270 */
[----:B------:R-:W-:Y:S05]  /*0d50*/  @P0 EXIT ;  /* 0x000000000000094d */ /* 0x000fea0003800000 */
[----:B0-----:R-:W-:Y:S02]  /*0d60*/  IMAD R2, R0, 0x200, R23 ;  /* 0x0000020000027824 */ /* 0x001fe400078e0217 */
[----:B------:R-:W-:-:S04]  /*0d70*/  IMAD.MOV.U32 R3, RZ, RZ, 0x2 ;  /* 0x00000002ff037424 */ /* 0x000fc800078e00ff */
[----:B------:R-:W-:-:S05]  /*0d80*/  IMAD.WIDE.U32 R2, R2, R3, c[0x0][0x168] ;  /* 0x00005a0002027625 */ /* 0x000fca00078e0003 */
[----:B------:R-:W-:Y:S01]  /*0d90*/  STG.E.U16 [R2.64], R15 ;  /* 0x0000000f02007986 */ /* 0x000fe2000c101504 */
[----:B------:R-:W-:Y:S05]  /*0da0*/  EXIT ;  /* 0x000000000000794d */ /* 0x000fea0003800000 */
.L_x_20399:
        /* <DEDUP_REMOVED lines=13> */
.L_x_30039:


//--------------------- .text._ZN2at6native29vectorized_elementwise_kernelILi2ENS0_13BinaryFunctorIN3c104HalfES4_S4_ZZZNS0_21nextafter_kernel_cudaERNS_18TensorIteratorBaseEENKUlvE_clEvENKUlvE2_clEvEUlS4_S4_E_EESt5arrayIPcLm3EEEEviT0_T1_ --------------------------
	.section	.text._ZN2at6native29vectorized_elementwise_kernelILi2ENS0_13BinaryFunctorIN3c104HalfES4_S4_ZZZNS0_21nextafter_kernel_cudaERNS_18TensorIteratorBaseEENKUlvE_clEvENKUlvE2_clEvEUlS4_S4_E_EESt5arrayIPcLm3EEEEviT0_T1_,"ax",@progbits
	.sectioninfo	@"SHI_REGISTERS=32"
	.align	128
        .global         _ZN2at6native29vectorized_elementwise_kernelILi2ENS0_13BinaryFunctorIN3c104HalfES4_S4_ZZZNS0_21nextafter_kernel_cudaERNS_18TensorIteratorBaseEENKUlvE_clEvENKUlvE2_clEvEUlS4_S4_E_EESt5arrayIPcLm3EEEEviT0_T1_
        .type           _ZN2at6native29vectorized_elementwise_kernelILi2ENS0_13BinaryFunctorIN3c104HalfES4_S4_ZZZNS0_21nextafter_kernel_cudaERNS_18TensorIteratorBaseEENKUlvE_clEvENKUlvE2_clEvEUlS4_S4_E_EESt5arrayIPcLm3EEEEviT0_T1_,@function
        .size           _ZN2at6native29vectorized_elementwise_kernelILi2ENS0_13BinaryFunctorIN3c104HalfES4_S4_ZZZNS0_21nextafter_kernel_cudaERNS_18TensorIteratorBaseEENKUlvE_clEvENKUlvE2_clEvEUlS4_S4_E_EESt5arrayIPcLm3EEEEviT0_T1_,(.L_x_30040 - _ZN2at6native29vectorized_elementwise_kernelILi2ENS0_13BinaryFunctorIN3c104HalfES4_S4_ZZZNS0_21nextafter_kernel_cudaERNS_18TensorIteratorBaseEENKUlvE_clEvENKUlvE2_clEvEUlS4_S4_E_EESt5arrayIPcLm3EEEEviT0_T1_)
        .other          _ZN2at6native29vectorized_elementwise_kernelILi2ENS0_13BinaryFunctorIN3c104HalfES4_S4_ZZZNS0_21nextafter_kernel_cudaERNS_18TensorIteratorBaseEENKUlvE_clEvENKUlvE2_clEvEUlS4_S4_E_EESt5arrayIPcLm3EEEEviT0_T1_,@"STO_CUDA_ENTRY STV_DEFAULT"
_ZN2at6native29vectorized_elementwise_kernelILi2ENS0_13BinaryFunctorIN3c104HalfES4_S4_ZZZNS0_21nextafter_kernel_cudaERNS_18TensorIteratorBaseEENKUlvE_clEvENKUlvE2_clEvEUlS4_S4_E_EESt5arrayIPcLm3EEEEviT0_T1_:
.text._ZN2at6native29vectorized_elementwise_kernelILi2ENS0_13BinaryFunctorIN3c104HalfES4_S4_ZZZNS0_21nextafter_kernel_cudaERNS_18TensorIteratorBaseEENKUlvE_clEvENKUlvE2_clEvEUlS4_S4_E_EESt5arrayIPcLm3EEEEviT0_T1_:
        /* <DEDUP_REMOVED lines=13> */
[----:B------:R-:W2:Y:S04]  /*00d0*/  LDG.E R9, [R4.64] ;  /* 0x0000000404097981 */ /* 0x000ea8000c1e1900 */
[----:B------:R-:W3:Y:S04]  /*00e0*/  LDG.E R13, [R18.64] ;  /* 0x00000004120d7981 */ /* 0x000ee8000c1e1900 */
[----:B------:R-:W4:Y:S04]  /*00f0*/  LDG.E R8, [R4.64+0x200] ;  /* 0x0002000404087981 */ /* 0x000f28000c1e1900 */
[----:B------:R-:W4:Y:S04]  /*0100*/  LDG.E R7, [R4.64+0x400] ;  /* 0x0004000404077981 */ /* 0x000f28000c1e1900 */
[----:B------:R-:W4:Y:S04]  /*0110*/  LDG.E R17, [R4.64+0x600] ;  /* 0x0006000404117981 */ /* 0x000f28000c1e1900 */
[----:B------:R0:W5:Y:S04]  /*0120*/  LDG.E R16, [R18.64+0x200] ;  /* 0x0002000412107981 */ /* 0x000168000c1e1900 */
[----:B------:R0:W5:Y:S04]  /*0130*/  LDG.E R10, [R18.64+0x400] ;  /* 0x00040004120a7981 */ /* 0x000168000c1e1900 */
[----:B------:R0:W5:Y:S01]  /*0140*/  LDG.E R14, [R18.64+0x600] ;  /* 0x00060004120e7981 */ /* 0x000162000c1e1900 */
[----:B------:R-:W-:Y:S01]  /*0150*/  BSSY B0, `(.L_x_20401) ;  /* 0x0000027000007945 */ /* 0x000fe20003800000 */
[----:B--2---:R-:W-:Y:S01]  /*0160*/  HADD2.F32 R6, -RZ, R9.H0_H0 ;  /* 0x20000009ff067230 */ /* 0x004fe20000004100 */
[----:B------:R-:W-:-:S02]  /*0170*/  PRMT R12, R9, 0x7610, R12 ;  /* 0x00007610090c7816 */ /* 0x000fc4000000000c */
[----:B------:R-:W-:Y:S01]  /*0180*/  PRMT R9, R9, 0x7632, R9 ;  /* 0x0000763209097816 */ /* 0x000fe20000000009 */
[----:B---3--:R-:W-:Y:S01]  /*0190*/  HADD2.F32 R15, -RZ, R13.H0_H0 ;  /* 0x2000000dff0f7230 */ /* 0x008fe20000004100 */
[----:B------:R-:W-:Y:S02]  /*01a0*/  FSETP.NEU.FTZ.AND P0, PT, R6, R6, PT ;  /* 0x000000060600720b */ /* 0x000fe40003f1d000 */
[C---:B----4-:R-:W-:Y:S02]  /*01b0*/  PRMT R11, R8.reuse, 0x7610, R11 ;  /* 0x00007610080b7816 */ /* 0x050fe4000000000b */
[----:B------:R-:W-:Y:S02]  /*01c0*/  FSETP.NEU.FTZ.AND P1, PT, R15, R15, PT ;  /* 0x0000000f0f00720b */ /* 0x000fe40003f3d000 */
[----:B------:R-:W-:Y:S02]  /*01d0*/  PRMT R8, R8, 0x7632, R8 ;  /* 0x0000763208087816 */ /* 0x000fe40000000008 */
[----:B------:R-:W-:-:S02]  /*01e0*/  PLOP3.LUT P0, PT, P0, P1, PT, 0xa8, 0x0 ;  /* 0x000000000000781c */ /* 0x000fc40000703570 */
[----:B------:R-:W-:Y:S02]  /*01f0*/  PRMT R6, R7, 0x7632, R6 ;  /* 0x0000763207067816 */ /* 0x000fe40000000006 */
[C---:B------:R-:W-:Y:S02]  /*0200*/  PRMT R5, R17.reuse, 0x7610, R5 ;  /* 0x0000761011057816 */ /* 0x040fe40000000005 */
[----:B------:R-:W-:-:S07]  /*0210*/  PRMT R4, R17, 0x7632, R4 ;  /* 0x0000763211047816 */ /* 0x000fce0000000004 */
[----:B------:R-:W-:Y:S05]  /*0220*/  @P0 BRA `(.L_x_20402) ;  /* 0x0000016000000947 */ /* 0x000fea0003800000 */
[----:B0-----:R-:W-:Y:S02]  /*0230*/  PRMT R15, R13, 0x9910, RZ ;  /* 0x000099100d0f7816 */ /* 0x001fe400000000ff */
        /* <DEDUP_REMOVED lines=11> */
[----:B------:R-:W-:Y:S01]  /*02f0*/  LOP3.LUT R12, R12, 0x1, RZ, 0xfc, !PT ;  /* 0x000000010c0c7812 */ /* 0x000fe200078efcff */
[----:B------:R-:W-:Y:S05]  /*0300*/  BRA `(.L_x_20403) ;  /* 0x000000b000007947 */ /* 0x000fea0003800000 */
.L_x_20404:
[----:B------:R-:W-:-:S04]  /*0310*/  LOP3.LUT R17, R13, R12, RZ, 0x3c, !PT ;  /* 0x0000000c0d117212 */ /* 0x000fc800078e3cff */
[----:B------:R-:W-:-:S04]  /*0320*/  PRMT R17, R17, 0x9910, RZ ;  /* 0x0000991011117816 */ /* 0x000fc800000000ff */
[----:B------:R-:W-:-:S04]  /*0330*/  ISETP.GE.AND P0, PT, R17, RZ, PT ;  /* 0x000000ff1100720c */ /* 0x000fc80003f06270 */
[----:B------:R-:W-:Y:S02]  /*0340*/  ISETP.GT.U32.OR P0, PT, R18, R15, !P0 ;  /* 0x0000000f1200720c */ /* 0x000fe40004704470 */
[----:B------:R-:W-:-:S11]  /*0350*/  IADD3 R15, R12, 0xffff, RZ ;  /* 0x0000ffff0c0f7810 */ /* 0x000fd60007ffe0ff */
[----:B------:R-:W-:-:S04]  /*0360*/  @!P0 IADD3 R15, R12, 0x1, RZ ;  /* 0x000000010c0f8810 */ /* 0x000fc80007ffe0ff */
[----:B------:R-:W-:Y:S01]  /*0370*/  PRMT R12, R15, 0x7610, R12 ;  /* 0x000076100f0c7816 */ /* 0x000fe2000000000c */
[----:B------:R-:W-:Y:S05]  /*0380*/  BRA `(.L_x_20403) ;  /* 0x0000003000007947 */ /* 0x000fea0003800000 */
.L_x_20402:
[----:B0-----:R-:W-:-:S05]  /*0390*/  HADD2.F32 R12, -RZ, R12.H0_H0 ;  /* 0x2000000cff0c7230 */ /* 0x001fca0000004100 */
[----:B------:R-:W-:-:S05]  /*03a0*/  FADD.FTZ R12, R15, R12 ;  /* 0x0000000c0f0c7221 */ /* 0x000fca0000010000 */
[----:B------:R-:W-:Y:S02]  /*03b0*/  F2FP.PACK_AB R12, RZ, R12 ;  /* 0x0000000cff0c723e */ /* 0x000fe400000000ff */
.L_x_20403:
[----:B------:R-:W-:Y:S05]  /*03c0*/  BSYNC B0 ;  /* 0x0000000000007941 */ /* 0x000fea0003800000 */
.L_x_20401:
[----:B------:R-:W-:Y:S01]  /*03d0*/  HADD2.F32 R15, -RZ, R9.H0_H0 ;  /* 0x20000009ff0f7230 */ /* 0x000fe20000004100 */
[----:B------:R-:W-:Y:S01]  /*03e0*/  BSSY B0, `(.L_x_20405) ;  /* 0x0000020000007945 */ /* 0x000fe20003800000 */
[----:B------:R-:W-:-:S03]  /*03f0*/  HADD2.F32 R18, -RZ, R13.H1_H1 ;  /* 0x3000000dff127230 */ /* 0x000fc60000004100 */
        /* <DEDUP_REMOVED lines=8> */
[----:B------:R-:W-:Y:S02]  /*0480*/  LOP3.LUT P0, RZ, R9, 0x7fff, RZ, 0xc0, !PT ;  /* 0x00007fff09ff7812 */ /* 0x000fe4000780c0ff */
[----:B------:R-:W-:Y:S02]  /*0490*/  PRMT R18, R13, 0x7632, R18 ;  /* 0x000076320d127816 */ /* 0x000fe40000000012 */
[----:B------:R-:W-:Y:S02]  /*04a0*/  LOP3.LUT R20, R9, 0x7fff, RZ, 0xc0, !PT ;  /* 0x00007fff09147812 */ /* 0x000fe400078ec0ff */
[----:B------:R-:W-:-:S07]  /*04b0*/  LOP3.LUT R15, R18, 0x7fff, RZ, 0xc0, !PT ;  /* 0x00007fff120f7812 */ /* 0x000fce00078ec0ff */
[----:B------:R-:W-:Y:S05]  /*04c0*/  @P0 BRA `(.L_x_20408) ;  /* 0x0000006000000947 */ /* 0x000fea0003800000 */
[----:B------:R-:W-:Y:S02]  /*04d0*/  ISETP.NE.AND P0, PT, R15, RZ, PT ;  /* 0x000000ff0f00720c */ /* 0x000fe40003f05270 */
[----:B------:R-:W-:-:S11]  /*04e0*/  PRMT R9, R13, 0x7632, R9 ;  /* 0x000076320d097816 */ /* 0x000fd60000000009 */
[----:B------:R-:W-:Y:S05]  /*04f0*/  @!P0 BRA `(.L_x_20407) ;  /* 0x000000e000008947 */ /* 0x000fea0003800000 */
[----:B------:R-:W-:-:S04]  /*0500*/  LOP3.LUT R9, R18, 0x8000, RZ, 0xc0, !PT ;  /* 0x0000800012097812 */ /* 0x000fc800078ec0ff */
[----:B------:R-:W-:Y:S01]  /*0510*/  LOP3.LUT R9, R9, 0x1, RZ, 0xfc, !PT ;  /* 0x0000000109097812 */ /* 0x000fe200078efcff */
[----:B------:R-:W-:Y:S05]  /*0520*/  BRA `(.L_x_20407) ;  /* 0x000000b000007947 */ /* 0x000fea0003800000 */
.L_x_20408:
        /* <DEDUP_REMOVED lines=8> */
.L_x_20406:
[----:B------:R-:W-:-:S05]  /*05b0*/  FADD.FTZ R15, R15, R18 ;  /* 0x000000120f0f7221 */ /* 0x000fca0000010000 */
[----:B------:R-:W-:-:S04]  /*05c0*/  F2FP.PACK_AB R15, RZ, R15 ;  /* 0x0000000fff0f723e */ /* 0x000fc800000000ff */
[----:B------:R-:W-:Y:S02]  /*05d0*/  PRMT R9, R15, 0x7610, R9 ;  /* 0x000076100f097816 */ /* 0x000fe40000000009 */
.L_x_20407:
[----:B------:R-:W-:Y:S05]  /*05e0*/  BSYNC B0 ;  /* 0x0000000000007941 */ /* 0x000fea0003800000 */
.L_x_20405:
[----:B------:R-:W-:Y:S01]  /*05f0*/  HADD2.F32 R13, -RZ, R11.H0_H0 ;  /* 0x2000000bff0d7230 */ /* 0x000fe20000004100 */
[----:B------:R-:W-:Y:S01]  /*0600*/  BSSY B0, `(.L_x_20409) ;  /* 0x000001f000007945 */ /* 0x000fe20003800000 */
[----:B-----5:R-:W-:-:S03]  /*0610*/  HADD2.F32 R18, -RZ, R16.H0_H0 ;  /* 0x20000010ff127230 */ /* 0x020fc60000004100 */
        /* <DEDUP_REMOVED lines=18> */
.L_x_20412:
        /* <DEDUP_REMOVED lines=8> */
.L_x_20410:
[----:B------:R-:W-:-:S05]  /*07c0*/  FADD.FTZ R13, R13, R18 ;  /* 0x000000120d0d7221 */ /* 0x000fca0000010000 */
[----:B------:R-:W-:-:S04]  /*07d0*/  F2FP.PACK_AB R13, RZ, R13 ;  /* 0x0000000dff0d723e */ /* 0x000fc800000000ff */
[----:B------:R-:W-:Y:S02]  /*07e0*/  PRMT R11, R13, 0x7610, R11 ;  /* 0x000076100d0b7816 */ /* 0x000fe4000000000b */
.L_x_20411:
[----:B------:R-:W-:Y:S05]  /*07f0*/  BSYNC B0 ;  /* 0x0000000000007941 */ /* 0x000fea0003800000 */
.L_x_20409:
        /* <DEDUP_REMOVED lines=22> */
.L_x_20416:
        /* <DEDUP_REMOVED lines=8> */
.L_x_20414:
[----:B------:R-:W-:-:S05]  /*09e0*/  FADD.FTZ R13, R13, R18 ;  /* 0x000000120d0d7221 */ /* 0x000fca0000010000 */
[----:B------:R-:W-:-:S04]  /*09f0*/  F2FP.PACK_AB R13, RZ, R13 ;  /* 0x0000000dff0d723e */ /* 0x000fc800000000ff */
[----:B------:R-:W-:Y:S02]  /*0a00*/  PRMT R8, R13, 0x7610, R8 ;  /* 0x000076100d087816 */ /* 0x000fe40000000008 */
.L_x_20415:
[----:B------:R-:W-:Y:S05]  /*0a10*/  BSYNC B0 ;  /* 0x0000000000007941 */ /* 0x000fea0003800000 */
.L_x_20413:
[----:B------:R-:W-:Y:S01]  /*0a20*/  HADD2.F32 R13, -RZ, R7.H0_H0 ;  /* 0x20000007ff0d7230 */ /* 0x000fe20000004100 */
        /* <DEDUP_REMOVED lines=20> */
.L_x_20420:
        /* <DEDUP_REMOVED lines=8> */
.L_x_20418:
[----:B------:R-:W-:-:S05]  /*0bf0*/  FADD.FTZ R13, R13, R16 ;  /* 0x000000100d0d7221 */ /* 0x000fca0000010000 */
[----:B------:R-:W-:-:S04]  /*0c00*/  F2FP.PACK_AB R13, RZ, R13 ;  /* 0x0000000dff0d723e */ /* 0x000fc800000000ff */
[----:B------:R-:W-:Y:S02]  /*0c10*/  PRMT R7, R13, 0x7610, R7 ;  /* 0x000076100d077816 */ /* 0x000fe40000000007 */
.L_x_20419:
[----:B------:R-:W-:Y:S05]  /*0c20*/  BSYNC B0 ;  /* 0x0000000000007941 */ /* 0x000fea0003800000 */
.L_x_20417:
        /* <DEDUP_REMOVED lines=22> */
.L_x_20424:
        /* <DEDUP_REMOVED lines=8> */
.L_x_20422:
[----:B------:R-:W-:-:S05]  /*0e10*/  FADD.FTZ R13, R13, R16 ;  /* 0x000000100d0d7221 */ /* 0x000fca0000010000 */
[----:B------:R-:W-:-:S04]  /*0e20*/  F2FP.PACK_AB R13, RZ, R13 ;  /* 0x0000000dff0d723e */ /* 0x000fc800000000ff */
[----:B------:R-:W-:Y:S02]  /*0e30*/  PRMT R6, R13, 0x7610, R6 ;  /* 0x000076100d067816 */ /* 0x000fe40000000006 */
.L_x_20423:
[----:B------:R-:W-:Y:S05]  /*0e40*/  BSYNC B0 ;  /* 0x0000000000007941 */ /* 0x000fea0003800000 */
.L_x_20421:
        /* <DEDUP_REMOVED lines=21> */
.L_x_20428:
        /* <DEDUP_REMOVED lines=8> */
.L_x_20426:
[----:B------:R-:W-:-:S05]  /*1020*/  FADD.FTZ R10, R10, R13 ;  /* 0x0000000d0a0a7221 */ /* 0x000fca0000010000 */
[----:B------:R-:W-:-:S04]  /*1030*/  F2FP.PACK_AB R10, RZ, R10 ;  /* 0x0000000aff0a723e */ /* 0x000fc800000000ff */
[----:B------:R-:W-:Y:S02]  /*1040*/  PRMT R5, R10, 0x7610, R5 ;  /* 0x000076100a057816 */ /* 0x000fe40000000005 */
.L_x_20427:
[----:B------:R-:W-:Y:S05]  /*1050*/  BSYNC B0 ;  /* 0x0000000000007941 */ /* 0x000fea0003800000 */
.L_x_20425:
        /* <DEDUP_REMOVED lines=22> */
.L_x_20432:
        /* <DEDUP_REMOVED lines=8> */
.L_x_20430:
[----:B------:R-:W-:-:S05]  /*1240*/  FADD.FTZ R10, R10, R13 ;  /* 0x0000000d0a0a7221 */ /* 0x000fca0000010000 */
[----:B------:R-:W-:-:S04]  /*1250*/  F2FP.PACK_AB R10, RZ, R10 ;  /* 0x0000000aff0a723e */ /* 0x000fc800000000ff */
[----:B------:R-:W-:Y:S02]  /*1260*/  PRMT R4, R10, 0x7610, R4 ;  /* 0x000076100a047816 */ /* 0x000fe40000000004 */
.L_x_20431:
[----:B------:R-:W-:Y:S05]  /*1270*/  BSYNC B0 ;  /* 0x0000000000007941 */ /* 0x000fea0003800000 */
.L_x_20429:
[----:B------:R-:W-:Y:S01]  /*1280*/  IMAD.WIDE.U32 R14, R0, R3, c[0x0][0x168] ;  /* 0x00005a00000e7625 */ /* 0x000fe200078e0003 */
[----:B------:R-:W-:Y:S02]  /*1290*/  PRMT R9, R12, 0x5410, R9 ;  /* 0x000054100c097816 */ /* 0x000fe40000000009 */
[----:B------:R-:W-:Y:S02]  /*12a0*/  PRMT R11, R11, 0x5410, R8 ;  /* 0x000054100b0b7816 */ /* 0x000fe40000000008 */
[----:B------:R-:W-:Y:S01]  /*12b0*/  PRMT R7, R7, 0x5410, R6 ;  /* 0x0000541007077816 */ /* 0x000fe20000000006 */
[----:B------:R-:W-:Y:S01]  /*12c0*/  IMAD.WIDE R14, R2, 0x4, R14 ;  /* 0x00000004020e7825 */ /* 0x000fe200078e020e */
[----:B------:R-:W-:-:S04]  /*12d0*/  PRMT R5, R5, 0x5410, R4 ;  /* 0x0000541005057816 */ /* 0x000fc80000000004 */
[----:B------:R-:W-:Y:S04]  /*12e0*/  STG.E [R14.64], R9 ;  /* 0x000000090e007986 */ /* 0x000fe8000c101904 */
[----:B------:R-:W-:Y:S04]  /*12f0*/  STG.E [R14.64+0x200], R11 ;  /* 0x0002000b0e007986 */ /* 0x000fe8000c101904 */
[----:B------:R-:W-:Y:S04]  /*1300*/  STG.E [R14.64+0x400], R7 ;  /* 0x000400070e007986 */ /* 0x000fe8000c101904 */
[----:B------:R-:W-:Y:S01]  /*1310*/  STG.E [R14.64+0x600], R5 ;  /* 0x000600050e007986 */ /* 0x000fe2000c101904 */
[----:B------:R-:W-:Y:S05]  /*1320*/  EXIT ;  /* 0x000000000000794d */ /* 0x000fea0003800000 */
.L_x_20400:
[----:B------:R-:W0:Y:S01]  /*1330*/  S2R R13, SR_TID.X ;  /* 0x00000000000d7919 */ /* 0x000e220000002100 */
[----:B------:R-:W-:-:S02]  /*1340*/  PRMT R16, RZ, 0x7610, R16 ;  /* 0x00007610ff107816 */ /* 0x000fc40000000010 */
[----:B------:R-:W-:Y:S02]  /*1350*/  PRMT R17, RZ, 0x7610, R17 ;  /* 0x00007610ff117816 */ /* 0x000fe40000000011 */
        /* <DEDUP_REMOVED lines=10> */
[----:B------:R0:W5:Y:S01]  /*1400*/  @!P2 LDG.E.U16 R14, [R2.64] ;  /* 0x00000004020ea981 */ /* 0x000162000c1e1500 */
[----:B------:R-:W-:-:S03]  /*1410*/  PRMT R21, RZ, 0x7610, R21 ;  /* 0x00007610ff157816 */ /* 0x000fc60000000015 */
[----:B------:R1:W5:Y:S03]  /*1420*/  @!P2 LDG.E.U16 R15, [R4.64] ;  /* 0x00000004040fa981 */ /* 0x000366000c1e1500 */
[----:B------:R-:W-:Y:S01]  /*1430*/  @!P5 IMAD.IADD R24, R0, 0x1, R23 ;  /* 0x000000010018d824 */ /* 0x000fe200078e0217 */
[----:B------:R-:W-:Y:S01]  /*1440*/  @!P5 IADD3 R23, R23, 0x80, RZ ;  /* 0x000000801717d810 */ /* 0x000fe20007ffe0ff */
[----:B------:R-:W-:-:S03]  /*1450*/  @!P5 IMAD.MOV.U32 R25, RZ, RZ, 0x2 ;  /* 0x00000002ff19d424 */ /* 0x000fc600078e00ff */
[----:B------:R-:W-:Y:S01]  /*1460*/  ISETP.GE.AND P0, PT, R23, R12, PT ;  /* 0x0000000c1700720c */ /* 0x000fe20003f06270 */
[----:B------:R-:W-:-:S04]  /*1470*/  @!P5 IMAD.WIDE.U32 R6, R24, R25, c[0x0][0x170] ;  /* 0x00005c001806d625 */ /* 0x000fc800078e0019 */
[----:B------:R-:W-:Y:S01]  /*1480*/  @!P5 IMAD.WIDE.U32 R24, R24, R25, c[0x0][0x178] ;  /* 0x00005e001818d625 */ /* 0x000fe200078e0019 */
[----:B------:R2:W5:Y:S04]  /*1490*/  @!P5 LDG.E.U16 R16, [R6.64] ;  /* 0x000000040610d981 */ /* 0x000568000c1e1500 */
[----:B------:R3:W5:Y:S03]  /*14a0*/  @!P5 LDG.E.U16 R17, [R24.64] ;  /* 0x000000041811d981 */ /* 0x000766000c1e1500 */
        /* <DEDUP_REMOVED lines=14> */
[----:B0-----:R-:W-:-:S04]  /*1590*/  @!P0 IMAD.WIDE.U32 R2, R9, R22, c[0x0][0x170] ;  /* 0x00005c0009028625 */ /* 0x001fc800078e0016 */
[----:B-1----:R-:W-:-:S04]  /*15a0*/  @!P0 IMAD.WIDE.U32 R4, R9, R22, c[0x0][0x178] ;  /* 0x00005e0009048625 */ /* 0x002fc800078e0016 */
[----:B--2---:R-:W-:-:S04]  /*15b0*/  @!P1 IMAD.WIDE.U32 R6, R8, R11, c[0x0][0x170] ;  /* 0x00005c0008069625 */ /* 0x004fc800078e000b */
[----:B------:R-:W-:Y:S01]  /*15c0*/  @!P1 IMAD.WIDE.U32 R8, R8, R11, c[0x0][0x178] ;  /* 0x00005e0008089625 */ /* 0x000fe200078e000b */
[----:B------:R-:W-:Y:S02]  /*15d0*/  PRMT R18, RZ, 0x7610, R18 ;  /* 0x00007610ff127816 */ /* 0x000fe40000000012 */
[----:B------:R-:W-:Y:S02]  /*15e0*/  PRMT R19, RZ, 0x7610, R19 ;  /* 0x00007610ff137816 */ /* 0x000fe40000000013 */
[----:B------:R0:W5:Y:S04]  /*15f0*/  @!P1 LDG.E.U16 R21, [R8.64] ;  /* 0x0000000408159981 */ /* 0x000168000c1e1500 */
[----:B------:R1:W5:Y:S04]  /*1600*/  @!P0 LDG.E.U16 R18, [R2.64] ;  /* 0x0000000402128981 */ /* 0x000368000c1e1500 */
[----:B------:R2:W5:Y:S01]  /*1610*/  @!P0 LDG.E.U16 R19, [R4.64] ;  /* 0x0000000404138981 */ /* 0x000562000c1e1500 */
[----:B0-----:R-:W-:Y:S01]  /*1620*/  @!P5 IMAD.IADD R8, R0, 0x1, R23 ;  /* 0x000000010008d824 */ /* 0x001fe200078e0217 */
[----:B------:R-:W-:Y:S01]  /*1630*/  @!P5 IADD3 R23, R23, 0x80, RZ ;  /* 0x000000801717d810 */ /* 0x000fe20007ffe0ff */
[----:B------:R-:W-:-:S03]  /*1640*/  @!P3 IMAD.MOV.U32 R11, RZ, RZ, 0x2 ;  /* 0x00000002ff0bb424 */ /* 0x000fc600078e00ff */
[----:B------:R-:W-:Y:S01]  /*1650*/  ISETP.GE.AND P0, PT, R23, R12, PT ;  /* 0x0000000c1700720c */ /* 0x000fe20003f06270 */
[----:B--2---:R-:W-:Y:S01]  /*1660*/  @!P4 IMAD.MOV.U32 R5, RZ, RZ, 0x2 ;  /* 0x00000002ff05c424 */ /* 0x004fe200078e00ff */
[----:B------:R-:W-:Y:S01]  /*1670*/  PRMT R27, RZ, 0x7610, R27 ;  /* 0x00007610ff1b7816 */ /* 0x000fe2000000001b */
[----:B---3--:R-:W-:Y:S01]  /*1680*/  @!P3 IMAD.WIDE.U32 R24, R10, R11, c[0x0][0x170] ;  /* 0x00005c000a18b625 */ /* 0x008fe200078e000b */
[----:B------:R-:W-:-:S03]  /*1690*/  PRMT R28, RZ, 0x7610, R28 ;  /* 0x00007610ff1c7816 */ /* 0x000fc6000000001c */
[----:B-1----:R-:W-:Y:S01]  /*16a0*/  @!P4 IMAD.WIDE.U32 R2, R26, R5, c[0x0][0x170] ;  /* 0x00005c001a02c625 */ /* 0x002fe200078e0005 */
[----:B------:R-:W-:Y:S01]  /*16b0*/  PRMT R22, RZ, 0x7610, R22 ;  /* 0x00007610ff167816 */ /* 0x000fe20000000016 */
[----:B------:R0:W5:Y:S01]  /*16c0*/  @!P3 LDG.E.U16 R27, [R24.64] ;  /* 0x00000004181bb981 */ /* 0x000162000c1e1500 */
[----:B------:R-:W-:Y:S01]  /*16d0*/  PRMT R20, RZ, 0x7610, R20 ;  /* 0x00007610ff147816 */ /* 0x000fe20000000014 */
[----:B------:R-:W-:Y:S02]  /*16e0*/  @!P3 IMAD.WIDE.U32 R10, R10, R11, c[0x0][0x178] ;  /* 0x00005e000a0ab625 */ /* 0x000fe400078e000b */
[----:B------:R1:W5:Y:S02]  /*16f0*/  @!P4 LDG.E.U16 R28, [R2.64] ;  /* 0x00000004021cc981 */ /* 0x000364000c1e1500 */
[----:B------:R-:W-:Y:S02]  /*1700*/  @!P5 IMAD.MOV.U32 R9, RZ, RZ, 0x2 ;  /* 0x00000002ff09d424 */ /* 0x000fe400078e00ff */
[----:B------:R2:W5:Y:S01]  /*1710*/  @!P3 LDG.E.U16 R22, [R10.64] ;  /* 0x000000040a16b981 */ /* 0x000562000c1e1500 */
[----:B0-----:R-:W-:Y:S01]  /*1720*/  @!P0 IMAD.IADD R24, R0, 0x1, R23 ;  /* 0x0000000100188824 */ /* 0x001fe200078e0217 */
[----:B------:R-:W-:-:S02]  /*1730*/  PRMT R29, RZ, 0x7610, R29 ;  /* 0x00007610ff1d7816 */ /* 0x000fc4000000001d */
[----:B------:R0:W5:Y:S01]  /*1740*/  @!P1 LDG.E.U16 R20, [R6.64] ;  /* 0x0000000406149981 */ /* 0x000162000c1e1500 */
[----:B-1----:R-:W-:Y:S01]  /*1750*/  @!P0 IMAD.MOV.U32 R3, RZ, RZ, 0x2 ;  /* 0x00000002ff038424 */ /* 0x002fe200078e00ff */
[----:B------:R-:W-:Y:S01]  /*1760*/  PRMT R25, RZ, 0x7610, R25 ;  /* 0x00007610ff197816 */ /* 0x000fe20000000019 */
[----:B------:R-:W-:Y:S01]  /*1770*/  @!P4 IMAD.WIDE.U32 R4, R26, R5, c[0x0][0x178] ;  /* 0x00005e001a04c625 */ /* 0x000fe200078e0005 */
[----:B------:R-:W-:-:S03]  /*1780*/  PRMT R26, RZ, 0x7610, R26 ;  /* 0x00007610ff1a7816 */ /* 0x000fc6000000001a */
[CC--:B--2---:R-:W-:Y:S01]  /*1790*/  @!P0 IMAD.WIDE.U32 R10, R24.reuse, R3.reuse, c[0x0][0x170] ;  /* 0x00005c00180a8625 */ /* 0x0c4fe200078e0003 */
[----:B------:R-:W-:Y:S01]  /*17a0*/  PRMT R23, RZ, 0x7610, R23 ;  /* 0x00007610ff177816 */ /* 0x000fe20000000017 */
[----:B------:R1:W5:Y:S02]  /*17b0*/  @!P4 LDG.E.U16 R29, [R4.64] ;  /* 0x00000004041dc981 */ /* 0x000364000c1e1500 */
[----:B------:R-:W-:Y:S01]  /*17c0*/  @!P0 IMAD.WIDE.U32 R2, R24, R3, c[0x0][0x178] ;  /* 0x00005e0018028625 */ /* 0x000fe200078e0003 */
[----:B------:R-:W-:Y:S02]  /*17d0*/  PRMT R24, RZ, 0x7610, R24 ;  /* 0x00007610ff187816 */ /* 0x000fe40000000018 */
[----:B------:R1:W5:Y:S01]  /*17e0*/  @!P0 LDG.E.U16 R23, [R10.64] ;  /* 0x000000040a178981 */ /* 0x000362000c1e1500 */
[----:B0-----:R-:W-:-:S03]  /*17f0*/  @!P5 IMAD.WIDE.U32 R6, R8, R9, c[0x0][0x170] ;  /* 0x00005c000806d625 */ /* 0x001fc600078e0009 */
[----:B------:R1:W5:Y:S01]  /*1800*/  @!P0 LDG.E.U16 R24, [R2.64] ;  /* 0x0000000402188981 */ /* 0x000362000c1e1500 */
[----:B------:R-:W-:-:S03]  /*1810*/  @!P5 IMAD.WIDE.U32 R8, R8, R9, c[0x0][0x178] ;  /* 0x00005e000808d625 */ /* 0x000fc600078e0009 */
[----:B------:R1:W5:Y:S04]  /*1820*/  @!P5 LDG.E.U16 R26, [R6.64] ;  /* 0x00000004061ad981 */ /* 0x000368000c1e1500 */
[----:B------:R1:W5:Y:S01]  /*1830*/  @!P5 LDG.E.U16 R25, [R8.64] ;  /* 0x000000040819d981 */ /* 0x000362000c1e1500 */
[----:B------:R-:W-:Y:S01]  /*1840*/  BSSY B0, `(.L_x_20433) ;  /* 0x0000022000007945 */ /* 0x000fe20003800000 */
[----:B------:R-:W-:Y:S05]  /*1850*/  @P2 BRA `(.L_x_20434) ;  /* 0x0000020000002947 */ /* 0x000fea0003800000 */
[----:B-1---5:R-:W-:Y:S02]  /*1860*/  HADD2.F32 R2, -RZ, R14.H0_H0 ;  /* 0x2000000eff027230 */ /* 0x022fe40000004100 */
        /* <DEDUP_REMOVED lines=20> */
.L_x_20436:
        /* <DEDUP_REMOVED lines=8> */
.L_x_20435:
[----:B------:R-:W-:-:S05]  /*1a30*/  FADD.FTZ R2, R2, R3 ;  /* 0x0000000302027221 */ /* 0x000fca0000010000 */
[----:B------:R-:W-:-:S04]  /*1a40*/  F2FP.PACK_AB R2, RZ, R2 ;  /* 0x00000002ff02723e */ /* 0x000fc800000000ff */
[----:B------:R-:W-:Y:S02]  /*1a50*/  PRMT R14, R2, 0x7610, R14 ;  /* 0x00007610020e7816 */ /* 0x000fe4000000000e */
.L_x_20434:
[----:B------:R-:W-:Y:S05]  /*1a60*/  BSYNC B0 ;  /* 0x0000000000007941 */ /* 0x000fea0003800000 */
.L_x_20433:
[----:B-1----:R-:W-:Y:S01]  /*1a70*/  IADD3 R3, R13, 0x80, RZ ;  /* 0x000000800d037810 */ /* 0x002fe20007ffe0ff */
        /* <DEDUP_REMOVED lines=24> */
.L_x_20440:
        /* <DEDUP_REMOVED lines=8> */
.L_x_20439:
[----:B------:R-:W-:-:S05]  /*1c80*/  FADD.FTZ R2, R2, R5 ;  /* 0x0000000502027221 */ /* 0x000fca0000010000 */
[----:B------:R-:W-:-:S04]  /*1c90*/  F2FP.PACK_AB R2, RZ, R2 ;  /* 0x00000002ff02723e */ /* 0x000fc800000000ff */
[----:B------:R-:W-:Y:S02]  /*1ca0*/  PRMT R16, R2, 0x7610, R16 ;  /* 0x0000761002107816 */ /* 0x000fe40000000010 */
.L_x_20438:
[----:B------:R-:W-:Y:S05]  /*1cb0*/  BSYNC B0 ;  /* 0x0000000000007941 */ /* 0x000fea0003800000 */
.L_x_20437:
        /* <DEDUP_REMOVED lines=25> */
.L_x_20444:
        /* <DEDUP_REMOVED lines=8> */
.L_x_20443:
[----:B------:R-:W-:-:S05]  /*1ed0*/  FADD.FTZ R2, R2, R5 ;  /* 0x0000000502027221 */ /* 0x000fca0000010000 */
[----:B------:R-:W-:-:S04]  /*1ee0*/  F2FP.PACK_AB R2, RZ, R2 ;  /* 0x00000002ff02723e */ /* 0x000fc800000000ff */
[----:B------:R-:W-:Y:S02]  /*1ef0*/  PRMT R18, R2, 0x7610, R18 ;  /* 0x0000761002127816 */ /* 0x000fe40000000012 */
.L_x_20442:
[----:B------:R-:W-:Y:S05]  /*1f00*/  BSYNC B0 ;  /* 0x0000000000007941 */ /* 0x000fea0003800000 */
.L_x_20441:
        /* <DEDUP_REMOVED lines=25> */
.L_x_20448:
        /* <DEDUP_REMOVED lines=8> */
.L_x_20447:
[----:B------:R-:W-:-:S05]  /*2120*/  FADD.FTZ R2, R2, R5 ;  /* 0x0000000502027221 */ /* 0x000fca0000010000 */
[----:B------:R-:W-:-:S04]  /*2130*/  F2FP.PACK_AB R2, RZ, R2 ;  /* 0x00000002ff02723e */ /* 0x000fc800000000ff */
[----:B------:R-:W-:Y:S02]  /*2140*/  PRMT R20, R2, 0x7610, R20 ;  /* 0x0000761002147816 */ /* 0x000fe40000000014 */
.L_x_20446:
[----:B------:R-:W-:Y:S05]  /*2150*/  BSYNC B0 ;  /* 0x0000000000007941 */ /* 0x000fea0003800000 */
.L_x_20445:
        /* <DEDUP_REMOVED lines=25> */
.L_x_20452:
        /* <DEDUP_REMOVED lines=8> */
.L_x_20451:
[----:B------:R-:W-:-:S05]  /*2370*/  FADD.FTZ R2, R2, R5 ;  /* 0x0000000502027221 */ /* 0x000fca0000010000 */
[----:B------:R-:W-:-:S04]  /*2380*/  F2FP.PACK_AB R2, RZ, R2 ;  /* 0x00000002ff02723e */ /* 0x000fc800000000ff */
[----:B------:R-:W-:Y:S02]  /*2390*/  PRMT R27, R2, 0x7610, R27 ;  /* 0x00007610021b7816 */ /* 0x000fe4000000001b */
.L_x_20450:
[----:B------:R-:W-:Y:S05]  /*23a0*/  BSYNC B0 ;  /* 0x0000000000007941 */ /* 0x000fea0003800000 */
.L_x_20449:
        /* <DEDUP_REMOVED lines=25> */
.L_x_20456:
        /* <DEDUP_REMOVED lines=8> */
.L_x_20455:
[----:B------:R-:W-:-:S05]  /*25c0*/  FADD.FTZ R2, R2, R5 ;  /* 0x0000000502027221 */ /* 0x000fca0000010000 */
[----:B------:R-:W-:-:S04]  /*25d0*/  F2FP.PACK_AB R2, RZ, R2 ;  /* 0x00000002ff02723e */ /* 0x000fc800000000ff */
[----:B------:R-:W-:Y:S02]  /*25e0*/  PRMT R28, R2, 0x7610, R28 ;  /* 0x00007610021c7816 */ /* 0x000fe4000000001c */
.L_x_20454:
[----:B------:R-:W-:Y:S05]  /*25f0*/  BSYNC B0 ;  /* 0x0000000000007941 */ /* 0x000fea0003800000 */
.L_x_20453:
        /* <DEDUP_REMOVED lines=25> */
.L_x_20460:
        /* <DEDUP_REMOVED lines=8> */
.L_x_20459:
[----:B------:R-:W-:-:S05]  /*2810*/  FADD.FTZ R2, R2, R5 ;  /* 0x0000000502027221 */ /* 0x000fca0000010000 */
[----:B------:R-:W-:-:S04]  /*2820*/  F2FP.PACK_AB R2, RZ, R2 ;  /* 0x00000002ff02723e */ /* 0x000fc800000000ff */
[----:B------:R-:W-:Y:S02]  /*2830*/  PRMT R26, R2, 0x7610, R26 ;  /* 0x00007610021a7816 */ /* 0x000fe4000000001a */
.L_x_20458:
[----:B------:R-:W-:Y:S05]  /*2840*/  BSYNC B0 ;  /* 0x0000000000007941 */ /* 0x000fea0003800000 */
.L_x_20457:
        /* <DEDUP_REMOVED lines=25> */
.L_x_20464:
        /* <DEDUP_REMOVED lines=8> */
.L_x_20463:
[----:B------:R-:W-:-:S05]  /*2a60*/  FADD.FTZ R2, R2, R5 ;  /* 0x0000000502027221 */ /* 0x000fca0000010000 */
[----:B------:R-:W-:-:S04]  /*2a70*/  F2FP.PACK_AB R2, RZ, R2 ;  /* 0x00000002ff02723e */ /* 0x000fc800000000ff */
[----:B------:R-:W-:Y:S02]  /*2a80*/  PRMT R23, R2, 0x7610, R23 ;  /* 0x0000761002177816 */ /* 0x000fe40000000017 */
.L_x_20462:
[----:B------:R-:W-:Y:S05]  /*2a90*/  BSYNC B0 ;  /* 0x0000000000007941 */ /* 0x000fea0003800000 */
.L_x_20461:
[----:B------:R-:W-:Y:S01]  /*2aa0*/  @!P2 IMAD.IADD R4, R0, 0x1, R13 ;  /* 0x000000010004a824 */ /* 0x000fe200078e020d */
[----:B------:R-:W-:Y:S01]  /*2ab0*/  BSSY B0, `(.L_x_20465) ;  /* 0x0000031000007945 */ /* 0x000fe20003800000 */
[----:B------:R-:W-:Y:S01]  /*2ac0*/  @!P2 IMAD.MOV.U32 R5, RZ, RZ, 0x2 ;  /* 0x00000002ff05a424 */ /* 0x000fe200078e00ff */
[----:B------:R-:W-:Y:S01]  /*2ad0*/  BSSY B1, `(.L_x_20466) ;  /* 0x0000028000017945 */ /* 0x000fe20003800000 */
[----:B------:R-:W-:Y:S02]  /*2ae0*/  @!P2 IMAD.MOV.U32 R13, RZ, RZ, R3 ;  /* 0x000000ffff0da224 */ /* 0x000fe400078e0003 */
[----:B------:R-:W-:-:S03]  /*2af0*/  @!P2 IMAD.WIDE.U32 R4, R4, R5, c[0x0][0x168] ;  /* 0x00005a000404a625 */ /* 0x000fc600078e0005 */
[----:B------:R-:W-:Y:S02]  /*2b00*/  ISETP.GE.AND P0, PT, R13, R12, PT ;  /* 0x0000000c0d00720c */ /* 0x000fe40003f06270 */
[----:B-----5:R0:W-:Y:S11]  /*2b10*/  @!P2 STG.E.U16 [R4.64], R14 ;  /* 0x0000000e0400a986 */ /* 0x0201f6000c101504 */
        /* <DEDUP_REMOVED lines=8> */
[----:B-1----:R-:W-:Y:S01]  /*2ba0*/  IMAD.IADD R2, R0, 0x1, R13 ;  /* 0x0000000100027824 */ /* 0x002fe200078e020d */
[----:B------:R-:W-:Y:S01]  /*2bb0*/  IADD3 R13, R13, 0x80, RZ ;  /* 0x000000800d0d7810 */ /* 0x000fe20007ffe0ff */
[----:B------:R-:W-:-:S04]  /*2bc0*/  IMAD.MOV.U32 R3, RZ, RZ, 0x2 ;  /* 0x00000002ff037424 */ /* 0x000fc800078e00ff */
[----:B------:R-:W-:-:S05]  /*2bd0*/  IMAD.WIDE.U32 R2, R2, R3, c[0x0][0x168] ;  /* 0x00005a0002027625 */ /* 0x000fca00078e0003 */
[----:B------:R1:W-:Y:S02]  /*2be0*/  STG.E.U16 [R2.64], R18 ;  /* 0x0000001202007986 */ /* 0x0003e4000c101504 */
.L_x_20467:
[----:B------:R-:W-:-:S13]  /*2bf0*/  ISETP.GE.AND P0, PT, R13, R12, PT ;  /* 0x0000000c0d00720c */ /* 0x000fda0003f06270 */
[----:B------:R-:W-:Y:S05]  /*2c00*/  @P0 BRA `(.L_x_20469) ;  /* 0x000000c000000947 */ /* 0x000fea0003800000 */
[----:B-1----:R-:W-:Y:S01]  /*2c10*/  IMAD.IADD R2, R0, 0x1, R13 ;  /* 0x0000000100027824 */ /* 0x002fe200078e020d */
[----:B------:R-:W-:Y:S01]  /*2c20*/  IADD3 R13, R13, 0x80, RZ ;  /* 0x000000800d0d7810 */ /* 0x000fe20007ffe0ff */
[----:B------:R-:W-:-:S04]  /*2c30*/  IMAD.MOV.U32 R3, RZ, RZ, 0x2 ;  /* 0x00000002ff037424 */ /* 0x000fc800078e00ff */
[----:B------:R-:W-:-:S05]  /*2c40*/  IMAD.WIDE.U32 R2, R2, R3, c[0x0][0x168] ;  /* 0x00005a0002027625 */ /* 0x000fca00078e0003 */
[----:B------:R1:W-:Y:S02]  /*2c50*/  STG.E.U16 [R2.64], R20 ;  /* 0x0000001402007986 */ /* 0x0003e4000c101504 */
.L_x_20468:
[----:B------:R-:W-:-:S13]  /*2c60*/  ISETP.GE.AND P0, PT, R13, R12, PT ;  /* 0x0000000c0d00720c */ /* 0x000fda0003f06270 */
[----:B------:R-:W-:Y:S05]  /*2c70*/  @P0 BRA `(.L_x_20470) ;  /* 0x000000d000000947 */ /* 0x000fea0003800000 */
[----:B-1----:R-:W-:Y:S01]  /*2c80*/  IMAD.IADD R2, R0, 0x1, R13 ;  /* 0x0000000100027824 */ /* 0x002fe200078e020d */
[----:B------:R-:W-:Y:S01]  /*2c90*/  IADD3 R13, R13, 0x80, RZ ;  /* 0x000000800d0d7810 */ /* 0x000fe20007ffe0ff */
[----:B------:R-:W-:-:S04]  /*2ca0*/  IMAD.MOV.U32 R3, RZ, RZ, 0x2 ;  /* 0x00000002ff037424 */ /* 0x000fc800078e00ff */
[----:B------:R-:W-:-:S05]  /*2cb0*/  IMAD.WIDE.U32 R2, R2, R3, c[0x0][0x168] ;  /* 0x00005a0002027625 */ /* 0x000fca00078e0003 */
[----:B------:R1:W-:Y:S02]  /*2cc0*/  STG.E.U16 [R2.64], R27 ;  /* 0x0000001b02007986 */ /* 0x0003e4000c101504 */
.L_x_20469:
[----:B------:R-:W-:-:S13]  /*2cd0*/  ISETP.GE.AND P0, PT, R13, R12, PT ;  /* 0x0000000c0d00720c */ /* 0x000fda0003f06270 */
[----:B------:R-:W-:Y:S01]  /*2ce0*/  @P0 BREAK B1 ;  /* 0x0000000000010942 */ /* 0x000fe20003800000 */
[----:B------:R-:W-:Y:S05]  /*2cf0*/  @P0 BRA `(.L_x_20471) ;  /* 0x000000c000000947 */ /* 0x000fea0003800000 */
[----:B-1----:R-:W-:Y:S01]  /*2d00*/  IMAD.IADD R2, R0, 0x1, R13 ;  /* 0x0000000100027824 */ /* 0x002fe200078e020d */
[----:B------:R-:W-:Y:S01]  /*2d10*/  IADD3 R13, R13, 0x80, RZ ;  /* 0x000000800d0d7810 */ /* 0x000fe20007ffe0ff */
[----:B------:R-:W-:-:S04]  /*2d20*/  IMAD.MOV.U32 R3, RZ, RZ, 0x2 ;  /* 0x00000002ff037424 */ /* 0x000fc800078e00ff */
[----:B------:R-:W-:-:S05]  /*2d30*/  IMAD.WIDE.U32 R2, R2, R3, c[0x0][0x168] ;  /* 0x00005a0002027625 */ /* 0x000fca00078e0003 */
[----:B------:R1:W-:Y:S02]  /*2d40*/  STG.E.U16 [R2.64], R28 ;  /* 0x0000001c02007986 */ /* 0x0003e4000c101504 */
.L_x_20470:
[----:B------:R-:W-:Y:S05]  /*2d50*/  BSYNC B1 ;  /* 0x0000000000017941 */ /* 0x000fea0003800000 */
.L_x_20466:
[----:B------:R-:W-:-:S13]  /*2d60*/  ISETP.GE.AND P0, PT, R13, R12, PT ;  /* 0x0000000c0d00720c */ /* 0x000fda0003f06270 */
[----:B-1----:R-:W-:Y:S01]  /*2d70*/  @!P0 IMAD.IADD R2, R0, 0x1, R13 ;  /* 0x0000000100028824 */ /* 0x002fe200078e020d */
[----:B------:R-:W-:Y:S01]  /*2d80*/  @!P0 IADD3 R13, R13, 0x80, RZ ;  /* 0x000000800d0d8810 */ /* 0x000fe20007ffe0ff */
[----:B------:R-:W-:-:S04]  /*2d90*/  @!P0 IMAD.MOV.U32 R3, RZ, RZ, 0x2 ;  /* 0x00000002ff038424 */ /* 0x000fc800078e00ff */
[----:B------:R-:W-:-:S05]  /*2da0*/  @!P0 IMAD.WIDE.U32 R2, R2, R3, c[0x0][0x168] ;  /* 0x00005a0002028625 */ /* 0x000fca00078e0003 */
[----:B------:R1:W-:Y:S02]  /*2db0*/  @!P0 STG.E.U16 [R2.64], R26 ;  /* 0x0000001a02008986 */ /* 0x0003e4000c101504 */
.L_x_20471:
[----:B------:R-:W-:Y:S05]  /*2dc0*/  BSYNC B0 ;  /* 0x0000000000007941 */ /* 0x000fea0003800000 */
.L_x_20465:
[----:B------:R-:W-:Y:S01]  /*2dd0*/  WARPSYNC 0xffffffff ;  /* 0xffffffff00007948 */ /* 0x000fe20003800000 */
[----:B------:R-:W-:-:S13]  /*2de0*/  ISETP.GE.AND P0, PT, R13, R12, PT ;  /* 0x0000000c0d00720c */ /* 0x000fda0003f06270 */
[----:B------:R-:W-:Y:S05]  /*2df0*/  @P0 EXIT ;  /* 0x000000000000094d */ /* 0x000fea0003800000 */
[----:B-1----:R-:W-:Y:S02]  /*2e00*/  IMAD.IADD R2, R0, 0x1, R13 ;  /* 0x0000000100027824 */ /* 0x002fe400078e020d */
[----:B------:R-:W-:-:S04]  /*2e10*/  IMAD.MOV.U32 R3, RZ, RZ, 0x2 ;  /* 0x00000002ff037424 */ /* 0x000fc800078e00ff */
[----:B------:R-:W-:-:S05]  /*2e20*/  IMAD.WIDE.U32 R2, R2, R3, c[0x0][0x168] ;  /* 0x00005a0002027625 */ /* 0x000fca00078e0003 */
[----:B------:R-:W-:Y:S01]  /*2e30*/  STG.E.U16 [R2.64], R23 ;  /* 0x0000001702007986 */ /* 0x000fe2000c101504 */
[----:B------:R-:W-:Y:S05]  /*2e40*/  EXIT ;  /* 0x000000000000794d */ /* 0x000fea0003800000 */
.L_x_20472:
        /* <DEDUP_REMOVED lines=11> */
.L_x_30040:


//--------------------- .text._ZN2at6native29vectorized_elementwise_kernelILi4ENS0_13BinaryFunctorIN3c104HalfES4_S4_ZZZNS0_21nextafter_kernel_cudaERNS_18TensorIteratorBaseEENKUlvE_clEvENKUlvE2_clEvEUlS4_S4_E_EESt5arrayIPcLm3EEEEviT0_T1_ --------------------------
	.section	.text._ZN2at6native29vectorized_elementwise_kernelILi4ENS0_13BinaryFunctorIN3c104HalfES4_S4_ZZZNS0_21nextafter_kernel_cudaERNS_18TensorIteratorBaseEENKUlvE_clEvENKUlvE2_clEvEUlS4_S4_E_EESt5arrayIPcLm3EEEEviT0_T1_,"ax",@progbits
	.sectioninfo	@"SHI_REGISTERS=32"
	.align	128
        .global         _ZN2at6native29vectorized_elementwise_kernelILi4ENS0_13BinaryFunctorIN3c104HalfES4_S4_ZZZNS0_21nextafter_kernel_cudaERNS_18TensorIteratorBaseEENKUlvE_clEvENKUlvE2_clEvEUlS4_S4_E_EESt5arrayIPcLm3EEEEviT0_T1_
        .type           _ZN2at6native29vectorized_elementwise_kernelILi4ENS0_13BinaryFunctorIN3c104HalfES4_S4_ZZZNS0_21nextafter_kernel_cudaERNS_18TensorIteratorBaseEENKUlvE_clEvENKUlvE2_clEvEUlS4_S4_E_EESt5arrayIPcLm3EEEEviT0_T1_,@function
        .size           _ZN2at6native29vectorized_elementwise_kernelILi4ENS0_13BinaryFunctorIN3c104HalfES4_S4_ZZZNS0_21nextafter_kernel_cudaERNS_18TensorIteratorBaseEENKUlvE_clEvENKUlvE2_clEvEUlS4_S4_E_EESt5arrayIPcLm3EEEEviT0_T1_,(.L_x_30041 - _ZN2at6native29vectorized_elementwise_kernelILi4ENS0_13BinaryFunctorIN3c104HalfES4_S4_ZZZNS0_21nextafter_kernel_cudaERNS_18TensorIteratorBaseEENKUlvE_clEvENKUlvE2_clEvEUlS4_S4_E_EESt5arrayIPcLm3EEEEviT0_T1_)
        .other          _ZN2at6native29vectorized_elementwise_kernelILi4ENS0_13BinaryFunctorIN3c104HalfES4_S4_ZZZNS0_21nextafter_kernel_cudaERNS_18TensorIteratorBaseEENKUlvE_clEvENKUlvE2_clEvEUlS4_S4_E_EESt5arrayIPcLm3EEEEviT0_T1_,@"STO_CUDA_ENTRY STV_DEFAULT"
_ZN2at6native29vectorized_elementwise_kernelILi4ENS0_13BinaryFunctorIN3c104HalfES4_S4_ZZZNS0_21nextafter_kernel_cudaERNS_18TensorIteratorBaseEENKUlvE_clEvENKUlvE2_clEvEUlS4_S4_E_EESt5arrayIPcLm3EEEEviT0_T1_:
.text._ZN2at6native29vectorized_elementwise_kernelILi4ENS0_13BinaryFunctorIN3c104HalfES4_S4_ZZZNS0_21nextafter_kernel_cudaERNS_18TensorIteratorBaseEENKUlvE_clEvENKUlvE2_clEvEUlS4_S4_E_EESt5arrayIPcLm3EEEEviT0_T1_:
        /* <DEDUP_REMOVED lines=15> */
[----:B------:R-:W4:Y:S04]  /*00f0*/  LDG.E.64 R6, [R16.64+0x400] ;  /* 0x0004000410067981 */ /* 0x000f28000c1e1b00 */
[----:B------:R0:W5:Y:S01]  /*0100*/  LDG.E.64 R4, [R18.64+0x400] ;  /* 0x0004000412047981 */ /* 0x000162000c1e1b00 */
[----:B------:R-:W-:Y:S01]  /*0110*/  BSSY B0, `(.L_x_20474) ;  /* 0x0000028000007945 */ /* 0x000fe20003800000 */
[----:B--2---:R-:W-:Y:S01]  /*0120*/  HADD2.F32 R10, -RZ, R22.H0_H0 ;  /* 0x20000016ff0a7230 */ /* 0x004fe20000004100 */
[----:B------:R-:W-:-:S02]  /*0130*/  PRMT R15, R22, 0x7610, R15 ;  /* 0x00007610160f7816 */ /* 0x000fc4000000000f */
[----:B------:R-:W-:Y:S01]  /*0140*/  PRMT R13, R22, 0x7632, R13 ;  /* 0x00007632160d7816 */ /* 0x000fe2000000000d */
[----:B---3--:R-:W-:Y:S01]  /*0150*/  HADD2.F32 R20, -RZ, R2.H0_H0 ;  /* 0x20000002ff147230 */ /* 0x008fe20000004100 */
[----:B------:R-:W-:Y:S02]  /*0160*/  FSETP.NEU.FTZ.AND P0, PT, R10, R10, PT ;  /* 0x0000000a0a00720b */ /* 0x000fe40003f1d000 */
[----:B------:R-:W-:Y:S02]  /*0170*/  PRMT R12, R23, 0x7610, R12 ;  /* 0x00007610170c7816 */ /* 0x000fe4000000000c */
[----:B------:R-:W-:Y:S02]  /*0180*/  FSETP.NEU.FTZ.AND P1, PT, R20, R20, PT ;  /* 0x000000141400720b */ /* 0x000fe40003f3d000 */
[----:B----4-:R-:W-:Y:S02]  /*0190*/  PRMT R11, R6, 0x7610, R11 ;  /* 0x00007610060b7816 */ /* 0x010fe4000000000b */
[----:B------:R-:W-:-:S02]  /*01a0*/  PLOP3.LUT P0, PT, P0, P1, PT, 0xa8, 0x0 ;  /* 0x000000000000781c */ /* 0x000fc40000703570 */
[----:B------:R-:W-:Y:S02]  /*01b0*/  PRMT R14, R7, 0x7610, R14 ;  /* 0x00007610070e7816 */ /* 0x000fe4000000000e */
[----:B------:R-:W-:Y:S02]  /*01c0*/  PRMT R10, R23, 0x7632, R10 ;  /* 0x00007632170a7816 */ /* 0x000fe4000000000a */
[----:B------:R-:W-:Y:S02]  /*01d0*/  PRMT R6, R6, 0x7632, R6 ;  /* 0x0000763206067816 */ /* 0x000fe40000000006 */
[----:B------:R-:W-:-:S05]  /*01e0*/  PRMT R7, R7, 0x7632, R7 ;  /* 0x0000763207077816 */ /* 0x000fca0000000007 */
        /* <DEDUP_REMOVED lines=15> */
.L_x_20477:
        /* <DEDUP_REMOVED lines=8> */
.L_x_20475:
[----:B0-----:R-:W-:-:S05]  /*0360*/  HADD2.F32 R15, -RZ, R15.H0_H0 ;  /* 0x2000000fff0f7230 */ /* 0x001fca0000004100 */
[----:B------:R-:W-:-:S05]  /*0370*/  FADD.FTZ R15, R20, R15 ;  /* 0x0000000f140f7221 */ /* 0x000fca0000010000 */
[----:B------:R-:W-:Y:S02]  /*0380*/  F2FP.PACK_AB R15, RZ, R15 ;  /* 0x0000000fff0f723e */ /* 0x000fe400000000ff */
.L_x_20476:
[----:B------:R-:W-:Y:S05]  /*0390*/  BSYNC B0 ;  /* 0x0000000000007941 */ /* 0x000fea0003800000 */
.L_x_20474:
        /* <DEDUP_REMOVED lines=23> */
.L_x_20481:
        /* <DEDUP_REMOVED lines=8> */
.L_x_20479:
[----:B------:R-:W-:-:S05]  /*0590*/  FADD.FTZ R16, R16, R17 ;  /* 0x0000001110107221 */ /* 0x000fca0000010000 */
[----:B------:R-:W-:-:S04]  /*05a0*/  F2FP.PACK_AB R16, RZ, R16 ;  /* 0x00000010ff10723e */ /* 0x000fc800000000ff */
[----:B------:R-:W-:Y:S02]  /*05b0*/  PRMT R13, R16, 0x7610, R13 ;  /* 0x00007610100d7816 */ /* 0x000fe4000000000d */
.L_x_20480:
[----:B------:R-:W-:Y:S05]  /*05c0*/  BSYNC B0 ;  /* 0x0000000000007941 */ /* 0x000fea0003800000 */
.L_x_20478:
        /* <DEDUP_REMOVED lines=22> */
.L_x_20485:
        /* <DEDUP_REMOVED lines=8> */
.L_x_20483:
[----:B------:R-:W-:-:S05]  /*07b0*/  FADD.FTZ R2, R2, R17 ;  /* 0x0000001102027221 */ /* 0x000fca0000010000 */
[----:B------:R-:W-:-:S04]  /*07c0*/  F2FP.PACK_AB R2, RZ, R2 ;  /* 0x00000002ff02723e */ /* 0x000fc800000000ff */
[----:B------:R-:W-:Y:S02]  /*07d0*/  PRMT R12, R2, 0x7610, R12 ;  /* 0x00007610020c7816 */ /* 0x000fe4000000000c */
.L_x_20484:
[----:B------:R-:W-:Y:S05]  /*07e0*/  BSYNC B0 ;  /* 0x0000000000007941 */ /* 0x000fea0003800000 */
.L_x_20482:
        /* <DEDUP_REMOVED lines=23> */
.L_x_20489:
        /* <DEDUP_REMOVED lines=8> */
.L_x_20487:
[----:B------:R-:W-:-:S05]  /*09e0*/  FADD.FTZ R2, R2, R17 ;  /* 0x0000001102027221 */ /* 0x000fca0000010000 */
[----:B------:R-:W-:-:S04]  /*09f0*/  F2FP.PACK_AB R2, RZ, R2 ;  /* 0x00000002ff02723e */ /* 0x000fc800000000ff */
[----:B------:R-:W-:Y:S02]  /*0a00*/  PRMT R10, R2, 0x7610, R10 ;  /* 0x00007610020a7816 */ /* 0x000fe4000000000a */
.L_x_20488:
[----:B------:R-:W-:Y:S05]  /*0a10*/  BSYNC B0 ;  /* 0x0000000000007941 */ /* 0x000fea0003800000 */
.L_x_20486:
        /* <DEDUP_REMOVED lines=22> */
.L_x_20493:
        /* <DEDUP_REMOVED lines=8> */
.L_x_20491:
[----:B------:R-:W-:-:S05]  /*0c00*/  FADD.FTZ R2, R2, R3 ;  /* 0x0000000302027221 */ /* 0x000fca0000010000 */
[----:B------:R-:W-:-:S04]  /*0c10*/  F2FP.PACK_AB R2, RZ, R2 ;  /* 0x00000002ff02723e */ /* 0x000fc800000000ff */
[----:B------:R-:W-:Y:S02]  /*0c20*/  PRMT R11, R2, 0x7610, R11 ;  /* 0x00007610020b7816 */ /* 0x000fe4000000000b */
.L_x_20492:
[----:B------:R-:W-:Y:S05]  /*0c30*/  BSYNC B0 ;  /* 0x0000000000007941 */ /* 0x000fea0003800000 */
.L_x_20490:
        /* <DEDUP_REMOVED lines=23> */
.L_x_20497:
        /* <DEDUP_REMOVED lines=8> */
.L_x_20495:
[----:B------:R-:W-:-:S05]  /*0e30*/  FADD.FTZ R2, R2, R3 ;  /* 0x0000000302027221 */ /* 0x000fca0000010000 */
[----:B------:R-:W-:-:S04]  /*0e40*/  F2FP.PACK_AB R2, RZ, R2 ;  /* 0x00000002ff02723e */ /* 0x000fc800000000ff */
[----:B------:R-:W-:Y:S02]  /*0e50*/  PRMT R6, R2, 0x7610, R6 ;  /* 0x0000761002067816 */ /* 0x000fe40000000006 */
.L_x_20496:
[----:B------:R-:W-:Y:S05]  /*0e60*/  BSYNC B0 ;  /* 0x0000000000007941 */ /* 0x000fea0003800000 */
.L_x_20494:
        /* <DEDUP_REMOVED lines=22> */
.L_x_20501:
        /* <DEDUP_REMOVED lines=8> */
.L_x_20499:
[----:B------:R-:W-:-:S05]  /*1050*/  FADD.FTZ R2, R2, R3 ;  /* 0x0000000302027221 */ /* 0x000fca0000010000 */
[----:B------:R-:W-:-:S04]  /*1060*/  F2FP.PACK_AB R2, RZ, R2 ;  /* 0x00000002ff02723e */ /* 0x000fc800000000ff */
[----:B------:R-:W-:Y:S02]  /*1070*/  PRMT R14, R2, 0x7610, R14 ;  /* 0x00007610020e7816 */ /* 0x000fe4000000000e */
.L_x_20500:
[----:B------:R-:W-:Y:S05]  /*1080*/  BSYNC B0 ;  /* 0x0000000000007941 */ /* 0x000fea0003800000 */
.L_x_20498:
        /* <DEDUP_REMOVED lines=23> */
.L_x_20505:
        /* <DEDUP_REMOVED lines=8> */
.L_x_20503:
[----:B------:R-:W-:-:S05]  /*1280*/  FADD.FTZ R2, R2, R3 ;  /* 0x0000000302027221 */ /* 0x000fca0000010000 */
[----:B------:R-:W-:-:S04]  /*1290*/  F2FP.PACK_AB R2, RZ, R2 ;  /* 0x00000002ff02723e */ /* 0x000fc800000000ff */
[----:B------:R-:W-:Y:S02]  /*12a0*/  PRMT R7, R2, 0x7610, R7 ;  /* 0x0000761002077816 */ /* 0x000fe40000000007 */
.L_x_20504:
[----:B------:R-:W-:Y:S05]  /*12b0*/  BSYNC B0 ;  /* 0x0000000000007941 */ /* 0x000fea0003800000 */
.L_x_20502:
[----:B------:R-:W-:Y:S01]  /*12c0*/  IMAD.WIDE.U32 R2, R0, R9, c[0x0][0x168] ;  /* 0x00005a0000027625 */ /* 0x000fe200078e0009 */
[----:B------:R-:W-:Y:S02]  /*12d0*/  PRMT R4, R15, 0x5410, R13 ;  /* 0x000054100f047816 */ /* 0x000fe4000000000d */
[----:B------:R-:W-:Y:S02]  /*12e0*/  PRMT R5, R12, 0x5410, R10 ;  /* 0x000054100c057816 */ /* 0x000fe4000000000a */
[----:B------:R-:W-:Y:S01]  /*12f0*/  PRMT R6, R11, 0x5410, R6 ;  /* 0x000054100b067816 */ /* 0x000fe20000000006 */
[----:B------:R-:W-:Y:S01]  /*1300*/  IMAD.WIDE R2, R8, 0x8, R2 ;  /* 0x0000000808027825 */ /* 0x000fe200078e0202 */
[----:B------:R-:W-:-:S04]  /*1310*/  PRMT R7, R14, 0x5410, R7 ;  /* 0x000054100e077816 */ /* 0x000fc80000000007 */
[----:B------:R-:W-:Y:S04]  /*1320*/  STG.E.64 [R2.64], R4 ;  /* 0x0000000402007986 */ /* 0x000fe8000c101b04 */
[----:B------:R-:W-:Y:S01]  /*1330*/  STG.E.64 [R2.64+0x400], R6 ;  /* 0x0004000602007986 */ /* 0x000fe2000c101b04 */
[----:B------:R-:W-:Y:S05]  /*1340*/  EXIT ;  /* 0x000000000000794d */ /* 0x000fea0003800000 */
.L_x_20473:
[----:B------:R-:W0:Y:S01]  /*1350*/  S2R R13, SR_TID.X ;  /* 0x00000000000d7919 */ /* 0x000e220000002100 */
[----:B------:R-:W-:Y:S02]  /*1360*/  PRMT R16, RZ, 0x7610, R16 ;  /* 0x00007610ff107816 */ /* 0x000fe40000000010 */
[----:B------:R-:W-:Y:S02]  /*1370*/  PRMT R17, RZ, 0x7610, R17 ;  /* 0x00007610ff117816 */ /* 0x000fe40000000011 */
        /* <DEDUP_REMOVED lines=101> */
.L_x_20509:
        /* <DEDUP_REMOVED lines=8> */
.L_x_20508:
[----:B------:R-:W-:-:S05]  /*1a50*/  FADD.FTZ R2, R2, R3 ;  /* 0x0000000302027221 */ /* 0x000fca0000010000 */
[----:B------:R-:W-:-:S04]  /*1a60*/  F2FP.PACK_AB R2, RZ, R2 ;  /* 0x00000002ff02723e */ /* 0x000fc800000000ff */
[----:B------:R-:W-:Y:S02]  /*1a70*/  PRMT R14, R2, 0x7610, R14 ;  /* 0x00007610020e7816 */ /* 0x000fe4000000000e */
.L_x_20507:
[----:B------:R-:W-:Y:S05]  /*1a80*/  BSYNC B0 ;  /* 0x0000000000007941 */ /* 0x000fea0003800000 */
.L_x_20506:
        /* <DEDUP_REMOVED lines=25> */
.L_x_20513:
        /* <DEDUP_REMOVED lines=8> */
.L_x_20512:
[----:B------:R-:W-:-:S05]  /*1ca0*/  FADD.FTZ R2, R2, R5 ;  /* 0x0000000502027221 */ /* 0x000fca0000010000 */
[----:B------:R-:W-:-:S04]  /*1cb0*/  F2FP.PACK_AB R2, RZ, R2 ;  /* 0x00000002ff02723e */ /* 0x000fc800000000ff */
[----:B------:R-:W-:Y:S02]  /*1cc0*/  PRMT R16, R2, 0x7610, R16 ;  /* 0x0000761002107816 */ /* 0x000fe40000000010 */
.L_x_20511:
[----:B------:R-:W-:Y:S05]  /*1cd0*/  BSYNC B0 ;  /* 0x0000000000007941 */ /* 0x000fea0003800000 */
.L_x_20510:
        /* <DEDUP_REMOVED lines=25> */
.L_x_20517:
        /* <DEDUP_REMOVED lines=8> */
.L_x_20516:
[----:B------:R-:W-:-:S05]  /*1ef0*/  FADD.FTZ R2, R2, R5 ;  /* 0x0000000502027221 */ /* 0x000fca0000010000 */
[----:B------:R-:W-:-:S04]  /*1f00*/  F2FP.PACK_AB R2, RZ, R2 ;  /* 0x00000002ff02723e */ /* 0x000fc800000000ff */
[----:B------:R-:W-:Y:S02]  /*1f10*/  PRMT R18, R2, 0x7610, R18 ;  /* 0x0000761002127816 */ /* 0x000fe40000000012 */
.L_x_20515:
[----:B------:R-:W-:Y:S05]  /*1f20*/  BSYNC B0 ;  /* 0x0000000000007941 */ /* 0x000fea0003800000 */
.L_x_20514:
        /* <DEDUP_REMOVED lines=25> */
.L_x_20521:
        /* <DEDUP_REMOVED lines=8> */
.L_x_20520:
[----:B------:R-:W-:-:S05]  /*2140*/  FADD.FTZ R2, R2, R5 ;  /* 0x0000000502027221 */ /* 0x000fca0000010000 */
[----:B------:R-:W-:-:S04]  /*2150*/  F2FP.PACK_AB R2, RZ, R2 ;  /* 0x00000002ff02723e */ /* 0x000fc800000000ff */
[----:B------:R-:W-:Y:S02]  /*2160*/  PRMT R20, R2, 0x7610, R20 ;  /* 0x0000761002147816 */ /* 0x000fe40000000014 */
.L_x_20519:
[----:B------:R-:W-:Y:S05]  /*2170*/  BSYNC B0 ;  /* 0x0000000000007941 */ /* 0x000fea0003800000 */
.L_x_20518:
        /* <DEDUP_REMOVED lines=25> */
.L_x_20525:
        /* <DEDUP_REMOVED lines=8> */
.L_x_20524:
[----:B------:R-:W-:-:S05]  /*2390*/  FADD.FTZ R2, R2, R5 ;  /* 0x0000000502027221 */ /* 0x000fca0000010000 */
[----:B------:R-:W-:-:S04]  /*23a0*/  F2FP.PACK_AB R2, RZ, R2 ;  /* 0x00000002ff02723e */ /* 0x000fc800000000ff */
[----:B------:R-:W-:Y:S02]  /*23b0*/  PRMT R27, R2, 0x7610, R27 ;  /* 0x00007610021b7816 */ /* 0x000fe4000000001b */
.L_x_20523:
[----:B------:R-:W-:Y:S05]  /*23c0*/  BSYNC B0 ;  /* 0x0000000000007941 */ /* 0x000fea0003800000 */
.L_x_20522:
        /* <DEDUP_REMOVED lines=25> */
.L_x_20529:
        /* <DEDUP_REMOVED lines=8> */
.L_x_20528:
[----:B------:R-:W-:-:S05]  /*25e0*/  FADD.FTZ R2, R2, R5 ;  /* 0x0000000502027221 */ /* 0x000fca0000010000 */
[----:B------:R-:W-:-:S04]  /*25f0*/  F2FP.PACK_AB R2, RZ, R2 ;  /* 0x00000002ff02723e */ /* 0x000fc800000000ff */
[----:B------:R-:W-:Y:S02]  /*2600*/  PRMT R28, R2, 0x7610, R28 ;  /* 0x00007610021c7816 */ /* 0x000fe4000000001c */
.L_x_20527:
[----:B------:R-:W-:Y:S05]  /*2610*/  BSYNC B0 ;  /* 0x0000000000007941 */ /* 0x000fea0003800000 */
.L_x_20526:
        /* <DEDUP_REMOVED lines=25> */
.L_x_20533:
        /* <DEDUP_REMOVED lines=8> */
.L_x_20532:
[----:B------:R-:W-:-:S05]  /*2830*/  FADD.FTZ R2, R2, R5 ;  /* 0x0000000502027221 */ /* 0x000fca0000010000 */
[----:B------:R-:W-:-:S04]  /*2840*/  F2FP.PACK_AB R2, RZ, R2 ;  /* 0x00000002ff02723e */ /* 0x000fc800000000ff */
[----:B------:R-:W-:Y:S02]  /*2850*/  PRMT R26, R2, 0x7610, R26 ;  /* 0x00007610021a7816 */ /* 0x000fe4000000001a */
.L_x_20531:
[----:B------:R-:W-:Y:S05]  /*2860*/  BSYNC B0 ;  /* 0x0000000000007941 */ /* 0x000fea0003800000 */
.L_x_20530:
        /* <DEDUP_REMOVED lines=25> */
.L_x_20537:
        /* <DEDUP_REMOVED lines=8> */
.L_x_20536:
[----:B------:R-:W-:-:S05]  /*2a80*/  FADD.FTZ R2, R2, R5 ;  /* 0x0000000502027221 */ /* 0x000fca0000010000 */
[----:B------:R-:W-:-:S04]  /*2a90*/  F2FP.PACK_AB R2, RZ, R2 ;  /* 0x00000002ff02723e */ /* 0x000fc800000000ff */
[----:B------:R-:W-:Y:S02]  /*2aa0*/  PRMT R23, R2, 0x7610, R23 ;  /* 0x0000761002177816 */ /* 0x000fe40000000017 */
.L_x_20535:
[----:B------:R-:W-:Y:S05]  /*2ab0*/  BSYNC B0 ;  /* 0x0000000000007941 */ /* 0x000fea0003800000 */
.L_x_20534:
        /* <DEDUP_REMOVED lines=21> */
.L_x_20540:
[----:B------:R-:W-:-:S13]  /*2c10*/  ISETP.GE.AND P0, PT, R13, R12, PT ;  /* 0x0000000c0d00720c */ /* 0x000fda0003f06270 */
[----:B------:R-:W-:Y:S05]  /*2c20*/  @P0 BRA `(.L_x_20542) ;  /* 0x000000c000000947 */ /* 0x000fea0003800000 */
[----:B-1----:R-:W-:Y:S01]  /*2c30*/  IMAD.IADD R2, R0, 0x1, R13 ;  /* 0x0000000100027824 */ /* 0x002fe200078e020d */
[----:B------:R-:W-:Y:S01]  /*2c40*/  IADD3 R13, R13, 0x80, RZ ;  /* 0x000000800d0d7810 */ /* 0x000fe20007ffe0ff */
[----:B------:R-:W-:-:S04]  /*2c50*/  IMAD.MOV.U32 R3, RZ, RZ, 0x2 ;  /* 0x00000002ff037424 */ /* 0x000fc800078e00ff */
[----:B------:R-:W-:-:S05]  /*2c60*/  IMAD.WIDE.U32 R2, R2, R3, c[0x0][0x168] ;  /* 0x00005a0002027625 */ /* 0x000fca00078e0003 */
[----:B------:R1:W-:Y:S02]  /*2c70*/  STG.E.U16 [R2.64], R20 ;  /* 0x0000001402007986 */ /* 0x0003e4000c101504 */
.L_x_20541:
[----:B------:R-:W-:-:S13]  /*2c80*/  ISETP.GE.AND P0, PT, R13, R12, PT ;  /* 0x0000000c0d00720c */ /* 0x000fda0003f06270 */
[----:B------:R-:W-:Y:S05]  /*2c90*/  @P0 BRA `(.L_x_20543) ;  /* 0x000000d000000947 */ /* 0x000fea0003800000 */
[----:B-1----:R-:W-:Y:S01]  /*2ca0*/  IMAD.IADD R2, R0, 0x1, R13 ;  /* 0x0000000100027824 */ /* 0x002fe200078e020d */
[----:B------:R-:W-:Y:S01]  /*2cb0*/  IADD3 R13, R13, 0x80, RZ ;  /* 0x000000800d0d7810 */ /* 0x000fe20007ffe0ff */
[----:B------:R-:W-:-:S04]  /*2cc0*/  IMAD.MOV.U32 R3, RZ, RZ, 0x2 ;  /* 0x00000002ff037424 */ /* 0x000fc800078e00ff */
[----:B------:R-:W-:-:S05]  /*2cd0*/  IMAD.WIDE.U32 R2, R2, R3, c[0x0][0x168] ;  /* 0x00005a0002027625 */ /* 0x000fca00078e0003 */
[----:B------:R1:W-:Y:S02]  /*2ce0*/  STG.E.U16 [R2.64], R27 ;  /* 0x0000001b02007986 */ /* 0x0003e4000c101504 */
.L_x_20542:
        /* <DEDUP_REMOVED lines=8> */
.L_x_20543:
[----:B------:R-:W-:Y:S05]  /*2d70*/  BSYNC B1 ;  /* 0x0000000000017941 */ /* 0x000fea0003800000 */
.L_x_20539:
[----:B------:R-:W-:-:S13]  /*2d80*/  ISETP.GE.AND P0, PT, R13, R12, PT ;  /* 0x0000000c0d00720c */ /* 0x000fda0003f06270 */
[----:B-1----:R-:W-:Y:S01]  /*2d90*/  @!P0 IMAD.IADD R2, R0, 0x1, R13 ;  /* 0x0000000100028824 */ /* 0x002fe200078e020d */
[----:B------:R-:W-:Y:S01]  /*2da0*/  @!P0 IADD3 R13, R13, 0x80, RZ ;  /* 0x000000800d0d8810 */ /* 0x000fe20007ffe0ff */
[----:B------:R-:W-:-:S04]  /*2db0*/  @!P0 IMAD.MOV.U32 R3, RZ, RZ, 0x2 ;  /* 0x00000002ff038424 */ /* 0x000fc800078e00ff */
[----:B------:R-:W-:-:S05]  /*2dc0*/  @!P0 IMAD.WIDE.U32 R2, R2, R3, c[0x0][0x168] ;  /* 0x00005a0002028625 */ /* 0x000fca00078e0003 */
[----:B------:R1:W-:Y:S02]  /*2dd0*/  @!P0 STG.E.U16 [R2.64], R26 ;  /* 0x0000001a02008986 */ /* 0x0003e4000c101504 */
.L_x_20544:
[----:B------:R-:W-:Y:S05]  /*2de0*/  BSYNC B0 ;  /* 0x0000000000007941 */ /* 0x000fea0003800000 */
.L_x_20538:
        /* <DEDUP_REMOVED lines=8> */
.L_x_20545:
        /* <DEDUP_REMOVED lines=9> */
.L_x_30041:


//--------------------- .text._ZN2at6native29vectorized_elementwise_kernelILi8ENS0_13BinaryFunctorIN3c104HalfES4_S4_ZZZNS0_21nextafter_kernel_cudaERNS_18TensorIteratorBaseEENKUlvE_clEvENKUlvE2_clEvEUlS4_S4_E_EESt5arrayIPcLm3EEEEviT0_T1_ --------------------------
	.section	.text._ZN2at6native29vectorized_elementwise_kernelILi8ENS0_13BinaryFunctorIN3c104HalfES4_S4_ZZZNS0_21nextafter_kernel_cudaERNS_18TensorIteratorBaseEENKUlvE_clEvENKUlvE2_clEvEUlS4_S4_E_EESt5arrayIPcLm3EEEEviT0_T1_,"ax",@progbits
	.sectioninfo	@"SHI_REGISTERS=4"
	.align	128
        .global         _ZN2at6native29vectorized_elementwise_kernelILi8ENS0_13BinaryFunctorIN3c104HalfES4_S4_ZZZNS0_21nextafter_kernel_cudaERNS_18TensorIteratorBaseEENKUlvE_clEvENKUlvE2_clEvEUlS4_S4_E_EESt5arrayIPcLm3EEEEviT0_T1_
        .type           _ZN2at6native29vectorized_elementwise_kernelILi8ENS0_13BinaryFunctorIN3c104HalfES4_S4_ZZZNS0_21nextafter_kernel_cudaERNS_18TensorIteratorBaseEENKUlvE_clEvENKUlvE2_clEvEUlS4_S4_E_EESt5arrayIPcLm3EEEEviT0_T1_,@function
        .size           _ZN2at6native29vectorized_elementwise_kernelILi8ENS0_13BinaryFunctorIN3c104HalfES4_S4_ZZZNS0_21nextafter_kernel_cudaERNS_18TensorIteratorBaseEENKUlvE_clEvENKUlvE2_clEvEUlS4_S4_E_EESt5arrayIPcLm3EEEEviT0_T1_,(.L_x_30042 - _ZN2at6native29vectorized_elementwise_kernelILi8ENS0_13BinaryFunctorIN3c104HalfES4_S4_ZZZNS0_21nextafter_kernel_cudaERNS_18TensorIteratorBaseEENKUlvE_clEvENKUlvE2_clEvEUlS4_S4_E_EESt5arrayIPcLm3EEEEviT0_T1_)
        .other          _ZN2at6native29vectorized_elementwise_kernelILi8ENS0_13BinaryFunctorIN3c104HalfES4_S4_ZZZNS0_21nextafter_kernel_cudaERNS_18TensorIteratorBaseEENKUlvE_clEvENKUlvE2_clEvEUlS4_S4_E_EESt5arrayIPcLm3EEEEviT0_T1_,@"STO_CUDA_ENTRY STV_DEFAULT"
_ZN2at6native29vectorized_elementwise_kernelILi8ENS0_13BinaryFunctorIN3c104HalfES4_S4_ZZZNS0_21nextafter_kernel_cudaERNS_18TensorIteratorBaseEENKUlvE_clEvENKUlvE2_clEvEUlS4_S4_E_EESt5arrayIPcLm3EEEEviT0_T1_:
.text._ZN2at6native29vectorized_elementwise_kernelILi8ENS0_13BinaryFunctorIN3c104HalfES4_S4_ZZZNS0_21nextafter_kernel_cudaERNS_18TensorIteratorBaseEENKUlvE_clEvENKUlvE2_clEvEUlS4_S4_E_EESt5arrayIPcLm3EEEEviT0_T1_:
[----:B------:R-:W-:Y:S02]  /*0000*/  MOV R1, c[0x0][0x28] ;  /* 0x00000a0000017a02 */ /* 0x000fe40000000f00 */
[----:B------:R-:W-:Y:S05]  /*0010*/  EXIT ;  /* 0x000000000000794d */ /* 0x000fea0003800000 */
.L_x_20546:
        /* <DEDUP_REMOVED lines=14> */
.L_x_30042:


//--------------------- .text._ZN2at6native18elementwise_kernelILi128ELi4EZNS0_15gpu_kernel_implINS0_13BUnaryFunctorIN3c104HalfES5_S5_ZZZNS0_21nextafter_kernel_cudaERNS_18TensorIteratorBaseEENKUlvE_clEvENKUlvE2_clEvEUlS5_S5_E_EEEEvS7_RKT_EUliE_EEviT1_ --------------------------
	.section	.text._ZN2at6native18elementwise_kernelILi128ELi4EZNS0_15gpu_kernel_implINS0_13BUnaryFunctorIN3c104HalfES5_S5_ZZZNS0_21nextafter_kernel_cudaERNS_18TensorIteratorBaseEENKUlvE_clEvENKUlvE2_clEvEUlS5_S5_E_EEEEvS7_RKT_EUliE_EEviT1_,"ax",@progbits
	.sectioninfo	@"SHI_REGISTERS=26"
	.align	128
        .global         _ZN2at6native18elementwise_kernelILi128ELi4EZNS0_15gpu_kernel_implINS0_13BUnaryFunctorIN3c104HalfES5_S5_ZZZNS0_21nextafter_kernel_cudaERNS_18TensorIteratorBaseEENKUlvE_clEvENKUlvE2_clEvEUlS5_S5_E_EEEEvS7_RKT_EUliE_EEviT1_
        .type           _ZN2at6native18elementwise_kernelILi128ELi4EZNS0_15gpu_kernel_implINS0_13BUnaryFunctorIN3c104HalfES5_S5_ZZZNS0_21nextafter_kernel_cudaERNS_18TensorIteratorBaseEENKUlvE_clEvENKUlvE2_clEvEUlS5_S5_E_EEEEvS7_RKT_EUliE_EEviT1_,@function
        .size           _ZN2at6native18elementwise_kernelILi128ELi4EZNS0_15gpu_kernel_implINS0_13BUnaryFunctorIN3c104HalfES5_S5_ZZZNS0_21nextafter_kernel_cudaERNS_18TensorIteratorBaseEENKUlvE_clEvENKUlvE2_clEvEUlS5_S5_E_EEEEvS7_RKT_EUliE_EEviT1_,(.L_x_30043 - _ZN2at6native18elementwise_kernelILi128ELi4EZNS0_15gpu_kernel_implINS0_13BUnaryFunctorIN3c104HalfES5_S5_ZZZNS0_21nextafter_kernel_cudaERNS_18TensorIteratorBaseEENKUlvE_clEvENKUlvE2_clEvEUlS5_S5_E_EEEEvS7_RKT_EUliE_EEviT1_)
        .other          _ZN2at6native18elementwise_kernelILi128ELi4EZNS0_15gpu_kernel_implINS0_13BUnaryFunctorIN3c104HalfES5_S5_ZZZNS0_21nextafter_kernel_cudaERNS_18TensorIteratorBaseEENKUlvE_clEvENKUlvE2_clEvEUlS5_S5_E_EEEEvS7_RKT_EUliE_EEviT1_,@"STO_CUDA_ENTRY STV_DEFAULT"
_ZN2at6native18elementwise_kernelILi128ELi4EZNS0_15gpu_kernel_implINS0_13BUnaryFunctorIN3c104HalfES5_S5_ZZZNS0_21nextafter_kernel_cudaERNS_18TensorIteratorBaseEENKUlvE_clEvENKUlvE2_clEvEUlS5_S5_E_EEEEvS7_RKT_EUliE_EEviT1_:
.text._ZN2at6native18elementwise_kernelILi128ELi4EZNS0_15gpu_kernel_implINS0_13BUnaryFunctorIN3c104HalfES5_S5_ZZZNS0_21nextafter_kernel_cudaERNS_18TensorIteratorBaseEENKUlvE_clEvENKUlvE2_clEvEUlS5_S5_E_EEEEvS7_RKT_EUliE_EEviT1_:
        /* <DEDUP_REMOVED lines=236> */
.L_x_20549:
        /* <DEDUP_REMOVED lines=20> */
.L_x_20553:
[----:B------:R-:W2:Y:S02]  /*1000*/  LDG.E.U8 R2, [R2.64] ;  /* 0x0000002402027981 */ /* 0x000ea4000c1e1100 */
[----:B--2---:R-:W0:Y:S02]  /*1010*/  I2F.U16 R0, R2 ;  /* 0x0000000200007306 */ /* 0x004e240000101000 */
[----:B0-----:R-:W-:Y:S01]  /*1020*/  F2FP.PACK_AB R0, RZ, R0 ;  /* 0x00000000ff00723e */ /* 0x001fe200000000ff */
[----:B------:R-:W-:Y:S05]  /*1030*/  BRA `(.L_x_20555) ;  /* 0x00000e1000007947 */ /* 0x000fea0003800000 */
.L_x_20552:
        /* <DEDUP_REMOVED lines=10> */
.L_x_20557:
[----:B------:R-:W2:Y:S02]  /*10e0*/  LDG.E R2, [R2.64] ;  /* 0x0000002402027981 */ /* 0x000ea4000c1e1900 */
[----:B--2---:R-:W0:Y:S02]  /*10f0*/  I2F R0, R2 ;  /* 0x0000000200007306 */ /* 0x004e240000201400 */
[----:B0-----:R-:W-:Y:S01]  /*1100*/  F2FP.PACK_AB R0, RZ, R0 ;  /* 0x00000000ff00723e */ /* 0x001fe200000000ff */
[----:B------:R-:W-:Y:S05]  /*1110*/  BRA `(.L_x_20555) ;  /* 0x00000d3000007947 */ /* 0x000fea0003800000 */
.L_x_20556:
[----:B------:R-:W2:Y:S02]  /*1120*/  LDG.E.U16 R2, [R2.64] ;  /* 0x0000002402027981 */ /* 0x000ea4000c1e1500 */
[----:B--2---:R-:W0:Y:S02]  /*1130*/  I2F.S16 R0, R2 ;  /* 0x0000000200007306 */ /* 0x004e240000101400 */
[----:B0-----:R-:W-:Y:S01]  /*1140*/  F2FP.PACK_AB R0, RZ, R0 ;  /* 0x00000000ff00723e */ /* 0x001fe200000000ff */
[----:B------:R-:W-:Y:S05]  /*1150*/  BRA `(.L_x_20555) ;  /* 0x00000cf000007947 */ /* 0x000fea0003800000 */
.L_x_20551:
        /* <DEDUP_REMOVED lines=9> */
.L_x_20559:
[----:B------:R0:W5:Y:S01]  /*11f0*/  LDG.E.U16 R0, [R2.64] ;  /* 0x0000002402007981 */ /* 0x000162000c1e1500 */
[----:B------:R-:W-:Y:S05]  /*1200*/  BRA `(.L_x_20555) ;  /* 0x00000c4000007947 */ /* 0x000fea0003800000 */
.L_x_20558:
        /* <DEDUP_REMOVED lines=9> */
.L_x_20561:
[----:B------:R0:W5:Y:S01]  /*12a0*/  LDG.E.U16 R0, [R2.64] ;  /* 0x0000002402007981 */ /* 0x000162000c1e1500 */
[----:B------:R-:W-:Y:S05]  /*12b0*/  BRA `(.L_x_20555) ;  /* 0x00000b9000007947 */ /* 0x000fea0003800000 */
.L_x_20560:
[----:B------:R-:W2:Y:S02]  /*12c0*/  LDG.E.64 R2, [R2.64] ;  /* 0x0000002402027981 */ /* 0x000ea4000c1e1b00 */
[----:B--2---:R-:W0:Y:S01]  /*12d0*/  F2F.F32.F64 R0, R2 ;  /* 0x0000000200007310 */ /* 0x004e220000301000 */
[----:B------:R-:W0:-:S14]  /*12e0*/  DSETP.GEU.AND P0, PT, |R2|, c[0x2][0x0], PT ;  /* 0x008000000200762a */ /* 0x000e1c0003f0e200 */
[----:B0-----:R-:W-:-:S05]  /*12f0*/  @!P0 FMUL R0, R0, 1.175494350822287508e-38 ;  /* 0x0080000000008820 */ /* 0x001fca0000400000 */
[----:B------:R-:W-:Y:S01]  /*1300*/  F2FP.PACK_AB R0, RZ, R0 ;  /* 0x00000000ff00723e */ /* 0x000fe200000000ff */
[----:B------:R-:W-:Y:S05]  /*1310*/  BRA `(.L_x_20555) ;  /* 0x00000b3000007947 */ /* 0x000fea0003800000 */
.L_x_20550:
        /* <DEDUP_REMOVED lines=13> */
.L_x_20564:
[----:B------:R-:W2:Y:S02]  /*13f0*/  LDG.E.64 R2, [R2.64] ;  /* 0x0000002402027981 */ /* 0x000ea4000c1e1b00 */
[----:B--2---:R-:W0:Y:S01]  /*1400*/  F2F.F32.F64 R0, R2 ;  /* 0x0000000200007310 */ /* 0x004e220000301000 */
[----:B------:R-:W0:-:S14]  /*1410*/  DSETP.GEU.AND P0, PT, |R2|, c[0x2][0x0], PT ;  /* 0x008000000200762a */ /* 0x000e1c0003f0e200 */
[----:B0-----:R-:W-:-:S05]  /*1420*/  @!P0 FMUL R0, R0, 1.175494350822287508e-38 ;  /* 0x0080000000008820 */ /* 0x001fca0000400000 */
[----:B------:R-:W-:Y:S01]  /*1430*/  F2FP.PACK_AB R0, RZ, R0 ;  /* 0x00000000ff00723e */ /* 0x000fe200000000ff */
[----:B------:R-:W-:Y:S05]  /*1440*/  BRA `(.L_x_20555) ;  /* 0x00000a0000007947 */ /* 0x000fea0003800000 */
.L_x_20563:
        /* <DEDUP_REMOVED lines=28> */
.L_x_20566:
        /* <DEDUP_REMOVED lines=15> */
.L_x_20565:
[----:B------:R-:W2:Y:S02]  /*1700*/  LDG.E.U16 R0, [R2.64] ;  /* 0x0000002402007981 */ /* 0x000ea4000c1e1500 */
[----:B--2---:R-:W-:-:S04]  /*1710*/  PRMT R0, RZ, 0x5410, R0 ;  /* 0x00005410ff007816 */ /* 0x004fc80000000000 */
[----:B------:R-:W-:Y:S01]  /*1720*/  F2FP.PACK_AB R0, RZ, R0 ;  /* 0x00000000ff00723e */ /* 0x000fe200000000ff */
[----:B------:R-:W-:Y:S05]  /*1730*/  BRA `(.L_x_20555) ;  /* 0x0000071000007947 */ /* 0x000fea0003800000 */
.L_x_20562:
        /* <DEDUP_REMOVED lines=12> */
.L_x_20569:
        /* <DEDUP_REMOVED lines=21> */
.L_x_20573:
[----:B------:R-:W-:Y:S05]  /*1950*/  BSYNC B1 ;  /* 0x0000000000017941 */ /* 0x000fea0003800000 */
.L_x_20572:
[----:B------:R-:W-:Y:S01]  /*1960*/  LEA R3, R0, 0x3b800000, 0x17 ;  /* 0x3b80000000037811 */ /* 0x000fe200078eb8ff */
[----:B------:R-:W-:-:S05]  /*1970*/  IMAD.SHL.U32 R0, R2, 0x100000, RZ ;  /* 0x0010000002007824 */ /* 0x000fca00078e00ff */
[----:B------:R-:W-:Y:S02]  /*1980*/  LOP3.LUT R0, R3, R0, R4, 0xfe, !PT ;  /* 0x0000000003007212 */ /* 0x000fe400078efe04 */
.L_x_20571:
[----:B------:R-:W-:Y:S05]  /*1990*/  BSYNC B0 ;  /* 0x0000000000007941 */ /* 0x000fea0003800000 */
.L_x_20570:
[----:B------:R-:W-:Y:S01]  /*19a0*/  F2FP.PACK_AB R0, RZ, R0 ;  /* 0x00000000ff00723e */ /* 0x000fe200000000ff */
[----:B------:R-:W-:Y:S05]  /*19b0*/  BRA `(.L_x_20555) ;  /* 0x0000049000007947 */ /* 0x000fea0003800000 */
.L_x_20568:
        /* <DEDUP_REMOVED lines=21> */
.L_x_20577:
[----:B------:R-:W-:Y:S05]  /*1b10*/  BSYNC B1 ;  /* 0x0000000000017941 */ /* 0x000fea0003800000 */
.L_x_20576:
[----:B------:R-:W-:Y:S01]  /*1b20*/  LEA R3, R0, 0x37800000, 0x17 ;  /* 0x3780000000037811 */ /* 0x000fe200078eb8ff */
[----:B------:R-:W-:-:S05]  /*1b30*/  IMAD.SHL.U32 R0, R2, 0x200000, RZ ;  /* 0x0020000002007824 */ /* 0x000fca00078e00ff */
[----:B------:R-:W-:Y:S02]  /*1b40*/  LOP3.LUT R0, R3, R0, R4, 0xfe, !PT ;  /* 0x0000000003007212 */ /* 0x000fe400078efe04 */
.L_x_20575:
[----:B------:R-:W-:Y:S05]  /*1b50*/  BSYNC B0 ;  /* 0x0000000000007941 */ /* 0x000fea0003800000 */
.L_x_20574:
[----:B------:R-:W-:Y:S01]  /*1b60*/  F2FP.PACK_AB R0, RZ, R0 ;  /* 0x00000000ff00723e */ /* 0x000fe200000000ff */
[----:B------:R-:W-:Y:S05]  /*1b70*/  BRA `(.L_x_20555) ;  /* 0x000002d000007947 */ /* 0x000fea0003800000 */
.L_x_20567:
        /* <DEDUP_REMOVED lines=14> */
.L_x_20581:
[----:B------:R-:W-:Y:S05]  /*1c60*/  BSYNC B0 ;  /* 0x0000000000007941 */ /* 0x000fea0003800000 */
.L_x_20580:
[----:B------:R-:W-:Y:S01]  /*1c70*/  F2FP.PACK_AB R0, RZ, R0 ;  /* 0x00000000ff00723e */ /* 0x000fe200000000ff */
[----:B------:R-:W-:Y:S05]  /*1c80*/  BRA `(.L_x_20555) ;  /* 0x000001c000007947 */ /* 0x000fea0003800000 */
.L_x_20554:
        /* <DEDUP_REMOVED lines=21> */
.L_x_20579:
[----:B------:R-:W2:Y:S02]  /*1de0*/  LDG.E.64 R2, [R2.64] ;  /* 0x0000002402027981 */ /* 0x000ea4000c1e1b00 */
[----:B--2---:R-:W0:Y:S02]  /*1df0*/  I2F.U64 R0, R2 ;  /* 0x0000000200007312 */ /* 0x004e240000301000 */
[----:B0-----:R-:W-:Y:S01]  /*1e00*/  F2FP.PACK_AB R0, RZ, R0 ;  /* 0x00000000ff00723e */ /* 0x001fe200000000ff */
[----:B------:R-:W-:Y:S05]  /*1e10*/  BRA `(.L_x_20555) ;  /* 0x0000003000007947 */ /* 0x000fea0003800000 */
.L_x_20578:
[----:B------:R-:W2:Y:S02]  /*1e20*/  LDG.E R2, [R2.64] ;  /* 0x0000002402027981 */ /* 0x000ea4000c1e1900 */
[----:B--2---:R-:W0:Y:S02]  /*1e30*/  I2F.U32 R0, R2 ;  /* 0x0000000200007306 */ /* 0x004e240000201000 */
[----:B0-----:R-:W-:-:S06]  /*1e40*/  F2FP.PACK_AB R0, RZ, R0 ;  /* 0x00000000ff00723e */ /* 0x001fcc00000000ff */
.L_x_20555:
[----:B------:R-:W1:Y:S01]  /*1e50*/  LDC.U16 R4, c[0x0][0x372] ;  /* 0x0000dc80ff047b82 */ /* 0x000e620000000400 */
[----:B0----5:R-:W-:Y:S01]  /*1e60*/  HADD2.F32 R2, -RZ, R0.H0_H0 ;  /* 0x20000000ff027230 */ /* 0x021fe20000004100 */
[----:B------:R-:W-:Y:S04]  /*1e70*/  BSSY B0, `(.L_x_20582) ;  /* 0x000001e000007945 */ /* 0x000fe80003800000 */
[----:B------:R-:W-:Y:S01]  /*1e80*/  FSETP.NEU.FTZ.AND P0, PT, R2, R2, PT ;  /* 0x000000020200720b */ /* 0x000fe20003f1d000 */
[----:B-1----:R-:W-:-:S05]  /*1e90*/  HADD2.F32 R3, -RZ, R4.H0_H0 ;  /* 0x20000004ff037230 */ /* 0x002fca0000004100 */
[----:B------:R-:W-:-:S04]  /*1ea0*/  FSETP.NEU.FTZ.AND P1, PT, R3, R3, PT ;  /* 0x000000030300720b */ /* 0x000fc80003f3d000 */
[----:B------:R-:W-:-:S13]  /*1eb0*/  PLOP3.LUT P0, PT, P0, P1, PT, 0xa8, 0x0 ;  /* 0x000000000000781c */ /* 0x000fda0000703570 */
[----:B------:R-:W-:Y:S05]  /*1ec0*/  @P0 BRA `(.L_x_20583) ;  /* 0x0000015000000947 */ /* 0x000fea0003800000 */
[----:B------:R-:W-:Y:S02]  /*1ed0*/  PRMT R2, R4, 0x9910, RZ ;  /* 0x0000991004027816 */ /* 0x000fe400000000ff */
[----:B------:R-:W-:-:S04]  /*1ee0*/  PRMT R3, R0, 0x9910, RZ ;  /* 0x0000991000037816 */ /* 0x000fc800000000ff */
[----:B------:R-:W-:Y:S01]  /*1ef0*/  ISETP.NE.AND P0, PT, R3, R2, PT ;  /* 0x000000020300720c */ /* 0x000fe20003f05270 */
[----:B------:R-:W-:-:S12]  /*1f00*/  IMAD.MOV.U32 R3, RZ, RZ, R4 ;  /* 0x000000ffff037224 */ /* 0x000fd800078e0004 */
[----:B------:R-:W-:Y:S05]  /*1f10*/  @!P0 BRA `(.L_x_20584) ;  /* 0x0000013000008947 */ /* 0x000fea0003800000 */
[C---:B------:R-:W-:Y:S02]  /*1f20*/  LOP3.LUT P0, RZ, R0.reuse, 0x7fff, RZ, 0xc0, !PT ;  /* 0x00007fff00ff7812 */ /* 0x040fe4000780c0ff */
[----:B------:R-:W-:Y:S02]  /*1f30*/  LOP3.LUT R4, R0, 0x7fff, RZ, 0xc0, !PT ;  /* 0x00007fff00047812 */ /* 0x000fe400078ec0ff */
[----:B------:R-:W-:-:S09]  /*1f40*/  LOP3.LUT R5, R3, 0x7fff, RZ, 0xc0, !PT ;  /* 0x00007fff03057812 */ /* 0x000fd200078ec0ff */
[----:B------:R-:W-:Y:S05]  /*1f50*/  @P0 BRA `(.L_x_20585) ;  /* 0x0000005000000947 */ /* 0x000fea0003800000 */
[----:B------:R-:W-:-:S13]  /*1f60*/  ISETP.NE.AND P0, PT, R5, RZ, PT ;  /* 0x000000ff0500720c */ /* 0x000fda0003f05270 */
[----:B------:R-:W-:Y:S05]  /*1f70*/  @!P0 BRA `(.L_x_20584) ;  /* 0x000000d000008947 */ /* 0x000fea0003800000 */
[----:B------:R-:W-:-:S04]  /*1f80*/  LOP3.LUT R3, R3, 0x8000, RZ, 0xc0, !PT ;  /* 0x0000800003037812 */ /* 0x000fc800078ec0ff */
[----:B------:R-:W-:Y:S01]  /*1f90*/  LOP3.LUT R3, R3, 0x1, RZ, 0xfc, !PT ;  /* 0x0000000103037812 */ /* 0x000fe200078efcff */
[----:B------:R-:W-:Y:S05]  /*1fa0*/  BRA `(.L_x_20584) ;  /* 0x000000a000007947 */ /* 0x000fea0003800000 */
.L_x_20585:
[----:B------:R-:W-:-:S04]  /*1fb0*/  LOP3.LUT R3, R0, R3, RZ, 0x3c, !PT ;  /* 0x0000000300037212 */ /* 0x000fc800078e3cff */
[----:B------:R-:W-:Y:S02]  /*1fc0*/  PRMT R2, R3, 0x9910, RZ ;  /* 0x0000991003027816 */ /* 0x000fe400000000ff */
[----:B------:R-:W-:Y:S02]  /*1fd0*/  IADD3 R3, R0, 0xffff, RZ ;  /* 0x0000ffff00037810 */ /* 0x000fe40007ffe0ff */
[----:B------:R-:W-:-:S04]  /*1fe0*/  ISETP.GE.AND P0, PT, R2, RZ, PT ;  /* 0x000000ff0200720c */ /* 0x000fc80003f06270 */
[----:B------:R-:W-:-:S13]  /*1ff0*/  ISETP.GT.U32.OR P0, PT, R4, R5, !P0 ;  /* 0x000000050400720c */ /* 0x000fda0004704470 */
[----:B------:R-:W-:Y:S01]  /*2000*/  @!P0 IADD3 R3, R0, 0x1, RZ ;  /* 0x0000000100038810 */ /* 0x000fe20007ffe0ff */
[----:B------:R-:W-:Y:S05]  /*2010*/  BRA `(.L_x_20584) ;  /* 0x0000003000007947 */ /* 0x000fea0003800000 */
.L_x_20583:
[----:B------:R-:W-:-:S05]  /*2020*/  FADD.FTZ R2, R2, R3 ;  /* 0x0000000302027221 */ /* 0x000fca0000010000 */
[----:B------:R-:W-:-:S04]  /*2030*/  F2FP.PACK_AB R2, RZ, R2 ;  /* 0x00000002ff02723e */ /* 0x000fc800000000ff */
[----:B------:R-:W-:Y:S02]  /*2040*/  PRMT R3, R2, 0x7610, R3 ;  /* 0x0000761002037816 */ /* 0x000fe40000000003 */
.L_x_20584:
[----:B------:R-:W-:Y:S05]  /*2050*/  BSYNC B0 ;  /* 0x0000000000007941 */ /* 0x000fea0003800000 */
.L_x_20582:
        /* <DEDUP_REMOVED lines=16> */
.L_x_20589:
[----:B------:R-:W-:-:S06]  /*2160*/  HADD2.F32 R3, -RZ, R3.H0_H0 ;  /* 0x20000003ff037230 */ /* 0x000fcc0000004100 */
[----:B------:R-:W0:Y:S02]  /*2170*/  F2I.S64.TRUNC R2, R3 ;  /* 0x0000000300027311 */ /* 0x000e24000020d900 */
[----:B0-----:R0:W-:Y:S01]  /*2180*/  STG.E.U8 [R16.64], R2 ;  /* 0x0000000210007986 */ /* 0x0011e2000c101124 */
[----:B------:R-:W-:Y:S05]  /*2190*/  BRA `(.L_x_20591) ;  /* 0x00000e4000007947 */ /* 0x000fea0003800000 */
.L_x_20588:
        /* <DEDUP_REMOVED lines=10> */
.L_x_20593:
[----:B------:R-:W-:-:S06]  /*2240*/  HADD2.F32 R3, -RZ, R3.H0_H0 ;  /* 0x20000003ff037230 */ /* 0x000fcc0000004100 */
[----:B------:R-:W0:Y:S02]  /*2250*/  F2I.FTZ.TRUNC.NTZ R3, R3 ;  /* 0x0000000300037305 */ /* 0x000e24000021f100 */
[----:B0-----:R0:W-:Y:S01]  /*2260*/  STG.E [R16.64], R3 ;  /* 0x0000000310007986 */ /* 0x0011e2000c101924 */
[----:B------:R-:W-:Y:S05]  /*2270*/  BRA `(.L_x_20591) ;  /* 0x00000d6000007947 */ /* 0x000fea0003800000 */
.L_x_20592:
[----:B------:R-:W-:-:S06]  /*2280*/  HADD2.F32 R3, -RZ, R3.H0_H0 ;  /* 0x20000003ff037230 */ /* 0x000fcc0000004100 */
[----:B------:R-:W0:Y:S02]  /*2290*/  F2I.FTZ.TRUNC.NTZ R3, R3 ;  /* 0x0000000300037305 */ /* 0x000e24000021f100 */
[----:B0-----:R0:W-:Y:S01]  /*22a0*/  STG.E.U16 [R16.64], R3 ;  /* 0x0000000310007986 */ /* 0x0011e2000c101524 */
[----:B------:R-:W-:Y:S05]  /*22b0*/  BRA `(.L_x_20591) ;  /* 0x00000d2000007947 */ /* 0x000fea0003800000 */
.L_x_20587:
        /* <DEDUP_REMOVED lines=9> */
.L_x_20595:
[----:B------:R0:W-:Y:S01]  /*2350*/  STG.E.U16 [R16.64], R3 ;  /* 0x0000000310007986 */ /* 0x0001e2000c101524 */
[----:B------:R-:W-:Y:S05]  /*2360*/  BRA `(.L_x_20591) ;  /* 0x00000c7000007947 */ /* 0x000fea0003800000 */
.L_x_20594:
        /* <DEDUP_REMOVED lines=10> */
.L_x_20597:
[----:B------:R-:W-:-:S05]  /*2410*/  HADD2.F32 R0, -RZ, R3.H0_H0 ;  /* 0x20000003ff007230 */ /* 0x000fca0000004100 */
[----:B------:R-:W-:-:S04]  /*2420*/  F2FP.PACK_AB R0, RZ, R0 ;  /* 0x00000000ff00723e */ /* 0x000fc800000000ff */
[----:B------:R-:W-:-:S05]  /*2430*/  PRMT R0, R0, 0x5410, RZ ;  /* 0x0000541000007816 */ /* 0x000fca00000000ff */
[----:B------:R0:W-:Y:S01]  /*2440*/  STG.E [R16.64], R0 ;  /* 0x0000000010007986 */ /* 0x0001e2000c101924 */
[----:B------:R-:W-:Y:S05]  /*2450*/  BRA `(.L_x_20591) ;  /* 0x00000b8000007947 */ /* 0x000fea0003800000 */
.L_x_20596:
[----:B------:R-:W-:-:S05]  /*2460*/  HADD2.F32 R2, -RZ, R3.H0_H0 ;  /* 0x20000003ff027230 */ /* 0x000fca0000004100 */
[----:B------:R-:W-:-:S06]  /*2470*/  FMUL.FTZ R2, R2, 1 ;  /* 0x3f80000002027820 */ /* 0x000fcc0000410000 */
[----:B------:R-:W0:Y:S02]  /*2480*/  F2F.F64.F32 R2, R2 ;  /* 0x0000000200027310 */ /* 0x000e240000201800 */
[----:B0-----:R0:W-:Y:S01]  /*2490*/  STG.E.64 [R16.64], R2 ;  /* 0x0000000210007986 */ /* 0x0011e2000c101b24 */
[----:B------:R-:W-:Y:S05]  /*24a0*/  BRA `(.L_x_20591) ;  /* 0x00000b3000007947 */ /* 0x000fea0003800000 */
.L_x_20586:
        /* <DEDUP_REMOVED lines=13> */
.L_x_20600:
[----:B------:R-:W-:Y:S01]  /*2580*/  HADD2.F32 R3, -RZ, R3.H0_H0 ;  /* 0x20000003ff037230 */ /* 0x000fe20000004100 */
[----:B------:R-:W-:-:S04]  /*2590*/  CS2R R6, SRZ ;  /* 0x0000000000067805 */ /* 0x000fc8000001ff00 */
[----:B------:R-:W-:-:S04]  /*25a0*/  FMUL.FTZ R3, R3, 1 ;  /* 0x3f80000003037820 */ /* 0x000fc80000410000 */
[----:B------:R-:W0:Y:S02]  /*25b0*/  F2F.F64.F32 R4, R3 ;  /* 0x0000000300047310 */ /* 0x000e240000201800 */
[----:B0-----:R0:W-:Y:S01]  /*25c0*/  STG.E.128 [R16.64], R4 ;  /* 0x0000000410007986 */ /* 0x0011e2000c101d24 */
[----:B------:R-:W-:Y:S05]  /*25d0*/  BRA `(.L_x_20591) ;  /* 0x00000a0000007947 */ /* 0x000fea0003800000 */
.L_x_20599:
        /* <DEDUP_REMOVED lines=21> */
.L_x_20604:
[----:B------:R-:W-:Y:S05]  /*2730*/  BSYNC B0 ;  /* 0x0000000000007941 */ /* 0x000fea0003800000 */
.L_x_20603:
[----:B------:R-:W-:-:S05]  /*2740*/  LOP3.LUT R3, R0, R3, RZ, 0xfc, !PT ;  /* 0x0000000300037212 */ /* 0x000fca00078efcff */
[----:B------:R0:W-:Y:S01]  /*2750*/  STG.E.U8 [R16.64], R3 ;  /* 0x0000000310007986 */ /* 0x0001e2000c101124 */
[----:B------:R-:W-:Y:S05]  /*2760*/  BRA `(.L_x_20591) ;  /* 0x0000087000007947 */ /* 0x000fea0003800000 */
.L_x_20602:
        /* <DEDUP_REMOVED lines=13> */
.L_x_20606:
[----:B------:R-:W-:Y:S01]  /*2840*/  IMAD.MOV.U32 R0, RZ, RZ, 0x7f ;  /* 0x0000007fff007424 */ /* 0x000fe200078e00ff */
[----:B------:R-:W-:-:S04]  /*2850*/  ISETP.GT.U32.AND P0, PT, R2, 0x7f800000, PT ;  /* 0x7f8000000200780c */ /* 0x000fc80003f04070 */
[----:B------:R-:W-:-:S04]  /*2860*/  SEL R0, R0, 0x7c, P0 ;  /* 0x0000007c00007807 */ /* 0x000fc80000000000 */
.L_x_20607:
[----:B------:R-:W-:Y:S05]  /*2870*/  BSYNC B0 ;  /* 0x0000000000007941 */ /* 0x000fea0003800000 */
.L_x_20605:
[----:B------:R-:W-:-:S04]  /*2880*/  LOP3.LUT R2, R3, 0x80000000, RZ, 0xc0, !PT ;  /* 0x8000000003027812 */ /* 0x000fc800078ec0ff */
[----:B------:R-:W-:-:S04]  /*2890*/  SHF.R.U32.HI R3, RZ, 0x18, R2 ;  /* 0x00000018ff037819 */ /* 0x000fc80000011602 */
[----:B------:R-:W-:-:S05]  /*28a0*/  LOP3.LUT R3, R0, R3, RZ, 0xfc, !PT ;  /* 0x0000000300037212 */ /* 0x000fca00078efcff */
[----:B------:R0:W-:Y:S01]  /*28b0*/  STG.E.U8 [R16.64], R3 ;  /* 0x0000000310007986 */ /* 0x0001e2000c101124 */
[----:B------:R-:W-:Y:S05]  /*28c0*/  BRA `(.L_x_20591) ;  /* 0x0000071000007947 */ /* 0x000fea0003800000 */
.L_x_20601:
[----:B------:R-:W-:-:S05]  /*28d0*/  HADD2.F32 R0, -RZ, R3.H0_H0 ;  /* 0x20000003ff007230 */ /* 0x000fca0000004100 */
[----:B------:R-:W-:-:S05]  /*28e0*/  F2FP.BF16.PACK_AB R0, RZ, R0 ;  /* 0x00000000ff00723e */ /* 0x000fca00000010ff */
[----:B------:R0:W-:Y:S01]  /*28f0*/  STG.E.U16 [R16.64], R0 ;  /* 0x0000000010007986 */ /* 0x0001e2000c101524 */
[----:B------:R-:W-:Y:S05]  /*2900*/  BRA `(.L_x_20591) ;  /* 0x000006d000007947 */ /* 0x000fea0003800000 */
.L_x_20598:
        /* <DEDUP_REMOVED lines=12> */
.L_x_20610:
        /* <DEDUP_REMOVED lines=17> */
.L_x_20613:
[----:B------:R-:W-:-:S04]  /*2ae0*/  LOP3.LUT R2, R3, 0x80000000, RZ, 0xc0, !PT ;  /* 0x8000000003027812 */ /* 0x000fc800078ec0ff */
[----:B------:R-:W-:-:S04]  /*2af0*/  SHF.R.U32.HI R3, RZ, 0x18, R2 ;  /* 0x00000018ff037819 */ /* 0x000fc80000011602 */
[----:B------:R-:W-:-:S04]  /*2b00*/  LOP3.LUT R0, R0, R3, RZ, 0xfc, !PT ;  /* 0x0000000300007212 */ /* 0x000fc800078efcff */
[----:B------:R-:W-:Y:S02]  /*2b10*/  PRMT R8, R0, 0x7610, R8 ;  /* 0x0000761000087816 */ /* 0x000fe40000000008 */
.L_x_20612:
[----:B------:R-:W-:Y:S05]  /*2b20*/  BSYNC B0 ;  /* 0x0000000000007941 */ /* 0x000fea0003800000 */
.L_x_20611:
[----:B------:R0:W-:Y:S01]  /*2b30*/  STG.E.U8 [R16.64], R8 ;  /* 0x0000000810007986 */ /* 0x0001e2000c101124 */
[----:B------:R-:W-:Y:S05]  /*2b40*/  BRA `(.L_x_20591) ;  /* 0x0000049000007947 */ /* 0x000fea0003800000 */
.L_x_20609:
        /* <DEDUP_REMOVED lines=17> */
.L_x_20616:
[----:B------:R-:W-:-:S04]  /*2c60*/  LOP3.LUT R2, R3, 0x80000000, RZ, 0xc0, !PT ;  /* 0x8000000003027812 */ /* 0x000fc800078ec0ff */
[----:B------:R-:W-:-:S04]  /*2c70*/  SHF.R.U32.HI R3, RZ, 0x18, R2 ;  /* 0x00000018ff037819 */ /* 0x000fc80000011602 */
[----:B------:R-:W-:-:S04]  /*2c80*/  LOP3.LUT R0, R0, R3, RZ, 0xfc, !PT ;  /* 0x0000000300007212 */ /* 0x000fc800078efcff */
[----:B------:R-:W-:Y:S02]  /*2c90*/  PRMT R8, R0, 0x7610, R8 ;  /* 0x0000761000087816 */ /* 0x000fe40000000008 */
.L_x_20615:
[----:B------:R-:W-:Y:S05]  /*2ca0*/  BSYNC B0 ;  /* 0x0000000000007941 */ /* 0x000fea0003800000 */
.L_x_20614:
[----:B------:R0:W-:Y:S01]  /*2cb0*/  STG.E.U8 [R16.64], R8 ;  /* 0x0000000810007986 */ /* 0x0001e2000c101124 */
[----:B------:R-:W-:Y:S05]  /*2cc0*/  BRA `(.L_x_20591) ;  /* 0x0000031000007947 */ /* 0x000fea0003800000 */
.L_x_20608:
        /* <DEDUP_REMOVED lines=22> */
.L_x_20590:
        /* <DEDUP_REMOVED lines=20> */
.L_x_20618:
[----:B------:R-:W-:-:S06]  /*2f70*/  HADD2.F32 R3, -RZ, R3.H0_H0 ;  /* 0x20000003ff037230 */ /* 0x000fcc0000004100 */
[----:B------:R-:W0:Y:S02]  /*2f80*/  F2I.U64.TRUNC R2, R3 ;  /* 0x0000000300027311 */ /* 0x000e24000020d800 */
[----:B0-----:R0:W-:Y:S01]  /*2f90*/  STG.E.64 [R16.64], R2 ;  /* 0x0000000210007986 */ /* 0x0011e2000c101b24 */
[----:B------:R-:W-:Y:S05]  /*2fa0*/  BRA `(.L_x_20591) ;  /* 0x0000003000007947 */ /* 0x000fea0003800000 */
.L_x_20617:
[----:B------:R-:W-:-:S06]  /*2fb0*/  HADD2.F32 R3, -RZ, R3.H0_H0 ;  /* 0x20000003ff037230 */ /* 0x000fcc0000004100 */
[----:B------:R-:W0:Y:S02]  /*2fc0*/  F2I.FTZ.U32.TRUNC.NTZ R3, R3 ;  /* 0x0000000300037305 */ /* 0x000e24000021f000 */
[----:B0-----:R0:W-:Y:S02]  /*2fd0*/  STG.E [R16.64], R3 ;  /* 0x0000000310007986 */ /* 0x0011e4000c101924 */
.L_x_20591:
[----:B------:R-:W-:-:S05]  /*2fe0*/  IMAD R18, R18, 0x200, R23 ;  /* 0x0000020012127824 */ /* 0x000fca00078e0217 */
[----:B------:R-:W-:Y:S02]  /*2ff0*/  IADD3 R19, R18, 0x80, RZ ;  /* 0x0000008012137810 */ /* 0x000fe40007ffe0ff */
.L_x_20548:
[----:B------:R-:W-:Y:S05]  /*3000*/  BSYNC B6 ;  /* 0x0000000000067941 */ /* 0x000fea0003800000 */
.L_x_20547:
        /* <DEDUP_REMOVED lines=231> */
.L_x_20621:
        /* <DEDUP_REMOVED lines=20> */
.L_x_20625:
[----:B------:R-:W2:Y:S02]  /*3fc0*/  LDG.E.U8 R2, [R2.64] ;  /* 0x0000002402027981 */ /* 0x000ea4000c1e1100 */
[----:B--2---:R-:W0:Y:S02]  /*3fd0*/  I2F.U16 R0, R2 ;  /* 0x0000000200007306 */ /* 0x004e240000101000 */
[----:B0-----:R-:W-:Y:S01]  /*3fe0*/  F2FP.PACK_AB R0, RZ, R0 ;  /* 0x00000000ff00723e */ /* 0x001fe200000000ff */
[----:B------:R-:W-:Y:S05]  /*3ff0*/  BRA `(.L_x_20627) ;  /* 0x00000e1000007947 */ /* 0x000fea0003800000 */
.L_x_20624:
        /* <DEDUP_REMOVED lines=10> */
.L_x_20629:
[----:B------:R-:W2:Y:S02]  /*40a0*/  LDG.E R2, [R2.64] ;  /* 0x0000002402027981 */ /* 0x000ea4000c1e1900 */
[----:B--2---:R-:W0:Y:S02]  /*40b0*/  I2F R0, R2 ;  /* 0x0000000200007306 */ /* 0x004e240000201400 */
[----:B0-----:R-:W-:Y:S01]  /*40c0*/  F2FP.PACK_AB R0, RZ, R0 ;  /* 0x00000000ff00723e */ /* 0x001fe200000000ff */
[----:B------:R-:W-:Y:S05]  /*40d0*/  BRA `(.L_x_20627) ;  /* 0x00000d3000007947 */ /* 0x000fea0003800000 */
.L_x_20628:
[----:B------:R-:W2:Y:S02]  /*40e0*/  LDG.E.U16 R2, [R2.64] ;  /* 0x0000002402027981 */ /* 0x000ea4000c1e1500 */
[----:B--2---:R-:W0:Y:S02]  /*40f0*/  I2F.S16 R0, R2 ;  /* 0x0000000200007306 */ /* 0x004e240000101400 */
[----:B0-----:R-:W-:Y:S01]  /*4100*/  F2FP.PACK_AB R0, RZ, R0 ;  /* 0x00000000ff00723e */ /* 0x001fe200000000ff */
[----:B------:R-:W-:Y:S05]  /*4110*/  BRA `(.L_x_20627) ;  /* 0x00000cf000007947 */ /* 0x000fea0003800000 */
.L_x_20623:
        /* <DEDUP_REMOVED lines=9> */
.L_x_20631:
[----:B------:R0:W5:Y:S01]  /*41b0*/  LDG.E.U16 R0, [R2.64] ;  /* 0x0000002402007981 */ /* 0x000162000c1e1500 */
[----:B------:R-:W-:Y:S05]  /*41c0*/  BRA `(.L_x_20627) ;  /* 0x00000c4000007947 */ /* 0x000fea0003800000 */
.L_x_20630:
        /* <DEDUP_REMOVED lines=9> */
.L_x_20633:
[----:B------:R0:W5:Y:S01]  /*4260*/  LDG.E.U16 R0, [R2.64] ;  /* 0x0000002402007981 */ /* 0x000162000c1e1500 */
[----:B------:R-:W-:Y:S05]  /*4270*/  BRA `(.L_x_20627) ;  /* 0x00000b9000007947 */ /* 0x000fea0003800000 */
.L_x_20632:
[----:B------:R-:W2:Y:S02]  /*4280*/  LDG.E.64 R2, [R2.64] ;  /* 0x0000002402027981 */ /* 0x000ea4000c1e1b00 */
[----:B--2---:R-:W0:Y:S01]  /*4290*/  F2F.F32.F64 R0, R2 ;  /* 0x0000000200007310 */ /* 0x004e220000301000 */
[----:B------:R-:W0:-:S14]  /*42a0*/  DSETP.GEU.AND P0, PT, |R2|, c[0x2][0x0], PT ;  /* 0x008000000200762a */ /* 0x000e1c0003f0e200 */
[----:B0-----:R-:W-:-:S05]  /*42b0*/  @!P0 FMUL R0, R0, 1.175494350822287508e-38 ;  /* 0x0080000000008820 */ /* 0x001fca0000400000 */
[----:B------:R-:W-:Y:S01]  /*42c0*/  F2FP.PACK_AB R0, RZ, R0 ;  /* 0x00000000ff00723e */ /* 0x000fe200000000ff */
[----:B------:R-:W-:Y:S05]  /*42d0*/  BRA `(.L_x_20627) ;  /* 0x00000b3000007947 */ /* 0x000fea0003800000 */
.L_x_20622:
        /* <DEDUP_REMOVED lines=13> */
.L_x_20636:
[----:B------:R-:W2:Y:S02]  /*43b0*/  LDG.E.64 R2, [R2.64] ;  /* 0x0000002402027981 */ /* 0x000ea4000c1e1b00 */
[----:B--2---:R-:W0:Y:S01]  /*43c0*/  F2F.F32.F64 R0, R2 ;  /* 0x0000000200007310 */ /* 0x004e220000301000 */
[----:B------:R-:W0:-:S14]  /*43d0*/  DSETP.GEU.AND P0, PT, |R2|, c[0x2][0x0], PT ;  /* 0x008000000200762a */ /* 0x000e1c0003f0e200 */
[----:B0-----:R-:W-:-:S05]  /*43e0*/  @!P0 FMUL R0, R0, 1.175494350822287508e-38 ;  /* 0x0080000000008820 */ /* 0x001fca0000400000 */
[----:B------:R-:W-:Y:S01]  /*43f0*/  F2FP.PACK_AB R0, RZ, R0 ;  /* 0x00000000ff00723e */ /* 0x000fe200000000ff */
[----:B------:R-:W-:Y:S05]  /*4400*/  BRA `(.L_x_20627) ;  /* 0x00000a0000007947 */ /* 0x000fea0003800000 */
.L_x_20635:
        /* <DEDUP_REMOVED lines=28> */
.L_x_20638:
        /* <DEDUP_REMOVED lines=15> */
.L_x_20637:
[----:B------:R-:W2:Y:S02]  /*46c0*/  LDG.E.U16 R0, [R2.64] ;  /* 0x0000002402007981 */ /* 0x000ea4000c1e1500 */
[----:B--2---:R-:W-:-:S04]  /*46d0*/  PRMT R0, RZ, 0x5410, R0 ;  /* 0x00005410ff007816 */ /* 0x004fc80000000000 */
[----:B------:R-:W-:Y:S01]  /*46e0*/  F2FP.PACK_AB R0, RZ, R0 ;  /* 0x00000000ff00723e */ /* 0x000fe200000000ff */
[----:B------:R-:W-:Y:S05]  /*46f0*/  BRA `(.L_x_20627) ;  /* 0x0000071000007947 */ /* 0x000fea0003800000 */
.L_x_20634:
        /* <DEDUP_REMOVED lines=12> */
.L_x_20641:
        /* <DEDUP_REMOVED lines=21> */
.L_x_20645:
[----:B------:R-:W-:Y:S05]  /*4910*/  BSYNC B1 ;  /* 0x0000000000017941 */ /* 0x000fea0003800000 */
.L_x_20644:
[----:B------:R-:W-:Y:S01]  /*4920*/  LEA R3, R0, 0x3b800000, 0x17 ;  /* 0x3b80000000037811 */ /* 0x000fe200078eb8ff */
[----:B------:R-:W-:-:S05]  /*4930*/  IMAD.SHL.U32 R0, R2, 0x100000, RZ ;  /* 0x0010000002007824 */ /* 0x000fca00078e00ff */
[----:B------:R-:W-:Y:S02]  /*4940*/  LOP3.LUT R0, R3, R0, R4, 0xfe, !PT ;  /* 0x0000000003007212 */ /* 0x000fe400078efe04 */
.L_x_20643:
[----:B------:R-:W-:Y:S05]  /*4950*/  BSYNC B0 ;  /* 0x0000000000007941 */ /* 0x000fea0003800000 */
.L_x_20642:
[----:B------:R-:W-:Y:S01]  /*4960*/  F2FP.PACK_AB R0, RZ, R0 ;  /* 0x00000000ff00723e */ /* 0x000fe200000000ff */
[----:B------:R-:W-:Y:S05]  /*4970*/  BRA `(.L_x_20627) ;  /* 0x0000049000007947 */ /* 0x000fea0003800000 */
.L_x_20640:
        /* <DEDUP_REMOVED lines=21> */
.L_x_20649:
[----:B------:R-:W-:Y:S05]  /*4ad0*/  BSYNC B1 ;  /* 0x0000000000017941 */ /* 0x000fea0003800000 */
.L_x_20648:
[----:B------:R-:W-:Y:S01]  /*4ae0*/  LEA R3, R0, 0x37800000, 0x17 ;  /* 0x3780000000037811 */ /* 0x000fe200078eb8ff */
[----:B------:R-:W-:-:S05]  /*4af0*/  IMAD.SHL.U32 R0, R2, 0x200000, RZ ;  /* 0x0020000002007824 */ /* 0x000fca00078e00ff */
[----:B------:R-:W-:Y:S02]  /*4b00*/  LOP3.LUT R0, R3, R0, R4, 0xfe, !PT ;  /* 0x0000000003007212 */ /* 0x000fe400078efe04 */
.L_x_20647:
[----:B------:R-:W-:Y:S05]  /*4b10*/  BSYNC B0 ;  /* 0x0000000000007941 */ /* 0x000fea0003800000 */
.L_x_20646:
[----:B------:R-:W-:Y:S01]  /*4b20*/  F2FP.PACK_AB R0, RZ, R0 ;  /* 0x00000000ff00723e */ /* 0x000fe200000000ff */
[----:B------:R-:W-:Y:S05]  /*4b30*/  BRA `(.L_x_20627) ;  /* 0x000002d000007947 */ /* 0x000fea0003800000 */
.L_x_20639:
        /* <DEDUP_REMOVED lines=14> */
.L_x_20653:
[----:B------:R-:W-:Y:S05]  /*4c20*/  BSYNC B0 ;  /* 0x0000000000007941 */ /* 0x000fea0003800000 */
.L_x_20652:
[----:B------:R-:W-:Y:S01]  /*4c30*/  F2FP.PACK_AB R0, RZ, R0 ;  /* 0x00000000ff00723e */ /* 0x000fe200000000ff */
[----:B------:R-:W-:Y:S05]  /*4c40*/  BRA `(.L_x_20627) ;  /* 0x000001c000007947 */ /* 0x000fea0003800000 */
.L_x_20626:
        /* <DEDUP_REMOVED lines=21> */
.L_x_20651:
[----:B------:R-:W2:Y:S02]  /*4da0*/  LDG.E.64 R2, [R2.64] ;  /* 0x0000002402027981 */ /* 0x000ea4000c1e1b00 */
[----:B--2---:R-:W0:Y:S02]  /*4db0*/  I2F.U64 R0, R2 ;  /* 0x0000000200007312 */ /* 0x004e240000301000 */
[----:B0-----:R-:W-:Y:S01]  /*4dc0*/  F2FP.PACK_AB R0, RZ, R0 ;  /* 0x00000000ff00723e */ /* 0x001fe200000000ff */
[----:B------:R-:W-:Y:S05]  /*4dd0*/  BRA `(.L_x_20627) ;  /* 0x0000003000007947 */ /* 0x000fea0003800000 */
.L_x_20650:
[----:B------:R-:W2:Y:S02]  /*4de0*/  LDG.E R2, [R2.64] ;  /* 0x0000002402027981 */ /* 0x000ea4000c1e1900 */
[----:B--2---:R-:W0:Y:S02]  /*4df0*/  I2F.U32 R0, R2 ;  /* 0x0000000200007306 */ /* 0x004e240000201000 */
[----:B0-----:R-:W-:-:S06]  /*4e00*/  F2FP.PACK_AB R0, RZ, R0 ;  /* 0x00000000ff00723e */ /* 0x001fcc00000000ff */
.L_x_20627:
[----:B0-----:R-:W0:Y:S01]  /*4e10*/  LDC.U16 R3, c[0x0][0x372] ;  /* 0x0000dc80ff037b82 */ /* 0x001e220000000400 */
[----:B-----5:R-:W-:Y:S01]  /*4e20*/  HADD2.F32 R2, -RZ, R0.H0_H0 ;  /* 0x20000000ff027230 */ /* 0x020fe20000004100 */
[----:B------:R-:W-:Y:S04]  /*4e30*/  BSSY B0, `(.L_x_20654) ;  /* 0x000001d000007945 */ /* 0x000fe80003800000 */
[----:B------:R-:W-:Y:S01]  /*4e40*/  FSETP.NEU.FTZ.AND P0, PT, R2, R2, PT ;  /* 0x000000020200720b */ /* 0x000fe20003f1d000 */
[----:B0-----:R-:W-:-:S05]  /*4e50*/  HADD2.F32 R5, -RZ, R3.H0_H0 ;  /* 0x20000003ff057230 */ /* 0x001fca0000004100 */
        /* <DEDUP_REMOVED lines=16> */
.L_x_20657:
[----:B------:R-:W-:-:S04]  /*4f60*/  LOP3.LUT R3, R0, R3, RZ, 0x3c, !PT ;  /* 0x0000000300037212 */ /* 0x000fc800078e3cff */
[----:B------:R-:W-:Y:S02]  /*4f70*/  PRMT R2, R3, 0x9910, RZ ;  /* 0x0000991003027816 */ /* 0x000fe400000000ff */
[----:B------:R-:W-:Y:S02]  /*4f80*/  IADD3 R3, R0, 0xffff, RZ ;  /* 0x0000ffff00037810 */ /* 0x000fe40007ffe0ff */
[----:B------:R-:W-:-:S04]  /*4f90*/  ISETP.GE.AND P0, PT, R2, RZ, PT ;  /* 0x000000ff0200720c */ /* 0x000fc80003f06270 */
[----:B------:R-:W-:-:S13]  /*4fa0*/  ISETP.GT.U32.OR P0, PT, R4, R5, !P0 ;  /* 0x000000050400720c */ /* 0x000fda0004704470 */
[----:B------:R-:W-:Y:S01]  /*4fb0*/  @!P0 IADD3 R3, R0, 0x1, RZ ;  /* 0x0000000100038810 */ /* 0x000fe20007ffe0ff */
[----:B------:R-:W-:Y:S05]  /*4fc0*/  BRA `(.L_x_20656) ;  /* 0x0000003000007947 */ /* 0x000fea0003800000 */
.L_x_20655:
[----:B------:R-:W-:-:S05]  /*4fd0*/  FADD.FTZ R2, R5, R2 ;  /* 0x0000000205027221 */ /* 0x000fca0000010000 */
[----:B------:R-:W-:-:S04]  /*4fe0*/  F2FP.PACK_AB R2, RZ, R2 ;  /* 0x00000002ff02723e */ /* 0x000fc800000000ff */
[----:B------:R-:W-:Y:S02]  /*4ff0*/  PRMT R3, R2, 0x7610, R3 ;  /* 0x0000761002037816 */ /* 0x000fe40000000003 */
.L_x_20656:
[----:B------:R-:W-:Y:S05]  /*5000*/  BSYNC B0 ;  /* 0x0000000000007941 */ /* 0x000fea0003800000 */
.L_x_20654:
        /* <DEDUP_REMOVED lines=16> */
.L_x_20661:
[----:B------:R-:W-:-:S06]  /*5110*/  HADD2.F32 R3, -RZ, R3.H0_H0 ;  /* 0x20000003ff037230 */ /* 0x000fcc0000004100 */
[----:B------:R-:W0:Y:S02]  /*5120*/  F2I.S64.TRUNC R2, R3 ;  /* 0x0000000300027311 */ /* 0x000e24000020d900 */
[----:B0-----:R0:W-:Y:S01]  /*5130*/  STG.E.U8 [R16.64], R2 ;  /* 0x0000000210007986 */ /* 0x0011e2000c101124 */
[----:B------:R-:W-:Y:S05]  /*5140*/  BRA `(.L_x_20663) ;  /* 0x00000e4000007947 */ /* 0x000fea0003800000 */
.L_x_20660:
        /* <DEDUP_REMOVED lines=10> */
.L_x_20665:
[----:B------:R-:W-:-:S06]  /*51f0*/  HADD2.F32 R3, -RZ, R3.H0_H0 ;  /* 0x20000003ff037230 */ /* 0x000fcc0000004100 */
[----:B------:R-:W0:Y:S02]  /*5200*/  F2I.FTZ.TRUNC.NTZ R3, R3 ;  /* 0x0000000300037305 */ /* 0x000e24000021f100 */
[----:B0-----:R0:W-:Y:S01]  /*5210*/  STG.E [R16.64], R3 ;  /* 0x0000000310007986 */ /* 0x0011e2000c101924 */
[----:B------:R-:W-:Y:S05]  /*5220*/  BRA `(.L_x_20663) ;  /* 0x00000d6000007947 */ /* 0x000fea0003800000 */
.L_x_20664:
[----:B------:R-:W-:-:S06]  /*5230*/  HADD2.F32 R3, -RZ, R3.H0_H0 ;  /* 0x20000003ff037230 */ /* 0x000fcc0000004100 */
[----:B------:R-:W0:Y:S02]  /*5240*/  F2I.FTZ.TRUNC.NTZ R3, R3 ;  /* 0x0000000300037305 */ /* 0x000e24000021f100 */
[----:B0-----:R0:W-:Y:S01]  /*5250*/  STG.E.U16 [R16.64], R3 ;  /* 0x0000000310007986 */ /* 0x0011e2000c101524 */
[----:B------:R-:W-:Y:S05]  /*5260*/  BRA `(.L_x_20663) ;  /* 0x00000d2000007947 */ /* 0x000fea0003800000 */
.L_x_20659:
        /* <DEDUP_REMOVED lines=9> */
.L_x_20667:
[----:B------:R0:W-:Y:S01]  /*5300*/  STG.E.U16 [R16.64], R3 ;  /* 0x0000000310007986 */ /* 0x0001e2000c101524 */
[----:B------:R-:W-:Y:S05]  /*5310*/  BRA `(.L_x_20663) ;  /* 0x00000c7000007947 */ /* 0x000fea0003800000 */
.L_x_20666:
        /* <DEDUP_REMOVED lines=10> */
.L_x_20669:
[----:B------:R-:W-:-:S05]  /*53c0*/  HADD2.F32 R0, -RZ, R3.H0_H0 ;  /* 0x20000003ff007230 */ /* 0x000fca0000004100 */
[----:B------:R-:W-:-:S04]  /*53d0*/  F2FP.PACK_AB R0, RZ, R0 ;  /* 0x00000000ff00723e */ /* 0x000fc800000000ff */
[----:B------:R-:W-:-:S05]  /*53e0*/  PRMT R0, R0, 0x5410, RZ ;  /* 0x0000541000007816 */ /* 0x000fca00000000ff */
[----:B------:R0:W-:Y:S01]  /*53f0*/  STG.E [R16.64], R0 ;  /* 0x0000000010007986 */ /* 0x0001e2000c101924 */
[----:B------:R-:W-:Y:S05]  /*5400*/  BRA `(.L_x_20663) ;  /* 0x00000b8000007947 */ /* 0x000fea0003800000 */
.L_x_20668:
[----:B------:R-:W-:-:S05]  /*5410*/  HADD2.F32 R2, -RZ, R3.H0_H0 ;  /* 0x20000003ff027230 */ /* 0x000fca0000004100 */
[----:B------:R-:W-:-:S06]  /*5420*/  FMUL.FTZ R2, R2, 1 ;  /* 0x3f80000002027820 */ /* 0x000fcc0000410000 */
[----:B------:R-:W0:Y:S02]  /*5430*/  F2F.F64.F32 R2, R2 ;  /* 0x0000000200027310 */ /* 0x000e240000201800 */
[----:B0-----:R0:W-:Y:S01]  /*5440*/  STG.E.64 [R16.64], R2 ;  /* 0x0000000210007986 */ /* 0x0011e2000c101b24 */
[----:B------:R-:W-:Y:S05]  /*5450*/  BRA `(.L_x_20663) ;  /* 0x00000b3000007947 */ /* 0x000fea0003800000 */
.L_x_20658:
        /* <DEDUP_REMOVED lines=13> */
.L_x_20672:
[----:B------:R-:W-:Y:S01]  /*5530*/  HADD2.F32 R3, -RZ, R3.H0_H0 ;  /* 0x20000003ff037230 */ /* 0x000fe20000004100 */
[----:B------:R-:W-:-:S04]  /*5540*/  CS2R R6, SRZ ;  /* 0x0000000000067805 */ /* 0x000fc8000001ff00 */
[----:B------:R-:W-:-:S04]  /*5550*/  FMUL.FTZ R3, R3, 1 ;  /* 0x3f80000003037820 */ /* 0x000fc80000410000 */
[----:B------:R-:W0:Y:S02]  /*5560*/  F2F.F64.F32 R4, R3 ;  /* 0x0000000300047310 */ /* 0x000e240000201800 */
[----:B0-----:R0:W-:Y:S01]  /*5570*/  STG.E.128 [R16.64], R4 ;  /* 0x0000000410007986 */ /* 0x0011e2000c101d24 */
[----:B------:R-:W-:Y:S05]  /*5580*/  BRA `(.L_x_20663) ;  /* 0x00000a0000007947 */ /* 0x000fea0003800000 */
.L_x_20671:
        /* <DEDUP_REMOVED lines=21> */
.L_x_20676:
[----:B------:R-:W-:Y:S05]  /*56e0*/  BSYNC B0 ;  /* 0x0000000000007941 */ /* 0x000fea0003800000 */
.L_x_20675:
[----:B------:R-:W-:-:S05]  /*56f0*/  LOP3.LUT R3, R0, R3, RZ, 0xfc, !PT ;  /* 0x0000000300037212 */ /* 0x000fca00078efcff */
[----:B------:R0:W-:Y:S01]  /*5700*/  STG.E.U8 [R16.64], R3 ;  /* 0x0000000310007986 */ /* 0x0001e2000c101124 */
[----:B------:R-:W-:Y:S05]  /*5710*/  BRA `(.L_x_20663) ;  /* 0x0000087000007947 */ /* 0x000fea0003800000 */
.L_x_20674:
        /* <DEDUP_REMOVED lines=13> */
.L_x_20678:
[----:B------:R-:W-:Y:S01]  /*57f0*/  IMAD.MOV.U32 R0, RZ, RZ, 0x7f ;  /* 0x0000007fff007424 */ /* 0x000fe200078e00ff */
[----:B------:R-:W-:-:S04]  /*5800*/  ISETP.GT.U32.AND P0, PT, R2, 0x7f800000, PT ;  /* 0x7f8000000200780c */ /* 0x000fc80003f04070 */
[----:B------:R-:W-:-:S04]  /*5810*/  SEL R0, R0, 0x7c, P0 ;  /* 0x0000007c00007807 */ /* 0x000fc80000000000 */
.L_x_20679:
[----:B------:R-:W-:Y:S05]  /*5820*/  BSYNC B0 ;  /* 0x0000000000007941 */ /* 0x000fea0003800000 */
.L_x_20677:
[----:B------:R-:W-:-:S04]  /*5830*/  LOP3.LUT R2, R3, 0x80000000, RZ, 0xc0, !PT ;  /* 0x8000000003027812 */ /* 0x000fc800078ec0ff */
[----:B------:R-:W-:-:S04]  /*5840*/  SHF.R.U32.HI R3, RZ, 0x18, R2 ;  /* 0x00000018ff037819 */ /* 0x000fc80000011602 */
[----:B------:R-:W-:-:S05]  /*5850*/  LOP3.LUT R3, R0, R3, RZ, 0xfc, !PT ;  /* 0x0000000300037212 */ /* 0x000fca00078efcff */
[----:B------:R0:W-:Y:S01]  /*5860*/  STG.E.U8 [R16.64], R3 ;  /* 0x0000000310007986 */ /* 0x0001e2000c101124 */
[----:B------:R-:W-:Y:S05]  /*5870*/  BRA `(.L_x_20663) ;  /* 0x0000071000007947 */ /* 0x000fea0003800000 */
.L_x_20673:
[----:B------:R-:W-:-:S05]  /*5880*/  HADD2.F32 R0, -RZ, R3.H0_H0 ;  /* 0x20000003ff007230 */ /* 0x000fca0000004100 */
[----:B------:R-:W-:-:S05]  /*5890*/  F2FP.BF16.PACK_AB R0, RZ, R0 ;  /* 0x00000000ff00723e */ /* 0x000fca00000010ff */
[----:B------:R0:W-:Y:S01]  /*58a0*/  STG.E.U16 [R16.64], R0 ;  /* 0x0000000010007986 */ /* 0x0001e2000c101524 */
[----:B------:R-:W-:Y:S05]  /*58b0*/  BRA `(.L_x_20663) ;  /* 0x000006d000007947 */ /* 0x000fea0003800000 */
.L_x_20670:
        /* <DEDUP_REMOVED lines=12> */
.L_x_20682:
        /* <DEDUP_REMOVED lines=17> */
.L_x_20685:
[----:B------:R-:W-:-:S04]  /*5a90*/  LOP3.LUT R2, R3, 0x80000000, RZ, 0xc0, !PT ;  /* 0x8000000003027812 */ /* 0x000fc800078ec0ff */
[----:B------:R-:W-:-:S04]  /*5aa0*/  SHF.R.U32.HI R3, RZ, 0x18, R2 ;  /* 0x00000018ff037819 */ /* 0x000fc80000011602 */
[----:B------:R-:W-:-:S04]  /*5ab0*/  LOP3.LUT R0, R0, R3, RZ, 0xfc, !PT ;  /* 0x0000000300007212 */ /* 0x000fc800078efcff */
[----:B------:R-:W-:Y:S02]  /*5ac0*/  PRMT R8, R0, 0x7610, R8 ;  /* 0x0000761000087816 */ /* 0x000fe40000000008 */
.L_x_20684:
[----:B------:R-:W-:Y:S05]  /*5ad0*/  BSYNC B0 ;  /* 0x0000000000007941 */ /* 0x000fea0003800000 */
.L_x_20683:
[----:B------:R0:W-:Y:S01]  /*5ae0*/  STG.E.U8 [R16.64], R8 ;  /* 0x0000000810007986 */ /* 0x0001e2000c101124 */
[----:B------:R-:W-:Y:S05]  /*5af0*/  BRA `(.L_x_20663) ;  /* 0x0000049000007947 */ /* 0x000fea0003800000 */
.L_x_20681:
        /* <DEDUP_REMOVED lines=17> */
.L_x_20688:
[----:B------:R-:W-:-:S04]  /*5c10*/  LOP3.LUT R2, R3, 0x80000000, RZ, 0xc0, !PT ;  /* 0x8000000003027812 */ /* 0x000fc800078ec0ff */
[----:B------:R-:W-:-:S04]  /*5c20*/  SHF.R.U32.HI R3, RZ, 0x18, R2 ;  /* 0x00000018ff037819 */ /* 0x000fc80000011602 */
[----:B------:R-:W-:-:S04]  /*5c30*/  LOP3.LUT R0, R0, R3, RZ, 0xfc, !PT ;  /* 0x0000000300007212 */ /* 0x000fc800078efcff */
[----:B------:R-:W-:Y:S02]  /*5c40*/  PRMT R8, R0, 0x7610, R8 ;  /* 0x0000761000087816 */ /* 0x000fe40000000008 */
.L_x_20687:
[----:B------:R-:W-:Y:S05]  /*5c50*/  BSYNC B0 ;  /* 0x0000000000007941 */ /* 0x000fea0003800000 */
.L_x_20686:
[----:B------:R0:W-:Y:S01]  /*5c60*/  STG.E.U8 [R16.64], R8 ;  /* 0x0000000810007986 */ /* 0x0001e2000c101124 */
[----:B------:R-:W-:Y:S05]  /*5c70*/  BRA `(.L_x_20663) ;  /* 0x0000031000007947 */ /* 0x000fea0003800000 */
.L_x_20680:
        /* <DEDUP_REMOVED lines=22> */
.L_x_20662:
        /* <DEDUP_REMOVED lines=20> */
.L_x_20690:
[----:B------:R-:W-:-:S06]  /*5f20*/  HADD2.F32 R3, -RZ, R3.H0_H0 ;  /* 0x20000003ff037230 */ /* 0x000fcc0000004100 */
[----:B------:R-:W0:Y:S02]  /*5f30*/  F2I.U64.TRUNC R2, R3 ;  /* 0x0000000300027311 */ /* 0x000e24000020d800 */
[----:B0-----:R0:W-:Y:S01]  /*5f40*/  STG.E.64 [R16.64], R2 ;  /* 0x0000000210007986 */ /* 0x0011e2000c101b24 */
[----:B------:R-:W-:Y:S05]  /*5f50*/  BRA `(.L_x_20663) ;  /* 0x0000003000007947 */ /* 0x000fea0003800000 */
.L_x_20689:
[----:B------:R-:W-:-:S06]  /*5f60*/  HADD2.F32 R3, -RZ, R3.H0_H0 ;  /* 0x20000003ff037230 */ /* 0x000fcc0000004100 */
[----:B------:R-:W0:Y:S02]  /*5f70*/  F2I.FTZ.U32.TRUNC.NTZ R3, R3 ;  /* 0x0000000300037305 */ /* 0x000e24000021f000 */
[----:B0-----:R0:W-:Y:S02]  /*5f80*/  STG.E [R16.64], R3 ;  /* 0x0000000310007986 */ /* 0x0011e4000c101924 */
.L_x_20663:
        /* <DEDUP_REMOVED lines=231> */
.L_x_20691:
        /* <DEDUP_REMOVED lines=20> */
.L_x_20695:
[----:B------:R-:W2:Y:S02]  /*6f40*/  LDG.E.U8 R2, [R2.64] ;  /* 0x0000002402027981 */ /* 0x000ea4000c1e1100 */
[----:B--2---:R-:W0:Y:S02]  /*6f50*/  I2F.U16 R0, R2 ;  /* 0x0000000200007306 */ /* 0x004e240000101000 */
[----:B0-----:R-:W-:Y:S01]  /*6f60*/  F2FP.PACK_AB R0, RZ, R0 ;  /* 0x00000000ff00723e */ /* 0x001fe200000000ff */
[----:B------:R-:W-:Y:S05]  /*6f70*/  BRA `(.L_x_20697) ;  /* 0x00000e1000007947 */ /* 0x000fea0003800000 */
.L_x_20694:
        /* <DEDUP_REMOVED lines=10> */
.L_x_20699:
[----:B------:R-:W2:Y:S02]  /*7020*/  LDG.E R2, [R2.64] ;  /* 0x0000002402027981 */ /* 0x000ea4000c1e1900 */
[----:B--2---:R-:W0:Y:S02]  /*7030*/  I2F R0, R2 ;  /* 0x0000000200007306 */ /* 0x004e240000201400 */
[----:B0-----:R-:W-:Y:S01]  /*7040*/  F2FP.PACK_AB R0, RZ, R0 ;  /* 0x00000000ff00723e */ /* 0x001fe200000000ff */
[----:B------:R-:W-:Y:S05]  /*7050*/  BRA `(.L_x_20697) ;  /* 0x00000d3000007947 */ /* 0x000fea0003800000 */
.L_x_20698:
[----:B------:R-:W2:Y:S02]  /*7060*/  LDG.E.U16 R2, [R2.64] ;  /* 0x0000002402027981 */ /* 0x000ea4000c1e1500 */
[----:B--2---:R-:W0:Y:S02]  /*7070*/  I2F.S16 R0, R2 ;  /* 0x0000000200007306 */ /* 0x004e240000101400 */
[----:B0-----:R-:W-:Y:S01]  /*7080*/  F2FP.PACK_AB R0, RZ, R0 ;  /* 0x00000000ff00723e */ /* 0x001fe200000000ff */
[----:B------:R-:W-:Y:S05]  /*7090*/  BRA `(.L_x_20697) ;  /* 0x00000cf000007947 */ /* 0x000fea0003800000 */
.L_x_20693:
        /* <DEDUP_REMOVED lines=9> */
.L_x_20701:
[----:B------:R0:W5:Y:S01]  /*7130*/  LDG.E.U16 R0, [R2.64] ;  /* 0x0000002402007981 */ /* 0x000162000c1e1500 */
[----:B------:R-:W-:Y:S05]  /*7140*/  BRA `(.L_x_20697) ;  /* 0x00000c4000007947 */ /* 0x000fea0003800000 */
.L_x_20700:
        /* <DEDUP_REMOVED lines=9> */
.L_x_20703:
[----:B------:R0:W5:Y:S01]  /*71e0*/  LDG.E.U16 R0, [R2.64] ;  /* 0x0000002402007981 */ /* 0x000162000c1e1500 */
[----:B------:R-:W-:Y:S05]  /*71f0*/  BRA `(.L_x_20697) ;  /* 0x00000b9000007947 */ /* 0x000fea0003800000 */
.L_x_20702:
[----:B------:R-:W2:Y:S02]  /*7200*/  LDG.E.64 R2, [R2.64] ;  /* 0x0000002402027981 */ /* 0x000ea4000c1e1b00 */
[----:B--2---:R-:W0:Y:S01]  /*7210*/  F2F.F32.F64 R0, R2 ;  /* 0x0000000200007310 */ /* 0x004e220000301000 */
[----:B------:R-:W0:-:S14]  /*7220*/  DSETP.GEU.AND P0, PT, |R2|, c[0x2][0x0], PT ;  /* 0x008000000200762a */ /* 0x000e1c0003f0e200 */
[----:B0-----:R-:W-:-:S05]  /*7230*/  @!P0 FMUL R0, R0, 1.175494350822287508e-38 ;  /* 0x0080000000008820 */ /* 0x001fca0000400000 */
[----:B------:R-:W-:Y:S01]  /*7240*/  F2FP.PACK_AB R0, RZ, R0 ;  /* 0x00000000ff00723e */ /* 0x000fe200000000ff */
[----:B------:R-:W-:Y:S05]  /*7250*/  BRA `(.L_x_20697) ;  /* 0x00000b3000007947 */ /* 0x000fea0003800000 */
.L_x_20692:
        /* <DEDUP_REMOVED lines=13> */
.L_x_20706:
[----:B------:R-:W2:Y:S02]  /*7330*/  LDG.E.64 R2, [R2.64] ;  /* 0x0000002402027981 */ /* 0x000ea4000c1e1b00 */
[----:B--2---:R-:W0:Y:S01]  /*7340*/  F2F.F32.F64 R0, R2 ;  /* 0x0000000200007310 */ /* 0x004e220000301000 */
[----:B------:R-:W0:-:S14]  /*7350*/  DSETP.GEU.AND P0, PT, |R2|, c[0x2][0x0], PT ;  /* 0x008000000200762a */ /* 0x000e1c0003f0e200 */
[----:B0-----:R-:W-:-:S05]  /*7360*/  @!P0 FMUL R0, R0, 1.175494350822287508e-38 ;  /* 0x0080000000008820 */ /* 0x001fca0000400000 */
[----:B------:R-:W-:Y:S01]  /*7370*/  F2FP.PACK_AB R0, RZ, R0 ;  /* 0x00000000ff00723e */ /* 0x000fe200000000ff */
[----:B------:R-:W-:Y:S05]  /*7380*/  BRA `(.L_x_20697) ;  /* 0x00000a0000007947 */ /* 0x000fea0003800000 */
.L_x_20705:
        /* <DEDUP_REMOVED lines=28> */
.L_x_20708:
        /* <DEDUP_REMOVED lines=15> */
.L_x_20707:
[----:B------:R-:W2:Y:S02]  /*7640*/  LDG.E.U16 R0, [R2.64] ;  /* 0x0000002402007981 */ /* 0x000ea4000c1e1500 */
[----:B--2---:R-:W-:-:S04]  /*7650*/  PRMT R0, RZ, 0x5410, R0 ;  /* 0x00005410ff007816 */ /* 0x004fc80000000000 */
[----:B------:R-:W-:Y:S01]  /*7660*/  F2FP.PACK_AB R0, RZ, R0 ;  /* 0x00000000ff00723e */ /* 0x000fe200000000ff */
[----:B------:R-:W-:Y:S05]  /*7670*/  BRA `(.L_x_20697) ;  /* 0x0000071000007947 */ /* 0x000fea0003800000 */
.L_x_20704:
        /* <DEDUP_REMOVED lines=12> */
.L_x_20711:
        /* <DEDUP_REMOVED lines=21> */
.L_x_20715:
[----:B------:R-:W-:Y:S05]  /*7890*/  BSYNC B1 ;  /* 0x0000000000017941 */ /* 0x000fea0003800000 */
.L_x_20714:
[----:B------:R-:W-:Y:S01]  /*78a0*/  LEA R3, R0, 0x3b800000, 0x17 ;  /* 0x3b80000000037811 */ /* 0x000fe200078eb8ff */
[----:B------:R-:W-:-:S05]  /*78b0*/  IMAD.SHL.U32 R0, R2, 0x100000, RZ ;  /* 0x0010000002007824 */ /* 0x000fca00078e00ff */
[----:B------:R-:W-:Y:S02]  /*78c0*/  LOP3.LUT R0, R3, R0, R4, 0xfe, !PT ;  /* 0x0000000003007212 */ /* 0x000fe400078efe04 */
.L_x_20713:
[----:B------:R-:W-:Y:S05]  /*78d0*/  BSYNC B0 ;  /* 0x0000000000007941 */ /* 0x000fea0003800000 */
.L_x_20712:
[----:B------:R-:W-:Y:S01]  /*78e0*/  F2FP.PACK_AB R0, RZ, R0 ;  /* 0x00000000ff00723e */ /* 0x000fe200000000ff */
[----:B------:R-:W-:Y:S05]  /*78f0*/  BRA `(.L_x_20697) ;  /* 0x0000049000007947 */ /* 0x000fea0003800000 */
.L_x_20710:
        /* <DEDUP_REMOVED lines=21> */
.L_x_20719:
[----:B------:R-:W-:Y:S05]  /*7a50*/  BSYNC B1 ;  /* 0x0000000000017941 */ /* 0x000fea0003800000 */
.L_x_20718:
[----:B------:R-:W-:Y:S01]  /*7a60*/  LEA R3, R0, 0x37800000, 0x17 ;  /* 0x3780000000037811 */ /* 0x000fe200078eb8ff */
[----:B------:R-:W-:-:S05]  /*7a70*/  IMAD.SHL.U32 R0, R2, 0x200000, RZ ;  /* 0x0020000002007824 */ /* 0x000fca00078e00ff */
[----:B------:R-:W-:Y:S02]  /*7a80*/  LOP3.LUT R0, R3, R0, R4, 0xfe, !PT ;  /* 0x0000000003007212 */ /* 0x000fe400078efe04 */
.L_x_20717:
[----:B------:R-:W-:Y:S05]  /*7a90*/  BSYNC B0 ;  /* 0x0000000000007941 */ /* 0x000fea0003800000 */
.L_x_20716:
[----:B------:R-:W-:Y:S01]  /*7aa0*/  F2FP.PACK_AB R0, RZ, R0 ;  /* 0x00000000ff00723e */ /* 0x000fe200000000ff */
[----:B------:R-:W-:Y:S05]  /*7ab0*/  BRA `(.L_x_20697) ;  /* 0x000002d000007947 */ /* 0x000fea0003800000 */
.L_x_20709:
        /* <DEDUP_REMOVED lines=14> */
.L_x_20723:
[----:B------:R-:W-:Y:S05]  /*7ba0*/  BSYNC B0 ;  /* 0x0000000000007941 */ /* 0x000fea0003800000 */
.L_x_20722:
[----:B------:R-:W-:Y:S01]  /*7bb0*/  F2FP.PACK_AB R0, RZ, R0 ;  /* 0x00000000ff00723e */ /* 0x000fe200000000ff */
[----:B------:R-:W-:Y:S05]  /*7bc0*/  BRA `(.L_x_20697) ;  /* 0x000001c000007947 */ /* 0x000fea0003800000 */
.L_x_20696:
        /* <DEDUP_REMOVED lines=21> */
.L_x_20721:
[----:B------:R-:W2:Y:S02]  /*7d20*/  LDG.E.64 R2, [R2.64] ;  /* 0x0000002402027981 */ /* 0x000ea4000c1e1b00 */
[----:B--2---:R-:W0:Y:S02]  /*7d30*/  I2F.U64 R0, R2 ;  /* 0x0000000200007312 */ /* 0x004e240000301000 */
[----:B0-----:R-:W-:Y:S01]  /*7d40*/  F2FP.PACK_AB R0, RZ, R0 ;  /* 0x00000000ff00723e */ /* 0x001fe200000000ff */
[----:B------:R-:W-:Y:S05]  /*7d50*/  BRA `(.L_x_20697) ;  /* 0x0000003000007947 */ /* 0x000fea0003800000 */
.L_x_20720:
[----:B------:R-:W2:Y:S02]  /*7d60*/  LDG.E R2, [R2.64] ;  /* 0x0000002402027981 */ /* 0x000ea4000c1e1900 */
[----:B--2---:R-:W0:Y:S02]  /*7d70*/  I2F.U32 R0, R2 ;  /* 0x0000000200007306 */ /* 0x004e240000201000 */
[----:B0-----:R-:W-:-:S06]  /*7d80*/  F2FP.PACK_AB R0, RZ, R0 ;  /* 0x00000000ff00723e */ /* 0x001fcc00000000ff */
.L_x_20697:
        /* <DEDUP_REMOVED lines=21> */
.L_x_20727:
[----:B------:R-:W-:-:S04]  /*7ee0*/  LOP3.LUT R3, R0, R3, RZ, 0x3c, !PT ;  /* 0x0000000300037212 */ /* 0x000fc800078e3cff */
[----:B------:R-:W-:Y:S02]  /*7ef0*/  PRMT R2, R3, 0x9910, RZ ;  /* 0x0000991003027816 */ /* 0x000fe400000000ff */
[----:B------:R-:W-:Y:S02]  /*7f00*/  IADD3 R3, R0, 0xffff, RZ ;  /* 0x0000ffff00037810 */ /* 0x000fe40007ffe0ff */
[----:B------:R-:W-:-:S04]  /*7f10*/  ISETP.GE.AND P0, PT, R2, RZ, PT ;  /* 0x000000ff0200720c */ /* 0x000fc80003f06270 */
[----:B------:R-:W-:-:S13]  /*7f20*/  ISETP.GT.U32.OR P0, PT, R4, R5, !P0 ;  /* 0x000000050400720c */ /* 0x000fda0004704470 */
[----:B------:R-:W-:Y:S01]  /*7f30*/  @!P0 IADD3 R3, R0, 0x1, RZ ;  /* 0x0000000100038810 */ /* 0x000fe20007ffe0ff */
[----:B------:R-:W-:Y:S05]  /*7f40*/  BRA `(.L_x_20726) ;  /* 0x0000003000007947 */ /* 0x000fea0003800000 */
.L_x_20725:
[----:B------:R-:W-:-:S05]  /*7f50*/  FADD.FTZ R2, R5, R2 ;  /* 0x0000000205027221 */ /* 0x000fca0000010000 */
[----:B------:R-:W-:-:S04]  /*7f60*/  F2FP.PACK_AB R2, RZ, R2 ;  /* 0x00000002ff02723e */ /* 0x000fc800000000ff */
[----:B------:R-:W-:Y:S02]  /*7f70*/  PRMT R3, R2, 0x7610, R3 ;  /* 0x0000761002037816 */ /* 0x000fe40000000003 */
.L_x_20726:
[----:B------:R-:W-:Y:S05]  /*7f80*/  BSYNC B0 ;  /* 0x0000000000007941 */ /* 0x000fea0003800000 */
.L_x_20724:
        /* <DEDUP_REMOVED lines=16> */
.L_x_20731:
[----:B------:R-:W-:-:S06]  /*8090*/  HADD2.F32 R3, -RZ, R3.H0_H0 ;  /* 0x20000003ff037230 */ /* 0x000fcc0000004100 */
[----:B------:R-:W0:Y:S02]  /*80a0*/  F2I.S64.TRUNC R2, R3 ;  /* 0x0000000300027311 */ /* 0x000e24000020d900 */
[----:B0-----:R0:W-:Y:S01]  /*80b0*/  STG.E.U8 [R16.64], R2 ;  /* 0x0000000210007986 */ /* 0x0011e2000c101124 */
[----:B------:R-:W-:Y:S05]  /*80c0*/  BRA `(.L_x_20733) ;  /* 0x00000e4000007947 */ /* 0x000fea0003800000 */
.L_x_20730:
        /* <DEDUP_REMOVED lines=10> */
.L_x_20735:
[----:B------:R-:W-:-:S06]  /*8170*/  HADD2.F32 R3, -RZ, R3.H0_H0 ;  /* 0x20000003ff037230 */ /* 0x000fcc0000004100 */
[----:B------:R-:W0:Y:S02]  /*8180*/  F2I.FTZ.TRUNC.NTZ R3, R3 ;  /* 0x0000000300037305 */ /* 0x000e24000021f100 */
[----:B0-----:R0:W-:Y:S01]  /*8190*/  STG.E [R16.64], R3 ;  /* 0x0000000310007986 */ /* 0x0011e2000c101924 */
[----:B------:R-:W-:Y:S05]  /*81a0*/  BRA `(.L_x_20733) ;  /* 0x00000d6000007947 */ /* 0x000fea0003800000 */
.L_x_20734:
[----:B------:R-:W-:-:S06]  /*81b0*/  HADD2.F32 R3, -RZ, R3.H0_H0 ;  /* 0x20000003ff037230 */ /* 0x000fcc0000004100 */
[----:B------:R-:W0:Y:S02]  /*81c0*/  F2I.FTZ.TRUNC.NTZ R3, R3 ;  /* 0x0000000300037305 */ /* 0x000e24000021f100 */
[----:B0-----:R0:W-:Y:S01]  /*81d0*/  STG.E.U16 [R16.64], R3 ;  /* 0x0000000310007986 */ /* 0x0011e2000c101524 */
[----:B------:R-:W-:Y:S05]  /*81e0*/  BRA `(.L_x_20733) ;  /* 0x00000d2000007947 */ /* 0x000fea0003800000 */
.L_x_20729:
        /* <DEDUP_REMOVED lines=9> */
.L_x_20737:
[----:B------:R0:W-:Y:S01]  /*8280*/  STG.E.U16 [R16.64], R3 ;  /* 0x0000000310007986 */ /* 0x0001e2000c101524 */
[----:B------:R-:W-:Y:S05]  /*8290*/  BRA `(.L_x_20733) ;  /* 0x00000c7000007947 */ /* 0x000fea0003800000 */
.L_x_20736:
        /* <DEDUP_REMOVED lines=10> */
.L_x_20739:
[----:B------:R-:W-:-:S05]  /*8340*/  HADD2.F32 R0, -RZ, R3.H0_H0 ;  /* 0x20000003ff007230 */ /* 0x000fca0000004100 */
[----:B------:R-:W-:-:S04]  /*8350*/  F2FP.PACK_AB R0, RZ, R0 ;  /* 0x00000000ff00723e */ /* 0x000fc800000000ff */
[----:B------:R-:W-:-:S05]  /*8360*/  PRMT R0, R0, 0x5410, RZ ;  /* 0x0000541000007816 */ /* 0x000fca00000000ff */
[----:B------:R0:W-:Y:S01]  /*8370*/  STG.E [R16.64], R0 ;  /* 0x0000000010007986 */ /* 0x0001e2000c101924 */
[----:B------:R-:W-:Y:S05]  /*8380*/  BRA `(.L_x_20733) ;  /* 0x00000b8000007947 */ /* 0x000fea0003800000 */
.L_x_20738:
[----:B------:R-:W-:-:S05]  /*8390*/  HADD2.F32 R2, -RZ, R3.H0_H0 ;  /* 0x20000003ff027230 */ /* 0x000fca0000004100 */
[----:B------:R-:W-:-:S06]  /*83a0*/  FMUL.FTZ R2, R2, 1 ;  /* 0x3f80000002027820 */ /* 0x000fcc0000410000 */
[----:B------:R-:W0:Y:S02]  /*83b0*/  F2F.F64.F32 R2, R2 ;  /* 0x0000000200027310 */ /* 0x000e240000201800 */
[----:B0-----:R0:W-:Y:S01]  /*83c0*/  STG.E.64 [R16.64], R2 ;  /* 0x0000000210007986 */ /* 0x0011e2000c101b24 */
[----:B------:R-:W-:Y:S05]  /*83d0*/  BRA `(.L_x_20733) ;  /* 0x00000b3000007947 */ /* 0x000fea0003800000 */
.L_x_20728:
        /* <DEDUP_REMOVED lines=13> */
.L_x_20742:
[----:B------:R-:W-:Y:S01]  /*84b0*/  HADD2.F32 R3, -RZ, R3.H0_H0 ;  /* 0x20000003ff037230 */ /* 0x000fe20000004100 */
[----:B------:R-:W-:-:S04]  /*84c0*/  CS2R R6, SRZ ;  /* 0x0000000000067805 */ /* 0x000fc8000001ff00 */
[----:B------:R-:W-:-:S04]  /*84d0*/  FMUL.FTZ R3, R3, 1 ;  /* 0x3f80000003037820 */ /* 0x000fc80000410000 */
[----:B------:R-:W0:Y:S02]  /*84e0*/  F2F.F64.F32 R4, R3 ;  /* 0x0000000300047310 */ /* 0x000e240000201800 */
[----:B0-----:R0:W-:Y:S01]  /*84f0*/  STG.E.128 [R16.64], R4 ;  /* 0x0000000410007986 */ /* 0x0011e2000c101d24 */
[----:B------:R-:W-:Y:S05]  /*8500*/  BRA `(.L_x_20733) ;  /* 0x00000a0000007947 */ /* 0x000fea0003800000 */
.L_x_20741:
        /* <DEDUP_REMOVED lines=21> */
.L_x_20746:
[----:B------:R-:W-:Y:S05]  /*8660*/  BSYNC B0 ;  /* 0x0000000000007941 */ /* 0x000fea0003800000 */
.L_x_20745:
[----:B------:R-:W-:-:S05]  /*8670*/  LOP3.LUT R3, R0, R3, RZ, 0xfc, !PT ;  /* 0x0000000300037212 */ /* 0x000fca00078efcff */
[----:B------:R0:W-:Y:S01]  /*8680*/  STG.E.U8 [R16.64], R3 ;  /* 0x0000000310007986 */ /* 0x0001e2000c101124 */
[----:B------:R-:W-:Y:S05]  /*8690*/  BRA `(.L_x_20733) ;  /* 0x0000087000007947 */ /* 0x000fea0003800000 */
.L_x_20744:
        /* <DEDUP_REMOVED lines=13> */
.L_x_20748:
[----:B------:R-:W-:Y:S01]  /*8770*/  IMAD.MOV.U32 R0, RZ, RZ, 0x7f ;  /* 0x0000007fff007424 */ /* 0x000fe200078e00ff */
[----:B------:R-:W-:-:S04]  /*8780*/  ISETP.GT.U32.AND P0, PT, R2, 0x7f800000, PT ;  /* 0x7f8000000200780c */ /* 0x000fc80003f04070 */
[----:B------:R-:W-:-:S04]  /*8790*/  SEL R0, R0, 0x7c, P0 ;  /* 0x0000007c00007807 */ /* 0x000fc80000000000 */
.L_x_20749:
[----:B------:R-:W-:Y:S05]  /*87a0*/  BSYNC B0 ;  /* 0x0000000000007941 */ /* 0x000fea0003800000 */
.L_x_20747:
[----:B------:R-:W-:-:S04]  /*87b0*/  LOP3.LUT R2, R3, 0x80000000, RZ, 0xc0, !PT ;  /* 0x8000000003027812 */ /* 0x000fc800078ec0ff */
[----:B------:R-:W-:-:S04]  /*87c0*/  SHF.R.U32.HI R3, RZ, 0x18, R2 ;  /* 0x00000018ff037819 */ /* 0x000fc80000011602 */
[----:B------:R-:W-:-:S05]  /*87d0*/  LOP3.LUT R3, R0, R3, RZ, 0xfc, !PT ;  /* 0x0000000300037212 */ /* 0x000fca00078efcff */
[----:B------:R0:W-:Y:S01]  /*87e0*/  STG.E.U8 [R16.64], R3 ;  /* 0x0000000310007986 */ /* 0x0001e2000c101124 */
[----:B------:R-:W-:Y:S05]  /*87f0*/  BRA `(.L_x_20733) ;  /* 0x0000071000007947 */ /* 0x000fea0003800000 */
.L_x_20743:
[----:B------:R-:W-:-:S05]  /*8800*/  HADD2.F32 R0, -RZ, R3.H0_H0 ;  /* 0x20000003ff007230 */ /* 0x000fca0000004100 */
[----:B------:R-:W-:-:S05]  /*8810*/  F2FP.BF16.PACK_AB R0, RZ, R0 ;  /* 0x00000000ff00723e */ /* 0x000fca00000010ff */
[----:B------:R0:W-:Y:S01]  /*8820*/  STG.E.U16 [R16.64], R0 ;  /* 0x0000000010007986 */ /* 0x0001e2000c101524 */
[----:B------:R-:W-:Y:S05]  /*8830*/  BRA `(.L_x_20733) ;  /* 0x000006d000007947 */ /* 0x000fea0003800000 */
.L_x_20740:
        /* <DEDUP_REMOVED lines=12> */
.L_x_20752:
        /* <DEDUP_REMOVED lines=17> */
.L_x_20755:
[----:B------:R-:W-:-:S04]  /*8a10*/  LOP3.LUT R2, R3, 0x80000000, RZ, 0xc0, !PT ;  /* 0x8000000003027812 */ /* 0x000fc800078ec0ff */
[----:B------:R-:W-:-:S04]  /*8a20*/  SHF.R.U32.HI R3, RZ, 0x18, R2 ;  /* 0x00000018ff037819 */ /* 0x000fc80000011602 */
[----:B------:R-:W-:-:S04]  /*8a30*/  LOP3.LUT R0, R0, R3, RZ, 0xfc, !PT ;  /* 0x0000000300007212 */ /* 0x000fc800078efcff */
[----:B------:R-:W-:Y:S02]  /*8a40*/  PRMT R8, R0, 0x7610, R8 ;  /* 0x0000761000087816 */ /* 0x000fe40000000008 */
.L_x_20754:
[----:B------:R-:W-:Y:S05]  /*8a50*/  BSYNC B0 ;  /* 0x0000000000007941 */ /* 0x000fea0003800000 */
.L_x_20753:
[----:B------:R0:W-:Y:S01]  /*8a60*/  STG.E.U8 [R16.64], R8 ;  /* 0x0000000810007986 */ /* 0x0001e2000c101124 */
[----:B------:R-:W-:Y:S05]  /*8a70*/  BRA `(.L_x_20733) ;  /* 0x0000049000007947 */ /* 0x000fea0003800000 */
.L_x_20751:
        /* <DEDUP_REMOVED lines=17> */
.L_x_20758:
[----:B------:R-:W-:-:S04]  /*8b90*/  LOP3.LUT R2, R3, 0x80000000, RZ, 0xc0, !PT ;  /* 0x8000000003027812 */ /* 0x000fc800078ec0ff */
[----:B------:R-:W-:-:S04]  /*8ba0*/  SHF.R.U32.HI R3, RZ, 0x18, R2 ;  /* 0x00000018ff037819 */ /* 0x000fc80000011602 */
[----:B------:R-:W-:-:S04]  /*8bb0*/  LOP3.LUT R0, R0, R3, RZ, 0xfc, !PT ;  /* 0x0000000300007212 */ /* 0x000fc800078efcff */
[----:B------:R-:W-:Y:S02]  /*8bc0*/  PRMT R8, R0, 0x7610, R8 ;  /* 0x0000761000087816 */ /* 0x000fe40000000008 */
.L_x_20757:
[----:B------:R-:W-:Y:S05]  /*8bd0*/  BSYNC B0 ;  /* 0x0000000000007941 */ /* 0x000fea0003800000 */
.L_x_20756:
[----:B------:R0:W-:Y:S01]  /*8be0*/  STG.E.U8 [R16.64], R8 ;  /* 0x0000000810007986 */ /* 0x0001e2000c101124 */
[----:B------:R-:W-:Y:S05]  /*8bf0*/  BRA `(.L_x_20733) ;  /* 0x0000031000007947 */ /* 0x000fea0003800000 */
.L_x_20750:
        /* <DEDUP_REMOVED lines=22> */
.L_x_20732:
        /* <DEDUP_REMOVED lines=20> */
.L_x_20760:
[----:B------:R-:W-:-:S06]  /*8ea0*/  HADD2.F32 R3, -RZ, R3.H0_H0 ;  /* 0x20000003ff037230 */ /* 0x000fcc0000004100 */
[----:B------:R-:W0:Y:S02]  /*8eb0*/  F2I.U64.TRUNC R2, R3 ;  /* 0x0000000300027311 */ /* 0x000e24000020d800 */
[----:B0-----:R0:W-:Y:S01]  /*8ec0*/  STG.E.64 [R16.64], R2 ;  /* 0x0000000210007986 */ /* 0x0011e2000c101b24 */
[----:B------:R-:W-:Y:S05]  /*8ed0*/  BRA `(.L_x_20733) ;  /* 0x0000003000007947 */ /* 0x000fea0003800000 */
.L_x_20759:
[----:B------:R-:W-:-:S06]  /*8ee0*/  HADD2.F32 R3, -RZ, R3.H0_H0 ;  /* 0x20000003ff037230 */ /* 0x000fcc0000004100 */
[----:B------:R-:W0:Y:S02]  /*8ef0*/  F2I.FTZ.U32.TRUNC.NTZ R3, R3 ;  /* 0x0000000300037305 */ /* 0x000e24000021f000 */
[----:B0-----:R0:W-:Y:S02]  /*8f00*/  STG.E [R16.64], R3 ;  /* 0x0000000310007986 */ /* 0x0011e4000c101924 */
.L_x_20733:
[----:B------:R-:W-:Y:S02]  /*8f10*/  IADD3 R19, R19, 0x80, RZ ;  /* 0x0000008013137810 */ /* 0x000fe40007ffe0ff */
.L_x_20620:
[----:B------:R-:W-:Y:S05]  /*8f20*/  BSYNC B6 ;  /* 0x0000000000067941 */ /* 0x000fea0003800000 */
.L_x_20619:
        /* <DEDUP_REMOVED lines=230> */
.L_x_20761:
        /* <DEDUP_REMOVED lines=20> */
.L_x_20765:
[----:B------:R-:W2:Y:S02]  /*9ed0*/  LDG.E.U8 R2, [R2.64] ;  /* 0x0000002402027981 */ /* 0x000ea4000c1e1100 */
[----:B--2---:R-:W0:Y:S02]  /*9ee0*/  I2F.U16 R0, R2 ;  /* 0x0000000200007306 */ /* 0x004e240000101000 */
[----:B0-----:R-:W-:Y:S01]  /*9ef0*/  F2FP.PACK_AB R0, RZ, R0 ;  /* 0x00000000ff00723e */ /* 0x001fe200000000ff */
[----:B------:R-:W-:Y:S05]  /*9f00*/  BRA `(.L_x_20767) ;  /* 0x00000e1000007947 */ /* 0x000fea0003800000 */
.L_x_20764:
        /* <DEDUP_REMOVED lines=10> */
.L_x_20769:
[----:B------:R-:W2:Y:S02]  /*9fb0*/  LDG.E R2, [R2.64] ;  /* 0x0000002402027981 */ /* 0x000ea4000c1e1900 */
[----:B--2---:R-:W0:Y:S02]  /*9fc0*/  I2F R0, R2 ;  /* 0x0000000200007306 */ /* 0x004e240000201400 */
[----:B0-----:R-:W-:Y:S01]  /*9fd0*/  F2FP.PACK_AB R0, RZ, R0 ;  /* 0x00000000ff00723e */ /* 0x001fe200000000ff */
[----:B------:R-:W-:Y:S05]  /*9fe0*/  BRA `(.L_x_20767) ;  /* 0x00000d3000007947 */ /* 0x000fea0003800000 */
.L_x_20768:
[----:B------:R-:W2:Y:S02]  /*9ff0*/  LDG.E.U16 R2, [R2.64] ;  /* 0x0000002402027981 */ /* 0x000ea4000c1e1500 */
[----:B--2---:R-:W0:Y:S02]  /*a000*/  I2F.S16 R0, R2 ;  /* 0x0000000200007306 */ /* 0x004e240000101400 */
[----:B0-----:R-:W-:Y:S01]  /*a010*/  F2FP.PACK_AB R0, RZ, R0 ;  /* 0x00000000ff00723e */ /* 0x001fe200000000ff */
[----:B------:R-:W-:Y:S05]  /*a020*/  BRA `(.L_x_20767) ;  /* 0x00000cf000007947 */ /* 0x000fea0003800000 */
.L_x_20763:
        /* <DEDUP_REMOVED lines=9> */
.L_x_20771:
[----:B------:R0:W5:Y:S01]  /*a0c0*/  LDG.E.U16 R0, [R2.64] ;  /* 0x0000002402007981 */ /* 0x000162000c1e1500 */
[----:B------:R-:W-:Y:S05]  /*a0d0*/  BRA `(.L_x_20767) ;  /* 0x00000c4000007947 */ /* 0x000fea0003800000 */
.L_x_20770:
        /* <DEDUP_REMOVED lines=9> */
.L_x_20773:
[----:B------:R0:W5:Y:S01]  /*a170*/  LDG.E.U16 R0, [R2.64] ;  /* 0x0000002402007981 */ /* 0x000162000c1e1500 */
[----:B------:R-:W-:Y:S05]  /*a180*/  BRA `(.L_x_20767) ;  /* 0x00000b9000007947 */ /* 0x000fea0003800000 */
.L_x_20772:
[----:B------:R-:W2:Y:S02]  /*a190*/  LDG.E.64 R2, [R2.64] ;  /* 0x0000002402027981 */ /* 0x000ea4000c1e1b00 */
[----:B--2---:R-:W0:Y:S01]  /*a1a0*/  F2F.F32.F64 R0, R2 ;  /* 0x0000000200007310 */ /* 0x004e220000301000 */
[----:B------:R-:W0:-:S14]  /*a1b0*/  DSETP.GEU.AND P0, PT, |R2|, c[0x2][0x0], PT ;  /* 0x008000000200762a */ /* 0x000e1c0003f0e200 */
[----:B0-----:R-:W-:-:S05]  /*a1c0*/  @!P0 FMUL R0, R0, 1.175494350822287508e-38 ;  /* 0x0080000000008820 */ /* 0x001fca0000400000 */
[----:B------:R-:W-:Y:S01]  /*a1d0*/  F2FP.PACK_AB R0, RZ, R0 ;  /* 0x00000000ff00723e */ /* 0x000fe200000000ff */
[----:B------:R-:W-:Y:S05]  /*a1e0*/  BRA `(.L_x_20767) ;  /* 0x00000b3000007947 */ /* 0x000fea0003800000 */
.L_x_20762:
        /* <DEDUP_REMOVED lines=13> */
.L_x_20776:
[----:B------:R-:W2:Y:S02]  /*a2c0*/  LDG.E.64 R2, [R2.64] ;  /* 0x0000002402027981 */ /* 0x000ea4000c1e1b00 */
[----:B--2---:R-:W0:Y:S01]  /*a2d0*/  F2F.F32.F64 R0, R2 ;  /* 0x0000000200007310 */ /* 0x004e220000301000 */
[----:B------:R-:W0:-:S14]  /*a2e0*/  DSETP.GEU.AND P0, PT, |R2|, c[0x2][0x0], PT ;  /* 0x008000000200762a */ /* 0x000e1c0003f0e200 */
[----:B0-----:R-:W-:-:S05]  /*a2f0*/  @!P0 FMUL R0, R0, 1.175494350822287508e-38 ;  /* 0x0080000000008820 */ /* 0x001fca0000400000 */
[----:B------:R-:W-:Y:S01]  /*a300*/  F2FP.PACK_AB R0, RZ, R0 ;  /* 0x00000000ff00723e */ /* 0x000fe200000000ff */
[----:B------:R-:W-:Y:S05]  /*a310*/  BRA `(.L_x_20767) ;  /* 0x00000a0000007947 */ /* 0x000fea0003800000 */
.L_x_20775:
        /* <DEDUP_REMOVED lines=28> */
.L_x_20778:
        /* <DEDUP_REMOVED lines=15> */
.L_x_20777:
[----:B------:R-:W2:Y:S02]  /*a5d0*/  LDG.E.U16 R0, [R2.64] ;  /* 0x0000002402007981 */ /* 0x000ea4000c1e1500 */
[----:B--2---:R-:W-:-:S04]  /*a5e0*/  PRMT R0, RZ, 0x5410, R0 ;  /* 0x00005410ff007816 */ /* 0x004fc80000000000 */
[----:B------:R-:W-:Y:S01]  /*a5f0*/  F2FP.PACK_AB R0, RZ, R0 ;  /* 0x00000000ff00723e */ /* 0x000fe200000000ff */
[----:B------:R-:W-:Y:S05]  /*a600*/  BRA `(.L_x_20767) ;  /* 0x0000071000007947 */ /* 0x000fea0003800000 */
.L_x_20774:
        /* <DEDUP_REMOVED lines=12> */
.L_x_20781:
        /* <DEDUP_REMOVED lines=21> */
.L_x_20785:
[----:B------:R-:W-:Y:S05]  /*a820*/  BSYNC B1 ;  /* 0x0000000000017941 */ /* 0x000fea0003800000 */
.L_x_20784:
[----:B------:R-:W-:Y:S01]  /*a830*/  LEA R3, R0, 0x3b800000, 0x17 ;  /* 0x3b80000000037811 */ /* 0x000fe200078eb8ff */
[----:B------:R-:W-:-:S05]  /*a840*/  IMAD.SHL.U32 R0, R2, 0x100000, RZ ;  /* 0x0010000002007824 */ /* 0x000fca00078e00ff */
[----:B------:R-:W-:Y:S02]  /*a850*/  LOP3.LUT R0, R3, R0, R4, 0xfe, !PT ;  /* 0x0000000003007212 */ /* 0x000fe400078efe04 */
.L_x_20783:
[----:B------:R-:W-:Y:S05]  /*a860*/  BSYNC B0 ;  /* 0x0000000000007941 */ /* 0x000fea0003800000 */
.L_x_20782:
[----:B------:R-:W-:Y:S01]  /*a870*/  F2FP.PACK_AB R0, RZ, R0 ;  /* 0x00000000ff00723e */ /* 0x000fe200000000ff */
[----:B------:R-:W-:Y:S05]  /*a880*/  BRA `(.L_x_20767) ;  /* 0x0000049000007947 */ /* 0x000fea0003800000 */
.L_x_20780:
        /* <DEDUP_REMOVED lines=21> */
.L_x_20789:
[----:B------:R-:W-:Y:S05]  /*a9e0*/  BSYNC B1 ;  /* 0x0000000000017941 */ /* 0x000fea0003800000 */
.L_x_20788:
[----:B------:R-:W-:Y:S01]  /*a9f0*/  LEA R3, R0, 0x37800000, 0x17 ;  /* 0x3780000000037811 */ /* 0x000fe200078eb8ff */
[----:B------:R-:W-:-:S05]  /*aa00*/  IMAD.SHL.U32 R0, R2, 0x200000, RZ ;  /* 0x0020000002007824 */ /* 0x000fca00078e00ff */
[----:B------:R-:W-:Y:S02]  /*aa10*/  LOP3.LUT R0, R3, R0, R4, 0xfe, !PT ;  /* 0x0000000003007212 */ /* 0x000fe400078efe04 */
.L_x_20787:
[----:B------:R-:W-:Y:S05]  /*aa20*/  BSYNC B0 ;  /* 0x0000000000007941 */ /* 0x000fea0003800000 */
.L_x_20786:
[----:B------:R-:W-:Y:S01]  /*aa30*/  F2FP.PACK_AB R0, RZ, R0 ;  /* 0x00000000ff00723e */ /* 0x000fe200000000ff */
[----:B------:R-:W-:Y:S05]  /*aa40*/  BRA `(.L_x_20767) ;  /* 0x000002d000007947 */ /* 0x000fea0003800000 */
.L_x_20779:
        /* <DEDUP_REMOVED lines=14> */
.L_x_20793:
[----:B------:R-:W-:Y:S05]  /*ab30*/  BSYNC B0 ;  /* 0x0000000000007941 */ /* 0x000fea0003800000 */
.L_x_20792:
[----:B------:R-:W-:Y:S01]  /*ab40*/  F2FP.PACK_AB R0, RZ, R0 ;  /* 0x00000000ff00723e */ /* 0x000fe200000000ff */
[----:B------:R-:W-:Y:S05]  /*ab50*/  BRA `(.L_x_20767) ;  /* 0x000001c000007947 */ /* 0x000fea0003800000 */
.L_x_20766:
        /* <DEDUP_REMOVED lines=21> */
.L_x_20791:
[----:B------:R-:W2:Y:S02]  /*acb0*/  LDG.E.64 R2, [R2.64] ;  /* 0x0000002402027981 */ /* 0x000ea4000c1e1b00 */
[----:B--2---:R-:W0:Y:S02]  /*acc0*/  I2F.U64 R0, R2 ;  /* 0x0000000200007312 */ /* 0x004e240000301000 */
[----:B0-----:R-:W-:Y:S01]  /*acd0*/  F2FP.PACK_AB R0, RZ, R0 ;  /* 0x00000000ff00723e */ /* 0x001fe200000000ff */
[----:B------:R-:W-:Y:S05]  /*ace0*/  BRA `(.L_x_20767) ;  /* 0x0000003000007947 */ /* 0x000fea0003800000 */
.L_x_20790:
[----:B------:R-:W2:Y:S02]  /*acf0*/  LDG.E R2, [R2.64] ;  /* 0x0000002402027981 */ /* 0x000ea4000c1e1900 */
[----:B--2---:R-:W0:Y:S02]  /*ad00*/  I2F.U32 R0, R2 ;  /* 0x0000000200007306 */ /* 0x004e240000201000 */
[----:B0-----:R-:W-:-:S06]  /*ad10*/  F2FP.PACK_AB R0, RZ, R0 ;  /* 0x00000000ff00723e */ /* 0x001fcc00000000ff */
.L_x_20767:
        /* <DEDUP_REMOVED lines=21> */
.L_x_20797:
[----:B------:R-:W-:-:S04]  /*ae70*/  LOP3.LUT R3, R0, R3, RZ, 0x3c, !PT ;  /* 0x0000000300037212 */ /* 0x000fc800078e3cff */
[----:B------:R-:W-:Y:S02]  /*ae80*/  PRMT R2, R3, 0x9910, RZ ;  /* 0x0000991003027816 */ /* 0x000fe400000000ff */
[----:B------:R-:W-:Y:S02]  /*ae90*/  IADD3 R3, R0, 0xffff, RZ ;  /* 0x0000ffff00037810 */ /* 0x000fe40007ffe0ff */
[----:B------:R-:W-:-:S04]  /*aea0*/  ISETP.GE.AND P0, PT, R2, RZ, PT ;  /* 0x000000ff0200720c */ /* 0x000fc80003f06270 */
[----:B------:R-:W-:-:S13]  /*aeb0*/  ISETP.GT.U32.OR P0, PT, R4, R5, !P0 ;  /* 0x000000050400720c */ /* 0x000fda0004704470 */
[----:B------:R-:W-:Y:S01]  /*aec0*/  @!P0 IADD3 R3, R0, 0x1, RZ ;  /* 0x0000000100038810 */ /* 0x000fe20007ffe0ff */
[----:B------:R-:W-:Y:S05]  /*aed0*/  BRA `(.L_x_20796) ;  /* 0x0000003000007947 */ /* 0x000fea0003800000 */
.L_x_20795:
[----:B------:R-:W-:-:S05]  /*aee0*/  FADD.FTZ R2, R5, R2 ;  /* 0x0000000205027221 */ /* 0x000fca0000010000 */
[----:B------:R-:W-:-:S04]  /*aef0*/  F2FP.PACK_AB R2, RZ, R2 ;  /* 0x00000002ff02723e */ /* 0x000fc800000000ff */
[----:B------:R-:W-:Y:S02]  /*af00*/  PRMT R3, R2, 0x7610, R3 ;  /* 0x0000761002037816 */ /* 0x000fe40000000003 */
.L_x_20796:
[----:B------:R-:W-:Y:S05]  /*af10*/  BSYNC B0 ;  /* 0x0000000000007941 */ /* 0x000fea0003800000 */
.L_x_20794:
        /* <DEDUP_REMOVED lines=16> */
.L_x_20801:
[----:B------:R-:W-:-:S06]  /*b020*/  HADD2.F32 R3, -RZ, R3.H0_H0 ;  /* 0x20000003ff037230 */ /* 0x000fcc0000004100 */
[----:B------:R-:W0:Y:S02]  /*b030*/  F2I.S64.TRUNC R2, R3 ;  /* 0x0000000300027311 */ /* 0x000e24000020d900 */
[----:B0-----:R-:W-:Y:S01]  /*b040*/  STG.E.U8 [R16.64], R2 ;  /* 0x0000000210007986 */ /* 0x001fe2000c101124 */
[----:B------:R-:W-:Y:S05]  /*b050*/  EXIT ;  /* 0x000000000000794d */ /* 0x000fea0003800000 */
.L_x_20800:
        /* <DEDUP_REMOVED lines=10> */
.L_x_20804:
[----:B------:R-:W-:-:S06]  /*b100*/  HADD2.F32 R3, -RZ, R3.H0_H0 ;  /* 0x20000003ff037230 */ /* 0x000fcc0000004100 */
[----:B------:R-:W0:Y:S02]  /*b110*/  F2I.FTZ.TRUNC.NTZ R3, R3 ;  /* 0x0000000300037305 */ /* 0x000e24000021f100 */
[----:B0-----:R-:W-:Y:S01]  /*b120*/  STG.E [R16.64], R3 ;  /* 0x0000000310007986 */ /* 0x001fe2000c101924 */
[----:B------:R-:W-:Y:S05]  /*b130*/  EXIT ;  /* 0x000000000000794d */ /* 0x000fea0003800000 */
.L_x_20803:
[----:B------:R-:W-:-:S06]  /*b140*/  HADD2.F32 R3, -RZ, R3.H0_H0 ;  /* 0x20000003ff037230 */ /* 0x000fcc0000004100 */
[----:B------:R-:W0:Y:S02]  /*b150*/  F2I.FTZ.TRUNC.NTZ R3, R3 ;  /* 0x0000000300037305 */ /* 0x000e24000021f100 */
[----:B0-----:R-:W-:Y:S01]  /*b160*/  STG.E.U16 [R16.64], R3 ;  /* 0x0000000310007986 */ /* 0x001fe2000c101524 */
[----:B------:R-:W-:Y:S05]  /*b170*/  EXIT ;  /* 0x000000000000794d */ /* 0x000fea0003800000 */
.L_x_20799:
        /* <DEDUP_REMOVED lines=9> */
.L_x_20806:
[----:B------:R-:W-:Y:S01]  /*b210*/  STG.E.U16 [R16.64], R3 ;  /* 0x0000000310007986 */ /* 0x000fe2000c101524 */
[----:B------:R-:W-:Y:S05]  /*b220*/  EXIT ;  /* 0x000000000000794d */ /* 0x000fea0003800000 */
.L_x_20805:
        /* <DEDUP_REMOVED lines=10> */
.L_x_20808:
[----:B------:R-:W-:-:S05]  /*b2d0*/  HADD2.F32 R0, -RZ, R3.H0_H0 ;  /* 0x20000003ff007230 */ /* 0x000fca0000004100 */
[----:B------:R-:W-:-:S04]  /*b2e0*/  F2FP.PACK_AB R0, RZ, R0 ;  /* 0x00000000ff00723e */ /* 0x000fc800000000ff */
[----:B------:R-:W-:-:S05]  /*b2f0*/  PRMT R0, R0, 0x5410, RZ ;  /* 0x0000541000007816 */ /* 0x000fca00000000ff */
[----:B------:R-:W-:Y:S01]  /*b300*/  STG.E [R16.64], R0 ;  /* 0x0000000010007986 */ /* 0x000fe2000c101924 */
[----:B------:R-:W-:Y:S05]  /*b310*/  EXIT ;  /* 0x000000000000794d */ /* 0x000fea0003800000 */
.L_x_20807:
[----:B------:R-:W-:-:S05]  /*b320*/  HADD2.F32 R2, -RZ, R3.H0_H0 ;  /* 0x20000003ff027230 */ /* 0x000fca0000004100 */
[----:B------:R-:W-:-:S06]  /*b330*/  FMUL.FTZ R2, R2, 1 ;  /* 0x3f80000002027820 */ /* 0x000fcc0000410000 */
[----:B------:R-:W0:Y:S02]  /*b340*/  F2F.F64.F32 R2, R2 ;  /* 0x0000000200027310 */ /* 0x000e240000201800 */
[----:B0-----:R-:W-:Y:S01]  /*b350*/  STG.E.64 [R16.64], R2 ;  /* 0x0000000210007986 */ /* 0x001fe2000c101b24 */
[----:B------:R-:W-:Y:S05]  /*b360*/  EXIT ;  /* 0x000000000000794d */ /* 0x000fea0003800000 */
.L_x_20798:
        /* <DEDUP_REMOVED lines=13> */
.L_x_20811:
[----:B------:R-:W-:Y:S01]  /*b440*/  HADD2.F32 R3, -RZ, R3.H0_H0 ;  /* 0x20000003ff037230 */ /* 0x000fe20000004100 */
[----:B------:R-:W-:-:S04]  /*b450*/  CS2R R6, SRZ ;  /* 0x0000000000067805 */ /* 0x000fc8000001ff00 */
[----:B------:R-:W-:-:S04]  /*b460*/  FMUL.FTZ R3, R3, 1 ;  /* 0x3f80000003037820 */ /* 0x000fc80000410000 */
[----:B------:R-:W0:Y:S02]  /*b470*/  F2F.F64.F32 R4, R3 ;  /* 0x0000000300047310 */ /* 0x000e240000201800 */
[----:B0-----:R-:W-:Y:S01]  /*b480*/  STG.E.128 [R16.64], R4 ;  /* 0x0000000410007986 */ /* 0x001fe2000c101d24 */
[----:B------:R-:W-:Y:S05]  /*b490*/  EXIT ;  /* 0x000000000000794d */ /* 0x000fea0003800000 */
.L_x_20810:
        /* <DEDUP_REMOVED lines=21> */
.L_x_20815:
[----:B------:R-:W-:Y:S05]  /*b5f0*/  BSYNC B0 ;  /* 0x0000000000007941 */ /* 0x000fea0003800000 */
.L_x_20814:
[----:B------:R-:W-:-:S05]  /*b600*/  LOP3.LUT R3, R0, R3, RZ, 0xfc, !PT ;  /* 0x0000000300037212 */ /* 0x000fca00078efcff */
[----:B------:R-:W-:Y:S01]  /*b610*/  STG.E.U8 [R16.64], R3 ;  /* 0x0000000310007986 */ /* 0x000fe2000c101124 */
[----:B------:R-:W-:Y:S05]  /*b620*/  EXIT ;  /* 0x000000000000794d */ /* 0x000fea0003800000 */
.L_x_20813:
        /* <DEDUP_REMOVED lines=13> */
.L_x_20817:
[----:B------:R-:W-:Y:S01]  /*b700*/  IMAD.MOV.U32 R0, RZ, RZ, 0x7f ;  /* 0x0000007fff007424 */ /* 0x000fe200078e00ff */
[----:B------:R-:W-:-:S04]  /*b710*/  ISETP.GT.U32.AND P0, PT, R2, 0x7f800000, PT ;  /* 0x7f8000000200780c */ /* 0x000fc80003f04070 */
[----:B------:R-:W-:-:S04]  /*b720*/  SEL R0, R0, 0x7c, P0 ;  /* 0x0000007c00007807 */ /* 0x000fc80000000000 */
.L_x_20818:
[----:B------:R-:W-:Y:S05]  /*b730*/  BSYNC B0 ;  /* 0x0000000000007941 */ /* 0x000fea0003800000 */
.L_x_20816:
[----:B------:R-:W-:-:S04]  /*b740*/  LOP3.LUT R2, R3, 0x80000000, RZ, 0xc0, !PT ;  /* 0x8000000003027812 */ /* 0x000fc800078ec0ff */
[----:B------:R-:W-:-:S04]  /*b750*/  SHF.R.U32.HI R3, RZ, 0x18, R2 ;  /* 0x00000018ff037819 */ /* 0x000fc80000011602 */
[----:B------:R-:W-:-:S05]  /*b760*/  LOP3.LUT R3, R0, R3, RZ, 0xfc, !PT ;  /* 0x0000000300037212 */ /* 0x000fca00078efcff */
[----:B------:R-:W-:Y:S01]  /*b770*/  STG.E.U8 [R16.64], R3 ;  /* 0x0000000310007986 */ /* 0x000fe2000c101124 */
[----:B------:R-:W-:Y:S05]  /*b780*/  EXIT ;  /* 0x000000000000794d */ /* 0x000fea0003800000 */
.L_x_20812:
[----:B------:R-:W-:-:S05]  /*b790*/  HADD2.F32 R0, -RZ, R3.H0_H0 ;  /* 0x20000003ff007230 */ /* 0x000fca0000004100 */
[----:B------:R-:W-:-:S05]  /*b7a0*/  F2FP.BF16.PACK_AB R0, RZ, R0 ;  /* 0x00000000ff00723e */ /* 0x000fca00000010ff */
[----:B------:R-:W-:Y:S01]  /*b7b0*/  STG.E.U16 [R16.64], R0 ;  /* 0x0000000010007986 */ /* 0x000fe2000c101524 */
[----:B------:R-:W-:Y:S05]  /*b7c0*/  EXIT ;  /* 0x000000000000794d */ /* 0x000fea0003800000 */
.L_x_20809:
        /* <DEDUP_REMOVED lines=12> */
.L_x_20821:
        /* <DEDUP_REMOVED lines=17> */
.L_x_20824:
[----:B------:R-:W-:-:S04]  /*b9a0*/  LOP3.LUT R2, R3, 0x80000000, RZ, 0xc0, !PT ;  /* 0x8000000003027812 */ /* 0x000fc800078ec0ff */
[----:B------:R-:W-:-:S04]  /*b9b0*/  SHF.R.U32.HI R3, RZ, 0x18, R2 ;  /* 0x00000018ff037819 */ /* 0x000fc80000011602 */
[----:B------:R-:W-:-:S04]  /*b9c0*/  LOP3.LUT R0, R0, R3, RZ, 0xfc, !PT ;  /* 0x0000000300007212 */ /* 0x000fc800078efcff */
[----:B------:R-:W-:Y:S02]  /*b9d0*/  PRMT R8, R0, 0x7610, R8 ;  /* 0x0000761000087816 */ /* 0x000fe40000000008 */
.L_x_20823:
[----:B------:R-:W-:Y:S05]  /*b9e0*/  BSYNC B0 ;  /* 0x0000000000007941 */ /* 0x000fea0003800000 */
.L_x_20822:
[----:B------:R-:W-:Y:S01]  /*b9f0*/  STG.E.U8 [R16.64], R8 ;  /* 0x0000000810007986 */ /* 0x000fe2000c101124 */
[----:B------:R-:W-:Y:S05]  /*ba00*/  EXIT ;  /* 0x000000000000794d */ /* 0x000fea0003800000 */
.L_x_20820:
        /* <DEDUP_REMOVED lines=17> */
.L_x_20827:
[----:B------:R-:W-:-:S04]  /*bb20*/  LOP3.LUT R2, R3, 0x80000000, RZ, 0xc0, !PT ;  /* 0x8000000003027812 */ /* 0x000fc800078ec0ff */
[----:B------:R-:W-:-:S04]  /*bb30*/  SHF.R.U32.HI R3, RZ, 0x18, R2 ;  /* 0x00000018ff037819 */ /* 0x000fc80000011602 */
[----:B------:R-:W-:-:S04]  /*bb40*/  LOP3.LUT R0, R0, R3, RZ, 0xfc, !PT ;  /* 0x0000000300007212 */ /* 0x000fc800078efcff */
[----:B------:R-:W-:Y:S02]  /*bb50*/  PRMT R8, R0, 0x7610, R8 ;  /* 0x0000761000087816 */ /* 0x000fe40000000008 */
.L_x_20826:
[----:B------:R-:W-:Y:S05]  /*bb60*/  BSYNC B0 ;  /* 0x0000000000007941 */ /* 0x000fea0003800000 */
.L_x_20825:
[----:B------:R-:W-:Y:S01]  /*bb70*/  STG.E.U8 [R16.64], R8 ;  /* 0x0000000810007986 */ /* 0x000fe2000c101124 */
[----:B------:R-:W-:Y:S05]  /*bb80*/  EXIT ;  /* 0x000000000000794d */ /* 0x000fea0003800000 */
.L_x_20819:
        /* <DEDUP_REMOVED lines=22> */
.L_x_20802:
        /* <DEDUP_REMOVED lines=20> */
.L_x_20829:
[----:B------:R-:W-:-:S06]  /*be30*/  HADD2.F32 R3, -RZ, R3.H0_H0 ;  /* 0x20000003ff037230 */ /* 0x000fcc0000004100 */
[----:B------:R-:W0:Y:S02]  /*be40*/  F2I.U64.TRUNC R2, R3 ;  /* 0x0000000300027311 */ /* 0x000e24000020d800 */
[----:B0-----:R-:W-:Y:S01]  /*be50*/  STG.E.64 [R16.64], R2 ;  /* 0x0000000210007986 */ /* 0x001fe2000c101b24 */
[----:B------:R-:W-:Y:S05]  /*be60*/  EXIT ;  /* 0x000000000000794d */ /* 0x000fea0003800000 */
.L_x_20828:
[----:B------:R-:W-:-:S06]  /*be70*/  HADD2.F32 R3, -RZ, R3.H0_H0 ;  /* 0x20000003ff037230 */ /* 0x000fcc0000004100 */
[----:B------:R-:W0:Y:S02]  /*be80*/  F2I.FTZ.U32.TRUNC.NTZ R3, R3 ;  /* 0x0000000300037305 */ /* 0x000e24000021f000 */
[----:B0-----:R-:W-:Y:S01]  /*be90*/  STG.E [R16.64], R3 ;  /* 0x0000000310007986 */ /* 0x001fe2000c101924 */
[----:B------:R-:W-:Y:S05]  /*bea0*/  EXIT ;  /* 0x000000000000794d */ /* 0x000fea0003800000 */
.L_x_20830:
        /* <DEDUP_REMOVED lines=13> */
.L_x_30043:


//--------------------- .text._ZN2at6native27unrolled_elementwise_kernelINS0_13BUnaryFunctorIN3c104HalfES4_S4_ZZZNS0_21nextafter_kernel_cudaERNS_18TensorIteratorBaseEENKUlvE_clEvENKUlvE2_clEvEUlS4_S4_E_EESt5arrayIPcLm2EELi4E23TrivialOffsetCalculatorILi1EjESF_NS0_6memory12LoadWithCastILi1EEENSG_13StoreWithCastILi1EEEEEviT_T0_T2_T3_T4_T5_ --------------------------
	.section	.text._ZN2at6native27unrolled_elementwise_kernelINS0_13BUnaryFunctorIN3c104HalfES4_S4_ZZZNS0_21nextafter_kernel_cudaERNS_18TensorIteratorBaseEENKUlvE_clEvENKUlvE2_clEvEUlS4_S4_E_EESt5arrayIPcLm2EELi4E23TrivialOffsetCalculatorILi1EjESF_NS0_6memory12LoadWithCastILi1EEENSG_13StoreWithCastILi1EEEEEviT_T0_T2_T3_T4_T5_,"ax",@progbits
	.sectioninfo	@"SHI_REGISTERS=29"
	.align	128
        .global         _ZN2at6native27unrolled_elementwise_kernelINS0_13BUnaryFunctorIN3c104HalfES4_S4_ZZZNS0_21nextafter_kernel_cudaERNS_18TensorIteratorBaseEENKUlvE_clEvENKUlvE2_clEvEUlS4_S4_E_EESt5arrayIPcLm2EELi4E23TrivialOffsetCalculatorILi1EjESF_NS0_6memory12LoadWithCastILi1EEENSG_13StoreWithCastILi1EEEEEviT_T0_T2_T3_T4_T5_
        .type           _ZN2at6native27unrolled_elementwise_kernelINS0_13BUnaryFunctorIN3c104HalfES4_S4_ZZZNS0_21nextafter_kernel_cudaERNS_18TensorIteratorBaseEENKUlvE_clEvENKUlvE2_clEvEUlS4_S4_E_EESt5arrayIPcLm2EELi4E23TrivialOffsetCalculatorILi1EjESF_NS0_6memory12LoadWithCastILi1EEENSG_13StoreWithCastILi1EEEEEviT_T0_T2_T3_T4_T5_,@function
        .size           _ZN2at6native27unrolled_elementwise_kernelINS0_13BUnaryFunctorIN3c104HalfES4_S4_ZZZNS0_21nextafter_kernel_cudaERNS_18TensorIteratorBaseEENKUlvE_clEvENKUlvE2_clEvEUlS4_S4_E_EESt5arrayIPcLm2EELi4E23TrivialOffsetCalculatorILi1EjESF_NS0_6memory12LoadWithCastILi1EEENSG_13StoreWithCastILi1EEEEEviT_T0_T2_T3_T4_T5_,(.L_x_30044 - _ZN2at6native27unrolled_elementwise_kernelINS0_13BUnaryFunctorIN3c104HalfES4_S4_ZZZNS0_21nextafter_kernel_cudaERNS_18TensorIteratorBaseEENKUlvE_clEvENKUlvE2_clEvEUlS4_S4_E_EESt5arrayIPcLm2EELi4E23TrivialOffsetCalculatorILi1EjESF_NS0_6memory12LoadWithCastILi1EEENSG_13StoreWithCastILi1EEEEEviT_T0_T2_T3_T4_T5_)
        .other          _ZN2at6native27unrolled_elementwise_kernelINS0_13BUnaryFunctorIN3c104HalfES4_S4_ZZZNS0_21nextafter_kernel_cudaERNS_18TensorIteratorBaseEENKUlvE_clEvENKUlvE2_clEvEUlS4_S4_E_EESt5arrayIPcLm2EELi4E23TrivialOffsetCalculatorILi1EjESF_NS0_6memory12LoadWithCastILi1EEENSG_13StoreWithCastILi1EEEEEviT_T0_T2_T3_T4_T5_,@"STO_CUDA_ENTRY STV_DEFAULT"
_ZN2at6native27unrolled_elementwise_kernelINS0_13BUnaryFunctorIN3c104HalfES4_S4_ZZZNS0_21nextafter_kernel_cudaERNS_18TensorIteratorBaseEENKUlvE_clEvENKUlvE2_clEvEUlS4_S4_E_EESt5arrayIPcLm2EELi4E23TrivialOffsetCalculatorILi1EjESF_NS0_6memory12LoadWithCastILi1EEENSG_13StoreWithCastILi1EEEEEviT_T0_T2_T3_T4_T5_:
.text._ZN2at6native27unrolled_elementwise_kernelINS0_13BUnaryFunctorIN3c104HalfES4_S4_ZZZNS0_21nextafter_kernel_cudaERNS_18TensorIteratorBaseEENKUlvE_clEvENKUlvE2_clEvEUlS4_S4_E_EESt5arrayIPcLm2EELi4E23TrivialOffsetCalculatorILi1EjESF_NS0_6memory12LoadWithCastILi1EEENSG_13StoreWithCastILi1EEEEEviT_T0_T2_T3_T4_T5_:
        /* <DEDUP_REMOVED lines=32> */
.L_x_20836:
[----:B------:R-:W2:Y:S02]  /*0200*/  LDG.E.U8 R2, [R2.64] ;  /* 0x0000002402027981 */ /* 0x000ea4000c1e1100 */
[----:B--2---:R-:W0:Y:S02]  /*0210*/  I2F.U16 R0, R2 ;  /* 0x0000000200007306 */ /* 0x004e240000101000 */
[----:B0-----:R-:W-:-:S04]  /*0220*/  F2FP.PACK_AB R0, RZ, R0 ;  /* 0x00000000ff00723e */ /* 0x001fc800000000ff */
[----:B------:R-:W-:Y:S01]  /*0230*/  PRMT R19, R0, 0x7610, R19 ;  /* 0x0000761000137816 */ /* 0x000fe20000000013 */
[----:B------:R-:W-:Y:S05]  /*0240*/  BRA `(.L_x_20838) ;  /* 0x00000ee000007947 */ /* 0x000fea0003800000 */
.L_x_20835:
        /* <DEDUP_REMOVED lines=11> */
.L_x_20840:
[----:B------:R-:W2:Y:S02]  /*0300*/  LDG.E R2, [R2.64] ;  /* 0x0000002402027981 */ /* 0x000ea4000c1e1900 */
[----:B--2---:R-:W0:Y:S02]  /*0310*/  I2F R0, R2 ;  /* 0x0000000200007306 */ /* 0x004e240000201400 */
[----:B0-----:R-:W-:-:S04]  /*0320*/  F2FP.PACK_AB R0, RZ, R0 ;  /* 0x00000000ff00723e */ /* 0x001fc800000000ff */
[----:B------:R-:W-:Y:S01]  /*0330*/  PRMT R19, R0, 0x7610, R19 ;  /* 0x0000761000137816 */ /* 0x000fe20000000013 */
[----:B------:R-:W-:Y:S05]  /*0340*/  BRA `(.L_x_20838) ;  /* 0x00000de000007947 */ /* 0x000fea0003800000 */
.L_x_20839:
[----:B------:R-:W2:Y:S02]  /*0350*/  LDG.E.U16 R2, [R2.64] ;  /* 0x0000002402027981 */ /* 0x000ea4000c1e1500 */
[----:B--2---:R-:W0:Y:S02]  /*0360*/  I2F.S16 R0, R2 ;  /* 0x0000000200007306 */ /* 0x004e240000101400 */
[----:B0-----:R-:W-:-:S04]  /*0370*/  F2FP.PACK_AB R0, RZ, R0 ;  /* 0x00000000ff00723e */ /* 0x001fc800000000ff */
[----:B------:R-:W-:Y:S01]  /*0380*/  PRMT R19, R0, 0x7610, R19 ;  /* 0x0000761000137816 */ /* 0x000fe20000000013 */
[----:B------:R-:W-:Y:S05]  /*0390*/  BRA `(.L_x_20838) ;  /* 0x00000d9000007947 */ /* 0x000fea0003800000 */
.L_x_20834:
        /* <DEDUP_REMOVED lines=9> */
.L_x_20842:
[----:B------:R0:W5:Y:S01]  /*0430*/  LDG.E.U16 R19, [R2.64] ;  /* 0x0000002402137981 */ /* 0x000162000c1e1500 */
[----:B------:R-:W-:Y:S05]  /*0440*/  BRA `(.L_x_20838) ;  /* 0x00000ce000007947 */ /* 0x000fea0003800000 */
.L_x_20841:
        /* <DEDUP_REMOVED lines=9> */
.L_x_20844:
[----:B------:R0:W5:Y:S01]  /*04e0*/  LDG.E.U16 R19, [R2.64] ;  /* 0x0000002402137981 */ /* 0x000162000c1e1500 */
[----:B------:R-:W-:Y:S05]  /*04f0*/  BRA `(.L_x_20838) ;  /* 0x00000c3000007947 */ /* 0x000fea0003800000 */
.L_x_20843:
[----:B------:R-:W2:Y:S02]  /*0500*/  LDG.E.64 R2, [R2.64] ;  /* 0x0000002402027981 */ /* 0x000ea4000c1e1b00 */
[----:B--2---:R-:W0:Y:S01]  /*0510*/  F2F.F32.F64 R0, R2 ;  /* 0x0000000200007310 */ /* 0x004e220000301000 */
[----:B------:R-:W0:-:S14]  /*0520*/  DSETP.GEU.AND P0, PT, |R2|, c[0x2][0x0], PT ;  /* 0x008000000200762a */ /* 0x000e1c0003f0e200 */
[----:B0-----:R-:W-:-:S05]  /*0530*/  @!P0 FMUL R0, R0, 1.175494350822287508e-38 ;  /* 0x0080000000008820 */ /* 0x001fca0000400000 */
[----:B------:R-:W-:-:S04]  /*0540*/  F2FP.PACK_AB R0, RZ, R0 ;  /* 0x00000000ff00723e */ /* 0x000fc800000000ff */
[----:B------:R-:W-:Y:S01]  /*0550*/  PRMT R19, R0, 0x7610, R19 ;  /* 0x0000761000137816 */ /* 0x000fe20000000013 */
[----:B------:R-:W-:Y:S05]  /*0560*/  BRA `(.L_x_20838) ;  /* 0x00000bc000007947 */ /* 0x000fea0003800000 */
.L_x_20833:
        /* <DEDUP_REMOVED lines=14> */
.L_x_20847:
[----:B------:R-:W2:Y:S02]  /*0650*/  LDG.E.64 R2, [R2.64] ;  /* 0x0000002402027981 */ /* 0x000ea4000c1e1b00 */
[----:B--2---:R-:W0:Y:S01]  /*0660*/  F2F.F32.F64 R0, R2 ;  /* 0x0000000200007310 */ /* 0x004e220000301000 */
[----:B------:R-:W0:-:S14]  /*0670*/  DSETP.GEU.AND P0, PT, |R2|, c[0x2][0x0], PT ;  /* 0x008000000200762a */ /* 0x000e1c0003f0e200 */
[----:B0-----:R-:W-:-:S05]  /*0680*/  @!P0 FMUL R0, R0, 1.175494350822287508e-38 ;  /* 0x0080000000008820 */ /* 0x001fca0000400000 */
[----:B------:R-:W-:-:S04]  /*0690*/  F2FP.PACK_AB R0, RZ, R0 ;  /* 0x00000000ff00723e */ /* 0x000fc800000000ff */
[----:B------:R-:W-:Y:S01]  /*06a0*/  PRMT R19, R0, 0x7610, R19 ;  /* 0x0000761000137816 */ /* 0x000fe20000000013 */
[----:B------:R-:W-:Y:S05]  /*06b0*/  BRA `(.L_x_20838) ;  /* 0x00000a7000007947 */ /* 0x000fea0003800000 */
.L_x_20846:
        /* <DEDUP_REMOVED lines=28> */
.L_x_20849:
        /* <DEDUP_REMOVED lines=16> */
.L_x_20848:
[----:B------:R-:W2:Y:S02]  /*0980*/  LDG.E.U16 R0, [R2.64] ;  /* 0x0000002402007981 */ /* 0x000ea4000c1e1500 */
[----:B--2---:R-:W-:-:S04]  /*0990*/  PRMT R0, RZ, 0x5410, R0 ;  /* 0x00005410ff007816 */ /* 0x004fc80000000000 */
[----:B------:R-:W-:-:S04]  /*09a0*/  F2FP.PACK_AB R0, RZ, R0 ;  /* 0x00000000ff00723e */ /* 0x000fc800000000ff */
[----:B------:R-:W-:Y:S01]  /*09b0*/  PRMT R19, R0, 0x7610, R19 ;  /* 0x0000761000137816 */ /* 0x000fe20000000013 */
[----:B------:R-:W-:Y:S05]  /*09c0*/  BRA `(.L_x_20838) ;  /* 0x0000076000007947 */ /* 0x000fea0003800000 */
.L_x_20845:
        /* <DEDUP_REMOVED lines=12> */
.L_x_20852:
        /* <DEDUP_REMOVED lines=21> */
.L_x_20856:
[----:B------:R-:W-:Y:S05]  /*0be0*/  BSYNC B1 ;  /* 0x0000000000017941 */ /* 0x000fea0003800000 */
.L_x_20855:
[----:B------:R-:W-:Y:S01]  /*0bf0*/  LEA R3, R0, 0x3b800000, 0x17 ;  /* 0x3b80000000037811 */ /* 0x000fe200078eb8ff */
[----:B------:R-:W-:-:S05]  /*0c00*/  IMAD.SHL.U32 R0, R2, 0x100000, RZ ;  /* 0x0010000002007824 */ /* 0x000fca00078e00ff */
[----:B------:R-:W-:Y:S02]  /*0c10*/  LOP3.LUT R0, R3, R0, R4, 0xfe, !PT ;  /* 0x0000000003007212 */ /* 0x000fe400078efe04 */
.L_x_20854:
[----:B------:R-:W-:Y:S05]  /*0c20*/  BSYNC B0 ;  /* 0x0000000000007941 */ /* 0x000fea0003800000 */
.L_x_20853:
[----:B------:R-:W-:-:S04]  /*0c30*/  F2FP.PACK_AB R0, RZ, R0 ;  /* 0x00000000ff00723e */ /* 0x000fc800000000ff */
[----:B------:R-:W-:Y:S01]  /*0c40*/  PRMT R19, R0, 0x7610, R19 ;  /* 0x0000761000137816 */ /* 0x000fe20000000013 */
[----:B------:R-:W-:Y:S05]  /*0c50*/  BRA `(.L_x_20838) ;  /* 0x000004d000007947 */ /* 0x000fea0003800000 */
.L_x_20851:
        /* <DEDUP_REMOVED lines=21> */
.L_x_20860:
[----:B------:R-:W-:Y:S05]  /*0db0*/  BSYNC B1 ;  /* 0x0000000000017941 */ /* 0x000fea0003800000 */
.L_x_20859:
[----:B------:R-:W-:Y:S01]  /*0dc0*/  LEA R3, R0, 0x37800000, 0x17 ;  /* 0x3780000000037811 */ /* 0x000fe200078eb8ff */
[----:B------:R-:W-:-:S05]  /*0dd0*/  IMAD.SHL.U32 R0, R2, 0x200000, RZ ;  /* 0x0020000002007824 */ /* 0x000fca00078e00ff */
[----:B------:R-:W-:Y:S02]  /*0de0*/  LOP3.LUT R0, R3, R0, R4, 0xfe, !PT ;  /* 0x0000000003007212 */ /* 0x000fe400078efe04 */
.L_x_20858:
[----:B------:R-:W-:Y:S05]  /*0df0*/  BSYNC B0 ;  /* 0x0000000000007941 */ /* 0x000fea0003800000 */
.L_x_20857:
[----:B------:R-:W-:-:S04]  /*0e00*/  F2FP.PACK_AB R0, RZ, R0 ;  /* 0x00000000ff00723e */ /* 0x000fc800000000ff */
[----:B------:R-:W-:Y:S01]  /*0e10*/  PRMT R19, R0, 0x7610, R19 ;  /* 0x0000761000137816 */ /* 0x000fe20000000013 */
[----:B------:R-:W-:Y:S05]  /*0e20*/  BRA `(.L_x_20838) ;  /* 0x0000030000007947 */ /* 0x000fea0003800000 */
.L_x_20850:
        /* <DEDUP_REMOVED lines=14> */
.L_x_20864:
[----:B------:R-:W-:Y:S05]  /*0f10*/  BSYNC B0 ;  /* 0x0000000000007941 */ /* 0x000fea0003800000 */
.L_x_20863:
[----:B------:R-:W-:-:S04]  /*0f20*/  F2FP.PACK_AB R0, RZ, R0 ;  /* 0x00000000ff00723e */ /* 0x000fc800000000ff */
[----:B------:R-:W-:Y:S01]  /*0f30*/  PRMT R19, R0, 0x7610, R19 ;  /* 0x0000761000137816 */ /* 0x000fe20000000013 */
[----:B------:R-:W-:Y:S05]  /*0f40*/  BRA `(.L_x_20838) ;  /* 0x000001e000007947 */ /* 0x000fea0003800000 */
.L_x_20837:
        /* <DEDUP_REMOVED lines=21> */
.L_x_20862:
[----:B------:R-:W2:Y:S02]  /*10a0*/  LDG.E.64 R2, [R2.64] ;  /* 0x0000002402027981 */ /* 0x000ea4000c1e1b00 */
[----:B--2---:R-:W0:Y:S02]  /*10b0*/  I2F.U64 R0, R2 ;  /* 0x0000000200007312 */ /* 0x004e240000301000 */
[----:B0-----:R-:W-:-:S04]  /*10c0*/  F2FP.PACK_AB R0, RZ, R0 ;  /* 0x00000000ff00723e */ /* 0x001fc800000000ff */
[----:B------:R-:W-:Y:S01]  /*10d0*/  PRMT R19, R0, 0x7610, R19 ;  /* 0x0000761000137816 */ /* 0x000fe20000000013 */
[----:B------:R-:W-:Y:S05]  /*10e0*/  BRA `(.L_x_20838) ;  /* 0x0000004000007947 */ /* 0x000fea0003800000 */
.L_x_20861:
[----:B------:R-:W2:Y:S02]  /*10f0*/  LDG.E R2, [R2.64] ;  /* 0x0000002402027981 */ /* 0x000ea4000c1e1900 */
[----:B--2---:R-:W0:Y:S02]  /*1100*/  I2F.U32 R0, R2 ;  /* 0x0000000200007306 */ /* 0x004e240000201000 */
[----:B0-----:R-:W-:-:S04]  /*1110*/  F2FP.PACK_AB R0, RZ, R0 ;  /* 0x00000000ff00723e */ /* 0x001fc800000000ff */
[----:B------:R-:W-:Y:S02]  /*1120*/  PRMT R19, R0, 0x7610, R19 ;  /* 0x0000761000137816 */ /* 0x000fe40000000013 */
.L_x_20838:
[----:B------:R-:W1:Y:S02]  /*1130*/  S2R R23, SR_TID.X ;  /* 0x0000000000177919 */ /* 0x000e640000002100 */
[----:B-1----:R-:W-:-:S03]  /*1140*/  IADD3 R23, R23, 0x80, RZ ;  /* 0x0000008017177810 */ /* 0x002fc60007ffe0ff */
.L_x_20832:
[----:B-1----:R-:W-:Y:S05]  /*1150*/  BSYNC B6 ;  /* 0x0000000000067941 */ /* 0x002fea0003800000 */
.L_x_20831:
        /* <DEDUP_REMOVED lines=24> */
.L_x_20870:
[----:B------:R-:W2:Y:S02]  /*12e0*/  LDG.E.U8 R2, [R2.64] ;  /* 0x0000002402027981 */ /* 0x000ea4000c1e1100 */
[----:B--2---:R-:W0:Y:S02]  /*12f0*/  I2F.U16 R0, R2 ;  /* 0x0000000200007306 */ /* 0x004e240000101000 */
[----:B0-----:R-:W-:-:S04]  /*1300*/  F2FP.PACK_AB R0, RZ, R0 ;  /* 0x00000000ff00723e */ /* 0x001fc800000000ff */
[----:B------:R-:W-:Y:S01]  /*1310*/  PRMT R22, R0, 0x7610, R22 ;  /* 0x0000761000167816 */ /* 0x000fe20000000016 */
[----:B------:R-:W-:Y:S05]  /*1320*/  BRA `(.L_x_20872) ;  /* 0x00000ed000007947 */ /* 0x000fea0003800000 */
.L_x_20869:
        /* <DEDUP_REMOVED lines=11> */
.L_x_20874:
[----:B------:R-:W2:Y:S02]  /*13e0*/  LDG.E R2, [R2.64] ;  /* 0x0000002402027981 */ /* 0x000ea4000c1e1900 */
[----:B--2---:R-:W0:Y:S02]  /*13f0*/  I2F R0, R2 ;  /* 0x0000000200007306 */ /* 0x004e240000201400 */
[----:B0-----:R-:W-:-:S04]  /*1400*/  F2FP.PACK_AB R0, RZ, R0 ;  /* 0x00000000ff00723e */ /* 0x001fc800000000ff */
[----:B------:R-:W-:Y:S01]  /*1410*/  PRMT R22, R0, 0x7610, R22 ;  /* 0x0000761000167816 */ /* 0x000fe20000000016 */
[----:B------:R-:W-:Y:S05]  /*1420*/  BRA `(.L_x_20872) ;  /* 0x00000dd000007947 */ /* 0x000fea0003800000 */
.L_x_20873:
[----:B------:R-:W2:Y:S02]  /*1430*/  LDG.E.U16 R2, [R2.64] ;  /* 0x0000002402027981 */ /* 0x000ea4000c1e1500 */
[----:B--2---:R-:W0:Y:S02]  /*1440*/  I2F.S16 R0, R2 ;  /* 0x0000000200007306 */ /* 0x004e240000101400 */
[----:B0-----:R-:W-:-:S04]  /*1450*/  F2FP.PACK_AB R0, RZ, R0 ;  /* 0x00000000ff00723e */ /* 0x001fc800000000ff */
[----:B------:R-:W-:Y:S01]  /*1460*/  PRMT R22, R0, 0x7610, R22 ;  /* 0x0000761000167816 */ /* 0x000fe20000000016 */
[----:B------:R-:W-:Y:S05]  /*1470*/  BRA `(.L_x_20872) ;  /* 0x00000d8000007947 */ /* 0x000fea0003800000 */
.L_x_20868:
        /* <DEDUP_REMOVED lines=9> */
.L_x_20876:
[----:B------:R0:W5:Y:S01]  /*1510*/  LDG.E.U16 R22, [R2.64] ;  /* 0x0000002402167981 */ /* 0x000162000c1e1500 */
[----:B------:R-:W-:Y:S05]  /*1520*/  BRA `(.L_x_20872) ;  /* 0x00000cd000007947 */ /* 0x000fea0003800000 */
.L_x_20875:
        /* <DEDUP_REMOVED lines=9> */
.L_x_20878:
[----:B------:R0:W5:Y:S01]  /*15c0*/  LDG.E.U16 R22, [R2.64] ;  /* 0x0000002402167981 */ /* 0x000162000c1e1500 */
[----:B------:R-:W-:Y:S05]  /*15d0*/  BRA `(.L_x_20872) ;  /* 0x00000c2000007947 */ /* 0x000fea0003800000 */
.L_x_20877:
[----:B------:R-:W2:Y:S02]  /*15e0*/  LDG.E.64 R2, [R2.64] ;  /* 0x0000002402027981 */ /* 0x000ea4000c1e1b00 */
[----:B--2---:R-:W0:Y:S01]  /*15f0*/  F2F.F32.F64 R0, R2 ;  /* 0x0000000200007310 */ /* 0x004e220000301000 */
[----:B------:R-:W0:-:S14]  /*1600*/  DSETP.GEU.AND P0, PT, |R2|, c[0x2][0x0], PT ;  /* 0x008000000200762a */ /* 0x000e1c0003f0e200 */
[----:B0-----:R-:W-:-:S05]  /*1610*/  @!P0 FMUL R0, R0, 1.175494350822287508e-38 ;  /* 0x0080000000008820 */ /* 0x001fca0000400000 */
[----:B------:R-:W-:-:S04]  /*1620*/  F2FP.PACK_AB R0, RZ, R0 ;  /* 0x00000000ff00723e */ /* 0x000fc800000000ff */
[----:B------:R-:W-:Y:S01]  /*1630*/  PRMT R22, R0, 0x7610, R22 ;  /* 0x0000761000167816 */ /* 0x000fe20000000016 */
[----:B------:R-:W-:Y:S05]  /*1640*/  BRA `(.L_x_20872) ;  /* 0x00000bb000007947 */ /* 0x000fea0003800000 */
.L_x_20867:
        /* <DEDUP_REMOVED lines=14> */
.L_x_20881:
[----:B------:R-:W2:Y:S02]  /*1730*/  LDG.E.64 R2, [R2.64] ;  /* 0x0000002402027981 */ /* 0x000ea4000c1e1b00 */
[----:B--2---:R-:W0:Y:S01]  /*1740*/  F2F.F32.F64 R0, R2 ;  /* 0x0000000200007310 */ /* 0x004e220000301000 */
[----:B------:R-:W0:-:S14]  /*1750*/  DSETP.GEU.AND P0, PT, |R2|, c[0x2][0x0], PT ;  /* 0x008000000200762a */ /* 0x000e1c0003f0e200 */
[----:B0-----:R-:W-:-:S05]  /*1760*/  @!P0 FMUL R0, R0, 1.175494350822287508e-38 ;  /* 0x0080000000008820 */ /* 0x001fca0000400000 */
[----:B------:R-:W-:-:S04]  /*1770*/  F2FP.PACK_AB R0, RZ, R0 ;  /* 0x00000000ff00723e */ /* 0x000fc800000000ff */
[----:B------:R-:W-:Y:S01]  /*1780*/  PRMT R22, R0, 0x7610, R22 ;  /* 0x0000761000167816 */ /* 0x000fe20000000016 */
[----:B------:R-:W-:Y:S05]  /*1790*/  BRA `(.L_x_20872) ;  /* 0x00000a6000007947 */ /* 0x000fea0003800000 */
.L_x_20880:
        /* <DEDUP_REMOVED lines=28> */
.L_x_20883:
        /* <DEDUP_REMOVED lines=15> */
.L_x_20882:
[----:B------:R-:W2:Y:S02]  /*1a50*/  LDG.E.U16 R0, [R2.64] ;  /* 0x0000002402007981 */ /* 0x000ea4000c1e1500 */
[----:B--2---:R-:W-:-:S04]  /*1a60*/  PRMT R0, RZ, 0x5410, R0 ;  /* 0x00005410ff007816 */ /* 0x004fc80000000000 */
[----:B------:R-:W-:-:S04]  /*1a70*/  F2FP.PACK_AB R0, RZ, R0 ;  /* 0x00000000ff00723e */ /* 0x000fc800000000ff */
[----:B------:R-:W-:Y:S01]  /*1a80*/  PRMT R22, R0, 0x7610, R22 ;  /* 0x0000761000167816 */ /* 0x000fe20000000016 */
[----:B------:R-:W-:Y:S05]  /*1a90*/  BRA `(.L_x_20872) ;  /* 0x0000076000007947 */ /* 0x000fea0003800000 */
.L_x_20879:
        /* <DEDUP_REMOVED lines=12> */
.L_x_20886:
        /* <DEDUP_REMOVED lines=21> */
.L_x_20890:
[----:B------:R-:W-:Y:S05]  /*1cb0*/  BSYNC B1 ;  /* 0x0000000000017941 */ /* 0x000fea0003800000 */
.L_x_20889:
[----:B------:R-:W-:Y:S01]  /*1cc0*/  LEA R3, R0, 0x3b800000, 0x17 ;  /* 0x3b80000000037811 */ /* 0x000fe200078eb8ff */
[----:B------:R-:W-:-:S05]  /*1cd0*/  IMAD.SHL.U32 R0, R2, 0x100000, RZ ;  /* 0x0010000002007824 */ /* 0x000fca00078e00ff */
[----:B------:R-:W-:Y:S02]  /*1ce0*/  LOP3.LUT R0, R3, R0, R4, 0xfe, !PT ;  /* 0x0000000003007212 */ /* 0x000fe400078efe04 */
.L_x_20888:
[----:B------:R-:W-:Y:S05]  /*1cf0*/  BSYNC B0 ;  /* 0x0000000000007941 */ /* 0x000fea0003800000 */
.L_x_20887:
[----:B------:R-:W-:-:S04]  /*1d00*/  F2FP.PACK_AB R0, RZ, R0 ;  /* 0x00000000ff00723e */ /* 0x000fc800000000ff */
[----:B------:R-:W-:Y:S01]  /*1d10*/  PRMT R22, R0, 0x7610, R22 ;  /* 0x0000761000167816 */ /* 0x000fe20000000016 */
[----:B------:R-:W-:Y:S05]  /*1d20*/  BRA `(.L_x_20872) ;  /* 0x000004d000007947 */ /* 0x000fea0003800000 */
.L_x_20885:
        /* <DEDUP_REMOVED lines=21> */
.L_x_20894:
[----:B------:R-:W-:Y:S05]  /*1e80*/  BSYNC B1 ;  /* 0x0000000000017941 */ /* 0x000fea0003800000 */
.L_x_20893:
[----:B------:R-:W-:Y:S01]  /*1e90*/  LEA R3, R0, 0x37800000, 0x17 ;  /* 0x3780000000037811 */ /* 0x000fe200078eb8ff */
[----:B------:R-:W-:-:S05]  /*1ea0*/  IMAD.SHL.U32 R0, R2, 0x200000, RZ ;  /* 0x0020000002007824 */ /* 0x000fca00078e00ff */
[----:B------:R-:W-:Y:S02]  /*1eb0*/  LOP3.LUT R0, R3, R0, R4, 0xfe, !PT ;  /* 0x0000000003007212 */ /* 0x000fe400078efe04 */
.L_x_20892:
[----:B------:R-:W-:Y:S05]  /*1ec0*/  BSYNC B0 ;  /* 0x0000000000007941 */ /* 0x000fea0003800000 */
.L_x_20891:
[----:B------:R-:W-:-:S04]  /*1ed0*/  F2FP.PACK_AB R0, RZ, R0 ;  /* 0x00000000ff00723e */ /* 0x000fc800000000ff */
[----:B------:R-:W-:Y:S01]  /*1ee0*/  PRMT R22, R0, 0x7610, R22 ;  /* 0x0000761000167816 */ /* 0x000fe20000000016 */
[----:B------:R-:W-:Y:S05]  /*1ef0*/  BRA `(.L_x_20872) ;  /* 0x0000030000007947 */ /* 0x000fea0003800000 */
.L_x_20884:
        /* <DEDUP_REMOVED lines=14> */
.L_x_20898:
[----:B------:R-:W-:Y:S05]  /*1fe0*/  BSYNC B0 ;  /* 0x0000000000007941 */ /* 0x000fea0003800000 */
.L_x_20897:
[----:B------:R-:W-:-:S04]  /*1ff0*/  F2FP.PACK_AB R0, RZ, R0 ;  /* 0x00000000ff00723e */ /* 0x000fc800000000ff */
[----:B------:R-:W-:Y:S01]  /*2000*/  PRMT R22, R0, 0x7610, R22 ;  /* 0x0000761000167816 */ /* 0x000fe20000000016 */
[----:B------:R-:W-:Y:S05]  /*2010*/  BRA `(.L_x_20872) ;  /* 0x000001e000007947 */ /* 0x000fea0003800000 */
.L_x_20871:
        /* <DEDUP_REMOVED lines=21> */
.L_x_20896:
[----:B------:R-:W2:Y:S02]  /*2170*/  LDG.E.64 R2, [R2.64] ;  /* 0x0000002402027981 */ /* 0x000ea4000c1e1b00 */
[----:B--2---:R-:W0:Y:S02]  /*2180*/  I2F.U64 R0, R2 ;  /* 0x0000000200007312 */ /* 0x004e240000301000 */
[----:B0-----:R-:W-:-:S04]  /*2190*/  F2FP.PACK_AB R0, RZ, R0 ;  /* 0x00000000ff00723e */ /* 0x001fc800000000ff */
[----:B------:R-:W-:Y:S01]  /*21a0*/  PRMT R22, R0, 0x7610, R22 ;  /* 0x0000761000167816 */ /* 0x000fe20000000016 */
[----:B------:R-:W-:Y:S05]  /*21b0*/  BRA `(.L_x_20872) ;  /* 0x0000004000007947 */ /* 0x000fea0003800000 */
.L_x_20895:
[----:B------:R-:W2:Y:S02]  /*21c0*/  LDG.E R2, [R2.64] ;  /* 0x0000002402027981 */ /* 0x000ea4000c1e1900 */
[----:B--2---:R-:W0:Y:S02]  /*21d0*/  I2F.U32 R0, R2 ;  /* 0x0000000200007306 */ /* 0x004e240000201000 */
[----:B0-----:R-:W-:-:S04]  /*21e0*/  F2FP.PACK_AB R0, RZ, R0 ;  /* 0x00000000ff00723e */ /* 0x001fc800000000ff */
[----:B------:R-:W-:Y:S02]  /*21f0*/  PRMT R22, R0, 0x7610, R22 ;  /* 0x0000761000167816 */ /* 0x000fe40000000016 */
.L_x_20872:
[----:B------:R-:W-:-:S05]  /*2200*/  IADD3 R23, R23, 0x80, RZ ;  /* 0x0000008017177810 */ /* 0x000fca0007ffe0ff */
.L_x_20866:
[----:B------:R-:W-:Y:S05]  /*2210*/  BSYNC B6 ;  /* 0x0000000000067941 */ /* 0x000fea0003800000 */
.L_x_20865:
        /* <DEDUP_REMOVED lines=26> */
.L_x_20904:
[----:B------:R-:W2:Y:S02]  /*23c0*/  LDG.E.U8 R2, [R2.64] ;  /* 0x0000002402027981 */ /* 0x000ea4000c1e1100 */
[----:B--2---:R-:W0:Y:S02]  /*23d0*/  I2F.U16 R0, R2 ;  /* 0x0000000200007306 */ /* 0x004e240000101000 */
[----:B0-----:R-:W-:-:S04]  /*23e0*/  F2FP.PACK_AB R0, RZ, R0 ;  /* 0x00000000ff00723e */ /* 0x001fc800000000ff */
[----:B------:R-:W-:Y:S01]  /*23f0*/  PRMT R25, R0, 0x7610, R25 ;  /* 0x0000761000197816 */ /* 0x000fe20000000019 */
[----:B------:R-:W-:Y:S05]  /*2400*/  BRA `(.L_x_20906) ;  /* 0x00000ed000007947 */ /* 0x000fea0003800000 */
.L_x_20903:
        /* <DEDUP_REMOVED lines=11> */
.L_x_20908:
[----:B------:R-:W2:Y:S02]  /*24c0*/  LDG.E R2, [R2.64] ;  /* 0x0000002402027981 */ /* 0x000ea4000c1e1900 */
[----:B--2---:R-:W0:Y:S02]  /*24d0*/  I2F R0, R2 ;  /* 0x0000000200007306 */ /* 0x004e240000201400 */
[----:B0-----:R-:W-:-:S04]  /*24e0*/  F2FP.PACK_AB R0, RZ, R0 ;  /* 0x00000000ff00723e */ /* 0x001fc800000000ff */
[----:B------:R-:W-:Y:S01]  /*24f0*/  PRMT R25, R0, 0x7610, R25 ;  /* 0x0000761000197816 */ /* 0x000fe20000000019 */
[----:B------:R-:W-:Y:S05]  /*2500*/  BRA `(.L_x_20906) ;  /* 0x00000dd000007947 */ /* 0x000fea0003800000 */
.L_x_20907:
[----:B------:R-:W2:Y:S02]  /*2510*/  LDG.E.U16 R2, [R2.64] ;  /* 0x0000002402027981 */ /* 0x000ea4000c1e1500 */
[----:B--2---:R-:W0:Y:S02]  /*2520*/  I2F.S16 R0, R2 ;  /* 0x0000000200007306 */ /* 0x004e240000101400 */
[----:B0-----:R-:W-:-:S04]  /*2530*/  F2FP.PACK_AB R0, RZ, R0 ;  /* 0x00000000ff00723e */ /* 0x001fc800000000ff */
[----:B------:R-:W-:Y:S01]  /*2540*/  PRMT R25, R0, 0x7610, R25 ;  /* 0x0000761000197816 */ /* 0x000fe20000000019 */
[----:B------:R-:W-:Y:S05]  /*2550*/  BRA `(.L_x_20906) ;  /* 0x00000d8000007947 */ /* 0x000fea0003800000 */
.L_x_20902:
        /* <DEDUP_REMOVED lines=9> */
.L_x_20910:
[----:B------:R0:W5:Y:S01]  /*25f0*/  LDG.E.U16 R25, [R2.64] ;  /* 0x0000002402197981 */ /* 0x000162000c1e1500 */
[----:B------:R-:W-:Y:S05]  /*2600*/  BRA `(.L_x_20906) ;  /* 0x00000cd000007947 */ /* 0x000fea0003800000 */
.L_x_20909:
        /* <DEDUP_REMOVED lines=9> */
.L_x_20912:
[----:B------:R0:W5:Y:S01]  /*26a0*/  LDG.E.U16 R25, [R2.64] ;  /* 0x0000002402197981 */ /* 0x000162000c1e1500 */
[----:B------:R-:W-:Y:S05]  /*26b0*/  BRA `(.L_x_20906) ;  /* 0x00000c2000007947 */ /* 0x000fea0003800000 */
.L_x_20911:
[----:B------:R-:W2:Y:S02]  /*26c0*/  LDG.E.64 R2, [R2.64] ;  /* 0x0000002402027981 */ /* 0x000ea4000c1e1b00 */
[----:B--2---:R-:W0:Y:S01]  /*26d0*/  F2F.F32.F64 R0, R2 ;  /* 0x0000000200007310 */ /* 0x004e220000301000 */
[----:B------:R-:W0:-:S14]  /*26e0*/  DSETP.GEU.AND P0, PT, |R2|, c[0x2][0x0], PT ;  /* 0x008000000200762a */ /* 0x000e1c0003f0e200 */
[----:B0-----:R-:W-:-:S05]  /*26f0*/  @!P0 FMUL R0, R0, 1.175494350822287508e-38 ;  /* 0x0080000000008820 */ /* 0x001fca0000400000 */
[----:B------:R-:W-:-:S04]  /*2700*/  F2FP.PACK_AB R0, RZ, R0 ;  /* 0x00000000ff00723e */ /* 0x000fc800000000ff */
[----:B------:R-:W-:Y:S01]  /*2710*/  PRMT R25, R0, 0x7610, R25 ;  /* 0x0000761000197816 */ /* 0x000fe20000000019 */
[----:B------:R-:W-:Y:S05]  /*2720*/  BRA `(.L_x_20906) ;  /* 0x00000bb000007947 */ /* 0x000fea0003800000 */
.L_x_20901:
        /* <DEDUP_REMOVED lines=14> */
.L_x_20915:
[----:B------:R-:W2:Y:S02]  /*2810*/  LDG.E.64 R2, [R2.64] ;  /* 0x0000002402027981 */ /* 0x000ea4000c1e1b00 */
[----:B--2---:R-:W0:Y:S01]  /*2820*/  F2F.F32.F64 R0, R2 ;  /* 0x0000000200007310 */ /* 0x004e220000301000 */
[----:B------:R-:W0:-:S14]  /*2830*/  DSETP.GEU.AND P0, PT, |R2|, c[0x2][0x0], PT ;  /* 0x008000000200762a */ /* 0x000e1c0003f0e200 */
[----:B0-----:R-:W-:-:S05]  /*2840*/  @!P0 FMUL R0, R0, 1.175494350822287508e-38 ;  /* 0x0080000000008820 */ /* 0x001fca0000400000 */
[----:B------:R-:W-:-:S04]  /*2850*/  F2FP.PACK_AB R0, RZ, R0 ;  /* 0x00000000ff00723e */ /* 0x000fc800000000ff */
[----:B------:R-:W-:Y:S01]  /*2860*/  PRMT R25, R0, 0x7610, R25 ;  /* 0x0000761000197816 */ /* 0x000fe20000000019 */
[----:B------:R-:W-:Y:S05]  /*2870*/  BRA `(.L_x_20906) ;  /* 0x00000a6000007947 */ /* 0x000fea0003800000 */
.L_x_20914:
        /* <DEDUP_REMOVED lines=28> */
.L_x_20917:
        /* <DEDUP_REMOVED lines=15> */
.L_x_20916:
[----:B------:R-:W2:Y:S02]  /*2b30*/  LDG.E.U16 R0, [R2.64] ;  /* 0x0000002402007981 */ /* 0x000ea4000c1e1500 */
[----:B--2---:R-:W-:-:S04]  /*2b40*/  PRMT R0, RZ, 0x5410, R0 ;  /* 0x00005410ff007816 */ /* 0x004fc80000000000 */
[----:B------:R-:W-:-:S04]  /*2b50*/  F2FP.PACK_AB R0, RZ, R0 ;  /* 0x00000000ff00723e */ /* 0x000fc800000000ff */
[----:B------:R-:W-:Y:S01]  /*2b60*/  PRMT R25, R0, 0x7610, R25 ;  /* 0x0000761000197816 */ /* 0x000fe20000000019 */
[----:B------:R-:W-:Y:S05]  /*2b70*/  BRA `(.L_x_20906) ;  /* 0x0000076000007947 */ /* 0x000fea0003800000 */
.L_x_20913:
        /* <DEDUP_REMOVED lines=12> */
.L_x_20920:
        /* <DEDUP_REMOVED lines=21> */
.L_x_20924:
[----:B------:R-:W-:Y:S05]  /*2d90*/  BSYNC B1 ;  /* 0x0000000000017941 */ /* 0x000fea0003800000 */
.L_x_20923:
[----:B------:R-:W-:Y:S01]  /*2da0*/  LEA R3, R0, 0x3b800000, 0x17 ;  /* 0x3b80000000037811 */ /* 0x000fe200078eb8ff */
[----:B------:R-:W-:-:S05]  /*2db0*/  IMAD.SHL.U32 R0, R2, 0x100000, RZ ;  /* 0x0010000002007824 */ /* 0x000fca00078e00ff */
[----:B------:R-:W-:Y:S02]  /*2dc0*/  LOP3.LUT R0, R3, R0, R4, 0xfe, !PT ;  /* 0x0000000003007212 */ /* 0x000fe400078efe04 */
.L_x_20922:
[----:B------:R-:W-:Y:S05]  /*2dd0*/  BSYNC B0 ;  /* 0x0000000000007941 */ /* 0x000fea0003800000 */
.L_x_20921:
[----:B------:R-:W-:-:S04]  /*2de0*/  F2FP.PACK_AB R0, RZ, R0 ;  /* 0x00000000ff00723e */ /* 0x000fc800000000ff */
[----:B------:R-:W-:Y:S01]  /*2df0*/  PRMT R25, R0, 0x7610, R25 ;  /* 0x0000761000197816 */ /* 0x000fe20000000019 */
[----:B------:R-:W-:Y:S05]  /*2e00*/  BRA `(.L_x_20906) ;  /* 0x000004d000007947 */ /* 0x000fea0003800000 */
.L_x_20919:
        /* <DEDUP_REMOVED lines=21> */
.L_x_20928:
[----:B------:R-:W-:Y:S05]  /*2f60*/  BSYNC B1 ;  /* 0x0000000000017941 */ /* 0x000fea0003800000 */
.L_x_20927:
[----:B------:R-:W-:Y:S01]  /*2f70*/  LEA R3, R0, 0x37800000, 0x17 ;  /* 0x3780000000037811 */ /* 0x000fe200078eb8ff */
[----:B------:R-:W-:-:S05]  /*2f80*/  IMAD.SHL.U32 R0, R2, 0x200000, RZ ;  /* 0x0020000002007824 */ /* 0x000fca00078e00ff */
[----:B------:R-:W-:Y:S02]  /*2f90*/  LOP3.LUT R0, R3, R0, R4, 0xfe, !PT ;  /* 0x0000000003007212 */ /* 0x000fe400078efe04 */
.L_x_20926:
[----:B------:R-:W-:Y:S05]  /*2fa0*/  BSYNC B0 ;  /* 0x0000000000007941 */ /* 0x000fea0003800000 */
.L_x_20925:
[----:B------:R-:W-:-:S04]  /*2fb0*/  F2FP.PACK_AB R0, RZ, R0 ;  /* 0x00000000ff00723e */ /* 0x000fc800000000ff */
[----:B------:R-:W-:Y:S01]  /*2fc0*/  PRMT R25, R0, 0x7610, R25 ;  /* 0x0000761000197816 */ /* 0x000fe20000000019 */
[----:B------:R-:W-:Y:S05]  /*2fd0*/  BRA `(.L_x_20906) ;  /* 0x0000030000007947 */ /* 0x000fea0003800000 */
.L_x_20918:
        /* <DEDUP_REMOVED lines=14> */
.L_x_20932:
[----:B------:R-:W-:Y:S05]  /*30c0*/  BSYNC B0 ;  /* 0x0000000000007941 */ /* 0x000fea0003800000 */
.L_x_20931:
[----:B------:R-:W-:-:S04]  /*30d0*/  F2FP.PACK_AB R0, RZ, R0 ;  /* 0x00000000ff00723e */ /* 0x000fc800000000ff */
[----:B------:R-:W-:Y:S01]  /*30e0*/  PRMT R25, R0, 0x7610, R25 ;  /* 0x0000761000197816 */ /* 0x000fe20000000019 */
[----:B------:R-:W-:Y:S05]  /*30f0*/  BRA `(.L_x_20906) ;  /* 0x000001e000007947 */ /* 0x000fea0003800000 */
.L_x_20905:
        /* <DEDUP_REMOVED lines=21> */
.L_x_20930:
[----:B------:R-:W2:Y:S02]  /*3250*/  LDG.E.64 R2, [R2.64] ;  /* 0x0000002402027981 */ /* 0x000ea4000c1e1b00 */
[----:B--2---:R-:W0:Y:S02]  /*3260*/  I2F.U64 R0, R2 ;  /* 0x0000000200007312 */ /* 0x004e240000301000 */
[----:B0-----:R-:W-:-:S04]  /*3270*/  F2FP.PACK_AB R0, RZ, R0 ;  /* 0x00000000ff00723e */ /* 0x001fc800000000ff */
[----:B------:R-:W-:Y:S01]  /*3280*/  PRMT R25, R0, 0x7610, R25 ;  /* 0x0000761000197816 */ /* 0x000fe20000000019 */
[----:B------:R-:W-:Y:S05]  /*3290*/  BRA `(.L_x_20906) ;  /* 0x0000004000007947 */ /* 0x000fea0003800000 */
.L_x_20929:
[----:B------:R-:W2:Y:S02]  /*32a0*/  LDG.E R2, [R2.64] ;  /* 0x0000002402027981 */ /* 0x000ea4000c1e1900 */
[----:B--2---:R-:W0:Y:S02]  /*32b0*/  I2F.U32 R0, R2 ;  /* 0x0000000200007306 */ /* 0x004e240000201000 */
[----:B0-----:R-:W-:-:S04]  /*32c0*/  F2FP.PACK_AB R0, RZ, R0 ;  /* 0x00000000ff00723e */ /* 0x001fc800000000ff */
[----:B------:R-:W-:Y:S02]  /*32d0*/  PRMT R25, R0, 0x7610, R25 ;  /* 0x0000761000197816 */ /* 0x000fe40000000019 */
.L_x_20906:
[----:B------:R-:W-:-:S05]  /*32e0*/  IADD3 R23, R23, 0x80, RZ ;  /* 0x0000008017177810 */ /* 0x000fca0007ffe0ff */
.L_x_20900:
[----:B------:R-:W-:Y:S05]  /*32f0*/  BSYNC B6 ;  /* 0x0000000000067941 */ /* 0x000fea0003800000 */
.L_x_20899:
[----:B------:R-:W1:Y:S01]  /*3300*/  LDC.U16 R26, c[0x0][0x166] ;  /* 0x00005980ff1a7b82 */ /* 0x000e620000000400 */
        /* <DEDUP_REMOVED lines=23> */
.L_x_20938:
[----:B------:R-:W2:Y:S02]  /*3480*/  LDG.E.U8 R2, [R2.64] ;  /* 0x0000002402027981 */ /* 0x000ea4000c1e1100 */
[----:B--2---:R-:W0:Y:S02]  /*3490*/  I2F.U16 R0, R2 ;  /* 0x0000000200007306 */ /* 0x004e240000101000 */
[----:B0-----:R-:W-:-:S04]  /*34a0*/  F2FP.PACK_AB R0, RZ, R0 ;  /* 0x00000000ff00723e */ /* 0x001fc800000000ff */
[----:B------:R-:W-:Y:S01]  /*34b0*/  PRMT R24, R0, 0x7610, R24 ;  /* 0x0000761000187816 */ /* 0x000fe20000000018 */
[----:B------:R-:W-:Y:S05]  /*34c0*/  BRA `(.L_x_20934) ;  /* 0x00000ed000007947 */ /* 0x000fea0003800000 */
.L_x_20937:
        /* <DEDUP_REMOVED lines=11> */
.L_x_20941:
[----:B------:R-:W2:Y:S02]  /*3580*/  LDG.E R2, [R2.64] ;  /* 0x0000002402027981 */ /* 0x000ea4000c1e1900 */
[----:B--2---:R-:W0:Y:S02]  /*3590*/  I2F R0, R2 ;  /* 0x0000000200007306 */ /* 0x004e240000201400 */
[----:B0-----:R-:W-:-:S04]  /*35a0*/  F2FP.PACK_AB R0, RZ, R0 ;  /* 0x00000000ff00723e */ /* 0x001fc800000000ff */
[----:B------:R-:W-:Y:S01]  /*35b0*/  PRMT R24, R0, 0x7610, R24 ;  /* 0x0000761000187816 */ /* 0x000fe20000000018 */
[----:B------:R-:W-:Y:S05]  /*35c0*/  BRA `(.L_x_20934) ;  /* 0x00000dd000007947 */ /* 0x000fea0003800000 */
.L_x_20940:
[----:B------:R-:W2:Y:S02]  /*35d0*/  LDG.E.U16 R2, [R2.64] ;  /* 0x0000002402027981 */ /* 0x000ea4000c1e1500 */
[----:B--2---:R-:W0:Y:S02]  /*35e0*/  I2F.S16 R0, R2 ;  /* 0x0000000200007306 */ /* 0x004e240000101400 */
[----:B0-----:R-:W-:-:S04]  /*35f0*/  F2FP.PACK_AB R0, RZ, R0 ;  /* 0x00000000ff00723e */ /* 0x001fc800000000ff */
[----:B------:R-:W-:Y:S01]  /*3600*/  PRMT R24, R0, 0x7610, R24 ;  /* 0x0000761000187816 */ /* 0x000fe20000000018 */
[----:B------:R-:W-:Y:S05]  /*3610*/  BRA `(.L_x_20934) ;  /* 0x00000d8000007947 */ /* 0x000fea0003800000 */
.L_x_20936:
        /* <DEDUP_REMOVED lines=9> */
.L_x_20943:
[----:B------:R0:W5:Y:S01]  /*36b0*/  LDG.E.U16 R24, [R2.64] ;  /* 0x0000002402187981 */ /* 0x000162000c1e1500 */
[----:B------:R-:W-:Y:S05]  /*36c0*/  BRA `(.L_x_20934) ;  /* 0x00000cd000007947 */ /* 0x000fea0003800000 */
.L_x_20942:
        /* <DEDUP_REMOVED lines=9> */
.L_x_20945:
[----:B------:R0:W5:Y:S01]  /*3760*/  LDG.E.U16 R24, [R2.64] ;  /* 0x0000002402187981 */ /* 0x000162000c1e1500 */
[----:B------:R-:W-:Y:S05]  /*3770*/  BRA `(.L_x_20934) ;  /* 0x00000c2000007947 */ /* 0x000fea0003800000 */
.L_x_20944:
[----:B------:R-:W2:Y:S02]  /*3780*/  LDG.E.64 R2, [R2.64] ;  /* 0x0000002402027981 */ /* 0x000ea4000c1e1b00 */
[----:B--2---:R-:W0:Y:S01]  /*3790*/  F2F.F32.F64 R0, R2 ;  /* 0x0000000200007310 */ /* 0x004e220000301000 */
[----:B------:R-:W0:-:S14]  /*37a0*/  DSETP.GEU.AND P0, PT, |R2|, c[0x2][0x0], PT ;  /* 0x008000000200762a */ /* 0x000e1c0003f0e200 */
[----:B0-----:R-:W-:-:S05]  /*37b0*/  @!P0 FMUL R0, R0, 1.175494350822287508e-38 ;  /* 0x0080000000008820 */ /* 0x001fca0000400000 */
[----:B------:R-:W-:-:S04]  /*37c0*/  F2FP.PACK_AB R0, RZ, R0 ;  /* 0x00000000ff00723e */ /* 0x000fc800000000ff */
[----:B------:R-:W-:Y:S01]  /*37d0*/  PRMT R24, R0, 0x7610, R24 ;  /* 0x0000761000187816 */ /* 0x000fe20000000018 */
[----:B------:R-:W-:Y:S05]  /*37e0*/  BRA `(.L_x_20934) ;  /* 0x00000bb000007947 */ /* 0x000fea0003800000 */
.L_x_20935:
        /* <DEDUP_REMOVED lines=14> */
.L_x_20948:
[----:B------:R-:W2:Y:S02]  /*38d0*/  LDG.E.64 R2, [R2.64] ;  /* 0x0000002402027981 */ /* 0x000ea4000c1e1b00 */
[----:B--2---:R-:W0:Y:S01]  /*38e0*/  F2F.F32.F64 R0, R2 ;  /* 0x0000000200007310 */ /* 0x004e220000301000 */
[----:B------:R-:W0:-:S14]  /*38f0*/  DSETP.GEU.AND P0, PT, |R2|, c[0x2][0x0], PT ;  /* 0x008000000200762a */ /* 0x000e1c0003f0e200 */
[----:B0-----:R-:W-:-:S05]  /*3900*/  @!P0 FMUL R0, R0, 1.175494350822287508e-38 ;  /* 0x0080000000008820 */ /* 0x001fca0000400000 */
[----:B------:R-:W-:-:S04]  /*3910*/  F2FP.PACK_AB R0, RZ, R0 ;  /* 0x00000000ff00723e */ /* 0x000fc800000000ff */
[----:B------:R-:W-:Y:S01]  /*3920*/  PRMT R24, R0, 0x7610, R24 ;  /* 0x0000761000187816 */ /* 0x000fe20000000018 */
[----:B------:R-:W-:Y:S05]  /*3930*/  BRA `(.L_x_20934) ;  /* 0x00000a6000007947 */ /* 0x000fea0003800000 */
.L_x_20947:
        /* <DEDUP_REMOVED lines=28> */
.L_x_20950:
        /* <DEDUP_REMOVED lines=15> */
.L_x_20949:
[----:B------:R-:W2:Y:S02]  /*3bf0*/  LDG.E.U16 R0, [R2.64] ;  /* 0x0000002402007981 */ /* 0x000ea4000c1e1500 */
[----:B--2---:R-:W-:-:S04]  /*3c00*/  PRMT R0, RZ, 0x5410, R0 ;  /* 0x00005410ff007816 */ /* 0x004fc80000000000 */
[----:B------:R-:W-:-:S04]  /*3c10*/  F2FP.PACK_AB R0, RZ, R0 ;  /* 0x00000000ff00723e */ /* 0x000fc800000000ff */
[----:B------:R-:W-:Y:S01]  /*3c20*/  PRMT R24, R0, 0x7610, R24 ;  /* 0x0000761000187816 */ /* 0x000fe20000000018 */
[----:B------:R-:W-:Y:S05]  /*3c30*/  BRA `(.L_x_20934) ;  /* 0x0000076000007947 */ /* 0x000fea0003800000 */
.L_x_20946:
        /* <DEDUP_REMOVED lines=12> */
.L_x_20953:
        /* <DEDUP_REMOVED lines=21> */
.L_x_20957:
[----:B------:R-:W-:Y:S05]  /*3e50*/  BSYNC B1 ;  /* 0x0000000000017941 */ /* 0x000fea0003800000 */
.L_x_20956:
[----:B------:R-:W-:Y:S01]  /*3e60*/  LEA R3, R0, 0x3b800000, 0x17 ;  /* 0x3b80000000037811 */ /* 0x000fe200078eb8ff */
[----:B------:R-:W-:-:S05]  /*3e70*/  IMAD.SHL.U32 R0, R2, 0x100000, RZ ;  /* 0x0010000002007824 */ /* 0x000fca00078e00ff */
[----:B------:R-:W-:Y:S02]  /*3e80*/  LOP3.LUT R0, R3, R0, R4, 0xfe, !PT ;  /* 0x0000000003007212 */ /* 0x000fe400078efe04 */
.L_x_20955:
[----:B------:R-:W-:Y:S05]  /*3e90*/  BSYNC B0 ;  /* 0x0000000000007941 */ /* 0x000fea0003800000 */
.L_x_20954:
[----:B------:R-:W-:-:S04]  /*3ea0*/  F2FP.PACK_AB R0, RZ, R0 ;  /* 0x00000000ff00723e */ /* 0x000fc800000000ff */
[----:B------:R-:W-:Y:S01]  /*3eb0*/  PRMT R24, R0, 0x7610, R24 ;  /* 0x0000761000187816 */ /* 0x000fe20000000018 */
[----:B------:R-:W-:Y:S05]  /*3ec0*/  BRA `(.L_x_20934) ;  /* 0x000004d000007947 */ /* 0x000fea0003800000 */
.L_x_20952:
        /* <DEDUP_REMOVED lines=21> */
.L_x_20961:
[----:B------:R-:W-:Y:S05]  /*4020*/  BSYNC B1 ;  /* 0x0000000000017941 */ /* 0x000fea0003800000 */
.L_x_20960:
[----:B------:R-:W-:Y:S01]  /*4030*/  LEA R3, R0, 0x37800000, 0x17 ;  /* 0x3780000000037811 */ /* 0x000fe200078eb8ff */
[----:B------:R-:W-:-:S05]  /*4040*/  IMAD.SHL.U32 R0, R2, 0x200000, RZ ;  /* 0x0020000002007824 */ /* 0x000fca00078e00ff */
[----:B------:R-:W-:Y:S02]  /*4050*/  LOP3.LUT R0, R3, R0, R4, 0xfe, !PT ;  /* 0x0000000003007212 */ /* 0x000fe400078efe04 */
.L_x_20959:
[----:B------:R-:W-:Y:S05]  /*4060*/  BSYNC B0 ;  /* 0x0000000000007941 */ /* 0x000fea0003800000 */
.L_x_20958:
[----:B------:R-:W-:-:S04]  /*4070*/  F2FP.PACK_AB R0, RZ, R0 ;  /* 0x00000000ff00723e */ /* 0x000fc800000000ff */
[----:B------:R-:W-:Y:S01]  /*4080*/  PRMT R24, R0, 0x7610, R24 ;  /* 0x0000761000187816 */ /* 0x000fe20000000018 */
[----:B------:R-:W-:Y:S05]  /*4090*/  BRA `(.L_x_20934) ;  /* 0x0000030000007947 */ /* 0x000fea0003800000 */
.L_x_20951:
        /* <DEDUP_REMOVED lines=14> */
.L_x_20965:
[----:B------:R-:W-:Y:S05]  /*4180*/  BSYNC B0 ;  /* 0x0000000000007941 */ /* 0x000fea0003800000 */
.L_x_20964:
[----:B------:R-:W-:-:S04]  /*4190*/  F2FP.PACK_AB R0, RZ, R0 ;  /* 0x00000000ff00723e */ /* 0x000fc800000000ff */
[----:B------:R-:W-:Y:S01]  /*41a0*/  PRMT R24, R0, 0x7610, R24 ;  /* 0x0000761000187816 */ /* 0x000fe20000000018 */
[----:B------:R-:W-:Y:S05]  /*41b0*/  BRA `(.L_x_20934) ;  /* 0x000001e000007947 */ /* 0x000fea0003800000 */
.L_x_20939:
        /* <DEDUP_REMOVED lines=19> */
[----:B------:R-:W-:Y:S01]  /*42f0*/  PRMT R24, RZ, 0x7610, R24 ;  /* 0x00007610ff187816 */ /* 0x000fe20000000018 */
[----:B------:R-:W-:Y:S05]  /*4300*/  BRA `(.L_x_20934) ;  /* 0x0000009000007947 */ /* 0x000fea0003800000 */
.L_x_20963:
[----:B------:R-:W2:Y:S02]  /*4310*/  LDG.E.64 R2, [R2.64] ;  /* 0x0000002402027981 */ /* 0x000ea4000c1e1b00 */
[----:B--2---:R-:W0:Y:S02]  /*4320*/  I2F.U64 R0, R2 ;  /* 0x0000000200007312 */ /* 0x004e240000301000 */
[----:B0-----:R-:W-:-:S04]  /*4330*/  F2FP.PACK_AB R0, RZ, R0 ;  /* 0x00000000ff00723e */ /* 0x001fc800000000ff */
[----:B------:R-:W-:Y:S01]  /*4340*/  PRMT R24, R0, 0x7610, R24 ;  /* 0x0000761000187816 */ /* 0x000fe20000000018 */
[----:B------:R-:W-:Y:S05]  /*4350*/  BRA `(.L_x_20934) ;  /* 0x0000004000007947 */ /* 0x000fea0003800000 */
.L_x_20962:
[----:B------:R-:W2:Y:S02]  /*4360*/  LDG.E R2, [R2.64] ;  /* 0x0000002402027981 */ /* 0x000ea4000c1e1900 */
[----:B--2---:R-:W0:Y:S02]  /*4370*/  I2F.U32 R0, R2 ;  /* 0x0000000200007306 */ /* 0x004e240000201000 */
[----:B0-----:R-:W-:-:S04]  /*4380*/  F2FP.PACK_AB R0, RZ, R0 ;  /* 0x00000000ff00723e */ /* 0x001fc800000000ff */
[----:B------:R-:W-:Y:S02]  /*4390*/  PRMT R24, R0, 0x7610, R24 ;  /* 0x0000761000187816 */ /* 0x000fe40000000018 */
.L_x_20934:
[----:B------:R-:W-:Y:S05]  /*43a0*/  BSYNC B6 ;  /* 0x0000000000067941 */ /* 0x000fea0003800000 */
.L_x_20933:
[----:B-1----:R-:W-:Y:S01]  /*43b0*/  LOP3.LUT P0, R26, R26, 0x7fff, RZ, 0xc0, !PT ;  /* 0x00007fff1a1a7812 */ /* 0x002fe2000780c0ff */
[----:B------:R-:W-:-:S12]  /*43c0*/  BSSY B0, `(.L_x_20966) ;  /* 0x00000ce000007945 */ /* 0x000fd80003800000 */
[----:B------:R-:W-:Y:S05]  /*43d0*/  @!P0 BRA `(.L_x_20967) ;  /* 0x0000076000008947 */ /* 0x000fea0003800000 */
[----:B------:R-:W1:Y:S01]  /*43e0*/  S2R R18, SR_TID.X ;  /* 0x0000000000127919 */ /* 0x000e620000002100 */
[----:B------:R-:W2:Y:S01]  /*43f0*/  LDC.U16 R0, c[0x0][0x166] ;  /* 0x00005980ff007b82 */ /* 0x000ea20000000400 */
[----:B------:R-:W-:Y:S01]  /*4400*/  BSSY B1, `(.L_x_20968) ;  /* 0x000001d000017945 */ /* 0x000fe20003800000 */
[----:B-1----:R-:W-:Y:S02]  /*4410*/  ISETP.GE.AND P2, PT, R18, R17, PT ;  /* 0x000000111200720c */ /* 0x002fe40003f46270 */
[----:B0-2---:R-:W-:-:S04]  /*4420*/  LOP3.LUT R2, R0, 0x8000, RZ, 0xc0, !PT ;  /* 0x0000800000027812 */ /* 0x005fc800078ec0ff */
[----:B------:R-:W-:-:S07]  /*4430*/  LOP3.LUT R2, R2, 0x1, RZ, 0xfc, !PT ;  /* 0x0000000102027812 */ /* 0x000fce00078efcff */
[----:B------:R-:W-:Y:S05]  /*4440*/  @P2 BRA `(.L_x_20969) ;  /* 0x0000018000002947 */ /* 0x000fea0003800000 */
[----:B-----5:R-:W-:Y:S02]  /*4450*/  HADD2.F32 R3, -RZ, R19.H0_H0 ;  /* 0x20000013ff037230 */ /* 0x020fe40000004100 */
[----:B------:R-:W-:-:S03]  /*4460*/  HADD2.F32 R4, -RZ, R0.H0_H0 ;  /* 0x20000000ff047230 */ /* 0x000fc60000004100 */
[----:B------:R-:W-:Y:S02]  /*4470*/  FSETP.NEU.FTZ.AND P0, PT, R3, R3, PT ;  /* 0x000000030300720b */ /* 0x000fe40003f1d000 */
[----:B------:R-:W-:-:S04]  /*4480*/  FSETP.NEU.FTZ.AND P1, PT, R4, R4, PT ;  /* 0x000000040400720b */ /* 0x000fc80003f3d000 */
[----:B------:R-:W-:-:S13]  /*4490*/  PLOP3.LUT P0, PT, P0, P1, PT, 0xa8, 0x0 ;  /* 0x000000000000781c */ /* 0x000fda0000703570 */
[----:B------:R-:W-:Y:S05]  /*44a0*/  @P0 BRA `(.L_x_20970) ;  /* 0x000000f000000947 */ /* 0x000fea0003800000 */
[----:B------:R-:W-:Y:S01]  /*44b0*/  PRMT R3, R0, 0x9910, RZ ;  /* 0x0000991000037816 */ /* 0x000fe200000000ff */
[----:B------:R-:W-:Y:S01]  /*44c0*/  IMAD.MOV.U32 R5, RZ, RZ, R0 ;  /* 0x000000ffff057224 */ /* 0x000fe200078e0000 */
[----:B------:R-:W-:-:S04]  /*44d0*/  PRMT R4, R19, 0x9910, RZ ;  /* 0x0000991013047816 */ /* 0x000fc800000000ff */
[----:B------:R-:W-:-:S13]  /*44e0*/  ISETP.NE.AND P0, PT, R4, R3, PT ;  /* 0x000000030400720c */ /* 0x000fda0003f05270 */
[----:B------:R-:W-:Y:S05]  /*44f0*/  @!P0 BRA `(.L_x_20969) ;  /* 0x000000d000008947 */ /* 0x000fea0003800000 */
[----:B------:R-:W-:Y:S02]  /*4500*/  LOP3.LUT P0, R7, R19, 0x7fff, RZ, 0xc0, !PT ;  /* 0x00007fff13077812 */ /* 0x000fe4000780c0ff */
[----:B------:R-:W-:-:S11]  /*4510*/  PRMT R5, R2, 0x7610, R5 ;  /* 0x0000761002057816 */ /* 0x000fd60000000005 */
[----:B------:R-:W-:Y:S05]  /*4520*/  @!P0 BRA `(.L_x_20969) ;  /* 0x000000a000008947 */ /* 0x000fea0003800000 */
[C---:B------:R-:W-:Y:S02]  /*4530*/  LOP3.LUT R3, R19.reuse, R0, RZ, 0x3c, !PT ;  /* 0x0000000013037212 */ /* 0x040fe400078e3cff */
[----:B------:R-:W-:Y:S02]  /*4540*/  IADD3 R5, R19, 0xffff, RZ ;  /* 0x0000ffff13057810 */ /* 0x000fe40007ffe0ff */
[----:B------:R-:W-:-:S04]  /*4550*/  PRMT R3, R3, 0x9910, RZ ;  /* 0x0000991003037816 */ /* 0x000fc800000000ff */
[----:B------:R-:W-:-:S04]  /*4560*/  ISETP.GE.AND P0, PT, R3, RZ, PT ;  /* 0x000000ff0300720c */ /* 0x000fc80003f06270 */
[----:B------:R-:W-:-:S13]  /*4570*/  ISETP.GT.U32.OR P0, PT, R7, R26, !P0 ;  /* 0x0000001a0700720c */ /* 0x000fda0004704470 */
[----:B------:R-:W-:Y:S01]  /*4580*/  @!P0 IADD3 R5, R19, 0x1, RZ ;  /* 0x0000000113058810 */ /* 0x000fe20007ffe0ff */
[----:B------:R-:W-:Y:S05]  /*4590*/  BRA `(.L_x_20969) ;  /* 0x0000003000007947 */ /* 0x000fea0003800000 */
.L_x_20970:
[----:B------:R-:W-:-:S05]  /*45a0*/  FADD.FTZ R3, R3, R4 ;  /* 0x0000000403037221 */ /* 0x000fca0000010000 */
[----:B------:R-:W-:-:S04]  /*45b0*/  F2FP.PACK_AB R3, RZ, R3 ;  /* 0x00000003ff03723e */ /* 0x000fc800000000ff */
[----:B------:R-:W-:Y:S02]  /*45c0*/  PRMT R5, R3, 0x7610, R5 ;  /* 0x0000761003057816 */ /* 0x000fe40000000005 */
.L_x_20969:
[----:B------:R-:W-:Y:S05]  /*45d0*/  BSYNC B1 ;  /* 0x0000000000017941 */ /* 0x000fea0003800000 */
.L_x_20968:
        /* <DEDUP_REMOVED lines=25> */
.L_x_20973:
[----:B------:R-:W-:-:S05]  /*4770*/  FADD.FTZ R3, R4, R3 ;  /* 0x0000000304037221 */ /* 0x000fca0000010000 */
[----:B------:R-:W-:-:S04]  /*4780*/  F2FP.PACK_AB R3, RZ, R3 ;  /* 0x00000003ff03723e */ /* 0x000fc800000000ff */
[----:B------:R-:W-:Y:S02]  /*4790*/  PRMT R19, R3, 0x7610, R19 ;  /* 0x0000761003137816 */ /* 0x000fe40000000013 */
.L_x_20972:
[----:B------:R-:W-:Y:S05]  /*47a0*/  BSYNC B1 ;  /* 0x0000000000017941 */ /* 0x000fea0003800000 */
.L_x_20971:
        /* <DEDUP_REMOVED lines=25> */
.L_x_20976:
[----:B------:R-:W-:-:S05]  /*4940*/  FADD.FTZ R3, R4, R3 ;  /* 0x0000000304037221 */ /* 0x000fca0000010000 */
[----:B------:R-:W-:-:S04]  /*4950*/  F2FP.PACK_AB R3, RZ, R3 ;  /* 0x00000003ff03723e */ /* 0x000fc800000000ff */
[----:B------:R-:W-:Y:S02]  /*4960*/  PRMT R22, R3, 0x7610, R22 ;  /* 0x0000761003167816 */ /* 0x000fe40000000016 */
.L_x_20975:
[----:B------:R-:W-:Y:S05]  /*4970*/  BSYNC B1 ;  /* 0x0000000000017941 */ /* 0x000fea0003800000 */
.L_x_20974:
[----:B------:R-:W-:-:S04]  /*4980*/  IADD3 R4, R18, 0x180, RZ ;  /* 0x0000018012047810 */ /* 0x000fc80007ffe0ff */
        /* <DEDUP_REMOVED lines=23> */
.L_x_20978:
[----:B------:R-:W-:-:S05]  /*4b00*/  FADD.FTZ R3, R4, R3 ;  /* 0x0000000304037221 */ /* 0x000fca0000010000 */
[----:B------:R-:W-:-:S04]  /*4b10*/  F2FP.PACK_AB R3, RZ, R3 ;  /* 0x00000003ff03723e */ /* 0x000fc800000000ff */
[----:B------:R-:W-:Y:S01]  /*4b20*/  PRMT R23, R3, 0x7610, R23 ;  /* 0x0000761003177816 */ /* 0x000fe20000000017 */
[----:B------:R-:W-:Y:S05]  /*4b30*/  BRA `(.L_x_20977) ;  /* 0x0000056000007947 */ /* 0x000fea0003800000 */
.L_x_20967:
[----:B------:R-:W1:Y:S01]  /*4b40*/  S2R R18, SR_TID.X ;  /* 0x0000000000127919 */ /* 0x000e620000002100 */
[----:B------:R-:W-:Y:S01]  /*4b50*/  BSSY B1, `(.L_x_20979) ;  /* 0x0000014000017945 */ /* 0x000fe20003800000 */
[----:B-1----:R-:W-:-:S13]  /*4b60*/  ISETP.GE.AND P2, PT, R18, R17, PT ;  /* 0x000000111200720c */ /* 0x002fda0003f46270 */
[----:B------:R-:W-:Y:S05]  /*4b70*/  @P2 BRA `(.L_x_20980) ;  /* 0x0000011000002947 */ /* 0x000fea0003800000 */
[----:B------:R-:W1:Y:S01]  /*4b80*/  LDC.U16 R5, c[0x0][0x166] ;  /* 0x00005980ff057b82 */ /* 0x000e620000000400 */
[----:B-----5:R-:W-:-:S05]  /*4b90*/  HADD2.F32 R0, -RZ, R19.H0_H0 ;  /* 0x20000013ff007230 */ /* 0x020fca0000004100 */
[----:B------:R-:W-:Y:S01]  /*4ba0*/  FSETP.NEU.FTZ.AND P0, PT, R0, R0, PT ;  /* 0x000000000000720b */ /* 0x000fe20003f1d000 */
[----:B01----:R-:W-:-:S05]  /*4bb0*/  HADD2.F32 R3, -RZ, R5.H0_H0 ;  /* 0x20000005ff037230 */ /* 0x003fca0000004100 */
[----:B------:R-:W-:-:S04]  /*4bc0*/  FSETP.NEU.FTZ.AND P1, PT, R3, R3, PT ;  /* 0x000000030300720b */ /* 0x000fc80003f3d000 */
[----:B------:R-:W-:-:S13]  /*4bd0*/  PLOP3.LUT P0, PT, P0, P1, PT, 0xa8, 0x0 ;  /* 0x000000000000781c */ /* 0x000fda0000703570 */
[----:B------:R-:W-:Y:S05]  /*4be0*/  @P0 BRA `(.L_x_20981) ;  /* 0x0000007000000947 */ /* 0x000fea0003800000 */
[----:B------:R-:W-:Y:S02]  /*4bf0*/  PRMT R0, R5, 0x9910, RZ ;  /* 0x0000991005007816 */ /* 0x000fe400000000ff */
[C---:B------:R-:W-:Y:S02]  /*4c00*/  PRMT R3, R19.reuse, 0x9910, RZ ;  /* 0x0000991013037816 */ /* 0x040fe400000000ff */
[----:B------:R-:W-:-:S04]  /*4c10*/  LOP3.LUT P0, RZ, R19, 0x7fff, RZ, 0xc0, !PT ;  /* 0x00007fff13ff7812 */ /* 0x000fc8000780c0ff */
[----:B------:R-:W-:-:S13]  /*4c20*/  ISETP.EQ.OR P0, PT, R3, R0, !P0 ;  /* 0x000000000300720c */ /* 0x000fda0004702670 */
[----:B------:R-:W-:Y:S05]  /*4c30*/  @P0 BRA `(.L_x_20980) ;  /* 0x0000005000000947 */ /* 0x000fea0003800000 */
[----:B------:R-:W-:Y:S01]  /*4c40*/  IADD3 R5, R19, -0x1, RZ ;  /* 0xffffffff13057810 */ /* 0x000fe20007ffe0ff */
[----:B------:R-:W-:Y:S05]  /*4c50*/  BRA `(.L_x_20980) ;  /* 0x0000003000007947 */ /* 0x000fea0003800000 */
.L_x_20981:
[----:B------:R-:W-:-:S05]  /*4c60*/  FADD.FTZ R0, R0, R3 ;  /* 0x0000000300007221 */ /* 0x000fca0000010000 */
[----:B------:R-:W-:-:S04]  /*4c70*/  F2FP.PACK_AB R0, RZ, R0 ;  /* 0x00000000ff00723e */ /* 0x000fc800000000ff */
[----:B------:R-:W-:Y:S02]  /*4c80*/  PRMT R5, R0, 0x7610, R5 ;  /* 0x0000761000057816 */ /* 0x000fe40000000005 */
.L_x_20980:
[----:B------:R-:W-:Y:S05]  /*4c90*/  BSYNC B1 ;  /* 0x0000000000017941 */ /* 0x000fea0003800000 */
.L_x_20979:
[----:B------:R-:W-:Y:S01]  /*4ca0*/  IADD3 R0, R18, 0x80, RZ ;  /* 0x0000008012007810 */ /* 0x000fe20007ffe0ff */
[----:B------:R-:W-:Y:S03]  /*4cb0*/  BSSY B1, `(.L_x_20982) ;  /* 0x0000014000017945 */ /* 0x000fe60003800000 */
[----:B------:R-:W-:-:S13]  /*4cc0*/  ISETP.GE.AND P0, PT, R0, R17, PT ;  /* 0x000000110000720c */ /* 0x000fda0003f06270 */
[----:B------:R-:W-:Y:S05]  /*4cd0*/  @P0 BRA `(.L_x_20983) ;  /* 0x0000011000000947 */ /* 0x000fea0003800000 */
[----:B-----5:R-:W1:Y:S01]  /*4ce0*/  LDC.U16 R19, c[0x0][0x166] ;  /* 0x00005980ff137b82 */ /* 0x020e620000000400 */
[----:B------:R-:W-:-:S05]  /*4cf0*/  HADD2.F32 R0, -RZ, R22.H0_H0 ;  /* 0x20000016ff007230 */ /* 0x000fca0000004100 */
        /* <DEDUP_REMOVED lines=12> */
.L_x_20984:
[----:B------:R-:W-:-:S05]  /*4dc0*/  FADD.FTZ R0, R3, R0 ;  /* 0x0000000003007221 */ /* 0x000fca0000010000 */
[----:B------:R-:W-:-:S04]  /*4dd0*/  F2FP.PACK_AB R0, RZ, R0 ;  /* 0x00000000ff00723e */ /* 0x000fc800000000ff */
[----:B------:R-:W-:Y:S02]  /*4de0*/  PRMT R19, R0, 0x7610, R19 ;  /* 0x0000761000137816 */ /* 0x000fe40000000013 */
.L_x_20983:
[----:B------:R-:W-:Y:S05]  /*4df0*/  BSYNC B1 ;  /* 0x0000000000017941 */ /* 0x000fea0003800000 */
.L_x_20982:
        /* <DEDUP_REMOVED lines=18> */
.L_x_20987:
[----:B------:R-:W-:-:S05]  /*4f20*/  FADD.FTZ R0, R3, R0 ;  /* 0x0000000003007221 */ /* 0x000fca0000010000 */
[----:B------:R-:W-:-:S04]  /*4f30*/  F2FP.PACK_AB R0, RZ, R0 ;  /* 0x00000000ff00723e */ /* 0x000fc800000000ff */
[----:B------:R-:W-:Y:S02]  /*4f40*/  PRMT R22, R0, 0x7610, R22 ;  /* 0x0000761000167816 */ /* 0x000fe40000000016 */
.L_x_20986:
[----:B------:R-:W-:Y:S05]  /*4f50*/  BSYNC B1 ;  /* 0x0000000000017941 */ /* 0x000fea0003800000 */
.L_x_20985:
[----:B------:R-:W-:-:S04]  /*4f60*/  IADD3 R0, R18, 0x180, RZ ;  /* 0x0000018012007810 */ /* 0x000fc80007ffe0ff */
[----:B------:R-:W-:-:S13]  /*4f70*/  ISETP.GE.AND P0, PT, R0, R17, PT ;  /* 0x000000110000720c */ /* 0x000fda0003f06270 */
        /* <DEDUP_REMOVED lines=15> */
.L_x_20988:
[----:B------:R-:W-:-:S05]  /*5070*/  FADD.FTZ R0, R3, R0 ;  /* 0x0000000003007221 */ /* 0x000fca0000010000 */
[----:B------:R-:W-:-:S04]  /*5080*/  F2FP.PACK_AB R0, RZ, R0 ;  /* 0x00000000ff00723e */ /* 0x000fc800000000ff */
[----:B------:R-:W-:Y:S02]  /*5090*/  PRMT R23, R0, 0x7610, R23 ;  /* 0x0000761000177816 */ /* 0x000fe40000000017 */
.L_x_20977:
[----:B------:R-:W-:Y:S05]  /*50a0*/  BSYNC B0 ;  /* 0x0000000000007941 */ /* 0x000fea0003800000 */
.L_x_20966:
[----:B-----5:R-:W1:Y:S01]  /*50b0*/  LDC.U8 R24, c[0x0][0x184] ;  /* 0x00006100ff187b82 */ /* 0x020e620000000000 */
[----:B------:R-:W-:Y:S01]  /*50c0*/  BSSY B6, `(.L_x_20989) ;  /* 0x00000ff000067945 */ /* 0x000fe20003800000 */
[----:B------:R-:W-:Y:S05]  /*50d0*/  @P2 BRA `(.L_x_20990) ;  /* 0x00000fd000002947 */ /* 0x000fea0003800000 */
[----:B------:R-:W-:Y:S01]  /*50e0*/  IMAD R0, R16, 0x200, R18 ;  /* 0x0000020010007824 */ /* 0x000fe200078e0212 */
[----:B01----:R-:W-:-:S03]  /*50f0*/  PRMT R3, R24, 0x9910, RZ ;  /* 0x0000991018037816 */ /* 0x003fc600000000ff */
        /* <DEDUP_REMOVED lines=18> */
.L_x_20994:
[----:B------:R-:W-:-:S06]  /*5220*/  HADD2.F32 R5, -RZ, R5.H0_H0 ;  /* 0x20000005ff057230 */ /* 0x000fcc0000004100 */
[----:B------:R-:W0:Y:S02]  /*5230*/  F2I.S64.TRUNC R4, R5 ;  /* 0x0000000500047311 */ /* 0x000e24000020d900 */
[----:B0-----:R0:W-:Y:S01]  /*5240*/  STG.E.U8 [R2.64], R4 ;  /* 0x0000000402007986 */ /* 0x0011e2000c101124 */
[----:B------:R-:W-:Y:S05]  /*5250*/  BRA `(.L_x_20996) ;  /* 0x00000e4000007947 */ /* 0x000fea0003800000 */
.L_x_20993:
        /* <DEDUP_REMOVED lines=10> */
.L_x_20998:
[----:B------:R-:W-:-:S06]  /*5300*/  HADD2.F32 R5, -RZ, R5.H0_H0 ;  /* 0x20000005ff057230 */ /* 0x000fcc0000004100 */
[----:B------:R-:W0:Y:S02]  /*5310*/  F2I.FTZ.TRUNC.NTZ R5, R5 ;  /* 0x0000000500057305 */ /* 0x000e24000021f100 */
[----:B0-----:R0:W-:Y:S01]  /*5320*/  STG.E [R2.64], R5 ;  /* 0x0000000502007986 */ /* 0x0011e2000c101924 */
[----:B------:R-:W-:Y:S05]  /*5330*/  BRA `(.L_x_20996) ;  /* 0x00000d6000007947 */ /* 0x000fea0003800000 */
.L_x_20997:
[----:B------:R-:W-:-:S06]  /*5340*/  HADD2.F32 R5, -RZ, R5.H0_H0 ;  /* 0x20000005ff057230 */ /* 0x000fcc0000004100 */
[----:B------:R-:W0:Y:S02]  /*5350*/  F2I.FTZ.TRUNC.NTZ R5, R5 ;  /* 0x0000000500057305 */ /* 0x000e24000021f100 */
[----:B0-----:R0:W-:Y:S01]  /*5360*/  STG.E.U16 [R2.64], R5 ;  /* 0x0000000502007986 */ /* 0x0011e2000c101524 */
[----:B------:R-:W-:Y:S05]  /*5370*/  BRA `(.L_x_20996) ;  /* 0x00000d2000007947 */ /* 0x000fea0003800000 */
.L_x_20992:
        /* <DEDUP_REMOVED lines=9> */
.L_x_21000:
[----:B------:R0:W-:Y:S01]  /*5410*/  STG.E.U16 [R2.64], R5 ;  /* 0x0000000502007986 */ /* 0x0001e2000c101524 */
[----:B------:R-:W-:Y:S05]  /*5420*/  BRA `(.L_x_20996) ;  /* 0x00000c7000007947 */ /* 0x000fea0003800000 */
.L_x_20999:
        /* <DEDUP_REMOVED lines=10> */
.L_x_21002:
[----:B------:R-:W-:-:S05]  /*54d0*/  HADD2.F32 R0, -RZ, R5.H0_H0 ;  /* 0x20000005ff007230 */ /* 0x000fca0000004100 */
[----:B------:R-:W-:-:S04]  /*54e0*/  F2FP.PACK_AB R0, RZ, R0 ;  /* 0x00000000ff00723e */ /* 0x000fc800000000ff */
[----:B------:R-:W-:-:S05]  /*54f0*/  PRMT R0, R0, 0x5410, RZ ;  /* 0x0000541000007816 */ /* 0x000fca00000000ff */
[----:B------:R0:W-:Y:S01]  /*5500*/  STG.E [R2.64], R0 ;  /* 0x0000000002007986 */ /* 0x0001e2000c101924 */
[----:B------:R-:W-:Y:S05]  /*5510*/  BRA `(.L_x_20996) ;  /* 0x00000b8000007947 */ /* 0x000fea0003800000 */
.L_x_21001:
[----:B------:R-:W-:-:S05]  /*5520*/  HADD2.F32 R4, -RZ, R5.H0_H0 ;  /* 0x20000005ff047230 */ /* 0x000fca0000004100 */
[----:B------:R-:W-:-:S06]  /*5530*/  FMUL.FTZ R4, R4, 1 ;  /* 0x3f80000004047820 */ /* 0x000fcc0000410000 */
[----:B------:R-:W0:Y:S02]  /*5540*/  F2F.F64.F32 R4, R4 ;  /* 0x0000000400047310 */ /* 0x000e240000201800 */
[----:B0-----:R0:W-:Y:S01]  /*5550*/  STG.E.64 [R2.64], R4 ;  /* 0x0000000402007986 */ /* 0x0011e2000c101b24 */
[----:B------:R-:W-:Y:S05]  /*5560*/  BRA `(.L_x_20996) ;  /* 0x00000b3000007947 */ /* 0x000fea0003800000 */
.L_x_20991:
        /* <DEDUP_REMOVED lines=13> */
.L_x_21005:
[----:B------:R-:W-:Y:S01]  /*5640*/  HADD2.F32 R5, -RZ, R5.H0_H0 ;  /* 0x20000005ff057230 */ /* 0x000fe20000004100 */
[----:B------:R-:W-:-:S04]  /*5650*/  CS2R R6, SRZ ;  /* 0x0000000000067805 */ /* 0x000fc8000001ff00 */
[----:B------:R-:W-:-:S06]  /*5660*/  FMUL.FTZ R5, R5, 1 ;  /* 0x3f80000005057820 */ /* 0x000fcc0000410000 */
[----:B------:R-:W0:Y:S02]  /*5670*/  F2F.F64.F32 R4, R5 ;  /* 0x0000000500047310 */ /* 0x000e240000201800 */
[----:B0-----:R0:W-:Y:S01]  /*5680*/  STG.E.128 [R2.64], R4 ;  /* 0x0000000402007986 */ /* 0x0011e2000c101d24 */
[----:B------:R-:W-:Y:S05]  /*5690*/  BRA `(.L_x_20996) ;  /* 0x00000a0000007947 */ /* 0x000fea0003800000 */
.L_x_21004:
        /* <DEDUP_REMOVED lines=21> */
.L_x_21009:
[----:B------:R-:W-:Y:S05]  /*57f0*/  BSYNC B0 ;  /* 0x0000000000007941 */ /* 0x000fea0003800000 */
.L_x_21008:
[----:B------:R-:W-:-:S05]  /*5800*/  LOP3.LUT R5, R0, R5, RZ, 0xfc, !PT ;  /* 0x0000000500057212 */ /* 0x000fca00078efcff */
[----:B------:R0:W-:Y:S01]  /*5810*/  STG.E.U8 [R2.64], R5 ;  /* 0x0000000502007986 */ /* 0x0001e2000c101124 */
[----:B------:R-:W-:Y:S05]  /*5820*/  BRA `(.L_x_20996) ;  /* 0x0000087000007947 */ /* 0x000fea0003800000 */
.L_x_21007:
        /* <DEDUP_REMOVED lines=13> */
.L_x_21011:
[----:B------:R-:W-:Y:S01]  /*5900*/  IMAD.MOV.U32 R0, RZ, RZ, 0x7f ;  /* 0x0000007fff007424 */ /* 0x000fe200078e00ff */
[----:B------:R-:W-:-:S04]  /*5910*/  ISETP.GT.U32.AND P0, PT, R4, 0x7f800000, PT ;  /* 0x7f8000000400780c */ /* 0x000fc80003f04070 */
[----:B------:R-:W-:-:S04]  /*5920*/  SEL R0, R0, 0x7c, P0 ;  /* 0x0000007c00007807 */ /* 0x000fc80000000000 */
.L_x_21012:
[----:B------:R-:W-:Y:S05]  /*5930*/  BSYNC B0 ;  /* 0x0000000000007941 */ /* 0x000fea0003800000 */
.L_x_21010:
[----:B------:R-:W-:-:S04]  /*5940*/  LOP3.LUT R4, R5, 0x80000000, RZ, 0xc0, !PT ;  /* 0x8000000005047812 */ /* 0x000fc800078ec0ff */
[----:B------:R-:W-:-:S04]  /*5950*/  SHF.R.U32.HI R5, RZ, 0x18, R4 ;  /* 0x00000018ff057819 */ /* 0x000fc80000011604 */
[----:B------:R-:W-:-:S05]  /*5960*/  LOP3.LUT R5, R0, R5, RZ, 0xfc, !PT ;  /* 0x0000000500057212 */ /* 0x000fca00078efcff */
[----:B------:R0:W-:Y:S01]  /*5970*/  STG.E.U8 [R2.64], R5 ;  /* 0x0000000502007986 */ /* 0x0001e2000c101124 */
[----:B------:R-:W-:Y:S05]  /*5980*/  BRA `(.L_x_20996) ;  /* 0x0000071000007947 */ /* 0x000fea0003800000 */
.L_x_21006:
[----:B------:R-:W-:-:S05]  /*5990*/  HADD2.F32 R0, -RZ, R5.H0_H0 ;  /* 0x20000005ff007230 */ /* 0x000fca0000004100 */
[----:B------:R-:W-:-:S05]  /*59a0*/  F2FP.BF16.PACK_AB R0, RZ, R0 ;  /* 0x00000000ff00723e */ /* 0x000fca00000010ff */
[----:B------:R0:W-:Y:S01]  /*59b0*/  STG.E.U16 [R2.64], R0 ;  /* 0x0000000002007986 */ /* 0x0001e2000c101524 */
[----:B------:R-:W-:Y:S05]  /*59c0*/  BRA `(.L_x_20996) ;  /* 0x000006d000007947 */ /* 0x000fea0003800000 */
.L_x_21003:
        /* <DEDUP_REMOVED lines=12> */
.L_x_21015:
        /* <DEDUP_REMOVED lines=17> */
.L_x_21018:
[----:B------:R-:W-:-:S04]  /*5ba0*/  LOP3.LUT R0, R7, 0x80000000, RZ, 0xc0, !PT ;  /* 0x8000000007007812 */ /* 0x000fc800078ec0ff */
[----:B------:R-:W-:-:S04]  /*5bb0*/  SHF.R.U32.HI R5, RZ, 0x18, R0 ;  /* 0x00000018ff057819 */ /* 0x000fc80000011600 */
[----:B------:R-:W-:-:S04]  /*5bc0*/  LOP3.LUT R4, R4, R5, RZ, 0xfc, !PT ;  /* 0x0000000504047212 */ /* 0x000fc800078efcff */
[----:B------:R-:W-:Y:S02]  /*5bd0*/  PRMT R0, R4, 0x7610, R0 ;  /* 0x0000761004007816 */ /* 0x000fe40000000000 */
.L_x_21017:
[----:B------:R-:W-:Y:S05]  /*5be0*/  BSYNC B0 ;  /* 0x0000000000007941 */ /* 0x000fea0003800000 */
.L_x_21016:
[----:B------:R0:W-:Y:S01]  /*5bf0*/  STG.E.U8 [R2.64], R0 ;  /* 0x0000000002007986 */ /* 0x0001e2000c101124 */
[----:B------:R-:W-:Y:S05]  /*5c00*/  BRA `(.L_x_20996) ;  /* 0x0000049000007947 */ /* 0x000fea0003800000 */
.L_x_21014:
        /* <DEDUP_REMOVED lines=17> */
.L_x_21021:
[----:B------:R-:W-:-:S04]  /*5d20*/  LOP3.LUT R0, R7, 0x80000000, RZ, 0xc0, !PT ;  /* 0x8000000007007812 */ /* 0x000fc800078ec0ff */
[----:B------:R-:W-:-:S04]  /*5d30*/  SHF.R.U32.HI R5, RZ, 0x18, R0 ;  /* 0x00000018ff057819 */ /* 0x000fc80000011600 */
[----:B------:R-:W-:-:S04]  /*5d40*/  LOP3.LUT R4, R4, R5, RZ, 0xfc, !PT ;  /* 0x0000000504047212 */ /* 0x000fc800078efcff */
[----:B------:R-:W-:Y:S02]  /*5d50*/  PRMT R0, R4, 0x7610, R0 ;  /* 0x0000761004007816 */ /* 0x000fe40000000000 */
.L_x_21020:
[----:B------:R-:W-:Y:S05]  /*5d60*/  BSYNC B0 ;  /* 0x0000000000007941 */ /* 0x000fea0003800000 */
.L_x_21019:
[----:B------:R0:W-:Y:S01]  /*5d70*/  STG.E.U8 [R2.64], R0 ;  /* 0x0000000002007986 */ /* 0x0001e2000c101124 */
[----:B------:R-:W-:Y:S05]  /*5d80*/  BRA `(.L_x_20996) ;  /* 0x0000031000007947 */ /* 0x000fea0003800000 */
.L_x_21013:
        /* <DEDUP_REMOVED lines=22> */
.L_x_20995:
        /* <DEDUP_REMOVED lines=20> */
.L_x_21023:
[----:B------:R-:W-:-:S06]  /*6030*/  HADD2.F32 R5, -RZ, R5.H0_H0 ;  /* 0x20000005ff057230 */ /* 0x000fcc0000004100 */
[----:B------:R-:W0:Y:S02]  /*6040*/  F2I.U64.TRUNC R4, R5 ;  /* 0x0000000500047311 */ /* 0x000e24000020d800 */
[----:B0-----:R0:W-:Y:S01]  /*6050*/  STG.E.64 [R2.64], R4 ;  /* 0x0000000402007986 */ /* 0x0011e2000c101b24 */
[----:B------:R-:W-:Y:S05]  /*6060*/  BRA `(.L_x_20996) ;  /* 0x0000003000007947 */ /* 0x000fea0003800000 */
.L_x_21022:
[----:B------:R-:W-:-:S06]  /*6070*/  HADD2.F32 R5, -RZ, R5.H0_H0 ;  /* 0x20000005ff057230 */ /* 0x000fcc0000004100 */
[----:B------:R-:W0:Y:S02]  /*6080*/  F2I.FTZ.U32.TRUNC.NTZ R5, R5 ;  /* 0x0000000500057305 */ /* 0x000e24000021f000 */
[----:B0-----:R0:W-:Y:S02]  /*6090*/  STG.E [R2.64], R5 ;  /* 0x0000000502007986 */ /* 0x0011e4000c101924 */
.L_x_20996:
[----:B------:R-:W-:Y:S02]  /*60a0*/  IADD3 R18, R18, 0x80, RZ ;  /* 0x0000008012127810 */ /* 0x000fe40007ffe0ff */
.L_x_20990:
[----:B------:R-:W-:Y:S05]  /*60b0*/  BSYNC B6 ;  /* 0x0000000000067941 */ /* 0x000fea0003800000 */
.L_x_20989:
[----:B------:R-:W-:Y:S01]  /*60c0*/  ISETP.GE.AND P0, PT, R18, R17, PT ;  /* 0x000000111200720c */ /* 0x000fe20003f06270 */
[----:B------:R-:W-:-:S12]  /*60d0*/  BSSY B6, `(.L_x_21024) ;  /* 0x00001fe000067945 */ /* 0x000fd80003800000 */
[----:B------:R-:W-:Y:S05]  /*60e0*/  @P0 BRA `(.L_x_21025) ;  /* 0x00001fc000000947 */ /* 0x000fea0003800000 */
[----:B0-----:R-:W-:Y:S01]  /*60f0*/  IMAD R0, R16, 0x200, R18 ;  /* 0x0000020010007824 */ /* 0x001fe200078e0212 */
[----:B-1----:R-:W-:-:S03]  /*6100*/  PRMT R3, R24, 0x9910, RZ ;  /* 0x0000991018037816 */ /* 0x002fc600000000ff */
        /* <DEDUP_REMOVED lines=18> */
.L_x_21029:
[----:B------:R-:W-:-:S06]  /*6230*/  HADD2.F32 R5, -RZ, R19.H0_H0 ;  /* 0x20000013ff057230 */ /* 0x000fcc0000004100 */
[----:B------:R-:W0:Y:S02]  /*6240*/  F2I.S64.TRUNC R4, R5 ;  /* 0x0000000500047311 */ /* 0x000e24000020d900 */
[----:B0-----:R0:W-:Y:S01]  /*6250*/  STG.E.U8 [R2.64], R4 ;  /* 0x0000000402007986 */ /* 0x0011e2000c101124 */
[----:B------:R-:W-:Y:S05]  /*6260*/  BRA `(.L_x_21031) ;  /* 0x00000e4000007947 */ /* 0x000fea0003800000 */
.L_x_21028:
        /* <DEDUP_REMOVED lines=10> */
.L_x_21033:
[----:B------:R-:W-:-:S06]  /*6310*/  HADD2.F32 R19, -RZ, R19.H0_H0 ;  /* 0x20000013ff137230 */ /* 0x000fcc0000004100 */
[----:B------:R-:W0:Y:S02]  /*6320*/  F2I.FTZ.TRUNC.NTZ R19, R19 ;  /* 0x0000001300137305 */ /* 0x000e24000021f100 */
[----:B0-----:R0:W-:Y:S01]  /*6330*/  STG.E [R2.64], R19 ;  /* 0x0000001302007986 */ /* 0x0011e2000c101924 */
[----:B------:R-:W-:Y:S05]  /*6340*/  BRA `(.L_x_21031) ;  /* 0x00000d6000007947 */ /* 0x000fea0003800000 */
.L_x_21032:
[----:B------:R-:W-:-:S06]  /*6350*/  HADD2.F32 R19, -RZ, R19.H0_H0 ;  /* 0x20000013ff137230 */ /* 0x000fcc0000004100 */
[----:B------:R-:W0:Y:S02]  /*6360*/  F2I.FTZ.TRUNC.NTZ R19, R19 ;  /* 0x0000001300137305 */ /* 0x000e24000021f100 */
[----:B0-----:R0:W-:Y:S01]  /*6370*/  STG.E.U16 [R2.64], R19 ;  /* 0x0000001302007986 */ /* 0x0011e2000c101524 */
[----:B------:R-:W-:Y:S05]  /*6380*/  BRA `(.L_x_21031) ;  /* 0x00000d2000007947 */ /* 0x000fea0003800000 */
.L_x_21027:
        /* <DEDUP_REMOVED lines=9> */
.L_x_21035:
[----:B------:R0:W-:Y:S01]  /*6420*/  STG.E.U16 [R2.64], R19 ;  /* 0x0000001302007986 */ /* 0x0001e2000c101524 */
[----:B------:R-:W-:Y:S05]  /*6430*/  BRA `(.L_x_21031) ;  /* 0x00000c7000007947 */ /* 0x000fea0003800000 */
.L_x_21034:
        /* <DEDUP_REMOVED lines=10> */
.L_x_21037:
[----:B------:R-:W-:-:S05]  /*64e0*/  HADD2.F32 R0, -RZ, R19.H0_H0 ;  /* 0x20000013ff007230 */ /* 0x000fca0000004100 */
[----:B------:R-:W-:-:S04]  /*64f0*/  F2FP.PACK_AB R0, RZ, R0 ;  /* 0x00000000ff00723e */ /* 0x000fc800000000ff */
[----:B------:R-:W-:-:S05]  /*6500*/  PRMT R0, R0, 0x5410, RZ ;  /* 0x0000541000007816 */ /* 0x000fca00000000ff */
[----:B------:R0:W-:Y:S01]  /*6510*/  STG.E [R2.64], R0 ;  /* 0x0000000002007986 */ /* 0x0001e2000c101924 */
[----:B------:R-:W-:Y:S05]  /*6520*/  BRA `(.L_x_21031) ;  /* 0x00000b8000007947 */ /* 0x000fea0003800000 */
.L_x_21036:
[----:B------:R-:W-:-:S05]  /*6530*/  HADD2.F32 R4, -RZ, R19.H0_H0 ;  /* 0x20000013ff047230 */ /* 0x000fca0000004100 */
[----:B------:R-:W-:-:S06]  /*6540*/  FMUL.FTZ R4, R4, 1 ;  /* 0x3f80000004047820 */ /* 0x000fcc0000410000 */
[----:B------:R-:W0:Y:S02]  /*6550*/  F2F.F64.F32 R4, R4 ;  /* 0x0000000400047310 */ /* 0x000e240000201800 */
[----:B0-----:R0:W-:Y:S01]  /*6560*/  STG.E.64 [R2.64], R4 ;  /* 0x0000000402007986 */ /* 0x0011e2000c101b24 */
[----:B------:R-:W-:Y:S05]  /*6570*/  BRA `(.L_x_21031) ;  /* 0x00000b3000007947 */ /* 0x000fea0003800000 */
.L_x_21026:
        /* <DEDUP_REMOVED lines=13> */
.L_x_21040:
[----:B------:R-:W-:Y:S01]  /*6650*/  HADD2.F32 R19, -RZ, R19.H0_H0 ;  /* 0x20000013ff137230 */ /* 0x000fe20000004100 */
[----:B------:R-:W-:-:S04]  /*6660*/  CS2R R6, SRZ ;  /* 0x0000000000067805 */ /* 0x000fc8000001ff00 */
[----:B------:R-:W-:-:S06]  /*6670*/  FMUL.FTZ R4, R19, 1 ;  /* 0x3f80000013047820 */ /* 0x000fcc0000410000 */
[----:B------:R-:W0:Y:S02]  /*6680*/  F2F.F64.F32 R4, R4 ;  /* 0x0000000400047310 */ /* 0x000e240000201800 */
[----:B0-----:R0:W-:Y:S01]  /*6690*/  STG.E.128 [R2.64], R4 ;  /* 0x0000000402007986 */ /* 0x0011e2000c101d24 */
[----:B------:R-:W-:Y:S05]  /*66a0*/  BRA `(.L_x_21031) ;  /* 0x00000a0000007947 */ /* 0x000fea0003800000 */
.L_x_21039:
        /* <DEDUP_REMOVED lines=21> */
.L_x_21044:
[----:B------:R-:W-:Y:S05]  /*6800*/  BSYNC B0 ;  /* 0x0000000000007941 */ /* 0x000fea0003800000 */
.L_x_21043:
[----:B------:R-:W-:-:S05]  /*6810*/  LOP3.LUT R5, R0, R5, RZ, 0xfc, !PT ;  /* 0x0000000500057212 */ /* 0x000fca00078efcff */
[----:B------:R0:W-:Y:S01]  /*6820*/  STG.E.U8 [R2.64], R5 ;  /* 0x0000000502007986 */ /* 0x0001e2000c101124 */
[----:B------:R-:W-:Y:S05]  /*6830*/  BRA `(.L_x_21031) ;  /* 0x0000087000007947 */ /* 0x000fea0003800000 */
.L_x_21042:
        /* <DEDUP_REMOVED lines=13> */
.L_x_21046:
[----:B------:R-:W-:Y:S01]  /*6910*/  IMAD.MOV.U32 R0, RZ, RZ, 0x7f ;  /* 0x0000007fff007424 */ /* 0x000fe200078e00ff */
[----:B------:R-:W-:-:S04]  /*6920*/  ISETP.GT.U32.AND P0, PT, R4, 0x7f800000, PT ;  /* 0x7f8000000400780c */ /* 0x000fc80003f04070 */
[----:B------:R-:W-:-:S04]  /*6930*/  SEL R0, R0, 0x7c, P0 ;  /* 0x0000007c00007807 */ /* 0x000fc80000000000 */
.L_x_21047:
[----:B------:R-:W-:Y:S05]  /*6940*/  BSYNC B0 ;  /* 0x0000000000007941 */ /* 0x000fea0003800000 */
.L_x_21045:
[----:B------:R-:W-:-:S04]  /*6950*/  LOP3.LUT R4, R19, 0x80000000, RZ, 0xc0, !PT ;  /* 0x8000000013047812 */ /* 0x000fc800078ec0ff */
[----:B------:R-:W-:-:S04]  /*6960*/  SHF.R.U32.HI R5, RZ, 0x18, R4 ;  /* 0x00000018ff057819 */ /* 0x000fc80000011604 */
[----:B------:R-:W-:-:S05]  /*6970*/  LOP3.LUT R5, R0, R5, RZ, 0xfc, !PT ;  /* 0x0000000500057212 */ /* 0x000fca00078efcff */
[----:B------:R0:W-:Y:S01]  /*6980*/  STG.E.U8 [R2.64], R5 ;  /* 0x0000000502007986 */ /* 0x0001e2000c101124 */
[----:B------:R-:W-:Y:S05]  /*6990*/  BRA `(.L_x_21031) ;  /* 0x0000071000007947 */ /* 0x000fea0003800000 */
.L_x_21041:
[----:B------:R-:W-:-:S05]  /*69a0*/  HADD2.F32 R0, -RZ, R19.H0_H0 ;  /* 0x20000013ff007230 */ /* 0x000fca0000004100 */
[----:B------:R-:W-:-:S05]  /*69b0*/  F2FP.BF16.PACK_AB R0, RZ, R0 ;  /* 0x00000000ff00723e */ /* 0x000fca00000010ff */
[----:B------:R0:W-:Y:S01]  /*69c0*/  STG.E.U16 [R2.64], R0 ;  /* 0x0000000002007986 */ /* 0x0001e2000c101524 */
[----:B------:R-:W-:Y:S05]  /*69d0*/  BRA `(.L_x_21031) ;  /* 0x000006d000007947 */ /* 0x000fea0003800000 */
.L_x_21038:
        /* <DEDUP_REMOVED lines=12> */
.L_x_21050:
        /* <DEDUP_REMOVED lines=17> */
.L_x_21053:
[----:B------:R-:W-:-:S04]  /*6bb0*/  LOP3.LUT R0, R19, 0x80000000, RZ, 0xc0, !PT ;  /* 0x8000000013007812 */ /* 0x000fc800078ec0ff */
[----:B------:R-:W-:-:S04]  /*6bc0*/  SHF.R.U32.HI R5, RZ, 0x18, R0 ;  /* 0x00000018ff057819 */ /* 0x000fc80000011600 */
[----:B------:R-:W-:-:S04]  /*6bd0*/  LOP3.LUT R4, R4, R5, RZ, 0xfc, !PT ;  /* 0x0000000504047212 */ /* 0x000fc800078efcff */
[----:B------:R-:W-:Y:S02]  /*6be0*/  PRMT R0, R4, 0x7610, R0 ;  /* 0x0000761004007816 */ /* 0x000fe40000000000 */
.L_x_21052:
[----:B------:R-:W-:Y:S05]  /*6bf0*/  BSYNC B0 ;  /* 0x0000000000007941 */ /* 0x000fea0003800000 */
.L_x_21051:
[----:B------:R0:W-:Y:S01]  /*6c00*/  STG.E.U8 [R2.64], R0 ;  /* 0x0000000002007986 */ /* 0x0001e2000c101124 */
[----:B------:R-:W-:Y:S05]  /*6c10*/  BRA `(.L_x_21031) ;  /* 0x0000049000007947 */ /* 0x000fea0003800000 */
.L_x_21049:
        /* <DEDUP_REMOVED lines=17> */
.L_x_21056:
[----:B------:R-:W-:-:S04]  /*6d30*/  LOP3.LUT R0, R19, 0x80000000, RZ, 0xc0, !PT ;  /* 0x8000000013007812 */ /* 0x000fc800078ec0ff */
[----:B------:R-:W-:-:S04]  /*6d40*/  SHF.R.U32.HI R5, RZ, 0x18, R0 ;  /* 0x00000018ff057819 */ /* 0x000fc80000011600 */
[----:B------:R-:W-:-:S04]  /*6d50*/  LOP3.LUT R4, R4, R5, RZ, 0xfc, !PT ;  /* 0x0000000504047212 */ /* 0x000fc800078efcff */
[----:B------:R-:W-:Y:S02]  /*6d60*/  PRMT R0, R4, 0x7610, R0 ;  /* 0x0000761004007816 */ /* 0x000fe40000000000 */
.L_x_21055:
[----:B------:R-:W-:Y:S05]  /*6d70*/  BSYNC B0 ;  /* 0x0000000000007941 */ /* 0x000fea0003800000 */
.L_x_21054:
[----:B------:R0:W-:Y:S01]  /*6d80*/  STG.E.U8 [R2.64], R0 ;  /* 0x0000000002007986 */ /* 0x0001e2000c101124 */
[----:B------:R-:W-:Y:S05]  /*6d90*/  BRA `(.L_x_21031) ;  /* 0x0000031000007947 */ /* 0x000fea0003800000 */
.L_x_21048:
        /* <DEDUP_REMOVED lines=22> */
.L_x_21030:
        /* <DEDUP_REMOVED lines=20> */
.L_x_21058:
[----:B------:R-:W-:-:S06]  /*7040*/  HADD2.F32 R4, -RZ, R19.H0_H0 ;  /* 0x20000013ff047230 */ /* 0x000fcc0000004100 */
[----:B------:R-:W0:Y:S02]  /*7050*/  F2I.U64.TRUNC R4, R4 ;  /* 0x0000000400047311 */ /* 0x000e24000020d800 */
[----:B0-----:R0:W-:Y:S01]  /*7060*/  STG.E.64 [R2.64], R4 ;  /* 0x0000000402007986 */ /* 0x0011e2000c101b24 */
[----:B------:R-:W-:Y:S05]  /*7070*/  BRA `(.L_x_21031) ;  /* 0x0000003000007947 */ /* 0x000fea0003800000 */
.L_x_21057:
[----:B------:R-:W-:-:S06]  /*7080*/  HADD2.F32 R19, -RZ, R19.H0_H0 ;  /* 0x20000013ff137230 */ /* 0x000fcc0000004100 */
[----:B------:R-:W0:Y:S02]  /*7090*/  F2I.FTZ.U32.TRUNC.NTZ R19, R19 ;  /* 0x0000001300137305 */ /* 0x000e24000021f000 */
[----:B0-----:R0:W-:Y:S02]  /*70a0*/  STG.E [R2.64], R19 ;  /* 0x0000001302007986 */ /* 0x0011e4000c101924 */
.L_x_21031:
        /* <DEDUP_REMOVED lines=23> */
.L_x_21062:
[----:B------:R-:W-:-:S06]  /*7220*/  HADD2.F32 R5, -RZ, R22.H0_H0 ;  /* 0x20000016ff057230 */ /* 0x000fcc0000004100 */
[----:B------:R-:W0:Y:S02]  /*7230*/  F2I.S64.TRUNC R4, R5 ;  /* 0x0000000500047311 */ /* 0x000e24000020d900 */
[----:B0-----:R0:W-:Y:S01]  /*7240*/  STG.E.U8 [R2.64], R4 ;  /* 0x0000000402007986 */ /* 0x0011e2000c101124 */
[----:B------:R-:W-:Y:S05]  /*7250*/  BRA `(.L_x_21064) ;  /* 0x00000e4000007947 */ /* 0x000fea0003800000 */
.L_x_21061:
        /* <DEDUP_REMOVED lines=10> */
.L_x_21066:
[----:B------:R-:W-:-:S04]  /*7300*/  HADD2.F32 R22, -RZ, R22.H0_H0 ;  /* 0x20000016ff167230 */ /* 0x000fc80000004100 */
[----:B------:R-:W0:Y:S02]  /*7310*/  F2I.FTZ.TRUNC.NTZ R5, R22 ;  /* 0x0000001600057305 */ /* 0x000e24000021f100 */
[----:B0-----:R0:W-:Y:S01]  /*7320*/  STG.E [R2.64], R5 ;  /* 0x0000000502007986 */ /* 0x0011e2000c101924 */
[----:B------:R-:W-:Y:S05]  /*7330*/  BRA `(.L_x_21064) ;  /* 0x00000d6000007947 */ /* 0x000fea0003800000 */
.L_x_21065:
[----:B------:R-:W-:-:S04]  /*7340*/  HADD2.F32 R22, -RZ, R22.H0_H0 ;  /* 0x20000016ff167230 */ /* 0x000fc80000004100 */
[----:B------:R-:W0:Y:S02]  /*7350*/  F2I.FTZ.TRUNC.NTZ R5, R22 ;  /* 0x0000001600057305 */ /* 0x000e24000021f100 */
[----:B0-----:R0:W-:Y:S01]  /*7360*/  STG.E.U16 [R2.64], R5 ;  /* 0x0000000502007986 */ /* 0x0011e2000c101524 */
[----:B------:R-:W-:Y:S05]  /*7370*/  BRA `(.L_x_21064) ;  /* 0x00000d2000007947 */ /* 0x000fea0003800000 */
.L_x_21060:
        /* <DEDUP_REMOVED lines=9> */
.L_x_21068:
[----:B------:R0:W-:Y:S01]  /*7410*/  STG.E.U16 [R2.64], R22 ;  /* 0x0000001602007986 */ /* 0x0001e2000c101524 */
[----:B------:R-:W-:Y:S05]  /*7420*/  BRA `(.L_x_21064) ;  /* 0x00000c7000007947 */ /* 0x000fea0003800000 */
.L_x_21067:
        /* <DEDUP_REMOVED lines=10> */
.L_x_21070:
[----:B------:R-:W-:-:S05]  /*74d0*/  HADD2.F32 R0, -RZ, R22.H0_H0 ;  /* 0x20000016ff007230 */ /* 0x000fca0000004100 */
[----:B------:R-:W-:-:S04]  /*74e0*/  F2FP.PACK_AB R0, RZ, R0 ;  /* 0x00000000ff00723e */ /* 0x000fc800000000ff */
[----:B------:R-:W-:-:S05]  /*74f0*/  PRMT R0, R0, 0x5410, RZ ;  /* 0x0000541000007816 */ /* 0x000fca00000000ff */
[----:B------:R0:W-:Y:S01]  /*7500*/  STG.E [R2.64], R0 ;  /* 0x0000000002007986 */ /* 0x0001e2000c101924 */
[----:B------:R-:W-:Y:S05]  /*7510*/  BRA `(.L_x_21064) ;  /* 0x00000b8000007947 */ /* 0x000fea0003800000 */
.L_x_21069:
[----:B------:R-:W-:-:S05]  /*7520*/  HADD2.F32 R4, -RZ, R22.H0_H0 ;  /* 0x20000016ff047230 */ /* 0x000fca0000004100 */
[----:B------:R-:W-:-:S06]  /*7530*/  FMUL.FTZ R4, R4, 1 ;  /* 0x3f80000004047820 */ /* 0x000fcc0000410000 */
[----:B------:R-:W0:Y:S02]  /*7540*/  F2F.F64.F32 R4, R4 ;  /* 0x0000000400047310 */ /* 0x000e240000201800 */
[----:B0-----:R0:W-:Y:S01]  /*7550*/  STG.E.64 [R2.64], R4 ;  /* 0x0000000402007986 */ /* 0x0011e2000c101b24 */
[----:B------:R-:W-:Y:S05]  /*7560*/  BRA `(.L_x_21064) ;  /* 0x00000b3000007947 */ /* 0x000fea0003800000 */
.L_x_21059:
        /* <DEDUP_REMOVED lines=13> */
.L_x_21073:
[----:B------:R-:W-:Y:S01]  /*7640*/  HADD2.F32 R22, -RZ, R22.H0_H0 ;  /* 0x20000016ff167230 */ /* 0x000fe20000004100 */
[----:B------:R-:W-:-:S04]  /*7650*/  CS2R R6, SRZ ;  /* 0x0000000000067805 */ /* 0x000fc8000001ff00 */
[----:B------:R-:W-:-:S06]  /*7660*/  FMUL.FTZ R4, R22, 1 ;  /* 0x3f80000016047820 */ /* 0x000fcc0000410000 */
[----:B------:R-:W0:Y:S02]  /*7670*/  F2F.F64.F32 R4, R4 ;  /* 0x0000000400047310 */ /* 0x000e240000201800 */
[----:B0-----:R0:W-:Y:S01]  /*7680*/  STG.E.128 [R2.64], R4 ;  /* 0x0000000402007986 */ /* 0x0011e2000c101d24 */
[----:B------:R-:W-:Y:S05]  /*7690*/  BRA `(.L_x_21064) ;  /* 0x00000a0000007947 */ /* 0x000fea0003800000 */
.L_x_21072:
        /* <DEDUP_REMOVED lines=21> */
.L_x_21077:
[----:B------:R-:W-:Y:S05]  /*77f0*/  BSYNC B0 ;  /* 0x0000000000007941 */ /* 0x000fea0003800000 */
.L_x_21076:
[----:B------:R-:W-:-:S05]  /*7800*/  LOP3.LUT R5, R0, R5, RZ, 0xfc, !PT ;  /* 0x0000000500057212 */ /* 0x000fca00078efcff */
[----:B------:R0:W-:Y:S01]  /*7810*/  STG.E.U8 [R2.64], R5 ;  /* 0x0000000502007986 */ /* 0x0001e2000c101124 */
[----:B------:R-:W-:Y:S05]  /*7820*/  BRA `(.L_x_21064) ;  /* 0x0000087000007947 */ /* 0x000fea0003800000 */
.L_x_21075:
        /* <DEDUP_REMOVED lines=13> */
.L_x_21079:
[----:B------:R-:W-:Y:S01]  /*7900*/  IMAD.MOV.U32 R0, RZ, RZ, 0x7f ;  /* 0x0000007fff007424 */ /* 0x000fe200078e00ff */
[----:B------:R-:W-:-:S04]  /*7910*/  ISETP.GT.U32.AND P0, PT, R4, 0x7f800000, PT ;  /* 0x7f8000000400780c */ /* 0x000fc80003f04070 */
[----:B------:R-:W-:-:S04]  /*7920*/  SEL R0, R0, 0x7c, P0 ;  /* 0x0000007c00007807 */ /* 0x000fc80000000000 */
.L_x_21080:
[----:B------:R-:W-:Y:S05]  /*7930*/  BSYNC B0 ;  /* 0x0000000000007941 */ /* 0x000fea0003800000 */
.L_x_21078:
[----:B------:R-:W-:-:S04]  /*7940*/  LOP3.LUT R4, R5, 0x80000000, RZ, 0xc0, !PT ;  /* 0x8000000005047812 */ /* 0x000fc800078ec0ff */
[----:B------:R-:W-:-:S04]  /*7950*/  SHF.R.U32.HI R5, RZ, 0x18, R4 ;  /* 0x00000018ff057819 */ /* 0x000fc80000011604 */
[----:B------:R-:W-:-:S05]  /*7960*/  LOP3.LUT R5, R0, R5, RZ, 0xfc, !PT ;  /* 0x0000000500057212 */ /* 0x000fca00078efcff */
[----:B------:R0:W-:Y:S01]  /*7970*/  STG.E.U8 [R2.64], R5 ;  /* 0x0000000502007986 */ /* 0x0001e2000c101124 */
[----:B------:R-:W-:Y:S05]  /*7980*/  BRA `(.L_x_21064) ;  /* 0x0000071000007947 */ /* 0x000fea0003800000 */
.L_x_21074:
[----:B------:R-:W-:-:S05]  /*7990*/  HADD2.F32 R0, -RZ, R22.H0_H0 ;  /* 0x20000016ff007230 */ /* 0x000fca0000004100 */
[----:B------:R-:W-:-:S05]  /*79a0*/  F2FP.BF16.PACK_AB R0, RZ, R0 ;  /* 0x00000000ff00723e */ /* 0x000fca00000010ff */
[----:B------:R0:W-:Y:S01]  /*79b0*/  STG.E.U16 [R2.64], R0 ;  /* 0x0000000002007986 */ /* 0x0001e2000c101524 */
[----:B------:R-:W-:Y:S05]  /*79c0*/  BRA `(.L_x_21064) ;  /* 0x000006d000007947 */ /* 0x000fea0003800000 */
.L_x_21071:
        /* <DEDUP_REMOVED lines=12> */
.L_x_21083:
        /* <DEDUP_REMOVED lines=17> */
.L_x_21086:
[----:B------:R-:W-:-:S04]  /*7ba0*/  LOP3.LUT R0, R7, 0x80000000, RZ, 0xc0, !PT ;  /* 0x8000000007007812 */ /* 0x000fc800078ec0ff */
[----:B------:R-:W-:-:S04]  /*7bb0*/  SHF.R.U32.HI R5, RZ, 0x18, R0 ;  /* 0x00000018ff057819 */ /* 0x000fc80000011600 */
[----:B------:R-:W-:-:S04]  /*7bc0*/  LOP3.LUT R4, R4, R5, RZ, 0xfc, !PT ;  /* 0x0000000504047212 */ /* 0x000fc800078efcff */
[----:B------:R-:W-:Y:S02]  /*7bd0*/  PRMT R0, R4, 0x7610, R0 ;  /* 0x0000761004007816 */ /* 0x000fe40000000000 */
.L_x_21085:
[----:B------:R-:W-:Y:S05]  /*7be0*/  BSYNC B0 ;  /* 0x0000000000007941 */ /* 0x000fea0003800000 */
.L_x_21084:
[----:B------:R0:W-:Y:S01]  /*7bf0*/  STG.E.U8 [R2.64], R0 ;  /* 0x0000000002007986 */ /* 0x0001e2000c101124 */
[----:B------:R-:W-:Y:S05]  /*7c00*/  BRA `(.L_x_21064) ;  /* 0x0000049000007947 */ /* 0x000fea0003800000 */
.L_x_21082:
        /* <DEDUP_REMOVED lines=17> */
.L_x_21089:
[----:B------:R-:W-:-:S04]  /*7d20*/  LOP3.LUT R0, R7, 0x80000000, RZ, 0xc0, !PT ;  /* 0x8000000007007812 */ /* 0x000fc800078ec0ff */
[----:B------:R-:W-:-:S04]  /*7d30*/  SHF.R.U32.HI R5, RZ, 0x18, R0 ;  /* 0x00000018ff057819 */ /* 0x000fc80000011600 */
[----:B------:R-:W-:-:S04]  /*7d40*/  LOP3.LUT R4, R4, R5, RZ, 0xfc, !PT ;  /* 0x0000000504047212 */ /* 0x000fc800078efcff */
[----:B------:R-:W-:Y:S02]  /*7d50*/  PRMT R0, R4, 0x7610, R0 ;  /* 0x0000761004007816 */ /* 0x000fe40000000000 */
.L_x_21088:
[----:B------:R-:W-:Y:S05]  /*7d60*/  BSYNC B0 ;  /* 0x0000000000007941 */ /* 0x000fea0003800000 */
.L_x_21087:
[----:B------:R0:W-:Y:S01]  /*7d70*/  STG.E.U8 [R2.64], R0 ;  /* 0x0000000002007986 */ /* 0x0001e2000c101124 */
[----:B------:R-:W-:Y:S05]  /*7d80*/  BRA `(.L_x_21064) ;  /* 0x0000031000007947 */ /* 0x000fea0003800000 */
.L_x_21081:
        /* <DEDUP_REMOVED lines=22> */
.L_x_21063:
        /* <DEDUP_REMOVED lines=20> */
.L_x_21091:
[----:B------:R-:W-:-:S06]  /*8030*/  HADD2.F32 R4, -RZ, R22.H0_H0 ;  /* 0x20000016ff047230 */ /* 0x000fcc0000004100 */
[----:B------:R-:W0:Y:S02]  /*8040*/  F2I.U64.TRUNC R4, R4 ;  /* 0x0000000400047311 */ /* 0x000e24000020d800 */
[----:B0-----:R0:W-:Y:S01]  /*8050*/  STG.E.64 [R2.64], R4 ;  /* 0x0000000402007986 */ /* 0x0011e2000c101b24 */
[----:B------:R-:W-:Y:S05]  /*8060*/  BRA `(.L_x_21064) ;  /* 0x0000003000007947 */ /* 0x000fea0003800000 */
.L_x_21090:
[----:B------:R-:W-:-:S04]  /*8070*/  HADD2.F32 R22, -RZ, R22.H0_H0 ;  /* 0x20000016ff167230 */ /* 0x000fc80000004100 */
[----:B------:R-:W0:Y:S02]  /*8080*/  F2I.FTZ.U32.TRUNC.NTZ R5, R22 ;  /* 0x0000001600057305 */ /* 0x000e24000021f000 */
[----:B0-----:R0:W-:Y:S02]  /*8090*/  STG.E [R2.64], R5 ;  /* 0x0000000502007986 */ /* 0x0011e4000c101924 */
.L_x_21064:
[----:B------:R-:W-:Y:S02]  /*80a0*/  IADD3 R18, R18, 0x80, RZ ;  /* 0x0000008012127810 */ /* 0x000fe40007ffe0ff */
.L_x_21025:
[----:B------:R-:W-:Y:S05]  /*80b0*/  BSYNC B6 ;  /* 0x0000000000067941 */ /* 0x000fea0003800000 */
.L_x_21024:
        /* <DEDUP_REMOVED lines=21> */
.L_x_21095:
[----:B------:R-:W-:-:S06]  /*8210*/  HADD2.F32 R5, -RZ, R23.H0_H0 ;  /* 0x20000017ff057230 */ /* 0x000fcc0000004100 */
[----:B------:R-:W0:Y:S02]  /*8220*/  F2I.S64.TRUNC R4, R5 ;  /* 0x0000000500047311 */ /* 0x000e24000020d900 */
[----:B0-----:R-:W-:Y:S01]  /*8230*/  STG.E.U8 [R2.64], R4 ;  /* 0x0000000402007986 */ /* 0x001fe2000c101124 */
[----:B------:R-:W-:Y:S05]  /*8240*/  EXIT ;  /* 0x000000000000794d */ /* 0x000fea0003800000 */
.L_x_21094:
        /* <DEDUP_REMOVED lines=10> */
.L_x_21098:
[----:B------:R-:W-:-:S06]  /*82f0*/  HADD2.F32 R23, -RZ, R23.H0_H0 ;  /* 0x20000017ff177230 */ /* 0x000fcc0000004100 */
[----:B------:R-:W0:Y:S02]  /*8300*/  F2I.FTZ.TRUNC.NTZ R23, R23 ;  /* 0x0000001700177305 */ /* 0x000e24000021f100 */
[----:B0-----:R-:W-:Y:S01]  /*8310*/  STG.E [R2.64], R23 ;  /* 0x0000001702007986 */ /* 0x001fe2000c101924 */
[----:B------:R-:W-:Y:S05]  /*8320*/  EXIT ;  /* 0x000000000000794d */ /* 0x000fea0003800000 */
.L_x_21097:
[----:B------:R-:W-:-:S06]  /*8330*/  HADD2.F32 R23, -RZ, R23.H0_H0 ;  /* 0x20000017ff177230 */ /* 0x000fcc0000004100 */
[----:B------:R-:W0:Y:S02]  /*8340*/  F2I.FTZ.TRUNC.NTZ R23, R23 ;  /* 0x0000001700177305 */ /* 0x000e24000021f100 */
[----:B0-----:R-:W-:Y:S01]  /*8350*/  STG.E.U16 [R2.64], R23 ;  /* 0x0000001702007986 */ /* 0x001fe2000c101524 */
[----:B------:R-:W-:Y:S05]  /*8360*/  EXIT ;  /* 0x000000000000794d */ /* 0x000fea0003800000 */
.L_x_21093:
        /* <DEDUP_REMOVED lines=9> */
.L_x_21100:
[----:B------:R-:W-:Y:S01]  /*8400*/  STG.E.U16 [R2.64], R23 ;  /* 0x0000001702007986 */ /* 0x000fe2000c101524 */
[----:B------:R-:W-:Y:S05]  /*8410*/  EXIT ;  /* 0x000000000000794d */ /* 0x000fea0003800000 */
.L_x_21099:
        /* <DEDUP_REMOVED lines=10> */
.L_x_21102:
[----:B------:R-:W-:-:S05]  /*84c0*/  HADD2.F32 R0, -RZ, R23.H0_H0 ;  /* 0x20000017ff007230 */ /* 0x000fca0000004100 */
[----:B------:R-:W-:-:S04]  /*84d0*/  F2FP.PACK_AB R0, RZ, R0 ;  /* 0x00000000ff00723e */ /* 0x000fc800000000ff */
[----:B------:R-:W-:-:S05]  /*84e0*/  PRMT R0, R0, 0x5410, RZ ;  /* 0x0000541000007816 */ /* 0x000fca00000000ff */
[----:B------:R-:W-:Y:S01]  /*84f0*/  STG.E [R2.64], R0 ;  /* 0x0000000002007986 */ /* 0x000fe2000c101924 */
[----:B------:R-:W-:Y:S05]  /*8500*/  EXIT ;  /* 0x000000000000794d */ /* 0x000fea0003800000 */
.L_x_21101:
[----:B------:R-:W-:-:S05]  /*8510*/  HADD2.F32 R4, -RZ, R23.H0_H0 ;  /* 0x20000017ff047230 */ /* 0x000fca0000004100 */
[----:B------:R-:W-:-:S06]  /*8520*/  FMUL.FTZ R4, R4, 1 ;  /* 0x3f80000004047820 */ /* 0x000fcc0000410000 */
[----:B------:R-:W0:Y:S02]  /*8530*/  F2F.F64.F32 R4, R4 ;  /* 0x0000000400047310 */ /* 0x000e240000201800 */
[----:B0-----:R-:W-:Y:S01]  /*8540*/  STG.E.64 [R2.64], R4 ;  /* 0x0000000402007986 */ /* 0x001fe2000c101b24 */
[----:B------:R-:W-:Y:S05]  /*8550*/  EXIT ;  /* 0x000000000000794d */ /* 0x000fea0003800000 */
.L_x_21092:
        /* <DEDUP_REMOVED lines=13> */
.L_x_21105:
[----:B------:R-:W-:Y:S01]  /*8630*/  HADD2.F32 R23, -RZ, R23.H0_H0 ;  /* 0x20000017ff177230 */ /* 0x000fe20000004100 */
[----:B------:R-:W-:-:S04]  /*8640*/  CS2R R6, SRZ ;  /* 0x0000000000067805 */ /* 0x000fc8000001ff00 */
[----:B------:R-:W-:-:S06]  /*8650*/  FMUL.FTZ R4, R23, 1 ;  /* 0x3f80000017047820 */ /* 0x000fcc0000410000 */
[----:B------:R-:W0:Y:S02]  /*8660*/  F2F.F64.F32 R4, R4 ;  /* 0x0000000400047310 */ /* 0x000e240000201800 */
[----:B0-----:R-:W-:Y:S01]  /*8670*/  STG.E.128 [R2.64], R4 ;  /* 0x0000000402007986 */ /* 0x001fe2000c101d24 */
[----:B------:R-:W-:Y:S05]  /*8680*/  EXIT ;  /* 0x000000000000794d */ /* 0x000fea0003800000 */
.L_x_21104:
        /* <DEDUP_REMOVED lines=21> */
.L_x_21109:
[----:B------:R-:W-:Y:S05]  /*87e0*/  BSYNC B0 ;  /* 0x0000000000007941 */ /* 0x000fea0003800000 */
.L_x_21108:
[----:B------:R-:W-:-:S05]  /*87f0*/  LOP3.LUT R5, R0, R5, RZ, 0xfc, !PT ;  /* 0x0000000500057212 */ /* 0x000fca00078efcff */
[----:B------:R-:W-:Y:S01]  /*8800*/  STG.E.U8 [R2.64], R5 ;  /* 0x0000000502007986 */ /* 0x000fe2000c101124 */
[----:B------:R-:W-:Y:S05]  /*8810*/  EXIT ;  /* 0x000000000000794d */ /* 0x000fea0003800000 */
.L_x_21107:
        /* <DEDUP_REMOVED lines=13> */
.L_x_21111:
[----:B------:R-:W-:Y:S01]  /*88f0*/  IMAD.MOV.U32 R0, RZ, RZ, 0x7f ;  /* 0x0000007fff007424 */ /* 0x000fe200078e00ff */
[----:B------:R-:W-:-:S04]  /*8900*/  ISETP.GT.U32.AND P0, PT, R4, 0x7f800000, PT ;  /* 0x7f8000000400780c */ /* 0x000fc80003f04070 */
[----:B------:R-:W-:-:S04]  /*8910*/  SEL R0, R0, 0x7c, P0 ;  /* 0x0000007c00007807 */ /* 0x000fc80000000000 */
.L_x_21112:
[----:B------:R-:W-:Y:S05]  /*8920*/  BSYNC B0 ;  /* 0x0000000000007941 */ /* 0x000fea0003800000 */
.L_x_21110:
[----:B------:R-:W-:-:S04]  /*8930*/  LOP3.LUT R4, R23, 0x80000000, RZ, 0xc0, !PT ;  /* 0x8000000017047812 */ /* 0x000fc800078ec0ff */
[----:B------:R-:W-:-:S04]  /*8940*/  SHF.R.U32.HI R5, RZ, 0x18, R4 ;  /* 0x00000018ff057819 */ /* 0x000fc80000011604 */
[----:B------:R-:W-:-:S05]  /*8950*/  LOP3.LUT R5, R0, R5, RZ, 0xfc, !PT ;  /* 0x0000000500057212 */ /* 0x000fca00078efcff */
[----:B------:R-:W-:Y:S01]  /*8960*/  STG.E.U8 [R2.64], R5 ;  /* 0x0000000502007986 */ /* 0x000fe2000c101124 */
[----:B------:R-:W-:Y:S05]  /*8970*/  EXIT ;  /* 0x000000000000794d */ /* 0x000fea0003800000 */
.L_x_21106:
[----:B------:R-:W-:-:S05]  /*8980*/  HADD2.F32 R0, -RZ, R23.H0_H0 ;  /* 0x20000017ff007230 */ /* 0x000fca0000004100 */
[----:B------:R-:W-:-:S05]  /*8990*/  F2FP.BF16.PACK_AB R0, RZ, R0 ;  /* 0x00000000ff00723e */ /* 0x000fca00000010ff */
[----:B------:R-:W-:Y:S01]  /*89a0*/  STG.E.U16 [R2.64], R0 ;  /* 0x0000000002007986 */ /* 0x000fe2000c101524 */
[----:B------:R-:W-:Y:S05]  /*89b0*/  EXIT ;  /* 0x000000000000794d */ /* 0x000fea0003800000 */
.L_x_21103:
        /* <DEDUP_REMOVED lines=12> */
.L_x_21115:
        /* <DEDUP_REMOVED lines=17> */
.L_x_21118:
[----:B------:R-:W-:-:S04]  /*8b90*/  LOP3.LUT R0, R23, 0x80000000, RZ, 0xc0, !PT ;  /* 0x8000000017007812 */ /* 0x000fc800078ec0ff */
[----:B------:R-:W-:-:S04]  /*8ba0*/  SHF.R.U32.HI R5, RZ, 0x18, R0 ;  /* 0x00000018ff057819 */ /* 0x000fc80000011600 */
[----:B------:R-:W-:-:S04]  /*8bb0*/  LOP3.LUT R4, R4, R5, RZ, 0xfc, !PT ;  /* 0x0000000504047212 */ /* 0x000fc800078efcff */
[----:B------:R-:W-:Y:S02]  /*8bc0*/  PRMT R0, R4, 0x7610, R0 ;  /* 0x0000761004007816 */ /* 0x000fe40000000000 */
.L_x_21117:
[----:B------:R-:W-:Y:S05]  /*8bd0*/  BSYNC B0 ;  /* 0x0000000000007941 */ /* 0x000fea0003800000 */
.L_x_21116:
[----:B------:R-:W-:Y:S01]  /*8be0*/  STG.E.U8 [R2.64], R0 ;  /* 0x0000000002007986 */ /* 0x000fe2000c101124 */
[----:B------:R-:W-:Y:S05]  /*8bf0*/  EXIT ;  /* 0x000000000000794d */ /* 0x000fea0003800000 */
.L_x_21114:
        /* <DEDUP_REMOVED lines=17> */
.L_x_21121:
[----:B------:R-:W-:-:S04]  /*8d10*/  LOP3.LUT R0, R23, 0x80000000, RZ, 0xc0, !PT ;  /* 0x8000000017007812 */ /* 0x000fc800078ec0ff */
[----:B------:R-:W-:-:S04]  /*8d20*/  SHF.R.U32.HI R5, RZ, 0x18, R0 ;  /* 0x00000018ff057819 */ /* 0x000fc80000011600 */
[----:B------:R-:W-:-:S04]  /*8d30*/  LOP3.LUT R4, R4, R5, RZ, 0xfc, !PT ;  /* 0x0000000504047212 */ /* 0x000fc800078efcff */
[----:B------:R-:W-:Y:S02]  /*8d40*/  PRMT R0, R4, 0x7610, R0 ;  /* 0x0000761004007816 */ /* 0x000fe40000000000 */
.L_x_21120:
[----:B------:R-:W-:Y:S05]  /*8d50*/  BSYNC B0 ;  /* 0x0000000000007941 */ /* 0x000fea0003800000 */
.L_x_21119:
[----:B------:R-:W-:Y:S01]  /*8d60*/  STG.E.U8 [R2.64], R0 ;  /* 0x0000000002007986 */ /* 0x000fe2000c101124 */
[----:B------:R-:W-:Y:S05]  /*8d70*/  EXIT ;  /* 0x000000000000794d */ /* 0x000fea0003800000 */
.L_x_21113:
        /* <DEDUP_REMOVED lines=22> */
.L_x_21096:
        /* <DEDUP_REMOVED lines=20> */
.L_x_21123:
[----:B------:R-:W-:-:S06]  /*9020*/  HADD2.F32 R4, -RZ, R23.H0_H0 ;  /* 0x20000017ff047230 */ /* 0x000fcc0000004100 */
[----:B------:R-:W0:Y:S02]  /*9030*/  F2I.U64.TRUNC R4, R4 ;  /* 0x0000000400047311 */ /* 0x000e24000020d800 */
[----:B0-----:R-:W-:Y:S01]  /*9040*/  STG.E.64 [R2.64], R4 ;  /* 0x0000000402007986 */ /* 0x001fe2000c101b24 */
[----:B------:R-:W-:Y:S05]  /*9050*/  EXIT ;  /* 0x000000000000794d */ /* 0x000fea0003800000 */
.L_x_21122:
[----:B------:R-:W-:-:S06]  /*9060*/  HADD2.F32 R23, -RZ, R23.H0_H0 ;  /* 0x20000017ff177230 */ /* 0x000fcc0000004100 */
[----:B------:R-:W0:Y:S02]  /*9070*/  F2I.FTZ.U32.TRUNC.NTZ R23, R23 ;  /* 0x0000001700177305 */ /* 0x000e24000021f000 */
[----:B0-----:R-:W-:Y:S01]  /*9080*/  STG.E [R2.64], R23 ;  /* 0x0000001702007986 */ /* 0x001fe2000c101924 */
[----:B------:R-:W-:Y:S05]  /*9090*/  EXIT ;  /* 0x000000000000794d */ /* 0x000fea0003800000 */
.L_x_21124:
        /* <DEDUP_REMOVED lines=14> */
.L_x_30044:


//--------------------- .text._ZN2at6native18elementwise_kernelILi128ELi4EZNS0_22gpu_kernel_impl_nocastINS0_13BUnaryFunctorIN3c104HalfES5_S5_ZZZNS0_21nextafter_kernel_cudaERNS_18TensorIteratorBaseEENKUlvE_clEvENKUlvE2_clEvEUlS5_S5_E_EEEEvS7_RKT_EUliE_EEviT1_ --------------------------
	.section	.text._ZN2at6native18elementwise_kernelILi128ELi4EZNS0_22gpu_kernel_impl_nocastINS0_13BUnaryFunctorIN3c104HalfES5_S5_ZZZNS0_21nextafter_kernel_cudaERNS_18TensorIteratorBaseEENKUlvE_clEvENKUlvE2_clEvEUlS5_S5_E_EEEEvS7_RKT_EUliE_EEviT1_,"ax",@progbits
	.sectioninfo	@"SHI_REGISTERS=14"
	.align	128
        .global         _ZN2at6native18elementwise_kernelILi128ELi4EZNS0_22gpu_kernel_impl_nocastINS0_13BUnaryFunctorIN3c104HalfES5_S5_ZZZNS0_21nextafter_kernel_cudaERNS_18TensorIteratorBaseEENKUlvE_clEvENKUlvE2_clEvEUlS5_S5_E_EEEEvS7_RKT_EUliE_EEviT1_
        .type           _ZN2at6native18elementwise_kernelILi128ELi4EZNS0_22gpu_kernel_impl_nocastINS0_13BUnaryFunctorIN3c104HalfES5_S5_ZZZNS0_21nextafter_kernel_cudaERNS_18TensorIteratorBaseEENKUlvE_clEvENKUlvE2_clEvEUlS5_S5_E_EEEEvS7_RKT_EUliE_EEviT1_,@function
        .size           _ZN2at6native18elementwise_kernelILi128ELi4EZNS0_22gpu_kernel_impl_nocastINS0_13BUnaryFunctorIN3c104HalfES5_S5_ZZZNS0_21nextafter_kernel_cudaERNS_18TensorIteratorBaseEENKUlvE_clEvENKUlvE2_clEvEUlS5_S5_E_EEEEvS7_RKT_EUliE_EEviT1_,(.L_x_30045 - _ZN2at6native18elementwise_kernelILi128ELi4EZNS0_22gpu_kernel_impl_nocastINS0_13BUnaryFunctorIN3c104HalfES5_S5_ZZZNS0_21nextafter_kernel_cudaERNS_18TensorIteratorBaseEENKUlvE_clEvENKUlvE2_clEvEUlS5_S5_E_EEEEvS7_RKT_EUliE_EEviT1_)
        .other          _ZN2at6native18elementwise_kernelILi128ELi4EZNS0_22gpu_kernel_impl_nocastINS0_13BUnaryFunctorIN3c104HalfES5_S5_ZZZNS0_21nextafter_kernel_cudaERNS_18TensorIteratorBaseEENKUlvE_clEvENKUlvE2_clEvEUlS5_S5_E_EEEEvS7_RKT_EUliE_EEviT1_,@"STO_CUDA_ENTRY STV_DEFAULT"
_ZN2at6native18elementwise_kernelILi128ELi4EZNS0_22gpu_kernel_impl_nocastINS0_13BUnaryFunctorIN3c104HalfES5_S5_ZZZNS0_21nextafter_kernel_cudaERNS_18TensorIteratorBaseEENKUlvE_clEvENKUlvE2_clEvEUlS5_S5_E_EEEEvS7_RKT_EUliE_EEviT1_:
.text._ZN2at6native18elementwise_kernelILi128ELi4EZNS0_22gpu_kernel_impl_nocastINS0_13BUnaryFunctorIN3c104HalfES5_S5_ZZZNS0_21nextafter_kernel_cudaERNS_18TensorIteratorBaseEENKUlvE_clEvENKUlvE2_clEvEUlS5_S5_E_EEEEvS7_RKT_EUliE_EEviT1_:
[----:B------:R-:W-:Y:S02]  /*0000*/  MOV R1, c[0x0][0x28] ;  /* 0x00000a0000017a02 */ /* 0x000fe40000000f00 */
[----:B------:R-:W0:Y:S01]  /*0010*/  S2R R2, SR_CTAID.X ;  /* 0x0000000000027919 */ /* 0x000e220000002500 */
[----:B------:R-:W1:Y:S01]  /*0020*/  LDC.U16 R0, c[0x0][0x372] ;  /* 0x0000dc80ff007b82 */ /* 0x000e620000000400 */
[----:B------:R-:W-:Y:S01]  /*0030*/  ULDC.64 UR4, c[0x0][0x118] ;  /* 0x0000460000047ab9 */ /* 0x000fe20000000a00 */
[----:B------:R-:W-:Y:S01]  /*0040*/  BSSY B0, `(.L_x_21125) ;  /* 0x000010d000007945 */ /* 0x000fe20003800000 */
[----:B------:R-:W0:Y:S02]  /*0050*/  S2R R3, SR_TID.X ;  /* 0x0000000000037919 */ /* 0x000e240000002100 */
[----:B0-----:R-:W-:Y:S02]  /*0060*/  LEA R2, R2, R3, 0x9 ;  /* 0x0000000302027211 */ /* 0x001fe400078e48ff */
[----:B-1----:R-:W-:Y:S02]  /*0070*/  LOP3.LUT R3, R0, 0x8000, RZ, 0xc0, !PT ;  /* 0x0000800000037812 */ /* 0x002fe400078ec0ff */
[----:B------:R-:W-:-:S02]  /*0080*/  ISETP.GE.AND P0, PT, R2, c[0x0][0x160], PT ;  /* 0x0000580002007a0c */ /* 0x000fc40003f06270 */
[----:B------:R-:W-:-:S11]  /*0090*/  LOP3.LUT R3, R3, 0x1, RZ, 0xfc, !PT ;  /* 0x0000000103037812 */ /* 0x000fd600078efcff */
[----:B------:R-:W-:Y:S05]  /*00a0*/  @P0 BRA `(.L_x_21126) ;  /* 0x0000106000000947 */ /* 0x000fea0003800000 */
[----:B------:R-:W-:Y:S01]  /*00b0*/  ISETP.NE.AND P0, PT, RZ, c[0x0][0x168], PT ;  /* 0x00005a00ff007a0c */ /* 0x000fe20003f05270 */
[----:B------:R-:W-:-:S12]  /*00c0*/  CS2R R4, SRZ ;  /* 0x0000000000047805 */ /* 0x000fd8000001ff00 */
        /* <DEDUP_REMOVED lines=213> */
[----:B------:R-:W-:Y:S01]  /*0e20*/  SHF.R.U32.HI R9, RZ, c[0x0][0x288], R8 ;  /* 0x0000a200ff097a19 */ /* 0x000fe20000011608 */
[----:B------:R-:W-:-:S03]  /*0e30*/  @P0 IMAD.MOV.U32 R8, RZ, RZ, RZ ;  /* 0x000000ffff080224 */ /* 0x000fc600078e00ff */
[C---:B------:R-:W-:Y:S01]  /*0e40*/  IADD3 R11, -R9.reuse, RZ, RZ ;  /* 0x000000ff090b7210 */ /* 0x040fe20007ffe1ff */
        /* <DEDUP_REMOVED lines=9> */
.L_x_21127:
[----:B------:R-:W-:-:S04]  /*0ee0*/  IADD3 R6, P0, R5, c[0x0][0x368], RZ ;  /* 0x0000da0005067a10 */ /* 0x000fc80007f1e0ff */
[----:B------:R-:W-:-:S05]  /*0ef0*/  IADD3.X R7, RZ, c[0x0][0x36c], RZ, P0, !PT ;  /* 0x0000db00ff077a10 */ /* 0x000fca00007fe4ff */
[----:B------:R-:W2:Y:S01]  /*0f00*/  LDG.E.U16 R11, [R6.64] ;  /* 0x00000004060b7981 */ /* 0x000ea2000c1e1500 */
[----:B------:R-:W-:Y:S01]  /*0f10*/  HADD2.F32 R9, -RZ, R0.H0_H0 ;  /* 0x20000000ff097230 */ /* 0x000fe20000004100 */
[----:B------:R-:W-:Y:S01]  /*0f20*/  IADD3 R4, P2, R4, c[0x0][0x360], RZ ;  /* 0x0000d80004047a10 */ /* 0x000fe20007f5e0ff */
[----:B------:R-:W-:Y:S03]  /*0f30*/  BSSY B1, `(.L_x_21128) ;  /* 0x000001b000017945 */ /* 0x000fe60003800000 */
[----:B------:R-:W-:Y:S01]  /*0f40*/  FSETP.NEU.FTZ.AND P1, PT, R9, R9, PT ;  /* 0x000000090900720b */ /* 0x000fe20003f3d000 */
[----:B------:R-:W-:Y:S01]  /*0f50*/  IMAD.X R5, RZ, RZ, c[0x0][0x364], P2 ;  /* 0x0000d900ff057624 */ /* 0x000fe200010e06ff */
[----:B--2---:R-:W-:-:S05]  /*0f60*/  HADD2.F32 R8, -RZ, R11.H0_H0 ;  /* 0x2000000bff087230 */ /* 0x004fca0000004100 */
[----:B------:R-:W-:-:S04]  /*0f70*/  FSETP.NEU.FTZ.AND P0, PT, R8, R8, PT ;  /* 0x000000080800720b */ /* 0x000fc80003f1d000 */
[----:B------:R-:W-:-:S13]  /*0f80*/  PLOP3.LUT P0, PT, P0, P1, PT, 0xa8, 0x0 ;  /* 0x000000000000781c */ /* 0x000fda0000703570 */
[----:B------:R-:W-:Y:S05]  /*0f90*/  @P0 BRA `(.L_x_21129) ;  /* 0x0000011000000947 */ /* 0x000fea0003800000 */
[----:B------:R-:W-:Y:S02]  /*0fa0*/  PRMT R6, R0, 0x9910, RZ ;  /* 0x0000991000067816 */ /* 0x000fe400000000ff */
[----:B------:R-:W-:-:S04]  /*0fb0*/  PRMT R7, R11, 0x9910, RZ ;  /* 0x000099100b077816 */ /* 0x000fc800000000ff */
[----:B------:R-:W-:Y:S02]  /*0fc0*/  ISETP.NE.AND P0, PT, R7, R6, PT ;  /* 0x000000060700720c */ /* 0x000fe40003f05270 */
[----:B------:R-:W-:-:S11]  /*0fd0*/  MOV R7, R0 ;  /* 0x0000000000077202 */ /* 0x000fd60000000f00 */
[----:B------:R-:W-:Y:S05]  /*0fe0*/  @!P0 BRA `(.L_x_21130) ;  /* 0x000000f000008947 */ /* 0x000fea0003800000 */
[----:B------:R-:W-:-:S13]  /*0ff0*/  LOP3.LUT P0, R9, R11, 0x7fff, RZ, 0xc0, !PT ;  /* 0x00007fff0b097812 */ /* 0x000fda000780c0ff */
[----:B------:R-:W-:-:S04]  /*1000*/  @!P0 LOP3.LUT P1, RZ, R0, 0x7fff, RZ, 0xc0, !PT ;  /* 0x00007fff00ff8812 */ /* 0x000fc8000782c0ff */
[----:B------:R-:W-:Y:S01]  /*1010*/  @!P0 SEL R7, R0, R3, !P1 ;  /* 0x0000000300078207 */ /* 0x000fe20004800000 */
[----:B------:R-:W-:Y:S05]  /*1020*/  @!P0 BRA `(.L_x_21130) ;  /* 0x000000b000008947 */ /* 0x000fea0003800000 */
[----:B------:R-:W-:-:S04]  /*1030*/  LOP3.LUT R6, R0, R11, RZ, 0x3c, !PT ;  /* 0x0000000b00067212 */ /* 0x000fc800078e3cff */
[----:B------:R-:W-:Y:S02]  /*1040*/  PRMT R7, R6, 0x9910, RZ ;  /* 0x0000991006077816 */ /* 0x000fe400000000ff */
[----:B------:R-:W-:Y:S02]  /*1050*/  LOP3.LUT R6, R0, 0x7fff, RZ, 0xc0, !PT ;  /* 0x00007fff00067812 */ /* 0x000fe400078ec0ff */
[----:B------:R-:W-:Y:S02]  /*1060*/  ISETP.GE.AND P0, PT, R7, RZ, PT ;  /* 0x000000ff0700720c */ /* 0x000fe40003f06270 */
[----:B------:R-:W-:Y:S02]  /*1070*/  IADD3 R7, R11, 0xffff, RZ ;  /* 0x0000ffff0b077810 */ /* 0x000fe40007ffe0ff */
[----:B------:R-:W-:-:S13]  /*1080*/  ISETP.GT.U32.OR P0, PT, R9, R6, !P0 ;  /* 0x000000060900720c */ /* 0x000fda0004704470 */
[----:B------:R-:W-:Y:S01]  /*1090*/  @!P0 IADD3 R7, R11, 0x1, RZ ;  /* 0x000000010b078810 */ /* 0x000fe20007ffe0ff */
[----:B------:R-:W-:Y:S05]  /*10a0*/  BRA `(.L_x_21130) ;  /* 0x0000003000007947 */ /* 0x000fea0003800000 */
.L_x_21129:
[----:B------:R-:W-:-:S05]  /*10b0*/  FADD.FTZ R8, R8, R9 ;  /* 0x0000000908087221 */ /* 0x000fca0000010000 */
[----:B------:R-:W-:-:S04]  /*10c0*/  F2FP.PACK_AB R8, RZ, R8 ;  /* 0x00000008ff08723e */ /* 0x000fc800000000ff */
[----:B------:R-:W-:Y:S02]  /*10d0*/  PRMT R7, R8, 0x7610, R7 ;  /* 0x0000761008077816 */ /* 0x000fe40000000007 */
.L_x_21130:
[----:B------:R-:W-:Y:S05]  /*10e0*/  BSYNC B1 ;  /* 0x0000000000017941 */ /* 0x000fea0003800000 */
.L_x_21128:
[----:B------:R0:W-:Y:S01]  /*10f0*/  STG.E.U16 [R4.64], R7 ;  /* 0x0000000704007986 */ /* 0x0001e2000c101504 */
[----:B------:R-:W-:-:S03]  /*1100*/  IADD3 R2, R2, 0x80, RZ ;  /* 0x0000008002027810 */ /* 0x000fc60007ffe0ff */
.L_x_21126:
[----:B------:R-:W-:Y:S05]  /*1110*/  BSYNC B0 ;  /* 0x0000000000007941 */ /* 0x000fea0003800000 */
.L_x_21125:
[----:B------:R-:W-:Y:S01]  /*1120*/  ISETP.GE.AND P0, PT, R2, c[0x0][0x160], PT ;  /* 0x0000580002007a0c */ /* 0x000fe20003f06270 */
[----:B------:R-:W-:-:S12]  /*1130*/  BSSY B0, `(.L_x_21131) ;  /* 0x0000210000007945 */ /* 0x000fd80003800000 */
[----:B------:R-:W-:Y:S05]  /*1140*/  @P0 BRA `(.L_x_21132) ;  /* 0x000020e000000947 */ /* 0x000fea0003800000 */
[----:B------:R-:W-:Y:S01]  /*1150*/  ISETP.NE.AND P0, PT, RZ, c[0x0][0x168], PT ;  /* 0x00005a00ff007a0c */ /* 0x000fe20003f05270 */
[----:B0-----:R-:W-:-:S12]  /*1160*/  CS2R R4, SRZ ;  /* 0x0000000000047805 */ /* 0x001fd8000001ff00 */
        /* <DEDUP_REMOVED lines=225> */
.L_x_21133:
[----:B------:R-:W-:-:S04]  /*1f80*/  IADD3 R6, P0, R5, c[0x0][0x368], RZ ;  /* 0x0000da0005067a10 */ /* 0x000fc80007f1e0ff */
[----:B------:R-:W-:-:S05]  /*1f90*/  IADD3.X R7, RZ, c[0x0][0x36c], RZ, P0, !PT ;  /* 0x0000db00ff077a10 */ /* 0x000fca00007fe4ff */
[----:B------:R-:W2:Y:S01]  /*1fa0*/  LDG.E.U16 R9, [R6.64] ;  /* 0x0000000406097981 */ /* 0x000ea2000c1e1500 */
[----:B------:R-:W-:Y:S01]  /*1fb0*/  HADD2.F32 R11, -RZ, R0.H0_H0 ;  /* 0x20000000ff0b7230 */ /* 0x000fe20000004100 */
[----:B------:R-:W-:Y:S01]  /*1fc0*/  IADD3 R4, P1, R4, c[0x0][0x360], RZ ;  /* 0x0000d80004047a10 */ /* 0x000fe20007f3e0ff */
[----:B------:R-:W-:Y:S03]  /*1fd0*/  BSSY B1, `(.L_x_21134) ;  /* 0x000001b000017945 */ /* 0x000fe60003800000 */
[----:B------:R-:W-:Y:S02]  /*1fe0*/  FSETP.NEU.FTZ.AND P2, PT, R11, R11, PT ;  /* 0x0000000b0b00720b */ /* 0x000fe40003f5d000 */
[----:B------:R-:W-:Y:S01]  /*1ff0*/  IADD3.X R5, RZ, c[0x0][0x364], RZ, P1, !PT ;  /* 0x0000d900ff057a10 */ /* 0x000fe20000ffe4ff */
[----:B--2---:R-:W-:-:S05]  /*2000*/  HADD2.F32 R8, -RZ, R9.H0_H0 ;  /* 0x20000009ff087230 */ /* 0x004fca0000004100 */
        /* <DEDUP_REMOVED lines=8> */
[----:B------:R-:W-:-:S13]  /*2090*/  LOP3.LUT P0, R8, R9, 0x7fff, RZ, 0xc0, !PT ;  /* 0x00007fff09087812 */ /* 0x000fda000780c0ff */
[----:B------:R-:W-:-:S04]  /*20a0*/  @!P0 LOP3.LUT P1, RZ, R0, 0x7fff, RZ, 0xc0, !PT ;  /* 0x00007fff00ff8812 */ /* 0x000fc8000782c0ff */
[----:B------:R-:W-:Y:S01]  /*20b0*/  @!P0 SEL R7, R0, R3, !P1 ;  /* 0x0000000300078207 */ /* 0x000fe20004800000 */
[----:B------:R-:W-:Y:S05]  /*20c0*/  @!P0 BRA `(.L_x_21136) ;  /* 0x000000b000008947 */ /* 0x000fea0003800000 */
[C---:B------:R-:W-:Y:S02]  /*20d0*/  LOP3.LUT R6, R0.reuse, R9, RZ, 0x3c, !PT ;  /* 0x0000000900067212 */ /* 0x040fe400078e3cff */
[----:B------:R-:W-:Y:S02]  /*20e0*/  LOP3.LUT R7, R0, 0x7fff, RZ, 0xc0, !PT ;  /* 0x00007fff00077812 */ /* 0x000fe400078ec0ff */
[----:B------:R-:W-:-:S04]  /*20f0*/  PRMT R6, R6, 0x9910, RZ ;  /* 0x0000991006067816 */ /* 0x000fc800000000ff */
[----:B------:R-:W-:-:S04]  /*2100*/  ISETP.GE.AND P0, PT, R6, RZ, PT ;  /* 0x000000ff0600720c */ /* 0x000fc80003f06270 */
[----:B------:R-:W-:Y:S02]  /*2110*/  ISETP.GT.U32.OR P0, PT, R8, R7, !P0 ;  /* 0x000000070800720c */ /* 0x000fe40004704470 */
[----:B------:R-:W-:-:S11]  /*2120*/  IADD3 R7, R9, 0xffff, RZ ;  /* 0x0000ffff09077810 */ /* 0x000fd60007ffe0ff */
[----:B------:R-:W-:Y:S01]  /*2130*/  @!P0 IADD3 R7, R9, 0x1, RZ ;  /* 0x0000000109078810 */ /* 0x000fe20007ffe0ff */
[----:B------:R-:W-:Y:S05]  /*2140*/  BRA `(.L_x_21136) ;  /* 0x0000003000007947 */ /* 0x000fea0003800000 */
.L_x_21135:
[----:B------:R-:W-:-:S05]  /*2150*/  FADD.FTZ R8, R11, R8 ;  /* 0x000000080b087221 */ /* 0x000fca0000010000 */
[----:B------:R-:W-:-:S04]  /*2160*/  F2FP.PACK_AB R8, RZ, R8 ;  /* 0x00000008ff08723e */ /* 0x000fc800000000ff */
[----:B------:R-:W-:Y:S02]  /*2170*/  PRMT R7, R8, 0x7610, R7 ;  /* 0x0000761008077816 */ /* 0x000fe40000000007 */
.L_x_21136:
[----:B------:R-:W-:Y:S05]  /*2180*/  BSYNC B1 ;  /* 0x0000000000017941 */ /* 0x000fea0003800000 */
.L_x_21134:
[----:B------:R0:W-:Y:S01]  /*2190*/  STG.E.U16 [R4.64], R7 ;  /* 0x0000000704007986 */ /* 0x0001e2000c101504 */
[----:B------:R-:W-:-:S04]  /*21a0*/  IADD3 R2, R2, 0x80, RZ ;  /* 0x0000008002027810 */ /* 0x000fc80007ffe0ff */
[----:B------:R-:W-:-:S13]  /*21b0*/  ISETP.GE.AND P0, PT, R2, c[0x0][0x160], PT ;  /* 0x0000580002007a0c */ /* 0x000fda0003f06270 */
[----:B------:R-:W-:Y:S05]  /*21c0*/  @P0 BRA `(.L_x_21132) ;  /* 0x0000106000000947 */ /* 0x000fea0003800000 */
[----:B0-----:R-:W-:Y:S01]  /*21d0*/  ISETP.NE.AND P0, PT, RZ, c[0x0][0x168], PT ;  /* 0x00005a00ff007a0c */ /* 0x001fe20003f05270 */
[----:B------:R-:W-:-:S12]  /*21e0*/  CS2R R4, SRZ ;  /* 0x0000000000047805 */ /* 0x000fd8000001ff00 */
[----:B------:R-:W-:Y:S05]  /*21f0*/  @!P0 BRA `(.L_x_21137) ;  /* 0x00000e0000008947 */ /* 0x000fea0003800000 */
[----:B------:R-:W-:Y:S01]  /*2200*/  HFMA2.MMA R4, -RZ, RZ, 0, 0 ;  /* 0x00000000ff047435 */ /* 0x000fe200000001ff */
[----:B------:R-:W-:Y:S02]  /*2210*/  MOV R5, R2 ;  /* 0x0000000200057202 */ /* 0x000fe40000000f00 */
[----:B------:R-:W-:-:S04]  /*2220*/  MOV R10, c[0x0][0x168] ;  /* 0x00005a00000a7a02 */ /* 0x000fc80000000f00 */
[----:B------:R-:W-:-:S03]  /*2230*/  ISETP.NE.AND P0, PT, R10, 0x1, PT ;  /* 0x000000010a00780c */ /* 0x000fc60003f05270 */
[----:B------:R-:W-:-:S05]  /*2240*/  IMAD.HI.U32 R6, R2, c[0x0][0x170], R4 ;  /* 0x00005c0002067a27 */ /* 0x000fca00078e0004 */
        /* <DEDUP_REMOVED lines=218> */
[----:B------:R-:W-:-:S05]  /*2ff0*/  @P0 IMAD R5, R8, c[0x0][0x35c], R5 ;  /* 0x0000d70008050a24 */ /* 0x000fca00078e0205 */
.L_x_21137:
        /* <DEDUP_REMOVED lines=29> */
.L_x_21139:
[----:B------:R-:W-:-:S05]  /*31d0*/  FADD.FTZ R8, R11, R8 ;  /* 0x000000080b087221 */ /* 0x000fca0000010000 */
[----:B------:R-:W-:-:S04]  /*31e0*/  F2FP.PACK_AB R8, RZ, R8 ;  /* 0x00000008ff08723e */ /* 0x000fc800000000ff */
[----:B------:R-:W-:Y:S02]  /*31f0*/  PRMT R7, R8, 0x7610, R7 ;  /* 0x0000761008077816 */ /* 0x000fe40000000007 */
.L_x_21140:
[----:B------:R-:W-:Y:S05]  /*3200*/  BSYNC B1 ;  /* 0x0000000000017941 */ /* 0x000fea0003800000 */
.L_x_21138:
[----:B------:R0:W-:Y:S01]  /*3210*/  STG.E.U16 [R4.64], R7 ;  /* 0x0000000704007986 */ /* 0x0001e2000c101504 */
[----:B------:R-:W-:-:S03]  /*3220*/  IADD3 R2, R2, 0x80, RZ ;  /* 0x0000008002027810 */ /* 0x000fc60007ffe0ff */
.L_x_21132:
[----:B0-----:R-:W-:Y:S05]  /*3230*/  BSYNC B0 ;  /* 0x0000000000007941 */ /* 0x001fea0003800000 */
.L_x_21131:
[----:B------:R-:W-:-:S13]  /*3240*/  ISETP.GE.AND P0, PT, R2, c[0x0][0x160], PT ;  /* 0x0000580002007a0c */ /* 0x000fda0003f06270 */
[----:B------:R-:W-:Y:S05]  /*3250*/  @P0 EXIT ;  /* 0x000000000000094d */ /* 0x000fea0003800000 */
[----:B------:R-:W-:Y:S01]  /*3260*/  ISETP.NE.AND P0, PT, RZ, c[0x0][0x168], PT ;  /* 0x00005a00ff007a0c */ /* 0x000fe20003f05270 */
[----:B------:R-:W-:-:S12]  /*3270*/  CS2R R4, SRZ ;  /* 0x0000000000047805 */ /* 0x000fd8000001ff00 */
        /* <DEDUP_REMOVED lines=225> */
.L_x_21141:
[----:B------:R-:W-:-:S04]  /*4090*/  IADD3 R6, P0, R5, c[0x0][0x368], RZ ;  /* 0x0000da0005067a10 */ /* 0x000fc80007f1e0ff */
[----:B------:R-:W-:-:S06]  /*40a0*/  IADD3.X R7, RZ, c[0x0][0x36c], RZ, P0, !PT ;  /* 0x0000db00ff077a10 */ /* 0x000fcc00007fe4ff */
        /* <DEDUP_REMOVED lines=12> */
[----:B------:R-:W-:-:S13]  /*4170*/  ISETP.NE.AND P0, PT, R2, R9, PT ;  /* 0x000000090200720c */ /* 0x000fda0003f05270 */
[----:B------:R-:W-:Y:S05]  /*4180*/  @!P0 BRA `(.L_x_21144) ;  /* 0x0000010000008947 */ /* 0x000fea0003800000 */
[----:B------:R-:W-:-:S13]  /*4190*/  LOP3.LUT P0, R6, R7, 0x7fff, RZ, 0xc0, !PT ;  /* 0x00007fff07067812 */ /* 0x000fda000780c0ff */
[----:B------:R-:W-:-:S04]  /*41a0*/  @!P0 LOP3.LUT P1, RZ, R0, 0x7fff, RZ, 0xc0, !PT ;  /* 0x00007fff00ff8812 */ /* 0x000fc8000782c0ff */
[----:B------:R-:W-:-:S04]  /*41b0*/  @!P0 SEL R3, R0, R3, !P1 ;  /* 0x0000000300038207 */ /* 0x000fc80004800000 */
[----:B------:R-:W-:Y:S01]  /*41c0*/  @!P0 PRMT R0, R3, 0x7610, R0 ;  /* 0x0000761003008816 */ /* 0x000fe20000000000 */
[----:B------:R-:W-:Y:S05]  /*41d0*/  @!P0 BRA `(.L_x_21144) ;  /* 0x000000b000008947 */ /* 0x000fea0003800000 */
[C---:B------:R-:W-:Y:S02]  /*41e0*/  LOP3.LUT R2, R0.reuse, R7, RZ, 0x3c, !PT ;  /* 0x0000000700027212 */ /* 0x040fe400078e3cff */
[----:B------:R-:W-:Y:S02]  /*41f0*/  LOP3.LUT R3, R0, 0x7fff, RZ, 0xc0, !PT ;  /* 0x00007fff00037812 */ /* 0x000fe400078ec0ff */
[----:B------:R-:W-:Y:S02]  /*4200*/  PRMT R2, R2, 0x9910, RZ ;  /* 0x0000991002027816 */ /* 0x000fe400000000ff */
[----:B------:R-:W-:Y:S02]  /*4210*/  IADD3 R0, R7, 0xffff, RZ ;  /* 0x0000ffff07007810 */ /* 0x000fe40007ffe0ff */
[----:B------:R-:W-:-:S04]  /*4220*/  ISETP.GE.AND P0, PT, R2, RZ, PT ;  /* 0x000000ff0200720c */ /* 0x000fc80003f06270 */
[----:B------:R-:W-:-:S13]  /*4230*/  ISETP.GT.U32.OR P0, PT, R6, R3, !P0 ;  /* 0x000000030600720c */ /* 0x000fda0004704470 */
[----:B------:R-:W-:Y:S01]  /*4240*/  @!P0 IADD3 R0, R7, 0x1, RZ ;  /* 0x0000000107008810 */ /* 0x000fe20007ffe0ff */
[----:B------:R-:W-:Y:S05]  /*4250*/  BRA `(.L_x_21144) ;  /* 0x0000003000007947 */ /* 0x000fea0003800000 */
.L_x_21143:
[----:B------:R-:W-:-:S05]  /*4260*/  FADD.FTZ R2, R9, R2 ;  /* 0x0000000209027221 */ /* 0x000fca0000010000 */
[----:B------:R-:W-:-:S04]  /*4270*/  F2FP.PACK_AB R2, RZ, R2 ;  /* 0x00000002ff02723e */ /* 0x000fc800000000ff */
[----:B------:R-:W-:Y:S02]  /*4280*/  PRMT R0, R2, 0x7610, R0 ;  /* 0x0000761002007816 */ /* 0x000fe40000000000 */
.L_x_21144:
[----:B------:R-:W-:Y:S05]  /*4290*/  BSYNC B0 ;  /* 0x0000000000007941 */ /* 0x000fea0003800000 */
.L_x_21142:
[----:B------:R-:W-:Y:S01]  /*42a0*/  STG.E.U16 [R4.64], R0 ;  /* 0x0000000004007986 */ /* 0x000fe2000c101504 */
[----:B------:R-:W-:Y:S05]  /*42b0*/  EXIT ;  /* 0x000000000000794d */ /* 0x000fea0003800000 */
.L_x_21145:
        /* <DEDUP_REMOVED lines=12> */
.L_x_30045:


//--------------------- .text._ZN2at6native27unrolled_elementwise_kernelINS0_13BUnaryFunctorIN3c104HalfES4_S4_ZZZNS0_21nextafter_kernel_cudaERNS_18TensorIteratorBaseEENKUlvE_clEvENKUlvE2_clEvEUlS4_S4_E_EESt5arrayIPcLm2EELi4E23TrivialOffsetCalculatorILi1EjESF_NS0_6memory15LoadWithoutCastENSG_16StoreWithoutCastEEEviT_T0_T2_T3_T4_T5_ --------------------------
	.section	.text._ZN2at6native27unrolled_elementwise_kernelINS0_13BUnaryFunctorIN3c104HalfES4_S4_ZZZNS0_21nextafter_kernel_cudaERNS_18TensorIteratorBaseEENKUlvE_clEvENKUlvE2_clEvEUlS4_S4_E_EESt5arrayIPcLm2EELi4E23TrivialOffsetCalculatorILi1EjESF_NS0_6memory15LoadWithoutCastENSG_16StoreWithoutCastEEEviT_T0_T2_T3_T4_T5_,"ax",@progbits
	.sectioninfo	@"SHI_REGISTERS=22"
	.align	128
        .global         _ZN2at6native27unrolled_elementwise_kernelINS0_13BUnaryFunctorIN3c104HalfES4_S4_ZZZNS0_21nextafter_kernel_cudaERNS_18TensorIteratorBaseEENKUlvE_clEvENKUlvE2_clEvEUlS4_S4_E_EESt5arrayIPcLm2EELi4E23TrivialOffsetCalculatorILi1EjESF_NS0_6memory15LoadWithoutCastENSG_16StoreWithoutCastEEEviT_T0_T2_T3_T4_T5_
        .type           _ZN2at6native27unrolled_elementwise_kernelINS0_13BUnaryFunctorIN3c104HalfES4_S4_ZZZNS0_21nextafter_kernel_cudaERNS_18TensorIteratorBaseEENKUlvE_clEvENKUlvE2_clEvEUlS4_S4_E_EESt5arrayIPcLm2EELi4E23TrivialOffsetCalculatorILi1EjESF_NS0_6memory15LoadWithoutCastENSG_16StoreWithoutCastEEEviT_T0_T2_T3_T4_T5_,@function
        .size           _ZN2at6native27unrolled_elementwise_kernelINS0_13BUnaryFunctorIN3c104HalfES4_S4_ZZZNS0_21nextafter_kernel_cudaERNS_18TensorIteratorBaseEENKUlvE_clEvENKUlvE2_clEvEUlS4_S4_E_EESt5arrayIPcLm2EELi4E23TrivialOffsetCalculatorILi1EjESF_NS0_6memory15LoadWithoutCastENSG_16StoreWithoutCastEEEviT_T0_T2_T3_T4_T5_,(.L_x_30046 - _ZN2at6native27unrolled_elementwise_kernelINS0_13BUnaryFunctorIN3c104HalfES4_S4_ZZZNS0_21nextafter_kernel_cudaERNS_18TensorIteratorBaseEENKUlvE_clEvENKUlvE2_clEvEUlS4_S4_E_EESt5arrayIPcLm2EELi4E23TrivialOffsetCalculatorILi1EjESF_NS0_6memory15LoadWithoutCastENSG_16StoreWithoutCastEEEviT_T0_T2_T3_T4_T5_)
        .other          _ZN2at6native27unrolled_elementwise_kernelINS0_13BUnaryFunctorIN3c104HalfES4_S4_ZZZNS0_21nextafter_kernel_cudaERNS_18TensorIteratorBaseEENKUlvE_clEvENKUlvE2_clEvEUlS4_S4_E_EESt5arrayIPcLm2EELi4E23TrivialOffsetCalculatorILi1EjESF_NS0_6memory15LoadWithoutCastENSG_16StoreWithoutCastEEEviT_T0_T2_T3_T4_T5_,@"STO_CUDA_ENTRY STV_DEFAULT"
_ZN2at6native27unrolled_elementwise_kernelINS0_13BUnaryFunctorIN3c104HalfES4_S4_ZZZNS0_21nextafter_kernel_cudaERNS_18TensorIteratorBaseEENKUlvE_clEvENKUlvE2_clEvEUlS4_S4_E_EESt5arrayIPcLm2EELi4E23TrivialOffsetCalculatorILi1EjESF_NS0_6memory15LoadWithoutCastENSG_16StoreWithoutCastEEEviT_T0_T2_T3_T4_T5_:
.text._ZN2at6native27unrolled_elementwise_kernelINS0_13BUnaryFunctorIN3c104HalfES4_S4_ZZZNS0_21nextafter_kernel_cudaERNS_18TensorIteratorBaseEENKUlvE_clEvENKUlvE2_clEvEUlS4_S4_E_EESt5arrayIPcLm2EELi4E23TrivialOffsetCalculatorILi1EjESF_NS0_6memory15LoadWithoutCastENSG_16StoreWithoutCastEEEviT_T0_T2_T3_T4_T5_:
        /* <DEDUP_REMOVED lines=8> */
[----:B0-----:R-:W-:Y:S01]  /*0080*/  IMAD R2, R0, R3, c[0x0][0x160] ;  /* 0x0000580000027624 */ /* 0x001fe200078e0203 */
[----:B------:R-:W-:Y:S01]  /*0090*/  PRMT R3, RZ, 0x7610, R3 ;  /* 0x00007610ff037816 */ /* 0x000fe20000000003 */
[----:B-1----:R-:W-:-:S03]  /*00a0*/  IMAD.MOV.U32 R7, RZ, RZ, R5 ;  /* 0x000000ffff077224 */ /* 0x002fc600078e0005 */
[----:B------:R-:W-:-:S13]  /*00b0*/  ISETP.GE.AND P2, PT, R5, R2, PT ;  /* 0x000000020500720c */ /* 0x000fda0003f46270 */
[----:B------:R-:W-:Y:S01]  /*00c0*/  @!P2 IADD3 R7, R5, 0x80, RZ ;  /* 0x000000800507a810 */ /* 0x000fe20007ffe0ff */
[----:B------:R-:W-:Y:S02]  /*00d0*/  @!P2 IMAD R10, R0, 0x200, R5 ;  /* 0x00000200000aa824 */ /* 0x000fe400078e0205 */
[----:B------:R-:W-:Y:S01]  /*00e0*/  @!P2 IMAD.MOV.U32 R11, RZ, RZ, 0x2 ;  /* 0x00000002ff0ba424 */ /* 0x000fe200078e00ff */
[----:B------:R-:W-:-:S03]  /*00f0*/  ISETP.GE.AND P0, PT, R7, R2, PT ;  /* 0x000000020700720c */ /* 0x000fc60003f06270 */
[----:B------:R-:W-:-:S05]  /*0100*/  @!P2 IMAD.WIDE.U32 R10, R10, R11, c[0x0][0x170] ;  /* 0x00005c000a0aa625 */ /* 0x000fca00078e000b */
[----:B------:R0:W5:Y:S05]  /*0110*/  @!P2 LDG.E.U16 R12, [R10.64] ;  /* 0x000000040a0ca981 */ /* 0x00016a000c1e1500 */
[----:B------:R-:W-:Y:S01]  /*0120*/  @!P0 IMAD R14, R0, 0x200, R7 ;  /* 0x00000200000e8824 */ /* 0x000fe200078e0207 */
[----:B------:R-:W-:Y:S01]  /*0130*/  @!P0 IADD3 R7, R7, 0x80, RZ ;  /* 0x0000008007078810 */ /* 0x000fe20007ffe0ff */
[----:B------:R-:W-:-:S03]  /*0140*/  @!P0 IMAD.MOV.U32 R15, RZ, RZ, 0x2 ;  /* 0x00000002ff0f8424 */ /* 0x000fc600078e00ff */
[----:B------:R-:W-:Y:S01]  /*0150*/  ISETP.GE.AND P3, PT, R7, R2, PT ;  /* 0x000000020700720c */ /* 0x000fe20003f66270 */
[----:B------:R-:W-:-:S05]  /*0160*/  @!P0 IMAD.WIDE.U32 R14, R14, R15, c[0x0][0x170] ;  /* 0x00005c000e0e8625 */ /* 0x000fca00078e000f */
[----:B------:R0:W5:Y:S07]  /*0170*/  @!P0 LDG.E.U16 R6, [R14.64] ;  /* 0x000000040e068981 */ /* 0x00016e000c1e1500 */
[----:B------:R-:W-:Y:S01]  /*0180*/  @!P3 IMAD R18, R0, 0x200, R7 ;  /* 0x000002000012b824 */ /* 0x000fe200078e0207 */
[----:B------:R-:W-:Y:S01]  /*0190*/  @!P3 IADD3 R7, R7, 0x80, RZ ;  /* 0x000000800707b810 */ /* 0x000fe20007ffe0ff */
[----:B------:R-:W-:-:S03]  /*01a0*/  @!P3 IMAD.MOV.U32 R19, RZ, RZ, 0x2 ;  /* 0x00000002ff13b424 */ /* 0x000fc600078e00ff */
[----:B------:R-:W-:Y:S01]  /*01b0*/  ISETP.GE.AND P1, PT, R7, R2, PT ;  /* 0x000000020700720c */ /* 0x000fe20003f26270 */
[----:B------:R-:W-:-:S05]  /*01c0*/  @!P3 IMAD.WIDE.U32 R18, R18, R19, c[0x0][0x170] ;  /* 0x00005c001212b625 */ /* 0x000fca00078e0013 */
[----:B------:R0:W5:Y:S07]  /*01d0*/  @!P3 LDG.E.U16 R4, [R18.64] ;  /* 0x000000041204b981 */ /* 0x00016e000c1e1500 */
[----:B------:R-:W-:Y:S02]  /*01e0*/  @!P1 IMAD R16, R0, 0x200, R7 ;  /* 0x0000020000109824 */ /* 0x000fe400078e0207 */
[----:B------:R-:W-:-:S04]  /*01f0*/  @!P1 IMAD.MOV.U32 R17, RZ, RZ, 0x2 ;  /* 0x00000002ff119424 */ /* 0x000fc800078e00ff */
[----:B------:R-:W-:-:S05]  /*0200*/  @!P1 IMAD.WIDE.U32 R16, R16, R17, c[0x0][0x170] ;  /* 0x00005c0010109625 */ /* 0x000fca00078e0011 */
[----:B------:R0:W5:Y:S01]  /*0210*/  @!P1 LDG.E.U16 R3, [R16.64] ;  /* 0x0000000410039981 */ /* 0x000162000c1e1500 */
[----:B------:R-:W1:Y:S01]  /*0220*/  LDC.U16 R7, c[0x0][0x166] ;  /* 0x00005980ff077b82 */ /* 0x000e620000000400 */
[----:B------:R-:W-:Y:S01]  /*0230*/  BSSY B0, `(.L_x_21146) ;  /* 0x00000c9000007945 */ /* 0x000fe20003800000 */
[----:B-1----:R-:W-:-:S13]  /*0240*/  LOP3.LUT P0, R8, R7, 0x7fff, RZ, 0xc0, !PT ;  /* 0x00007fff07087812 */ /* 0x002fda000780c0ff */
[----:B------:R-:W-:Y:S05]  /*0250*/  @!P0 BRA `(.L_x_21147) ;  /* 0x0000070000008947 */ /* 0x000fea0003800000 */
[----:B0-----:R-:W-:Y:S01]  /*0260*/  LOP3.LUT R9, R7, 0x8000, RZ, 0xc0, !PT ;  /* 0x0000800007097812 */ /* 0x001fe200078ec0ff */
[----:B------:R-:W-:Y:S03]  /*0270*/  BSSY B1, `(.L_x_21148) ;  /* 0x000001a000017945 */ /* 0x000fe60003800000 */
[----:B------:R-:W-:Y:S01]  /*0280*/  LOP3.LUT R9, R9, 0x1, RZ, 0xfc, !PT ;  /* 0x0000000109097812 */ /* 0x000fe200078efcff */
        /* <DEDUP_REMOVED lines=12> */
[----:B------:R-:W-:Y:S02]  /*0350*/  LOP3.LUT P0, R11, R12, 0x7fff, RZ, 0xc0, !PT ;  /* 0x00007fff0c0b7812 */ /* 0x000fe4000780c0ff */
[----:B------:R-:W-:-:S11]  /*0360*/  PRMT R10, R9, 0x7610, R10 ;  /* 0x00007610090a7816 */ /* 0x000fd6000000000a */
[----:B------:R-:W-:Y:S05]  /*0370*/  @!P0 BRA `(.L_x_21149) ;  /* 0x0000009000008947 */ /* 0x000fea0003800000 */
[----:B------:R-:W-:-:S04]  /*0380*/  LOP3.LUT R10, R12, R7, RZ, 0x3c, !PT ;  /* 0x000000070c0a7212 */ /* 0x000fc800078e3cff */
[----:B------:R-:W-:-:S04]  /*0390*/  PRMT R10, R10, 0x9910, RZ ;  /* 0x000099100a0a7816 */ /* 0x000fc800000000ff */
[----:B------:R-:W-:Y:S02]  /*03a0*/  ISETP.GE.AND P0, PT, R10, RZ, PT ;  /* 0x000000ff0a00720c */ /* 0x000fe40003f06270 */
[----:B------:R-:W-:Y:S02]  /*03b0*/  IADD3 R10, R12, 0xffff, RZ ;  /* 0x0000ffff0c0a7810 */ /* 0x000fe40007ffe0ff */
[----:B------:R-:W-:-:S13]  /*03c0*/  ISETP.GT.U32.OR P0, PT, R11, R8, !P0 ;  /* 0x000000080b00720c */ /* 0x000fda0004704470 */
[----:B------:R-:W-:Y:S01]  /*03d0*/  @!P0 IADD3 R10, R12, 0x1, RZ ;  /* 0x000000010c0a8810 */ /* 0x000fe20007ffe0ff */
[----:B------:R-:W-:Y:S05]  /*03e0*/  BRA `(.L_x_21149) ;  /* 0x0000002000007947 */ /* 0x000fea0003800000 */
.L_x_21150:
[----:B------:R-:W-:-:S05]  /*03f0*/  FADD.FTZ R10, R10, R11 ;  /* 0x0000000b0a0a7221 */ /* 0x000fca0000010000 */
[----:B------:R-:W-:Y:S02]  /*0400*/  F2FP.PACK_AB R10, RZ, R10 ;  /* 0x0000000aff0a723e */ /* 0x000fe400000000ff */
.L_x_21149:
[----:B------:R-:W-:Y:S05]  /*0410*/  BSYNC B1 ;  /* 0x0000000000017941 */ /* 0x000fea0003800000 */
.L_x_21148:
        /* <DEDUP_REMOVED lines=25> */
.L_x_21153:
[----:B------:R-:W-:-:S05]  /*05b0*/  FADD.FTZ R11, R12, R11 ;  /* 0x0000000b0c0b7221 */ /* 0x000fca0000010000 */
[----:B------:R-:W-:Y:S02]  /*05c0*/  F2FP.PACK_AB R11, RZ, R11 ;  /* 0x0000000bff0b723e */ /* 0x000fe400000000ff */
.L_x_21152:
[----:B------:R-:W-:Y:S05]  /*05d0*/  BSYNC B1 ;  /* 0x0000000000017941 */ /* 0x000fea0003800000 */
.L_x_21151:
        /* <DEDUP_REMOVED lines=25> */
.L_x_21156:
[----:B------:R-:W-:-:S05]  /*0770*/  FADD.FTZ R6, R15, R6 ;  /* 0x000000060f067221 */ /* 0x000fca0000010000 */
[----:B------:R-:W-:Y:S02]  /*0780*/  F2FP.PACK_AB R6, RZ, R6 ;  /* 0x00000006ff06723e */ /* 0x000fe400000000ff */
.L_x_21155:
[----:B------:R-:W-:Y:S05]  /*0790*/  BSYNC B1 ;  /* 0x0000000000017941 */ /* 0x000fea0003800000 */
.L_x_21154:
        /* <DEDUP_REMOVED lines=24> */
.L_x_21158:
[----:B------:R-:W-:-:S05]  /*0920*/  FADD.FTZ R4, R15, R4 ;  /* 0x000000040f047221 */ /* 0x000fca0000010000 */
[----:B------:R-:W-:-:S04]  /*0930*/  F2FP.PACK_AB R4, RZ, R4 ;  /* 0x00000004ff04723e */ /* 0x000fc800000000ff */
[----:B------:R-:W-:Y:S01]  /*0940*/  PRMT R15, R4, 0x7610, R15 ;  /* 0x00007610040f7816 */ /* 0x000fe2000000000f */
[----:B------:R-:W-:Y:S05]  /*0950*/  BRA `(.L_x_21157) ;  /* 0x0000056000007947 */ /* 0x000fea0003800000 */
.L_x_21147:
[----:B0-----:R-:W-:Y:S01]  /*0960*/  BSSY B1, `(.L_x_21159) ;  /* 0x0000013000017945 */ /* 0x001fe20003800000 */
        /* <DEDUP_REMOVED lines=9> */
[C---:B------:R-:W-:Y:S02]  /*0a00*/  PRMT R9, R12.reuse, 0x9910, RZ ;  /* 0x000099100c097816 */ /* 0x040fe400000000ff */
[----:B------:R-:W-:-:S04]  /*0a10*/  LOP3.LUT P0, RZ, R12, 0x7fff, RZ, 0xc0, !PT ;  /* 0x00007fff0cff7812 */ /* 0x000fc8000780c0ff */
[----:B------:R-:W-:-:S13]  /*0a20*/  ISETP.EQ.OR P0, PT, R9, R8, !P0 ;  /* 0x000000080900720c */ /* 0x000fda0004702670 */
[----:B------:R-:W-:Y:S05]  /*0a30*/  @P0 BRA `(.L_x_21160) ;  /* 0x0000005000000947 */ /* 0x000fea0003800000 */
[----:B------:R-:W-:Y:S01]  /*0a40*/  IADD3 R10, R12, -0x1, RZ ;  /* 0xffffffff0c0a7810 */ /* 0x000fe20007ffe0ff */
[----:B------:R-:W-:Y:S05]  /*0a50*/  BRA `(.L_x_21160) ;  /* 0x0000003000007947 */ /* 0x000fea0003800000 */
.L_x_21161:
[----:B------:R-:W-:-:S05]  /*0a60*/  FADD.FTZ R8, R8, R9 ;  /* 0x0000000908087221 */ /* 0x000fca0000010000 */
[----:B------:R-:W-:-:S04]  /*0a70*/  F2FP.PACK_AB R8, RZ, R8 ;  /* 0x00000008ff08723e */ /* 0x000fc800000000ff */
[----:B------:R-:W-:Y:S02]  /*0a80*/  PRMT R10, R8, 0x7610, R10 ;  /* 0x00007610080a7816 */ /* 0x000fe4000000000a */
.L_x_21160:
[----:B------:R-:W-:Y:S05]  /*0a90*/  BSYNC B1 ;  /* 0x0000000000017941 */ /* 0x000fea0003800000 */
.L_x_21159:
        /* <DEDUP_REMOVED lines=16> */
[----:B------:R-:W-:-:S04]  /*0ba0*/  IADD3 R6, R6, -0x1, RZ ;  /* 0xffffffff06067810 */ /* 0x000fc80007ffe0ff */
[----:B------:R-:W-:Y:S01]  /*0bb0*/  PRMT R11, R6, 0x7610, R11 ;  /* 0x00007610060b7816 */ /* 0x000fe2000000000b */
[----:B------:R-:W-:Y:S05]  /*0bc0*/  BRA `(.L_x_21163) ;  /* 0x0000003000007947 */ /* 0x000fea0003800000 */
.L_x_21164:
[----:B------:R-:W-:-:S05]  /*0bd0*/  FADD.FTZ R8, R9, R8 ;  /* 0x0000000809087221 */ /* 0x000fca0000010000 */
[----:B------:R-:W-:-:S04]  /*0be0*/  F2FP.PACK_AB R8, RZ, R8 ;  /* 0x00000008ff08723e */ /* 0x000fc800000000ff */
[----:B------:R-:W-:Y:S02]  /*0bf0*/  PRMT R11, R8, 0x7610, R11 ;  /* 0x00007610080b7816 */ /* 0x000fe4000000000b */
.L_x_21163:
[----:B------:R-:W-:Y:S05]  /*0c00*/  BSYNC B1 ;  /* 0x0000000000017941 */ /* 0x000fea0003800000 */
.L_x_21162:
        /* <DEDUP_REMOVED lines=11> */
[C---:B------:R-:W-:Y:S02]  /*0cc0*/  PRMT R9, R4.reuse, 0x9910, RZ ;  /* 0x0000991004097816 */ /* 0x040fe400000000ff */
[----:B------:R-:W-:-:S04]  /*0cd0*/  LOP3.LUT P0, RZ, R4, 0x7fff, RZ, 0xc0, !PT ;  /* 0x00007fff04ff7812 */ /* 0x000fc8000780c0ff */
[----:B------:R-:W-:Y:S01]  /*0ce0*/  ISETP.EQ.OR P0, PT, R9, R6, !P0 ;  /* 0x000000060900720c */ /* 0x000fe20004702670 */
[----:B------:R-:W-:-:S12]  /*0cf0*/  IMAD.MOV.U32 R6, RZ, RZ, R7 ;  /* 0x000000ffff067224 */ /* 0x000fd800078e0007 */
[----:B------:R-:W-:Y:S05]  /*0d00*/  @P0 BRA `(.L_x_21166) ;  /* 0x0000005000000947 */ /* 0x000fea0003800000 */
[----:B------:R-:W-:-:S04]  /*0d10*/  IADD3 R4, R4, -0x1, RZ ;  /* 0xffffffff04047810 */ /* 0x000fc80007ffe0ff */
[----:B------:R-:W-:Y:S01]  /*0d20*/  PRMT R6, R4, 0x7610, R6 ;  /* 0x0000761004067816 */ /* 0x000fe20000000006 */
[----:B------:R-:W-:Y:S05]  /*0d30*/  BRA `(.L_x_21166) ;  /* 0x0000002000007947 */ /* 0x000fea0003800000 */
.L_x_21167:
[----:B------:R-:W-:-:S05]  /*0d40*/  FADD.FTZ R6, R9, R6 ;  /* 0x0000000609067221 */ /* 0x000fca0000010000 */
[----:B------:R-:W-:Y:S02]  /*0d50*/  F2FP.PACK_AB R6, RZ, R6 ;  /* 0x00000006ff06723e */ /* 0x000fe400000000ff */
.L_x_21166:
[----:B------:R-:W-:Y:S05]  /*0d60*/  BSYNC B1 ;  /* 0x0000000000017941 */ /* 0x000fea0003800000 */
.L_x_21165:
        /* <DEDUP_REMOVED lines=18> */
.L_x_21168:
[----:B------:R-:W-:-:S05]  /*0e90*/  FADD.FTZ R4, R9, R4 ;  /* 0x0000000409047221 */ /* 0x000fca0000010000 */
[----:B------:R-:W-:-:S04]  /*0ea0*/  F2FP.PACK_AB R4, RZ, R4 ;  /* 0x00000004ff04723e */ /* 0x000fc800000000ff */
[----:B------:R-:W-:Y:S02]  /*0eb0*/  PRMT R15, R4, 0x7610, R15 ;  /* 0x00007610040f7816 */ /* 0x000fe4000000000f */
.L_x_21157:
[----:B------:R-:W-:Y:S05]  /*0ec0*/  BSYNC B0 ;  /* 0x0000000000007941 */ /* 0x000fea0003800000 */
.L_x_21146:
[--C-:B-----5:R-:W-:Y:S01]  /*0ed0*/  IMAD.MOV.U32 R3, RZ, RZ, R5.reuse ;  /* 0x000000ffff037224 */ /* 0x120fe200078e0005 */
[----:B------:R-:W-:Y:S01]  /*0ee0*/  BSSY B0, `(.L_x_21169) ;  /* 0x0000012000007945 */ /* 0x000fe20003800000 */
[----:B------:R-:W-:Y:S02]  /*0ef0*/  @!P2 IMAD R4, R0, 0x200, R5 ;  /* 0x000002000004a824 */ /* 0x000fe400078e0205 */
[----:B------:R-:W-:Y:S02]  /*0f00*/  @!P2 IMAD.MOV.U32 R5, RZ, RZ, 0x2 ;  /* 0x00000002ff05a424 */ /* 0x000fe400078e00ff */
[----:B------:R-:W-:Y:S02]  /*0f10*/  @!P2 IMAD.MOV.U32 R3, RZ, RZ, R13 ;  /* 0x000000ffff03a224 */ /* 0x000fe400078e000d */
[----:B------:R-:W-:-:S03]  /*0f20*/  @!P2 IMAD.WIDE.U32 R4, R4, R5, c[0x0][0x168] ;  /* 0x00005a000404a625 */ /* 0x000fc600078e0005 */
[----:B------:R-:W-:Y:S02]  /*0f30*/  ISETP.GE.AND P0, PT, R3, R2, PT ;  /* 0x000000020300720c */ /* 0x000fe40003f06270 */
[----:B------:R0:W-:Y:S11]  /*0f40*/  @!P2 STG.E.U16 [R4.64], R10 ;  /* 0x0000000a0400a986 */ /* 0x0001f6000c101504 */
        /* <DEDUP_REMOVED lines=11> */
.L_x_21170:
[----:B------:R-:W-:Y:S05]  /*1000*/  BSYNC B0 ;  /* 0x0000000000007941 */ /* 0x000fea0003800000 */
.L_x_21169:
[----:B------:R-:W-:-:S13]  /*1010*/  ISETP.GE.AND P0, PT, R3, R2, PT ;  /* 0x000000020300720c */ /* 0x000fda0003f06270 */
[----:B------:R-:W-:Y:S05]  /*1020*/  @P0 EXIT ;  /* 0x000000000000094d */ /* 0x000fea0003800000 */
[----:B------:R-:W-:Y:S02]  /*1030*/  IMAD R3, R0, 0x200, R3 ;  /* 0x0000020000037824 */ /* 0x000fe400078e0203 */
[----:B------:R-:W-:-:S04]  /*1040*/  IMAD.MOV.U32 R2, RZ, RZ, 0x2 ;  /* 0x00000002ff027424 */ /* 0x000fc800078e00ff */
[----:B------:R-:W-:-:S05]  /*1050*/  IMAD.WIDE.U32 R2, R3, R2, c[0x0][0x168] ;  /* 0x00005a0003027625 */ /* 0x000fca00078e0002 */
[----:B------:R-:W-:Y:S01]  /*1060*/  STG.E.U16 [R2.64], R15 ;  /* 0x0000000f02007986 */ /* 0x000fe2000c101504 */
[----:B------:R-:W-:Y:S05]  /*1070*/  EXIT ;  /* 0x000000000000794d */ /* 0x000fea0003800000 */
.L_x_21171:
        /* <DEDUP_REMOVED lines=16> */
.L_x_30046:


//--------------------- .text._ZN2at6native29vectorized_elementwise_kernelILi2ENS0_13BUnaryFunctorIN3c104HalfES4_S4_ZZZNS0_21nextafter_kernel_cudaERNS_18TensorIteratorBaseEENKUlvE_clEvENKUlvE2_clEvEUlS4_S4_E_EESt5arrayIPcLm2EEEEviT0_T1_ --------------------------
	.section	.text._ZN2at6native29vectorized_elementwise_kernelILi2ENS0_13BUnaryFunctorIN3c104HalfES4_S4_ZZZNS0_21nextafter_kernel_cudaERNS_18TensorIteratorBaseEENKUlvE_clEvENKUlvE2_clEvEUlS4_S4_E_EESt5arrayIPcLm2EEEEviT0_T1_,"ax",@progbits
	.sectioninfo	@"SHI_REGISTERS=32"
	.align	128
        .global         _ZN2at6native29vectorized_elementwise_kernelILi2ENS0_13BUnaryFunctorIN3c104HalfES4_S4_ZZZNS0_21nextafter_kernel_cudaERNS_18TensorIteratorBaseEENKUlvE_clEvENKUlvE2_clEvEUlS4_S4_E_EESt5arrayIPcLm2EEEEviT0_T1_
        .type           _ZN2at6native29vectorized_elementwise_kernelILi2ENS0_13BUnaryFunctorIN3c104HalfES4_S4_ZZZNS0_21nextafter_kernel_cudaERNS_18TensorIteratorBaseEENKUlvE_clEvENKUlvE2_clEvEUlS4_S4_E_EESt5arrayIPcLm2EEEEviT0_T1_,@function
        .size           _ZN2at6native29vectorized_elementwise_kernelILi2ENS0_13BUnaryFunctorIN3c104HalfES4_S4_ZZZNS0_21nextafter_kernel_cudaERNS_18TensorIteratorBaseEENKUlvE_clEvENKUlvE2_clEvEUlS4_S4_E_EESt5arrayIPcLm2EEEEviT0_T1_,(.L_x_30047 - _ZN2at6native29vectorized_elementwise_kernelILi2ENS0_13BUnaryFunctorIN3c104HalfES4_S4_ZZZNS0_21nextafter_kernel_cudaERNS_18TensorIteratorBaseEENKUlvE_clEvENKUlvE2_clEvEUlS4_S4_E_EESt5arrayIPcLm2EEEEviT0_T1_)
        .other          _ZN2at6native29vectorized_elementwise_kernelILi2ENS0_13BUnaryFunctorIN3c104HalfES4_S4_ZZZNS0_21nextafter_kernel_cudaERNS_18TensorIteratorBaseEENKUlvE_clEvENKUlvE2_clEvEUlS4_S4_E_EESt5arrayIPcLm2EEEEviT0_T1_,@"STO_CUDA_ENTRY STV_DEFAULT"
_ZN2at6native29vectorized_elementwise_kernelILi2ENS0_13BUnaryFunctorIN3c104HalfES4_S4_ZZZNS0_21nextafter_kernel_cudaERNS_18TensorIteratorBaseEENKUlvE_clEvENKUlvE2_clEvEUlS4_S4_E_EESt5arrayIPcLm2EEEEviT0_T1_:
.text._ZN2at6native29vectorized_elementwise_kernelILi2ENS0_13BUnaryFunctorIN3c104HalfES4_S4_ZZZNS0_21nextafter_kernel_cudaERNS_18TensorIteratorBaseEENKUlvE_clEvENKUlvE2_clEvEUlS4_S4_E_EESt5arrayIPcLm2EEEEviT0_T1_:
        /* <DEDUP_REMOVED lines=14> */
[----:B------:R-:W4:Y:S04]  /*00e0*/  LDG.E R9, [R22.64+0x400] ;  /* 0x0004000416097981 */ /* 0x000f28000c1e1900 */
[----:B------:R-:W5:Y:S01]  /*00f0*/  LDG.E R7, [R22.64+0x600] ;  /* 0x0006000416077981 */ /* 0x000f62000c1e1900 */
[----:B------:R-:W-:Y:S01]  /*0100*/  LOP3.LUT P0, R6, R0, 0x7fff, RZ, 0xc0, !PT ;  /* 0x00007fff00067812 */ /* 0x000fe2000780c0ff */
[----:B------:R-:W-:Y:S01]  /*0110*/  BSSY B0, `(.L_x_21173) ;  /* 0x000014a000007945 */ /* 0x000fe20003800000 */
[----:B--2---:R-:W-:Y:S01]  /*0120*/  HADD2.F32 R3, -RZ, R21.H0_H0 ;  /* 0x20000015ff037230 */ /* 0x004fe20000004100 */
[----:B------:R-:W-:-:S02]  /*0130*/  PRMT R13, R21, 0x7632, R13 ;  /* 0x00007632150d7816 */ /* 0x000fc4000000000d */
[----:B---3--:R-:W-:Y:S02]  /*0140*/  PRMT R19, R17, 0x7632, R19 ;  /* 0x0000763211137816 */ /* 0x008fe40000000013 */
[----:B----4-:R-:W-:Y:S02]  /*0150*/  PRMT R11, R9, 0x7632, R11 ;  /* 0x00007632090b7816 */ /* 0x010fe4000000000b */
[----:B-----5:R-:W-:-:S04]  /*0160*/  PRMT R5, R7, 0x7632, R5 ;  /* 0x0000763207057816 */ /* 0x020fc80000000005 */
[----:B------:R-:W-:Y:S05]  /*0170*/  @!P0 BRA `(.L_x_21174) ;  /* 0x00000be000008947 */ /* 0x000fea0003800000 */
[----:B------:R-:W-:Y:S01]  /*0180*/  HADD2.F32 R8, -RZ, R0.H0_H0 ;  /* 0x20000000ff087230 */ /* 0x000fe20000004100 */
[----:B------:R-:W-:Y:S01]  /*0190*/  FSETP.NEU.FTZ.AND P1, PT, R3, R3, PT ;  /* 0x000000030300720b */ /* 0x000fe20003f3d000 */
[----:B------:R-:W-:Y:S01]  /*01a0*/  BSSY B1, `(.L_x_21175) ;  /* 0x0000017000017945 */ /* 0x000fe20003800000 */
[----:B------:R-:W-:Y:S02]  /*01b0*/  LOP3.LUT R10, R0, 0x8000, RZ, 0xc0, !PT ;  /* 0x00008000000a7812 */ /* 0x000fe400078ec0ff */
[----:B------:R-:W-:Y:S02]  /*01c0*/  FSETP.NEU.FTZ.AND P0, PT, R8, R8, PT ;  /* 0x000000080800720b */ /* 0x000fe40003f1d000 */
[----:B------:R-:W-:Y:S02]  /*01d0*/  LOP3.LUT R10, R10, 0x1, RZ, 0xfc, !PT ;  /* 0x000000010a0a7812 */ /* 0x000fe400078efcff */
        /* <DEDUP_REMOVED lines=17> */
.L_x_21176:
[----:B------:R-:W-:-:S05]  /*02f0*/  FADD.FTZ R3, R3, R8 ;  /* 0x0000000803037221 */ /* 0x000fca0000010000 */
[----:B------:R-:W-:Y:S02]  /*0300*/  F2FP.PACK_AB R3, RZ, R3 ;  /* 0x00000003ff03723e */ /* 0x000fe400000000ff */
.L_x_21177:
[----:B------:R-:W-:Y:S05]  /*0310*/  BSYNC B1 ;  /* 0x0000000000017941 */ /* 0x000fea0003800000 */
.L_x_21175:
[----:B------:R-:W-:Y:S01]  /*0320*/  HADD2.F32 R23, -RZ, R21.H1_H1 ;  /* 0x30000015ff177230 */ /* 0x000fe20000004100 */
[----:B------:R-:W-:Y:S04]  /*0330*/  BSSY B1, `(.L_x_21178) ;  /* 0x0000016000017945 */ /* 0x000fe80003800000 */
        /* <DEDUP_REMOVED lines=18> */
.L_x_21179:
[----:B------:R-:W-:-:S05]  /*0460*/  FADD.FTZ R23, R8, R23 ;  /* 0x0000001708177221 */ /* 0x000fca0000010000 */
[----:B------:R-:W-:-:S04]  /*0470*/  F2FP.PACK_AB R23, RZ, R23 ;  /* 0x00000017ff17723e */ /* 0x000fc800000000ff */
[----:B------:R-:W-:Y:S02]  /*0480*/  PRMT R12, R23, 0x7610, R12 ;  /* 0x00007610170c7816 */ /* 0x000fe4000000000c */
.L_x_21180:
[----:B------:R-:W-:Y:S05]  /*0490*/  BSYNC B1 ;  /* 0x0000000000017941 */ /* 0x000fea0003800000 */
.L_x_21178:
[----:B------:R-:W-:Y:S01]  /*04a0*/  HADD2.F32 R13, -RZ, R17.H0_H0 ;  /* 0x20000011ff0d7230 */ /* 0x000fe20000004100 */
        /* <DEDUP_REMOVED lines=19> */
.L_x_21182:
[----:B------:R-:W-:-:S05]  /*05e0*/  FADD.FTZ R13, R8, R13 ;  /* 0x0000000d080d7221 */ /* 0x000fca0000010000 */
[----:B------:R-:W-:Y:S02]  /*05f0*/  F2FP.PACK_AB R13, RZ, R13 ;  /* 0x0000000dff0d723e */ /* 0x000fe400000000ff */
.L_x_21183:
[----:B------:R-:W-:Y:S05]  /*0600*/  BSYNC B1 ;  /* 0x0000000000017941 */ /* 0x000fea0003800000 */
.L_x_21181:
        /* <DEDUP_REMOVED lines=20> */
.L_x_21185:
[----:B------:R-:W-:-:S05]  /*0750*/  FADD.FTZ R21, R8, R21 ;  /* 0x0000001508157221 */ /* 0x000fca0000010000 */
[----:B------:R-:W-:-:S04]  /*0760*/  F2FP.PACK_AB R21, RZ, R21 ;  /* 0x00000015ff15723e */ /* 0x000fc800000000ff */
[----:B------:R-:W-:Y:S02]  /*0770*/  PRMT R14, R21, 0x7610, R14 ;  /* 0x00007610150e7816 */ /* 0x000fe4000000000e */
.L_x_21186:
[----:B------:R-:W-:Y:S05]  /*0780*/  BSYNC B1 ;  /* 0x0000000000017941 */ /* 0x000fea0003800000 */
.L_x_21184:
        /* <DEDUP_REMOVED lines=20> */
.L_x_21188:
[----:B------:R-:W-:-:S05]  /*08d0*/  FADD.FTZ R17, R8, R17 ;  /* 0x0000001108117221 */ /* 0x000fca0000010000 */
[----:B------:R-:W-:-:S04]  /*08e0*/  F2FP.PACK_AB R17, RZ, R17 ;  /* 0x00000011ff11723e */ /* 0x000fc800000000ff */
[----:B------:R-:W-:Y:S02]  /*08f0*/  PRMT R16, R17, 0x7610, R16 ;  /* 0x0000761011107816 */ /* 0x000fe40000000010 */
.L_x_21189:
[----:B------:R-:W-:Y:S05]  /*0900*/  BSYNC B1 ;  /* 0x0000000000017941 */ /* 0x000fea0003800000 */
.L_x_21187:
        /* <DEDUP_REMOVED lines=20> */
.L_x_21191:
[----:B------:R-:W-:-:S05]  /*0a50*/  FADD.FTZ R17, R8, R17 ;  /* 0x0000001108117221 */ /* 0x000fca0000010000 */
[----:B------:R-:W-:-:S04]  /*0a60*/  F2FP.PACK_AB R17, RZ, R17 ;  /* 0x00000011ff11723e */ /* 0x000fc800000000ff */
[----:B------:R-:W-:Y:S02]  /*0a70*/  PRMT R9, R17, 0x7610, R9 ;  /* 0x0000761011097816 */ /* 0x000fe40000000009 */
.L_x_21192:
[----:B------:R-:W-:Y:S05]  /*0a80*/  BSYNC B1 ;  /* 0x0000000000017941 */ /* 0x000fea0003800000 */
.L_x_21190:
        /* <DEDUP_REMOVED lines=20> */
.L_x_21194:
[----:B------:R-:W-:-:S05]  /*0bd0*/  FADD.FTZ R11, R8, R11 ;  /* 0x0000000b080b7221 */ /* 0x000fca0000010000 */
[----:B------:R-:W-:Y:S02]  /*0be0*/  F2FP.PACK_AB R11, RZ, R11 ;  /* 0x0000000bff0b723e */ /* 0x000fe400000000ff */
.L_x_21195:
[----:B------:R-:W-:Y:S05]  /*0bf0*/  BSYNC B1 ;  /* 0x0000000000017941 */ /* 0x000fea0003800000 */
.L_x_21193:
[----:B------:R-:W-:-:S05]  /*0c00*/  HADD2.F32 R17, -RZ, R7.H1_H1 ;  /* 0x30000007ff117230 */ /* 0x000fca0000004100 */
        /* <DEDUP_REMOVED lines=18> */
.L_x_21196:
[----:B------:R-:W-:-:S05]  /*0d30*/  FADD.FTZ R8, R8, R17 ;  /* 0x0000001108087221 */ /* 0x000fca0000010000 */
[----:B------:R-:W-:Y:S01]  /*0d40*/  F2FP.PACK_AB R8, RZ, R8 ;  /* 0x00000008ff08723e */ /* 0x000fe200000000ff */
[----:B------:R-:W-:Y:S05]  /*0d50*/  BRA `(.L_x_21197) ;  /* 0x0000085000007947 */ /* 0x000fea0003800000 */
.L_x_21174:
[----:B------:R-:W-:Y:S01]  /*0d60*/  HADD2.F32 R6, -RZ, R0.H0_H0 ;  /* 0x20000000ff067230 */ /* 0x000fe20000004100 */
[----:B------:R-:W-:Y:S01]  /*0d70*/  FSETP.NEU.FTZ.AND P1, PT, R3, R3, PT ;  /* 0x000000030300720b */ /* 0x000fe20003f3d000 */
[----:B------:R-:W-:Y:S03]  /*0d80*/  BSSY B1, `(.L_x_21198) ;  /* 0x000000e000017945 */ /* 0x000fe60003800000 */
        /* <DEDUP_REMOVED lines=9> */
[----:B------:R-:W-:Y:S01]  /*0e20*/  IADD3 R3, R21, -0x1, RZ ;  /* 0xffffffff15037810 */ /* 0x000fe20007ffe0ff */
[----:B------:R-:W-:Y:S05]  /*0e30*/  BRA `(.L_x_21200) ;  /* 0x0000002000007947 */ /* 0x000fea0003800000 */
.L_x_21199:
[----:B------:R-:W-:-:S05]  /*0e40*/  FADD.FTZ R3, R3, R6 ;  /* 0x0000000603037221 */ /* 0x000fca0000010000 */
[----:B------:R-:W-:Y:S02]  /*0e50*/  F2FP.PACK_AB R3, RZ, R3 ;  /* 0x00000003ff03723e */ /* 0x000fe400000000ff */
.L_x_21200:
[----:B------:R-:W-:Y:S05]  /*0e60*/  BSYNC B1 ;  /* 0x0000000000017941 */ /* 0x000fea0003800000 */
.L_x_21198:
[----:B------:R-:W-:Y:S01]  /*0e70*/  HADD2.F32 R23, -RZ, R21.H1_H1 ;  /* 0x30000015ff177230 */ /* 0x000fe20000004100 */
[----:B------:R-:W-:Y:S04]  /*0e80*/  BSSY B1, `(.L_x_21201) ;  /* 0x000000f000017945 */ /* 0x000fe80003800000 */
[----:B------:R-:W-:-:S04]  /*0e90*/  FSETP.NEU.FTZ.AND P1, PT, R23, R23, PT ;  /* 0x000000171700720b */ /* 0x000fc80003f3d000 */
[----:B------:R-:W-:-:S13]  /*0ea0*/  PLOP3.LUT P1, PT, P1, P0, PT, 0xa8, 0x0 ;  /* 0x000000000000781c */ /* 0x000fda0000f21570 */
[----:B------:R-:W-:Y:S05]  /*0eb0*/  @P1 BRA `(.L_x_21202) ;  /* 0x0000008000001947 */ /* 0x000fea0003800000 */
[----:B------:R-:W-:Y:S01]  /*0ec0*/  PRMT R21, R21, 0xbb32, RZ ;  /* 0x0000bb3215157816 */ /* 0x000fe200000000ff */
[----:B------:R-:W-:Y:S01]  /*0ed0*/  IMAD.MOV.U32 R12, RZ, RZ, R0 ;  /* 0x000000ffff0c7224 */ /* 0x000fe200078e0000 */
[----:B------:R-:W-:Y:S02]  /*0ee0*/  PRMT R8, R0, 0x9910, RZ ;  /* 0x0000991000087816 */ /* 0x000fe400000000ff */
[----:B------:R-:W-:-:S04]  /*0ef0*/  LOP3.LUT P1, RZ, R13, 0x7fff, RZ, 0xc0, !PT ;  /* 0x00007fff0dff7812 */ /* 0x000fc8000782c0ff */
[----:B------:R-:W-:-:S13]  /*0f00*/  ISETP.EQ.OR P1, PT, R21, R8, !P1 ;  /* 0x000000081500720c */ /* 0x000fda0004f22670 */
[----:B------:R-:W-:Y:S05]  /*0f10*/  @P1 BRA `(.L_x_21203) ;  /* 0x0000005000001947 */ /* 0x000fea0003800000 */
[----:B------:R-:W-:Y:S01]  /*0f20*/  IADD3 R12, R13, -0x1, RZ ;  /* 0xffffffff0d0c7810 */ /* 0x000fe20007ffe0ff */
[----:B------:R-:W-:Y:S05]  /*0f30*/  BRA `(.L_x_21203) ;  /* 0x0000003000007947 */ /* 0x000fea0003800000 */
.L_x_21202:
[----:B------:R-:W-:-:S05]  /*0f40*/  FADD.FTZ R23, R6, R23 ;  /* 0x0000001706177221 */ /* 0x000fca0000010000 */
[----:B------:R-:W-:-:S04]  /*0f50*/  F2FP.PACK_AB R23, RZ, R23 ;  /* 0x00000017ff17723e */ /* 0x000fc800000000ff */
[----:B------:R-:W-:Y:S02]  /*0f60*/  PRMT R12, R23, 0x7610, R12 ;  /* 0x00007610170c7816 */ /* 0x000fe4000000000c */
.L_x_21203:
[----:B------:R-:W-:Y:S05]  /*0f70*/  BSYNC B1 ;  /* 0x0000000000017941 */ /* 0x000fea0003800000 */
.L_x_21201:
[----:B------:R-:W-:Y:S01]  /*0f80*/  HADD2.F32 R13, -RZ, R17.H0_H0 ;  /* 0x20000011ff0d7230 */ /* 0x000fe20000004100 */
[----:B------:R-:W-:Y:S04]  /*0f90*/  BSSY B1, `(.L_x_21204) ;  /* 0x000000e000017945 */ /* 0x000fe80003800000 */
        /* <DEDUP_REMOVED lines=11> */
.L_x_21205:
[----:B------:R-:W-:-:S05]  /*1050*/  FADD.FTZ R13, R6, R13 ;  /* 0x0000000d060d7221 */ /* 0x000fca0000010000 */
[----:B------:R-:W-:Y:S02]  /*1060*/  F2FP.PACK_AB R13, RZ, R13 ;  /* 0x0000000dff0d723e */ /* 0x000fe400000000ff */
.L_x_21206:
[----:B------:R-:W-:Y:S05]  /*1070*/  BSYNC B1 ;  /* 0x0000000000017941 */ /* 0x000fea0003800000 */
.L_x_21204:
        /* <DEDUP_REMOVED lines=13> */
.L_x_21208:
[----:B------:R-:W-:-:S05]  /*1150*/  FADD.FTZ R21, R6, R21 ;  /* 0x0000001506157221 */ /* 0x000fca0000010000 */
[----:B------:R-:W-:-:S04]  /*1160*/  F2FP.PACK_AB R21, RZ, R21 ;  /* 0x00000015ff15723e */ /* 0x000fc800000000ff */
[----:B------:R-:W-:Y:S02]  /*1170*/  PRMT R14, R21, 0x7610, R14 ;  /* 0x00007610150e7816 */ /* 0x000fe4000000000e */
.L_x_21209:
[----:B------:R-:W-:Y:S05]  /*1180*/  BSYNC B1 ;  /* 0x0000000000017941 */ /* 0x000fea0003800000 */
.L_x_21207:
[----:B------:R-:W-:Y:S01]  /*1190*/  HADD2.F32 R17, -RZ, R9.H0_H0 ;  /* 0x20000009ff117230 */ /* 0x000fe20000004100 */
[----:B------:R-:W-:Y:S04]  /*11a0*/  BSSY B1, `(.L_x_21210) ;  /* 0x000000f000017945 */ /* 0x000fe80003800000 */
        /* <DEDUP_REMOVED lines=11> */
.L_x_21211:
[----:B------:R-:W-:-:S05]  /*1260*/  FADD.FTZ R17, R6, R17 ;  /* 0x0000001106117221 */ /* 0x000fca0000010000 */
[----:B------:R-:W-:-:S04]  /*1270*/  F2FP.PACK_AB R17, RZ, R17 ;  /* 0x00000011ff11723e */ /* 0x000fc800000000ff */
[----:B------:R-:W-:Y:S02]  /*1280*/  PRMT R16, R17, 0x7610, R16 ;  /* 0x0000761011107816 */ /* 0x000fe40000000010 */
.L_x_21212:
[----:B------:R-:W-:Y:S05]  /*1290*/  BSYNC B1 ;  /* 0x0000000000017941 */ /* 0x000fea0003800000 */
.L_x_21210:
[----:B------:R-:W-:Y:S01]  /*12a0*/  HADD2.F32 R17, -RZ, R9.H1_H1 ;  /* 0x30000009ff117230 */ /* 0x000fe20000004100 */
[----:B------:R-:W-:Y:S04]  /*12b0*/  BSSY B1, `(.L_x_21213) ;  /* 0x000000f000017945 */ /* 0x000fe80003800000 */
[----:B------:R-:W-:-:S04]  /*12c0*/  FSETP.NEU.FTZ.AND P1, PT, R17, R17, PT ;  /* 0x000000111100720b */ /* 0x000fc80003f3d000 */
[----:B------:R-:W-:-:S13]  /*12d0*/  PLOP3.LUT P1, PT, P1, P0, PT, 0xa8, 0x0 ;  /* 0x000000000000781c */ /* 0x000fda0000f21570 */
[----:B------:R-:W-:Y:S05]  /*12e0*/  @P1 BRA `(.L_x_21214) ;  /* 0x0000008000001947 */ /* 0x000fea0003800000 */
[----:B------:R-:W-:Y:S02]  /*12f0*/  PRMT R9, R9, 0xbb32, RZ ;  /* 0x0000bb3209097816 */ /* 0x000fe400000000ff */
[----:B------:R-:W-:Y:S02]  /*1300*/  PRMT R8, R0, 0x9910, RZ ;  /* 0x0000991000087816 */ /* 0x000fe400000000ff */
[----:B------:R-:W-:-:S04]  /*1310*/  LOP3.LUT P1, RZ, R11, 0x7fff, RZ, 0xc0, !PT ;  /* 0x00007fff0bff7812 */ /* 0x000fc8000782c0ff */
[----:B------:R-:W-:Y:S01]  /*1320*/  ISETP.EQ.OR P1, PT, R9, R8, !P1 ;  /* 0x000000080900720c */ /* 0x000fe20004f22670 */
[----:B------:R-:W-:-:S12]  /*1330*/  IMAD.MOV.U32 R9, RZ, RZ, R0 ;  /* 0x000000ffff097224 */ /* 0x000fd800078e0000 */
[----:B------:R-:W-:Y:S05]  /*1340*/  @P1 BRA `(.L_x_21215) ;  /* 0x0000005000001947 */ /* 0x000fea0003800000 */
[----:B------:R-:W-:Y:S01]  /*1350*/  IADD3 R9, R11, -0x1, RZ ;  /* 0xffffffff0b097810 */ /* 0x000fe20007ffe0ff */
[----:B------:R-:W-:Y:S05]  /*1360*/  BRA `(.L_x_21215) ;  /* 0x0000003000007947 */ /* 0x000fea0003800000 */
.L_x_21214:
[----:B------:R-:W-:-:S05]  /*1370*/  FADD.FTZ R17, R6, R17 ;  /* 0x0000001106117221 */ /* 0x000fca0000010000 */
[----:B------:R-:W-:-:S04]  /*1380*/  F2FP.PACK_AB R17, RZ, R17 ;  /* 0x00000011ff11723e */ /* 0x000fc800000000ff */
[----:B------:R-:W-:Y:S02]  /*1390*/  PRMT R9, R17, 0x7610, R9 ;  /* 0x0000761011097816 */ /* 0x000fe40000000009 */
.L_x_21215:
[----:B------:R-:W-:Y:S05]  /*13a0*/  BSYNC B1 ;  /* 0x0000000000017941 */ /* 0x000fea0003800000 */
.L_x_21213:
        /* <DEDUP_REMOVED lines=13> */
.L_x_21217:
[----:B------:R-:W-:-:S05]  /*1480*/  FADD.FTZ R11, R6, R11 ;  /* 0x0000000b060b7221 */ /* 0x000fca0000010000 */
[----:B------:R-:W-:Y:S02]  /*1490*/  F2FP.PACK_AB R11, RZ, R11 ;  /* 0x0000000bff0b723e */ /* 0x000fe400000000ff */
.L_x_21218:
[----:B------:R-:W-:Y:S05]  /*14a0*/  BSYNC B1 ;  /* 0x0000000000017941 */ /* 0x000fea0003800000 */
.L_x_21216:
[----:B------:R-:W-:-:S05]  /*14b0*/  HADD2.F32 R17, -RZ, R7.H1_H1 ;  /* 0x30000007ff117230 */ /* 0x000fca0000004100 */
        /* <DEDUP_REMOVED lines=9> */
[----:B------:R-:W-:-:S04]  /*1550*/  IADD3 R5, R5, -0x1, RZ ;  /* 0xffffffff05057810 */ /* 0x000fc80007ffe0ff */
[----:B------:R-:W-:Y:S01]  /*1560*/  PRMT R8, R5, 0x7610, R8 ;  /* 0x0000761005087816 */ /* 0x000fe20000000008 */
[----:B------:R-:W-:Y:S05]  /*1570*/  BRA `(.L_x_21197) ;  /* 0x0000003000007947 */ /* 0x000fea0003800000 */
.L_x_21219:
[----:B------:R-:W-:-:S05]  /*1580*/  FADD.FTZ R6, R6, R17 ;  /* 0x0000001106067221 */ /* 0x000fca0000010000 */
[----:B------:R-:W-:-:S04]  /*1590*/  F2FP.PACK_AB R6, RZ, R6 ;  /* 0x00000006ff06723e */ /* 0x000fc800000000ff */
[----:B------:R-:W-:Y:S02]  /*15a0*/  PRMT R8, R6, 0x7610, R8 ;  /* 0x0000761006087816 */ /* 0x000fe40000000008 */
.L_x_21197:
[----:B------:R-:W-:Y:S05]  /*15b0*/  BSYNC B0 ;  /* 0x0000000000007941 */ /* 0x000fea0003800000 */
.L_x_21173:
        /* <DEDUP_REMOVED lines=11> */
.L_x_21172:
[----:B-1----:R-:W0:Y:S01]  /*1670*/  S2R R12, SR_TID.X ;  /* 0x00000000000c7919 */ /* 0x002e220000002100 */
[----:B------:R-:W-:-:S02]  /*1680*/  PRMT R21, RZ, 0x7610, R21 ;  /* 0x00007610ff157816 */ /* 0x000fc40000000015 */
[----:B------:R-:W-:Y:S02]  /*1690*/  PRMT R19, RZ, 0x7610, R19 ;  /* 0x00007610ff137816 */ /* 0x000fe40000000013 */
[----:B------:R-:W-:Y:S02]  /*16a0*/  PRMT R17, RZ, 0x7610, R17 ;  /* 0x00007610ff117816 */ /* 0x000fe40000000011 */
[----:B0-----:R-:W-:Y:S01]  /*16b0*/  ISETP.GE.AND P1, PT, R12, R13, PT ;  /* 0x0000000d0c00720c */ /* 0x001fe20003f26270 */
[----:B------:R-:W-:-:S12]  /*16c0*/  IMAD.MOV.U32 R16, RZ, RZ, R12 ;  /* 0x000000ffff107224 */ /* 0x000fd800078e000c */
[----:B------:R-:W-:Y:S01]  /*16d0*/  @!P1 IADD3 R16, R12, 0x80, RZ ;  /* 0x000000800c109810 */ /* 0x000fe20007ffe0ff */
[----:B------:R-:W-:Y:S02]  /*16e0*/  @!P1 IMAD.IADD R4, R15, 0x1, R12 ;  /* 0x000000010f049824 */ /* 0x000fe400078e020c */
[----:B------:R-:W-:Y:S01]  /*16f0*/  @!P1 IMAD.MOV.U32 R5, RZ, RZ, 0x2 ;  /* 0x00000002ff059424 */ /* 0x000fe200078e00ff */
[----:B------:R-:W-:-:S03]  /*1700*/  ISETP.GE.AND P6, PT, R16, R13, PT ;  /* 0x0000000d1000720c */ /* 0x000fc60003fc6270 */
[----:B------:R-:W-:Y:S01]  /*1710*/  @!P1 IMAD.WIDE.U32 R4, R4, R5, c[0x0][0x170] ;  /* 0x00005c0004049625 */ /* 0x000fe200078e0005 */
[----:B------:R-:W-:Y:S02]  /*1720*/  PRMT R14, RZ, 0x7610, R14 ;  /* 0x00007610ff0e7816 */ /* 0x000fe4000000000e */
[----:B------:R-:W-:Y:S02]  /*1730*/  PRMT R29, RZ, 0x7610, R29 ;  /* 0x00007610ff1d7816 */ /* 0x000fe4000000001d */
[----:B------:R0:W5:Y:S05]  /*1740*/  @!P1 LDG.E.U16 R19, [R4.64] ;  /* 0x0000000404139981 */ /* 0x00016a000c1e1500 */
[----:B------:R-:W-:Y:S01]  /*1750*/  @!P6 IMAD.IADD R2, R15, 0x1, R16 ;  /* 0x000000010f02e824 */ /* 0x000fe200078e0210 */
[----:B------:R-:W-:Y:S01]  /*1760*/  @!P6 IADD3 R16, R16, 0x80, RZ ;  /* 0x000000801010e810 */ /* 0x000fe20007ffe0ff */
[----:B------:R-:W-:-:S03]  /*1770*/  @!P6 IMAD.MOV.U32 R3, RZ, RZ, 0x2 ;  /* 0x00000002ff03e424 */ /* 0x000fc600078e00ff */
[----:B------:R-:W-:Y:S01]  /*1780*/  ISETP.GE.AND P5, PT, R16, R13, PT ;  /* 0x0000000d1000720c */ /* 0x000fe20003fa6270 */
[----:B------:R-:W-:-:S05]  /*1790*/  @!P6 IMAD.WIDE.U32 R2, R2, R3, c[0x0][0x170] ;  /* 0x00005c000202e625 */ /* 0x000fca00078e0003 */
[----:B------:R1:W5:Y:S07]  /*17a0*/  @!P6 LDG.E.U16 R21, [R2.64] ;  /* 0x000000040215e981 */ /* 0x00036e000c1e1500 */
[----:B------:R-:W-:Y:S01]  /*17b0*/  @!P5 IMAD.IADD R6, R15, 0x1, R16 ;  /* 0x000000010f06d824 */ /* 0x000fe200078e0210 */
[----:B------:R-:W-:Y:S01]  /*17c0*/  @!P5 IADD3 R16, R16, 0x80, RZ ;  /* 0x000000801010d810 */ /* 0x000fe20007ffe0ff */
[----:B------:R-:W-:-:S03]  /*17d0*/  @!P5 IMAD.MOV.U32 R7, RZ, RZ, 0x2 ;  /* 0x00000002ff07d424 */ /* 0x000fc600078e00ff */
[----:B------:R-:W-:Y:S01]  /*17e0*/  ISETP.GE.AND P4, PT, R16, R13, PT ;  /* 0x0000000d1000720c */ /* 0x000fe20003f86270 */
        /* <DEDUP_REMOVED lines=18> */
[----:B------:R-:W-:Y:S02]  /*1910*/  @!P2 IMAD.MOV.U32 R24, RZ, RZ, 0x2 ;  /* 0x00000002ff18a424 */ /* 0x000fe400078e00ff */
[----:B-1----:R-:W-:-:S06]  /*1920*/  @!P4 IMAD.WIDE.U32 R2, R11, R20, c[0x0][0x170] ;  /* 0x00005c000b02c625 */ /* 0x002fcc00078e0014 */
[----:B------:R-:W-:Y:S01]  /*1930*/  @!P6 IMAD.IADD R16, R15, 0x1, R16 ;  /* 0x000000010f10e824 */ /* 0x000fe200078e0210 */
[----:B------:R1:W5:Y:S01]  /*1940*/  @!P4 LDG.E.U16 R14, [R2.64] ;  /* 0x00000004020ec981 */ /* 0x000362000c1e1500 */
[----:B------:R-:W-:Y:S02]  /*1950*/  @!P6 IMAD.MOV.U32 R18, RZ, RZ, 0x2 ;  /* 0x00000002ff12e424 */ /* 0x000fe400078e00ff */
[----:B0-----:R-:W-:-:S04]  /*1960*/  @!P3 IMAD.WIDE.U32 R4, R10, R22, c[0x0][0x170] ;  /* 0x00005c000a04b625 */ /* 0x001fc800078e0016 */
[----:B--2---:R-:W-:Y:S01]  /*1970*/  @!P2 IMAD.WIDE.U32 R6, R9, R24, c[0x0][0x170] ;  /* 0x00005c000906a625 */ /* 0x004fe200078e0018 */
[----:B------:R1:W5:Y:S03]  /*1980*/  @!P3 LDG.E.U16 R29, [R4.64] ;  /* 0x00000004041db981 */ /* 0x000366000c1e1500 */
[----:B------:R-:W-:Y:S01]  /*1990*/  @!P6 IMAD.WIDE.U32 R10, R16, R18, c[0x0][0x170] ;  /* 0x00005c00100ae625 */ /* 0x000fe200078e0012 */
[----:B------:R1:W5:Y:S04]  /*19a0*/  @!P2 LDG.E.U16 R27, [R6.64] ;  /* 0x00000004061ba981 */ /* 0x000368000c1e1500 */
[----:B------:R1:W5:Y:S01]  /*19b0*/  @!P6 LDG.E.U16 R23, [R10.64] ;  /* 0x000000040a17e981 */ /* 0x000362000c1e1500 */
[----:B------:R-:W-:Y:S01]  /*19c0*/  @!P0 IMAD.MOV.U32 R26, RZ, RZ, 0x2 ;  /* 0x00000002ff1a8424 */ /* 0x000fe200078e00ff */
[----:B------:R-:W-:-:S03]  /*19d0*/  PRMT R25, RZ, 0x7610, R25 ;  /* 0x00007610ff197816 */ /* 0x000fc60000000019 */
[----:B------:R-:W-:-:S05]  /*19e0*/  @!P0 IMAD.WIDE.U32 R8, R8, R26, c[0x0][0x170] ;  /* 0x00005c0008088625 */ /* 0x000fca00078e001a */
[----:B------:R1:W5:Y:S01]  /*19f0*/  @!P0 LDG.E.U16 R25, [R8.64] ;  /* 0x0000000408198981 */ /* 0x000362000c1e1500 */
[----:B------:R-:W-:Y:S01]  /*1a00*/  LOP3.LUT P0, R16, R0, 0x7fff, RZ, 0xc0, !PT ;  /* 0x00007fff00107812 */ /* 0x000fe2000780c0ff */
[----:B------:R-:W-:-:S12]  /*1a10*/  BSSY B0, `(.L_x_21220) ;  /* 0x000018f000007945 */ /* 0x000fd80003800000 */
[----:B------:R-:W-:Y:S05]  /*1a20*/  @!P0 BRA `(.L_x_21221) ;  /* 0x00000e4000008947 */ /* 0x000fea0003800000 */
[----:B-1----:R-:W-:Y:S01]  /*1a30*/  LOP3.LUT R6, R0, 0x8000, RZ, 0xc0, !PT ;  /* 0x0000800000067812 */ /* 0x002fe200078ec0ff */
        /* <DEDUP_REMOVED lines=24> */
.L_x_21224:
[----:B------:R-:W-:-:S05]  /*1bc0*/  FADD.FTZ R2, R2, R3 ;  /* 0x0000000302027221 */ /* 0x000fca0000010000 */
[----:B------:R-:W-:-:S04]  /*1bd0*/  F2FP.PACK_AB R2, RZ, R2 ;  /* 0x00000002ff02723e */ /* 0x000fc800000000ff */
[----:B------:R-:W-:Y:S02]  /*1be0*/  PRMT R7, R2, 0x7610, R7 ;  /* 0x0000761002077816 */ /* 0x000fe40000000007 */
.L_x_21223:
[----:B------:R-:W-:Y:S05]  /*1bf0*/  BSYNC B1 ;  /* 0x0000000000017941 */ /* 0x000fea0003800000 */
.L_x_21222:
        /* <DEDUP_REMOVED lines=25> */
.L_x_21227:
[----:B------:R-:W-:-:S05]  /*1d90*/  FADD.FTZ R2, R2, R3 ;  /* 0x0000000302027221 */ /* 0x000fca0000010000 */
[----:B------:R-:W-:-:S04]  /*1da0*/  F2FP.PACK_AB R2, RZ, R2 ;  /* 0x00000002ff02723e */ /* 0x000fc800000000ff */
[----:B------:R-:W-:Y:S02]  /*1db0*/  PRMT R9, R2, 0x7610, R9 ;  /* 0x0000761002097816 */ /* 0x000fe40000000009 */
.L_x_21226:
[----:B------:R-:W-:Y:S05]  /*1dc0*/  BSYNC B1 ;  /* 0x0000000000017941 */ /* 0x000fea0003800000 */
.L_x_21225:
        /* <DEDUP_REMOVED lines=25> */
.L_x_21230:
[----:B------:R-:W-:-:S05]  /*1f60*/  FADD.FTZ R2, R2, R3 ;  /* 0x0000000302027221 */ /* 0x000fca0000010000 */
[----:B------:R-:W-:-:S04]  /*1f70*/  F2FP.PACK_AB R2, RZ, R2 ;  /* 0x00000002ff02723e */ /* 0x000fc800000000ff */
[----:B------:R-:W-:Y:S02]  /*1f80*/  PRMT R10, R2, 0x7610, R10 ;  /* 0x00007610020a7816 */ /* 0x000fe4000000000a */
.L_x_21229:
[----:B------:R-:W-:Y:S05]  /*1f90*/  BSYNC B1 ;  /* 0x0000000000017941 */ /* 0x000fea0003800000 */
.L_x_21228:
        /* <DEDUP_REMOVED lines=25> */
.L_x_21233:
[----:B------:R-:W-:-:S05]  /*2130*/  FADD.FTZ R2, R2, R3 ;  /* 0x0000000302027221 */ /* 0x000fca0000010000 */
[----:B------:R-:W-:-:S04]  /*2140*/  F2FP.PACK_AB R2, RZ, R2 ;  /* 0x00000002ff02723e */ /* 0x000fc800000000ff */
[----:B------:R-:W-:Y:S02]  /*2150*/  PRMT R11, R2, 0x7610, R11 ;  /* 0x00007610020b7816 */ /* 0x000fe4000000000b */
.L_x_21232:
[----:B------:R-:W-:Y:S05]  /*2160*/  BSYNC B1 ;  /* 0x0000000000017941 */ /* 0x000fea0003800000 */
.L_x_21231:
        /* <DEDUP_REMOVED lines=25> */
.L_x_21236:
[----:B------:R-:W-:-:S05]  /*2300*/  FADD.FTZ R2, R2, R3 ;  /* 0x0000000302027221 */ /* 0x000fca0000010000 */
[----:B------:R-:W-:Y:S02]  /*2310*/  F2FP.PACK_AB R2, RZ, R2 ;  /* 0x00000002ff02723e */ /* 0x000fe400000000ff */
.L_x_21235:
[----:B------:R-:W-:Y:S05]  /*2320*/  BSYNC B1 ;  /* 0x0000000000017941 */ /* 0x000fea0003800000 */
.L_x_21234:
        /* <DEDUP_REMOVED lines=25> */
.L_x_21239:
[----:B------:R-:W-:-:S05]  /*24c0*/  FADD.FTZ R3, R3, R4 ;  /* 0x0000000403037221 */ /* 0x000fca0000010000 */
[----:B------:R-:W-:-:S04]  /*24d0*/  F2FP.PACK_AB R3, RZ, R3 ;  /* 0x00000003ff03723e */ /* 0x000fc800000000ff */
[----:B------:R-:W-:Y:S02]  /*24e0*/  PRMT R5, R3, 0x7610, R5 ;  /* 0x0000761003057816 */ /* 0x000fe40000000005 */
.L_x_21238:
[----:B------:R-:W-:Y:S05]  /*24f0*/  BSYNC B1 ;  /* 0x0000000000017941 */ /* 0x000fea0003800000 */
.L_x_21237:
        /* <DEDUP_REMOVED lines=25> */
.L_x_21242:
[----:B------:R-:W-:-:S05]  /*2690*/  FADD.FTZ R3, R3, R4 ;  /* 0x0000000403037221 */ /* 0x000fca0000010000 */
[----:B------:R-:W-:Y:S02]  /*26a0*/  F2FP.PACK_AB R3, RZ, R3 ;  /* 0x00000003ff03723e */ /* 0x000fe400000000ff */
.L_x_21241:
[----:B------:R-:W-:Y:S05]  /*26b0*/  BSYNC B1 ;  /* 0x0000000000017941 */ /* 0x000fea0003800000 */
.L_x_21240:
        /* <DEDUP_REMOVED lines=24> */
.L_x_21244:
[----:B------:R-:W-:-:S05]  /*2840*/  FADD.FTZ R4, R4, R17 ;  /* 0x0000001104047221 */ /* 0x000fca0000010000 */
[----:B------:R-:W-:Y:S01]  /*2850*/  F2FP.PACK_AB R4, RZ, R4 ;  /* 0x00000004ff04723e */ /* 0x000fe200000000ff */
[----:B------:R-:W-:Y:S05]  /*2860*/  BRA `(.L_x_21243) ;  /* 0x00000a9000007947 */ /* 0x000fea0003800000 */
.L_x_21221:
[----:B-1----:R-:W-:Y:S01]  /*2870*/  BSSY B1, `(.L_x_21245) ;  /* 0x0000013000017945 */ /* 0x002fe20003800000 */
        /* <DEDUP_REMOVED lines=15> */
.L_x_21247:
[----:B------:R-:W-:-:S05]  /*2970*/  FADD.FTZ R2, R2, R3 ;  /* 0x0000000302027221 */ /* 0x000fca0000010000 */
[----:B------:R-:W-:-:S04]  /*2980*/  F2FP.PACK_AB R2, RZ, R2 ;  /* 0x00000002ff02723e */ /* 0x000fc800000000ff */
[----:B------:R-:W-:Y:S02]  /*2990*/  PRMT R7, R2, 0x7610, R7 ;  /* 0x0000761002077816 */ /* 0x000fe40000000007 */
.L_x_21246:
[----:B------:R-:W-:Y:S05]  /*29a0*/  BSYNC B1 ;  /* 0x0000000000017941 */ /* 0x000fea0003800000 */
.L_x_21245:
        /* <DEDUP_REMOVED lines=18> */
.L_x_21250:
[----:B------:R-:W-:-:S05]  /*2ad0*/  FADD.FTZ R2, R2, R3 ;  /* 0x0000000302027221 */ /* 0x000fca0000010000 */
[----:B------:R-:W-:-:S04]  /*2ae0*/  F2FP.PACK_AB R2, RZ, R2 ;  /* 0x00000002ff02723e */ /* 0x000fc800000000ff */
[----:B------:R-:W-:Y:S02]  /*2af0*/  PRMT R9, R2, 0x7610, R9 ;  /* 0x0000761002097816 */ /* 0x000fe40000000009 */
.L_x_21249:
[----:B------:R-:W-:Y:S05]  /*2b00*/  BSYNC B1 ;  /* 0x0000000000017941 */ /* 0x000fea0003800000 */
.L_x_21248:
        /* <DEDUP_REMOVED lines=18> */
.L_x_21253:
[----:B------:R-:W-:-:S05]  /*2c30*/  FADD.FTZ R2, R2, R3 ;  /* 0x0000000302027221 */ /* 0x000fca0000010000 */
[----:B------:R-:W-:-:S04]  /*2c40*/  F2FP.PACK_AB R2, RZ, R2 ;  /* 0x00000002ff02723e */ /* 0x000fc800000000ff */
[----:B------:R-:W-:Y:S02]  /*2c50*/  PRMT R10, R2, 0x7610, R10 ;  /* 0x00007610020a7816 */ /* 0x000fe4000000000a */
.L_x_21252:
[----:B------:R-:W-:Y:S05]  /*2c60*/  BSYNC B1 ;  /* 0x0000000000017941 */ /* 0x000fea0003800000 */
.L_x_21251:
        /* <DEDUP_REMOVED lines=18> */
.L_x_21256:
[----:B------:R-:W-:-:S05]  /*2d90*/  FADD.FTZ R2, R2, R3 ;  /* 0x0000000302027221 */ /* 0x000fca0000010000 */
[----:B------:R-:W-:-:S04]  /*2da0*/  F2FP.PACK_AB R2, RZ, R2 ;  /* 0x00000002ff02723e */ /* 0x000fc800000000ff */
[----:B------:R-:W-:Y:S02]  /*2db0*/  PRMT R11, R2, 0x7610, R11 ;  /* 0x00007610020b7816 */ /* 0x000fe4000000000b */
.L_x_21255:
[----:B------:R-:W-:Y:S05]  /*2dc0*/  BSYNC B1 ;  /* 0x0000000000017941 */ /* 0x000fea0003800000 */
.L_x_21254:
        /* <DEDUP_REMOVED lines=18> */
.L_x_21259:
[----:B------:R-:W-:-:S05]  /*2ef0*/  FADD.FTZ R2, R2, R3 ;  /* 0x0000000302027221 */ /* 0x000fca0000010000 */
[----:B------:R-:W-:Y:S02]  /*2f00*/  F2FP.PACK_AB R2, RZ, R2 ;  /* 0x00000002ff02723e */ /* 0x000fe400000000ff */
.L_x_21258:
[----:B------:R-:W-:Y:S05]  /*2f10*/  BSYNC B1 ;  /* 0x0000000000017941 */ /* 0x000fea0003800000 */
.L_x_21257:
        /* <DEDUP_REMOVED lines=18> */
.L_x_21262:
[----:B------:R-:W-:-:S05]  /*3040*/  FADD.FTZ R3, R3, R4 ;  /* 0x0000000403037221 */ /* 0x000fca0000010000 */
[----:B------:R-:W-:-:S04]  /*3050*/  F2FP.PACK_AB R3, RZ, R3 ;  /* 0x00000003ff03723e */ /* 0x000fc800000000ff */
[----:B------:R-:W-:Y:S02]  /*3060*/  PRMT R5, R3, 0x7610, R5 ;  /* 0x0000761003057816 */ /* 0x000fe40000000005 */
.L_x_21261:
[----:B------:R-:W-:Y:S05]  /*3070*/  BSYNC B1 ;  /* 0x0000000000017941 */ /* 0x000fea0003800000 */
.L_x_21260:
        /* <DEDUP_REMOVED lines=18> */
.L_x_21265:
[----:B------:R-:W-:-:S05]  /*31a0*/  FADD.FTZ R3, R3, R4 ;  /* 0x0000000403037221 */ /* 0x000fca0000010000 */
[----:B------:R-:W-:Y:S02]  /*31b0*/  F2FP.PACK_AB R3, RZ, R3 ;  /* 0x00000003ff03723e */ /* 0x000fe400000000ff */
.L_x_21264:
[----:B------:R-:W-:Y:S05]  /*31c0*/  BSYNC B1 ;  /* 0x0000000000017941 */ /* 0x000fea0003800000 */
.L_x_21263:
        /* <DEDUP_REMOVED lines=17> */
.L_x_21266:
[----:B------:R-:W-:-:S05]  /*32e0*/  FADD.FTZ R4, R4, R17 ;  /* 0x0000001104047221 */ /* 0x000fca0000010000 */
[----:B------:R-:W-:Y:S02]  /*32f0*/  F2FP.PACK_AB R4, RZ, R4 ;  /* 0x00000004ff04723e */ /* 0x000fe400000000ff */
.L_x_21243:
[----:B------:R-:W-:Y:S05]  /*3300*/  BSYNC B0 ;  /* 0x0000000000007941 */ /* 0x000fea0003800000 */
.L_x_21220:
[----:B------:R-:W-:Y:S01]  /*3310*/  @!P1 IMAD.IADD R16, R15, 0x1, R12 ;  /* 0x000000010f109824 */ /* 0x000fe200078e020c */
[----:B------:R-:W-:Y:S01]  /*3320*/  BSSY B0, `(.L_x_21267) ;  /* 0x0000031000007945 */ /* 0x000fe20003800000 */
[----:B-----5:R-:W-:Y:S01]  /*3330*/  @!P1 IMAD.MOV.U32 R17, RZ, RZ, 0x2 ;  /* 0x00000002ff119424 */ /* 0x020fe200078e00ff */
[----:B------:R-:W-:Y:S01]  /*3340*/  BSSY B1, `(.L_x_21268) ;  /* 0x0000028000017945 */ /* 0x000fe20003800000 */
[----:B------:R-:W-:Y:S02]  /*3350*/  @!P1 IMAD.MOV.U32 R12, RZ, RZ, R8 ;  /* 0x000000ffff0c9224 */ /* 0x000fe400078e0008 */
[----:B------:R-:W-:-:S03]  /*3360*/  @!P1 IMAD.WIDE.U32 R16, R16, R17, c[0x0][0x168] ;  /* 0x00005a0010109625 */ /* 0x000fc600078e0011 */
[----:B------:R-:W-:Y:S02]  /*3370*/  ISETP.GE.AND P0, PT, R12, R13, PT ;  /* 0x0000000d0c00720c */ /* 0x000fe40003f06270 */
[----:B------:R0:W-:Y:S11]  /*3380*/  @!P1 STG.E.U16 [R16.64], R7 ;  /* 0x0000000710009986 */ /* 0x0001f6000c101504 */
[----:B------:R-:W-:Y:S05]  /*3390*/  @P0 BRA `(.L_x_21269) ;  /* 0x000000c000000947 */ /* 0x000fea0003800000 */
[----:B------:R-:W-:Y:S01]  /*33a0*/  IMAD.IADD R6, R15, 0x1, R12 ;  /* 0x000000010f067824 */ /* 0x000fe200078e020c */
[----:B------:R-:W-:Y:S01]  /*33b0*/  IADD3 R12, R12, 0x80, RZ ;  /* 0x000000800c0c7810 */ /* 0x000fe20007ffe0ff */
[----:B0-----:R-:W-:-:S03]  /*33c0*/  IMAD.MOV.U32 R7, RZ, RZ, 0x2 ;  /* 0x00000002ff077424 */ /* 0x001fc600078e00ff */
        /* <DEDUP_REMOVED lines=9> */
.L_x_21269:
[----:B------:R-:W-:-:S13]  /*3460*/  ISETP.GE.AND P0, PT, R12, R13, PT ;  /* 0x0000000d0c00720c */ /* 0x000fda0003f06270 */
[----:B------:R-:W-:Y:S05]  /*3470*/  @P0 BRA `(.L_x_21271) ;  /* 0x000000c000000947 */ /* 0x000fea0003800000 */
[----:B0-----:R-:W-:Y:S01]  /*3480*/  IMAD.IADD R6, R15, 0x1, R12 ;  /* 0x000000010f067824 */ /* 0x001fe200078e020c */
[----:B------:R-:W-:Y:S01]  /*3490*/  IADD3 R12, R12, 0x80, RZ ;  /* 0x000000800c0c7810 */ /* 0x000fe20007ffe0ff */
[----:B------:R-:W-:-:S04]  /*34a0*/  IMAD.MOV.U32 R7, RZ, RZ, 0x2 ;  /* 0x00000002ff077424 */ /* 0x000fc800078e00ff */
[----:B------:R-:W-:-:S05]  /*34b0*/  IMAD.WIDE.U32 R6, R6, R7, c[0x0][0x168] ;  /* 0x00005a0006067625 */ /* 0x000fca00078e0007 */
[----:B------:R0:W-:Y:S02]  /*34c0*/  STG.E.U16 [R6.64], R11 ;  /* 0x0000000b06007986 */ /* 0x0001e4000c101504 */
.L_x_21270:
[----:B------:R-:W-:-:S13]  /*34d0*/  ISETP.GE.AND P0, PT, R12, R13, PT ;  /* 0x0000000d0c00720c */ /* 0x000fda0003f06270 */
[----:B------:R-:W-:Y:S05]  /*34e0*/  @P0 BRA `(.L_x_21272) ;  /* 0x000000d000000947 */ /* 0x000fea0003800000 */
[----:B0-----:R-:W-:Y:S01]  /*34f0*/  IMAD.IADD R6, R15, 0x1, R12 ;  /* 0x000000010f067824 */ /* 0x001fe200078e020c */
[----:B------:R-:W-:Y:S01]  /*3500*/  IADD3 R12, R12, 0x80, RZ ;  /* 0x000000800c0c7810 */ /* 0x000fe20007ffe0ff */
[----:B------:R-:W-:-:S04]  /*3510*/  IMAD.MOV.U32 R7, RZ, RZ, 0x2 ;  /* 0x00000002ff077424 */ /* 0x000fc800078e00ff */
[----:B------:R-:W-:-:S05]  /*3520*/  IMAD.WIDE.U32 R6, R6, R7, c[0x0][0x168] ;  /* 0x00005a0006067625 */ /* 0x000fca00078e0007 */
[----:B------:R0:W-:Y:S02]  /*3530*/  STG.E.U16 [R6.64], R2 ;  /* 0x0000000206007986 */ /* 0x0001e4000c101504 */
.L_x_21271:
        /* <DEDUP_REMOVED lines=8> */
.L_x_21272:
[----:B------:R-:W-:Y:S05]  /*35c0*/  BSYNC B1 ;  /* 0x0000000000017941 */ /* 0x000fea0003800000 */
.L_x_21268:
[----:B------:R-:W-:-:S13]  /*35d0*/  ISETP.GE.AND P0, PT, R12, R13, PT ;  /* 0x0000000d0c00720c */ /* 0x000fda0003f06270 */
[----:B0-----:R-:W-:Y:S01]  /*35e0*/  @!P0 IMAD.IADD R6, R15, 0x1, R12 ;  /* 0x000000010f068824 */ /* 0x001fe200078e020c */
[----:B------:R-:W-:Y:S01]  /*35f0*/  @!P0 IADD3 R12, R12, 0x80, RZ ;  /* 0x000000800c0c8810 */ /* 0x000fe20007ffe0ff */
[----:B------:R-:W-:-:S04]  /*3600*/  @!P0 IMAD.MOV.U32 R7, RZ, RZ, 0x2 ;  /* 0x00000002ff078424 */ /* 0x000fc800078e00ff */
[----:B------:R-:W-:-:S05]  /*3610*/  @!P0 IMAD.WIDE.U32 R6, R6, R7, c[0x0][0x168] ;  /* 0x00005a0006068625 */ /* 0x000fca00078e0007 */
[----:B------:R0:W-:Y:S02]  /*3620*/  @!P0 STG.E.U16 [R6.64], R3 ;  /* 0x0000000306008986 */ /* 0x0001e4000c101504 */
.L_x_21273:
[----:B------:R-:W-:Y:S05]  /*3630*/  BSYNC B0 ;  /* 0x0000000000007941 */ /* 0x000fea0003800000 */
.L_x_21267:
        /* <DEDUP_REMOVED lines=8> */
.L_x_21274:
        /* <DEDUP_REMOVED lines=12> */
.L_x_30047:


//--------------------- .text._ZN2at6native29vectorized_elementwise_kernelILi4ENS0_13BUnaryFunctorIN3c104HalfES4_S4_ZZZNS0_21nextafter_kernel_cudaERNS_18TensorIteratorBaseEENKUlvE_clEvENKUlvE2_clEvEUlS4_S4_E_EESt5arrayIPcLm2EEEEviT0_T1_ --------------------------
	.section	.text._ZN2at6native29vectorized_elementwise_kernelILi4ENS0_13BUnaryFunctorIN3c104HalfES4_S4_ZZZNS0_21nextafter_kernel_cudaERNS_18TensorIteratorBaseEENKUlvE_clEvENKUlvE2_clEvEUlS4_S4_E_EESt5arrayIPcLm2EEEEviT0_T1_,"ax",@progbits
	.sectioninfo	@"SHI_REGISTERS=32"
	.align	128
        .global         _ZN2at6native29vectorized_elementwise_kernelILi4ENS0_13BUnaryFunctorIN3c104HalfES4_S4_ZZZNS0_21nextafter_kernel_cudaERNS_18TensorIteratorBaseEENKUlvE_clEvENKUlvE2_clEvEUlS4_S4_E_EESt5arrayIPcLm2EEEEviT0_T1_
        .type           _ZN2at6native29vectorized_elementwise_kernelILi4ENS0_13BUnaryFunctorIN3c104HalfES4_S4_ZZZNS0_21nextafter_kernel_cudaERNS_18TensorIteratorBaseEENKUlvE_clEvENKUlvE2_clEvEUlS4_S4_E_EESt5arrayIPcLm2EEEEviT0_T1_,@function
        .size           _ZN2at6native29vectorized_elementwise_kernelILi4ENS0_13BUnaryFunctorIN3c104HalfES4_S4_ZZZNS0_21nextafter_kernel_cudaERNS_18TensorIteratorBaseEENKUlvE_clEvENKUlvE2_clEvEUlS4_S4_E_EESt5arrayIPcLm2EEEEviT0_T1_,(.L_x_30048 - _ZN2at6native29vectorized_elementwise_kernelILi4ENS0_13BUnaryFunctorIN3c104HalfES4_S4_ZZZNS0_21nextafter_kernel_cudaERNS_18TensorIteratorBaseEENKUlvE_clEvENKUlvE2_clEvEUlS4_S4_E_EESt5arrayIPcLm2EEEEviT0_T1_)
        .other          _ZN2at6native29vectorized_elementwise_kernelILi4ENS0_13BUnaryFunctorIN3c104HalfES4_S4_ZZZNS0_21nextafter_kernel_cudaERNS_18TensorIteratorBaseEENKUlvE_clEvENKUlvE2_clEvEUlS4_S4_E_EESt5arrayIPcLm2EEEEviT0_T1_,@"STO_CUDA_ENTRY STV_DEFAULT"
_ZN2at6native29vectorized_elementwise_kernelILi4ENS0_13BUnaryFunctorIN3c104HalfES4_S4_ZZZNS0_21nextafter_kernel_cudaERNS_18TensorIteratorBaseEENKUlvE_clEvENKUlvE2_clEvEUlS4_S4_E_EESt5arrayIPcLm2EEEEviT0_T1_:
.text._ZN2at6native29vectorized_elementwise_kernelILi4ENS0_13BUnaryFunctorIN3c104HalfES4_S4_ZZZNS0_21nextafter_kernel_cudaERNS_18TensorIteratorBaseEENKUlvE_clEvENKUlvE2_clEvEUlS4_S4_E_EESt5arrayIPcLm2EEEEviT0_T1_:
        /* <DEDUP_REMOVED lines=13> */
[----:B------:R-:W3:Y:S01]  /*00d0*/  LDG.E.64 R2, [R14.64+0x400] ;  /* 0x000400040e027981 */ /* 0x000ee2000c1e1b00 */
[----:B------:R-:W-:Y:S01]  /*00e0*/  LOP3.LUT P0, R10, R0, 0x7fff, RZ, 0xc0, !PT ;  /* 0x00007fff000a7812 */ /* 0x000fe2000780c0ff */
[----:B------:R-:W-:Y:S01]  /*00f0*/  BSSY B0, `(.L_x_21276) ;  /* 0x000014c000007945 */ /* 0x000fe20003800000 */
[----:B--2---:R-:W-:Y:S01]  /*0100*/  HADD2.F32 R8, -RZ, R4.H0_H0 ;  /* 0x20000004ff087230 */ /* 0x004fe20000004100 */
[----:B------:R-:W-:Y:S02]  /*0110*/  PRMT R19, R4, 0x7632, R19 ;  /* 0x0000763204137816 */ /* 0x000fe40000000013 */
[----:B------:R-:W-:-:S02]  /*0120*/  PRMT R17, R5, 0x7632, R17 ;  /* 0x0000763205117816 */ /* 0x000fc40000000011 */
[----:B---3--:R-:W-:Y:S02]  /*0130*/  PRMT R11, R2, 0x7632, R11 ;  /* 0x00007632020b7816 */ /* 0x008fe4000000000b */
[----:B------:R-:W-:-:S04]  /*0140*/  PRMT R9, R3, 0x7632, R9 ;  /* 0x0000763203097816 */ /* 0x000fc80000000009 */
        /* <DEDUP_REMOVED lines=24> */
.L_x_21279:
[----:B------:R-:W-:-:S05]  /*02d0*/  FADD.FTZ R8, R8, R13 ;  /* 0x0000000d08087221 */ /* 0x000fca0000010000 */
[----:B------:R-:W-:Y:S02]  /*02e0*/  F2FP.PACK_AB R8, RZ, R8 ;  /* 0x00000008ff08723e */ /* 0x000fe400000000ff */
.L_x_21280:
[----:B------:R-:W-:Y:S05]  /*02f0*/  BSYNC B1 ;  /* 0x0000000000017941 */ /* 0x000fea0003800000 */
.L_x_21278:
        /* <DEDUP_REMOVED lines=20> */
.L_x_21282:
[----:B------:R-:W-:-:S05]  /*0440*/  FADD.FTZ R16, R13, R16 ;  /* 0x000000100d107221 */ /* 0x000fca0000010000 */
[----:B------:R-:W-:-:S04]  /*0450*/  F2FP.PACK_AB R16, RZ, R16 ;  /* 0x00000010ff10723e */ /* 0x000fc800000000ff */
[----:B------:R-:W-:Y:S02]  /*0460*/  PRMT R15, R16, 0x7610, R15 ;  /* 0x00007610100f7816 */ /* 0x000fe4000000000f */
.L_x_21283:
[----:B------:R-:W-:Y:S05]  /*0470*/  BSYNC B1 ;  /* 0x0000000000017941 */ /* 0x000fea0003800000 */
.L_x_21281:
        /* <DEDUP_REMOVED lines=20> */
.L_x_21285:
[----:B------:R-:W-:-:S05]  /*05c0*/  FADD.FTZ R4, R13, R4 ;  /* 0x000000040d047221 */ /* 0x000fca0000010000 */
[----:B------:R-:W-:Y:S02]  /*05d0*/  F2FP.PACK_AB R4, RZ, R4 ;  /* 0x00000004ff04723e */ /* 0x000fe400000000ff */
.L_x_21286:
[----:B------:R-:W-:Y:S05]  /*05e0*/  BSYNC B1 ;  /* 0x0000000000017941 */ /* 0x000fea0003800000 */
.L_x_21284:
        /* <DEDUP_REMOVED lines=20> */
.L_x_21288:
[----:B------:R-:W-:-:S05]  /*0730*/  FADD.FTZ R16, R13, R16 ;  /* 0x000000100d107221 */ /* 0x000fca0000010000 */
[----:B------:R-:W-:-:S04]  /*0740*/  F2FP.PACK_AB R16, RZ, R16 ;  /* 0x00000010ff10723e */ /* 0x000fc800000000ff */
[----:B------:R-:W-:Y:S02]  /*0750*/  PRMT R5, R16, 0x7610, R5 ;  /* 0x0000761010057816 */ /* 0x000fe40000000005 */
.L_x_21289:
[----:B------:R-:W-:Y:S05]  /*0760*/  BSYNC B1 ;  /* 0x0000000000017941 */ /* 0x000fea0003800000 */
.L_x_21287:
        /* <DEDUP_REMOVED lines=20> */
.L_x_21291:
[----:B------:R-:W-:-:S05]  /*08b0*/  FADD.FTZ R16, R13, R16 ;  /* 0x000000100d107221 */ /* 0x000fca0000010000 */
[----:B------:R-:W-:Y:S02]  /*08c0*/  F2FP.PACK_AB R16, RZ, R16 ;  /* 0x00000010ff10723e */ /* 0x000fe400000000ff */
.L_x_21292:
[----:B------:R-:W-:Y:S05]  /*08d0*/  BSYNC B1 ;  /* 0x0000000000017941 */ /* 0x000fea0003800000 */
.L_x_21290:
        /* <DEDUP_REMOVED lines=20> */
.L_x_21294:
[----:B------:R-:W-:-:S05]  /*0a20*/  FADD.FTZ R18, R13, R18 ;  /* 0x000000120d127221 */ /* 0x000fca0000010000 */
[----:B------:R-:W-:-:S04]  /*0a30*/  F2FP.PACK_AB R18, RZ, R18 ;  /* 0x00000012ff12723e */ /* 0x000fc800000000ff */
[----:B------:R-:W-:Y:S02]  /*0a40*/  PRMT R17, R18, 0x7610, R17 ;  /* 0x0000761012117816 */ /* 0x000fe40000000011 */
.L_x_21295:
[----:B------:R-:W-:Y:S05]  /*0a50*/  BSYNC B1 ;  /* 0x0000000000017941 */ /* 0x000fea0003800000 */
.L_x_21293:
        /* <DEDUP_REMOVED lines=20> */
.L_x_21297:
[----:B------:R-:W-:-:S05]  /*0ba0*/  FADD.FTZ R2, R13, R2 ;  /* 0x000000020d027221 */ /* 0x000fca0000010000 */
[----:B------:R-:W-:Y:S02]  /*0bb0*/  F2FP.PACK_AB R2, RZ, R2 ;  /* 0x00000002ff02723e */ /* 0x000fe400000000ff */
.L_x_21298:
[----:B------:R-:W-:Y:S05]  /*0bc0*/  BSYNC B1 ;  /* 0x0000000000017941 */ /* 0x000fea0003800000 */
.L_x_21296:
        /* <DEDUP_REMOVED lines=19> */
.L_x_21299:
[----:B------:R-:W-:-:S05]  /*0d00*/  FADD.FTZ R13, R13, R18 ;  /* 0x000000120d0d7221 */ /* 0x000fca0000010000 */
[----:B------:R-:W-:-:S04]  /*0d10*/  F2FP.PACK_AB R13, RZ, R13 ;  /* 0x0000000dff0d723e */ /* 0x000fc800000000ff */
[----:B------:R-:W-:Y:S01]  /*0d20*/  PRMT R3, R13, 0x7610, R3 ;  /* 0x000076100d037816 */ /* 0x000fe20000000003 */
[----:B------:R-:W-:Y:S05]  /*0d30*/  BRA `(.L_x_21300) ;  /* 0x0000087000007947 */ /* 0x000fea0003800000 */
.L_x_21277:
        /* <DEDUP_REMOVED lines=14> */
.L_x_21302:
[----:B------:R-:W-:-:S05]  /*0e20*/  FADD.FTZ R8, R8, R10 ;  /* 0x0000000a08087221 */ /* 0x000fca0000010000 */
[----:B------:R-:W-:Y:S02]  /*0e30*/  F2FP.PACK_AB R8, RZ, R8 ;  /* 0x00000008ff08723e */ /* 0x000fe400000000ff */
.L_x_21303:
[----:B------:R-:W-:Y:S05]  /*0e40*/  BSYNC B1 ;  /* 0x0000000000017941 */ /* 0x000fea0003800000 */
.L_x_21301:
        /* <DEDUP_REMOVED lines=13> */
.L_x_21305:
[----:B------:R-:W-:-:S05]  /*0f20*/  FADD.FTZ R13, R10, R13 ;  /* 0x0000000d0a0d7221 */ /* 0x000fca0000010000 */
[----:B------:R-:W-:-:S04]  /*0f30*/  F2FP.PACK_AB R13, RZ, R13 ;  /* 0x0000000dff0d723e */ /* 0x000fc800000000ff */
[----:B------:R-:W-:Y:S02]  /*0f40*/  PRMT R15, R13, 0x7610, R15 ;  /* 0x000076100d0f7816 */ /* 0x000fe4000000000f */
.L_x_21306:
[----:B------:R-:W-:Y:S05]  /*0f50*/  BSYNC B1 ;  /* 0x0000000000017941 */ /* 0x000fea0003800000 */
.L_x_21304:
        /* <DEDUP_REMOVED lines=13> */
.L_x_21308:
[----:B------:R-:W-:-:S05]  /*1030*/  FADD.FTZ R13, R10, R13 ;  /* 0x0000000d0a0d7221 */ /* 0x000fca0000010000 */
[----:B------:R-:W-:-:S04]  /*1040*/  F2FP.PACK_AB R13, RZ, R13 ;  /* 0x0000000dff0d723e */ /* 0x000fc800000000ff */
[----:B------:R-:W-:Y:S02]  /*1050*/  PRMT R4, R13, 0x7610, R4 ;  /* 0x000076100d047816 */ /* 0x000fe40000000004 */
.L_x_21309:
[----:B------:R-:W-:Y:S05]  /*1060*/  BSYNC B1 ;  /* 0x0000000000017941 */ /* 0x000fea0003800000 */
.L_x_21307:
        /* <DEDUP_REMOVED lines=13> */
.L_x_21311:
[----:B------:R-:W-:-:S05]  /*1140*/  FADD.FTZ R13, R10, R13 ;  /* 0x0000000d0a0d7221 */ /* 0x000fca0000010000 */
[----:B------:R-:W-:-:S04]  /*1150*/  F2FP.PACK_AB R13, RZ, R13 ;  /* 0x0000000dff0d723e */ /* 0x000fc800000000ff */
[----:B------:R-:W-:Y:S02]  /*1160*/  PRMT R5, R13, 0x7610, R5 ;  /* 0x000076100d057816 */ /* 0x000fe40000000005 */
.L_x_21312:
[----:B------:R-:W-:Y:S05]  /*1170*/  BSYNC B1 ;  /* 0x0000000000017941 */ /* 0x000fea0003800000 */
.L_x_21310:
        /* <DEDUP_REMOVED lines=13> */
.L_x_21314:
[----:B------:R-:W-:-:S05]  /*1250*/  FADD.FTZ R13, R10, R13 ;  /* 0x0000000d0a0d7221 */ /* 0x000fca0000010000 */
[----:B------:R-:W-:-:S04]  /*1260*/  F2FP.PACK_AB R13, RZ, R13 ;  /* 0x0000000dff0d723e */ /* 0x000fc800000000ff */
[----:B------:R-:W-:Y:S02]  /*1270*/  PRMT R16, R13, 0x7610, R16 ;  /* 0x000076100d107816 */ /* 0x000fe40000000010 */
.L_x_21315:
[----:B------:R-:W-:Y:S05]  /*1280*/  BSYNC B1 ;  /* 0x0000000000017941 */ /* 0x000fea0003800000 */
.L_x_21313:
        /* <DEDUP_REMOVED lines=14> */
.L_x_21317:
[----:B------:R-:W-:-:S05]  /*1370*/  FADD.FTZ R13, R10, R13 ;  /* 0x0000000d0a0d7221 */ /* 0x000fca0000010000 */
[----:B------:R-:W-:-:S04]  /*1380*/  F2FP.PACK_AB R13, RZ, R13 ;  /* 0x0000000dff0d723e */ /* 0x000fc800000000ff */
[----:B------:R-:W-:Y:S02]  /*1390*/  PRMT R17, R13, 0x7610, R17 ;  /* 0x000076100d117816 */ /* 0x000fe40000000011 */
.L_x_21318:
[----:B------:R-:W-:Y:S05]  /*13a0*/  BSYNC B1 ;  /* 0x0000000000017941 */ /* 0x000fea0003800000 */
.L_x_21316:
        /* <DEDUP_REMOVED lines=13> */
.L_x_21320:
[----:B------:R-:W-:-:S05]  /*1480*/  FADD.FTZ R11, R10, R11 ;  /* 0x0000000b0a0b7221 */ /* 0x000fca0000010000 */
[----:B------:R-:W-:-:S04]  /*1490*/  F2FP.PACK_AB R11, RZ, R11 ;  /* 0x0000000bff0b723e */ /* 0x000fc800000000ff */
[----:B------:R-:W-:Y:S02]  /*14a0*/  PRMT R2, R11, 0x7610, R2 ;  /* 0x000076100b027816 */ /* 0x000fe40000000002 */
.L_x_21321:
[----:B------:R-:W-:Y:S05]  /*14b0*/  BSYNC B1 ;  /* 0x0000000000017941 */ /* 0x000fea0003800000 */
.L_x_21319:
[----:B------:R-:W-:-:S05]  /*14c0*/  HADD2.F32 R11, -RZ, R3.H1_H1 ;  /* 0x30000003ff0b7230 */ /* 0x000fca0000004100 */
        /* <DEDUP_REMOVED lines=11> */
.L_x_21322:
[----:B------:R-:W-:-:S05]  /*1580*/  FADD.FTZ R10, R10, R11 ;  /* 0x0000000b0a0a7221 */ /* 0x000fca0000010000 */
[----:B------:R-:W-:-:S04]  /*1590*/  F2FP.PACK_AB R10, RZ, R10 ;  /* 0x0000000aff0a723e */ /* 0x000fc800000000ff */
[----:B------:R-:W-:Y:S02]  /*15a0*/  PRMT R3, R10, 0x7610, R3 ;  /* 0x000076100a037816 */ /* 0x000fe40000000003 */
.L_x_21300:
[----:B------:R-:W-:Y:S05]  /*15b0*/  BSYNC B0 ;  /* 0x0000000000007941 */ /* 0x000fea0003800000 */
.L_x_21276:
        /* <DEDUP_REMOVED lines=9> */
.L_x_21275:
[----:B-1----:R-:W0:Y:S01]  /*1650*/  S2R R13, SR_TID.X ;  /* 0x00000000000d7919 */ /* 0x002e220000002100 */
[----:B------:R-:W-:Y:S02]  /*1660*/  PRMT R19, RZ, 0x7610, R19 ;  /* 0x00007610ff137816 */ /* 0x000fe40000000013 */
[----:B------:R-:W-:Y:S02]  /*1670*/  PRMT R17, RZ, 0x7610, R17 ;  /* 0x00007610ff117816 */ /* 0x000fe40000000011 */
[----:B------:R-:W-:-:S02]  /*1680*/  PRMT R15, RZ, 0x7610, R15 ;  /* 0x00007610ff0f7816 */ /* 0x000fc4000000000f */
        /* <DEDUP_REMOVED lines=81> */
.L_x_21327:
[----:B------:R-:W-:-:S05]  /*1ba0*/  FADD.FTZ R2, R2, R3 ;  /* 0x0000000302027221 */ /* 0x000fca0000010000 */
[----:B------:R-:W-:-:S04]  /*1bb0*/  F2FP.PACK_AB R2, RZ, R2 ;  /* 0x00000002ff02723e */ /* 0x000fc800000000ff */
[----:B------:R-:W-:Y:S02]  /*1bc0*/  PRMT R7, R2, 0x7610, R7 ;  /* 0x0000761002077816 */ /* 0x000fe40000000007 */
.L_x_21326:
[----:B------:R-:W-:Y:S05]  /*1bd0*/  BSYNC B1 ;  /* 0x0000000000017941 */ /* 0x000fea0003800000 */
.L_x_21325:
        /* <DEDUP_REMOVED lines=25> */
.L_x_21330:
[----:B------:R-:W-:-:S05]  /*1d70*/  FADD.FTZ R2, R2, R3 ;  /* 0x0000000302027221 */ /* 0x000fca0000010000 */
[----:B------:R-:W-:-:S04]  /*1d80*/  F2FP.PACK_AB R2, RZ, R2 ;  /* 0x00000002ff02723e */ /* 0x000fc800000000ff */
[----:B------:R-:W-:Y:S02]  /*1d90*/  PRMT R8, R2, 0x7610, R8 ;  /* 0x0000761002087816 */ /* 0x000fe40000000008 */
.L_x_21329:
[----:B------:R-:W-:Y:S05]  /*1da0*/  BSYNC B1 ;  /* 0x0000000000017941 */ /* 0x000fea0003800000 */
.L_x_21328:
        /* <DEDUP_REMOVED lines=25> */
.L_x_21333:
[----:B------:R-:W-:-:S05]  /*1f40*/  FADD.FTZ R2, R2, R3 ;  /* 0x0000000302027221 */ /* 0x000fca0000010000 */
[----:B------:R-:W-:-:S04]  /*1f50*/  F2FP.PACK_AB R2, RZ, R2 ;  /* 0x00000002ff02723e */ /* 0x000fc800000000ff */
[----:B------:R-:W-:Y:S02]  /*1f60*/  PRMT R10, R2, 0x7610, R10 ;  /* 0x00007610020a7816 */ /* 0x000fe4000000000a */
.L_x_21332:
[----:B------:R-:W-:Y:S05]  /*1f70*/  BSYNC B1 ;  /* 0x0000000000017941 */ /* 0x000fea0003800000 */
.L_x_21331:
        /* <DEDUP_REMOVED lines=25> */
.L_x_21336:
[----:B------:R-:W-:-:S05]  /*2110*/  FADD.FTZ R2, R2, R3 ;  /* 0x0000000302027221 */ /* 0x000fca0000010000 */
[----:B------:R-:W-:-:S04]  /*2120*/  F2FP.PACK_AB R2, RZ, R2 ;  /* 0x00000002ff02723e */ /* 0x000fc800000000ff */
[----:B------:R-:W-:Y:S02]  /*2130*/  PRMT R11, R2, 0x7610, R11 ;  /* 0x00007610020b7816 */ /* 0x000fe4000000000b */
.L_x_21335:
[----:B------:R-:W-:Y:S05]  /*2140*/  BSYNC B1 ;  /* 0x0000000000017941 */ /* 0x000fea0003800000 */
.L_x_21334:
        /* <DEDUP_REMOVED lines=25> */
.L_x_21339:
[----:B------:R-:W-:-:S05]  /*22e0*/  FADD.FTZ R2, R2, R3 ;  /* 0x0000000302027221 */ /* 0x000fca0000010000 */
[----:B------:R-:W-:Y:S02]  /*22f0*/  F2FP.PACK_AB R2, RZ, R2 ;  /* 0x00000002ff02723e */ /* 0x000fe400000000ff */
.L_x_21338:
[----:B------:R-:W-:Y:S05]  /*2300*/  BSYNC B1 ;  /* 0x0000000000017941 */ /* 0x000fea0003800000 */
.L_x_21337:
        /* <DEDUP_REMOVED lines=25> */
.L_x_21342:
[----:B------:R-:W-:-:S05]  /*24a0*/  FADD.FTZ R3, R3, R4 ;  /* 0x0000000403037221 */ /* 0x000fca0000010000 */
[----:B------:R-:W-:-:S04]  /*24b0*/  F2FP.PACK_AB R3, RZ, R3 ;  /* 0x00000003ff03723e */ /* 0x000fc800000000ff */
[----:B------:R-:W-:Y:S02]  /*24c0*/  PRMT R5, R3, 0x7610, R5 ;  /* 0x0000761003057816 */ /* 0x000fe40000000005 */
.L_x_21341:
[----:B------:R-:W-:Y:S05]  /*24d0*/  BSYNC B1 ;  /* 0x0000000000017941 */ /* 0x000fea0003800000 */
.L_x_21340:
        /* <DEDUP_REMOVED lines=25> */
.L_x_21345:
[----:B------:R-:W-:-:S05]  /*2670*/  FADD.FTZ R3, R3, R4 ;  /* 0x0000000403037221 */ /* 0x000fca0000010000 */
[----:B------:R-:W-:Y:S02]  /*2680*/  F2FP.PACK_AB R3, RZ, R3 ;  /* 0x00000003ff03723e */ /* 0x000fe400000000ff */
.L_x_21344:
[----:B------:R-:W-:Y:S05]  /*2690*/  BSYNC B1 ;  /* 0x0000000000017941 */ /* 0x000fea0003800000 */
.L_x_21343:
[----:B-----5:R-:W-:-:S04]  /*26a0*/  IADD3 R15, R13, 0x380, RZ ;  /* 0x000003800d0f7810 */ /* 0x020fc80007ffe0ff */
[----:B------:R-:W-:-:S13]  /*26b0*/  ISETP.GE.AND P0, PT, R15, R14, PT ;  /* 0x0000000e0f00720c */ /* 0x000fda0003f06270 */
[----:B------:R-:W-:Y:S05]  /*26c0*/  @P0 BRA `(.L_x_21346) ;  /* 0x00000c1000000947 */ /* 0x000fea0003800000 */
[----:B------:R-:W-:Y:S02]  /*26d0*/  HADD2.F32 R4, -RZ, R21.H0_H0 ;  /* 0x20000015ff047230 */ /* 0x000fe40000004100 */
        /* <DEDUP_REMOVED lines=20> */
.L_x_21347:
[----:B------:R-:W-:-:S05]  /*2820*/  FADD.FTZ R4, R4, R15 ;  /* 0x0000000f04047221 */ /* 0x000fca0000010000 */
[----:B------:R-:W-:Y:S01]  /*2830*/  F2FP.PACK_AB R4, RZ, R4 ;  /* 0x00000004ff04723e */ /* 0x000fe200000000ff */
[----:B------:R-:W-:Y:S05]  /*2840*/  BRA `(.L_x_21346) ;  /* 0x00000a9000007947 */ /* 0x000fea0003800000 */
.L_x_21324:
        /* <DEDUP_REMOVED lines=16> */
.L_x_21350:
[----:B------:R-:W-:-:S05]  /*2950*/  FADD.FTZ R2, R2, R3 ;  /* 0x0000000302027221 */ /* 0x000fca0000010000 */
[----:B------:R-:W-:-:S04]  /*2960*/  F2FP.PACK_AB R2, RZ, R2 ;  /* 0x00000002ff02723e */ /* 0x000fc800000000ff */
[----:B------:R-:W-:Y:S02]  /*2970*/  PRMT R7, R2, 0x7610, R7 ;  /* 0x0000761002077816 */ /* 0x000fe40000000007 */
.L_x_21349:
[----:B------:R-:W-:Y:S05]  /*2980*/  BSYNC B1 ;  /* 0x0000000000017941 */ /* 0x000fea0003800000 */
.L_x_21348:
        /* <DEDUP_REMOVED lines=18> */
.L_x_21353:
[----:B------:R-:W-:-:S05]  /*2ab0*/  FADD.FTZ R2, R2, R3 ;  /* 0x0000000302027221 */ /* 0x000fca0000010000 */
[----:B------:R-:W-:-:S04]  /*2ac0*/  F2FP.PACK_AB R2, RZ, R2 ;  /* 0x00000002ff02723e */ /* 0x000fc800000000ff */
[----:B------:R-:W-:Y:S02]  /*2ad0*/  PRMT R8, R2, 0x7610, R8 ;  /* 0x0000761002087816 */ /* 0x000fe40000000008 */
.L_x_21352:
[----:B------:R-:W-:Y:S05]  /*2ae0*/  BSYNC B1 ;  /* 0x0000000000017941 */ /* 0x000fea0003800000 */
.L_x_21351:
        /* <DEDUP_REMOVED lines=18> */
.L_x_21356:
[----:B------:R-:W-:-:S05]  /*2c10*/  FADD.FTZ R2, R2, R3 ;  /* 0x0000000302027221 */ /* 0x000fca0000010000 */
[----:B------:R-:W-:-:S04]  /*2c20*/  F2FP.PACK_AB R2, RZ, R2 ;  /* 0x00000002ff02723e */ /* 0x000fc800000000ff */
[----:B------:R-:W-:Y:S02]  /*2c30*/  PRMT R10, R2, 0x7610, R10 ;  /* 0x00007610020a7816 */ /* 0x000fe4000000000a */
.L_x_21355:
[----:B------:R-:W-:Y:S05]  /*2c40*/  BSYNC B1 ;  /* 0x0000000000017941 */ /* 0x000fea0003800000 */
.L_x_21354:
        /* <DEDUP_REMOVED lines=18> */
.L_x_21359:
[----:B------:R-:W-:-:S05]  /*2d70*/  FADD.FTZ R2, R2, R3 ;  /* 0x0000000302027221 */ /* 0x000fca0000010000 */
[----:B------:R-:W-:-:S04]  /*2d80*/  F2FP.PACK_AB R2, RZ, R2 ;  /* 0x00000002ff02723e */ /* 0x000fc800000000ff */
[----:B------:R-:W-:Y:S02]  /*2d90*/  PRMT R11, R2, 0x7610, R11 ;  /* 0x00007610020b7816 */ /* 0x000fe4000000000b */
.L_x_21358:
[----:B------:R-:W-:Y:S05]  /*2da0*/  BSYNC B1 ;  /* 0x0000000000017941 */ /* 0x000fea0003800000 */
.L_x_21357:
        /* <DEDUP_REMOVED lines=18> */
.L_x_21362:
[----:B------:R-:W-:-:S05]  /*2ed0*/  FADD.FTZ R2, R2, R3 ;  /* 0x0000000302027221 */ /* 0x000fca0000010000 */
[----:B------:R-:W-:Y:S02]  /*2ee0*/  F2FP.PACK_AB R2, RZ, R2 ;  /* 0x00000002ff02723e */ /* 0x000fe400000000ff */
.L_x_21361:
[----:B------:R-:W-:Y:S05]  /*2ef0*/  BSYNC B1 ;  /* 0x0000000000017941 */ /* 0x000fea0003800000 */
.L_x_21360:
        /* <DEDUP_REMOVED lines=18> */
.L_x_21365:
[----:B------:R-:W-:-:S05]  /*3020*/  FADD.FTZ R3, R3, R4 ;  /* 0x0000000403037221 */ /* 0x000fca0000010000 */
[----:B------:R-:W-:-:S04]  /*3030*/  F2FP.PACK_AB R3, RZ, R3 ;  /* 0x00000003ff03723e */ /* 0x000fc800000000ff */
[----:B------:R-:W-:Y:S02]  /*3040*/  PRMT R5, R3, 0x7610, R5 ;  /* 0x0000761003057816 */ /* 0x000fe40000000005 */
.L_x_21364:
[----:B------:R-:W-:Y:S05]  /*3050*/  BSYNC B1 ;  /* 0x0000000000017941 */ /* 0x000fea0003800000 */
.L_x_21363:
        /* <DEDUP_REMOVED lines=18> */
.L_x_21368:
[----:B------:R-:W-:-:S05]  /*3180*/  FADD.FTZ R3, R3, R4 ;  /* 0x0000000403037221 */ /* 0x000fca0000010000 */
[----:B------:R-:W-:Y:S02]  /*3190*/  F2FP.PACK_AB R3, RZ, R3 ;  /* 0x00000003ff03723e */ /* 0x000fe400000000ff */
.L_x_21367:
[----:B------:R-:W-:Y:S05]  /*31a0*/  BSYNC B1 ;  /* 0x0000000000017941 */ /* 0x000fea0003800000 */
.L_x_21366:
        /* <DEDUP_REMOVED lines=17> */
.L_x_21369:
[----:B------:R-:W-:-:S05]  /*32c0*/  FADD.FTZ R4, R4, R15 ;  /* 0x0000000f04047221 */ /* 0x000fca0000010000 */
[----:B------:R-:W-:Y:S02]  /*32d0*/  F2FP.PACK_AB R4, RZ, R4 ;  /* 0x00000004ff04723e */ /* 0x000fe400000000ff */
.L_x_21346:
[----:B------:R-:W-:Y:S05]  /*32e0*/  BSYNC B0 ;  /* 0x0000000000007941 */ /* 0x000fea0003800000 */
.L_x_21323:
[----:B------:R-:W-:Y:S01]  /*32f0*/  @!P1 IMAD.IADD R16, R12, 0x1, R13 ;  /* 0x000000010c109824 */ /* 0x000fe200078e020d */
[----:B------:R-:W-:Y:S01]  /*3300*/  BSSY B0, `(.L_x_21370) ;  /* 0x0000031000007945 */ /* 0x000fe20003800000 */
[----:B------:R-:W-:Y:S01]  /*3310*/  @!P1 IMAD.MOV.U32 R17, RZ, RZ, 0x2 ;  /* 0x00000002ff119424 */ /* 0x000fe200078e00ff */
        /* <DEDUP_REMOVED lines=18> */
.L_x_21372:
[----:B------:R-:W-:-:S13]  /*3440*/  ISETP.GE.AND P0, PT, R13, R14, PT ;  /* 0x0000000e0d00720c */ /* 0x000fda0003f06270 */
[----:B------:R-:W-:Y:S05]  /*3450*/  @P0 BRA `(.L_x_21374) ;  /* 0x000000c000000947 */ /* 0x000fea0003800000 */
[----:B0-----:R-:W-:Y:S01]  /*3460*/  IMAD.IADD R6, R12, 0x1, R13 ;  /* 0x000000010c067824 */ /* 0x001fe200078e020d */
[----:B------:R-:W-:Y:S01]  /*3470*/  IADD3 R13, R13, 0x80, RZ ;  /* 0x000000800d0d7810 */ /* 0x000fe20007ffe0ff */
[----:B------:R-:W-:-:S04]  /*3480*/  IMAD.MOV.U32 R7, RZ, RZ, 0x2 ;  /* 0x00000002ff077424 */ /* 0x000fc800078e00ff */
[----:B------:R-:W-:-:S05]  /*3490*/  IMAD.WIDE.U32 R6, R6, R7, c[0x0][0x168] ;  /* 0x00005a0006067625 */ /* 0x000fca00078e0007 */
[----:B------:R0:W-:Y:S02]  /*34a0*/  STG.E.U16 [R6.64], R11 ;  /* 0x0000000b06007986 */ /* 0x0001e4000c101504 */
.L_x_21373:
[----:B------:R-:W-:-:S13]  /*34b0*/  ISETP.GE.AND P0, PT, R13, R14, PT ;  /* 0x0000000e0d00720c */ /* 0x000fda0003f06270 */
[----:B------:R-:W-:Y:S05]  /*34c0*/  @P0 BRA `(.L_x_21375) ;  /* 0x000000d000000947 */ /* 0x000fea0003800000 */
[----:B0-----:R-:W-:Y:S01]  /*34d0*/  IMAD.IADD R6, R12, 0x1, R13 ;  /* 0x000000010c067824 */ /* 0x001fe200078e020d */
[----:B------:R-:W-:Y:S01]  /*34e0*/  IADD3 R13, R13, 0x80, RZ ;  /* 0x000000800d0d7810 */ /* 0x000fe20007ffe0ff */
[----:B------:R-:W-:-:S04]  /*34f0*/  IMAD.MOV.U32 R7, RZ, RZ, 0x2 ;  /* 0x00000002ff077424 */ /* 0x000fc800078e00ff */
[----:B------:R-:W-:-:S05]  /*3500*/  IMAD.WIDE.U32 R6, R6, R7, c[0x0][0x168] ;  /* 0x00005a0006067625 */ /* 0x000fca00078e0007 */
[----:B------:R0:W-:Y:S02]  /*3510*/  STG.E.U16 [R6.64], R2 ;  /* 0x0000000206007986 */ /* 0x0001e4000c101504 */
.L_x_21374:
        /* <DEDUP_REMOVED lines=8> */
.L_x_21375:
[----:B------:R-:W-:Y:S05]  /*35a0*/  BSYNC B1 ;  /* 0x0000000000017941 */ /* 0x000fea0003800000 */
.L_x_21371:
[----:B------:R-:W-:-:S13]  /*35b0*/  ISETP.GE.AND P0, PT, R13, R14, PT ;  /* 0x0000000e0d00720c */ /* 0x000fda0003f06270 */
[----:B0-----:R-:W-:Y:S01]  /*35c0*/  @!P0 IMAD.IADD R6, R12, 0x1, R13 ;  /* 0x000000010c068824 */ /* 0x001fe200078e020d */
[----:B------:R-:W-:Y:S01]  /*35d0*/  @!P0 IADD3 R13, R13, 0x80, RZ ;  /* 0x000000800d0d8810 */ /* 0x000fe20007ffe0ff */
[----:B------:R-:W-:-:S04]  /*35e0*/  @!P0 IMAD.MOV.U32 R7, RZ, RZ, 0x2 ;  /* 0x00000002ff078424 */ /* 0x000fc800078e00ff */
[----:B------:R-:W-:-:S05]  /*35f0*/  @!P0 IMAD.WIDE.U32 R6, R6, R7, c[0x0][0x168] ;  /* 0x00005a0006068625 */ /* 0x000fca00078e0007 */
[----:B------:R0:W-:Y:S02]  /*3600*/  @!P0 STG.E.U16 [R6.64], R3 ;  /* 0x0000000306008986 */ /* 0x0001e4000c101504 */
.L_x_21376:
[----:B------:R-:W-:Y:S05]  /*3610*/  BSYNC B0 ;  /* 0x0000000000007941 */ /* 0x000fea0003800000 */
.L_x_21370:
        /* <DEDUP_REMOVED lines=8> */
.L_x_21377:
        /* <DEDUP_REMOVED lines=14> */
.L_x_30048:


//--------------------- .text._ZN2at6native29vectorized_elementwise_kernelILi8ENS0_13BUnaryFunctorIN3c104HalfES4_S4_ZZZNS0_21nextafter_kernel_cudaERNS_18TensorIteratorBaseEENKUlvE_clEvENKUlvE2_clEvEUlS4_S4_E_EESt5arrayIPcLm2EEEEviT0_T1_ --------------------------
	.section	.text._ZN2at6native29vectorized_elementwise_kernelILi8ENS0_13BUnaryFunctorIN3c104HalfES4_S4_ZZZNS0_21nextafter_kernel_cudaERNS_18TensorIteratorBaseEENKUlvE_clEvENKUlvE2_clEvEUlS4_S4_E_EESt5arrayIPcLm2EEEEviT0_T1_,"ax",@progbits
	.sectioninfo	@"SHI_REGISTERS=4"
	.align	128
        .global         _ZN2at6native29vectorized_elementwise_kernelILi8ENS0_13BUnaryFunctorIN3c104HalfES4_S4_ZZZNS0_21nextafter_kernel_cudaERNS_18TensorIteratorBaseEENKUlvE_clEvENKUlvE2_clEvEUlS4_S4_E_EESt5arrayIPcLm2EEEEviT0_T1_
        .type           _ZN2at6native29vectorized_elementwise_kernelILi8ENS0_13BUnaryFunctorIN3c104HalfES4_S4_ZZZNS0_21nextafter_kernel_cudaERNS_18TensorIteratorBaseEENKUlvE_clEvENKUlvE2_clEvEUlS4_S4_E_EESt5arrayIPcLm2EEEEviT0_T1_,@function
        .size           _ZN2at6native29vectorized_elementwise_kernelILi8ENS0_13BUnaryFunctorIN3c104HalfES4_S4_ZZZNS0_21nextafter_kernel_cudaERNS_18TensorIteratorBaseEENKUlvE_clEvENKUlvE2_clEvEUlS4_S4_E_EESt5arrayIPcLm2EEEEviT0_T1_,(.L_x_30049 - _ZN2at6native29vectorized_elementwise_kernelILi8ENS0_13BUnaryFunctorIN3c104HalfES4_S4_ZZZNS0_21nextafter_kernel_cudaERNS_18TensorIteratorBaseEENKUlvE_clEvENKUlvE2_clEvEUlS4_S4_E_EESt5arrayIPcLm2EEEEviT0_T1_)
        .other          _ZN2at6native29vectorized_elementwise_kernelILi8ENS0_13BUnaryFunctorIN3c104HalfES4_S4_ZZZNS0_21nextafter_kernel_cudaERNS_18TensorIteratorBaseEENKUlvE_clEvENKUlvE2_clEvEUlS4_S4_E_EESt5arrayIPcLm2EEEEviT0_T1_,@"STO_CUDA_ENTRY STV_DEFAULT"
_ZN2at6native29vectorized_elementwise_kernelILi8ENS0_13BUnaryFunctorIN3c104HalfES4_S4_ZZZNS0_21nextafter_kernel_cudaERNS_18TensorIteratorBaseEENKUlvE_clEvENKUlvE2_clEvEUlS4_S4_E_EESt5arrayIPcLm2EEEEviT0_T1_:
.text._ZN2at6native29vectorized_elementwise_kernelILi8ENS0_13BUnaryFunctorIN3c104HalfES4_S4_ZZZNS0_21nextafter_kernel_cudaERNS_18TensorIteratorBaseEENKUlvE_clEvENKUlvE2_clEvEUlS4_S4_E_EESt5arrayIPcLm2EEEEviT0_T1_:
[----:B------:R-:W-:Y:S02]  /*0000*/  MOV R1, c[0x0][0x28] ;  /* 0x00000a0000017a02 */ /* 0x000fe40000000f00 */
[----:B------:R-:W-:Y:S05]  /*0010*/  EXIT ;  /* 0x000000000000794d */ /* 0x000fea0003800000 */
.L_x_21378:
        /* <DEDUP_REMOVED lines=14> */
.L_x_30049:


//--------------------- .text._ZN2at6native18elementwise_kernelILi128ELi4EZNS0_15gpu_kernel_implINS0_13AUnaryFunctorIN3c104HalfES5_S5_ZZZNS0_21nextafter_kernel_cudaERNS_18TensorIteratorBaseEENKUlvE_clEvENKUlvE2_clEvEUlS5_S5_E_EEEEvS7_RKT_EUliE_EEviT1_ --------------------------
	.section	.text._ZN2at6native18elementwise_kernelILi128ELi4EZNS0_15gpu_kernel_implINS0_13AUnaryFunctorIN3c104HalfES5_S5_ZZZNS0_21nextafter_kernel_cudaERNS_18TensorIteratorBaseEENKUlvE_clEvENKUlvE2_clEvEUlS5_S5_E_EEEEvS7_RKT_EUliE_EEviT1_,"ax",@progbits
	.sectioninfo	@"SHI_REGISTERS=26"
	.align	128
        .global         _ZN2at6native18elementwise_kernelILi128ELi4EZNS0_15gpu_kernel_implINS0_13AUnaryFunctorIN3c104HalfES5_S5_ZZZNS0_21nextafter_kernel_cudaERNS_18TensorIteratorBaseEENKUlvE_clEvENKUlvE2_clEvEUlS5_S5_E_EEEEvS7_RKT_EUliE_EEviT1_
        .type           _ZN2at6native18elementwise_kernelILi128ELi4EZNS0_15gpu_kernel_implINS0_13AUnaryFunctorIN3c104HalfES5_S5_ZZZNS0_21nextafter_kernel_cudaERNS_18TensorIteratorBaseEENKUlvE_clEvENKUlvE2_clEvEUlS5_S5_E_EEEEvS7_RKT_EUliE_EEviT1_,@function
        .size           _ZN2at6native18elementwise_kernelILi128ELi4EZNS0_15gpu_kernel_implINS0_13AUnaryFunctorIN3c104HalfES5_S5_ZZZNS0_21nextafter_kernel_cudaERNS_18TensorIteratorBaseEENKUlvE_clEvENKUlvE2_clEvEUlS5_S5_E_EEEEvS7_RKT_EUliE_EEviT1_,(.L_x_30050 - _ZN2at6native18elementwise_kernelILi128ELi4EZNS0_15gpu_kernel_implINS0_13AUnaryFunctorIN3c104HalfES5_S5_ZZZNS0_21nextafter_kernel_cudaERNS_18TensorIteratorBaseEENKUlvE_clEvENKUlvE2_clEvEUlS5_S5_E_EEEEvS7_RKT_EUliE_EEviT1_)
        .other          _ZN2at6native18elementwise_kernelILi128ELi4EZNS0_15gpu_kernel_implINS0_13AUnaryFunctorIN3c104HalfES5_S5_ZZZNS0_21nextafter_kernel_cudaERNS_18TensorIteratorBaseEENKUlvE_clEvENKUlvE2_clEvEUlS5_S5_E_EEEEvS7_RKT_EUliE_EEviT1_,@"STO_CUDA_ENTRY STV_DEFAULT"
_ZN2at6native18elementwise_kernelILi128ELi4EZNS0_15gpu_kernel_implINS0_13AUnaryFunctorIN3c104HalfES5_S5_ZZZNS0_21nextafter_kernel_cudaERNS_18TensorIteratorBaseEENKUlvE_clEvENKUlvE2_clEvEUlS5_S5_E_EEEEvS7_RKT_EUliE_EEviT1_:
.text._ZN2at6native18elementwise_kernelILi128ELi4EZNS0_15gpu_kernel_implINS0_13AUnaryFunctorIN3c104HalfES5_S5_ZZZNS0_21nextafter_kernel_cudaERNS_18TensorIteratorBaseEENKUlvE_clEvENKUlvE2_clEvEUlS5_S5_E_EEEEvS7_RKT_EUliE_EEviT1_:
        /* <DEDUP_REMOVED lines=236> */
.L_x_21381:
        /* <DEDUP_REMOVED lines=20> */
.L_x_21385:
[----:B------:R-:W2:Y:S02]  /*1000*/  LDG.E.U8 R2, [R2.64] ;  /* 0x0000002402027981 */ /* 0x000ea4000c1e1100 */
[----:B--2---:R-:W0:Y:S02]  /*1010*/  I2F.U16 R0, R2 ;  /* 0x0000000200007306 */ /* 0x004e240000101000 */
[----:B0-----:R-:W-:Y:S01]  /*1020*/  F2FP.PACK_AB R0, RZ, R0 ;  /* 0x00000000ff00723e */ /* 0x001fe200000000ff */
[----:B------:R-:W-:Y:S05]  /*1030*/  BRA `(.L_x_21387) ;  /* 0x00000e1000007947 */ /* 0x000fea0003800000 */
.L_x_21384:
        /* <DEDUP_REMOVED lines=10> */
.L_x_21389:
[----:B------:R-:W2:Y:S02]  /*10e0*/  LDG.E R2, [R2.64] ;  /* 0x0000002402027981 */ /* 0x000ea4000c1e1900 */
[----:B--2---:R-:W0:Y:S02]  /*10f0*/  I2F R0, R2 ;  /* 0x0000000200007306 */ /* 0x004e240000201400 */
[----:B0-----:R-:W-:Y:S01]  /*1100*/  F2FP.PACK_AB R0, RZ, R0 ;  /* 0x00000000ff00723e */ /* 0x001fe200000000ff */
[----:B------:R-:W-:Y:S05]  /*1110*/  BRA `(.L_x_21387) ;  /* 0x00000d3000007947 */ /* 0x000fea0003800000 */
.L_x_21388:
[----:B------:R-:W2:Y:S02]  /*1120*/  LDG.E.U16 R2, [R2.64] ;  /* 0x0000002402027981 */ /* 0x000ea4000c1e1500 */
[----:B--2---:R-:W0:Y:S02]  /*1130*/  I2F.S16 R0, R2 ;  /* 0x0000000200007306 */ /* 0x004e240000101400 */
[----:B0-----:R-:W-:Y:S01]  /*1140*/  F2FP.PACK_AB R0, RZ, R0 ;  /* 0x00000000ff00723e */ /* 0x001fe200000000ff */
[----:B------:R-:W-:Y:S05]  /*1150*/  BRA `(.L_x_21387) ;  /* 0x00000cf000007947 */ /* 0x000fea0003800000 */
.L_x_21383:
        /* <DEDUP_REMOVED lines=9> */
.L_x_21391:
[----:B------:R0:W5:Y:S01]  /*11f0*/  LDG.E.U16 R0, [R2.64] ;  /* 0x0000002402007981 */ /* 0x000162000c1e1500 */
[----:B------:R-:W-:Y:S05]  /*1200*/  BRA `(.L_x_21387) ;  /* 0x00000c4000007947 */ /* 0x000fea0003800000 */
.L_x_21390:
        /* <DEDUP_REMOVED lines=9> */
.L_x_21393:
[----:B------:R0:W5:Y:S01]  /*12a0*/  LDG.E.U16 R0, [R2.64] ;  /* 0x0000002402007981 */ /* 0x000162000c1e1500 */
[----:B------:R-:W-:Y:S05]  /*12b0*/  BRA `(.L_x_21387) ;  /* 0x00000b9000007947 */ /* 0x000fea0003800000 */
.L_x_21392:
[----:B------:R-:W2:Y:S02]  /*12c0*/  LDG.E.64 R2, [R2.64] ;  /* 0x0000002402027981 */ /* 0x000ea4000c1e1b00 */
[----:B--2---:R-:W0:Y:S01]  /*12d0*/  F2F.F32.F64 R0, R2 ;  /* 0x0000000200007310 */ /* 0x004e220000301000 */
[----:B------:R-:W0:-:S14]  /*12e0*/  DSETP.GEU.AND P0, PT, |R2|, c[0x2][0x0], PT ;  /* 0x008000000200762a */ /* 0x000e1c0003f0e200 */
[----:B0-----:R-:W-:-:S05]  /*12f0*/  @!P0 FMUL R0, R0, 1.175494350822287508e-38 ;  /* 0x0080000000008820 */ /* 0x001fca0000400000 */
[----:B------:R-:W-:Y:S01]  /*1300*/  F2FP.PACK_AB R0, RZ, R0 ;  /* 0x00000000ff00723e */ /* 0x000fe200000000ff */
[----:B------:R-:W-:Y:S05]  /*1310*/  BRA `(.L_x_21387) ;  /* 0x00000b3000007947 */ /* 0x000fea0003800000 */
.L_x_21382:
        /* <DEDUP_REMOVED lines=13> */
.L_x_21396:
[----:B------:R-:W2:Y:S02]  /*13f0*/  LDG.E.64 R2, [R2.64] ;  /* 0x0000002402027981 */ /* 0x000ea4000c1e1b00 */
[----:B--2---:R-:W0:Y:S01]  /*1400*/  F2F.F32.F64 R0, R2 ;  /* 0x0000000200007310 */ /* 0x004e220000301000 */
[----:B------:R-:W0:-:S14]  /*1410*/  DSETP.GEU.AND P0, PT, |R2|, c[0x2][0x0], PT ;  /* 0x008000000200762a */ /* 0x000e1c0003f0e200 */
[----:B0-----:R-:W-:-:S05]  /*1420*/  @!P0 FMUL R0, R0, 1.175494350822287508e-38 ;  /* 0x0080000000008820 */ /* 0x001fca0000400000 */
[----:B------:R-:W-:Y:S01]  /*1430*/  F2FP.PACK_AB R0, RZ, R0 ;  /* 0x00000000ff00723e */ /* 0x000fe200000000ff */
[----:B------:R-:W-:Y:S05]  /*1440*/  BRA `(.L_x_21387) ;  /* 0x00000a0000007947 */ /* 0x000fea0003800000 */
.L_x_21395:
        /* <DEDUP_REMOVED lines=28> */
.L_x_21398:
        /* <DEDUP_REMOVED lines=15> */
.L_x_21397:
[----:B------:R-:W2:Y:S02]  /*1700*/  LDG.E.U16 R0, [R2.64] ;  /* 0x0000002402007981 */ /* 0x000ea4000c1e1500 */
[----:B--2---:R-:W-:-:S04]  /*1710*/  PRMT R0, RZ, 0x5410, R0 ;  /* 0x00005410ff007816 */ /* 0x004fc80000000000 */
[----:B------:R-:W-:Y:S01]  /*1720*/  F2FP.PACK_AB R0, RZ, R0 ;  /* 0x00000000ff00723e */ /* 0x000fe200000000ff */
[----:B------:R-:W-:Y:S05]  /*1730*/  BRA `(.L_x_21387) ;  /* 0x0000071000007947 */ /* 0x000fea0003800000 */
.L_x_21394:
        /* <DEDUP_REMOVED lines=12> */
.L_x_21401:
        /* <DEDUP_REMOVED lines=21> */
.L_x_21405:
[----:B------:R-:W-:Y:S05]  /*1950*/  BSYNC B1 ;  /* 0x0000000000017941 */ /* 0x000fea0003800000 */
.L_x_21404:
[----:B------:R-:W-:Y:S01]  /*1960*/  LEA R3, R0, 0x3b800000, 0x17 ;  /* 0x3b80000000037811 */ /* 0x000fe200078eb8ff */
[----:B------:R-:W-:-:S05]  /*1970*/  IMAD.SHL.U32 R0, R2, 0x100000, RZ ;  /* 0x0010000002007824 */ /* 0x000fca00078e00ff */
[----:B------:R-:W-:Y:S02]  /*1980*/  LOP3.LUT R0, R3, R0, R4, 0xfe, !PT ;  /* 0x0000000003007212 */ /* 0x000fe400078efe04 */
.L_x_21403:
[----:B------:R-:W-:Y:S05]  /*1990*/  BSYNC B0 ;  /* 0x0000000000007941 */ /* 0x000fea0003800000 */
.L_x_21402:
[----:B------:R-:W-:Y:S01]  /*19a0*/  F2FP.PACK_AB R0, RZ, R0 ;  /* 0x00000000ff00723e */ /* 0x000fe200000000ff */
[----:B------:R-:W-:Y:S05]  /*19b0*/  BRA `(.L_x_21387) ;  /* 0x0000049000007947 */ /* 0x000fea0003800000 */
.L_x_21400:
        /* <DEDUP_REMOVED lines=21> */
.L_x_21409:
[----:B------:R-:W-:Y:S05]  /*1b10*/  BSYNC B1 ;  /* 0x0000000000017941 */ /* 0x000fea0003800000 */
.L_x_21408:
[----:B------:R-:W-:Y:S01]  /*1b20*/  LEA R3, R0, 0x37800000, 0x17 ;  /* 0x3780000000037811 */ /* 0x000fe200078eb8ff */
[----:B------:R-:W-:-:S05]  /*1b30*/  IMAD.SHL.U32 R0, R2, 0x200000, RZ ;  /* 0x0020000002007824 */ /* 0x000fca00078e00ff */
[----:B------:R-:W-:Y:S02]  /*1b40*/  LOP3.LUT R0, R3, R0, R4, 0xfe, !PT ;  /* 0x0000000003007212 */ /* 0x000fe400078efe04 */
.L_x_21407:
[----:B------:R-:W-:Y:S05]  /*1b50*/  BSYNC B0 ;  /* 0x0000000000007941 */ /* 0x000fea0003800000 */
.L_x_21406:
[----:B------:R-:W-:Y:S01]  /*1b60*/  F2FP.PACK_AB R0, RZ, R0 ;  /* 0x00000000ff00723e */ /* 0x000fe200000000ff */
[----:B------:R-:W-:Y:S05]  /*1b70*/  BRA `(.L_x_21387) ;  /* 0x000002d000007947 */ /* 0x000fea0003800000 */
.L_x_21399:
        /* <DEDUP_REMOVED lines=14> */
.L_x_21413:
[----:B------:R-:W-:Y:S05]  /*1c60*/  BSYNC B0 ;  /* 0x0000000000007941 */ /* 0x000fea0003800000 */
.L_x_21412:
[----:B------:R-:W-:Y:S01]  /*1c70*/  F2FP.PACK_AB R0, RZ, R0 ;  /* 0x00000000ff00723e */ /* 0x000fe200000000ff */
[----:B------:R-:W-:Y:S05]  /*1c80*/  BRA `(.L_x_21387) ;  /* 0x000001c000007947 */ /* 0x000fea0003800000 */
.L_x_21386:
        /* <DEDUP_REMOVED lines=21> */
.L_x_21411:
[----:B------:R-:W2:Y:S02]  /*1de0*/  LDG.E.64 R2, [R2.64] ;  /* 0x0000002402027981 */ /* 0x000ea4000c1e1b00 */
[----:B--2---:R-:W0:Y:S02]  /*1df0*/  I2F.U64 R0, R2 ;  /* 0x0000000200007312 */ /* 0x004e240000301000 */
[----:B0-----:R-:W-:Y:S01]  /*1e00*/  F2FP.PACK_AB R0, RZ, R0 ;  /* 0x00000000ff00723e */ /* 0x001fe200000000ff */
[----:B------:R-:W-:Y:S05]  /*1e10*/  BRA `(.L_x_21387) ;  /* 0x0000003000007947 */ /* 0x000fea0003800000 */
.L_x_21410:
[----:B------:R-:W2:Y:S02]  /*1e20*/  LDG.E R2, [R2.64] ;  /* 0x0000002402027981 */ /* 0x000ea4000c1e1900 */
[----:B--2---:R-:W0:Y:S02]  /*1e30*/  I2F.U32 R0, R2 ;  /* 0x0000000200007306 */ /* 0x004e240000201000 */
[----:B0-----:R-:W-:-:S06]  /*1e40*/  F2FP.PACK_AB R0, RZ, R0 ;  /* 0x00000000ff00723e */ /* 0x001fcc00000000ff */
.L_x_21387:
        /* <DEDUP_REMOVED lines=24> */
.L_x_21417:
        /* <DEDUP_REMOVED lines=8> */
.L_x_21415:
[----:B------:R-:W-:-:S05]  /*2050*/  FADD.FTZ R2, R2, R3 ;  /* 0x0000000302027221 */ /* 0x000fca0000010000 */
[----:B------:R-:W-:-:S04]  /*2060*/  F2FP.PACK_AB R2, RZ, R2 ;  /* 0x00000002ff02723e */ /* 0x000fc800000000ff */
[----:B------:R-:W-:Y:S02]  /*2070*/  PRMT R3, R2, 0x7610, R3 ;  /* 0x0000761002037816 */ /* 0x000fe40000000003 */
.L_x_21416:
[----:B------:R-:W-:Y:S05]  /*2080*/  BSYNC B0 ;  /* 0x0000000000007941 */ /* 0x000fea0003800000 */
.L_x_21414:
        /* <DEDUP_REMOVED lines=16> */
.L_x_21421:
[----:B------:R-:W-:-:S06]  /*2190*/  HADD2.F32 R3, -RZ, R3.H0_H0 ;  /* 0x20000003ff037230 */ /* 0x000fcc0000004100 */
[----:B------:R-:W0:Y:S02]  /*21a0*/  F2I.S64.TRUNC R2, R3 ;  /* 0x0000000300027311 */ /* 0x000e24000020d900 */
[----:B0-----:R0:W-:Y:S01]  /*21b0*/  STG.E.U8 [R16.64], R2 ;  /* 0x0000000210007986 */ /* 0x0011e2000c101124 */
[----:B------:R-:W-:Y:S05]  /*21c0*/  BRA `(.L_x_21423) ;  /* 0x00000e4000007947 */ /* 0x000fea0003800000 */
.L_x_21420:
        /* <DEDUP_REMOVED lines=10> */
.L_x_21425:
[----:B------:R-:W-:-:S06]  /*2270*/  HADD2.F32 R3, -RZ, R3.H0_H0 ;  /* 0x20000003ff037230 */ /* 0x000fcc0000004100 */
[----:B------:R-:W0:Y:S02]  /*2280*/  F2I.FTZ.TRUNC.NTZ R3, R3 ;  /* 0x0000000300037305 */ /* 0x000e24000021f100 */
[----:B0-----:R0:W-:Y:S01]  /*2290*/  STG.E [R16.64], R3 ;  /* 0x0000000310007986 */ /* 0x0011e2000c101924 */
[----:B------:R-:W-:Y:S05]  /*22a0*/  BRA `(.L_x_21423) ;  /* 0x00000d6000007947 */ /* 0x000fea0003800000 */
.L_x_21424:
[----:B------:R-:W-:-:S06]  /*22b0*/  HADD2.F32 R3, -RZ, R3.H0_H0 ;  /* 0x20000003ff037230 */ /* 0x000fcc0000004100 */
[----:B------:R-:W0:Y:S02]  /*22c0*/  F2I.FTZ.TRUNC.NTZ R3, R3 ;  /* 0x0000000300037305 */ /* 0x000e24000021f100 */
[----:B0-----:R0:W-:Y:S01]  /*22d0*/  STG.E.U16 [R16.64], R3 ;  /* 0x0000000310007986 */ /* 0x0011e2000c101524 */
[----:B------:R-:W-:Y:S05]  /*22e0*/  BRA `(.L_x_21423) ;  /* 0x00000d2000007947 */ /* 0x000fea0003800000 */
.L_x_21419:
        /* <DEDUP_REMOVED lines=9> */
.L_x_21427:
[----:B------:R0:W-:Y:S01]  /*2380*/  STG.E.U16 [R16.64], R3 ;  /* 0x0000000310007986 */ /* 0x0001e2000c101524 */
[----:B------:R-:W-:Y:S05]  /*2390*/  BRA `(.L_x_21423) ;  /* 0x00000c7000007947 */ /* 0x000fea0003800000 */
.L_x_21426:
        /* <DEDUP_REMOVED lines=10> */
.L_x_21429:
[----:B------:R-:W-:-:S05]  /*2440*/  HADD2.F32 R0, -RZ, R3.H0_H0 ;  /* 0x20000003ff007230 */ /* 0x000fca0000004100 */
[----:B------:R-:W-:-:S04]  /*2450*/  F2FP.PACK_AB R0, RZ, R0 ;  /* 0x00000000ff00723e */ /* 0x000fc800000000ff */
[----:B------:R-:W-:-:S05]  /*2460*/  PRMT R0, R0, 0x5410, RZ ;  /* 0x0000541000007816 */ /* 0x000fca00000000ff */
[----:B------:R0:W-:Y:S01]  /*2470*/  STG.E [R16.64], R0 ;  /* 0x0000000010007986 */ /* 0x0001e2000c101924 */
[----:B------:R-:W-:Y:S05]  /*2480*/  BRA `(.L_x_21423) ;  /* 0x00000b8000007947 */ /* 0x000fea0003800000 */
.L_x_21428:
[----:B------:R-:W-:-:S05]  /*2490*/  HADD2.F32 R2, -RZ, R3.H0_H0 ;  /* 0x20000003ff027230 */ /* 0x000fca0000004100 */
[----:B------:R-:W-:-:S06]  /*24a0*/  FMUL.FTZ R2, R2, 1 ;  /* 0x3f80000002027820 */ /* 0x000fcc0000410000 */
[----:B------:R-:W0:Y:S02]  /*24b0*/  F2F.F64.F32 R2, R2 ;  /* 0x0000000200027310 */ /* 0x000e240000201800 */
[----:B0-----:R0:W-:Y:S01]  /*24c0*/  STG.E.64 [R16.64], R2 ;  /* 0x0000000210007986 */ /* 0x0011e2000c101b24 */
[----:B------:R-:W-:Y:S05]  /*24d0*/  BRA `(.L_x_21423) ;  /* 0x00000b3000007947 */ /* 0x000fea0003800000 */
.L_x_21418:
        /* <DEDUP_REMOVED lines=13> */
.L_x_21432:
[----:B------:R-:W-:Y:S01]  /*25b0*/  HADD2.F32 R3, -RZ, R3.H0_H0 ;  /* 0x20000003ff037230 */ /* 0x000fe20000004100 */
[----:B------:R-:W-:-:S04]  /*25c0*/  CS2R R6, SRZ ;  /* 0x0000000000067805 */ /* 0x000fc8000001ff00 */
[----:B------:R-:W-:-:S04]  /*25d0*/  FMUL.FTZ R3, R3, 1 ;  /* 0x3f80000003037820 */ /* 0x000fc80000410000 */
[----:B------:R-:W0:Y:S02]  /*25e0*/  F2F.F64.F32 R4, R3 ;  /* 0x0000000300047310 */ /* 0x000e240000201800 */
[----:B0-----:R0:W-:Y:S01]  /*25f0*/  STG.E.128 [R16.64], R4 ;  /* 0x0000000410007986 */ /* 0x0011e2000c101d24 */
[----:B------:R-:W-:Y:S05]  /*2600*/  BRA `(.L_x_21423) ;  /* 0x00000a0000007947 */ /* 0x000fea0003800000 */
.L_x_21431:
        /* <DEDUP_REMOVED lines=21> */
.L_x_21436:
[----:B------:R-:W-:Y:S05]  /*2760*/  BSYNC B0 ;  /* 0x0000000000007941 */ /* 0x000fea0003800000 */
.L_x_21435:
[----:B------:R-:W-:-:S05]  /*2770*/  LOP3.LUT R3, R0, R3, RZ, 0xfc, !PT ;  /* 0x0000000300037212 */ /* 0x000fca00078efcff */
[----:B------:R0:W-:Y:S01]  /*2780*/  STG.E.U8 [R16.64], R3 ;  /* 0x0000000310007986 */ /* 0x0001e2000c101124 */
[----:B------:R-:W-:Y:S05]  /*2790*/  BRA `(.L_x_21423) ;  /* 0x0000087000007947 */ /* 0x000fea0003800000 */
.L_x_21434:
        /* <DEDUP_REMOVED lines=13> */
.L_x_21438:
[----:B------:R-:W-:Y:S01]  /*2870*/  IMAD.MOV.U32 R0, RZ, RZ, 0x7f ;  /* 0x0000007fff007424 */ /* 0x000fe200078e00ff */
[----:B------:R-:W-:-:S04]  /*2880*/  ISETP.GT.U32.AND P0, PT, R2, 0x7f800000, PT ;  /* 0x7f8000000200780c */ /* 0x000fc80003f04070 */
[----:B------:R-:W-:-:S04]  /*2890*/  SEL R0, R0, 0x7c, P0 ;  /* 0x0000007c00007807 */ /* 0x000fc80000000000 */
.L_x_21439:
[----:B------:R-:W-:Y:S05]  /*28a0*/  BSYNC B0 ;  /* 0x0000000000007941 */ /* 0x000fea0003800000 */
.L_x_21437:
[----:B------:R-:W-:-:S04]  /*28b0*/  LOP3.LUT R2, R3, 0x80000000, RZ, 0xc0, !PT ;  /* 0x8000000003027812 */ /* 0x000fc800078ec0ff */
[----:B------:R-:W-:-:S04]  /*28c0*/  SHF.R.U32.HI R3, RZ, 0x18, R2 ;  /* 0x00000018ff037819 */ /* 0x000fc80000011602 */
[----:B------:R-:W-:-:S05]  /*28d0*/  LOP3.LUT R3, R0, R3, RZ, 0xfc, !PT ;  /* 0x0000000300037212 */ /* 0x000fca00078efcff */
[----:B------:R0:W-:Y:S01]  /*28e0*/  STG.E.U8 [R16.64], R3 ;  /* 0x0000000310007986 */ /* 0x0001e2000c101124 */
[----:B------:R-:W-:Y:S05]  /*28f0*/  BRA `(.L_x_21423) ;  /* 0x0000071000007947 */ /* 0x000fea0003800000 */
.L_x_21433:
[----:B------:R-:W-:-:S05]  /*2900*/  HADD2.F32 R0, -RZ, R3.H0_H0 ;  /* 0x20000003ff007230 */ /* 0x000fca0000004100 */
[----:B------:R-:W-:-:S05]  /*2910*/  F2FP.BF16.PACK_AB R0, RZ, R0 ;  /* 0x00000000ff00723e */ /* 0x000fca00000010ff */
[----:B------:R0:W-:Y:S01]  /*2920*/  STG.E.U16 [R16.64], R0 ;  /* 0x0000000010007986 */ /* 0x0001e2000c101524 */
[----:B------:R-:W-:Y:S05]  /*2930*/  BRA `(.L_x_21423) ;  /* 0x000006d000007947 */ /* 0x000fea0003800000 */
.L_x_21430:
        /* <DEDUP_REMOVED lines=12> */
.L_x_21442:
        /* <DEDUP_REMOVED lines=17> */
.L_x_21445:
[----:B------:R-:W-:-:S04]  /*2b10*/  LOP3.LUT R2, R3, 0x80000000, RZ, 0xc0, !PT ;  /* 0x8000000003027812 */ /* 0x000fc800078ec0ff */
[----:B------:R-:W-:-:S04]  /*2b20*/  SHF.R.U32.HI R3, RZ, 0x18, R2 ;  /* 0x00000018ff037819 */ /* 0x000fc80000011602 */
[----:B------:R-:W-:-:S04]  /*2b30*/  LOP3.LUT R0, R0, R3, RZ, 0xfc, !PT ;  /* 0x0000000300007212 */ /* 0x000fc800078efcff */
[----:B------:R-:W-:Y:S02]  /*2b40*/  PRMT R8, R0, 0x7610, R8 ;  /* 0x0000761000087816 */ /* 0x000fe40000000008 */
.L_x_21444:
[----:B------:R-:W-:Y:S05]  /*2b50*/  BSYNC B0 ;  /* 0x0000000000007941 */ /* 0x000fea0003800000 */
.L_x_21443:
[----:B------:R0:W-:Y:S01]  /*2b60*/  STG.E.U8 [R16.64], R8 ;  /* 0x0000000810007986 */ /* 0x0001e2000c101124 */
[----:B------:R-:W-:Y:S05]  /*2b70*/  BRA `(.L_x_21423) ;  /* 0x0000049000007947 */ /* 0x000fea0003800000 */
.L_x_21441:
        /* <DEDUP_REMOVED lines=17> */
.L_x_21448:
[----:B------:R-:W-:-:S04]  /*2c90*/  LOP3.LUT R2, R3, 0x80000000, RZ, 0xc0, !PT ;  /* 0x8000000003027812 */ /* 0x000fc800078ec0ff */
[----:B------:R-:W-:-:S04]  /*2ca0*/  SHF.R.U32.HI R3, RZ, 0x18, R2 ;  /* 0x00000018ff037819 */ /* 0x000fc80000011602 */
[----:B------:R-:W-:-:S04]  /*2cb0*/  LOP3.LUT R0, R0, R3, RZ, 0xfc, !PT ;  /* 0x0000000300007212 */ /* 0x000fc800078efcff */
[----:B------:R-:W-:Y:S02]  /*2cc0*/  PRMT R8, R0, 0x7610, R8 ;  /* 0x0000761000087816 */ /* 0x000fe40000000008 */
.L_x_21447:
[----:B------:R-:W-:Y:S05]  /*2cd0*/  BSYNC B0 ;  /* 0x0000000000007941 */ /* 0x000fea0003800000 */
.L_x_21446:
[----:B------:R0:W-:Y:S01]  /*2ce0*/  STG.E.U8 [R16.64], R8 ;  /* 0x0000000810007986 */ /* 0x0001e2000c101124 */
[----:B------:R-:W-:Y:S05]  /*2cf0*/  BRA `(.L_x_21423) ;  /* 0x0000031000007947 */ /* 0x000fea0003800000 */
.L_x_21440:
        /* <DEDUP_REMOVED lines=22> */
.L_x_21422:
        /* <DEDUP_REMOVED lines=20> */
.L_x_21450:
[----:B------:R-:W-:-:S06]  /*2fa0*/  HADD2.F32 R3, -RZ, R3.H0_H0 ;  /* 0x20000003ff037230 */ /* 0x000fcc0000004100 */
[----:B------:R-:W0:Y:S02]  /*2fb0*/  F2I.U64.TRUNC R2, R3 ;  /* 0x0000000300027311 */ /* 0x000e24000020d800 */
[----:B0-----:R0:W-:Y:S01]  /*2fc0*/  STG.E.64 [R16.64], R2 ;  /* 0x0000000210007986 */ /* 0x0011e2000c101b24 */
[----:B------:R-:W-:Y:S05]  /*2fd0*/  BRA `(.L_x_21423) ;  /* 0x0000003000007947 */ /* 0x000fea0003800000 */
.L_x_21449:
[----:B------:R-:W-:-:S06]  /*2fe0*/  HADD2.F32 R3, -RZ, R3.H0_H0 ;  /* 0x20000003ff037230 */ /* 0x000fcc0000004100 */
[----:B------:R-:W0:Y:S02]  /*2ff0*/  F2I.FTZ.U32.TRUNC.NTZ R3, R3 ;  /* 0x0000000300037305 */ /* 0x000e24000021f000 */
[----:B0-----:R0:W-:Y:S02]  /*3000*/  STG.E [R16.64], R3 ;  /* 0x0000000310007986 */ /* 0x0011e4000c101924 */
.L_x_21423:
[----:B------:R-:W-:-:S05]  /*3010*/  IMAD R18, R18, 0x200, R23 ;  /* 0x0000020012127824 */ /* 0x000fca00078e0217 */
[----:B------:R-:W-:Y:S02]  /*3020*/  IADD3 R19, R18, 0x80, RZ ;  /* 0x0000008012137810 */ /* 0x000fe40007ffe0ff */
.L_x_21380:
[----:B------:R-:W-:Y:S05]  /*3030*/  BSYNC B6 ;  /* 0x0000000000067941 */ /* 0x000fea0003800000 */
.L_x_21379:
        /* <DEDUP_REMOVED lines=231> */
.L_x_21453:
        /* <DEDUP_REMOVED lines=20> */
.L_x_21457:
[----:B------:R-:W2:Y:S02]  /*3ff0*/  LDG.E.U8 R2, [R2.64] ;  /* 0x0000002402027981 */ /* 0x000ea4000c1e1100 */
[----:B--2---:R-:W0:Y:S02]  /*4000*/  I2F.U16 R0, R2 ;  /* 0x0000000200007306 */ /* 0x004e240000101000 */
[----:B0-----:R-:W-:Y:S01]  /*4010*/  F2FP.PACK_AB R0, RZ, R0 ;  /* 0x00000000ff00723e */ /* 0x001fe200000000ff */
[----:B------:R-:W-:Y:S05]  /*4020*/  BRA `(.L_x_21459) ;  /* 0x00000e1000007947 */ /* 0x000fea0003800000 */
.L_x_21456:
        /* <DEDUP_REMOVED lines=10> */
.L_x_21461:
[----:B------:R-:W2:Y:S02]  /*40d0*/  LDG.E R2, [R2.64] ;  /* 0x0000002402027981 */ /* 0x000ea4000c1e1900 */
[----:B--2---:R-:W0:Y:S02]  /*40e0*/  I2F R0, R2 ;  /* 0x0000000200007306 */ /* 0x004e240000201400 */
[----:B0-----:R-:W-:Y:S01]  /*40f0*/  F2FP.PACK_AB R0, RZ, R0 ;  /* 0x00000000ff00723e */ /* 0x001fe200000000ff */
[----:B------:R-:W-:Y:S05]  /*4100*/  BRA `(.L_x_21459) ;  /* 0x00000d3000007947 */ /* 0x000fea0003800000 */
.L_x_21460:
[----:B------:R-:W2:Y:S02]  /*4110*/  LDG.E.U16 R2, [R2.64] ;  /* 0x0000002402027981 */ /* 0x000ea4000c1e1500 */
[----:B--2---:R-:W0:Y:S02]  /*4120*/  I2F.S16 R0, R2 ;  /* 0x0000000200007306 */ /* 0x004e240000101400 */
[----:B0-----:R-:W-:Y:S01]  /*4130*/  F2FP.PACK_AB R0, RZ, R0 ;  /* 0x00000000ff00723e */ /* 0x001fe200000000ff */
[----:B------:R-:W-:Y:S05]  /*4140*/  BRA `(.L_x_21459) ;  /* 0x00000cf000007947 */ /* 0x000fea0003800000 */
.L_x_21455:
        /* <DEDUP_REMOVED lines=9> */
.L_x_21463:
[----:B------:R0:W5:Y:S01]  /*41e0*/  LDG.E.U16 R0, [R2.64] ;  /* 0x0000002402007981 */ /* 0x000162000c1e1500 */
[----:B------:R-:W-:Y:S05]  /*41f0*/  BRA `(.L_x_21459) ;  /* 0x00000c4000007947 */ /* 0x000fea0003800000 */
.L_x_21462:
        /* <DEDUP_REMOVED lines=9> */
.L_x_21465:
[----:B------:R0:W5:Y:S01]  /*4290*/  LDG.E.U16 R0, [R2.64] ;  /* 0x0000002402007981 */ /* 0x000162000c1e1500 */
[----:B------:R-:W-:Y:S05]  /*42a0*/  BRA `(.L_x_21459) ;  /* 0x00000b9000007947 */ /* 0x000fea0003800000 */
.L_x_21464:
[----:B------:R-:W2:Y:S02]  /*42b0*/  LDG.E.64 R2, [R2.64] ;  /* 0x0000002402027981 */ /* 0x000ea4000c1e1b00 */
[----:B--2---:R-:W0:Y:S01]  /*42c0*/  F2F.F32.F64 R0, R2 ;  /* 0x0000000200007310 */ /* 0x004e220000301000 */
[----:B------:R-:W0:-:S14]  /*42d0*/  DSETP.GEU.AND P0, PT, |R2|, c[0x2][0x0], PT ;  /* 0x008000000200762a */ /* 0x000e1c0003f0e200 */
[----:B0-----:R-:W-:-:S05]  /*42e0*/  @!P0 FMUL R0, R0, 1.175494350822287508e-38 ;  /* 0x0080000000008820 */ /* 0x001fca0000400000 */
[----:B------:R-:W-:Y:S01]  /*42f0*/  F2FP.PACK_AB R0, RZ, R0 ;  /* 0x00000000ff00723e */ /* 0x000fe200000000ff */
[----:B------:R-:W-:Y:S05]  /*4300*/  BRA `(.L_x_21459) ;  /* 0x00000b3000007947 */ /* 0x000fea0003800000 */
.L_x_21454:
        /* <DEDUP_REMOVED lines=13> */
.L_x_21468:
[----:B------:R-:W2:Y:S02]  /*43e0*/  LDG.E.64 R2, [R2.64] ;  /* 0x0000002402027981 */ /* 0x000ea4000c1e1b00 */
[----:B--2---:R-:W0:Y:S01]  /*43f0*/  F2F.F32.F64 R0, R2 ;  /* 0x0000000200007310 */ /* 0x004e220000301000 */
[----:B------:R-:W0:-:S14]  /*4400*/  DSETP.GEU.AND P0, PT, |R2|, c[0x2][0x0], PT ;  /* 0x008000000200762a */ /* 0x000e1c0003f0e200 */
[----:B0-----:R-:W-:-:S05]  /*4410*/  @!P0 FMUL R0, R0, 1.175494350822287508e-38 ;  /* 0x0080000000008820 */ /* 0x001fca0000400000 */
[----:B------:R-:W-:Y:S01]  /*4420*/  F2FP.PACK_AB R0, RZ, R0 ;  /* 0x00000000ff00723e */ /* 0x000fe200000000ff */
[----:B------:R-:W-:Y:S05]  /*4430*/  BRA `(.L_x_21459) ;  /* 0x00000a0000007947 */ /* 0x000fea0003800000 */
.L_x_21467:
        /* <DEDUP_REMOVED lines=28> */
.L_x_21470:
        /* <DEDUP_REMOVED lines=15> */
.L_x_21469:
[----:B------:R-:W2:Y:S02]  /*46f0*/  LDG.E.U16 R0, [R2.64] ;  /* 0x0000002402007981 */ /* 0x000ea4000c1e1500 */
[----:B--2---:R-:W-:-:S04]  /*4700*/  PRMT R0, RZ, 0x5410, R0 ;  /* 0x00005410ff007816 */ /* 0x004fc80000000000 */
[----:B------:R-:W-:Y:S01]  /*4710*/  F2FP.PACK_AB R0, RZ, R0 ;  /* 0x00000000ff00723e */ /* 0x000fe200000000ff */
[----:B------:R-:W-:Y:S05]  /*4720*/  BRA `(.L_x_21459) ;  /* 0x0000071000007947 */ /* 0x000fea0003800000 */
.L_x_21466:
        /* <DEDUP_REMOVED lines=12> */
.L_x_21473:
        /* <DEDUP_REMOVED lines=21> */
.L_x_21477:
[----:B------:R-:W-:Y:S05]  /*4940*/  BSYNC B1 ;  /* 0x0000000000017941 */ /* 0x000fea0003800000 */
.L_x_21476:
[----:B------:R-:W-:Y:S01]  /*4950*/  LEA R3, R0, 0x3b800000, 0x17 ;  /* 0x3b80000000037811 */ /* 0x000fe200078eb8ff */
[----:B------:R-:W-:-:S05]  /*4960*/  IMAD.SHL.U32 R0, R2, 0x100000, RZ ;  /* 0x0010000002007824 */ /* 0x000fca00078e00ff */
[----:B------:R-:W-:Y:S02]  /*4970*/  LOP3.LUT R0, R3, R0, R4, 0xfe, !PT ;  /* 0x0000000003007212 */ /* 0x000fe400078efe04 */
.L_x_21475:
[----:B------:R-:W-:Y:S05]  /*4980*/  BSYNC B0 ;  /* 0x0000000000007941 */ /* 0x000fea0003800000 */
.L_x_21474:
[----:B------:R-:W-:Y:S01]  /*4990*/  F2FP.PACK_AB R0, RZ, R0 ;  /* 0x00000000ff00723e */ /* 0x000fe200000000ff */
[----:B------:R-:W-:Y:S05]  /*49a0*/  BRA `(.L_x_21459) ;  /* 0x0000049000007947 */ /* 0x000fea0003800000 */
.L_x_21472:
        /* <DEDUP_REMOVED lines=21> */
.L_x_21481:
[----:B------:R-:W-:Y:S05]  /*4b00*/  BSYNC B1 ;  /* 0x0000000000017941 */ /* 0x000fea0003800000 */
.L_x_21480:
[----:B------:R-:W-:Y:S01]  /*4b10*/  LEA R3, R0, 0x37800000, 0x17 ;  /* 0x3780000000037811 */ /* 0x000fe200078eb8ff */
[----:B------:R-:W-:-:S05]  /*4b20*/  IMAD.SHL.U32 R0, R2, 0x200000, RZ ;  /* 0x0020000002007824 */ /* 0x000fca00078e00ff */
[----:B------:R-:W-:Y:S02]  /*4b30*/  LOP3.LUT R0, R3, R0, R4, 0xfe, !PT ;  /* 0x0000000003007212 */ /* 0x000fe400078efe04 */
.L_x_21479:
[----:B------:R-:W-:Y:S05]  /*4b40*/  BSYNC B0 ;  /* 0x0000000000007941 */ /* 0x000fea0003800000 */
.L_x_21478:
[----:B------:R-:W-:Y:S01]  /*4b50*/  F2FP.PACK_AB R0, RZ, R0 ;  /* 0x00000000ff00723e */ /* 0x000fe200000000ff */
[----:B------:R-:W-:Y:S05]  /*4b60*/  BRA `(.L_x_21459) ;  /* 0x000002d000007947 */ /* 0x000fea0003800000 */
.L_x_21471:
        /* <DEDUP_REMOVED lines=14> */
.L_x_21485:
[----:B------:R-:W-:Y:S05]  /*4c50*/  BSYNC B0 ;  /* 0x0000000000007941 */ /* 0x000fea0003800000 */
.L_x_21484:
[----:B------:R-:W-:Y:S01]  /*4c60*/  F2FP.PACK_AB R0, RZ, R0 ;  /* 0x00000000ff00723e */ /* 0x000fe200000000ff */
[----:B------:R-:W-:Y:S05]  /*4c70*/  BRA `(.L_x_21459) ;  /* 0x000001c000007947 */ /* 0x000fea0003800000 */
.L_x_21458:
        /* <DEDUP_REMOVED lines=21> */
.L_x_21483:
[----:B------:R-:W2:Y:S02]  /*4dd0*/  LDG.E.64 R2, [R2.64] ;  /* 0x0000002402027981 */ /* 0x000ea4000c1e1b00 */
[----:B--2---:R-:W0:Y:S02]  /*4de0*/  I2F.U64 R0, R2 ;  /* 0x0000000200007312 */ /* 0x004e240000301000 */
[----:B0-----:R-:W-:Y:S01]  /*4df0*/  F2FP.PACK_AB R0, RZ, R0 ;  /* 0x00000000ff00723e */ /* 0x001fe200000000ff */
[----:B------:R-:W-:Y:S05]  /*4e00*/  BRA `(.L_x_21459) ;  /* 0x0000003000007947 */ /* 0x000fea0003800000 */
.L_x_21482:
[----:B------:R-:W2:Y:S02]  /*4e10*/  LDG.E R2, [R2.64] ;  /* 0x0000002402027981 */ /* 0x000ea4000c1e1900 */
[----:B--2---:R-:W0:Y:S02]  /*4e20*/  I2F.U32 R0, R2 ;  /* 0x0000000200007306 */ /* 0x004e240000201000 */
[----:B0-----:R-:W-:-:S06]  /*4e30*/  F2FP.PACK_AB R0, RZ, R0 ;  /* 0x00000000ff00723e */ /* 0x001fcc00000000ff */
.L_x_21459:
        /* <DEDUP_REMOVED lines=23> */
.L_x_21489:
        /* <DEDUP_REMOVED lines=8> */
.L_x_21487:
[----:B------:R-:W-:-:S05]  /*5030*/  FADD.FTZ R2, R5, R2 ;  /* 0x0000000205027221 */ /* 0x000fca0000010000 */
[----:B------:R-:W-:-:S04]  /*5040*/  F2FP.PACK_AB R2, RZ, R2 ;  /* 0x00000002ff02723e */ /* 0x000fc800000000ff */
[----:B------:R-:W-:Y:S02]  /*5050*/  PRMT R3, R2, 0x7610, R3 ;  /* 0x0000761002037816 */ /* 0x000fe40000000003 */
.L_x_21488:
[----:B------:R-:W-:Y:S05]  /*5060*/  BSYNC B0 ;  /* 0x0000000000007941 */ /* 0x000fea0003800000 */
.L_x_21486:
        /* <DEDUP_REMOVED lines=16> */
.L_x_21493:
[----:B------:R-:W-:-:S06]  /*5170*/  HADD2.F32 R3, -RZ, R3.H0_H0 ;  /* 0x20000003ff037230 */ /* 0x000fcc0000004100 */
[----:B------:R-:W0:Y:S02]  /*5180*/  F2I.S64.TRUNC R2, R3 ;  /* 0x0000000300027311 */ /* 0x000e24000020d900 */
[----:B0-----:R0:W-:Y:S01]  /*5190*/  STG.E.U8 [R16.64], R2 ;  /* 0x0000000210007986 */ /* 0x0011e2000c101124 */
[----:B------:R-:W-:Y:S05]  /*51a0*/  BRA `(.L_x_21495) ;  /* 0x00000e4000007947 */ /* 0x000fea0003800000 */
.L_x_21492:
        /* <DEDUP_REMOVED lines=10> */
.L_x_21497:
[----:B------:R-:W-:-:S06]  /*5250*/  HADD2.F32 R3, -RZ, R3.H0_H0 ;  /* 0x20000003ff037230 */ /* 0x000fcc0000004100 */
[----:B------:R-:W0:Y:S02]  /*5260*/  F2I.FTZ.TRUNC.NTZ R3, R3 ;  /* 0x0000000300037305 */ /* 0x000e24000021f100 */
[----:B0-----:R0:W-:Y:S01]  /*5270*/  STG.E [R16.64], R3 ;  /* 0x0000000310007986 */ /* 0x0011e2000c101924 */
[----:B------:R-:W-:Y:S05]  /*5280*/  BRA `(.L_x_21495) ;  /* 0x00000d6000007947 */ /* 0x000fea0003800000 */
.L_x_21496:
[----:B------:R-:W-:-:S06]  /*5290*/  HADD2.F32 R3, -RZ, R3.H0_H0 ;  /* 0x20000003ff037230 */ /* 0x000fcc0000004100 */
[----:B------:R-:W0:Y:S02]  /*52a0*/  F2I.FTZ.TRUNC.NTZ R3, R3 ;  /* 0x0000000300037305 */ /* 0x000e24000021f100 */
[----:B0-----:R0:W-:Y:S01]  /*52b0*/  STG.E.U16 [R16.64], R3 ;  /* 0x0000000310007986 */ /* 0x0011e2000c101524 */
[----:B------:R-:W-:Y:S05]  /*52c0*/  BRA `(.L_x_21495) ;  /* 0x00000d2000007947 */ /* 0x000fea0003800000 */
.L_x_21491:
        /* <DEDUP_REMOVED lines=9> */
.L_x_21499:
[----:B------:R0:W-:Y:S01]  /*5360*/  STG.E.U16 [R16.64], R3 ;  /* 0x0000000310007986 */ /* 0x0001e2000c101524 */
[----:B------:R-:W-:Y:S05]  /*5370*/  BRA `(.L_x_21495) ;  /* 0x00000c7000007947 */ /* 0x000fea0003800000 */
.L_x_21498:
        /* <DEDUP_REMOVED lines=10> */
.L_x_21501:
[----:B------:R-:W-:-:S05]  /*5420*/  HADD2.F32 R0, -RZ, R3.H0_H0 ;  /* 0x20000003ff007230 */ /* 0x000fca0000004100 */
[----:B------:R-:W-:-:S04]  /*5430*/  F2FP.PACK_AB R0, RZ, R0 ;  /* 0x00000000ff00723e */ /* 0x000fc800000000ff */
[----:B------:R-:W-:-:S05]  /*5440*/  PRMT R0, R0, 0x5410, RZ ;  /* 0x0000541000007816 */ /* 0x000fca00000000ff */
[----:B------:R0:W-:Y:S01]  /*5450*/  STG.E [R16.64], R0 ;  /* 0x0000000010007986 */ /* 0x0001e2000c101924 */
[----:B------:R-:W-:Y:S05]  /*5460*/  BRA `(.L_x_21495) ;  /* 0x00000b8000007947 */ /* 0x000fea0003800000 */
.L_x_21500:
[----:B------:R-:W-:-:S05]  /*5470*/  HADD2.F32 R2, -RZ, R3.H0_H0 ;  /* 0x20000003ff027230 */ /* 0x000fca0000004100 */
[----:B------:R-:W-:-:S06]  /*5480*/  FMUL.FTZ R2, R2, 1 ;  /* 0x3f80000002027820 */ /* 0x000fcc0000410000 */
[----:B------:R-:W0:Y:S02]  /*5490*/  F2F.F64.F32 R2, R2 ;  /* 0x0000000200027310 */ /* 0x000e240000201800 */
[----:B0-----:R0:W-:Y:S01]  /*54a0*/  STG.E.64 [R16.64], R2 ;  /* 0x0000000210007986 */ /* 0x0011e2000c101b24 */
[----:B------:R-:W-:Y:S05]  /*54b0*/  BRA `(.L_x_21495) ;  /* 0x00000b3000007947 */ /* 0x000fea0003800000 */
.L_x_21490:
        /* <DEDUP_REMOVED lines=13> */
.L_x_21504:
[----:B------:R-:W-:Y:S01]  /*5590*/  HADD2.F32 R3, -RZ, R3.H0_H0 ;  /* 0x20000003ff037230 */ /* 0x000fe20000004100 */
[----:B------:R-:W-:-:S04]  /*55a0*/  CS2R R6, SRZ ;  /* 0x0000000000067805 */ /* 0x000fc8000001ff00 */
[----:B------:R-:W-:-:S04]  /*55b0*/  FMUL.FTZ R3, R3, 1 ;  /* 0x3f80000003037820 */ /* 0x000fc80000410000 */
[----:B------:R-:W0:Y:S02]  /*55c0*/  F2F.F64.F32 R4, R3 ;  /* 0x0000000300047310 */ /* 0x000e240000201800 */
[----:B0-----:R0:W-:Y:S01]  /*55d0*/  STG.E.128 [R16.64], R4 ;  /* 0x0000000410007986 */ /* 0x0011e2000c101d24 */
[----:B------:R-:W-:Y:S05]  /*55e0*/  BRA `(.L_x_21495) ;  /* 0x00000a0000007947 */ /* 0x000fea0003800000 */
.L_x_21503:
        /* <DEDUP_REMOVED lines=21> */
.L_x_21508:
[----:B------:R-:W-:Y:S05]  /*5740*/  BSYNC B0 ;  /* 0x0000000000007941 */ /* 0x000fea0003800000 */
.L_x_21507:
[----:B------:R-:W-:-:S05]  /*5750*/  LOP3.LUT R3, R0, R3, RZ, 0xfc, !PT ;  /* 0x0000000300037212 */ /* 0x000fca00078efcff */
[----:B------:R0:W-:Y:S01]  /*5760*/  STG.E.U8 [R16.64], R3 ;  /* 0x0000000310007986 */ /* 0x0001e2000c101124 */
[----:B------:R-:W-:Y:S05]  /*5770*/  BRA `(.L_x_21495) ;  /* 0x0000087000007947 */ /* 0x000fea0003800000 */
.L_x_21506:
        /* <DEDUP_REMOVED lines=13> */
.L_x_21510:
[----:B------:R-:W-:Y:S01]  /*5850*/  IMAD.MOV.U32 R0, RZ, RZ, 0x7f ;  /* 0x0000007fff007424 */ /* 0x000fe200078e00ff */
[----:B------:R-:W-:-:S04]  /*5860*/  ISETP.GT.U32.AND P0, PT, R2, 0x7f800000, PT ;  /* 0x7f8000000200780c */ /* 0x000fc80003f04070 */
[----:B------:R-:W-:-:S04]  /*5870*/  SEL R0, R0, 0x7c, P0 ;  /* 0x0000007c00007807 */ /* 0x000fc80000000000 */
.L_x_21511:
[----:B------:R-:W-:Y:S05]  /*5880*/  BSYNC B0 ;  /* 0x0000000000007941 */ /* 0x000fea0003800000 */
.L_x_21509:
[----:B------:R-:W-:-:S04]  /*5890*/  LOP3.LUT R2, R3, 0x80000000, RZ, 0xc0, !PT ;  /* 0x8000000003027812 */ /* 0x000fc800078ec0ff */
[----:B------:R-:W-:-:S04]  /*58a0*/  SHF.R.U32.HI R3, RZ, 0x18, R2 ;  /* 0x00000018ff037819 */ /* 0x000fc80000011602 */
[----:B------:R-:W-:-:S05]  /*58b0*/  LOP3.LUT R3, R0, R3, RZ, 0xfc, !PT ;  /* 0x0000000300037212 */ /* 0x000fca00078efcff */
[----:B------:R0:W-:Y:S01]  /*58c0*/  STG.E.U8 [R16.64], R3 ;  /* 0x0000000310007986 */ /* 0x0001e2000c101124 */
[----:B------:R-:W-:Y:S05]  /*58d0*/  BRA `(.L_x_21495) ;  /* 0x0000071000007947 */ /* 0x000fea0003800000 */
.L_x_21505:
[----:B------:R-:W-:-:S05]  /*58e0*/  HADD2.F32 R0, -RZ, R3.H0_H0 ;  /* 0x20000003ff007230 */ /* 0x000fca0000004100 */
[----:B------:R-:W-:-:S05]  /*58f0*/  F2FP.BF16.PACK_AB R0, RZ, R0 ;  /* 0x00000000ff00723e */ /* 0x000fca00000010ff */
[----:B------:R0:W-:Y:S01]  /*5900*/  STG.E.U16 [R16.64], R0 ;  /* 0x0000000010007986 */ /* 0x0001e2000c101524 */
[----:B------:R-:W-:Y:S05]  /*5910*/  BRA `(.L_x_21495) ;  /* 0x000006d000007947 */ /* 0x000fea0003800000 */
.L_x_21502:
        /* <DEDUP_REMOVED lines=12> */
.L_x_21514:
        /* <DEDUP_REMOVED lines=17> */
.L_x_21517:
[----:B------:R-:W-:-:S04]  /*5af0*/  LOP3.LUT R2, R3, 0x80000000, RZ, 0xc0, !PT ;  /* 0x8000000003027812 */ /* 0x000fc800078ec0ff */
[----:B------:R-:W-:-:S04]  /*5b00*/  SHF.R.U32.HI R3, RZ, 0x18, R2 ;  /* 0x00000018ff037819 */ /* 0x000fc80000011602 */
[----:B------:R-:W-:-:S04]  /*5b10*/  LOP3.LUT R0, R0, R3, RZ, 0xfc, !PT ;  /* 0x0000000300007212 */ /* 0x000fc800078efcff */
[----:B------:R-:W-:Y:S02]  /*5b20*/  PRMT R8, R0, 0x7610, R8 ;  /* 0x0000761000087816 */ /* 0x000fe40000000008 */
.L_x_21516:
[----:B------:R-:W-:Y:S05]  /*5b30*/  BSYNC B0 ;  /* 0x0000000000007941 */ /* 0x000fea0003800000 */
.L_x_21515:
[----:B------:R0:W-:Y:S01]  /*5b40*/  STG.E.U8 [R16.64], R8 ;  /* 0x0000000810007986 */ /* 0x0001e2000c101124 */
[----:B------:R-:W-:Y:S05]  /*5b50*/  BRA `(.L_x_21495) ;  /* 0x0000049000007947 */ /* 0x000fea0003800000 */
.L_x_21513:
        /* <DEDUP_REMOVED lines=17> */
.L_x_21520:
[----:B------:R-:W-:-:S04]  /*5c70*/  LOP3.LUT R2, R3, 0x80000000, RZ, 0xc0, !PT ;  /* 0x8000000003027812 */ /* 0x000fc800078ec0ff */
[----:B------:R-:W-:-:S04]  /*5c80*/  SHF.R.U32.HI R3, RZ, 0x18, R2 ;  /* 0x00000018ff037819 */ /* 0x000fc80000011602 */
[----:B------:R-:W-:-:S04]  /*5c90*/  LOP3.LUT R0, R0, R3, RZ, 0xfc, !PT ;  /* 0x0000000300007212 */ /* 0x000fc800078efcff */
[----:B------:R-:W-:Y:S02]  /*5ca0*/  PRMT R8, R0, 0x7610, R8 ;  /* 0x0000761000087816 */ /* 0x000fe40000000008 */
.L_x_21519:
[----:B------:R-:W-:Y:S05]  /*5cb0*/  BSYNC B0 ;  /* 0x0000000000007941 */ /* 0x000fea0003800000 */
.L_x_21518:
[----:B------:R0:W-:Y:S01]  /*5cc0*/  STG.E.U8 [R16.64], R8 ;  /* 0x0000000810007986 */ /* 0x0001e2000c101124 */
[----:B------:R-:W-:Y:S05]  /*5cd0*/  BRA `(.L_x_21495) ;  /* 0x0000031000007947 */ /* 0x000fea0003800000 */
.L_x_21512:
        /* <DEDUP_REMOVED lines=22> */
.L_x_21494:
        /* <DEDUP_REMOVED lines=20> */
.L_x_21522:
[----:B------:R-:W-:-:S06]  /*5f80*/  HADD2.F32 R3, -RZ, R3.H0_H0 ;  /* 0x20000003ff037230 */ /* 0x000fcc0000004100 */
[----:B------:R-:W0:Y:S02]  /*5f90*/  F2I.U64.TRUNC R2, R3 ;  /* 0x0000000300027311 */ /* 0x000e24000020d800 */
[----:B0-----:R0:W-:Y:S01]  /*5fa0*/  STG.E.64 [R16.64], R2 ;  /* 0x0000000210007986 */ /* 0x0011e2000c101b24 */
[----:B------:R-:W-:Y:S05]  /*5fb0*/  BRA `(.L_x_21495) ;  /* 0x0000003000007947 */ /* 0x000fea0003800000 */
.L_x_21521:
[----:B------:R-:W-:-:S06]  /*5fc0*/  HADD2.F32 R3, -RZ, R3.H0_H0 ;  /* 0x20000003ff037230 */ /* 0x000fcc0000004100 */
[----:B------:R-:W0:Y:S02]  /*5fd0*/  F2I.FTZ.U32.TRUNC.NTZ R3, R3 ;  /* 0x0000000300037305 */ /* 0x000e24000021f000 */
[----:B0-----:R0:W-:Y:S02]  /*5fe0*/  STG.E [R16.64], R3 ;  /* 0x0000000310007986 */ /* 0x0011e4000c101924 */
.L_x_21495:
        /* <DEDUP_REMOVED lines=231> */
.L_x_21523:
        /* <DEDUP_REMOVED lines=20> */
.L_x_21527:
[----:B------:R-:W2:Y:S02]  /*6fa0*/  LDG.E.U8 R2, [R2.64] ;  /* 0x0000002402027981 */ /* 0x000ea4000c1e1100 */
[----:B--2---:R-:W0:Y:S02]  /*6fb0*/  I2F.U16 R0, R2 ;  /* 0x0000000200007306 */ /* 0x004e240000101000 */
[----:B0-----:R-:W-:Y:S01]  /*6fc0*/  F2FP.PACK_AB R0, RZ, R0 ;  /* 0x00000000ff00723e */ /* 0x001fe200000000ff */
[----:B------:R-:W-:Y:S05]  /*6fd0*/  BRA `(.L_x_21529) ;  /* 0x00000e1000007947 */ /* 0x000fea0003800000 */
.L_x_21526:
        /* <DEDUP_REMOVED lines=10> */
.L_x_21531:
[----:B------:R-:W2:Y:S02]  /*7080*/  LDG.E R2, [R2.64] ;  /* 0x0000002402027981 */ /* 0x000ea4000c1e1900 */
[----:B--2---:R-:W0:Y:S02]  /*7090*/  I2F R0, R2 ;  /* 0x0000000200007306 */ /* 0x004e240000201400 */
[----:B0-----:R-:W-:Y:S01]  /*70a0*/  F2FP.PACK_AB R0, RZ, R0 ;  /* 0x00000000ff00723e */ /* 0x001fe200000000ff */
[----:B------:R-:W-:Y:S05]  /*70b0*/  BRA `(.L_x_21529) ;  /* 0x00000d3000007947 */ /* 0x000fea0003800000 */
.L_x_21530:
[----:B------:R-:W2:Y:S02]  /*70c0*/  LDG.E.U16 R2, [R2.64] ;  /* 0x0000002402027981 */ /* 0x000ea4000c1e1500 */
[----:B--2---:R-:W0:Y:S02]  /*70d0*/  I2F.S16 R0, R2 ;  /* 0x0000000200007306 */ /* 0x004e240000101400 */
[----:B0-----:R-:W-:Y:S01]  /*70e0*/  F2FP.PACK_AB R0, RZ, R0 ;  /* 0x00000000ff00723e */ /* 0x001fe200000000ff */
[----:B------:R-:W-:Y:S05]  /*70f0*/  BRA `(.L_x_21529) ;  /* 0x00000cf000007947 */ /* 0x000fea0003800000 */
.L_x_21525:
        /* <DEDUP_REMOVED lines=9> */
.L_x_21533:
[----:B------:R0:W5:Y:S01]  /*7190*/  LDG.E.U16 R0, [R2.64] ;  /* 0x0000002402007981 */ /* 0x000162000c1e1500 */
[----:B------:R-:W-:Y:S05]  /*71a0*/  BRA `(.L_x_21529) ;  /* 0x00000c4000007947 */ /* 0x000fea0003800000 */
.L_x_21532:
        /* <DEDUP_REMOVED lines=9> */
.L_x_21535:
[----:B------:R0:W5:Y:S01]  /*7240*/  LDG.E.U16 R0, [R2.64] ;  /* 0x0000002402007981 */ /* 0x000162000c1e1500 */
[----:B------:R-:W-:Y:S05]  /*7250*/  BRA `(.L_x_21529) ;  /* 0x00000b9000007947 */ /* 0x000fea0003800000 */
.L_x_21534:
[----:B------:R-:W2:Y:S02]  /*7260*/  LDG.E.64 R2, [R2.64] ;  /* 0x0000002402027981 */ /* 0x000ea4000c1e1b00 */
[----:B--2---:R-:W0:Y:S01]  /*7270*/  F2F.F32.F64 R0, R2 ;  /* 0x0000000200007310 */ /* 0x004e220000301000 */
[----:B------:R-:W0:-:S14]  /*7280*/  DSETP.GEU.AND P0, PT, |R2|, c[0x2][0x0], PT ;  /* 0x008000000200762a */ /* 0x000e1c0003f0e200 */
[----:B0-----:R-:W-:-:S05]  /*7290*/  @!P0 FMUL R0, R0, 1.175494350822287508e-38 ;  /* 0x0080000000008820 */ /* 0x001fca0000400000 */
[----:B------:R-:W-:Y:S01]  /*72a0*/  F2FP.PACK_AB R0, RZ, R0 ;  /* 0x00000000ff00723e */ /* 0x000fe200000000ff */
[----:B------:R-:W-:Y:S05]  /*72b0*/  BRA `(.L_x_21529) ;  /* 0x00000b3000007947 */ /* 0x000fea0003800000 */
.L_x_21524:
        /* <DEDUP_REMOVED lines=13> */
.L_x_21538:
[----:B------:R-:W2:Y:S02]  /*7390*/  LDG.E.64 R2, [R2.64] ;  /* 0x0000002402027981 */ /* 0x000ea4000c1e1b00 */
[----:B--2---:R-:W0:Y:S01]  /*73a0*/  F2F.F32.F64 R0, R2 ;  /* 0x0000000200007310 */ /* 0x004e220000301000 */
[----:B------:R-:W0:-:S14]  /*73b0*/  DSETP.GEU.AND P0, PT, |R2|, c[0x2][0x0], PT ;  /* 0x008000000200762a */ /* 0x000e1c0003f0e200 */
[----:B0-----:R-:W-:-:S05]  /*73c0*/  @!P0 FMUL R0, R0, 1.175494350822287508e-38 ;  /* 0x0080000000008820 */ /* 0x001fca0000400000 */
[----:B------:R-:W-:Y:S01]  /*73d0*/  F2FP.PACK_AB R0, RZ, R0 ;  /* 0x00000000ff00723e */ /* 0x000fe200000000ff */
[----:B------:R-:W-:Y:S05]  /*73e0*/  BRA `(.L_x_21529) ;  /* 0x00000a0000007947 */ /* 0x000fea0003800000 */
.L_x_21537:
        /* <DEDUP_REMOVED lines=28> */
.L_x_21540:
        /* <DEDUP_REMOVED lines=15> */
.L_x_21539:
[----:B------:R-:W2:Y:S02]  /*76a0*/  LDG.E.U16 R0, [R2.64] ;  /* 0x0000002402007981 */ /* 0x000ea4000c1e1500 */
[----:B--2---:R-:W-:-:S04]  /*76b0*/  PRMT R0, RZ, 0x5410, R0 ;  /* 0x00005410ff007816 */ /* 0x004fc80000000000 */
[----:B------:R-:W-:Y:S01]  /*76c0*/  F2FP.PACK_AB R0, RZ, R0 ;  /* 0x00000000ff00723e */ /* 0x000fe200000000ff */
[----:B------:R-:W-:Y:S05]  /*76d0*/  BRA `(.L_x_21529) ;  /* 0x0000071000007947 */ /* 0x000fea0003800000 */
.L_x_21536:
        /* <DEDUP_REMOVED lines=12> */
.L_x_21543:
        /* <DEDUP_REMOVED lines=21> */
.L_x_21547:
[----:B------:R-:W-:Y:S05]  /*78f0*/  BSYNC B1 ;  /* 0x0000000000017941 */ /* 0x000fea0003800000 */
.L_x_21546:
[----:B------:R-:W-:Y:S01]  /*7900*/  LEA R3, R0, 0x3b800000, 0x17 ;  /* 0x3b80000000037811 */ /* 0x000fe200078eb8ff */
[----:B------:R-:W-:-:S05]  /*7910*/  IMAD.SHL.U32 R0, R2, 0x100000, RZ ;  /* 0x0010000002007824 */ /* 0x000fca00078e00ff */
[----:B------:R-:W-:Y:S02]  /*7920*/  LOP3.LUT R0, R3, R0, R4, 0xfe, !PT ;  /* 0x0000000003007212 */ /* 0x000fe400078efe04 */
.L_x_21545:
[----:B------:R-:W-:Y:S05]  /*7930*/  BSYNC B0 ;  /* 0x0000000000007941 */ /* 0x000fea0003800000 */
.L_x_21544:
[----:B------:R-:W-:Y:S01]  /*7940*/  F2FP.PACK_AB R0, RZ, R0 ;  /* 0x00000000ff00723e */ /* 0x000fe200000000ff */
[----:B------:R-:W-:Y:S05]  /*7950*/  BRA `(.L_x_21529) ;  /* 0x0000049000007947 */ /* 0x000fea0003800000 */
.L_x_21542:
        /* <DEDUP_REMOVED lines=21> */
.L_x_21551:
[----:B------:R-:W-:Y:S05]  /*7ab0*/  BSYNC B1 ;  /* 0x0000000000017941 */ /* 0x000fea0003800000 */
.L_x_21550:
[----:B------:R-:W-:Y:S01]  /*7ac0*/  LEA R3, R0, 0x37800000, 0x17 ;  /* 0x3780000000037811 */ /* 0x000fe200078eb8ff */
[----:B------:R-:W-:-:S05]  /*7ad0*/  IMAD.SHL.U32 R0, R2, 0x200000, RZ ;  /* 0x0020000002007824 */ /* 0x000fca00078e00ff */
[----:B------:R-:W-:Y:S02]  /*7ae0*/  LOP3.LUT R0, R3, R0, R4, 0xfe, !PT ;  /* 0x0000000003007212 */ /* 0x000fe400078efe04 */
.L_x_21549:
[----:B------:R-:W-:Y:S05]  /*7af0*/  BSYNC B0 ;  /* 0x0000000000007941 */ /* 0x000fea0003800000 */
.L_x_21548:
[----:B------:R-:W-:Y:S01]  /*7b00*/  F2FP.PACK_AB R0, RZ, R0 ;  /* 0x00000000ff00723e */ /* 0x000fe200000000ff */
[----:B------:R-:W-:Y:S05]  /*7b10*/  BRA `(.L_x_21529) ;  /* 0x000002d000007947 */ /* 0x000fea0003800000 */
.L_x_21541:
        /* <DEDUP_REMOVED lines=14> */
.L_x_21555:
[----:B------:R-:W-:Y:S05]  /*7c00*/  BSYNC B0 ;  /* 0x0000000000007941 */ /* 0x000fea0003800000 */
.L_x_21554:
[----:B------:R-:W-:Y:S01]  /*7c10*/  F2FP.PACK_AB R0, RZ, R0 ;  /* 0x00000000ff00723e */ /* 0x000fe200000000ff */
[----:B------:R-:W-:Y:S05]  /*7c20*/  BRA `(.L_x_21529) ;  /* 0x000001c000007947 */ /* 0x000fea0003800000 */
.L_x_21528:
        /* <DEDUP_REMOVED lines=21> */
.L_x_21553:
[----:B------:R-:W2:Y:S02]  /*7d80*/  LDG.E.64 R2, [R2.64] ;  /* 0x0000002402027981 */ /* 0x000ea4000c1e1b00 */
[----:B--2---:R-:W0:Y:S02]  /*7d90*/  I2F.U64 R0, R2 ;  /* 0x0000000200007312 */ /* 0x004e240000301000 */
[----:B0-----:R-:W-:Y:S01]  /*7da0*/  F2FP.PACK_AB R0, RZ, R0 ;  /* 0x00000000ff00723e */ /* 0x001fe200000000ff */
[----:B------:R-:W-:Y:S05]  /*7db0*/  BRA `(.L_x_21529) ;  /* 0x0000003000007947 */ /* 0x000fea0003800000 */
.L_x_21552:
[----:B------:R-:W2:Y:S02]  /*7dc0*/  LDG.E R2, [R2.64] ;  /* 0x0000002402027981 */ /* 0x000ea4000c1e1900 */
[----:B--2---:R-:W0:Y:S02]  /*7dd0*/  I2F.U32 R0, R2 ;  /* 0x0000000200007306 */ /* 0x004e240000201000 */
[----:B0-----:R-:W-:-:S06]  /*7de0*/  F2FP.PACK_AB R0, RZ, R0 ;  /* 0x00000000ff00723e */ /* 0x001fcc00000000ff */
.L_x_21529:
        /* <DEDUP_REMOVED lines=23> */
.L_x_21559:
        /* <DEDUP_REMOVED lines=8> */
.L_x_21557:
[----:B------:R-:W-:-:S05]  /*7fe0*/  FADD.FTZ R2, R5, R2 ;  /* 0x0000000205027221 */ /* 0x000fca0000010000 */
[----:B------:R-:W-:-:S04]  /*7ff0*/  F2FP.PACK_AB R2, RZ, R2 ;  /* 0x00000002ff02723e */ /* 0x000fc800000000ff */
[----:B------:R-:W-:Y:S02]  /*8000*/  PRMT R3, R2, 0x7610, R3 ;  /* 0x0000761002037816 */ /* 0x000fe40000000003 */
.L_x_21558:
[----:B------:R-:W-:Y:S05]  /*8010*/  BSYNC B0 ;  /* 0x0000000000007941 */ /* 0x000fea0003800000 */
.L_x_21556:
        /* <DEDUP_REMOVED lines=16> */
.L_x_21563:
[----:B------:R-:W-:-:S06]  /*8120*/  HADD2.F32 R3, -RZ, R3.H0_H0 ;  /* 0x20000003ff037230 */ /* 0x000fcc0000004100 */
[----:B------:R-:W0:Y:S02]  /*8130*/  F2I.S64.TRUNC R2, R3 ;  /* 0x0000000300027311 */ /* 0x000e24000020d900 */
[----:B0-----:R0:W-:Y:S01]  /*8140*/  STG.E.U8 [R16.64], R2 ;  /* 0x0000000210007986 */ /* 0x0011e2000c101124 */
[----:B------:R-:W-:Y:S05]  /*8150*/  BRA `(.L_x_21565) ;  /* 0x00000e4000007947 */ /* 0x000fea0003800000 */
.L_x_21562:
        /* <DEDUP_REMOVED lines=10> */
.L_x_21567:
[----:B------:R-:W-:-:S06]  /*8200*/  HADD2.F32 R3, -RZ, R3.H0_H0 ;  /* 0x20000003ff037230 */ /* 0x000fcc0000004100 */
[----:B------:R-:W0:Y:S02]  /*8210*/  F2I.FTZ.TRUNC.NTZ R3, R3 ;  /* 0x0000000300037305 */ /* 0x000e24000021f100 */
[----:B0-----:R0:W-:Y:S01]  /*8220*/  STG.E [R16.64], R3 ;  /* 0x0000000310007986 */ /* 0x0011e2000c101924 */
[----:B------:R-:W-:Y:S05]  /*8230*/  BRA `(.L_x_21565) ;  /* 0x00000d6000007947 */ /* 0x000fea0003800000 */
.L_x_21566:
[----:B------:R-:W-:-:S06]  /*8240*/  HADD2.F32 R3, -RZ, R3.H0_H0 ;  /* 0x20000003ff037230 */ /* 0x000fcc0000004100 */
[----:B------:R-:W0:Y:S02]  /*8250*/  F2I.FTZ.TRUNC.NTZ R3, R3 ;  /* 0x0000000300037305 */ /* 0x000e24000021f100 */
[----:B0-----:R0:W-:Y:S01]  /*8260*/  STG.E.U16 [R16.64], R3 ;  /* 0x0000000310007986 */ /* 0x0011e2000c101524 */
[----:B------:R-:W-:Y:S05]  /*8270*/  BRA `(.L_x_21565) ;  /* 0x00000d2000007947 */ /* 0x000fea0003800000 */
.L_x_21561:
        /* <DEDUP_REMOVED lines=9> */
.L_x_21569:
[----:B------:R0:W-:Y:S01]  /*8310*/  STG.E.U16 [R16.64], R3 ;  /* 0x0000000310007986 */ /* 0x0001e2000c101524 */
[----:B------:R-:W-:Y:S05]  /*8320*/  BRA `(.L_x_21565) ;  /* 0x00000c7000007947 */ /* 0x000fea0003800000 */
.L_x_21568:
        /* <DEDUP_REMOVED lines=10> */
.L_x_21571:
[----:B------:R-:W-:-:S05]  /*83d0*/  HADD2.F32 R0, -RZ, R3.H0_H0 ;  /* 0x20000003ff007230 */ /* 0x000fca0000004100 */
[----:B------:R-:W-:-:S04]  /*83e0*/  F2FP.PACK_AB R0, RZ, R0 ;  /* 0x00000000ff00723e */ /* 0x000fc800000000ff */
[----:B------:R-:W-:-:S05]  /*83f0*/  PRMT R0, R0, 0x5410, RZ ;  /* 0x0000541000007816 */ /* 0x000fca00000000ff */
[----:B------:R0:W-:Y:S01]  /*8400*/  STG.E [R16.64], R0 ;  /* 0x0000000010007986 */ /* 0x0001e2000c101924 */
[----:B------:R-:W-:Y:S05]  /*8410*/  BRA `(.L_x_21565) ;  /* 0x00000b8000007947 */ /* 0x000fea0003800000 */
.L_x_21570:
[----:B------:R-:W-:-:S05]  /*8420*/  HADD2.F32 R2, -RZ, R3.H0_H0 ;  /* 0x20000003ff027230 */ /* 0x000fca0000004100 */
[----:B------:R-:W-:-:S06]  /*8430*/  FMUL.FTZ R2, R2, 1 ;  /* 0x3f80000002027820 */ /* 0x000fcc0000410000 */
[----:B------:R-:W0:Y:S02]  /*8440*/  F2F.F64.F32 R2, R2 ;  /* 0x0000000200027310 */ /* 0x000e240000201800 */
[----:B0-----:R0:W-:Y:S01]  /*8450*/  STG.E.64 [R16.64], R2 ;  /* 0x0000000210007986 */ /* 0x0011e2000c101b24 */
[----:B------:R-:W-:Y:S05]  /*8460*/  BRA `(.L_x_21565) ;  /* 0x00000b3000007947 */ /* 0x000fea0003800000 */
.L_x_21560:
        /* <DEDUP_REMOVED lines=13> */
.L_x_21574:
[----:B------:R-:W-:Y:S01]  /*8540*/  HADD2.F32 R3, -RZ, R3.H0_H0 ;  /* 0x20000003ff037230 */ /* 0x000fe20000004100 */
[----:B------:R-:W-:-:S04]  /*8550*/  CS2R R6, SRZ ;  /* 0x0000000000067805 */ /* 0x000fc8000001ff00 */
[----:B------:R-:W-:-:S04]  /*8560*/  FMUL.FTZ R3, R3, 1 ;  /* 0x3f80000003037820 */ /* 0x000fc80000410000 */
[----:B------:R-:W0:Y:S02]  /*8570*/  F2F.F64.F32 R4, R3 ;  /* 0x0000000300047310 */ /* 0x000e240000201800 */
[----:B0-----:R0:W-:Y:S01]  /*8580*/  STG.E.128 [R16.64], R4 ;  /* 0x0000000410007986 */ /* 0x0011e2000c101d24 */
[----:B------:R-:W-:Y:S05]  /*8590*/  BRA `(.L_x_21565) ;  /* 0x00000a0000007947 */ /* 0x000fea0003800000 */
.L_x_21573:
        /* <DEDUP_REMOVED lines=21> */
.L_x_21578:
[----:B------:R-:W-:Y:S05]  /*86f0*/  BSYNC B0 ;  /* 0x0000000000007941 */ /* 0x000fea0003800000 */
.L_x_21577:
[----:B------:R-:W-:-:S05]  /*8700*/  LOP3.LUT R3, R0, R3, RZ, 0xfc, !PT ;  /* 0x0000000300037212 */ /* 0x000fca00078efcff */
[----:B------:R0:W-:Y:S01]  /*8710*/  STG.E.U8 [R16.64], R3 ;  /* 0x0000000310007986 */ /* 0x0001e2000c101124 */
[----:B------:R-:W-:Y:S05]  /*8720*/  BRA `(.L_x_21565) ;  /* 0x0000087000007947 */ /* 0x000fea0003800000 */
.L_x_21576:
        /* <DEDUP_REMOVED lines=13> */
.L_x_21580:
[----:B------:R-:W-:Y:S01]  /*8800*/  IMAD.MOV.U32 R0, RZ, RZ, 0x7f ;  /* 0x0000007fff007424 */ /* 0x000fe200078e00ff */
[----:B------:R-:W-:-:S04]  /*8810*/  ISETP.GT.U32.AND P0, PT, R2, 0x7f800000, PT ;  /* 0x7f8000000200780c */ /* 0x000fc80003f04070 */
[----:B------:R-:W-:-:S04]  /*8820*/  SEL R0, R0, 0x7c, P0 ;  /* 0x0000007c00007807 */ /* 0x000fc80000000000 */
.L_x_21581:
[----:B------:R-:W-:Y:S05]  /*8830*/  BSYNC B0 ;  /* 0x0000000000007941 */ /* 0x000fea0003800000 */
.L_x_21579:
[----:B------:R-:W-:-:S04]  /*8840*/  LOP3.LUT R2, R3, 0x80000000, RZ, 0xc0, !PT ;  /* 0x8000000003027812 */ /* 0x000fc800078ec0ff */
[----:B------:R-:W-:-:S04]  /*8850*/  SHF.R.U32.HI R3, RZ, 0x18, R2 ;  /* 0x00000018ff037819 */ /* 0x000fc80000011602 */
[----:B------:R-:W-:-:S05]  /*8860*/  LOP3.LUT R3, R0, R3, RZ, 0xfc, !PT ;  /* 0x0000000300037212 */ /* 0x000fca00078efcff */
[----:B------:R0:W-:Y:S01]  /*8870*/  STG.E.U8 [R16.64], R3 ;  /* 0x0000000310007986 */ /* 0x0001e2000c101124 */
[----:B------:R-:W-:Y:S05]  /*8880*/  BRA `(.L_x_21565) ;  /* 0x0000071000007947 */ /* 0x000fea0003800000 */
.L_x_21575:
[----:B------:R-:W-:-:S05]  /*8890*/  HADD2.F32 R0, -RZ, R3.H0_H0 ;  /* 0x20000003ff007230 */ /* 0x000fca0000004100 */
[----:B------:R-:W-:-:S05]  /*88a0*/  F2FP.BF16.PACK_AB R0, RZ, R0 ;  /* 0x00000000ff00723e */ /* 0x000fca00000010ff */
[----:B------:R0:W-:Y:S01]  /*88b0*/  STG.E.U16 [R16.64], R0 ;  /* 0x0000000010007986 */ /* 0x0001e2000c101524 */
[----:B------:R-:W-:Y:S05]  /*88c0*/  BRA `(.L_x_21565) ;  /* 0x000006d000007947 */ /* 0x000fea0003800000 */
.L_x_21572:
        /* <DEDUP_REMOVED lines=12> */
.L_x_21584:
        /* <DEDUP_REMOVED lines=17> */
.L_x_21587:
[----:B------:R-:W-:-:S04]  /*8aa0*/  LOP3.LUT R2, R3, 0x80000000, RZ, 0xc0, !PT ;  /* 0x8000000003027812 */ /* 0x000fc800078ec0ff */
[----:B------:R-:W-:-:S04]  /*8ab0*/  SHF.R.U32.HI R3, RZ, 0x18, R2 ;  /* 0x00000018ff037819 */ /* 0x000fc80000011602 */
[----:B------:R-:W-:-:S04]  /*8ac0*/  LOP3.LUT R0, R0, R3, RZ, 0xfc, !PT ;  /* 0x0000000300007212 */ /* 0x000fc800078efcff */
[----:B------:R-:W-:Y:S02]  /*8ad0*/  PRMT R8, R0, 0x7610, R8 ;  /* 0x0000761000087816 */ /* 0x000fe40000000008 */
.L_x_21586:
[----:B------:R-:W-:Y:S05]  /*8ae0*/  BSYNC B0 ;  /* 0x0000000000007941 */ /* 0x000fea0003800000 */
.L_x_21585:
[----:B------:R0:W-:Y:S01]  /*8af0*/  STG.E.U8 [R16.64], R8 ;  /* 0x0000000810007986 */ /* 0x0001e2000c101124 */
[----:B------:R-:W-:Y:S05]  /*8b00*/  BRA `(.L_x_21565) ;  /* 0x0000049000007947 */ /* 0x000fea0003800000 */
.L_x_21583:
        /* <DEDUP_REMOVED lines=17> */
.L_x_21590:
[----:B------:R-:W-:-:S04]  /*8c20*/  LOP3.LUT R2, R3, 0x80000000, RZ, 0xc0, !PT ;  /* 0x8000000003027812 */ /* 0x000fc800078ec0ff */
[----:B------:R-:W-:-:S04]  /*8c30*/  SHF.R.U32.HI R3, RZ, 0x18, R2 ;  /* 0x00000018ff037819 */ /* 0x000fc80000011602 */
[----:B------:R-:W-:-:S04]  /*8c40*/  LOP3.LUT R0, R0, R3, RZ, 0xfc, !PT ;  /* 0x0000000300007212 */ /* 0x000fc800078efcff */
[----:B------:R-:W-:Y:S02]  /*8c50*/  PRMT R8, R0, 0x7610, R8 ;  /* 0x0000761000087816 */ /* 0x000fe40000000008 */
.L_x_21589:
[----:B------:R-:W-:Y:S05]  /*8c60*/  BSYNC B0 ;  /* 0x0000000000007941 */ /* 0x000fea0003800000 */
.L_x_21588:
[----:B------:R0:W-:Y:S01]  /*8c70*/  STG.E.U8 [R16.64], R8 ;  /* 0x0000000810007986 */ /* 0x0001e2000c101124 */
[----:B------:R-:W-:Y:S05]  /*8c80*/  BRA `(.L_x_21565) ;  /* 0x0000031000007947 */ /* 0x000fea0003800000 */
.L_x_21582:
        /* <DEDUP_REMOVED lines=22> */
.L_x_21564:
        /* <DEDUP_REMOVED lines=20> */
.L_x_21592:
[----:B------:R-:W-:-:S06]  /*8f30*/  HADD2.F32 R3, -RZ, R3.H0_H0 ;  /* 0x20000003ff037230 */ /* 0x000fcc0000004100 */
[----:B------:R-:W0:Y:S02]  /*8f40*/  F2I.U64.TRUNC R2, R3 ;  /* 0x0000000300027311 */ /* 0x000e24000020d800 */
[----:B0-----:R0:W-:Y:S01]  /*8f50*/  STG.E.64 [R16.64], R2 ;  /* 0x0000000210007986 */ /* 0x0011e2000c101b24 */
[----:B------:R-:W-:Y:S05]  /*8f60*/  BRA `(.L_x_21565) ;  /* 0x0000003000007947 */ /* 0x000fea0003800000 */
.L_x_21591:
[----:B------:R-:W-:-:S06]  /*8f70*/  HADD2.F32 R3, -RZ, R3.H0_H0 ;  /* 0x20000003ff037230 */ /* 0x000fcc0000004100 */
[----:B------:R-:W0:Y:S02]  /*8f80*/  F2I.FTZ.U32.TRUNC.NTZ R3, R3 ;  /* 0x0000000300037305 */ /* 0x000e24000021f000 */
[----:B0-----:R0:W-:Y:S02]  /*8f90*/  STG.E [R16.64], R3 ;  /* 0x0000000310007986 */ /* 0x0011e4000c101924 */
.L_x_21565:
[----:B------:R-:W-:Y:S02]  /*8fa0*/  IADD3 R19, R19, 0x80, RZ ;  /* 0x0000008013137810 */ /* 0x000fe40007ffe0ff */
.L_x_21452:
[----:B------:R-:W-:Y:S05]  /*8fb0*/  BSYNC B6 ;  /* 0x0000000000067941 */ /* 0x000fea0003800000 */
.L_x_21451:
        /* <DEDUP_REMOVED lines=230> */
.L_x_21593:
        /* <DEDUP_REMOVED lines=20> */
.L_x_21597:
[----:B------:R-:W2:Y:S02]  /*9f60*/  LDG.E.U8 R2, [R2.64] ;  /* 0x0000002402027981 */ /* 0x000ea4000c1e1100 */
[----:B--2---:R-:W0:Y:S02]  /*9f70*/  I2F.U16 R0, R2 ;  /* 0x0000000200007306 */ /* 0x004e240000101000 */
[----:B0-----:R-:W-:Y:S01]  /*9f80*/  F2FP.PACK_AB R0, RZ, R0 ;  /* 0x00000000ff00723e */ /* 0x001fe200000000ff */
[----:B------:R-:W-:Y:S05]  /*9f90*/  BRA `(.L_x_21599) ;  /* 0x00000e1000007947 */ /* 0x000fea0003800000 */
.L_x_21596:
        /* <DEDUP_REMOVED lines=10> */
.L_x_21601:
[----:B------:R-:W2:Y:S02]  /*a040*/  LDG.E R2, [R2.64] ;  /* 0x0000002402027981 */ /* 0x000ea4000c1e1900 */
[----:B--2---:R-:W0:Y:S02]  /*a050*/  I2F R0, R2 ;  /* 0x0000000200007306 */ /* 0x004e240000201400 */
[----:B0-----:R-:W-:Y:S01]  /*a060*/  F2FP.PACK_AB R0, RZ, R0 ;  /* 0x00000000ff00723e */ /* 0x001fe200000000ff */
[----:B------:R-:W-:Y:S05]  /*a070*/  BRA `(.L_x_21599) ;  /* 0x00000d3000007947 */ /* 0x000fea0003800000 */
.L_x_21600:
[----:B------:R-:W2:Y:S02]  /*a080*/  LDG.E.U16 R2, [R2.64] ;  /* 0x0000002402027981 */ /* 0x000ea4000c1e1500 */
[----:B--2---:R-:W0:Y:S02]  /*a090*/  I2F.S16 R0, R2 ;  /* 0x0000000200007306 */ /* 0x004e240000101400 */
[----:B0-----:R-:W-:Y:S01]  /*a0a0*/  F2FP.PACK_AB R0, RZ, R0 ;  /* 0x00000000ff00723e */ /* 0x001fe200000000ff */
[----:B------:R-:W-:Y:S05]  /*a0b0*/  BRA `(.L_x_21599) ;  /* 0x00000cf000007947 */ /* 0x000fea0003800000 */
.L_x_21595:
        /* <DEDUP_REMOVED lines=9> */
.L_x_21603:
[----:B------:R0:W5:Y:S01]  /*a150*/  LDG.E.U16 R0, [R2.64] ;  /* 0x0000002402007981 */ /* 0x000162000c1e1500 */
[----:B------:R-:W-:Y:S05]  /*a160*/  BRA `(.L_x_21599) ;  /* 0x00000c4000007947 */ /* 0x000fea0003800000 */
.L_x_21602:
        /* <DEDUP_REMOVED lines=9> */
.L_x_21605:
[----:B------:R0:W5:Y:S01]  /*a200*/  LDG.E.U16 R0, [R2.64] ;  /* 0x0000002402007981 */ /* 0x000162000c1e1500 */
[----:B------:R-:W-:Y:S05]  /*a210*/  BRA `(.L_x_21599) ;  /* 0x00000b9000007947 */ /* 0x000fea0003800000 */
.L_x_21604:
[----:B------:R-:W2:Y:S02]  /*a220*/  LDG.E.64 R2, [R2.64] ;  /* 0x0000002402027981 */ /* 0x000ea4000c1e1b00 */
[----:B--2---:R-:W0:Y:S01]  /*a230*/  F2F.F32.F64 R0, R2 ;  /* 0x0000000200007310 */ /* 0x004e220000301000 */
[----:B------:R-:W0:-:S14]  /*a240*/  DSETP.GEU.AND P0, PT, |R2|, c[0x2][0x0], PT ;  /* 0x008000000200762a */ /* 0x000e1c0003f0e200 */
[----:B0-----:R-:W-:-:S05]  /*a250*/  @!P0 FMUL R0, R0, 1.175494350822287508e-38 ;  /* 0x0080000000008820 */ /* 0x001fca0000400000 */
[----:B------:R-:W-:Y:S01]  /*a260*/  F2FP.PACK_AB R0, RZ, R0 ;  /* 0x00000000ff00723e */ /* 0x000fe200000000ff */
[----:B------:R-:W-:Y:S05]  /*a270*/  BRA `(.L_x_21599) ;  /* 0x00000b3000007947 */ /* 0x000fea0003800000 */
.L_x_21594:
        /* <DEDUP_REMOVED lines=13> */
.L_x_21608:
[----:B------:R-:W2:Y:S02]  /*a350*/  LDG.E.64 R2, [R2.64] ;  /* 0x0000002402027981 */ /* 0x000ea4000c1e1b00 */
[----:B--2---:R-:W0:Y:S01]  /*a360*/  F2F.F32.F64 R0, R2 ;  /* 0x0000000200007310 */ /* 0x004e220000301000 */
[----:B------:R-:W0:-:S14]  /*a370*/  DSETP.GEU.AND P0, PT, |R2|, c[0x2][0x0], PT ;  /* 0x008000000200762a */ /* 0x000e1c0003f0e200 */
[----:B0-----:R-:W-:-:S05]  /*a380*/  @!P0 FMUL R0, R0, 1.175494350822287508e-38 ;  /* 0x0080000000008820 */ /* 0x001fca0000400000 */
[----:B------:R-:W-:Y:S01]  /*a390*/  F2FP.PACK_AB R0, RZ, R0 ;  /* 0x00000000ff00723e */ /* 0x000fe200000000ff */
[----:B------:R-:W-:Y:S05]  /*a3a0*/  BRA `(.L_x_21599) ;  /* 0x00000a0000007947 */ /* 0x000fea0003800000 */
.L_x_21607:
        /* <DEDUP_REMOVED lines=28> */
.L_x_21610:
        /* <DEDUP_REMOVED lines=15> */
.L_x_21609:
[----:B------:R-:W2:Y:S02]  /*a660*/  LDG.E.U16 R0, [R2.64] ;  /* 0x0000002402007981 */ /* 0x000ea4000c1e1500 */
[----:B--2---:R-:W-:-:S04]  /*a670*/  PRMT R0, RZ, 0x5410, R0 ;  /* 0x00005410ff007816 */ /* 0x004fc80000000000 */
[----:B------:R-:W-:Y:S01]  /*a680*/  F2FP.PACK_AB R0, RZ, R0 ;  /* 0x00000000ff00723e */ /* 0x000fe200000000ff */
[----:B------:R-:W-:Y:S05]  /*a690*/  BRA `(.L_x_21599) ;  /* 0x0000071000007947 */ /* 0x000fea0003800000 */
.L_x_21606:
        /* <DEDUP_REMOVED lines=12> */
.L_x_21613:
        /* <DEDUP_REMOVED lines=21> */
.L_x_21617:
[----:B------:R-:W-:Y:S05]  /*a8b0*/  BSYNC B1 ;  /* 0x0000000000017941 */ /* 0x000fea0003800000 */
.L_x_21616:
[----:B------:R-:W-:Y:S01]  /*a8c0*/  LEA R3, R0, 0x3b800000, 0x17 ;  /* 0x3b80000000037811 */ /* 0x000fe200078eb8ff */
[----:B------:R-:W-:-:S05]  /*a8d0*/  IMAD.SHL.U32 R0, R2, 0x100000, RZ ;  /* 0x0010000002007824 */ /* 0x000fca00078e00ff */
[----:B------:R-:W-:Y:S02]  /*a8e0*/  LOP3.LUT R0, R3, R0, R4, 0xfe, !PT ;  /* 0x0000000003007212 */ /* 0x000fe400078efe04 */
.L_x_21615:
[----:B------:R-:W-:Y:S05]  /*a8f0*/  BSYNC B0 ;  /* 0x0000000000007941 */ /* 0x000fea0003800000 */
.L_x_21614:
[----:B------:R-:W-:Y:S01]  /*a900*/  F2FP.PACK_AB R0, RZ, R0 ;  /* 0x00000000ff00723e */ /* 0x000fe200000000ff */
[----:B------:R-:W-:Y:S05]  /*a910*/  BRA `(.L_x_21599) ;  /* 0x0000049000007947 */ /* 0x000fea0003800000 */
.L_x_21612:
        /* <DEDUP_REMOVED lines=21> */
.L_x_21621:
[----:B------:R-:W-:Y:S05]  /*aa70*/  BSYNC B1 ;  /* 0x0000000000017941 */ /* 0x000fea0003800000 */
.L_x_21620:
[----:B------:R-:W-:Y:S01]  /*aa80*/  LEA R3, R0, 0x37800000, 0x17 ;  /* 0x3780000000037811 */ /* 0x000fe200078eb8ff */
[----:B------:R-:W-:-:S05]  /*aa90*/  IMAD.SHL.U32 R0, R2, 0x200000, RZ ;  /* 0x0020000002007824 */ /* 0x000fca00078e00ff */
[----:B------:R-:W-:Y:S02]  /*aaa0*/  LOP3.LUT R0, R3, R0, R4, 0xfe, !PT ;  /* 0x0000000003007212 */ /* 0x000fe400078efe04 */
.L_x_21619:
[----:B------:R-:W-:Y:S05]  /*aab0*/  BSYNC B0 ;  /* 0x0000000000007941 */ /* 0x000fea0003800000 */
.L_x_21618:
[----:B------:R-:W-:Y:S01]  /*aac0*/  F2FP.PACK_AB R0, RZ, R0 ;  /* 0x00000000ff00723e */ /* 0x000fe200000000ff */
[----:B------:R-:W-:Y:S05]  /*aad0*/  BRA `(.L_x_21599) ;  /* 0x000002d000007947 */ /* 0x000fea0003800000 */
.L_x_21611:
        /* <DEDUP_REMOVED lines=14> */
.L_x_21625:
[----:B------:R-:W-:Y:S05]  /*abc0*/  BSYNC B0 ;  /* 0x0000000000007941 */ /* 0x000fea0003800000 */
.L_x_21624:
[----:B------:R-:W-:Y:S01]  /*abd0*/  F2FP.PACK_AB R0, RZ, R0 ;  /* 0x00000000ff00723e */ /* 0x000fe200000000ff */
[----:B------:R-:W-:Y:S05]  /*abe0*/  BRA `(.L_x_21599) ;  /* 0x000001c000007947 */ /* 0x000fea0003800000 */
.L_x_21598:
        /* <DEDUP_REMOVED lines=21> */
.L_x_21623:
[----:B------:R-:W2:Y:S02]  /*ad40*/  LDG.E.64 R2, [R2.64] ;  /* 0x0000002402027981 */ /* 0x000ea4000c1e1b00 */
[----:B--2---:R-:W0:Y:S02]  /*ad50*/  I2F.U64 R0, R2 ;  /* 0x0000000200007312 */ /* 0x004e240000301000 */
[----:B0-----:R-:W-:Y:S01]  /*ad60*/  F2FP.PACK_AB R0, RZ, R0 ;  /* 0x00000000ff00723e */ /* 0x001fe200000000ff */
[----:B------:R-:W-:Y:S05]  /*ad70*/  BRA `(.L_x_21599) ;  /* 0x0000003000007947 */ /* 0x000fea0003800000 */
.L_x_21622:
[----:B------:R-:W2:Y:S02]  /*ad80*/  LDG.E R2, [R2.64] ;  /* 0x0000002402027981 */ /* 0x000ea4000c1e1900 */
[----:B--2---:R-:W0:Y:S02]  /*ad90*/  I2F.U32 R0, R2 ;  /* 0x0000000200007306 */ /* 0x004e240000201000 */
[----:B0-----:R-:W-:-:S06]  /*ada0*/  F2FP.PACK_AB R0, RZ, R0 ;  /* 0x00000000ff00723e */ /* 0x001fcc00000000ff */
.L_x_21599:
        /* <DEDUP_REMOVED lines=23> */
.L_x_21629:
        /* <DEDUP_REMOVED lines=8> */
.L_x_21627:
[----:B------:R-:W-:-:S05]  /*afa0*/  FADD.FTZ R2, R5, R2 ;  /* 0x0000000205027221 */ /* 0x000fca0000010000 */
[----:B------:R-:W-:-:S04]  /*afb0*/  F2FP.PACK_AB R2, RZ, R2 ;  /* 0x00000002ff02723e */ /* 0x000fc800000000ff */
[----:B------:R-:W-:Y:S02]  /*afc0*/  PRMT R3, R2, 0x7610, R3 ;  /* 0x0000761002037816 */ /* 0x000fe40000000003 */
.L_x_21628:
[----:B------:R-:W-:Y:S05]  /*afd0*/  BSYNC B0 ;  /* 0x0000000000007941 */ /* 0x000fea0003800000 */
.L_x_21626:
        /* <DEDUP_REMOVED lines=16> */
.L_x_21633:
[----:B------:R-:W-:-:S06]  /*b0e0*/  HADD2.F32 R3, -RZ, R3.H0_H0 ;  /* 0x20000003ff037230 */ /* 0x000fcc0000004100 */
[----:B------:R-:W0:Y:S02]  /*b0f0*/  F2I.S64.TRUNC R2, R3 ;  /* 0x0000000300027311 */ /* 0x000e24000020d900 */
[----:B0-----:R-:W-:Y:S01]  /*b100*/  STG.E.U8 [R16.64], R2 ;  /* 0x0000000210007986 */ /* 0x001fe2000c101124 */
[----:B------:R-:W-:Y:S05]  /*b110*/  EXIT ;  /* 0x000000000000794d */ /* 0x000fea0003800000 */
.L_x_21632:
        /* <DEDUP_REMOVED lines=10> */
.L_x_21636:
[----:B------:R-:W-:-:S06]  /*b1c0*/  HADD2.F32 R3, -RZ, R3.H0_H0 ;  /* 0x20000003ff037230 */ /* 0x000fcc0000004100 */
[----:B------:R-:W0:Y:S02]  /*b1d0*/  F2I.FTZ.TRUNC.NTZ R3, R3 ;  /* 0x0000000300037305 */ /* 0x000e24000021f100 */
[----:B0-----:R-:W-:Y:S01]  /*b1e0*/  STG.E [R16.64], R3 ;  /* 0x0000000310007986 */ /* 0x001fe2000c101924 */
[----:B------:R-:W-:Y:S05]  /*b1f0*/  EXIT ;  /* 0x000000000000794d */ /* 0x000fea0003800000 */
.L_x_21635:
[----:B------:R-:W-:-:S06]  /*b200*/  HADD2.F32 R3, -RZ, R3.H0_H0 ;  /* 0x20000003ff037230 */ /* 0x000fcc0000004100 */
[----:B------:R-:W0:Y:S02]  /*b210*/  F2I.FTZ.TRUNC.NTZ R3, R3 ;  /* 0x0000000300037305 */ /* 0x000e24000021f100 */
[----:B0-----:R-:W-:Y:S01]  /*b220*/  STG.E.U16 [R16.64], R3 ;  /* 0x0000000310007986 */ /* 0x001fe2000c101524 */
[----:B------:R-:W-:Y:S05]  /*b230*/  EXIT ;  /* 0x000000000000794d */ /* 0x000fea0003800000 */
.L_x_21631:
        /* <DEDUP_REMOVED lines=9> */
.L_x_21638:
[----:B------:R-:W-:Y:S01]  /*b2d0*/  STG.E.U16 [R16.64], R3 ;  /* 0x0000000310007986 */ /* 0x000fe2000c101524 */
[----:B------:R-:W-:Y:S05]  /*b2e0*/  EXIT ;  /* 0x000000000000794d */ /* 0x000fea0003800000 */
.L_x_21637:
        /* <DEDUP_REMOVED lines=10> */
.L_x_21640:
[----:B------:R-:W-:-:S05]  /*b390*/  HADD2.F32 R0, -RZ, R3.H0_H0 ;  /* 0x20000003ff007230 */ /* 0x000fca0000004100 */
[----:B------:R-:W-:-:S04]  /*b3a0*/  F2FP.PACK_AB R0, RZ, R0 ;  /* 0x00000000ff00723e */ /* 0x000fc800000000ff */
[----:B------:R-:W-:-:S05]  /*b3b0*/  PRMT R0, R0, 0x5410, RZ ;  /* 0x0000541000007816 */ /* 0x000fca00000000ff */
[----:B------:R-:W-:Y:S01]  /*b3c0*/  STG.E [R16.64], R0 ;  /* 0x0000000010007986 */ /* 0x000fe2000c101924 */
[----:B------:R-:W-:Y:S05]  /*b3d0*/  EXIT ;  /* 0x000000000000794d */ /* 0x000fea0003800000 */
.L_x_21639:
[----:B------:R-:W-:-:S05]  /*b3e0*/  HADD2.F32 R2, -RZ, R3.H0_H0 ;  /* 0x20000003ff027230 */ /* 0x000fca0000004100 */
[----:B------:R-:W-:-:S06]  /*b3f0*/  FMUL.FTZ R2, R2, 1 ;  /* 0x3f80000002027820 */ /* 0x000fcc0000410000 */
[----:B------:R-:W0:Y:S02]  /*b400*/  F2F.F64.F32 R2, R2 ;  /* 0x0000000200027310 */ /* 0x000e240000201800 */
[----:B0-----:R-:W-:Y:S01]  /*b410*/  STG.E.64 [R16.64], R2 ;  /* 0x0000000210007986 */ /* 0x001fe2000c101b24 */
[----:B------:R-:W-:Y:S05]  /*b420*/  EXIT ;  /* 0x000000000000794d */ /* 0x000fea0003800000 */
.L_x_21630:
        /* <DEDUP_REMOVED lines=13> */
.L_x_21643:
[----:B------:R-:W-:Y:S01]  /*b500*/  HADD2.F32 R3, -RZ, R3.H0_H0 ;  /* 0x20000003ff037230 */ /* 0x000fe20000004100 */
[----:B------:R-:W-:-:S04]  /*b510*/  CS2R R6, SRZ ;  /* 0x0000000000067805 */ /* 0x000fc8000001ff00 */
[----:B------:R-:W-:-:S04]  /*b520*/  FMUL.FTZ R3, R3, 1 ;  /* 0x3f80000003037820 */ /* 0x000fc80000410000 */
[----:B------:R-:W0:Y:S02]  /*b530*/  F2F.F64.F32 R4, R3 ;  /* 0x0000000300047310 */ /* 0x000e240000201800 */
[----:B0-----:R-:W-:Y:S01]  /*b540*/  STG.E.128 [R16.64], R4 ;  /* 0x0000000410007986 */ /* 0x001fe2000c101d24 */
[----:B------:R-:W-:Y:S05]  /*b550*/  EXIT ;  /* 0x000000000000794d */ /* 0x000fea0003800000 */
.L_x_21642:
        /* <DEDUP_REMOVED lines=21> */
.L_x_21647:
[----:B------:R-:W-:Y:S05]  /*b6b0*/  BSYNC B0 ;  /* 0x0000000000007941 */ /* 0x000fea0003800000 */
.L_x_21646:
[----:B------:R-:W-:-:S05]  /*b6c0*/  LOP3.LUT R3, R0, R3, RZ, 0xfc, !PT ;  /* 0x0000000300037212 */ /* 0x000fca00078efcff */
[----:B------:R-:W-:Y:S01]  /*b6d0*/  STG.E.U8 [R16.64], R3 ;  /* 0x0000000310007986 */ /* 0x000fe2000c101124 */
[----:B------:R-:W-:Y:S05]  /*b6e0*/  EXIT ;  /* 0x000000000000794d */ /* 0x000fea0003800000 */
.L_x_21645:
        /* <DEDUP_REMOVED lines=13> */
.L_x_21649:
[----:B------:R-:W-:Y:S01]  /*b7c0*/  IMAD.MOV.U32 R0, RZ, RZ, 0x7f ;  /* 0x0000007fff007424 */ /* 0x000fe200078e00ff */
[----:B------:R-:W-:-:S04]  /*b7d0*/  ISETP.GT.U32.AND P0, PT, R2, 0x7f800000, PT ;  /* 0x7f8000000200780c */ /* 0x000fc80003f04070 */
[----:B------:R-:W-:-:S04]  /*b7e0*/  SEL R0, R0, 0x7c, P0 ;  /* 0x0000007c00007807 */ /* 0x000fc80000000000 */
.L_x_21650:
[----:B------:R-:W-:Y:S05]  /*b7f0*/  BSYNC B0 ;  /* 0x0000000000007941 */ /* 0x000fea0003800000 */
.L_x_21648:
[----:B------:R-:W-:-:S04]  /*b800*/  LOP3.LUT R2, R3, 0x80000000, RZ, 0xc0, !PT ;  /* 0x8000000003027812 */ /* 0x000fc800078ec0ff */
[----:B------:R-:W-:-:S04]  /*b810*/  SHF.R.U32.HI R3, RZ, 0x18, R2 ;  /* 0x00000018ff037819 */ /* 0x000fc80000011602 */
[----:B------:R-:W-:-:S05]  /*b820*/  LOP3.LUT R3, R0, R3, RZ, 0xfc, !PT ;  /* 0x0000000300037212 */ /* 0x000fca00078efcff */
[----:B------:R-:W-:Y:S01]  /*b830*/  STG.E.U8 [R16.64], R3 ;  /* 0x0000000310007986 */ /* 0x000fe2000c101124 */
[----:B------:R-:W-:Y:S05]  /*b840*/  EXIT ;  /* 0x000000000000794d */ /* 0x000fea0003800000 */
.L_x_21644:
[----:B------:R-:W-:-:S05]  /*b850*/  HADD2.F32 R0, -RZ, R3.H0_H0 ;  /* 0x20000003ff007230 */ /* 0x000fca0000004100 */
[----:B------:R-:W-:-:S05]  /*b860*/  F2FP.BF16.PACK_AB R0, RZ, R0 ;  /* 0x00000000ff00723e */ /* 0x000fca00000010ff */
[----:B------:R-:W-:Y:S01]  /*b870*/  STG.E.U16 [R16.64], R0 ;  /* 0x0000000010007986 */ /* 0x000fe2000c101524 */
[----:B------:R-:W-:Y:S05]  /*b880*/  EXIT ;  /* 0x000000000000794d */ /* 0x000fea0003800000 */
.L_x_21641:
        /* <DEDUP_REMOVED lines=12> */
.L_x_21653:
        /* <DEDUP_REMOVED lines=17> */
.L_x_21656:
[----:B------:R-:W-:-:S04]  /*ba60*/  LOP3.LUT R2, R3, 0x80000000, RZ, 0xc0, !PT ;  /* 0x8000000003027812 */ /* 0x000fc800078ec0ff */
[----:B------:R-:W-:-:S04]  /*ba70*/  SHF.R.U32.HI R3, RZ, 0x18, R2 ;  /* 0x00000018ff037819 */ /* 0x000fc80000011602 */
[----:B------:R-:W-:-:S04]  /*ba80*/  LOP3.LUT R0, R0, R3, RZ, 0xfc, !PT ;  /* 0x0000000300007212 */ /* 0x000fc800078efcff */
[----:B------:R-:W-:Y:S02]  /*ba90*/  PRMT R8, R0, 0x7610, R8 ;  /* 0x0000761000087816 */ /* 0x000fe40000000008 */
.L_x_21655:
[----:B------:R-:W-:Y:S05]  /*baa0*/  BSYNC B0 ;  /* 0x0000000000007941 */ /* 0x000fea0003800000 */
.L_x_21654:
[----:B------:R-:W-:Y:S01]  /*bab0*/  STG.E.U8 [R16.64], R8 ;  /* 0x0000000810007986 */ /* 0x000fe2000c101124 */
[----:B------:R-:W-:Y:S05]  /*bac0*/  EXIT ;  /* 0x000000000000794d */ /* 0x000fea0003800000 */
.L_x_21652:
        /* <DEDUP_REMOVED lines=17> */
.L_x_21659:
[----:B------:R-:W-:-:S04]  /*bbe0*/  LOP3.LUT R2, R3, 0x80000000, RZ, 0xc0, !PT ;  /* 0x8000000003027812 */ /* 0x000fc800078ec0ff */
[----:B------:R-:W-:-:S04]  /*bbf0*/  SHF.R.U32.HI R3, RZ, 0x18, R2 ;  /* 0x00000018ff037819 */ /* 0x000fc80000011602 */
[----:B------:R-:W-:-:S04]  /*bc00*/  LOP3.LUT R0, R0, R3, RZ, 0xfc, !PT ;  /* 0x0000000300007212 */ /* 0x000fc800078efcff */
[----:B------:R-:W-:Y:S02]  /*bc10*/  PRMT R8, R0, 0x7610, R8 ;  /* 0x0000761000087816 */ /* 0x000fe40000000008 */
.L_x_21658:
[----:B------:R-:W-:Y:S05]  /*bc20*/  BSYNC B0 ;  /* 0x0000000000007941 */ /* 0x000fea0003800000 */
.L_x_21657:
[----:B------:R-:W-:Y:S01]  /*bc30*/  STG.E.U8 [R16.64], R8 ;  /* 0x0000000810007986 */ /* 0x000fe2000c101124 */
[----:B------:R-:W-:Y:S05]  /*bc40*/  EXIT ;  /* 0x000000000000794d */ /* 0x000fea0003800000 */
.L_x_21651:
        /* <DEDUP_REMOVED lines=22> */
.L_x_21634:
        /* <DEDUP_REMOVED lines=20> */
.L_x_21661:
[----:B------:R-:W-:-:S06]  /*bef0*/  HADD2.F32 R3, -RZ, R3.H0_H0 ;  /* 0x20000003ff037230 */ /* 0x000fcc0000004100 */
[----:B------:R-:W0:Y:S02]  /*bf00*/  F2I.U64.TRUNC R2, R3 ;  /* 0x0000000300027311 */ /* 0x000e24000020d800 */
[----:B0-----:R-:W-:Y:S01]  /*bf10*/  STG.E.64 [R16.64], R2 ;  /* 0x0000000210007986 */ /* 0x001fe2000c101b24 */
[----:B------:R-:W-:Y:S05]  /*bf20*/  EXIT ;  /* 0x000000000000794d */ /* 0x000fea0003800000 */
.L_x_21660:
[----:B------:R-:W-:-:S06]  /*bf30*/  HADD2.F32 R3, -RZ, R3.H0_H0 ;  /* 0x20000003ff037230 */ /* 0x000fcc0000004100 */
[----:B------:R-:W0:Y:S02]  /*bf40*/  F2I.FTZ.U32.TRUNC.NTZ R3, R3 ;  /* 0x0000000300037305 */ /* 0x000e24000021f000 */
[----:B0-----:R-:W-:Y:S01]  /*bf50*/  STG.E [R16.64], R3 ;  /* 0x0000000310007986 */ /* 0x001fe2000c101924 */
[----:B------:R-:W-:Y:S05]  /*bf60*/  EXIT ;  /* 0x000000000000794d */ /* 0x000fea0003800000 */
.L_x_21662:
        /* <DEDUP_REMOVED lines=9> */
.L_x_30050:


//--------------------- .text._ZN2at6native27unrolled_elementwise_kernelINS0_13AUnaryFunctorIN3c104HalfES4_S4_ZZZNS0_21nextafter_kernel_cudaERNS_18TensorIteratorBaseEENKUlvE_clEvENKUlvE2_clEvEUlS4_S4_E_EESt5arrayIPcLm2EELi4E23TrivialOffsetCalculatorILi1EjESF_NS0_6memory12LoadWithCastILi1EEENSG_13StoreWithCastILi1EEEEEviT_T0_T2_T3_T4_T5_ --------------------------
	.section	.text._ZN2at6native27unrolled_elementwise_kernelINS0_13AUnaryFunctorIN3c104HalfES4_S4_ZZZNS0_21nextafter_kernel_cudaERNS_18TensorIteratorBaseEENKUlvE_clEvENKUlvE2_clEvEUlS4_S4_E_EESt5arrayIPcLm2EELi4E23TrivialOffsetCalculatorILi1EjESF_NS0_6memory12LoadWithCastILi1EEENSG_13StoreWithCastILi1EEEEEviT_T0_T2_T3_T4_T5_,"ax",@progbits
	.sectioninfo	@"SHI_REGISTERS=30"
	.align	128
        .global         _ZN2at6native27unrolled_elementwise_kernelINS0_13AUnaryFunctorIN3c104HalfES4_S4_ZZZNS0_21nextafter_kernel_cudaERNS_18TensorIteratorBaseEENKUlvE_clEvENKUlvE2_clEvEUlS4_S4_E_EESt5arrayIPcLm2EELi4E23TrivialOffsetCalculatorILi1EjESF_NS0_6memory12LoadWithCastILi1EEENSG_13StoreWithCastILi1EEEEEviT_T0_T2_T3_T4_T5_
        .type           _ZN2at6native27unrolled_elementwise_kernelINS0_13AUnaryFunctorIN3c104HalfES4_S4_ZZZNS0_21nextafter_kernel_cudaERNS_18TensorIteratorBaseEENKUlvE_clEvENKUlvE2_clEvEUlS4_S4_E_EESt5arrayIPcLm2EELi4E23TrivialOffsetCalculatorILi1EjESF_NS0_6memory12LoadWithCastILi1EEENSG_13StoreWithCastILi1EEEEEviT_T0_T2_T3_T4_T5_,@function
        .size           _ZN2at6native27unrolled_elementwise_kernelINS0_13AUnaryFunctorIN3c104HalfES4_S4_ZZZNS0_21nextafter_kernel_cudaERNS_18TensorIteratorBaseEENKUlvE_clEvENKUlvE2_clEvEUlS4_S4_E_EESt5arrayIPcLm2EELi4E23TrivialOffsetCalculatorILi1EjESF_NS0_6memory12LoadWithCastILi1EEENSG_13StoreWithCastILi1EEEEEviT_T0_T2_T3_T4_T5_,(.L_x_30051 - _ZN2at6native27unrolled_elementwise_kernelINS0_13AUnaryFunctorIN3c104HalfES4_S4_ZZZNS0_21nextafter_kernel_cudaERNS_18TensorIteratorBaseEENKUlvE_clEvENKUlvE2_clEvEUlS4_S4_E_EESt5arrayIPcLm2EELi4E23TrivialOffsetCalculatorILi1EjESF_NS0_6memory12LoadWithCastILi1EEENSG_13StoreWithCastILi1EEEEEviT_T0_T2_T3_T4_T5_)
        .other          _ZN2at6native27unrolled_elementwise_kernelINS0_13AUnaryFunctorIN3c104HalfES4_S4_ZZZNS0_21nextafter_kernel_cudaERNS_18TensorIteratorBaseEENKUlvE_clEvENKUlvE2_clEvEUlS4_S4_E_EESt5arrayIPcLm2EELi4E23TrivialOffsetCalculatorILi1EjESF_NS0_6memory12LoadWithCastILi1EEENSG_13StoreWithCastILi1EEEEEviT_T0_T2_T3_T4_T5_,@"STO_CUDA_ENTRY STV_DEFAULT"
_ZN2at6native27unrolled_elementwise_kernelINS0_13AUnaryFunctorIN3c104HalfES4_S4_ZZZNS0_21nextafter_kernel_cudaERNS_18TensorIteratorBaseEENKUlvE_clEvENKUlvE2_clEvEUlS4_S4_E_EESt5arrayIPcLm2EELi4E23TrivialOffsetCalculatorILi1EjESF_NS0_6memory12LoadWithCastILi1EEENSG_13StoreWithCastILi1EEEEEviT_T0_T2_T3_T4_T5_:
.text._ZN2at6native27unrolled_elementwise_kernelINS0_13AUnaryFunctorIN3c104HalfES4_S4_ZZZNS0_21nextafter_kernel_cudaERNS_18TensorIteratorBaseEENKUlvE_clEvENKUlvE2_clEvEUlS4_S4_E_EESt5arrayIPcLm2EELi4E23TrivialOffsetCalculatorILi1EjESF_NS0_6memory12LoadWithCastILi1EEENSG_13StoreWithCastILi1EEEEEviT_T0_T2_T3_T4_T5_:
        /* <DEDUP_REMOVED lines=34> */
.L_x_21668:
[----:B------:R-:W2:Y:S02]  /*0220*/  LDG.E.U8 R2, [R2.64] ;  /* 0x0000002402027981 */ /* 0x000ea4000c1e1100 */
[----:B--2---:R-:W0:Y:S02]  /*0230*/  I2F.U16 R0, R2 ;  /* 0x0000000200007306 */ /* 0x004e240000101000 */
[----:B0-----:R-:W-:-:S04]  /*0240*/  F2FP.PACK_AB R0, RZ, R0 ;  /* 0x00000000ff00723e */ /* 0x001fc800000000ff */
[----:B------:R-:W-:Y:S01]  /*0250*/  PRMT R23, R0, 0x7610, R23 ;  /* 0x0000761000177816 */ /* 0x000fe20000000017 */
[----:B------:R-:W-:Y:S05]  /*0260*/  BRA `(.L_x_21670) ;  /* 0x00000ee000007947 */ /* 0x000fea0003800000 */
.L_x_21667:
        /* <DEDUP_REMOVED lines=11> */
.L_x_21672:
[----:B------:R-:W2:Y:S02]  /*0320*/  LDG.E R2, [R2.64] ;  /* 0x0000002402027981 */ /* 0x000ea4000c1e1900 */
[----:B--2---:R-:W0:Y:S02]  /*0330*/  I2F R0, R2 ;  /* 0x0000000200007306 */ /* 0x004e240000201400 */
[----:B0-----:R-:W-:-:S04]  /*0340*/  F2FP.PACK_AB R0, RZ, R0 ;  /* 0x00000000ff00723e */ /* 0x001fc800000000ff */
[----:B------:R-:W-:Y:S01]  /*0350*/  PRMT R23, R0, 0x7610, R23 ;  /* 0x0000761000177816 */ /* 0x000fe20000000017 */
[----:B------:R-:W-:Y:S05]  /*0360*/  BRA `(.L_x_21670) ;  /* 0x00000de000007947 */ /* 0x000fea0003800000 */
.L_x_21671:
[----:B------:R-:W2:Y:S02]  /*0370*/  LDG.E.U16 R2, [R2.64] ;  /* 0x0000002402027981 */ /* 0x000ea4000c1e1500 */
[----:B--2---:R-:W0:Y:S02]  /*0380*/  I2F.S16 R0, R2 ;  /* 0x0000000200007306 */ /* 0x004e240000101400 */
[----:B0-----:R-:W-:-:S04]  /*0390*/  F2FP.PACK_AB R0, RZ, R0 ;  /* 0x00000000ff00723e */ /* 0x001fc800000000ff */
[----:B------:R-:W-:Y:S01]  /*03a0*/  PRMT R23, R0, 0x7610, R23 ;  /* 0x0000761000177816 */ /* 0x000fe20000000017 */
[----:B------:R-:W-:Y:S05]  /*03b0*/  BRA `(.L_x_21670) ;  /* 0x00000d9000007947 */ /* 0x000fea0003800000 */
.L_x_21666:
        /* <DEDUP_REMOVED lines=9> */
.L_x_21674:
[----:B------:R0:W5:Y:S01]  /*0450*/  LDG.E.U16 R23, [R2.64] ;  /* 0x0000002402177981 */ /* 0x000162000c1e1500 */
[----:B------:R-:W-:Y:S05]  /*0460*/  BRA `(.L_x_21670) ;  /* 0x00000ce000007947 */ /* 0x000fea0003800000 */
.L_x_21673:
        /* <DEDUP_REMOVED lines=9> */
.L_x_21676:
[----:B------:R0:W5:Y:S01]  /*0500*/  LDG.E.U16 R23, [R2.64] ;  /* 0x0000002402177981 */ /* 0x000162000c1e1500 */
[----:B------:R-:W-:Y:S05]  /*0510*/  BRA `(.L_x_21670) ;  /* 0x00000c3000007947 */ /* 0x000fea0003800000 */
.L_x_21675:
[----:B------:R-:W2:Y:S02]  /*0520*/  LDG.E.64 R2, [R2.64] ;  /* 0x0000002402027981 */ /* 0x000ea4000c1e1b00 */
[----:B--2---:R-:W0:Y:S01]  /*0530*/  F2F.F32.F64 R0, R2 ;  /* 0x0000000200007310 */ /* 0x004e220000301000 */
[----:B------:R-:W0:-:S14]  /*0540*/  DSETP.GEU.AND P0, PT, |R2|, c[0x2][0x0], PT ;  /* 0x008000000200762a */ /* 0x000e1c0003f0e200 */
[----:B0-----:R-:W-:-:S05]  /*0550*/  @!P0 FMUL R0, R0, 1.175494350822287508e-38 ;  /* 0x0080000000008820 */ /* 0x001fca0000400000 */
[----:B------:R-:W-:-:S04]  /*0560*/  F2FP.PACK_AB R0, RZ, R0 ;  /* 0x00000000ff00723e */ /* 0x000fc800000000ff */
[----:B------:R-:W-:Y:S01]  /*0570*/  PRMT R23, R0, 0x7610, R23 ;  /* 0x0000761000177816 */ /* 0x000fe20000000017 */
[----:B------:R-:W-:Y:S05]  /*0580*/  BRA `(.L_x_21670) ;  /* 0x00000bc000007947 */ /* 0x000fea0003800000 */
.L_x_21665:
        /* <DEDUP_REMOVED lines=14> */
.L_x_21679:
[----:B------:R-:W2:Y:S02]  /*0670*/  LDG.E.64 R2, [R2.64] ;  /* 0x0000002402027981 */ /* 0x000ea4000c1e1b00 */
[----:B--2---:R-:W0:Y:S01]  /*0680*/  F2F.F32.F64 R0, R2 ;  /* 0x0000000200007310 */ /* 0x004e220000301000 */
[----:B------:R-:W0:-:S14]  /*0690*/  DSETP.GEU.AND P0, PT, |R2|, c[0x2][0x0], PT ;  /* 0x008000000200762a */ /* 0x000e1c0003f0e200 */
[----:B0-----:R-:W-:-:S05]  /*06a0*/  @!P0 FMUL R0, R0, 1.175494350822287508e-38 ;  /* 0x0080000000008820 */ /* 0x001fca0000400000 */
[----:B------:R-:W-:-:S04]  /*06b0*/  F2FP.PACK_AB R0, RZ, R0 ;  /* 0x00000000ff00723e */ /* 0x000fc800000000ff */
[----:B------:R-:W-:Y:S01]  /*06c0*/  PRMT R23, R0, 0x7610, R23 ;  /* 0x0000761000177816 */ /* 0x000fe20000000017 */
[----:B------:R-:W-:Y:S05]  /*06d0*/  BRA `(.L_x_21670) ;  /* 0x00000a7000007947 */ /* 0x000fea0003800000 */
.L_x_21678:
        /* <DEDUP_REMOVED lines=28> */
.L_x_21681:
        /* <DEDUP_REMOVED lines=16> */
.L_x_21680:
[----:B------:R-:W2:Y:S02]  /*09a0*/  LDG.E.U16 R0, [R2.64] ;  /* 0x0000002402007981 */ /* 0x000ea4000c1e1500 */
[----:B--2---:R-:W-:-:S04]  /*09b0*/  PRMT R0, RZ, 0x5410, R0 ;  /* 0x00005410ff007816 */ /* 0x004fc80000000000 */
[----:B------:R-:W-:-:S04]  /*09c0*/  F2FP.PACK_AB R0, RZ, R0 ;  /* 0x00000000ff00723e */ /* 0x000fc800000000ff */
[----:B------:R-:W-:Y:S01]  /*09d0*/  PRMT R23, R0, 0x7610, R23 ;  /* 0x0000761000177816 */ /* 0x000fe20000000017 */
[----:B------:R-:W-:Y:S05]  /*09e0*/  BRA `(.L_x_21670) ;  /* 0x0000076000007947 */ /* 0x000fea0003800000 */
.L_x_21677:
        /* <DEDUP_REMOVED lines=12> */
.L_x_21684:
        /* <DEDUP_REMOVED lines=21> */
.L_x_21688:
[----:B------:R-:W-:Y:S05]  /*0c00*/  BSYNC B1 ;  /* 0x0000000000017941 */ /* 0x000fea0003800000 */
.L_x_21687:
[----:B------:R-:W-:Y:S01]  /*0c10*/  LEA R3, R0, 0x3b800000, 0x17 ;  /* 0x3b80000000037811 */ /* 0x000fe200078eb8ff */
[----:B------:R-:W-:-:S05]  /*0c20*/  IMAD.SHL.U32 R0, R2, 0x100000, RZ ;  /* 0x0010000002007824 */ /* 0x000fca00078e00ff */
[----:B------:R-:W-:Y:S02]  /*0c30*/  LOP3.LUT R0, R3, R0, R4, 0xfe, !PT ;  /* 0x0000000003007212 */ /* 0x000fe400078efe04 */
.L_x_21686:
[----:B------:R-:W-:Y:S05]  /*0c40*/  BSYNC B0 ;  /* 0x0000000000007941 */ /* 0x000fea0003800000 */
.L_x_21685:
[----:B------:R-:W-:-:S04]  /*0c50*/  F2FP.PACK_AB R0, RZ, R0 ;  /* 0x00000000ff00723e */ /* 0x000fc800000000ff */
[----:B------:R-:W-:Y:S01]  /*0c60*/  PRMT R23, R0, 0x7610, R23 ;  /* 0x0000761000177816 */ /* 0x000fe20000000017 */
[----:B------:R-:W-:Y:S05]  /*0c70*/  BRA `(.L_x_21670) ;  /* 0x000004d000007947 */ /* 0x000fea0003800000 */
.L_x_21683:
        /* <DEDUP_REMOVED lines=21> */
.L_x_21692:
[----:B------:R-:W-:Y:S05]  /*0dd0*/  BSYNC B1 ;  /* 0x0000000000017941 */ /* 0x000fea0003800000 */
.L_x_21691:
[----:B------:R-:W-:Y:S01]  /*0de0*/  LEA R3, R0, 0x37800000, 0x17 ;  /* 0x3780000000037811 */ /* 0x000fe200078eb8ff */
[----:B------:R-:W-:-:S05]  /*0df0*/  IMAD.SHL.U32 R0, R2, 0x200000, RZ ;  /* 0x0020000002007824 */ /* 0x000fca00078e00ff */
[----:B------:R-:W-:Y:S02]  /*0e00*/  LOP3.LUT R0, R3, R0, R4, 0xfe, !PT ;  /* 0x0000000003007212 */ /* 0x000fe400078efe04 */
.L_x_21690:
[----:B------:R-:W-:Y:S05]  /*0e10*/  BSYNC B0 ;  /* 0x0000000000007941 */ /* 0x000fea0003800000 */
.L_x_21689:
[----:B------:R-:W-:-:S04]  /*0e20*/  F2FP.PACK_AB R0, RZ, R0 ;  /* 0x00000000ff00723e */ /* 0x000fc800000000ff */
[----:B------:R-:W-:Y:S01]  /*0e30*/  PRMT R23, R0, 0x7610, R23 ;  /* 0x0000761000177816 */ /* 0x000fe20000000017 */
[----:B------:R-:W-:Y:S05]  /*0e40*/  BRA `(.L_x_21670) ;  /* 0x0000030000007947 */ /* 0x000fea0003800000 */
.L_x_21682:
        /* <DEDUP_REMOVED lines=14> */
.L_x_21696:
[----:B------:R-:W-:Y:S05]  /*0f30*/  BSYNC B0 ;  /* 0x0000000000007941 */ /* 0x000fea0003800000 */
.L_x_21695:
[----:B------:R-:W-:-:S04]  /*0f40*/  F2FP.PACK_AB R0, RZ, R0 ;  /* 0x00000000ff00723e */ /* 0x000fc800000000ff */
[----:B------:R-:W-:Y:S01]  /*0f50*/  PRMT R23, R0, 0x7610, R23 ;  /* 0x0000761000177816 */ /* 0x000fe20000000017 */
[----:B------:R-:W-:Y:S05]  /*0f60*/  BRA `(.L_x_21670) ;  /* 0x000001e000007947 */ /* 0x000fea0003800000 */
.L_x_21669:
        /* <DEDUP_REMOVED lines=21> */
.L_x_21694:
[----:B------:R-:W2:Y:S02]  /*10c0*/  LDG.E.64 R2, [R2.64] ;  /* 0x0000002402027981 */ /* 0x000ea4000c1e1b00 */
[----:B--2---:R-:W0:Y:S02]  /*10d0*/  I2F.U64 R0, R2 ;  /* 0x0000000200007312 */ /* 0x004e240000301000 */
[----:B0-----:R-:W-:-:S04]  /*10e0*/  F2FP.PACK_AB R0, RZ, R0 ;  /* 0x00000000ff00723e */ /* 0x001fc800000000ff */
[----:B------:R-:W-:Y:S01]  /*10f0*/  PRMT R23, R0, 0x7610, R23 ;  /* 0x0000761000177816 */ /* 0x000fe20000000017 */
[----:B------:R-:W-:Y:S05]  /*1100*/  BRA `(.L_x_21670) ;  /* 0x0000004000007947 */ /* 0x000fea0003800000 */
.L_x_21693:
[----:B------:R-:W2:Y:S02]  /*1110*/  LDG.E R2, [R2.64] ;  /* 0x0000002402027981 */ /* 0x000ea4000c1e1900 */
[----:B--2---:R-:W0:Y:S02]  /*1120*/  I2F.U32 R0, R2 ;  /* 0x0000000200007306 */ /* 0x004e240000201000 */
[----:B0-----:R-:W-:-:S04]  /*1130*/  F2FP.PACK_AB R0, RZ, R0 ;  /* 0x00000000ff00723e */ /* 0x001fc800000000ff */
[----:B------:R-:W-:Y:S02]  /*1140*/  PRMT R23, R0, 0x7610, R23 ;  /* 0x0000761000177816 */ /* 0x000fe40000000017 */
.L_x_21670:
[----:B------:R-:W1:Y:S02]  /*1150*/  S2R R17, SR_TID.X ;  /* 0x0000000000117919 */ /* 0x000e640000002100 */
[----:B-1----:R-:W-:-:S03]  /*1160*/  IADD3 R17, R17, 0x80, RZ ;  /* 0x0000008011117810 */ /* 0x002fc60007ffe0ff */
.L_x_21664:
[----:B-1----:R-:W-:Y:S05]  /*1170*/  BSYNC B6 ;  /* 0x0000000000067941 */ /* 0x002fea0003800000 */
.L_x_21663:
        /* <DEDUP_REMOVED lines=24> */
.L_x_21702:
[----:B------:R-:W2:Y:S02]  /*1300*/  LDG.E.U8 R2, [R2.64] ;  /* 0x0000002402027981 */ /* 0x000ea4000c1e1100 */
[----:B--2---:R-:W0:Y:S02]  /*1310*/  I2F.U16 R0, R2 ;  /* 0x0000000200007306 */ /* 0x004e240000101000 */
[----:B0-----:R-:W-:-:S04]  /*1320*/  F2FP.PACK_AB R0, RZ, R0 ;  /* 0x00000000ff00723e */ /* 0x001fc800000000ff */
[----:B------:R-:W-:Y:S01]  /*1330*/  PRMT R19, R0, 0x7610, R19 ;  /* 0x0000761000137816 */ /* 0x000fe20000000013 */
[----:B------:R-:W-:Y:S05]  /*1340*/  BRA `(.L_x_21704) ;  /* 0x00000ed000007947 */ /* 0x000fea0003800000 */
.L_x_21701:
        /* <DEDUP_REMOVED lines=11> */
.L_x_21706:
[----:B------:R-:W2:Y:S02]  /*1400*/  LDG.E R2, [R2.64] ;  /* 0x0000002402027981 */ /* 0x000ea4000c1e1900 */
[----:B--2---:R-:W0:Y:S02]  /*1410*/  I2F R0, R2 ;  /* 0x0000000200007306 */ /* 0x004e240000201400 */
[----:B0-----:R-:W-:-:S04]  /*1420*/  F2FP.PACK_AB R0, RZ, R0 ;  /* 0x00000000ff00723e */ /* 0x001fc800000000ff */
[----:B------:R-:W-:Y:S01]  /*1430*/  PRMT R19, R0, 0x7610, R19 ;  /* 0x0000761000137816 */ /* 0x000fe20000000013 */
[----:B------:R-:W-:Y:S05]  /*1440*/  BRA `(.L_x_21704) ;  /* 0x00000dd000007947 */ /* 0x000fea0003800000 */
.L_x_21705:
[----:B------:R-:W2:Y:S02]  /*1450*/  LDG.E.U16 R2, [R2.64] ;  /* 0x0000002402027981 */ /* 0x000ea4000c1e1500 */
[----:B--2---:R-:W0:Y:S02]  /*1460*/  I2F.S16 R0, R2 ;  /* 0x0000000200007306 */ /* 0x004e240000101400 */
[----:B0-----:R-:W-:-:S04]  /*1470*/  F2FP.PACK_AB R0, RZ, R0 ;  /* 0x00000000ff00723e */ /* 0x001fc800000000ff */
[----:B------:R-:W-:Y:S01]  /*1480*/  PRMT R19, R0, 0x7610, R19 ;  /* 0x0000761000137816 */ /* 0x000fe20000000013 */
[----:B------:R-:W-:Y:S05]  /*1490*/  BRA `(.L_x_21704) ;  /* 0x00000d8000007947 */ /* 0x000fea0003800000 */
.L_x_21700:
        /* <DEDUP_REMOVED lines=9> */
.L_x_21708:
[----:B------:R0:W5:Y:S01]  /*1530*/  LDG.E.U16 R19, [R2.64] ;  /* 0x0000002402137981 */ /* 0x000162000c1e1500 */
[----:B------:R-:W-:Y:S05]  /*1540*/  BRA `(.L_x_21704) ;  /* 0x00000cd000007947 */ /* 0x000fea0003800000 */
.L_x_21707:
        /* <DEDUP_REMOVED lines=9> */
.L_x_21710:
[----:B------:R0:W5:Y:S01]  /*15e0*/  LDG.E.U16 R19, [R2.64] ;  /* 0x0000002402137981 */ /* 0x000162000c1e1500 */
[----:B------:R-:W-:Y:S05]  /*15f0*/  BRA `(.L_x_21704) ;  /* 0x00000c2000007947 */ /* 0x000fea0003800000 */
.L_x_21709:
[----:B------:R-:W2:Y:S02]  /*1600*/  LDG.E.64 R2, [R2.64] ;  /* 0x0000002402027981 */ /* 0x000ea4000c1e1b00 */
[----:B--2---:R-:W0:Y:S01]  /*1610*/  F2F.F32.F64 R0, R2 ;  /* 0x0000000200007310 */ /* 0x004e220000301000 */
[----:B------:R-:W0:-:S14]  /*1620*/  DSETP.GEU.AND P0, PT, |R2|, c[0x2][0x0], PT ;  /* 0x008000000200762a */ /* 0x000e1c0003f0e200 */
[----:B0-----:R-:W-:-:S05]  /*1630*/  @!P0 FMUL R0, R0, 1.175494350822287508e-38 ;  /* 0x0080000000008820 */ /* 0x001fca0000400000 */
[----:B------:R-:W-:-:S04]  /*1640*/  F2FP.PACK_AB R0, RZ, R0 ;  /* 0x00000000ff00723e */ /* 0x000fc800000000ff */
[----:B------:R-:W-:Y:S01]  /*1650*/  PRMT R19, R0, 0x7610, R19 ;  /* 0x0000761000137816 */ /* 0x000fe20000000013 */
[----:B------:R-:W-:Y:S05]  /*1660*/  BRA `(.L_x_21704) ;  /* 0x00000bb000007947 */ /* 0x000fea0003800000 */
.L_x_21699:
        /* <DEDUP_REMOVED lines=14> */
.L_x_21713:
[----:B------:R-:W2:Y:S02]  /*1750*/  LDG.E.64 R2, [R2.64] ;  /* 0x0000002402027981 */ /* 0x000ea4000c1e1b00 */
[----:B--2---:R-:W0:Y:S01]  /*1760*/  F2F.F32.F64 R0, R2 ;  /* 0x0000000200007310 */ /* 0x004e220000301000 */
[----:B------:R-:W0:-:S14]  /*1770*/  DSETP.GEU.AND P0, PT, |R2|, c[0x2][0x0], PT ;  /* 0x008000000200762a */ /* 0x000e1c0003f0e200 */
[----:B0-----:R-:W-:-:S05]  /*1780*/  @!P0 FMUL R0, R0, 1.175494350822287508e-38 ;  /* 0x0080000000008820 */ /* 0x001fca0000400000 */
[----:B------:R-:W-:-:S04]  /*1790*/  F2FP.PACK_AB R0, RZ, R0 ;  /* 0x00000000ff00723e */ /* 0x000fc800000000ff */
[----:B------:R-:W-:Y:S01]  /*17a0*/  PRMT R19, R0, 0x7610, R19 ;  /* 0x0000761000137816 */ /* 0x000fe20000000013 */
[----:B------:R-:W-:Y:S05]  /*17b0*/  BRA `(.L_x_21704) ;  /* 0x00000a6000007947 */ /* 0x000fea0003800000 */
.L_x_21712:
        /* <DEDUP_REMOVED lines=28> */
.L_x_21715:
        /* <DEDUP_REMOVED lines=15> */
.L_x_21714:
[----:B------:R-:W2:Y:S02]  /*1a70*/  LDG.E.U16 R0, [R2.64] ;  /* 0x0000002402007981 */ /* 0x000ea4000c1e1500 */
[----:B--2---:R-:W-:-:S04]  /*1a80*/  PRMT R0, RZ, 0x5410, R0 ;  /* 0x00005410ff007816 */ /* 0x004fc80000000000 */
[----:B------:R-:W-:-:S04]  /*1a90*/  F2FP.PACK_AB R0, RZ, R0 ;  /* 0x00000000ff00723e */ /* 0x000fc800000000ff */
[----:B------:R-:W-:Y:S01]  /*1aa0*/  PRMT R19, R0, 0x7610, R19 ;  /* 0x0000761000137816 */ /* 0x000fe20000000013 */
[----:B------:R-:W-:Y:S05]  /*1ab0*/  BRA `(.L_x_21704) ;  /* 0x0000076000007947 */ /* 0x000fea0003800000 */
.L_x_21711:
        /* <DEDUP_REMOVED lines=12> */
.L_x_21718:
        /* <DEDUP_REMOVED lines=21> */
.L_x_21722:
[----:B------:R-:W-:Y:S05]  /*1cd0*/  BSYNC B1 ;  /* 0x0000000000017941 */ /* 0x000fea0003800000 */
.L_x_21721:
[----:B------:R-:W-:Y:S01]  /*1ce0*/  LEA R3, R0, 0x3b800000, 0x17 ;  /* 0x3b80000000037811 */ /* 0x000fe200078eb8ff */
[----:B------:R-:W-:-:S05]  /*1cf0*/  IMAD.SHL.U32 R0, R2, 0x100000, RZ ;  /* 0x0010000002007824 */ /* 0x000fca00078e00ff */
[----:B------:R-:W-:Y:S02]  /*1d00*/  LOP3.LUT R0, R3, R0, R4, 0xfe, !PT ;  /* 0x0000000003007212 */ /* 0x000fe400078efe04 */
.L_x_21720:
[----:B------:R-:W-:Y:S05]  /*1d10*/  BSYNC B0 ;  /* 0x0000000000007941 */ /* 0x000fea0003800000 */
.L_x_21719:
[----:B------:R-:W-:-:S04]  /*1d20*/  F2FP.PACK_AB R0, RZ, R0 ;  /* 0x00000000ff00723e */ /* 0x000fc800000000ff */
[----:B------:R-:W-:Y:S01]  /*1d30*/  PRMT R19, R0, 0x7610, R19 ;  /* 0x0000761000137816 */ /* 0x000fe20000000013 */
[----:B------:R-:W-:Y:S05]  /*1d40*/  BRA `(.L_x_21704) ;  /* 0x000004d000007947 */ /* 0x000fea0003800000 */
.L_x_21717:
        /* <DEDUP_REMOVED lines=21> */
.L_x_21726:
[----:B------:R-:W-:Y:S05]  /*1ea0*/  BSYNC B1 ;  /* 0x0000000000017941 */ /* 0x000fea0003800000 */
.L_x_21725:
[----:B------:R-:W-:Y:S01]  /*1eb0*/  LEA R3, R0, 0x37800000, 0x17 ;  /* 0x3780000000037811 */ /* 0x000fe200078eb8ff */
[----:B------:R-:W-:-:S05]  /*1ec0*/  IMAD.SHL.U32 R0, R2, 0x200000, RZ ;  /* 0x0020000002007824 */ /* 0x000fca00078e00ff */
[----:B------:R-:W-:Y:S02]  /*1ed0*/  LOP3.LUT R0, R3, R0, R4, 0xfe, !PT ;  /* 0x0000000003007212 */ /* 0x000fe400078efe04 */
.L_x_21724:
[----:B------:R-:W-:Y:S05]  /*1ee0*/  BSYNC B0 ;  /* 0x0000000000007941 */ /* 0x000fea0003800000 */
.L_x_21723:
[----:B------:R-:W-:-:S04]  /*1ef0*/  F2FP.PACK_AB R0, RZ, R0 ;  /* 0x00000000ff00723e */ /* 0x000fc800000000ff */
[----:B------:R-:W-:Y:S01]  /*1f00*/  PRMT R19, R0, 0x7610, R19 ;  /* 0x0000761000137816 */ /* 0x000fe20000000013 */
[----:B------:R-:W-:Y:S05]  /*1f10*/  BRA `(.L_x_21704) ;  /* 0x0000030000007947 */ /* 0x000fea0003800000 */
.L_x_21716:
        /* <DEDUP_REMOVED lines=14> */
.L_x_21730:
[----:B------:R-:W-:Y:S05]  /*2000*/  BSYNC B0 ;  /* 0x0000000000007941 */ /* 0x000fea0003800000 */
.L_x_21729:
[----:B------:R-:W-:-:S04]  /*2010*/  F2FP.PACK_AB R0, RZ, R0 ;  /* 0x00000000ff00723e */ /* 0x000fc800000000ff */
[----:B------:R-:W-:Y:S01]  /*2020*/  PRMT R19, R0, 0x7610, R19 ;  /* 0x0000761000137816 */ /* 0x000fe20000000013 */
[----:B------:R-:W-:Y:S05]  /*2030*/  BRA `(.L_x_21704) ;  /* 0x000001e000007947 */ /* 0x000fea0003800000 */
.L_x_21703:
        /* <DEDUP_REMOVED lines=21> */
.L_x_21728:
[----:B------:R-:W2:Y:S02]  /*2190*/  LDG.E.64 R2, [R2.64] ;  /* 0x0000002402027981 */ /* 0x000ea4000c1e1b00 */
[----:B--2---:R-:W0:Y:S02]  /*21a0*/  I2F.U64 R0, R2 ;  /* 0x0000000200007312 */ /* 0x004e240000301000 */
[----:B0-----:R-:W-:-:S04]  /*21b0*/  F2FP.PACK_AB R0, RZ, R0 ;  /* 0x00000000ff00723e */ /* 0x001fc800000000ff */
[----:B------:R-:W-:Y:S01]  /*21c0*/  PRMT R19, R0, 0x7610, R19 ;  /* 0x0000761000137816 */ /* 0x000fe20000000013 */
[----:B------:R-:W-:Y:S05]  /*21d0*/  BRA `(.L_x_21704) ;  /* 0x0000004000007947 */ /* 0x000fea0003800000 */
.L_x_21727:
[----:B------:R-:W2:Y:S02]  /*21e0*/  LDG.E R2, [R2.64] ;  /* 0x0000002402027981 */ /* 0x000ea4000c1e1900 */
[----:B--2---:R-:W0:Y:S02]  /*21f0*/  I2F.U32 R0, R2 ;  /* 0x0000000200007306 */ /* 0x004e240000201000 */
[----:B0-----:R-:W-:-:S04]  /*2200*/  F2FP.PACK_AB R0, RZ, R0 ;  /* 0x00000000ff00723e */ /* 0x001fc800000000ff */
[----:B------:R-:W-:Y:S02]  /*2210*/  PRMT R19, R0, 0x7610, R19 ;  /* 0x0000761000137816 */ /* 0x000fe40000000013 */
.L_x_21704:
[----:B------:R-:W-:-:S05]  /*2220*/  IADD3 R17, R17, 0x80, RZ ;  /* 0x0000008011117810 */ /* 0x000fca0007ffe0ff */
.L_x_21698:
[----:B------:R-:W-:Y:S05]  /*2230*/  BSYNC B6 ;  /* 0x0000000000067941 */ /* 0x000fea0003800000 */
.L_x_21697:
        /* <DEDUP_REMOVED lines=26> */
.L_x_21736:
[----:B------:R-:W2:Y:S02]  /*23e0*/  LDG.E.U8 R2, [R2.64] ;  /* 0x0000002402027981 */ /* 0x000ea4000c1e1100 */
[----:B--2---:R-:W0:Y:S02]  /*23f0*/  I2F.U16 R0, R2 ;  /* 0x0000000200007306 */ /* 0x004e240000101000 */
[----:B0-----:R-:W-:-:S04]  /*2400*/  F2FP.PACK_AB R0, RZ, R0 ;  /* 0x00000000ff00723e */ /* 0x001fc800000000ff */
[----:B------:R-:W-:Y:S01]  /*2410*/  PRMT R27, R0, 0x7610, R27 ;  /* 0x00007610001b7816 */ /* 0x000fe2000000001b */
[----:B------:R-:W-:Y:S05]  /*2420*/  BRA `(.L_x_21738) ;  /* 0x00000ed000007947 */ /* 0x000fea0003800000 */
.L_x_21735:
        /* <DEDUP_REMOVED lines=11> */
.L_x_21740:
[----:B------:R-:W2:Y:S02]  /*24e0*/  LDG.E R2, [R2.64] ;  /* 0x0000002402027981 */ /* 0x000ea4000c1e1900 */
[----:B--2---:R-:W0:Y:S02]  /*24f0*/  I2F R0, R2 ;  /* 0x0000000200007306 */ /* 0x004e240000201400 */
[----:B0-----:R-:W-:-:S04]  /*2500*/  F2FP.PACK_AB R0, RZ, R0 ;  /* 0x00000000ff00723e */ /* 0x001fc800000000ff */
[----:B------:R-:W-:Y:S01]  /*2510*/  PRMT R27, R0, 0x7610, R27 ;  /* 0x00007610001b7816 */ /* 0x000fe2000000001b */
[----:B------:R-:W-:Y:S05]  /*2520*/  BRA `(.L_x_21738) ;  /* 0x00000dd000007947 */ /* 0x000fea0003800000 */
.L_x_21739:
[----:B------:R-:W2:Y:S02]  /*2530*/  LDG.E.U16 R2, [R2.64] ;  /* 0x0000002402027981 */ /* 0x000ea4000c1e1500 */
[----:B--2---:R-:W0:Y:S02]  /*2540*/  I2F.S16 R0, R2 ;  /* 0x0000000200007306 */ /* 0x004e240000101400 */
[----:B0-----:R-:W-:-:S04]  /*2550*/  F2FP.PACK_AB R0, RZ, R0 ;  /* 0x00000000ff00723e */ /* 0x001fc800000000ff */
[----:B------:R-:W-:Y:S01]  /*2560*/  PRMT R27, R0, 0x7610, R27 ;  /* 0x00007610001b7816 */ /* 0x000fe2000000001b */
[----:B------:R-:W-:Y:S05]  /*2570*/  BRA `(.L_x_21738) ;  /* 0x00000d8000007947 */ /* 0x000fea0003800000 */
.L_x_21734:
        /* <DEDUP_REMOVED lines=9> */
.L_x_21742:
[----:B------:R0:W5:Y:S01]  /*2610*/  LDG.E.U16 R27, [R2.64] ;  /* 0x00000024021b7981 */ /* 0x000162000c1e1500 */
[----:B------:R-:W-:Y:S05]  /*2620*/  BRA `(.L_x_21738) ;  /* 0x00000cd000007947 */ /* 0x000fea0003800000 */
.L_x_21741:
        /* <DEDUP_REMOVED lines=9> */
.L_x_21744:
[----:B------:R0:W5:Y:S01]  /*26c0*/  LDG.E.U16 R27, [R2.64] ;  /* 0x00000024021b7981 */ /* 0x000162000c1e1500 */
[----:B------:R-:W-:Y:S05]  /*26d0*/  BRA `(.L_x_21738) ;  /* 0x00000c2000007947 */ /* 0x000fea0003800000 */
.L_x_21743:
[----:B------:R-:W2:Y:S02]  /*26e0*/  LDG.E.64 R2, [R2.64] ;  /* 0x0000002402027981 */ /* 0x000ea4000c1e1b00 */
[----:B--2---:R-:W0:Y:S01]  /*26f0*/  F2F.F32.F64 R0, R2 ;  /* 0x0000000200007310 */ /* 0x004e220000301000 */
[----:B------:R-:W0:-:S14]  /*2700*/  DSETP.GEU.AND P0, PT, |R2|, c[0x2][0x0], PT ;  /* 0x008000000200762a */ /* 0x000e1c0003f0e200 */
[----:B0-----:R-:W-:-:S05]  /*2710*/  @!P0 FMUL R0, R0, 1.175494350822287508e-38 ;  /* 0x0080000000008820 */ /* 0x001fca0000400000 */
[----:B------:R-:W-:-:S04]  /*2720*/  F2FP.PACK_AB R0, RZ, R0 ;  /* 0x00000000ff00723e */ /* 0x000fc800000000ff */
[----:B------:R-:W-:Y:S01]  /*2730*/  PRMT R27, R0, 0x7610, R27 ;  /* 0x00007610001b7816 */ /* 0x000fe2000000001b */
[----:B------:R-:W-:Y:S05]  /*2740*/  BRA `(.L_x_21738) ;  /* 0x00000bb000007947 */ /* 0x000fea0003800000 */
.L_x_21733:
        /* <DEDUP_REMOVED lines=14> */
.L_x_21747:
[----:B------:R-:W2:Y:S02]  /*2830*/  LDG.E.64 R2, [R2.64] ;  /* 0x0000002402027981 */ /* 0x000ea4000c1e1b00 */
[----:B--2---:R-:W0:Y:S01]  /*2840*/  F2F.F32.F64 R0, R2 ;  /* 0x0000000200007310 */ /* 0x004e220000301000 */
[----:B------:R-:W0:-:S14]  /*2850*/  DSETP.GEU.AND P0, PT, |R2|, c[0x2][0x0], PT ;  /* 0x008000000200762a */ /* 0x000e1c0003f0e200 */
[----:B0-----:R-:W-:-:S05]  /*2860*/  @!P0 FMUL R0, R0, 1.175494350822287508e-38 ;  /* 0x0080000000008820 */ /* 0x001fca0000400000 */
[----:B------:R-:W-:-:S04]  /*2870*/  F2FP.PACK_AB R0, RZ, R0 ;  /* 0x00000000ff00723e */ /* 0x000fc800000000ff */
[----:B------:R-:W-:Y:S01]  /*2880*/  PRMT R27, R0, 0x7610, R27 ;  /* 0x00007610001b7816 */ /* 0x000fe2000000001b */
[----:B------:R-:W-:Y:S05]  /*2890*/  BRA `(.L_x_21738) ;  /* 0x00000a6000007947 */ /* 0x000fea0003800000 */
.L_x_21746:
        /* <DEDUP_REMOVED lines=28> */
.L_x_21749:
        /* <DEDUP_REMOVED lines=15> */
.L_x_21748:
[----:B------:R-:W2:Y:S02]  /*2b50*/  LDG.E.U16 R0, [R2.64] ;  /* 0x0000002402007981 */ /* 0x000ea4000c1e1500 */
[----:B--2---:R-:W-:-:S04]  /*2b60*/  PRMT R0, RZ, 0x5410, R0 ;  /* 0x00005410ff007816 */ /* 0x004fc80000000000 */
[----:B------:R-:W-:-:S04]  /*2b70*/  F2FP.PACK_AB R0, RZ, R0 ;  /* 0x00000000ff00723e */ /* 0x000fc800000000ff */
[----:B------:R-:W-:Y:S01]  /*2b80*/  PRMT R27, R0, 0x7610, R27 ;  /* 0x00007610001b7816 */ /* 0x000fe2000000001b */
[----:B------:R-:W-:Y:S05]  /*2b90*/  BRA `(.L_x_21738) ;  /* 0x0000076000007947 */ /* 0x000fea0003800000 */
.L_x_21745:
        /* <DEDUP_REMOVED lines=12> */
.L_x_21752:
        /* <DEDUP_REMOVED lines=21> */
.L_x_21756:
[----:B------:R-:W-:Y:S05]  /*2db0*/  BSYNC B1 ;  /* 0x0000000000017941 */ /* 0x000fea0003800000 */
.L_x_21755:
[----:B------:R-:W-:Y:S01]  /*2dc0*/  LEA R3, R0, 0x3b800000, 0x17 ;  /* 0x3b80000000037811 */ /* 0x000fe200078eb8ff */
[----:B------:R-:W-:-:S05]  /*2dd0*/  IMAD.SHL.U32 R0, R2, 0x100000, RZ ;  /* 0x0010000002007824 */ /* 0x000fca00078e00ff */
[----:B------:R-:W-:Y:S02]  /*2de0*/  LOP3.LUT R0, R3, R0, R4, 0xfe, !PT ;  /* 0x0000000003007212 */ /* 0x000fe400078efe04 */
.L_x_21754:
[----:B------:R-:W-:Y:S05]  /*2df0*/  BSYNC B0 ;  /* 0x0000000000007941 */ /* 0x000fea0003800000 */
.L_x_21753:
[----:B------:R-:W-:-:S04]  /*2e00*/  F2FP.PACK_AB R0, RZ, R0 ;  /* 0x00000000ff00723e */ /* 0x000fc800000000ff */
[----:B------:R-:W-:Y:S01]  /*2e10*/  PRMT R27, R0, 0x7610, R27 ;  /* 0x00007610001b7816 */ /* 0x000fe2000000001b */
[----:B------:R-:W-:Y:S05]  /*2e20*/  BRA `(.L_x_21738) ;  /* 0x000004d000007947 */ /* 0x000fea0003800000 */
.L_x_21751:
        /* <DEDUP_REMOVED lines=21> */
.L_x_21760:
[----:B------:R-:W-:Y:S05]  /*2f80*/  BSYNC B1 ;  /* 0x0000000000017941 */ /* 0x000fea0003800000 */
.L_x_21759:
[----:B------:R-:W-:Y:S01]  /*2f90*/  LEA R3, R0, 0x37800000, 0x17 ;  /* 0x3780000000037811 */ /* 0x000fe200078eb8ff */
[----:B------:R-:W-:-:S05]  /*2fa0*/  IMAD.SHL.U32 R0, R2, 0x200000, RZ ;  /* 0x0020000002007824 */ /* 0x000fca00078e00ff */
[----:B------:R-:W-:Y:S02]  /*2fb0*/  LOP3.LUT R0, R3, R0, R4, 0xfe, !PT ;  /* 0x0000000003007212 */ /* 0x000fe400078efe04 */
.L_x_21758:
[----:B------:R-:W-:Y:S05]  /*2fc0*/  BSYNC B0 ;  /* 0x0000000000007941 */ /* 0x000fea0003800000 */
.L_x_21757:
[----:B------:R-:W-:-:S04]  /*2fd0*/  F2FP.PACK_AB R0, RZ, R0 ;  /* 0x00000000ff00723e */ /* 0x000fc800000000ff */
[----:B------:R-:W-:Y:S01]  /*2fe0*/  PRMT R27, R0, 0x7610, R27 ;  /* 0x00007610001b7816 */ /* 0x000fe2000000001b */
[----:B------:R-:W-:Y:S05]  /*2ff0*/  BRA `(.L_x_21738) ;  /* 0x0000030000007947 */ /* 0x000fea0003800000 */
.L_x_21750:
        /* <DEDUP_REMOVED lines=14> */
.L_x_21764:
[----:B------:R-:W-:Y:S05]  /*30e0*/  BSYNC B0 ;  /* 0x0000000000007941 */ /* 0x000fea0003800000 */
.L_x_21763:
[----:B------:R-:W-:-:S04]  /*30f0*/  F2FP.PACK_AB R0, RZ, R0 ;  /* 0x00000000ff00723e */ /* 0x000fc800000000ff */
[----:B------:R-:W-:Y:S01]  /*3100*/  PRMT R27, R0, 0x7610, R27 ;  /* 0x00007610001b7816 */ /* 0x000fe2000000001b */
[----:B------:R-:W-:Y:S05]  /*3110*/  BRA `(.L_x_21738) ;  /* 0x000001e000007947 */ /* 0x000fea0003800000 */
.L_x_21737:
        /* <DEDUP_REMOVED lines=21> */
.L_x_21762:
[----:B------:R-:W2:Y:S02]  /*3270*/  LDG.E.64 R2, [R2.64] ;  /* 0x0000002402027981 */ /* 0x000ea4000c1e1b00 */
[----:B--2---:R-:W0:Y:S02]  /*3280*/  I2F.U64 R0, R2 ;  /* 0x0000000200007312 */ /* 0x004e240000301000 */
[----:B0-----:R-:W-:-:S04]  /*3290*/  F2FP.PACK_AB R0, RZ, R0 ;  /* 0x00000000ff00723e */ /* 0x001fc800000000ff */
[----:B------:R-:W-:Y:S01]  /*32a0*/  PRMT R27, R0, 0x7610, R27 ;  /* 0x00007610001b7816 */ /* 0x000fe2000000001b */
[----:B------:R-:W-:Y:S05]  /*32b0*/  BRA `(.L_x_21738) ;  /* 0x0000004000007947 */ /* 0x000fea0003800000 */
.L_x_21761:
[----:B------:R-:W2:Y:S02]  /*32c0*/  LDG.E R2, [R2.64] ;  /* 0x0000002402027981 */ /* 0x000ea4000c1e1900 */
[----:B--2---:R-:W0:Y:S02]  /*32d0*/  I2F.U32 R0, R2 ;  /* 0x0000000200007306 */ /* 0x004e240000201000 */
[----:B0-----:R-:W-:-:S04]  /*32e0*/  F2FP.PACK_AB R0, RZ, R0 ;  /* 0x00000000ff00723e */ /* 0x001fc800000000ff */
[----:B------:R-:W-:Y:S02]  /*32f0*/  PRMT R27, R0, 0x7610, R27 ;  /* 0x00007610001b7816 */ /* 0x000fe4000000001b */
.L_x_21738:
[----:B------:R-:W-:-:S05]  /*3300*/  IADD3 R17, R17, 0x80, RZ ;  /* 0x0000008011117810 */ /* 0x000fca0007ffe0ff */
.L_x_21732:
[----:B------:R-:W-:Y:S05]  /*3310*/  BSYNC B6 ;  /* 0x0000000000067941 */ /* 0x000fea0003800000 */
.L_x_21731:
        /* <DEDUP_REMOVED lines=23> */
.L_x_21770:
[----:B------:R-:W2:Y:S02]  /*3490*/  LDG.E.U8 R2, [R2.64] ;  /* 0x0000002402027981 */ /* 0x000ea4000c1e1100 */
[----:B--2---:R-:W0:Y:S02]  /*34a0*/  I2F.U16 R0, R2 ;  /* 0x0000000200007306 */ /* 0x004e240000101000 */
[----:B0-----:R-:W-:-:S04]  /*34b0*/  F2FP.PACK_AB R0, RZ, R0 ;  /* 0x00000000ff00723e */ /* 0x001fc800000000ff */
[----:B------:R-:W-:Y:S01]  /*34c0*/  PRMT R25, R0, 0x7610, R25 ;  /* 0x0000761000197816 */ /* 0x000fe20000000019 */
[----:B------:R-:W-:Y:S05]  /*34d0*/  BRA `(.L_x_21766) ;  /* 0x00000ed000007947 */ /* 0x000fea0003800000 */
.L_x_21769:
        /* <DEDUP_REMOVED lines=11> */
.L_x_21773:
[----:B------:R-:W2:Y:S02]  /*3590*/  LDG.E R2, [R2.64] ;  /* 0x0000002402027981 */ /* 0x000ea4000c1e1900 */
[----:B--2---:R-:W0:Y:S02]  /*35a0*/  I2F R0, R2 ;  /* 0x0000000200007306 */ /* 0x004e240000201400 */
[----:B0-----:R-:W-:-:S04]  /*35b0*/  F2FP.PACK_AB R0, RZ, R0 ;  /* 0x00000000ff00723e */ /* 0x001fc800000000ff */
[----:B------:R-:W-:Y:S01]  /*35c0*/  PRMT R25, R0, 0x7610, R25 ;  /* 0x0000761000197816 */ /* 0x000fe20000000019 */
[----:B------:R-:W-:Y:S05]  /*35d0*/  BRA `(.L_x_21766) ;  /* 0x00000dd000007947 */ /* 0x000fea0003800000 */
.L_x_21772:
[----:B------:R-:W2:Y:S02]  /*35e0*/  LDG.E.U16 R2, [R2.64] ;  /* 0x0000002402027981 */ /* 0x000ea4000c1e1500 */
[----:B--2---:R-:W0:Y:S02]  /*35f0*/  I2F.S16 R0, R2 ;  /* 0x0000000200007306 */ /* 0x004e240000101400 */
[----:B0-----:R-:W-:-:S04]  /*3600*/  F2FP.PACK_AB R0, RZ, R0 ;  /* 0x00000000ff00723e */ /* 0x001fc800000000ff */
[----:B------:R-:W-:Y:S01]  /*3610*/  PRMT R25, R0, 0x7610, R25 ;  /* 0x0000761000197816 */ /* 0x000fe20000000019 */
[----:B------:R-:W-:Y:S05]  /*3620*/  BRA `(.L_x_21766) ;  /* 0x00000d8000007947 */ /* 0x000fea0003800000 */
.L_x_21768:
        /* <DEDUP_REMOVED lines=9> */
.L_x_21775:
[----:B------:R0:W5:Y:S01]  /*36c0*/  LDG.E.U16 R25, [R2.64] ;  /* 0x0000002402197981 */ /* 0x000162000c1e1500 */
[----:B------:R-:W-:Y:S05]  /*36d0*/  BRA `(.L_x_21766) ;  /* 0x00000cd000007947 */ /* 0x000fea0003800000 */
.L_x_21774:
        /* <DEDUP_REMOVED lines=9> */
.L_x_21777:
[----:B------:R0:W5:Y:S01]  /*3770*/  LDG.E.U16 R25, [R2.64] ;  /* 0x0000002402197981 */ /* 0x000162000c1e1500 */
[----:B------:R-:W-:Y:S05]  /*3780*/  BRA `(.L_x_21766) ;  /* 0x00000c2000007947 */ /* 0x000fea0003800000 */
.L_x_21776:
[----:B------:R-:W2:Y:S02]  /*3790*/  LDG.E.64 R2, [R2.64] ;  /* 0x0000002402027981 */ /* 0x000ea4000c1e1b00 */
[----:B--2---:R-:W0:Y:S01]  /*37a0*/  F2F.F32.F64 R0, R2 ;  /* 0x0000000200007310 */ /* 0x004e220000301000 */
[----:B------:R-:W0:-:S14]  /*37b0*/  DSETP.GEU.AND P0, PT, |R2|, c[0x2][0x0], PT ;  /* 0x008000000200762a */ /* 0x000e1c0003f0e200 */
[----:B0-----:R-:W-:-:S05]  /*37c0*/  @!P0 FMUL R0, R0, 1.175494350822287508e-38 ;  /* 0x0080000000008820 */ /* 0x001fca0000400000 */
[----:B------:R-:W-:-:S04]  /*37d0*/  F2FP.PACK_AB R0, RZ, R0 ;  /* 0x00000000ff00723e */ /* 0x000fc800000000ff */
[----:B------:R-:W-:Y:S01]  /*37e0*/  PRMT R25, R0, 0x7610, R25 ;  /* 0x0000761000197816 */ /* 0x000fe20000000019 */
[----:B------:R-:W-:Y:S05]  /*37f0*/  BRA `(.L_x_21766) ;  /* 0x00000bb000007947 */ /* 0x000fea0003800000 */
.L_x_21767:
        /* <DEDUP_REMOVED lines=14> */
.L_x_21780:
[----:B------:R-:W2:Y:S02]  /*38e0*/  LDG.E.64 R2, [R2.64] ;  /* 0x0000002402027981 */ /* 0x000ea4000c1e1b00 */
[----:B--2---:R-:W0:Y:S01]  /*38f0*/  F2F.F32.F64 R0, R2 ;  /* 0x0000000200007310 */ /* 0x004e220000301000 */
[----:B------:R-:W0:-:S14]  /*3900*/  DSETP.GEU.AND P0, PT, |R2|, c[0x2][0x0], PT ;  /* 0x008000000200762a */ /* 0x000e1c0003f0e200 */
[----:B0-----:R-:W-:-:S05]  /*3910*/  @!P0 FMUL R0, R0, 1.175494350822287508e-38 ;  /* 0x0080000000008820 */ /* 0x001fca0000400000 */
[----:B------:R-:W-:-:S04]  /*3920*/  F2FP.PACK_AB R0, RZ, R0 ;  /* 0x00000000ff00723e */ /* 0x000fc800000000ff */
[----:B------:R-:W-:Y:S01]  /*3930*/  PRMT R25, R0, 0x7610, R25 ;  /* 0x0000761000197816 */ /* 0x000fe20000000019 */
[----:B------:R-:W-:Y:S05]  /*3940*/  BRA `(.L_x_21766) ;  /* 0x00000a6000007947 */ /* 0x000fea0003800000 */
.L_x_21779:
        /* <DEDUP_REMOVED lines=28> */
.L_x_21782:
        /* <DEDUP_REMOVED lines=15> */
.L_x_21781:
[----:B------:R-:W2:Y:S02]  /*3c00*/  LDG.E.U16 R0, [R2.64] ;  /* 0x0000002402007981 */ /* 0x000ea4000c1e1500 */
[----:B--2---:R-:W-:-:S04]  /*3c10*/  PRMT R0, RZ, 0x5410, R0 ;  /* 0x00005410ff007816 */ /* 0x004fc80000000000 */
[----:B------:R-:W-:-:S04]  /*3c20*/  F2FP.PACK_AB R0, RZ, R0 ;  /* 0x00000000ff00723e */ /* 0x000fc800000000ff */
[----:B------:R-:W-:Y:S01]  /*3c30*/  PRMT R25, R0, 0x7610, R25 ;  /* 0x0000761000197816 */ /* 0x000fe20000000019 */
[----:B------:R-:W-:Y:S05]  /*3c40*/  BRA `(.L_x_21766) ;  /* 0x0000076000007947 */ /* 0x000fea0003800000 */
.L_x_21778:
        /* <DEDUP_REMOVED lines=12> */
.L_x_21785:
        /* <DEDUP_REMOVED lines=21> */
.L_x_21789:
[----:B------:R-:W-:Y:S05]  /*3e60*/  BSYNC B1 ;  /* 0x0000000000017941 */ /* 0x000fea0003800000 */
.L_x_21788:
[----:B------:R-:W-:Y:S01]  /*3e70*/  LEA R3, R0, 0x3b800000, 0x17 ;  /* 0x3b80000000037811 */ /* 0x000fe200078eb8ff */
[----:B------:R-:W-:-:S05]  /*3e80*/  IMAD.SHL.U32 R0, R2, 0x100000, RZ ;  /* 0x0010000002007824 */ /* 0x000fca00078e00ff */
[----:B------:R-:W-:Y:S02]  /*3e90*/  LOP3.LUT R0, R3, R0, R4, 0xfe, !PT ;  /* 0x0000000003007212 */ /* 0x000fe400078efe04 */
.L_x_21787:
[----:B------:R-:W-:Y:S05]  /*3ea0*/  BSYNC B0 ;  /* 0x0000000000007941 */ /* 0x000fea0003800000 */
.L_x_21786:
[----:B------:R-:W-:-:S04]  /*3eb0*/  F2FP.PACK_AB R0, RZ, R0 ;  /* 0x00000000ff00723e */ /* 0x000fc800000000ff */
[----:B------:R-:W-:Y:S01]  /*3ec0*/  PRMT R25, R0, 0x7610, R25 ;  /* 0x0000761000197816 */ /* 0x000fe20000000019 */
[----:B------:R-:W-:Y:S05]  /*3ed0*/  BRA `(.L_x_21766) ;  /* 0x000004d000007947 */ /* 0x000fea0003800000 */
.L_x_21784:
        /* <DEDUP_REMOVED lines=21> */
.L_x_21793:
[----:B------:R-:W-:Y:S05]  /*4030*/  BSYNC B1 ;  /* 0x0000000000017941 */ /* 0x000fea0003800000 */
.L_x_21792:
[----:B------:R-:W-:Y:S01]  /*4040*/  LEA R3, R0, 0x37800000, 0x17 ;  /* 0x3780000000037811 */ /* 0x000fe200078eb8ff */
[----:B------:R-:W-:-:S05]  /*4050*/  IMAD.SHL.U32 R0, R2, 0x200000, RZ ;  /* 0x0020000002007824 */ /* 0x000fca00078e00ff */
[----:B------:R-:W-:Y:S02]  /*4060*/  LOP3.LUT R0, R3, R0, R4, 0xfe, !PT ;  /* 0x0000000003007212 */ /* 0x000fe400078efe04 */
.L_x_21791:
[----:B------:R-:W-:Y:S05]  /*4070*/  BSYNC B0 ;  /* 0x0000000000007941 */ /* 0x000fea0003800000 */
.L_x_21790:
[----:B------:R-:W-:-:S04]  /*4080*/  F2FP.PACK_AB R0, RZ, R0 ;  /* 0x00000000ff00723e */ /* 0x000fc800000000ff */
[----:B------:R-:W-:Y:S01]  /*4090*/  PRMT R25, R0, 0x7610, R25 ;  /* 0x0000761000197816 */ /* 0x000fe20000000019 */
[----:B------:R-:W-:Y:S05]  /*40a0*/  BRA `(.L_x_21766) ;  /* 0x0000030000007947 */ /* 0x000fea0003800000 */
.L_x_21783:
        /* <DEDUP_REMOVED lines=14> */
.L_x_21797:
[----:B------:R-:W-:Y:S05]  /*4190*/  BSYNC B0 ;  /* 0x0000000000007941 */ /* 0x000fea0003800000 */
.L_x_21796:
[----:B------:R-:W-:-:S04]  /*41a0*/  F2FP.PACK_AB R0, RZ, R0 ;  /* 0x00000000ff00723e */ /* 0x000fc800000000ff */
[----:B------:R-:W-:Y:S01]  /*41b0*/  PRMT R25, R0, 0x7610, R25 ;  /* 0x0000761000197816 */ /* 0x000fe20000000019 */
[----:B------:R-:W-:Y:S05]  /*41c0*/  BRA `(.L_x_21766) ;  /* 0x000001e000007947 */ /* 0x000fea0003800000 */
.L_x_21771:
        /* <DEDUP_REMOVED lines=21> */
.L_x_21795:
[----:B------:R-:W2:Y:S02]  /*4320*/  LDG.E.64 R2, [R2.64] ;  /* 0x0000002402027981 */ /* 0x000ea4000c1e1b00 */
[----:B--2---:R-:W0:Y:S02]  /*4330*/  I2F.U64 R0, R2 ;  /* 0x0000000200007312 */ /* 0x004e240000301000 */
[----:B0-----:R-:W-:-:S04]  /*4340*/  F2FP.PACK_AB R0, RZ, R0 ;  /* 0x00000000ff00723e */ /* 0x001fc800000000ff */
[----:B------:R-:W-:Y:S01]  /*4350*/  PRMT R25, R0, 0x7610, R25 ;  /* 0x0000761000197816 */ /* 0x000fe20000000019 */
[----:B------:R-:W-:Y:S05]  /*4360*/  BRA `(.L_x_21766) ;  /* 0x0000004000007947 */ /* 0x000fea0003800000 */
.L_x_21794:
[----:B------:R-:W2:Y:S02]  /*4370*/  LDG.E R2, [R2.64] ;  /* 0x0000002402027981 */ /* 0x000ea4000c1e1900 */
[----:B--2---:R-:W0:Y:S02]  /*4380*/  I2F.U32 R0, R2 ;  /* 0x0000000200007306 */ /* 0x004e240000201000 */
[----:B0-----:R-:W-:-:S04]  /*4390*/  F2FP.PACK_AB R0, RZ, R0 ;  /* 0x00000000ff00723e */ /* 0x001fc800000000ff */
[----:B------:R-:W-:Y:S02]  /*43a0*/  PRMT R25, R0, 0x7610, R25 ;  /* 0x0000761000197816 */ /* 0x000fe40000000019 */
.L_x_21766:
[----:B------:R-:W-:Y:S05]  /*43b0*/  BSYNC B6 ;  /* 0x0000000000067941 */ /* 0x000fea0003800000 */
.L_x_21765:
[----:B------:R-:W-:Y:S01]  /*43c0*/  LOP3.LUT P0, R0, R24, 0x7fff, RZ, 0xc0, !PT ;  /* 0x00007fff18007812 */ /* 0x000fe2000780c0ff */
[----:B------:R-:W-:-:S12]  /*43d0*/  BSSY B0, `(.L_x_21798) ;  /* 0x00000d4000007945 */ /* 0x000fd80003800000 */
[----:B------:R-:W-:Y:S05]  /*43e0*/  @!P0 BRA `(.L_x_21799) ;  /* 0x000006c000008947 */ /* 0x000fea0003800000 */
[----:B------:R-:W1:Y:S01]  /*43f0*/  S2R R17, SR_TID.X ;  /* 0x0000000000117919 */ /* 0x000e620000002100 */
[----:B------:R-:W-:Y:S01]  /*4400*/  BSSY B1, `(.L_x_21800) ;  /* 0x0000019000017945 */ /* 0x000fe20003800000 */
[----:B-1----:R-:W-:-:S13]  /*4410*/  ISETP.GE.AND P2, PT, R17, R22, PT ;  /* 0x000000161100720c */ /* 0x002fda0003f46270 */
[----:B------:R-:W-:Y:S05]  /*4420*/  @P2 BRA `(.L_x_21801) ;  /* 0x0000016000002947 */ /* 0x000fea0003800000 */
[----:B------:R-:W1:Y:S01]  /*4430*/  LDC.U16 R5, c[0x0][0x166] ;  /* 0x00005980ff057b82 */ /* 0x000e620000000400 */
[----:B0----5:R-:W-:-:S05]  /*4440*/  HADD2.F32 R3, -RZ, R23.H0_H0 ;  /* 0x20000017ff037230 */ /* 0x021fca0000004100 */
[----:B------:R-:W-:Y:S01]  /*4450*/  FSETP.NEU.FTZ.AND P1, PT, R3, R3, PT ;  /* 0x000000030300720b */ /* 0x000fe20003f3d000 */
[----:B-1----:R-:W-:-:S05]  /*4460*/  HADD2.F32 R2, -RZ, R5.H0_H0 ;  /* 0x20000005ff027230 */ /* 0x002fca0000004100 */
[----:B------:R-:W-:-:S04]  /*4470*/  FSETP.NEU.FTZ.AND P0, PT, R2, R2, PT ;  /* 0x000000020200720b */ /* 0x000fc80003f1d000 */
[----:B------:R-:W-:-:S13]  /*4480*/  PLOP3.LUT P0, PT, P0, P1, PT, 0xa8, 0x0 ;  /* 0x000000000000781c */ /* 0x000fda0000703570 */
[----:B------:R-:W-:Y:S05]  /*4490*/  @P0 BRA `(.L_x_21802) ;  /* 0x000000c000000947 */ /* 0x000fea0003800000 */
[----:B------:R-:W-:Y:S02]  /*44a0*/  PRMT R2, R23, 0x9910, RZ ;  /* 0x0000991017027816 */ /* 0x000fe400000000ff */
[----:B------:R-:W-:-:S04]  /*44b0*/  PRMT R3, R5, 0x9910, RZ ;  /* 0x0000991005037816 */ /* 0x000fc800000000ff */
[----:B------:R-:W-:-:S13]  /*44c0*/  ISETP.NE.AND P0, PT, R3, R2, PT ;  /* 0x000000020300720c */ /* 0x000fda0003f05270 */
        /* <DEDUP_REMOVED lines=9> */
.L_x_21802:
[----:B------:R-:W-:-:S05]  /*4560*/  FADD.FTZ R2, R2, R3 ;  /* 0x0000000302027221 */ /* 0x000fca0000010000 */
[----:B------:R-:W-:-:S04]  /*4570*/  F2FP.PACK_AB R2, RZ, R2 ;  /* 0x00000002ff02723e */ /* 0x000fc800000000ff */
[----:B------:R-:W-:Y:S02]  /*4580*/  PRMT R5, R2, 0x7610, R5 ;  /* 0x0000761002057816 */ /* 0x000fe40000000005 */
.L_x_21801:
[----:B------:R-:W-:Y:S05]  /*4590*/  BSYNC B1 ;  /* 0x0000000000017941 */ /* 0x000fea0003800000 */
.L_x_21800:
[----:B0-----:R-:W-:Y:S01]  /*45a0*/  IADD3 R3, R17, 0x80, RZ ;  /* 0x0000008011037810 */ /* 0x001fe20007ffe0ff */
[----:B------:R-:W-:Y:S03]  /*45b0*/  BSSY B1, `(.L_x_21803) ;  /* 0x0000019000017945 */ /* 0x000fe60003800000 */
[----:B------:R-:W-:-:S13]  /*45c0*/  ISETP.GE.AND P0, PT, R3, R22, PT ;  /* 0x000000160300720c */ /* 0x000fda0003f06270 */
[----:B------:R-:W-:Y:S05]  /*45d0*/  @P0 BRA `(.L_x_21804) ;  /* 0x0000016000000947 */ /* 0x000fea0003800000 */
[----:B------:R-:W0:Y:S01]  /*45e0*/  LDC.U16 R18, c[0x0][0x166] ;  /* 0x00005980ff127b82 */ /* 0x000e220000000400 */
[----:B-----5:R-:W-:-:S05]  /*45f0*/  HADD2.F32 R2, -RZ, R19.H0_H0 ;  /* 0x20000013ff027230 */ /* 0x020fca0000004100 */
        /* <DEDUP_REMOVED lines=17> */
.L_x_21805:
[----:B------:R-:W-:-:S05]  /*4710*/  FADD.FTZ R2, R3, R2 ;  /* 0x0000000203027221 */ /* 0x000fca0000010000 */
[----:B------:R-:W-:-:S04]  /*4720*/  F2FP.PACK_AB R2, RZ, R2 ;  /* 0x00000002ff02723e */ /* 0x000fc800000000ff */
[----:B------:R-:W-:Y:S02]  /*4730*/  PRMT R18, R2, 0x7610, R18 ;  /* 0x0000761002127816 */ /* 0x000fe40000000012 */
.L_x_21804:
[----:B------:R-:W-:Y:S05]  /*4740*/  BSYNC B1 ;  /* 0x0000000000017941 */ /* 0x000fea0003800000 */
.L_x_21803:
[----:B------:R-:W-:Y:S01]  /*4750*/  IADD3 R3, R17, 0x100, RZ ;  /* 0x0000010011037810 */ /* 0x000fe20007ffe0ff */
[----:B------:R-:W-:Y:S03]  /*4760*/  BSSY B1, `(.L_x_21806) ;  /* 0x0000019000017945 */ /* 0x000fe60003800000 */
[----:B------:R-:W-:-:S13]  /*4770*/  ISETP.GE.AND P0, PT, R3, R22, PT ;  /* 0x000000160300720c */ /* 0x000fda0003f06270 */
[----:B------:R-:W-:Y:S05]  /*4780*/  @P0 BRA `(.L_x_21807) ;  /* 0x0000016000000947 */ /* 0x000fea0003800000 */
[----:B-----5:R-:W0:Y:S01]  /*4790*/  LDC.U16 R19, c[0x0][0x166] ;  /* 0x00005980ff137b82 */ /* 0x020e220000000400 */
[----:B------:R-:W-:-:S05]  /*47a0*/  HADD2.F32 R2, -RZ, R27.H0_H0 ;  /* 0x2000001bff027230 */ /* 0x000fca0000004100 */
        /* <DEDUP_REMOVED lines=17> */
.L_x_21808:
[----:B------:R-:W-:-:S05]  /*48c0*/  FADD.FTZ R2, R3, R2 ;  /* 0x0000000203027221 */ /* 0x000fca0000010000 */
[----:B------:R-:W-:-:S04]  /*48d0*/  F2FP.PACK_AB R2, RZ, R2 ;  /* 0x00000002ff02723e */ /* 0x000fc800000000ff */
[----:B------:R-:W-:Y:S02]  /*48e0*/  PRMT R19, R2, 0x7610, R19 ;  /* 0x0000761002137816 */ /* 0x000fe40000000013 */
.L_x_21807:
[----:B------:R-:W-:Y:S05]  /*48f0*/  BSYNC B1 ;  /* 0x0000000000017941 */ /* 0x000fea0003800000 */
.L_x_21806:
[----:B------:R-:W-:-:S04]  /*4900*/  IADD3 R3, R17, 0x180, RZ ;  /* 0x0000018011037810 */ /* 0x000fc80007ffe0ff */
        /* <DEDUP_REMOVED lines=15> */
[----:B------:R-:W-:-:S04]  /*4a00*/  PRMT R2, R2, 0x9910, RZ ;  /* 0x0000991002027816 */ /* 0x000fc800000000ff */
[----:B------:R-:W-:-:S04]  /*4a10*/  ISETP.GE.AND P0, PT, R2, RZ, PT ;  /* 0x000000ff0200720c */ /* 0x000fc80003f06270 */
[----:B------:R-:W-:Y:S02]  /*4a20*/  ISETP.GT.U32.OR P0, PT, R0, R25, !P0 ;  /* 0x000000190000720c */ /* 0x000fe40004704470 */
[----:B------:R-:W-:-:S11]  /*4a30*/  IADD3 R0, R24, 0xffff, RZ ;  /* 0x0000ffff18007810 */ /* 0x000fd60007ffe0ff */
[----:B------:R-:W-:-:S04]  /*4a40*/  @!P0 IADD3 R0, R24, 0x1, RZ ;  /* 0x0000000118008810 */ /* 0x000fc80007ffe0ff */
[----:B------:R-:W-:Y:S01]  /*4a50*/  PRMT R24, R0, 0x7610, R24 ;  /* 0x0000761000187816 */ /* 0x000fe20000000018 */
[----:B------:R-:W-:Y:S05]  /*4a60*/  BRA `(.L_x_21809) ;  /* 0x000006a000007947 */ /* 0x000fea0003800000 */
.L_x_21810:
[----:B------:R-:W-:-:S05]  /*4a70*/  FADD.FTZ R2, R7, R2 ;  /* 0x0000000207027221 */ /* 0x000fca0000010000 */
[----:B------:R-:W-:-:S04]  /*4a80*/  F2FP.PACK_AB R2, RZ, R2 ;  /* 0x00000002ff02723e */ /* 0x000fc800000000ff */
[----:B------:R-:W-:Y:S01]  /*4a90*/  PRMT R24, R2, 0x7610, R24 ;  /* 0x0000761002187816 */ /* 0x000fe20000000018 */
[----:B------:R-:W-:Y:S05]  /*4aa0*/  BRA `(.L_x_21809) ;  /* 0x0000066000007947 */ /* 0x000fea0003800000 */
.L_x_21799:
        /* <DEDUP_REMOVED lines=16> */
[----:B------:R-:W-:-:S11]  /*4bb0*/  PRMT R5, R23, 0x7610, R5 ;  /* 0x0000761017057816 */ /* 0x000fd60000000005 */
[----:B------:R-:W-:Y:S05]  /*4bc0*/  @!P0 BRA `(.L_x_21812) ;  /* 0x0000007000008947 */ /* 0x000fea0003800000 */
[----:B------:R-:W-:-:S04]  /*4bd0*/  LOP3.LUT R23, R23, 0x8000, RZ, 0xc0, !PT ;  /* 0x0000800017177812 */ /* 0x000fc800078ec0ff */
[----:B------:R-:W-:-:S04]  /*4be0*/  LOP3.LUT R23, R23, 0x1, RZ, 0xfc, !PT ;  /* 0x0000000117177812 */ /* 0x000fc800078efcff */
[----:B------:R-:W-:Y:S01]  /*4bf0*/  PRMT R5, R23, 0x7610, R5 ;  /* 0x0000761017057816 */ /* 0x000fe20000000005 */
[----:B------:R-:W-:Y:S05]  /*4c00*/  BRA `(.L_x_21812) ;  /* 0x0000003000007947 */ /* 0x000fea0003800000 */
.L_x_21813:
[----:B------:R-:W-:-:S05]  /*4c10*/  FADD.FTZ R0, R0, R3 ;  /* 0x0000000300007221 */ /* 0x000fca0000010000 */
[----:B------:R-:W-:-:S04]  /*4c20*/  F2FP.PACK_AB R0, RZ, R0 ;  /* 0x00000000ff00723e */ /* 0x000fc800000000ff */
[----:B------:R-:W-:Y:S02]  /*4c30*/  PRMT R5, R0, 0x7610, R5 ;  /* 0x0000761000057816 */ /* 0x000fe40000000005 */
.L_x_21812:
[----:B------:R-:W-:Y:S05]  /*4c40*/  BSYNC B1 ;  /* 0x0000000000017941 */ /* 0x000fea0003800000 */
.L_x_21811:
        /* <DEDUP_REMOVED lines=22> */
.L_x_21816:
[----:B------:R-:W-:-:S05]  /*4db0*/  FADD.FTZ R0, R0, R3 ;  /* 0x0000000300007221 */ /* 0x000fca0000010000 */
[----:B------:R-:W-:-:S04]  /*4dc0*/  F2FP.PACK_AB R0, RZ, R0 ;  /* 0x00000000ff00723e */ /* 0x000fc800000000ff */
[----:B------:R-:W-:Y:S02]  /*4dd0*/  PRMT R18, R0, 0x7610, R18 ;  /* 0x0000761000127816 */ /* 0x000fe40000000012 */
.L_x_21815:
[----:B------:R-:W-:Y:S05]  /*4de0*/  BSYNC B1 ;  /* 0x0000000000017941 */ /* 0x000fea0003800000 */
.L_x_21814:
        /* <DEDUP_REMOVED lines=22> */
.L_x_21819:
[----:B------:R-:W-:-:S05]  /*4f50*/  FADD.FTZ R0, R0, R3 ;  /* 0x0000000300007221 */ /* 0x000fca0000010000 */
[----:B------:R-:W-:-:S04]  /*4f60*/  F2FP.PACK_AB R0, RZ, R0 ;  /* 0x00000000ff00723e */ /* 0x000fc800000000ff */
[----:B------:R-:W-:Y:S02]  /*4f70*/  PRMT R19, R0, 0x7610, R19 ;  /* 0x0000761000137816 */ /* 0x000fe40000000013 */
.L_x_21818:
[----:B------:R-:W-:Y:S05]  /*4f80*/  BSYNC B1 ;  /* 0x0000000000017941 */ /* 0x000fea0003800000 */
.L_x_21817:
        /* <DEDUP_REMOVED lines=21> */
.L_x_21820:
[----:B------:R-:W-:-:S05]  /*50e0*/  FADD.FTZ R2, R2, R3 ;  /* 0x0000000302027221 */ /* 0x000fca0000010000 */
[----:B------:R-:W-:-:S04]  /*50f0*/  F2FP.PACK_AB R2, RZ, R2 ;  /* 0x00000002ff02723e */ /* 0x000fc800000000ff */
[----:B------:R-:W-:Y:S02]  /*5100*/  PRMT R24, R2, 0x7610, R24 ;  /* 0x0000761002187816 */ /* 0x000fe40000000018 */
.L_x_21809:
[----:B------:R-:W-:Y:S05]  /*5110*/  BSYNC B0 ;  /* 0x0000000000007941 */ /* 0x000fea0003800000 */
.L_x_21798:
[----:B-----5:R-:W0:Y:S01]  /*5120*/  LDC.U8 R23, c[0x0][0x184] ;  /* 0x00006100ff177b82 */ /* 0x020e220000000000 */
[----:B------:R-:W-:Y:S01]  /*5130*/  BSSY B6, `(.L_x_21821) ;  /* 0x00000ff000067945 */ /* 0x000fe20003800000 */
        /* <DEDUP_REMOVED lines=21> */
.L_x_21826:
[----:B------:R-:W-:-:S06]  /*5290*/  HADD2.F32 R5, -RZ, R5.H0_H0 ;  /* 0x20000005ff057230 */ /* 0x000fcc0000004100 */
[----:B------:R-:W0:Y:S02]  /*52a0*/  F2I.S64.TRUNC R4, R5 ;  /* 0x0000000500047311 */ /* 0x000e24000020d900 */
[----:B0-----:R0:W-:Y:S01]  /*52b0*/  STG.E.U8 [R2.64], R4 ;  /* 0x0000000402007986 */ /* 0x0011e2000c101124 */
[----:B------:R-:W-:Y:S05]  /*52c0*/  BRA `(.L_x_21828) ;  /* 0x00000e4000007947 */ /* 0x000fea0003800000 */
.L_x_21825:
        /* <DEDUP_REMOVED lines=10> */
.L_x_21830:
[----:B------:R-:W-:-:S06]  /*5370*/  HADD2.F32 R5, -RZ, R5.H0_H0 ;  /* 0x20000005ff057230 */ /* 0x000fcc0000004100 */
[----:B------:R-:W0:Y:S02]  /*5380*/  F2I.FTZ.TRUNC.NTZ R5, R5 ;  /* 0x0000000500057305 */ /* 0x000e24000021f100 */
[----:B0-----:R0:W-:Y:S01]  /*5390*/  STG.E [R2.64], R5 ;  /* 0x0000000502007986 */ /* 0x0011e2000c101924 */
[----:B------:R-:W-:Y:S05]  /*53a0*/  BRA `(.L_x_21828) ;  /* 0x00000d6000007947 */ /* 0x000fea0003800000 */
.L_x_21829:
[----:B------:R-:W-:-:S06]  /*53b0*/  HADD2.F32 R5, -RZ, R5.H0_H0 ;  /* 0x20000005ff057230 */ /* 0x000fcc0000004100 */
[----:B------:R-:W0:Y:S02]  /*53c0*/  F2I.FTZ.TRUNC.NTZ R5, R5 ;  /* 0x0000000500057305 */ /* 0x000e24000021f100 */
[----:B0-----:R0:W-:Y:S01]  /*53d0*/  STG.E.U16 [R2.64], R5 ;  /* 0x0000000502007986 */ /* 0x0011e2000c101524 */
[----:B------:R-:W-:Y:S05]  /*53e0*/  BRA `(.L_x_21828) ;  /* 0x00000d2000007947 */ /* 0x000fea0003800000 */
.L_x_21824:
        /* <DEDUP_REMOVED lines=9> */
.L_x_21832:
[----:B------:R0:W-:Y:S01]  /*5480*/  STG.E.U16 [R2.64], R5 ;  /* 0x0000000502007986 */ /* 0x0001e2000c101524 */
[----:B------:R-:W-:Y:S05]  /*5490*/  BRA `(.L_x_21828) ;  /* 0x00000c7000007947 */ /* 0x000fea0003800000 */
.L_x_21831:
        /* <DEDUP_REMOVED lines=10> */
.L_x_21834:
[----:B------:R-:W-:-:S05]  /*5540*/  HADD2.F32 R0, -RZ, R5.H0_H0 ;  /* 0x20000005ff007230 */ /* 0x000fca0000004100 */
[----:B------:R-:W-:-:S04]  /*5550*/  F2FP.PACK_AB R0, RZ, R0 ;  /* 0x00000000ff00723e */ /* 0x000fc800000000ff */
[----:B------:R-:W-:-:S05]  /*5560*/  PRMT R0, R0, 0x5410, RZ ;  /* 0x0000541000007816 */ /* 0x000fca00000000ff */
[----:B------:R0:W-:Y:S01]  /*5570*/  STG.E [R2.64], R0 ;  /* 0x0000000002007986 */ /* 0x0001e2000c101924 */
[----:B------:R-:W-:Y:S05]  /*5580*/  BRA `(.L_x_21828) ;  /* 0x00000b8000007947 */ /* 0x000fea0003800000 */
.L_x_21833:
[----:B------:R-:W-:-:S05]  /*5590*/  HADD2.F32 R4, -RZ, R5.H0_H0 ;  /* 0x20000005ff047230 */ /* 0x000fca0000004100 */
[----:B------:R-:W-:-:S06]  /*55a0*/  FMUL.FTZ R4, R4, 1 ;  /* 0x3f80000004047820 */ /* 0x000fcc0000410000 */
[----:B------:R-:W0:Y:S02]  /*55b0*/  F2F.F64.F32 R4, R4 ;  /* 0x0000000400047310 */ /* 0x000e240000201800 */
[----:B0-----:R0:W-:Y:S01]  /*55c0*/  STG.E.64 [R2.64], R4 ;  /* 0x0000000402007986 */ /* 0x0011e2000c101b24 */
[----:B------:R-:W-:Y:S05]  /*55d0*/  BRA `(.L_x_21828) ;  /* 0x00000b3000007947 */ /* 0x000fea0003800000 */
.L_x_21823:
        /* <DEDUP_REMOVED lines=13> */
.L_x_21837:
[----:B------:R-:W-:Y:S01]  /*56b0*/  HADD2.F32 R5, -RZ, R5.H0_H0 ;  /* 0x20000005ff057230 */ /* 0x000fe20000004100 */
[----:B------:R-:W-:-:S04]  /*56c0*/  CS2R R6, SRZ ;  /* 0x0000000000067805 */ /* 0x000fc8000001ff00 */
[----:B------:R-:W-:-:S06]  /*56d0*/  FMUL.FTZ R5, R5, 1 ;  /* 0x3f80000005057820 */ /* 0x000fcc0000410000 */
[----:B------:R-:W0:Y:S02]  /*56e0*/  F2F.F64.F32 R4, R5 ;  /* 0x0000000500047310 */ /* 0x000e240000201800 */
[----:B0-----:R0:W-:Y:S01]  /*56f0*/  STG.E.128 [R2.64], R4 ;  /* 0x0000000402007986 */ /* 0x0011e2000c101d24 */
[----:B------:R-:W-:Y:S05]  /*5700*/  BRA `(.L_x_21828) ;  /* 0x00000a0000007947 */ /* 0x000fea0003800000 */
.L_x_21836:
        /* <DEDUP_REMOVED lines=21> */
.L_x_21841:
[----:B------:R-:W-:Y:S05]  /*5860*/  BSYNC B0 ;  /* 0x0000000000007941 */ /* 0x000fea0003800000 */
.L_x_21840:
[----:B------:R-:W-:-:S05]  /*5870*/  LOP3.LUT R5, R0, R5, RZ, 0xfc, !PT ;  /* 0x0000000500057212 */ /* 0x000fca00078efcff */
[----:B------:R0:W-:Y:S01]  /*5880*/  STG.E.U8 [R2.64], R5 ;  /* 0x0000000502007986 */ /* 0x0001e2000c101124 */
[----:B------:R-:W-:Y:S05]  /*5890*/  BRA `(.L_x_21828) ;  /* 0x0000087000007947 */ /* 0x000fea0003800000 */
.L_x_21839:
        /* <DEDUP_REMOVED lines=13> */
.L_x_21843:
[----:B------:R-:W-:Y:S01]  /*5970*/  IMAD.MOV.U32 R0, RZ, RZ, 0x7f ;  /* 0x0000007fff007424 */ /* 0x000fe200078e00ff */
[----:B------:R-:W-:-:S04]  /*5980*/  ISETP.GT.U32.AND P0, PT, R4, 0x7f800000, PT ;  /* 0x7f8000000400780c */ /* 0x000fc80003f04070 */
[----:B------:R-:W-:-:S04]  /*5990*/  SEL R0, R0, 0x7c, P0 ;  /* 0x0000007c00007807 */ /* 0x000fc80000000000 */
.L_x_21844:
[----:B------:R-:W-:Y:S05]  /*59a0*/  BSYNC B0 ;  /* 0x0000000000007941 */ /* 0x000fea0003800000 */
.L_x_21842:
[----:B------:R-:W-:-:S04]  /*59b0*/  LOP3.LUT R4, R5, 0x80000000, RZ, 0xc0, !PT ;  /* 0x8000000005047812 */ /* 0x000fc800078ec0ff */
[----:B------:R-:W-:-:S04]  /*59c0*/  SHF.R.U32.HI R5, RZ, 0x18, R4 ;  /* 0x00000018ff057819 */ /* 0x000fc80000011604 */
[----:B------:R-:W-:-:S05]  /*59d0*/  LOP3.LUT R5, R0, R5, RZ, 0xfc, !PT ;  /* 0x0000000500057212 */ /* 0x000fca00078efcff */
[----:B------:R0:W-:Y:S01]  /*59e0*/  STG.E.U8 [R2.64], R5 ;  /* 0x0000000502007986 */ /* 0x0001e2000c101124 */
[----:B------:R-:W-:Y:S05]  /*59f0*/  BRA `(.L_x_21828) ;  /* 0x0000071000007947 */ /* 0x000fea0003800000 */
.L_x_21838:
[----:B------:R-:W-:-:S05]  /*5a00*/  HADD2.F32 R0, -RZ, R5.H0_H0 ;  /* 0x20000005ff007230 */ /* 0x000fca0000004100 */
[----:B------:R-:W-:-:S05]  /*5a10*/  F2FP.BF16.PACK_AB R0, RZ, R0 ;  /* 0x00000000ff00723e */ /* 0x000fca00000010ff */
[----:B------:R0:W-:Y:S01]  /*5a20*/  STG.E.U16 [R2.64], R0 ;  /* 0x0000000002007986 */ /* 0x0001e2000c101524 */
[----:B------:R-:W-:Y:S05]  /*5a30*/  BRA `(.L_x_21828) ;  /* 0x000006d000007947 */ /* 0x000fea0003800000 */
.L_x_21835:
        /* <DEDUP_REMOVED lines=12> */
.L_x_21847:
        /* <DEDUP_REMOVED lines=17> */
.L_x_21850:
[----:B------:R-:W-:-:S04]  /*5c10*/  LOP3.LUT R0, R7, 0x80000000, RZ, 0xc0, !PT ;  /* 0x8000000007007812 */ /* 0x000fc800078ec0ff */
[----:B------:R-:W-:-:S04]  /*5c20*/  SHF.R.U32.HI R5, RZ, 0x18, R0 ;  /* 0x00000018ff057819 */ /* 0x000fc80000011600 */
[----:B------:R-:W-:-:S04]  /*5c30*/  LOP3.LUT R4, R4, R5, RZ, 0xfc, !PT ;  /* 0x0000000504047212 */ /* 0x000fc800078efcff */
[----:B------:R-:W-:Y:S02]  /*5c40*/  PRMT R0, R4, 0x7610, R0 ;  /* 0x0000761004007816 */ /* 0x000fe40000000000 */
.L_x_21849:
[----:B------:R-:W-:Y:S05]  /*5c50*/  BSYNC B0 ;  /* 0x0000000000007941 */ /* 0x000fea0003800000 */
.L_x_21848:
[----:B------:R0:W-:Y:S01]  /*5c60*/  STG.E.U8 [R2.64], R0 ;  /* 0x0000000002007986 */ /* 0x0001e2000c101124 */
[----:B------:R-:W-:Y:S05]  /*5c70*/  BRA `(.L_x_21828) ;  /* 0x0000049000007947 */ /* 0x000fea0003800000 */
.L_x_21846:
        /* <DEDUP_REMOVED lines=17> */
.L_x_21853:
[----:B------:R-:W-:-:S04]  /*5d90*/  LOP3.LUT R0, R7, 0x80000000, RZ, 0xc0, !PT ;  /* 0x8000000007007812 */ /* 0x000fc800078ec0ff */
[----:B------:R-:W-:-:S04]  /*5da0*/  SHF.R.U32.HI R5, RZ, 0x18, R0 ;  /* 0x00000018ff057819 */ /* 0x000fc80000011600 */
[----:B------:R-:W-:-:S04]  /*5db0*/  LOP3.LUT R4, R4, R5, RZ, 0xfc, !PT ;  /* 0x0000000504047212 */ /* 0x000fc800078efcff */
[----:B------:R-:W-:Y:S02]  /*5dc0*/  PRMT R0, R4, 0x7610, R0 ;  /* 0x0000761004007816 */ /* 0x000fe40000000000 */
.L_x_21852:
[----:B------:R-:W-:Y:S05]  /*5dd0*/  BSYNC B0 ;  /* 0x0000000000007941 */ /* 0x000fea0003800000 */
.L_x_21851:
[----:B------:R0:W-:Y:S01]  /*5de0*/  STG.E.U8 [R2.64], R0 ;  /* 0x0000000002007986 */ /* 0x0001e2000c101124 */
[----:B------:R-:W-:Y:S05]  /*5df0*/  BRA `(.L_x_21828) ;  /* 0x0000031000007947 */ /* 0x000fea0003800000 */
.L_x_21845:
        /* <DEDUP_REMOVED lines=22> */
.L_x_21827:
        /* <DEDUP_REMOVED lines=20> */
.L_x_21855:
[----:B------:R-:W-:-:S06]  /*60a0*/  HADD2.F32 R5, -RZ, R5.H0_H0 ;  /* 0x20000005ff057230 */ /* 0x000fcc0000004100 */
[----:B------:R-:W0:Y:S02]  /*60b0*/  F2I.U64.TRUNC R4, R5 ;  /* 0x0000000500047311 */ /* 0x000e24000020d800 */
[----:B0-----:R0:W-:Y:S01]  /*60c0*/  STG.E.64 [R2.64], R4 ;  /* 0x0000000402007986 */ /* 0x0011e2000c101b24 */
[----:B------:R-:W-:Y:S05]  /*60d0*/  BRA `(.L_x_21828) ;  /* 0x0000003000007947 */ /* 0x000fea0003800000 */
.L_x_21854:
[----:B------:R-:W-:-:S06]  /*60e0*/  HADD2.F32 R5, -RZ, R5.H0_H0 ;  /* 0x20000005ff057230 */ /* 0x000fcc0000004100 */
[----:B------:R-:W0:Y:S02]  /*60f0*/  F2I.FTZ.U32.TRUNC.NTZ R5, R5 ;  /* 0x0000000500057305 */ /* 0x000e24000021f000 */
[----:B0-----:R0:W-:Y:S02]  /*6100*/  STG.E [R2.64], R5 ;  /* 0x0000000502007986 */ /* 0x0011e4000c101924 */
.L_x_21828:
[----:B------:R-:W-:Y:S02]  /*6110*/  IADD3 R17, R17, 0x80, RZ ;  /* 0x0000008011117810 */ /* 0x000fe40007ffe0ff */
.L_x_21822:
[----:B------:R-:W-:Y:S05]  /*6120*/  BSYNC B6 ;  /* 0x0000000000067941 */ /* 0x000fea0003800000 */
.L_x_21821:
        /* <DEDUP_REMOVED lines=23> */
.L_x_21861:
[----:B------:R-:W-:-:S06]  /*62a0*/  HADD2.F32 R5, -RZ, R18.H0_H0 ;  /* 0x20000012ff057230 */ /* 0x000fcc0000004100 */
[----:B------:R-:W0:Y:S02]  /*62b0*/  F2I.S64.TRUNC R4, R5 ;  /* 0x0000000500047311 */ /* 0x000e24000020d900 */
[----:B0-----:R0:W-:Y:S01]  /*62c0*/  STG.E.U8 [R2.64], R4 ;  /* 0x0000000402007986 */ /* 0x0011e2000c101124 */
[----:B------:R-:W-:Y:S05]  /*62d0*/  BRA `(.L_x_21863) ;  /* 0x00000e4000007947 */ /* 0x000fea0003800000 */
.L_x_21860:
        /* <DEDUP_REMOVED lines=10> */
.L_x_21865:
[----:B------:R-:W-:-:S04]  /*6380*/  HADD2.F32 R18, -RZ, R18.H0_H0 ;  /* 0x20000012ff127230 */ /* 0x000fc80000004100 */
[----:B------:R-:W0:Y:S02]  /*6390*/  F2I.FTZ.TRUNC.NTZ R5, R18 ;  /* 0x0000001200057305 */ /* 0x000e24000021f100 */
[----:B0-----:R0:W-:Y:S01]  /*63a0*/  STG.E [R2.64], R5 ;  /* 0x0000000502007986 */ /* 0x0011e2000c101924 */
[----:B------:R-:W-:Y:S05]  /*63b0*/  BRA `(.L_x_21863) ;  /* 0x00000d6000007947 */ /* 0x000fea0003800000 */
.L_x_21864:
[----:B------:R-:W-:-:S04]  /*63c0*/  HADD2.F32 R18, -RZ, R18.H0_H0 ;  /* 0x20000012ff127230 */ /* 0x000fc80000004100 */
[----:B------:R-:W0:Y:S02]  /*63d0*/  F2I.FTZ.TRUNC.NTZ R5, R18 ;  /* 0x0000001200057305 */ /* 0x000e24000021f100 */
[----:B0-----:R0:W-:Y:S01]  /*63e0*/  STG.E.U16 [R2.64], R5 ;  /* 0x0000000502007986 */ /* 0x0011e2000c101524 */
[----:B------:R-:W-:Y:S05]  /*63f0*/  BRA `(.L_x_21863) ;  /* 0x00000d2000007947 */ /* 0x000fea0003800000 */
.L_x_21859:
        /* <DEDUP_REMOVED lines=9> */
.L_x_21867:
[----:B------:R0:W-:Y:S01]  /*6490*/  STG.E.U16 [R2.64], R18 ;  /* 0x0000001202007986 */ /* 0x0001e2000c101524 */
[----:B------:R-:W-:Y:S05]  /*64a0*/  BRA `(.L_x_21863) ;  /* 0x00000c7000007947 */ /* 0x000fea0003800000 */
.L_x_21866:
        /* <DEDUP_REMOVED lines=10> */
.L_x_21869:
[----:B------:R-:W-:-:S05]  /*6550*/  HADD2.F32 R0, -RZ, R18.H0_H0 ;  /* 0x20000012ff007230 */ /* 0x000fca0000004100 */
[----:B------:R-:W-:-:S04]  /*6560*/  F2FP.PACK_AB R0, RZ, R0 ;  /* 0x00000000ff00723e */ /* 0x000fc800000000ff */
[----:B------:R-:W-:-:S05]  /*6570*/  PRMT R0, R0, 0x5410, RZ ;  /* 0x0000541000007816 */ /* 0x000fca00000000ff */
[----:B------:R0:W-:Y:S01]  /*6580*/  STG.E [R2.64], R0 ;  /* 0x0000000002007986 */ /* 0x0001e2000c101924 */
[----:B------:R-:W-:Y:S05]  /*6590*/  BRA `(.L_x_21863) ;  /* 0x00000b8000007947 */ /* 0x000fea0003800000 */
.L_x_21868:
[----:B------:R-:W-:-:S05]  /*65a0*/  HADD2.F32 R4, -RZ, R18.H0_H0 ;  /* 0x20000012ff047230 */ /* 0x000fca0000004100 */
[----:B------:R-:W-:-:S06]  /*65b0*/  FMUL.FTZ R4, R4, 1 ;  /* 0x3f80000004047820 */ /* 0x000fcc0000410000 */
[----:B------:R-:W0:Y:S02]  /*65c0*/  F2F.F64.F32 R4, R4 ;  /* 0x0000000400047310 */ /* 0x000e240000201800 */
[----:B0-----:R0:W-:Y:S01]  /*65d0*/  STG.E.64 [R2.64], R4 ;  /* 0x0000000402007986 */ /* 0x0011e2000c101b24 */
[----:B------:R-:W-:Y:S05]  /*65e0*/  BRA `(.L_x_21863) ;  /* 0x00000b3000007947 */ /* 0x000fea0003800000 */
.L_x_21858:
        /* <DEDUP_REMOVED lines=13> */
.L_x_21872:
[----:B------:R-:W-:Y:S01]  /*66c0*/  HADD2.F32 R18, -RZ, R18.H0_H0 ;  /* 0x20000012ff127230 */ /* 0x000fe20000004100 */
[----:B------:R-:W-:-:S04]  /*66d0*/  CS2R R6, SRZ ;  /* 0x0000000000067805 */ /* 0x000fc8000001ff00 */
[----:B------:R-:W-:-:S06]  /*66e0*/  FMUL.FTZ R4, R18, 1 ;  /* 0x3f80000012047820 */ /* 0x000fcc0000410000 */
[----:B------:R-:W0:Y:S02]  /*66f0*/  F2F.F64.F32 R4, R4 ;  /* 0x0000000400047310 */ /* 0x000e240000201800 */
[----:B0-----:R0:W-:Y:S01]  /*6700*/  STG.E.128 [R2.64], R4 ;  /* 0x0000000402007986 */ /* 0x0011e2000c101d24 */
[----:B------:R-:W-:Y:S05]  /*6710*/  BRA `(.L_x_21863) ;  /* 0x00000a0000007947 */ /* 0x000fea0003800000 */
.L_x_21871:
        /* <DEDUP_REMOVED lines=21> */
.L_x_21876:
[----:B------:R-:W-:Y:S05]  /*6870*/  BSYNC B0 ;  /* 0x0000000000007941 */ /* 0x000fea0003800000 */
.L_x_21875:
[----:B------:R-:W-:-:S05]  /*6880*/  LOP3.LUT R5, R0, R5, RZ, 0xfc, !PT ;  /* 0x0000000500057212 */ /* 0x000fca00078efcff */
[----:B------:R0:W-:Y:S01]  /*6890*/  STG.E.U8 [R2.64], R5 ;  /* 0x0000000502007986 */ /* 0x0001e2000c101124 */
[----:B------:R-:W-:Y:S05]  /*68a0*/  BRA `(.L_x_21863) ;  /* 0x0000087000007947 */ /* 0x000fea0003800000 */
.L_x_21874:
        /* <DEDUP_REMOVED lines=13> */
.L_x_21878:
[----:B------:R-:W-:Y:S01]  /*6980*/  IMAD.MOV.U32 R0, RZ, RZ, 0x7f ;  /* 0x0000007fff007424 */ /* 0x000fe200078e00ff */
[----:B------:R-:W-:-:S04]  /*6990*/  ISETP.GT.U32.AND P0, PT, R4, 0x7f800000, PT ;  /* 0x7f8000000400780c */ /* 0x000fc80003f04070 */
[----:B------:R-:W-:-:S04]  /*69a0*/  SEL R0, R0, 0x7c, P0 ;  /* 0x0000007c00007807 */ /* 0x000fc80000000000 */
.L_x_21879:
[----:B------:R-:W-:Y:S05]  /*69b0*/  BSYNC B0 ;  /* 0x0000000000007941 */ /* 0x000fea0003800000 */
.L_x_21877:
[----:B------:R-:W-:-:S04]  /*69c0*/  LOP3.LUT R4, R5, 0x80000000, RZ, 0xc0, !PT ;  /* 0x8000000005047812 */ /* 0x000fc800078ec0ff */
[----:B------:R-:W-:-:S04]  /*69d0*/  SHF.R.U32.HI R5, RZ, 0x18, R4 ;  /* 0x00000018ff057819 */ /* 0x000fc80000011604 */
[----:B------:R-:W-:-:S05]  /*69e0*/  LOP3.LUT R5, R0, R5, RZ, 0xfc, !PT ;  /* 0x0000000500057212 */ /* 0x000fca00078efcff */
[----:B------:R0:W-:Y:S01]  /*69f0*/  STG.E.U8 [R2.64], R5 ;  /* 0x0000000502007986 */ /* 0x0001e2000c101124 */
[----:B------:R-:W-:Y:S05]  /*6a00*/  BRA `(.L_x_21863) ;  /* 0x0000071000007947 */ /* 0x000fea0003800000 */
.L_x_21873:
[----:B------:R-:W-:-:S05]  /*6a10*/  HADD2.F32 R0, -RZ, R18.H0_H0 ;  /* 0x20000012ff007230 */ /* 0x000fca0000004100 */
[----:B------:R-:W-:-:S05]  /*6a20*/  F2FP.BF16.PACK_AB R0, RZ, R0 ;  /* 0x00000000ff00723e */ /* 0x000fca00000010ff */
[----:B------:R0:W-:Y:S01]  /*6a30*/  STG.E.U16 [R2.64], R0 ;  /* 0x0000000002007986 */ /* 0x0001e2000c101524 */
[----:B------:R-:W-:Y:S05]  /*6a40*/  BRA `(.L_x_21863) ;  /* 0x000006d000007947 */ /* 0x000fea0003800000 */
.L_x_21870:
        /* <DEDUP_REMOVED lines=12> */
.L_x_21882:
        /* <DEDUP_REMOVED lines=17> */
.L_x_21885:
[----:B------:R-:W-:-:S04]  /*6c20*/  LOP3.LUT R0, R7, 0x80000000, RZ, 0xc0, !PT ;  /* 0x8000000007007812 */ /* 0x000fc800078ec0ff */
[----:B------:R-:W-:-:S04]  /*6c30*/  SHF.R.U32.HI R5, RZ, 0x18, R0 ;  /* 0x00000018ff057819 */ /* 0x000fc80000011600 */
[----:B------:R-:W-:-:S04]  /*6c40*/  LOP3.LUT R4, R4, R5, RZ, 0xfc, !PT ;  /* 0x0000000504047212 */ /* 0x000fc800078efcff */
[----:B------:R-:W-:Y:S02]  /*6c50*/  PRMT R0, R4, 0x7610, R0 ;  /* 0x0000761004007816 */ /* 0x000fe40000000000 */
.L_x_21884:
[----:B------:R-:W-:Y:S05]  /*6c60*/  BSYNC B0 ;  /* 0x0000000000007941 */ /* 0x000fea0003800000 */
.L_x_21883:
[----:B------:R0:W-:Y:S01]  /*6c70*/  STG.E.U8 [R2.64], R0 ;  /* 0x0000000002007986 */ /* 0x0001e2000c101124 */
[----:B------:R-:W-:Y:S05]  /*6c80*/  BRA `(.L_x_21863) ;  /* 0x0000049000007947 */ /* 0x000fea0003800000 */
.L_x_21881:
        /* <DEDUP_REMOVED lines=17> */
.L_x_21888:
[----:B------:R-:W-:-:S04]  /*6da0*/  LOP3.LUT R0, R7, 0x80000000, RZ, 0xc0, !PT ;  /* 0x8000000007007812 */ /* 0x000fc800078ec0ff */
[----:B------:R-:W-:-:S04]  /*6db0*/  SHF.R.U32.HI R5, RZ, 0x18, R0 ;  /* 0x00000018ff057819 */ /* 0x000fc80000011600 */
[----:B------:R-:W-:-:S04]  /*6dc0*/  LOP3.LUT R4, R4, R5, RZ, 0xfc, !PT ;  /* 0x0000000504047212 */ /* 0x000fc800078efcff */
[----:B------:R-:W-:Y:S02]  /*6dd0*/  PRMT R0, R4, 0x7610, R0 ;  /* 0x0000761004007816 */ /* 0x000fe40000000000 */
.L_x_21887:
[----:B------:R-:W-:Y:S05]  /*6de0*/  BSYNC B0 ;  /* 0x0000000000007941 */ /* 0x000fea0003800000 */
.L_x_21886:
[----:B------:R0:W-:Y:S01]  /*6df0*/  STG.E.U8 [R2.64], R0 ;  /* 0x0000000002007986 */ /* 0x0001e2000c101124 */
[----:B------:R-:W-:Y:S05]  /*6e00*/  BRA `(.L_x_21863) ;  /* 0x0000031000007947 */ /* 0x000fea0003800000 */
.L_x_21880:
        /* <DEDUP_REMOVED lines=22> */
.L_x_21862:
        /* <DEDUP_REMOVED lines=20> */
.L_x_21890:
[----:B------:R-:W-:-:S06]  /*70b0*/  HADD2.F32 R4, -RZ, R18.H0_H0 ;  /* 0x20000012ff047230 */ /* 0x000fcc0000004100 */
[----:B------:R-:W0:Y:S02]  /*70c0*/  F2I.U64.TRUNC R4, R4 ;  /* 0x0000000400047311 */ /* 0x000e24000020d800 */
[----:B0-----:R0:W-:Y:S01]  /*70d0*/  STG.E.64 [R2.64], R4 ;  /* 0x0000000402007986 */ /* 0x0011e2000c101b24 */
[----:B------:R-:W-:Y:S05]  /*70e0*/  BRA `(.L_x_21863) ;  /* 0x0000003000007947 */ /* 0x000fea0003800000 */
.L_x_21889:
[----:B------:R-:W-:-:S04]  /*70f0*/  HADD2.F32 R18, -RZ, R18.H0_H0 ;  /* 0x20000012ff127230 */ /* 0x000fc80000004100 */
[----:B------:R-:W0:Y:S02]  /*7100*/  F2I.FTZ.U32.TRUNC.NTZ R5, R18 ;  /* 0x0000001200057305 */ /* 0x000e24000021f000 */
[----:B0-----:R0:W-:Y:S02]  /*7110*/  STG.E [R2.64], R5 ;  /* 0x0000000502007986 */ /* 0x0011e4000c101924 */
.L_x_21863:
        /* <DEDUP_REMOVED lines=23> */
.L_x_21894:
[----:B------:R-:W-:-:S06]  /*7290*/  HADD2.F32 R5, -RZ, R19.H0_H0 ;  /* 0x20000013ff057230 */ /* 0x000fcc0000004100 */
[----:B------:R-:W0:Y:S02]  /*72a0*/  F2I.S64.TRUNC R4, R5 ;  /* 0x0000000500047311 */ /* 0x000e24000020d900 */
[----:B0-----:R0:W-:Y:S01]  /*72b0*/  STG.E.U8 [R2.64], R4 ;  /* 0x0000000402007986 */ /* 0x0011e2000c101124 */
[----:B------:R-:W-:Y:S05]  /*72c0*/  BRA `(.L_x_21896) ;  /* 0x00000e4000007947 */ /* 0x000fea0003800000 */
.L_x_21893:
        /* <DEDUP_REMOVED lines=10> */
.L_x_21898:
[----:B------:R-:W-:-:S06]  /*7370*/  HADD2.F32 R19, -RZ, R19.H0_H0 ;  /* 0x20000013ff137230 */ /* 0x000fcc0000004100 */
[----:B------:R-:W0:Y:S02]  /*7380*/  F2I.FTZ.TRUNC.NTZ R19, R19 ;  /* 0x0000001300137305 */ /* 0x000e24000021f100 */
[----:B0-----:R0:W-:Y:S01]  /*7390*/  STG.E [R2.64], R19 ;  /* 0x0000001302007986 */ /* 0x0011e2000c101924 */
[----:B------:R-:W-:Y:S05]  /*73a0*/  BRA `(.L_x_21896) ;  /* 0x00000d6000007947 */ /* 0x000fea0003800000 */
.L_x_21897:
[----:B------:R-:W-:-:S06]  /*73b0*/  HADD2.F32 R19, -RZ, R19.H0_H0 ;  /* 0x20000013ff137230 */ /* 0x000fcc0000004100 */
[----:B------:R-:W0:Y:S02]  /*73c0*/  F2I.FTZ.TRUNC.NTZ R19, R19 ;  /* 0x0000001300137305 */ /* 0x000e24000021f100 */
[----:B0-----:R0:W-:Y:S01]  /*73d0*/  STG.E.U16 [R2.64], R19 ;  /* 0x0000001302007986 */ /* 0x0011e2000c101524 */
[----:B------:R-:W-:Y:S05]  /*73e0*/  BRA `(.L_x_21896) ;  /* 0x00000d2000007947 */ /* 0x000fea0003800000 */
.L_x_21892:
        /* <DEDUP_REMOVED lines=9> */
.L_x_21900:
[----:B------:R0:W-:Y:S01]  /*7480*/  STG.E.U16 [R2.64], R19 ;  /* 0x0000001302007986 */ /* 0x0001e2000c101524 */
[----:B------:R-:W-:Y:S05]  /*7490*/  BRA `(.L_x_21896) ;  /* 0x00000c7000007947 */ /* 0x000fea0003800000 */
.L_x_21899:
        /* <DEDUP_REMOVED lines=10> */
.L_x_21902:
[----:B------:R-:W-:-:S05]  /*7540*/  HADD2.F32 R0, -RZ, R19.H0_H0 ;  /* 0x20000013ff007230 */ /* 0x000fca0000004100 */
[----:B------:R-:W-:-:S04]  /*7550*/  F2FP.PACK_AB R0, RZ, R0 ;  /* 0x00000000ff00723e */ /* 0x000fc800000000ff */
[----:B------:R-:W-:-:S05]  /*7560*/  PRMT R0, R0, 0x5410, RZ ;  /* 0x0000541000007816 */ /* 0x000fca00000000ff */
[----:B------:R0:W-:Y:S01]  /*7570*/  STG.E [R2.64], R0 ;  /* 0x0000000002007986 */ /* 0x0001e2000c101924 */
[----:B------:R-:W-:Y:S05]  /*7580*/  BRA `(.L_x_21896) ;  /* 0x00000b8000007947 */ /* 0x000fea0003800000 */
.L_x_21901:
[----:B------:R-:W-:-:S05]  /*7590*/  HADD2.F32 R4, -RZ, R19.H0_H0 ;  /* 0x20000013ff047230 */ /* 0x000fca0000004100 */
[----:B------:R-:W-:-:S06]  /*75a0*/  FMUL.FTZ R4, R4, 1 ;  /* 0x3f80000004047820 */ /* 0x000fcc0000410000 */
[----:B------:R-:W0:Y:S02]  /*75b0*/  F2F.F64.F32 R4, R4 ;  /* 0x0000000400047310 */ /* 0x000e240000201800 */
[----:B0-----:R0:W-:Y:S01]  /*75c0*/  STG.E.64 [R2.64], R4 ;  /* 0x0000000402007986 */ /* 0x0011e2000c101b24 */
[----:B------:R-:W-:Y:S05]  /*75d0*/  BRA `(.L_x_21896) ;  /* 0x00000b3000007947 */ /* 0x000fea0003800000 */
.L_x_21891:
        /* <DEDUP_REMOVED lines=13> */
.L_x_21905:
[----:B------:R-:W-:Y:S01]  /*76b0*/  HADD2.F32 R19, -RZ, R19.H0_H0 ;  /* 0x20000013ff137230 */ /* 0x000fe20000004100 */
[----:B------:R-:W-:-:S04]  /*76c0*/  CS2R R6, SRZ ;  /* 0x0000000000067805 */ /* 0x000fc8000001ff00 */
[----:B------:R-:W-:-:S06]  /*76d0*/  FMUL.FTZ R4, R19, 1 ;  /* 0x3f80000013047820 */ /* 0x000fcc0000410000 */
[----:B------:R-:W0:Y:S02]  /*76e0*/  F2F.F64.F32 R4, R4 ;  /* 0x0000000400047310 */ /* 0x000e240000201800 */
[----:B0-----:R0:W-:Y:S01]  /*76f0*/  STG.E.128 [R2.64], R4 ;  /* 0x0000000402007986 */ /* 0x0011e2000c101d24 */
[----:B------:R-:W-:Y:S05]  /*7700*/  BRA `(.L_x_21896) ;  /* 0x00000a0000007947 */ /* 0x000fea0003800000 */
.L_x_21904:
        /* <DEDUP_REMOVED lines=21> */
.L_x_21909:
[----:B------:R-:W-:Y:S05]  /*7860*/  BSYNC B0 ;  /* 0x0000000000007941 */ /* 0x000fea0003800000 */
.L_x_21908:
[----:B------:R-:W-:-:S05]  /*7870*/  LOP3.LUT R5, R0, R5, RZ, 0xfc, !PT ;  /* 0x0000000500057212 */ /* 0x000fca00078efcff */
[----:B------:R0:W-:Y:S01]  /*7880*/  STG.E.U8 [R2.64], R5 ;  /* 0x0000000502007986 */ /* 0x0001e2000c101124 */
[----:B------:R-:W-:Y:S05]  /*7890*/  BRA `(.L_x_21896) ;  /* 0x0000087000007947 */ /* 0x000fea0003800000 */
.L_x_21907:
        /* <DEDUP_REMOVED lines=13> */
.L_x_21911:
[----:B------:R-:W-:Y:S01]  /*7970*/  IMAD.MOV.U32 R0, RZ, RZ, 0x7f ;  /* 0x0000007fff007424 */ /* 0x000fe200078e00ff */
[----:B------:R-:W-:-:S04]  /*7980*/  ISETP.GT.U32.AND P0, PT, R4, 0x7f800000, PT ;  /* 0x7f8000000400780c */ /* 0x000fc80003f04070 */
[----:B------:R-:W-:-:S04]  /*7990*/  SEL R0, R0, 0x7c, P0 ;  /* 0x0000007c00007807 */ /* 0x000fc80000000000 */
.L_x_21912:
[----:B------:R-:W-:Y:S05]  /*79a0*/  BSYNC B0 ;  /* 0x0000000000007941 */ /* 0x000fea0003800000 */
.L_x_21910:
[----:B------:R-:W-:-:S04]  /*79b0*/  LOP3.LUT R4, R19, 0x80000000, RZ, 0xc0, !PT ;  /* 0x8000000013047812 */ /* 0x000fc800078ec0ff */
[----:B------:R-:W-:-:S04]  /*79c0*/  SHF.R.U32.HI R5, RZ, 0x18, R4 ;  /* 0x00000018ff057819 */ /* 0x000fc80000011604 */
[----:B------:R-:W-:-:S05]  /*79d0*/  LOP3.LUT R5, R0, R5, RZ, 0xfc, !PT ;  /* 0x0000000500057212 */ /* 0x000fca00078efcff */
[----:B------:R0:W-:Y:S01]  /*79e0*/  STG.E.U8 [R2.64], R5 ;  /* 0x0000000502007986 */ /* 0x0001e2000c101124 */
[----:B------:R-:W-:Y:S05]  /*79f0*/  BRA `(.L_x_21896) ;  /* 0x0000071000007947 */ /* 0x000fea0003800000 */
.L_x_21906:
[----:B------:R-:W-:-:S05]  /*7a00*/  HADD2.F32 R0, -RZ, R19.H0_H0 ;  /* 0x20000013ff007230 */ /* 0x000fca0000004100 */
[----:B------:R-:W-:-:S05]  /*7a10*/  F2FP.BF16.PACK_AB R0, RZ, R0 ;  /* 0x00000000ff00723e */ /* 0x000fca00000010ff */
[----:B------:R0:W-:Y:S01]  /*7a20*/  STG.E.U16 [R2.64], R0 ;  /* 0x0000000002007986 */ /* 0x0001e2000c101524 */
[----:B------:R-:W-:Y:S05]  /*7a30*/  BRA `(.L_x_21896) ;  /* 0x000006d000007947 */ /* 0x000fea0003800000 */
.L_x_21903:
        /* <DEDUP_REMOVED lines=12> */
.L_x_21915:
        /* <DEDUP_REMOVED lines=17> */
.L_x_21918:
[----:B------:R-:W-:-:S04]  /*7c10*/  LOP3.LUT R0, R19, 0x80000000, RZ, 0xc0, !PT ;  /* 0x8000000013007812 */ /* 0x000fc800078ec0ff */
[----:B------:R-:W-:-:S04]  /*7c20*/  SHF.R.U32.HI R5, RZ, 0x18, R0 ;  /* 0x00000018ff057819 */ /* 0x000fc80000011600 */
[----:B------:R-:W-:-:S04]  /*7c30*/  LOP3.LUT R4, R4, R5, RZ, 0xfc, !PT ;  /* 0x0000000504047212 */ /* 0x000fc800078efcff */
[----:B------:R-:W-:Y:S02]  /*7c40*/  PRMT R0, R4, 0x7610, R0 ;  /* 0x0000761004007816 */ /* 0x000fe40000000000 */
.L_x_21917:
[----:B------:R-:W-:Y:S05]  /*7c50*/  BSYNC B0 ;  /* 0x0000000000007941 */ /* 0x000fea0003800000 */
.L_x_21916:
[----:B------:R0:W-:Y:S01]  /*7c60*/  STG.E.U8 [R2.64], R0 ;  /* 0x0000000002007986 */ /* 0x0001e2000c101124 */
[----:B------:R-:W-:Y:S05]  /*7c70*/  BRA `(.L_x_21896) ;  /* 0x0000049000007947 */ /* 0x000fea0003800000 */
.L_x_21914:
        /* <DEDUP_REMOVED lines=17> */
.L_x_21921:
[----:B------:R-:W-:-:S04]  /*7d90*/  LOP3.LUT R0, R19, 0x80000000, RZ, 0xc0, !PT ;  /* 0x8000000013007812 */ /* 0x000fc800078ec0ff */
[----:B------:R-:W-:-:S04]  /*7da0*/  SHF.R.U32.HI R5, RZ, 0x18, R0 ;  /* 0x00000018ff057819 */ /* 0x000fc80000011600 */
[----:B------:R-:W-:-:S04]  /*7db0*/  LOP3.LUT R4, R4, R5, RZ, 0xfc, !PT ;  /* 0x0000000504047212 */ /* 0x000fc800078efcff */
[----:B------:R-:W-:Y:S02]  /*7dc0*/  PRMT R0, R4, 0x7610, R0 ;  /* 0x0000761004007816 */ /* 0x000fe40000000000 */
.L_x_21920:
[----:B------:R-:W-:Y:S05]  /*7dd0*/  BSYNC B0 ;  /* 0x0000000000007941 */ /* 0x000fea0003800000 */
.L_x_21919:
[----:B------:R0:W-:Y:S01]  /*7de0*/  STG.E.U8 [R2.64], R0 ;  /* 0x0000000002007986 */ /* 0x0001e2000c101124 */
[----:B------:R-:W-:Y:S05]  /*7df0*/  BRA `(.L_x_21896) ;  /* 0x0000031000007947 */ /* 0x000fea0003800000 */
.L_x_21913:
        /* <DEDUP_REMOVED lines=22> */
.L_x_21895:
        /* <DEDUP_REMOVED lines=20> */
.L_x_21923:
[----:B------:R-:W-:-:S06]  /*80a0*/  HADD2.F32 R4, -RZ, R19.H0_H0 ;  /* 0x20000013ff047230 */ /* 0x000fcc0000004100 */
[----:B------:R-:W0:Y:S02]  /*80b0*/  F2I.U64.TRUNC R4, R4 ;  /* 0x0000000400047311 */ /* 0x000e24000020d800 */
[----:B0-----:R0:W-:Y:S01]  /*80c0*/  STG.E.64 [R2.64], R4 ;  /* 0x0000000402007986 */ /* 0x0011e2000c101b24 */
[----:B------:R-:W-:Y:S05]  /*80d0*/  BRA `(.L_x_21896) ;  /* 0x0000003000007947 */ /* 0x000fea0003800000 */
.L_x_21922:
[----:B------:R-:W-:-:S06]  /*80e0*/  HADD2.F32 R19, -RZ, R19.H0_H0 ;  /* 0x20000013ff137230 */ /* 0x000fcc0000004100 */
[----:B------:R-:W0:Y:S02]  /*80f0*/  F2I.FTZ.U32.TRUNC.NTZ R19, R19 ;  /* 0x0000001300137305 */ /* 0x000e24000021f000 */
[----:B0-----:R0:W-:Y:S02]  /*8100*/  STG.E [R2.64], R19 ;  /* 0x0000001302007986 */ /* 0x0011e4000c101924 */
.L_x_21896:
[----:B------:R-:W-:Y:S02]  /*8110*/  IADD3 R17, R17, 0x80, RZ ;  /* 0x0000008011117810 */ /* 0x000fe40007ffe0ff */
.L_x_21857:
[----:B------:R-:W-:Y:S05]  /*8120*/  BSYNC B6 ;  /* 0x0000000000067941 */ /* 0x000fea0003800000 */
.L_x_21856:
        /* <DEDUP_REMOVED lines=21> */
.L_x_21927:
[----:B------:R-:W-:-:S06]  /*8280*/  HADD2.F32 R5, -RZ, R24.H0_H0 ;  /* 0x20000018ff057230 */ /* 0x000fcc0000004100 */
[----:B------:R-:W0:Y:S02]  /*8290*/  F2I.S64.TRUNC R4, R5 ;  /* 0x0000000500047311 */ /* 0x000e24000020d900 */
[----:B0-----:R-:W-:Y:S01]  /*82a0*/  STG.E.U8 [R2.64], R4 ;  /* 0x0000000402007986 */ /* 0x001fe2000c101124 */
[----:B------:R-:W-:Y:S05]  /*82b0*/  EXIT ;  /* 0x000000000000794d */ /* 0x000fea0003800000 */
.L_x_21926:
        /* <DEDUP_REMOVED lines=10> */
.L_x_21930:
[----:B------:R-:W-:-:S04]  /*8360*/  HADD2.F32 R24, -RZ, R24.H0_H0 ;  /* 0x20000018ff187230 */ /* 0x000fc80000004100 */
[----:B------:R-:W0:Y:S02]  /*8370*/  F2I.FTZ.TRUNC.NTZ R5, R24 ;  /* 0x0000001800057305 */ /* 0x000e24000021f100 */
[----:B0-----:R-:W-:Y:S01]  /*8380*/  STG.E [R2.64], R5 ;  /* 0x0000000502007986 */ /* 0x001fe2000c101924 */
[----:B------:R-:W-:Y:S05]  /*8390*/  EXIT ;  /* 0x000000000000794d */ /* 0x000fea0003800000 */
.L_x_21929:
[----:B------:R-:W-:-:S04]  /*83a0*/  HADD2.F32 R24, -RZ, R24.H0_H0 ;  /* 0x20000018ff187230 */ /* 0x000fc80000004100 */
[----:B------:R-:W0:Y:S02]  /*83b0*/  F2I.FTZ.TRUNC.NTZ R5, R24 ;  /* 0x0000001800057305 */ /* 0x000e24000021f100 */
[----:B0-----:R-:W-:Y:S01]  /*83c0*/  STG.E.U16 [R2.64], R5 ;  /* 0x0000000502007986 */ /* 0x001fe2000c101524 */
[----:B------:R-:W-:Y:S05]  /*83d0*/  EXIT ;  /* 0x000000000000794d */ /* 0x000fea0003800000 */
.L_x_21925:
        /* <DEDUP_REMOVED lines=9> */
.L_x_21932:
[----:B------:R-:W-:Y:S01]  /*8470*/  STG.E.U16 [R2.64], R24 ;  /* 0x0000001802007986 */ /* 0x000fe2000c101524 */
[----:B------:R-:W-:Y:S05]  /*8480*/  EXIT ;  /* 0x000000000000794d */ /* 0x000fea0003800000 */
.L_x_21931:
        /* <DEDUP_REMOVED lines=10> */
.L_x_21934:
[----:B------:R-:W-:-:S05]  /*8530*/  HADD2.F32 R0, -RZ, R24.H0_H0 ;  /* 0x20000018ff007230 */ /* 0x000fca0000004100 */
[----:B------:R-:W-:-:S04]  /*8540*/  F2FP.PACK_AB R0, RZ, R0 ;  /* 0x00000000ff00723e */ /* 0x000fc800000000ff */
[----:B------:R-:W-:-:S05]  /*8550*/  PRMT R0, R0, 0x5410, RZ ;  /* 0x0000541000007816 */ /* 0x000fca00000000ff */
[----:B------:R-:W-:Y:S01]  /*8560*/  STG.E [R2.64], R0 ;  /* 0x0000000002007986 */ /* 0x000fe2000c101924 */
[----:B------:R-:W-:Y:S05]  /*8570*/  EXIT ;  /* 0x000000000000794d */ /* 0x000fea0003800000 */
.L_x_21933:
[----:B------:R-:W-:-:S05]  /*8580*/  HADD2.F32 R4, -RZ, R24.H0_H0 ;  /* 0x20000018ff047230 */ /* 0x000fca0000004100 */
[----:B------:R-:W-:-:S06]  /*8590*/  FMUL.FTZ R4, R4, 1 ;  /* 0x3f80000004047820 */ /* 0x000fcc0000410000 */
[----:B------:R-:W0:Y:S02]  /*85a0*/  F2F.F64.F32 R4, R4 ;  /* 0x0000000400047310 */ /* 0x000e240000201800 */
[----:B0-----:R-:W-:Y:S01]  /*85b0*/  STG.E.64 [R2.64], R4 ;  /* 0x0000000402007986 */ /* 0x001fe2000c101b24 */
[----:B------:R-:W-:Y:S05]  /*85c0*/  EXIT ;  /* 0x000000000000794d */ /* 0x000fea0003800000 */
.L_x_21924:
        /* <DEDUP_REMOVED lines=13> */
.L_x_21937:
[----:B------:R-:W-:Y:S01]  /*86a0*/  HADD2.F32 R24, -RZ, R24.H0_H0 ;  /* 0x20000018ff187230 */ /* 0x000fe20000004100 */
[----:B------:R-:W-:-:S04]  /*86b0*/  CS2R R6, SRZ ;  /* 0x0000000000067805 */ /* 0x000fc8000001ff00 */
[----:B------:R-:W-:-:S06]  /*86c0*/  FMUL.FTZ R4, R24, 1 ;  /* 0x3f80000018047820 */ /* 0x000fcc0000410000 */
[----:B------:R-:W0:Y:S02]  /*86d0*/  F2F.F64.F32 R4, R4 ;  /* 0x0000000400047310 */ /* 0x000e240000201800 */
[----:B0-----:R-:W-:Y:S01]  /*86e0*/  STG.E.128 [R2.64], R4 ;  /* 0x0000000402007986 */ /* 0x001fe2000c101d24 */
[----:B------:R-:W-:Y:S05]  /*86f0*/  EXIT ;  /* 0x000000000000794d */ /* 0x000fea0003800000 */
.L_x_21936:
        /* <DEDUP_REMOVED lines=21> */
.L_x_21941:
[----:B------:R-:W-:Y:S05]  /*8850*/  BSYNC B0 ;  /* 0x0000000000007941 */ /* 0x000fea0003800000 */
.L_x_21940:
[----:B------:R-:W-:-:S05]  /*8860*/  LOP3.LUT R5, R0, R5, RZ, 0xfc, !PT ;  /* 0x0000000500057212 */ /* 0x000fca00078efcff */
[----:B------:R-:W-:Y:S01]  /*8870*/  STG.E.U8 [R2.64], R5 ;  /* 0x0000000502007986 */ /* 0x000fe2000c101124 */
[----:B------:R-:W-:Y:S05]  /*8880*/  EXIT ;  /* 0x000000000000794d */ /* 0x000fea0003800000 */
.L_x_21939:
        /* <DEDUP_REMOVED lines=13> */
.L_x_21943:
[----:B------:R-:W-:Y:S01]  /*8960*/  IMAD.MOV.U32 R0, RZ, RZ, 0x7f ;  /* 0x0000007fff007424 */ /* 0x000fe200078e00ff */
[----:B------:R-:W-:-:S04]  /*8970*/  ISETP.GT.U32.AND P0, PT, R4, 0x7f800000, PT ;  /* 0x7f8000000400780c */ /* 0x000fc80003f04070 */
[----:B------:R-:W-:-:S04]  /*8980*/  SEL R0, R0, 0x7c, P0 ;  /* 0x0000007c00007807 */ /* 0x000fc80000000000 */
.L_x_21944:
[----:B------:R-:W-:Y:S05]  /*8990*/  BSYNC B0 ;  /* 0x0000000000007941 */ /* 0x000fea0003800000 */
.L_x_21942:
[----:B------:R-:W-:-:S04]  /*89a0*/  LOP3.LUT R4, R5, 0x80000000, RZ, 0xc0, !PT ;  /* 0x8000000005047812 */ /* 0x000fc800078ec0ff */
[----:B------:R-:W-:-:S04]  /*89b0*/  SHF.R.U32.HI R5, RZ, 0x18, R4 ;  /* 0x00000018ff057819 */ /* 0x000fc80000011604 */
[----:B------:R-:W-:-:S05]  /*89c0*/  LOP3.LUT R5, R0, R5, RZ, 0xfc, !PT ;  /* 0x0000000500057212 */ /* 0x000fca00078efcff */
[----:B------:R-:W-:Y:S01]  /*89d0*/  STG.E.U8 [R2.64], R5 ;  /* 0x0000000502007986 */ /* 0x000fe2000c101124 */
[----:B------:R-:W-:Y:S05]  /*89e0*/  EXIT ;  /* 0x000000000000794d */ /* 0x000fea0003800000 */
.L_x_21938:
[----:B------:R-:W-:-:S05]  /*89f0*/  HADD2.F32 R0, -RZ, R24.H0_H0 ;  /* 0x20000018ff007230 */ /* 0x000fca0000004100 */
[----:B------:R-:W-:-:S05]  /*8a00*/  F2FP.BF16.PACK_AB R0, RZ, R0 ;  /* 0x00000000ff00723e */ /* 0x000fca00000010ff */
[----:B------:R-:W-:Y:S01]  /*8a10*/  STG.E.U16 [R2.64], R0 ;  /* 0x0000000002007986 */ /* 0x000fe2000c101524 */
[----:B------:R-:W-:Y:S05]  /*8a20*/  EXIT ;  /* 0x000000000000794d */ /* 0x000fea0003800000 */
.L_x_21935:
        /* <DEDUP_REMOVED lines=12> */
.L_x_21947:
        /* <DEDUP_REMOVED lines=17> */
.L_x_21950:
[----:B------:R-:W-:-:S04]  /*8c00*/  LOP3.LUT R0, R7, 0x80000000, RZ, 0xc0, !PT ;  /* 0x8000000007007812 */ /* 0x000fc800078ec0ff */
[----:B------:R-:W-:-:S04]  /*8c10*/  SHF.R.U32.HI R5, RZ, 0x18, R0 ;  /* 0x00000018ff057819 */ /* 0x000fc80000011600 */
[----:B------:R-:W-:-:S04]  /*8c20*/  LOP3.LUT R4, R4, R5, RZ, 0xfc, !PT ;  /* 0x0000000504047212 */ /* 0x000fc800078efcff */
[----:B------:R-:W-:Y:S02]  /*8c30*/  PRMT R0, R4, 0x7610, R0 ;  /* 0x0000761004007816 */ /* 0x000fe40000000000 */
.L_x_21949:
[----:B------:R-:W-:Y:S05]  /*8c40*/  BSYNC B0 ;  /* 0x0000000000007941 */ /* 0x000fea0003800000 */
.L_x_21948:
[----:B------:R-:W-:Y:S01]  /*8c50*/  STG.E.U8 [R2.64], R0 ;  /* 0x0000000002007986 */ /* 0x000fe2000c101124 */
[----:B------:R-:W-:Y:S05]  /*8c60*/  EXIT ;  /* 0x000000000000794d */ /* 0x000fea0003800000 */
.L_x_21946:
        /* <DEDUP_REMOVED lines=17> */
.L_x_21953:
[----:B------:R-:W-:-:S04]  /*8d80*/  LOP3.LUT R0, R7, 0x80000000, RZ, 0xc0, !PT ;  /* 0x8000000007007812 */ /* 0x000fc800078ec0ff */
[----:B------:R-:W-:-:S04]  /*8d90*/  SHF.R.U32.HI R5, RZ, 0x18, R0 ;  /* 0x00000018ff057819 */ /* 0x000fc80000011600 */
[----:B------:R-:W-:-:S04]  /*8da0*/  LOP3.LUT R4, R4, R5, RZ, 0xfc, !PT ;  /* 0x0000000504047212 */ /* 0x000fc800078efcff */
[----:B------:R-:W-:Y:S02]  /*8db0*/  PRMT R0, R4, 0x7610, R0 ;  /* 0x0000761004007816 */ /* 0x000fe40000000000 */
.L_x_21952:
[----:B------:R-:W-:Y:S05]  /*8dc0*/  BSYNC B0 ;  /* 0x0000000000007941 */ /* 0x000fea0003800000 */
.L_x_21951:
[----:B------:R-:W-:Y:S01]  /*8dd0*/  STG.E.U8 [R2.64], R0 ;  /* 0x0000000002007986 */ /* 0x000fe2000c101124 */
[----:B------:R-:W-:Y:S05]  /*8de0*/  EXIT ;  /* 0x000000000000794d */ /* 0x000fea0003800000 */
.L_x_21945:
        /* <DEDUP_REMOVED lines=22> */
.L_x_21928:
        /* <DEDUP_REMOVED lines=20> */
.L_x_21955:
[----:B------:R-:W-:-:S06]  /*9090*/  HADD2.F32 R4, -RZ, R24.H0_H0 ;  /* 0x20000018ff047230 */ /* 0x000fcc0000004100 */
[----:B------:R-:W0:Y:S02]  /*90a0*/  F2I.U64.TRUNC R4, R4 ;  /* 0x0000000400047311 */ /* 0x000e24000020d800 */
[----:B0-----:R-:W-:Y:S01]  /*90b0*/  STG.E.64 [R2.64], R4 ;  /* 0x0000000402007986 */ /* 0x001fe2000c101b24 */
[----:B------:R-:W-:Y:S05]  /*90c0*/  EXIT ;  /* 0x000000000000794d */ /* 0x000fea0003800000 */
.L_x_21954:
[----:B------:R-:W-:-:S04]  /*90d0*/  HADD2.F32 R24, -RZ, R24.H0_H0 ;  /* 0x20000018ff187230 */ /* 0x000fc80000004100 */
[----:B------:R-:W0:Y:S02]  /*90e0*/  F2I.FTZ.U32.TRUNC.NTZ R5, R24 ;  /* 0x0000001800057305 */ /* 0x000e24000021f000 */
[----:B0-----:R-:W-:Y:S01]  /*90f0*/  STG.E [R2.64], R5 ;  /* 0x0000000502007986 */ /* 0x001fe2000c101924 */
[----:B------:R-:W-:Y:S05]  /*9100*/  EXIT ;  /* 0x000000000000794d */ /* 0x000fea0003800000 */
.L_x_21956:
        /* <DEDUP_REMOVED lines=15> */
.L_x_30051:


//--------------------- .text._ZN2at6native18elementwise_kernelILi128ELi4EZNS0_22gpu_kernel_impl_nocastINS0_13AUnaryFunctorIN3c104HalfES5_S5_ZZZNS0_21nextafter_kernel_cudaERNS_18TensorIteratorBaseEENKUlvE_clEvENKUlvE2_clEvEUlS5_S5_E_EEEEvS7_RKT_EUliE_EEviT1_ --------------------------
	.section	.text._ZN2at6native18elementwise_kernelILi128ELi4EZNS0_22gpu_kernel_impl_nocastINS0_13AUnaryFunctorIN3c104HalfES5_S5_ZZZNS0_21nextafter_kernel_cudaERNS_18TensorIteratorBaseEENKUlvE_clEvENKUlvE2_clEvEUlS5_S5_E_EEEEvS7_RKT_EUliE_EEviT1_,"ax",@progbits
	.sectioninfo	@"SHI_REGISTERS=14"
	.align	128
        .global         _ZN2at6native18elementwise_kernelILi128ELi4EZNS0_22gpu_kernel_impl_nocastINS0_13AUnaryFunctorIN3c104HalfES5_S5_ZZZNS0_21nextafter_kernel_cudaERNS_18TensorIteratorBaseEENKUlvE_clEvENKUlvE2_clEvEUlS5_S5_E_EEEEvS7_RKT_EUliE_EEviT1_
        .type           _ZN2at6native18elementwise_kernelILi128ELi4EZNS0_22gpu_kernel_impl_nocastINS0_13AUnaryFunctorIN3c104HalfES5_S5_ZZZNS0_21nextafter_kernel_cudaERNS_18TensorIteratorBaseEENKUlvE_clEvENKUlvE2_clEvEUlS5_S5_E_EEEEvS7_RKT_EUliE_EEviT1_,@function
        .size           _ZN2at6native18elementwise_kernelILi128ELi4EZNS0_22gpu_kernel_impl_nocastINS0_13AUnaryFunctorIN3c104HalfES5_S5_ZZZNS0_21nextafter_kernel_cudaERNS_18TensorIteratorBaseEENKUlvE_clEvENKUlvE2_clEvEUlS5_S5_E_EEEEvS7_RKT_EUliE_EEviT1_,(.L_x_30052 - _ZN2at6native18elementwise_kernelILi128ELi4EZNS0_22gpu_kernel_impl_nocastINS0_13AUnaryFunctorIN3c104HalfES5_S5_ZZZNS0_21nextafter_kernel_cudaERNS_18TensorIteratorBaseEENKUlvE_clEvENKUlvE2_clEvEUlS5_S5_E_EEEEvS7_RKT_EUliE_EEviT1_)
        .other          _ZN2at6native18elementwise_kernelILi128ELi4EZNS0_22gpu_kernel_impl_nocastINS0_13AUnaryFunctorIN3c104HalfES5_S5_ZZZNS0_21nextafter_kernel_cudaERNS_18TensorIteratorBaseEENKUlvE_clEvENKUlvE2_clEvEUlS5_S5_E_EEEEvS7_RKT_EUliE_EEviT1_,@"STO_CUDA_ENTRY STV_DEFAULT"
_ZN2at6native18elementwise_kernelILi128ELi4EZNS0_22gpu_kernel_impl_nocastINS0_13AUnaryFunctorIN3c104HalfES5_S5_ZZZNS0_21nextafter_kernel_cudaERNS_18TensorIteratorBaseEENKUlvE_clEvENKUlvE2_clEvEUlS5_S5_E_EEEEvS7_RKT_EUliE_EEviT1_:
.text._ZN2at6native18elementwise_kernelILi128ELi4EZNS0_22gpu_kernel_impl_nocastINS0_13AUnaryFunctorIN3c104HalfES5_S5_ZZZNS0_21nextafter_kernel_cudaERNS_18TensorIteratorBaseEENKUlvE_clEvENKUlvE2_clEvEUlS5_S5_E_EEEEvS7_RKT_EUliE_EEviT1_:
        /* <DEDUP_REMOVED lines=8> */
[----:B------:R-:W-:-:S13]  /*0080*/  ISETP.GE.AND P0, PT, R3, c[0x0][0x160], PT ;  /* 0x0000580003007a0c */ /* 0x000fda0003f06270 */
[----:B------:R-:W-:Y:S05]  /*0090*/  @P0 BRA `(.L_x_21958) ;  /* 0x000010b000000947 */ /* 0x000fea0003800000 */
        /* <DEDUP_REMOVED lines=227> */
.L_x_21959:
        /* <DEDUP_REMOVED lines=17> */
[----:B------:R-:W-:Y:S02]  /*0fe0*/  ISETP.NE.AND P0, PT, R2, RZ, PT ;  /* 0x000000ff0200720c */ /* 0x000fe40003f05270 */
[----:B------:R-:W-:-:S11]  /*0ff0*/  LOP3.LUT R7, R11, 0x7fff, RZ, 0xc0, !PT ;  /* 0x00007fff0b077812 */ /* 0x000fd600078ec0ff */
        /* <DEDUP_REMOVED lines=8> */
.L_x_21963:
[----:B------:R-:W-:-:S04]  /*1080*/  LOP3.LUT R6, R0, R11, RZ, 0x3c, !PT ;  /* 0x0000000b00067212 */ /* 0x000fc800078e3cff */
[----:B------:R-:W-:-:S04]  /*1090*/  PRMT R6, R6, 0x9910, RZ ;  /* 0x0000991006067816 */ /* 0x000fc800000000ff */
[----:B------:R-:W-:-:S04]  /*10a0*/  ISETP.GE.AND P0, PT, R6, RZ, PT ;  /* 0x000000ff0600720c */ /* 0x000fc80003f06270 */
[----:B------:R-:W-:Y:S02]  /*10b0*/  ISETP.GT.U32.OR P0, PT, R2, R7, !P0 ;  /* 0x000000070200720c */ /* 0x000fe40004704470 */
[----:B------:R-:W-:-:S11]  /*10c0*/  IADD3 R7, R0, 0xffff, RZ ;  /* 0x0000ffff00077810 */ /* 0x000fd60007ffe0ff */
[----:B------:R-:W-:Y:S01]  /*10d0*/  @!P0 IADD3 R7, R0, 0x1, RZ ;  /* 0x0000000100078810 */ /* 0x000fe20007ffe0ff */
[----:B------:R-:W-:Y:S05]  /*10e0*/  BRA `(.L_x_21962) ;  /* 0x0000003000007947 */ /* 0x000fea0003800000 */
.L_x_21961:
[----:B------:R-:W-:-:S05]  /*10f0*/  FADD.FTZ R8, R8, R9 ;  /* 0x0000000908087221 */ /* 0x000fca0000010000 */
[----:B------:R-:W-:-:S04]  /*1100*/  F2FP.PACK_AB R8, RZ, R8 ;  /* 0x00000008ff08723e */ /* 0x000fc800000000ff */
[----:B------:R-:W-:Y:S02]  /*1110*/  PRMT R7, R8, 0x7610, R7 ;  /* 0x0000761008077816 */ /* 0x000fe40000000007 */
.L_x_21962:
[----:B------:R-:W-:Y:S05]  /*1120*/  BSYNC B1 ;  /* 0x0000000000017941 */ /* 0x000fea0003800000 */
.L_x_21960:
[----:B------:R0:W-:Y:S01]  /*1130*/  STG.E.U16 [R4.64], R7 ;  /* 0x0000000704007986 */ /* 0x0001e2000c101504 */
[----:B------:R-:W-:-:S03]  /*1140*/  IADD3 R3, R3, 0x80, RZ ;  /* 0x0000008003037810 */ /* 0x000fc60007ffe0ff */
.L_x_21958:
[----:B------:R-:W-:Y:S05]  /*1150*/  BSYNC B0 ;  /* 0x0000000000007941 */ /* 0x000fea0003800000 */
.L_x_21957:
        /* <DEDUP_REMOVED lines=230> */
.L_x_21966:
[----:B------:R-:W-:-:S05]  /*1fc0*/  IADD3 R6, P0, R5, c[0x0][0x368], RZ ;  /* 0x0000da0005067a10 */ /* 0x000fca0007f1e0ff */
[----:B------:R-:W-:-:S05]  /*1fd0*/  IMAD.X R7, RZ, RZ, c[0x0][0x36c], P0 ;  /* 0x0000db00ff077624 */ /* 0x000fca00000e06ff */
        /* <DEDUP_REMOVED lines=25> */
.L_x_21970:
[----:B------:R-:W-:-:S04]  /*2170*/  LOP3.LUT R6, R0, R9, RZ, 0x3c, !PT ;  /* 0x0000000900067212 */ /* 0x000fc800078e3cff */
[----:B------:R-:W-:-:S04]  /*2180*/  PRMT R6, R6, 0x9910, RZ ;  /* 0x0000991006067816 */ /* 0x000fc800000000ff */
[----:B------:R-:W-:-:S04]  /*2190*/  ISETP.GE.AND P0, PT, R6, RZ, PT ;  /* 0x000000ff0600720c */ /* 0x000fc80003f06270 */
[----:B------:R-:W-:Y:S02]  /*21a0*/  ISETP.GT.U32.OR P0, PT, R2, R7, !P0 ;  /* 0x000000070200720c */ /* 0x000fe40004704470 */
[----:B------:R-:W-:-:S11]  /*21b0*/  IADD3 R7, R0, 0xffff, RZ ;  /* 0x0000ffff00077810 */ /* 0x000fd60007ffe0ff */
[----:B------:R-:W-:Y:S01]  /*21c0*/  @!P0 IADD3 R7, R0, 0x1, RZ ;  /* 0x0000000100078810 */ /* 0x000fe20007ffe0ff */
[----:B------:R-:W-:Y:S05]  /*21d0*/  BRA `(.L_x_21969) ;  /* 0x0000003000007947 */ /* 0x000fea0003800000 */
.L_x_21968:
[----:B------:R-:W-:-:S05]  /*21e0*/  FADD.FTZ R8, R11, R8 ;  /* 0x000000080b087221 */ /* 0x000fca0000010000 */
[----:B------:R-:W-:-:S04]  /*21f0*/  F2FP.PACK_AB R8, RZ, R8 ;  /* 0x00000008ff08723e */ /* 0x000fc800000000ff */
[----:B------:R-:W-:Y:S02]  /*2200*/  PRMT R7, R8, 0x7610, R7 ;  /* 0x0000761008077816 */ /* 0x000fe40000000007 */
.L_x_21969:
[----:B------:R-:W-:Y:S05]  /*2210*/  BSYNC B1 ;  /* 0x0000000000017941 */ /* 0x000fea0003800000 */
.L_x_21967:
        /* <DEDUP_REMOVED lines=231> */
.L_x_21971:
        /* <DEDUP_REMOVED lines=27> */
.L_x_21975:
[----:B------:R-:W-:-:S04]  /*3240*/  LOP3.LUT R6, R0, R9, RZ, 0x3c, !PT ;  /* 0x0000000900067212 */ /* 0x000fc800078e3cff */
[----:B------:R-:W-:-:S04]  /*3250*/  PRMT R6, R6, 0x9910, RZ ;  /* 0x0000991006067816 */ /* 0x000fc800000000ff */
[----:B------:R-:W-:-:S04]  /*3260*/  ISETP.GE.AND P0, PT, R6, RZ, PT ;  /* 0x000000ff0600720c */ /* 0x000fc80003f06270 */
[----:B------:R-:W-:Y:S02]  /*3270*/  ISETP.GT.U32.OR P0, PT, R2, R7, !P0 ;  /* 0x000000070200720c */ /* 0x000fe40004704470 */
[----:B------:R-:W-:-:S11]  /*3280*/  IADD3 R7, R0, 0xffff, RZ ;  /* 0x0000ffff00077810 */ /* 0x000fd60007ffe0ff */
[----:B------:R-:W-:Y:S01]  /*3290*/  @!P0 IADD3 R7, R0, 0x1, RZ ;  /* 0x0000000100078810 */ /* 0x000fe20007ffe0ff */
[----:B------:R-:W-:Y:S05]  /*32a0*/  BRA `(.L_x_21974) ;  /* 0x0000003000007947 */ /* 0x000fea0003800000 */
.L_x_21973:
[----:B------:R-:W-:-:S05]  /*32b0*/  FADD.FTZ R8, R11, R8 ;  /* 0x000000080b087221 */ /* 0x000fca0000010000 */
[----:B------:R-:W-:-:S04]  /*32c0*/  F2FP.PACK_AB R8, RZ, R8 ;  /* 0x00000008ff08723e */ /* 0x000fc800000000ff */
[----:B------:R-:W-:Y:S02]  /*32d0*/  PRMT R7, R8, 0x7610, R7 ;  /* 0x0000761008077816 */ /* 0x000fe40000000007 */
.L_x_21974:
[----:B------:R-:W-:Y:S05]  /*32e0*/  BSYNC B1 ;  /* 0x0000000000017941 */ /* 0x000fea0003800000 */
.L_x_21972:
[----:B------:R0:W-:Y:S01]  /*32f0*/  STG.E.U16 [R4.64], R7 ;  /* 0x0000000704007986 */ /* 0x0001e2000c101504 */
[----:B------:R-:W-:-:S03]  /*3300*/  IADD3 R3, R3, 0x80, RZ ;  /* 0x0000008003037810 */ /* 0x000fc60007ffe0ff */
.L_x_21965:
[----:B0-----:R-:W-:Y:S05]  /*3310*/  BSYNC B0 ;  /* 0x0000000000007941 */ /* 0x001fea0003800000 */
.L_x_21964:
[----:B------:R-:W-:-:S13]  /*3320*/  ISETP.GE.AND P0, PT, R3, c[0x0][0x160], PT ;  /* 0x0000580003007a0c */ /* 0x000fda0003f06270 */
[----:B------:R-:W-:Y:S05]  /*3330*/  @P0 EXIT ;  /* 0x000000000000094d */ /* 0x000fea0003800000 */
        /* <DEDUP_REMOVED lines=227> */
.L_x_21976:
        /* <DEDUP_REMOVED lines=23> */
[----:B------:R-:W-:Y:S01]  /*42e0*/  LOP3.LUT R0, R0, 0x1, RZ, 0xfc, !PT ;  /* 0x0000000100007812 */ /* 0x000fe200078efcff */
[----:B------:R-:W-:Y:S05]  /*42f0*/  BRA `(.L_x_21979) ;  /* 0x000000b000007947 */ /* 0x000fea0003800000 */
.L_x_21980:
        /* <DEDUP_REMOVED lines=8> */
.L_x_21978:
[----:B------:R-:W-:-:S05]  /*4380*/  FADD.FTZ R3, R8, R3 ;  /* 0x0000000308037221 */ /* 0x000fca0000010000 */
[----:B------:R-:W-:-:S04]  /*4390*/  F2FP.PACK_AB R3, RZ, R3 ;  /* 0x00000003ff03723e */ /* 0x000fc800000000ff */
[----:B------:R-:W-:Y:S02]  /*43a0*/  PRMT R0, R3, 0x7610, R0 ;  /* 0x0000761003007816 */ /* 0x000fe40000000000 */
.L_x_21979:
[----:B------:R-:W-:Y:S05]  /*43b0*/  BSYNC B0 ;  /* 0x0000000000007941 */ /* 0x000fea0003800000 */
.L_x_21977:
[----:B------:R-:W-:Y:S01]  /*43c0*/  STG.E.U16 [R4.64], R0 ;  /* 0x0000000004007986 */ /* 0x000fe2000c101504 */
[----:B------:R-:W-:Y:S05]  /*43d0*/  EXIT ;  /* 0x000000000000794d */ /* 0x000fea0003800000 */
.L_x_21981:
        /* <DEDUP_REMOVED lines=10> */
.L_x_30052:


//--------------------- .text._ZN2at6native27unrolled_elementwise_kernelINS0_13AUnaryFunctorIN3c104HalfES4_S4_ZZZNS0_21nextafter_kernel_cudaERNS_18TensorIteratorBaseEENKUlvE_clEvENKUlvE2_clEvEUlS4_S4_E_EESt5arrayIPcLm2EELi4E23TrivialOffsetCalculatorILi1EjESF_NS0_6memory15LoadWithoutCastENSG_16StoreWithoutCastEEEviT_T0_T2_T3_T4_T5_ --------------------------
	.section	.text._ZN2at6native27unrolled_elementwise_kernelINS0_13AUnaryFunctorIN3c104HalfES4_S4_ZZZNS0_21nextafter_kernel_cudaERNS_18TensorIteratorBaseEENKUlvE_clEvENKUlvE2_clEvEUlS4_S4_E_EESt5arrayIPcLm2EELi4E23TrivialOffsetCalculatorILi1EjESF_NS0_6memory15LoadWithoutCastENSG_16StoreWithoutCastEEEviT_T0_T2_T3_T4_T5_,"ax",@progbits
	.sectioninfo	@"SHI_REGISTERS=22"
	.align	128
        .global         _ZN2at6native27unrolled_elementwise_kernelINS0_13AUnaryFunctorIN3c104HalfES4_S4_ZZZNS0_21nextafter_kernel_cudaERNS_18TensorIteratorBaseEENKUlvE_clEvENKUlvE2_clEvEUlS4_S4_E_EESt5arrayIPcLm2EELi4E23TrivialOffsetCalculatorILi1EjESF_NS0_6memory15LoadWithoutCastENSG_16StoreWithoutCastEEEviT_T0_T2_T3_T4_T5_
        .type           _ZN2at6native27unrolled_elementwise_kernelINS0_13AUnaryFunctorIN3c104HalfES4_S4_ZZZNS0_21nextafter_kernel_cudaERNS_18TensorIteratorBaseEENKUlvE_clEvENKUlvE2_clEvEUlS4_S4_E_EESt5arrayIPcLm2EELi4E23TrivialOffsetCalculatorILi1EjESF_NS0_6memory15LoadWithoutCastENSG_16StoreWithoutCastEEEviT_T0_T2_T3_T4_T5_,@function
        .size           _ZN2at6native27unrolled_elementwise_kernelINS0_13AUnaryFunctorIN3c104HalfES4_S4_ZZZNS0_21nextafter_kernel_cudaERNS_18TensorIteratorBaseEENKUlvE_clEvENKUlvE2_clEvEUlS4_S4_E_EESt5arrayIPcLm2EELi4E23TrivialOffsetCalculatorILi1EjESF_NS0_6memory15LoadWithoutCastENSG_16StoreWithoutCastEEEviT_T0_T2_T3_T4_T5_,(.L_x_30053 - _ZN2at6native27unrolled_elementwise_kernelINS0_13AUnaryFunctorIN3c104HalfES4_S4_ZZZNS0_21nextafter_kernel_cudaERNS_18TensorIteratorBaseEENKUlvE_clEvENKUlvE2_clEvEUlS4_S4_E_EESt5arrayIPcLm2EELi4E23TrivialOffsetCalculatorILi1EjESF_NS0_6memory15LoadWithoutCastENSG_16StoreWithoutCastEEEviT_T0_T2_T3_T4_T5_)
        .other          _ZN2at6native27unrolled_elementwise_kernelINS0_13AUnaryFunctorIN3c104HalfES4_S4_ZZZNS0_21nextafter_kernel_cudaERNS_18TensorIteratorBaseEENKUlvE_clEvENKUlvE2_clEvEUlS4_S4_E_EESt5arrayIPcLm2EELi4E23TrivialOffsetCalculatorILi1EjESF_NS0_6memory15LoadWithoutCastENSG_16StoreWithoutCastEEEviT_T0_T2_T3_T4_T5_,@"STO_CUDA_ENTRY STV_DEFAULT"
_ZN2at6native27unrolled_elementwise_kernelINS0_13AUnaryFunctorIN3c104HalfES4_S4_ZZZNS0_21nextafter_kernel_cudaERNS_18TensorIteratorBaseEENKUlvE_clEvENKUlvE2_clEvEUlS4_S4_E_EESt5arrayIPcLm2EELi4E23TrivialOffsetCalculatorILi1EjESF_NS0_6memory15LoadWithoutCastENSG_16StoreWithoutCastEEEviT_T0_T2_T3_T4_T5_:
.text._ZN2at6native27unrolled_elementwise_kernelINS0_13AUnaryFunctorIN3c104HalfES4_S4_ZZZNS0_21nextafter_kernel_cudaERNS_18TensorIteratorBaseEENKUlvE_clEvENKUlvE2_clEvEUlS4_S4_E_EESt5arrayIPcLm2EELi4E23TrivialOffsetCalculatorILi1EjESF_NS0_6memory15LoadWithoutCastENSG_16StoreWithoutCastEEEviT_T0_T2_T3_T4_T5_:
[----:B------:R-:W-:Y:S02]  /*0000*/  IMAD.MOV.U32 R1, RZ, RZ, c[0x0][0x28] ;  /* 0x00000a00ff017624 */ /* 0x000fe400078e00ff */
[----:B------:R-:W0:Y:S01]  /*0010*/  S2R R0, SR_CTAID.X ;  /* 0x0000000000007919 */ /* 0x000e220000002500 */
[----:B------:R-:W-:Y:S01]  /*0020*/  IMAD.MOV.U32 R3, RZ, RZ, -0x200 ;  /* 0xfffffe00ff037424 */ /* 0x000fe200078e00ff */
[----:B------:R-:W-:Y:S01]  /*0030*/  PRMT R5, RZ, 0x7610, R5 ;  /* 0x00007610ff057816 */ /* 0x000fe20000000005 */
[----:B------:R-:W-:Y:S01]  /*0040*/  ULDC.64 UR4, c[0x0][0x118] ;  /* 0x0000460000047ab9 */ /* 0x000fe20000000a00 */
[----:B------:R-:W1:Y:S01]  /*0050*/  S2R R9, SR_TID.X ;  /* 0x0000000000097919 */ /* 0x000e620000002100 */
[----:B------:R-:W-:Y:S02]  /*0060*/  PRMT R4, RZ, 0x7610, R4 ;  /* 0x00007610ff047816 */ /* 0x000fe40000000004 */
[----:B------:R-:W-:Y:S02]  /*0070*/  PRMT R11, RZ, 0x7610, R11 ;  /* 0x00007610ff0b7816 */ /* 0x000fe4000000000b */
[----:B------:R-:W-:Y:S01]  /*0080*/  PRMT R7, RZ, 0x7610, R7 ;  /* 0x00007610ff077816 */ /* 0x000fe20000000007 */
[----:B0-----:R-:W-:-:S02]  /*0090*/  IMAD R2, R0, R3, c[0x0][0x160] ;  /* 0x0000580000027624 */ /* 0x001fc400078e0203 */
        /* <DEDUP_REMOVED lines=10> */
[----:B------:R-:W1:Y:S01]  /*0140*/  LDC.U16 R6, c[0x0][0x166] ;  /* 0x00005980ff067b82 */ /* 0x000e620000000400 */
[----:B------:R-:W-:Y:S02]  /*0150*/  @!P0 IMAD.MOV.U32 R15, RZ, RZ, 0x2 ;  /* 0x00000002ff0f8424 */ /* 0x000fe400078e00ff */
[----:B------:R-:W-:-:S02]  /*0160*/  ISETP.GE.AND P3, PT, R9, R2, PT ;  /* 0x000000020900720c */ /* 0x000fc40003f66270 */
[----:B------:R-:W-:-:S05]  /*0170*/  @!P0 IMAD.WIDE.U32 R14, R14, R15, c[0x0][0x170] ;  /* 0x00005c000e0e8625 */ /* 0x000fca00078e000f */
[----:B------:R0:W5:Y:S06]  /*0180*/  @!P0 LDG.E.U16 R7, [R14.64] ;  /* 0x000000040e078981 */ /* 0x00016c000c1e1500 */
        /* <DEDUP_REMOVED lines=10> */
[----:B-1----:R-:W-:Y:S01]  /*0230*/  LOP3.LUT P0, R8, R6, 0x7fff, RZ, 0xc0, !PT ;  /* 0x00007fff06087812 */ /* 0x002fe2000780c0ff */
[----:B------:R-:W-:-:S12]  /*0240*/  BSSY B0, `(.L_x_21982) ;  /* 0x00000ca000007945 */ /* 0x000fd80003800000 */
[----:B------:R-:W-:Y:S05]  /*0250*/  @!P0 BRA `(.L_x_21983) ;  /* 0x0000066000008947 */ /* 0x000fea0003800000 */
[----:B0-----:R-:W-:Y:S01]  /*0260*/  BSSY B1, `(.L_x_21984) ;  /* 0x0000017000017945 */ /* 0x001fe20003800000 */
[----:B------:R-:W-:Y:S05]  /*0270*/  @P2 BRA `(.L_x_21985) ;  /* 0x0000015000002947 */ /* 0x000fea0003800000 */
[----:B------:R-:W-:Y:S02]  /*0280*/  HADD2.F32 R9, -RZ, R6.H0_H0 ;  /* 0x20000006ff097230 */ /* 0x000fe40000004100 */
[----:B-----5:R-:W-:-:S03]  /*0290*/  HADD2.F32 R10, -RZ, R11.H0_H0 ;  /* 0x2000000bff0a7230 */ /* 0x020fc60000004100 */
        /* <DEDUP_REMOVED lines=9> */
[C---:B------:R-:W-:Y:S02]  /*0330*/  LOP3.LUT R9, R11.reuse, R6, RZ, 0x3c, !PT ;  /* 0x000000060b097212 */ /* 0x040fe400078e3cff */
[----:B------:R-:W-:Y:S02]  /*0340*/  LOP3.LUT R11, R11, 0x7fff, RZ, 0xc0, !PT ;  /* 0x00007fff0b0b7812 */ /* 0x000fe400078ec0ff */
[----:B------:R-:W-:-:S04]  /*0350*/  PRMT R9, R9, 0x9910, RZ ;  /* 0x0000991009097816 */ /* 0x000fc800000000ff */
[----:B------:R-:W-:Y:S02]  /*0360*/  ISETP.GE.AND P0, PT, R9, RZ, PT ;  /* 0x000000ff0900720c */ /* 0x000fe40003f06270 */
[----:B------:R-:W-:Y:S02]  /*0370*/  IADD3 R9, R6, 0xffff, RZ ;  /* 0x0000ffff06097810 */ /* 0x000fe40007ffe0ff */
[----:B------:R-:W-:-:S13]  /*0380*/  ISETP.GT.U32.OR P0, PT, R8, R11, !P0 ;  /* 0x0000000b0800720c */ /* 0x000fda0004704470 */
[----:B------:R-:W-:Y:S01]  /*0390*/  @!P0 IADD3 R9, R6, 0x1, RZ ;  /* 0x0000000106098810 */ /* 0x000fe20007ffe0ff */
[----:B------:R-:W-:Y:S05]  /*03a0*/  BRA `(.L_x_21985) ;  /* 0x0000002000007947 */ /* 0x000fea0003800000 */
.L_x_21986:
[----:B------:R-:W-:-:S05]  /*03b0*/  FADD.FTZ R9, R9, R10 ;  /* 0x0000000a09097221 */ /* 0x000fca0000010000 */
[----:B------:R-:W-:Y:S02]  /*03c0*/  F2FP.PACK_AB R9, RZ, R9 ;  /* 0x00000009ff09723e */ /* 0x000fe400000000ff */
.L_x_21985:
[----:B------:R-:W-:Y:S05]  /*03d0*/  BSYNC B1 ;  /* 0x0000000000017941 */ /* 0x000fea0003800000 */
.L_x_21984:
[----:B-----5:R-:W-:Y:S01]  /*03e0*/  IADD3 R11, R3, 0x80, RZ ;  /* 0x00000080030b7810 */ /* 0x020fe20007ffe0ff */
[----:B------:R-:W-:Y:S03]  /*03f0*/  BSSY B1, `(.L_x_21987) ;  /* 0x0000018000017945 */ /* 0x000fe60003800000 */
        /* <DEDUP_REMOVED lines=21> */
.L_x_21989:
[----:B------:R-:W-:-:S05]  /*0550*/  FADD.FTZ R10, R13, R10 ;  /* 0x0000000a0d0a7221 */ /* 0x000fca0000010000 */
[----:B------:R-:W-:Y:S02]  /*0560*/  F2FP.PACK_AB R10, RZ, R10 ;  /* 0x0000000aff0a723e */ /* 0x000fe400000000ff */
.L_x_21988:
[----:B------:R-:W-:Y:S05]  /*0570*/  BSYNC B1 ;  /* 0x0000000000017941 */ /* 0x000fea0003800000 */
.L_x_21987:
[----:B------:R-:W-:Y:S01]  /*0580*/  IADD3 R7, R3, 0x100, RZ ;  /* 0x0000010003077810 */ /* 0x000fe20007ffe0ff */
        /* <DEDUP_REMOVED lines=22> */
.L_x_21992:
[----:B------:R-:W-:-:S05]  /*06f0*/  FADD.FTZ R7, R12, R7 ;  /* 0x000000070c077221 */ /* 0x000fca0000010000 */
[----:B------:R-:W-:Y:S02]  /*0700*/  F2FP.PACK_AB R7, RZ, R7 ;  /* 0x00000007ff07723e */ /* 0x000fe400000000ff */
.L_x_21991:
[----:B------:R-:W-:Y:S05]  /*0710*/  BSYNC B1 ;  /* 0x0000000000017941 */ /* 0x000fea0003800000 */
.L_x_21990:
[----:B------:R-:W-:-:S04]  /*0720*/  IADD3 R5, R3, 0x180, RZ ;  /* 0x0000018003057810 */ /* 0x000fc80007ffe0ff */
        /* <DEDUP_REMOVED lines=12> */
[----:B------:R-:W-:-:S04]  /*07f0*/  LOP3.LUT R5, R4, R6, RZ, 0x3c, !PT ;  /* 0x0000000604057212 */ /* 0x000fc800078e3cff */
[----:B------:R-:W-:Y:S02]  /*0800*/  PRMT R12, R5, 0x9910, RZ ;  /* 0x00009910050c7816 */ /* 0x000fe400000000ff */
[----:B------:R-:W-:Y:S02]  /*0810*/  LOP3.LUT R5, R4, 0x7fff, RZ, 0xc0, !PT ;  /* 0x00007fff04057812 */ /* 0x000fe400078ec0ff */
[----:B------:R-:W-:Y:S02]  /*0820*/  ISETP.GE.AND P0, PT, R12, RZ, PT ;  /* 0x000000ff0c00720c */ /* 0x000fe40003f06270 */
[----:B------:R-:W-:Y:S02]  /*0830*/  IADD3 R4, R6, 0xffff, RZ ;  /* 0x0000ffff06047810 */ /* 0x000fe40007ffe0ff */
[----:B------:R-:W-:-:S13]  /*0840*/  ISETP.GT.U32.OR P0, PT, R8, R5, !P0 ;  /* 0x000000050800720c */ /* 0x000fda0004704470 */
[----:B------:R-:W-:-:S04]  /*0850*/  @!P0 IADD3 R4, R6, 0x1, RZ ;  /* 0x0000000106048810 */ /* 0x000fc80007ffe0ff */
[----:B------:R-:W-:Y:S01]  /*0860*/  PRMT R6, R4, 0x7610, R6 ;  /* 0x0000761004067816 */ /* 0x000fe20000000006 */
[----:B------:R-:W-:Y:S05]  /*0870*/  BRA `(.L_x_21993) ;  /* 0x0000066000007947 */ /* 0x000fea0003800000 */
.L_x_21994:
[----:B------:R-:W-:-:S05]  /*0880*/  FADD.FTZ R5, R12, R5 ;  /* 0x000000050c057221 */ /* 0x000fca0000010000 */
[----:B------:R-:W-:-:S04]  /*0890*/  F2FP.PACK_AB R5, RZ, R5 ;  /* 0x00000005ff05723e */ /* 0x000fc800000000ff */
[----:B------:R-:W-:Y:S01]  /*08a0*/  PRMT R6, R5, 0x7610, R6 ;  /* 0x0000761005067816 */ /* 0x000fe20000000006 */
[----:B------:R-:W-:Y:S05]  /*08b0*/  BRA `(.L_x_21993) ;  /* 0x0000062000007947 */ /* 0x000fea0003800000 */
.L_x_21983:
        /* <DEDUP_REMOVED lines=20> */
.L_x_21997:
[----:B------:R-:W-:-:S05]  /*0a00*/  FADD.FTZ R8, R8, R9 ;  /* 0x0000000908087221 */ /* 0x000fca0000010000 */
[----:B------:R-:W-:-:S04]  /*0a10*/  F2FP.PACK_AB R8, RZ, R8 ;  /* 0x00000008ff08723e */ /* 0x000fc800000000ff */
[----:B------:R-:W-:Y:S02]  /*0a20*/  PRMT R9, R8, 0x7610, R9 ;  /* 0x0000761008097816 */ /* 0x000fe40000000009 */
.L_x_21996:
[----:B------:R-:W-:Y:S05]  /*0a30*/  BSYNC B1 ;  /* 0x0000000000017941 */ /* 0x000fea0003800000 */
.L_x_21995:
        /* <DEDUP_REMOVED lines=22> */
.L_x_22000:
[----:B------:R-:W-:-:S05]  /*0ba0*/  FADD.FTZ R8, R8, R13 ;  /* 0x0000000d08087221 */ /* 0x000fca0000010000 */
[----:B------:R-:W-:-:S04]  /*0bb0*/  F2FP.PACK_AB R8, RZ, R8 ;  /* 0x00000008ff08723e */ /* 0x000fc800000000ff */
[----:B------:R-:W-:Y:S02]  /*0bc0*/  PRMT R10, R8, 0x7610, R10 ;  /* 0x00007610080a7816 */ /* 0x000fe4000000000a */
.L_x_21999:
[----:B------:R-:W-:Y:S05]  /*0bd0*/  BSYNC B1 ;  /* 0x0000000000017941 */ /* 0x000fea0003800000 */
.L_x_21998:
        /* <DEDUP_REMOVED lines=22> */
.L_x_22003:
[----:B------:R-:W-:-:S05]  /*0d40*/  FADD.FTZ R7, R7, R8 ;  /* 0x0000000807077221 */ /* 0x000fca0000010000 */
[----:B------:R-:W-:Y:S02]  /*0d50*/  F2FP.PACK_AB R7, RZ, R7 ;  /* 0x00000007ff07723e */ /* 0x000fe400000000ff */
.L_x_22002:
[----:B------:R-:W-:Y:S05]  /*0d60*/  BSYNC B1 ;  /* 0x0000000000017941 */ /* 0x000fea0003800000 */
.L_x_22001:
        /* <DEDUP_REMOVED lines=20> */
.L_x_22004:
[----:B------:R-:W-:-:S05]  /*0eb0*/  FADD.FTZ R5, R5, R8 ;  /* 0x0000000805057221 */ /* 0x000fca0000010000 */
[----:B------:R-:W-:-:S04]  /*0ec0*/  F2FP.PACK_AB R5, RZ, R5 ;  /* 0x00000005ff05723e */ /* 0x000fc800000000ff */
[----:B------:R-:W-:Y:S02]  /*0ed0*/  PRMT R6, R5, 0x7610, R6 ;  /* 0x0000761005067816 */ /* 0x000fe40000000006 */
.L_x_21993:
[----:B------:R-:W-:Y:S05]  /*0ee0*/  BSYNC B0 ;  /* 0x0000000000007941 */ /* 0x000fea0003800000 */
.L_x_21982:
[----:B------:R-:W-:Y:S01]  /*0ef0*/  @!P2 IMAD R4, R0, 0x200, R3 ;  /* 0x000002000004a824 */ /* 0x000fe200078e0203 */
[----:B------:R-:W-:Y:S01]  /*0f00*/  BSSY B0, `(.L_x_22005) ;  /* 0x0000011000007945 */ /* 0x000fe20003800000 */
        /* <DEDUP_REMOVED lines=16> */
.L_x_22006:
[----:B------:R-:W-:Y:S05]  /*1010*/  BSYNC B0 ;  /* 0x0000000000007941 */ /* 0x000fea0003800000 */
.L_x_22005:
[----:B------:R-:W-:-:S13]  /*1020*/  ISETP.GE.AND P0, PT, R3, R2, PT ;  /* 0x000000020300720c */ /* 0x000fda0003f06270 */
[----:B------:R-:W-:Y:S05]  /*1030*/  @P0 EXIT ;  /* 0x000000000000094d */ /* 0x000fea0003800000 */
[----:B------:R-:W-:Y:S02]  /*1040*/  IMAD R3, R0, 0x200, R3 ;  /* 0x0000020000037824 */ /* 0x000fe400078e0203 */
[----:B------:R-:W-:-:S04]  /*1050*/  IMAD.MOV.U32 R2, RZ, RZ, 0x2 ;  /* 0x00000002ff027424 */ /* 0x000fc800078e00ff */
[----:B------:R-:W-:-:S05]  /*1060*/  IMAD.WIDE.U32 R2, R3, R2, c[0x0][0x168] ;  /* 0x00005a0003027625 */ /* 0x000fca00078e0002 */
[----:B------:R-:W-:Y:S01]  /*1070*/  STG.E.U16 [R2.64], R6 ;  /* 0x0000000602007986 */ /* 0x000fe2000c101504 */
[----:B------:R-:W-:Y:S05]  /*1080*/  EXIT ;  /* 0x000000000000794d */ /* 0x000fea0003800000 */
.L_x_22007:
        /* <DEDUP_REMOVED lines=15> */
.L_x_30053:


//--------------------- .text._ZN2at6native29vectorized_elementwise_kernelILi2ENS0_13AUnaryFunctorIN3c104HalfES4_S4_ZZZNS0_21nextafter_kernel_cudaERNS_18TensorIteratorBaseEENKUlvE_clEvENKUlvE2_clEvEUlS4_S4_E_EESt5arrayIPcLm2EEEEviT0_T1_ --------------------------
	.section	.text._ZN2at6native29vectorized_elementwise_kernelILi2ENS0_13AUnaryFunctorIN3c104HalfES4_S4_ZZZNS0_21nextafter_kernel_cudaERNS_18TensorIteratorBaseEENKUlvE_clEvENKUlvE2_clEvEUlS4_S4_E_EESt5arrayIPcLm2EEEEviT0_T1_,"ax",@progbits
	.sectioninfo	@"SHI_REGISTERS=31"
	.align	128
        .global         _ZN2at6native29vectorized_elementwise_kernelILi2ENS0_13AUnaryFunctorIN3c104HalfES4_S4_ZZZNS0_21nextafter_kernel_cudaERNS_18TensorIteratorBaseEENKUlvE_clEvENKUlvE2_clEvEUlS4_S4_E_EESt5arrayIPcLm2EEEEviT0_T1_
        .type           _ZN2at6native29vectorized_elementwise_kernelILi2ENS0_13AUnaryFunctorIN3c104HalfES4_S4_ZZZNS0_21nextafter_kernel_cudaERNS_18TensorIteratorBaseEENKUlvE_clEvENKUlvE2_clEvEUlS4_S4_E_EESt5arrayIPcLm2EEEEviT0_T1_,@function
        .size           _ZN2at6native29vectorized_elementwise_kernelILi2ENS0_13AUnaryFunctorIN3c104HalfES4_S4_ZZZNS0_21nextafter_kernel_cudaERNS_18TensorIteratorBaseEENKUlvE_clEvENKUlvE2_clEvEUlS4_S4_E_EESt5arrayIPcLm2EEEEviT0_T1_,(.L_x_30054 - _ZN2at6native29vectorized_elementwise_kernelILi2ENS0_13AUnaryFunctorIN3c104HalfES4_S4_ZZZNS0_21nextafter_kernel_cudaERNS_18TensorIteratorBaseEENKUlvE_clEvENKUlvE2_clEvEUlS4_S4_E_EESt5arrayIPcLm2EEEEviT0_T1_)
        .other          _ZN2at6native29vectorized_elementwise_kernelILi2ENS0_13AUnaryFunctorIN3c104HalfES4_S4_ZZZNS0_21nextafter_kernel_cudaERNS_18TensorIteratorBaseEENKUlvE_clEvENKUlvE2_clEvEUlS4_S4_E_EESt5arrayIPcLm2EEEEviT0_T1_,@"STO_CUDA_ENTRY STV_DEFAULT"
_ZN2at6native29vectorized_elementwise_kernelILi2ENS0_13AUnaryFunctorIN3c104HalfES4_S4_ZZZNS0_21nextafter_kernel_cudaERNS_18TensorIteratorBaseEENKUlvE_clEvENKUlvE2_clEvEUlS4_S4_E_EESt5arrayIPcLm2EEEEviT0_T1_:
.text._ZN2at6native29vectorized_elementwise_kernelILi2ENS0_13AUnaryFunctorIN3c104HalfES4_S4_ZZZNS0_21nextafter_kernel_cudaERNS_18TensorIteratorBaseEENKUlvE_clEvENKUlvE2_clEvEUlS4_S4_E_EESt5arrayIPcLm2EEEEviT0_T1_:
        /* <DEDUP_REMOVED lines=18> */
[----:B------:R-:W-:Y:S01]  /*0120*/  HADD2.F32 R7, -RZ, R17.H0_H0 ;  /* 0x20000011ff077230 */ /* 0x000fe20000004100 */
[----:B--2---:R-:W-:-:S02]  /*0130*/  PRMT R20, R12, 0x7632, R20 ;  /* 0x000076320c147816 */ /* 0x004fc40000000014 */
[----:B---3--:R-:W-:Y:S02]  /*0140*/  PRMT R18, R16, 0x7632, R18 ;  /* 0x0000763210127816 */ /* 0x008fe40000000012 */
[----:B----4-:R-:W-:Y:S02]  /*0150*/  PRMT R10, R4, 0x7632, R10 ;  /* 0x00007632040a7816 */ /* 0x010fe4000000000a */
[----:B-----5:R-:W-:-:S04]  /*0160*/  PRMT R8, R6, 0x7632, R8 ;  /* 0x0000763206087816 */ /* 0x020fc80000000008 */
[----:B------:R-:W-:Y:S05]  /*0170*/  @!P0 BRA `(.L_x_22010) ;  /* 0x00000ac000008947 */ /* 0x000fea0003800000 */
[----:B------:R-:W-:Y:S01]  /*0180*/  HADD2.F32 R2, -RZ, R12.H0_H0 ;  /* 0x2000000cff027230 */ /* 0x000fe20000004100 */
[----:B------:R-:W-:Y:S01]  /*0190*/  FSETP.NEU.FTZ.AND P0, PT, R7, R7, PT ;  /* 0x000000070700720b */ /* 0x000fe20003f1d000 */
[----:B------:R-:W-:Y:S03]  /*01a0*/  BSSY B1, `(.L_x_22011) ;  /* 0x0000013000017945 */ /* 0x000fe60003800000 */
        /* <DEDUP_REMOVED lines=8> */
[----:B------:R-:W-:-:S04]  /*0230*/  LOP3.LUT R2, R12, R17, RZ, 0x3c, !PT ;  /* 0x000000110c027212 */ /* 0x000fc800078e3cff */
[----:B------:R-:W-:Y:S02]  /*0240*/  PRMT R9, R2, 0x9910, RZ ;  /* 0x0000991002097816 */ /* 0x000fe400000000ff */
[----:B------:R-:W-:Y:S02]  /*0250*/  LOP3.LUT R2, R12, 0x7fff, RZ, 0xc0, !PT ;  /* 0x00007fff0c027812 */ /* 0x000fe400078ec0ff */
[----:B------:R-:W-:-:S04]  /*0260*/  ISETP.GE.AND P1, PT, R9, RZ, PT ;  /* 0x000000ff0900720c */ /* 0x000fc80003f26270 */
[----:B------:R-:W-:Y:S02]  /*0270*/  ISETP.GT.U32.OR P1, PT, R5, R2, !P1 ;  /* 0x000000020500720c */ /* 0x000fe40004f24470 */
[----:B------:R-:W-:-:S11]  /*0280*/  IADD3 R2, R17, 0xffff, RZ ;  /* 0x0000ffff11027810 */ /* 0x000fd60007ffe0ff */
[----:B------:R-:W-:Y:S01]  /*0290*/  @!P1 IADD3 R2, R17, 0x1, RZ ;  /* 0x0000000111029810 */ /* 0x000fe20007ffe0ff */
[----:B------:R-:W-:Y:S05]  /*02a0*/  BRA `(.L_x_22013) ;  /* 0x0000002000007947 */ /* 0x000fea0003800000 */
.L_x_22012:
[----:B------:R-:W-:-:S05]  /*02b0*/  FADD.FTZ R2, R7, R2 ;  /* 0x0000000207027221 */ /* 0x000fca0000010000 */
[----:B------:R-:W-:Y:S02]  /*02c0*/  F2FP.PACK_AB R2, RZ, R2 ;  /* 0x00000002ff02723e */ /* 0x000fe400000000ff */
.L_x_22013:
[----:B------:R-:W-:Y:S05]  /*02d0*/  BSYNC B1 ;  /* 0x0000000000017941 */ /* 0x000fea0003800000 */
.L_x_22011:
        /* <DEDUP_REMOVED lines=18> */
.L_x_22015:
[----:B------:R-:W-:-:S05]  /*0400*/  FADD.FTZ R22, R7, R22 ;  /* 0x0000001607167221 */ /* 0x000fca0000010000 */
[----:B------:R-:W-:-:S04]  /*0410*/  F2FP.PACK_AB R22, RZ, R22 ;  /* 0x00000016ff16723e */ /* 0x000fc800000000ff */
[----:B------:R-:W-:Y:S02]  /*0420*/  PRMT R9, R22, 0x7610, R9 ;  /* 0x0000761016097816 */ /* 0x000fe40000000009 */
.L_x_22016:
[----:B------:R-:W-:Y:S05]  /*0430*/  BSYNC B1 ;  /* 0x0000000000017941 */ /* 0x000fea0003800000 */
.L_x_22014:
        /* <DEDUP_REMOVED lines=18> */
.L_x_22018:
[----:B------:R-:W-:-:S05]  /*0560*/  FADD.FTZ R12, R7, R12 ;  /* 0x0000000c070c7221 */ /* 0x000fca0000010000 */
[----:B------:R-:W-:-:S04]  /*0570*/  F2FP.PACK_AB R12, RZ, R12 ;  /* 0x0000000cff0c723e */ /* 0x000fc800000000ff */
[----:B------:R-:W-:Y:S02]  /*0580*/  PRMT R11, R12, 0x7610, R11 ;  /* 0x000076100c0b7816 */ /* 0x000fe4000000000b */
.L_x_22019:
[----:B------:R-:W-:Y:S05]  /*0590*/  BSYNC B1 ;  /* 0x0000000000017941 */ /* 0x000fea0003800000 */
.L_x_22017:
        /* <DEDUP_REMOVED lines=18> */
.L_x_22021:
[----:B------:R-:W-:-:S05]  /*06c0*/  FADD.FTZ R12, R7, R12 ;  /* 0x0000000c070c7221 */ /* 0x000fca0000010000 */
[----:B------:R-:W-:Y:S02]  /*06d0*/  F2FP.PACK_AB R12, RZ, R12 ;  /* 0x0000000cff0c723e */ /* 0x000fe400000000ff */
.L_x_22022:
[----:B------:R-:W-:Y:S05]  /*06e0*/  BSYNC B1 ;  /* 0x0000000000017941 */ /* 0x000fea0003800000 */
.L_x_22020:
        /* <DEDUP_REMOVED lines=18> */
.L_x_22024:
[----:B------:R-:W-:-:S05]  /*0810*/  FADD.FTZ R16, R7, R16 ;  /* 0x0000001007107221 */ /* 0x000fca0000010000 */
[----:B------:R-:W-:-:S04]  /*0820*/  F2FP.PACK_AB R16, RZ, R16 ;  /* 0x00000010ff10723e */ /* 0x000fc800000000ff */
[----:B------:R-:W-:Y:S02]  /*0830*/  PRMT R13, R16, 0x7610, R13 ;  /* 0x00007610100d7816 */ /* 0x000fe4000000000d */
.L_x_22025:
[----:B------:R-:W-:Y:S05]  /*0840*/  BSYNC B1 ;  /* 0x0000000000017941 */ /* 0x000fea0003800000 */
.L_x_22023:
[----:B------:R-:W-:Y:S01]  /*0850*/  HADD2.F32 R16, -RZ, R4.H1_H1 ;  /* 0x30000004ff107230 */ /* 0x000fe20000004100 */
[----:B------:R-:W-:Y:S04]  /*0860*/  BSSY B1, `(.L_x_22026) ;  /* 0x0000013000017945 */ /* 0x000fe80003800000 */
        /* <DEDUP_REMOVED lines=16> */
.L_x_22027:
[----:B------:R-:W-:-:S05]  /*0970*/  FADD.FTZ R16, R7, R16 ;  /* 0x0000001007107221 */ /* 0x000fca0000010000 */
[----:B------:R-:W-:Y:S02]  /*0980*/  F2FP.PACK_AB R16, RZ, R16 ;  /* 0x00000010ff10723e */ /* 0x000fe400000000ff */
.L_x_22028:
[----:B------:R-:W-:Y:S05]  /*0990*/  BSYNC B1 ;  /* 0x0000000000017941 */ /* 0x000fea0003800000 */
.L_x_22026:
        /* <DEDUP_REMOVED lines=18> */
.L_x_22030:
[----:B------:R-:W-:-:S05]  /*0ac0*/  FADD.FTZ R4, R7, R4 ;  /* 0x0000000407047221 */ /* 0x000fca0000010000 */
[----:B------:R-:W-:Y:S02]  /*0ad0*/  F2FP.PACK_AB R4, RZ, R4 ;  /* 0x00000004ff04723e */ /* 0x000fe400000000ff */
.L_x_22031:
[----:B------:R-:W-:Y:S05]  /*0ae0*/  BSYNC B1 ;  /* 0x0000000000017941 */ /* 0x000fea0003800000 */
.L_x_22029:
[----:B------:R-:W-:-:S05]  /*0af0*/  HADD2.F32 R10, -RZ, R6.H1_H1 ;  /* 0x30000006ff0a7230 */ /* 0x000fca0000004100 */
        /* <DEDUP_REMOVED lines=16> */
.L_x_22032:
[----:B------:R-:W-:-:S05]  /*0c00*/  FADD.FTZ R7, R7, R10 ;  /* 0x0000000a07077221 */ /* 0x000fca0000010000 */
[----:B------:R-:W-:-:S04]  /*0c10*/  F2FP.PACK_AB R7, RZ, R7 ;  /* 0x00000007ff07723e */ /* 0x000fc800000000ff */
[----:B------:R-:W-:Y:S01]  /*0c20*/  PRMT R17, R7, 0x7610, R17 ;  /* 0x0000761007117816 */ /* 0x000fe20000000011 */
[----:B------:R-:W-:Y:S05]  /*0c30*/  BRA `(.L_x_22033) ;  /* 0x00000a0000007947 */ /* 0x000fea0003800000 */
.L_x_22010:
        /* <DEDUP_REMOVED lines=15> */
[----:B------:R-:W-:Y:S01]  /*0d30*/  LOP3.LUT R2, R2, 0x1, RZ, 0xfc, !PT ;  /* 0x0000000102027812 */ /* 0x000fe200078efcff */
[----:B------:R-:W-:Y:S05]  /*0d40*/  BRA `(.L_x_22036) ;  /* 0x0000002000007947 */ /* 0x000fea0003800000 */
.L_x_22035:
[----:B------:R-:W-:-:S05]  /*0d50*/  FADD.FTZ R2, R7, R2 ;  /* 0x0000000207027221 */ /* 0x000fca0000010000 */
[----:B------:R-:W-:Y:S02]  /*0d60*/  F2FP.PACK_AB R2, RZ, R2 ;  /* 0x00000002ff02723e */ /* 0x000fe400000000ff */
.L_x_22036:
[----:B------:R-:W-:Y:S05]  /*0d70*/  BSYNC B1 ;  /* 0x0000000000017941 */ /* 0x000fea0003800000 */
.L_x_22034:
        /* <DEDUP_REMOVED lines=10> */
[----:B------:R-:W-:Y:S02]  /*0e20*/  LOP3.LUT P1, RZ, R20, 0x7fff, RZ, 0xc0, !PT ;  /* 0x00007fff14ff7812 */ /* 0x000fe4000782c0ff */
[----:B------:R-:W-:-:S11]  /*0e30*/  PRMT R9, R12, 0x7632, R9 ;  /* 0x000076320c097816 */ /* 0x000fd60000000009 */
[----:B------:R-:W-:Y:S05]  /*0e40*/  @!P1 BRA `(.L_x_22039) ;  /* 0x0000007000009947 */ /* 0x000fea0003800000 */
[----:B------:R-:W-:-:S04]  /*0e50*/  LOP3.LUT R20, R20, 0x8000, RZ, 0xc0, !PT ;  /* 0x0000800014147812 */ /* 0x000fc800078ec0ff */
[----:B------:R-:W-:-:S04]  /*0e60*/  LOP3.LUT R20, R20, 0x1, RZ, 0xfc, !PT ;  /* 0x0000000114147812 */ /* 0x000fc800078efcff */
[----:B------:R-:W-:Y:S01]  /*0e70*/  PRMT R9, R20, 0x7610, R9 ;  /* 0x0000761014097816 */ /* 0x000fe20000000009 */
[----:B------:R-:W-:Y:S05]  /*0e80*/  BRA `(.L_x_22039) ;  /* 0x0000003000007947 */ /* 0x000fea0003800000 */
.L_x_22038:
[----:B------:R-:W-:-:S05]  /*0e90*/  FADD.FTZ R22, R7, R22 ;  /* 0x0000001607167221 */ /* 0x000fca0000010000 */
[----:B------:R-:W-:-:S04]  /*0ea0*/  F2FP.PACK_AB R22, RZ, R22 ;  /* 0x00000016ff16723e */ /* 0x000fc800000000ff */
[----:B------:R-:W-:Y:S02]  /*0eb0*/  PRMT R9, R22, 0x7610, R9 ;  /* 0x0000761016097816 */ /* 0x000fe40000000009 */
.L_x_22039:
[----:B------:R-:W-:Y:S05]  /*0ec0*/  BSYNC B1 ;  /* 0x0000000000017941 */ /* 0x000fea0003800000 */
.L_x_22037:
[----:B------:R-:W-:Y:S01]  /*0ed0*/  HADD2.F32 R12, -RZ, R16.H0_H0 ;  /* 0x20000010ff0c7230 */ /* 0x000fe20000004100 */
        /* <DEDUP_REMOVED lines=16> */
.L_x_22041:
[----:B------:R-:W-:-:S05]  /*0fe0*/  FADD.FTZ R12, R7, R12 ;  /* 0x0000000c070c7221 */ /* 0x000fca0000010000 */
[----:B------:R-:W-:-:S04]  /*0ff0*/  F2FP.PACK_AB R12, RZ, R12 ;  /* 0x0000000cff0c723e */ /* 0x000fc800000000ff */
[----:B------:R-:W-:Y:S02]  /*1000*/  PRMT R11, R12, 0x7610, R11 ;  /* 0x000076100c0b7816 */ /* 0x000fe4000000000b */
.L_x_22042:
[----:B------:R-:W-:Y:S05]  /*1010*/  BSYNC B1 ;  /* 0x0000000000017941 */ /* 0x000fea0003800000 */
.L_x_22040:
        /* <DEDUP_REMOVED lines=17> */
.L_x_22044:
[----:B------:R-:W-:-:S05]  /*1130*/  FADD.FTZ R12, R7, R12 ;  /* 0x0000000c070c7221 */ /* 0x000fca0000010000 */
[----:B------:R-:W-:Y:S02]  /*1140*/  F2FP.PACK_AB R12, RZ, R12 ;  /* 0x0000000cff0c723e */ /* 0x000fe400000000ff */
.L_x_22045:
[----:B------:R-:W-:Y:S05]  /*1150*/  BSYNC B1 ;  /* 0x0000000000017941 */ /* 0x000fea0003800000 */
.L_x_22043:
        /* <DEDUP_REMOVED lines=17> */
.L_x_22047:
[----:B------:R-:W-:-:S05]  /*1270*/  FADD.FTZ R16, R7, R16 ;  /* 0x0000001007107221 */ /* 0x000fca0000010000 */
[----:B------:R-:W-:-:S04]  /*1280*/  F2FP.PACK_AB R16, RZ, R16 ;  /* 0x00000010ff10723e */ /* 0x000fc800000000ff */
[----:B------:R-:W-:Y:S02]  /*1290*/  PRMT R13, R16, 0x7610, R13 ;  /* 0x00007610100d7816 */ /* 0x000fe4000000000d */
.L_x_22048:
[----:B------:R-:W-:Y:S05]  /*12a0*/  BSYNC B1 ;  /* 0x0000000000017941 */ /* 0x000fea0003800000 */
.L_x_22046:
        /* <DEDUP_REMOVED lines=17> */
.L_x_22050:
[----:B------:R-:W-:-:S05]  /*13c0*/  FADD.FTZ R16, R7, R16 ;  /* 0x0000001007107221 */ /* 0x000fca0000010000 */
[----:B------:R-:W-:Y:S02]  /*13d0*/  F2FP.PACK_AB R16, RZ, R16 ;  /* 0x00000010ff10723e */ /* 0x000fe400000000ff */
.L_x_22051:
[----:B------:R-:W-:Y:S05]  /*13e0*/  BSYNC B1 ;  /* 0x0000000000017941 */ /* 0x000fea0003800000 */
.L_x_22049:
        /* <DEDUP_REMOVED lines=16> */
.L_x_22053:
[----:B------:R-:W-:-:S05]  /*14f0*/  FADD.FTZ R4, R7, R4 ;  /* 0x0000000407047221 */ /* 0x000fca0000010000 */
[----:B------:R-:W-:Y:S02]  /*1500*/  F2FP.PACK_AB R4, RZ, R4 ;  /* 0x00000004ff04723e */ /* 0x000fe400000000ff */
.L_x_22054:
[----:B------:R-:W-:Y:S05]  /*1510*/  BSYNC B1 ;  /* 0x0000000000017941 */ /* 0x000fea0003800000 */
.L_x_22052:
        /* <DEDUP_REMOVED lines=15> */
.L_x_22055:
[----:B------:R-:W-:-:S05]  /*1610*/  FADD.FTZ R7, R7, R10 ;  /* 0x0000000a07077221 */ /* 0x000fca0000010000 */
[----:B------:R-:W-:-:S04]  /*1620*/  F2FP.PACK_AB R7, RZ, R7 ;  /* 0x00000007ff07723e */ /* 0x000fc800000000ff */
[----:B------:R-:W-:Y:S02]  /*1630*/  PRMT R17, R7, 0x7610, R17 ;  /* 0x0000761007117816 */ /* 0x000fe40000000011 */
.L_x_22033:
[----:B------:R-:W-:Y:S05]  /*1640*/  BSYNC B0 ;  /* 0x0000000000007941 */ /* 0x000fea0003800000 */
.L_x_22009:
        /* <DEDUP_REMOVED lines=11> */
.L_x_22008:
[----:B-1----:R-:W0:Y:S01]  /*1700*/  S2R R16, SR_TID.X ;  /* 0x0000000000107919 */ /* 0x002e220000002100 */
[----:B------:R-:W-:-:S02]  /*1710*/  PRMT R13, RZ, 0x7610, R13 ;  /* 0x00007610ff0d7816 */ /* 0x000fc4000000000d */
[----:B------:R-:W-:Y:S02]  /*1720*/  PRMT R12, RZ, 0x7610, R12 ;  /* 0x00007610ff0c7816 */ /* 0x000fe4000000000c */
[----:B------:R-:W-:Y:S02]  /*1730*/  PRMT R0, RZ, 0x7610, R0 ;  /* 0x00007610ff007816 */ /* 0x000fe40000000000 */
[----:B0-----:R-:W-:Y:S01]  /*1740*/  ISETP.GE.AND P1, PT, R16, R15, PT ;  /* 0x0000000f1000720c */ /* 0x001fe20003f26270 */
[----:B------:R-:W-:-:S12]  /*1750*/  IMAD.MOV.U32 R19, RZ, RZ, R16 ;  /* 0x000000ffff137224 */ /* 0x000fd800078e0010 */
        /* <DEDUP_REMOVED lines=54> */
[----:B-1----:R-:W-:Y:S01]  /*1ac0*/  BSSY B1, `(.L_x_22058) ;  /* 0x0000018000017945 */ /* 0x002fe20003800000 */
        /* <DEDUP_REMOVED lines=20> */
.L_x_22060:
[----:B------:R-:W-:-:S05]  /*1c10*/  FADD.FTZ R2, R2, R3 ;  /* 0x0000000302027221 */ /* 0x000fca0000010000 */
[----:B------:R-:W-:-:S04]  /*1c20*/  F2FP.PACK_AB R2, RZ, R2 ;  /* 0x00000002ff02723e */ /* 0x000fc800000000ff */
[----:B------:R-:W-:Y:S02]  /*1c30*/  PRMT R3, R2, 0x7610, R3 ;  /* 0x0000761002037816 */ /* 0x000fe40000000003 */
.L_x_22059:
[----:B------:R-:W-:Y:S05]  /*1c40*/  BSYNC B1 ;  /* 0x0000000000017941 */ /* 0x000fea0003800000 */
.L_x_22058:
[----:B------:R-:W-:Y:S01]  /*1c50*/  IADD3 R4, R16, 0x80, RZ ;  /* 0x0000008010047810 */ /* 0x000fe20007ffe0ff */
[----:B------:R-:W-:Y:S03]  /*1c60*/  BSSY B1, `(.L_x_22061) ;  /* 0x0000019000017945 */ /* 0x000fe60003800000 */
[----:B------:R-:W-:-:S13]  /*1c70*/  ISETP.GE.AND P0, PT, R4, R15, PT ;  /* 0x0000000f0400720c */ /* 0x000fda0003f06270 */
        /* <DEDUP_REMOVED lines=20> */
.L_x_22063:
[----:B------:R-:W-:-:S05]  /*1dc0*/  FADD.FTZ R2, R2, R5 ;  /* 0x0000000502027221 */ /* 0x000fca0000010000 */
[----:B------:R-:W-:-:S04]  /*1dd0*/  F2FP.PACK_AB R2, RZ, R2 ;  /* 0x00000002ff02723e */ /* 0x000fc800000000ff */
[----:B------:R-:W-:Y:S02]  /*1de0*/  PRMT R5, R2, 0x7610, R5 ;  /* 0x0000761002057816 */ /* 0x000fe40000000005 */
.L_x_22062:
[----:B------:R-:W-:Y:S05]  /*1df0*/  BSYNC B1 ;  /* 0x0000000000017941 */ /* 0x000fea0003800000 */
.L_x_22061:
        /* <DEDUP_REMOVED lines=23> */
.L_x_22066:
[----:B------:R-:W-:-:S05]  /*1f70*/  FADD.FTZ R2, R2, R7 ;  /* 0x0000000702027221 */ /* 0x000fca0000010000 */
[----:B------:R-:W-:-:S04]  /*1f80*/  F2FP.PACK_AB R2, RZ, R2 ;  /* 0x00000002ff02723e */ /* 0x000fc800000000ff */
[----:B------:R-:W-:Y:S02]  /*1f90*/  PRMT R6, R2, 0x7610, R6 ;  /* 0x0000761002067816 */ /* 0x000fe40000000006 */
.L_x_22065:
[----:B------:R-:W-:Y:S05]  /*1fa0*/  BSYNC B1 ;  /* 0x0000000000017941 */ /* 0x000fea0003800000 */
.L_x_22064:
        /* <DEDUP_REMOVED lines=23> */
.L_x_22069:
[----:B------:R-:W-:-:S05]  /*2120*/  FADD.FTZ R0, R0, R7 ;  /* 0x0000000700007221 */ /* 0x000fca0000010000 */
[----:B------:R-:W-:-:S04]  /*2130*/  F2FP.PACK_AB R0, RZ, R0 ;  /* 0x00000000ff00723e */ /* 0x000fc800000000ff */
[----:B------:R-:W-:Y:S02]  /*2140*/  PRMT R7, R0, 0x7610, R7 ;  /* 0x0000761000077816 */ /* 0x000fe40000000007 */
.L_x_22068:
[----:B------:R-:W-:Y:S05]  /*2150*/  BSYNC B1 ;  /* 0x0000000000017941 */ /* 0x000fea0003800000 */
.L_x_22067:
        /* <DEDUP_REMOVED lines=23> */
.L_x_22072:
[----:B------:R-:W-:-:S05]  /*22d0*/  FADD.FTZ R0, R0, R9 ;  /* 0x0000000900007221 */ /* 0x000fca0000010000 */
[----:B------:R-:W-:-:S04]  /*22e0*/  F2FP.PACK_AB R0, RZ, R0 ;  /* 0x00000000ff00723e */ /* 0x000fc800000000ff */
[----:B------:R-:W-:Y:S02]  /*22f0*/  PRMT R8, R0, 0x7610, R8 ;  /* 0x0000761000087816 */ /* 0x000fe40000000008 */
.L_x_22071:
[----:B------:R-:W-:Y:S05]  /*2300*/  BSYNC B1 ;  /* 0x0000000000017941 */ /* 0x000fea0003800000 */
.L_x_22070:
        /* <DEDUP_REMOVED lines=23> */
.L_x_22075:
[----:B------:R-:W-:-:S05]  /*2480*/  FADD.FTZ R0, R0, R9 ;  /* 0x0000000900007221 */ /* 0x000fca0000010000 */
[----:B------:R-:W-:Y:S02]  /*2490*/  F2FP.PACK_AB R0, RZ, R0 ;  /* 0x00000000ff00723e */ /* 0x000fe400000000ff */
.L_x_22074:
[----:B------:R-:W-:Y:S05]  /*24a0*/  BSYNC B1 ;  /* 0x0000000000017941 */ /* 0x000fea0003800000 */
.L_x_22073:
        /* <DEDUP_REMOVED lines=23> */
.L_x_22078:
[----:B------:R-:W-:-:S05]  /*2620*/  FADD.FTZ R2, R2, R9 ;  /* 0x0000000902027221 */ /* 0x000fca0000010000 */
[----:B------:R-:W-:Y:S02]  /*2630*/  F2FP.PACK_AB R2, RZ, R2 ;  /* 0x00000002ff02723e */ /* 0x000fe400000000ff */
.L_x_22077:
[----:B------:R-:W-:Y:S05]  /*2640*/  BSYNC B1 ;  /* 0x0000000000017941 */ /* 0x000fea0003800000 */
.L_x_22076:
        /* <DEDUP_REMOVED lines=16> */
[----:B------:R-:W-:Y:S02]  /*2750*/  ISETP.GE.AND P0, PT, R9, RZ, PT ;  /* 0x000000ff0900720c */ /* 0x000fe40003f06270 */
[----:B------:R-:W-:Y:S02]  /*2760*/  IADD3 R9, R17, 0xffff, RZ ;  /* 0x0000ffff11097810 */ /* 0x000fe40007ffe0ff */
[----:B------:R-:W-:-:S13]  /*2770*/  ISETP.GT.U32.OR P0, PT, R19, R18, !P0 ;  /* 0x000000121300720c */ /* 0x000fda0004704470 */
[----:B------:R-:W-:-:S04]  /*2780*/  @!P0 IADD3 R9, R17, 0x1, RZ ;  /* 0x0000000111098810 */ /* 0x000fc80007ffe0ff */
[----:B------:R-:W-:Y:S01]  /*2790*/  PRMT R17, R9, 0x7610, R17 ;  /* 0x0000761009117816 */ /* 0x000fe20000000011 */
[----:B------:R-:W-:Y:S05]  /*27a0*/  BRA `(.L_x_22079) ;  /* 0x00000cd000007947 */ /* 0x000fea0003800000 */
.L_x_22080:
[----:B------:R-:W-:-:S05]  /*27b0*/  FADD.FTZ R9, R9, R10 ;  /* 0x0000000a09097221 */ /* 0x000fca0000010000 */
[----:B------:R-:W-:-:S04]  /*27c0*/  F2FP.PACK_AB R9, RZ, R9 ;  /* 0x00000009ff09723e */ /* 0x000fc800000000ff */
[----:B------:R-:W-:Y:S01]  /*27d0*/  PRMT R17, R9, 0x7610, R17 ;  /* 0x0000761009117816 */ /* 0x000fe20000000011 */
[----:B------:R-:W-:Y:S05]  /*27e0*/  BRA `(.L_x_22079) ;  /* 0x00000c9000007947 */ /* 0x000fea0003800000 */
.L_x_22057:
        /* <DEDUP_REMOVED lines=20> */
.L_x_22083:
[----:B------:R-:W-:-:S05]  /*2930*/  FADD.FTZ R2, R3, R2 ;  /* 0x0000000203027221 */ /* 0x000fca0000010000 */
[----:B------:R-:W-:-:S04]  /*2940*/  F2FP.PACK_AB R2, RZ, R2 ;  /* 0x00000002ff02723e */ /* 0x000fc800000000ff */
[----:B------:R-:W-:Y:S02]  /*2950*/  PRMT R3, R2, 0x7610, R3 ;  /* 0x0000761002037816 */ /* 0x000fe40000000003 */
.L_x_22082:
[----:B------:R-:W-:Y:S05]  /*2960*/  BSYNC B1 ;  /* 0x0000000000017941 */ /* 0x000fea0003800000 */
.L_x_22081:
        /* <DEDUP_REMOVED lines=22> */
.L_x_22086:
[----:B------:R-:W-:-:S05]  /*2ad0*/  FADD.FTZ R2, R5, R2 ;  /* 0x0000000205027221 */ /* 0x000fca0000010000 */
[----:B------:R-:W-:-:S04]  /*2ae0*/  F2FP.PACK_AB R2, RZ, R2 ;  /* 0x00000002ff02723e */ /* 0x000fc800000000ff */
[----:B------:R-:W-:Y:S02]  /*2af0*/  PRMT R5, R2, 0x7610, R5 ;  /* 0x0000761002057816 */ /* 0x000fe40000000005 */
.L_x_22085:
[----:B------:R-:W-:Y:S05]  /*2b00*/  BSYNC B1 ;  /* 0x0000000000017941 */ /* 0x000fea0003800000 */
.L_x_22084:
        /* <DEDUP_REMOVED lines=22> */
.L_x_22089:
[----:B------:R-:W-:-:S05]  /*2c70*/  FADD.FTZ R2, R7, R2 ;  /* 0x0000000207027221 */ /* 0x000fca0000010000 */
[----:B------:R-:W-:-:S04]  /*2c80*/  F2FP.PACK_AB R2, RZ, R2 ;  /* 0x00000002ff02723e */ /* 0x000fc800000000ff */
[----:B------:R-:W-:Y:S02]  /*2c90*/  PRMT R6, R2, 0x7610, R6 ;  /* 0x0000761002067816 */ /* 0x000fe40000000006 */
.L_x_22088:
[----:B------:R-:W-:Y:S05]  /*2ca0*/  BSYNC B1 ;  /* 0x0000000000017941 */ /* 0x000fea0003800000 */
.L_x_22087:
        /* <DEDUP_REMOVED lines=22> */
.L_x_22092:
[----:B------:R-:W-:-:S05]  /*2e10*/  FADD.FTZ R0, R7, R0 ;  /* 0x0000000007007221 */ /* 0x000fca0000010000 */
[----:B------:R-:W-:-:S04]  /*2e20*/  F2FP.PACK_AB R0, RZ, R0 ;  /* 0x00000000ff00723e */ /* 0x000fc800000000ff */
[----:B------:R-:W-:Y:S02]  /*2e30*/  PRMT R7, R0, 0x7610, R7 ;  /* 0x0000761000077816 */ /* 0x000fe40000000007 */
.L_x_22091:
[----:B------:R-:W-:Y:S05]  /*2e40*/  BSYNC B1 ;  /* 0x0000000000017941 */ /* 0x000fea0003800000 */
.L_x_22090:
        /* <DEDUP_REMOVED lines=22> */
.L_x_22095:
[----:B------:R-:W-:-:S05]  /*2fb0*/  FADD.FTZ R0, R9, R0 ;  /* 0x0000000009007221 */ /* 0x000fca0000010000 */
[----:B------:R-:W-:-:S04]  /*2fc0*/  F2FP.PACK_AB R0, RZ, R0 ;  /* 0x00000000ff00723e */ /* 0x000fc800000000ff */
[----:B------:R-:W-:Y:S02]  /*2fd0*/  PRMT R8, R0, 0x7610, R8 ;  /* 0x0000761000087816 */ /* 0x000fe40000000008 */
.L_x_22094:
[----:B------:R-:W-:Y:S05]  /*2fe0*/  BSYNC B1 ;  /* 0x0000000000017941 */ /* 0x000fea0003800000 */
.L_x_22093:
        /* <DEDUP_REMOVED lines=22> */
.L_x_22098:
[----:B------:R-:W-:-:S05]  /*3150*/  FADD.FTZ R0, R9, R0 ;  /* 0x0000000009007221 */ /* 0x000fca0000010000 */
[----:B------:R-:W-:Y:S02]  /*3160*/  F2FP.PACK_AB R0, RZ, R0 ;  /* 0x00000000ff00723e */ /* 0x000fe400000000ff */
.L_x_22097:
[----:B------:R-:W-:Y:S05]  /*3170*/  BSYNC B1 ;  /* 0x0000000000017941 */ /* 0x000fea0003800000 */
.L_x_22096:
        /* <DEDUP_REMOVED lines=22> */
.L_x_22101:
[----:B------:R-:W-:-:S05]  /*32e0*/  FADD.FTZ R2, R9, R2 ;  /* 0x0000000209027221 */ /* 0x000fca0000010000 */
[----:B------:R-:W-:Y:S02]  /*32f0*/  F2FP.PACK_AB R2, RZ, R2 ;  /* 0x00000002ff02723e */ /* 0x000fe400000000ff */
.L_x_22100:
[----:B------:R-:W-:Y:S05]  /*3300*/  BSYNC B1 ;  /* 0x0000000000017941 */ /* 0x000fea0003800000 */
.L_x_22099:
        /* <DEDUP_REMOVED lines=20> */
.L_x_22102:
[----:B------:R-:W-:-:S05]  /*3450*/  FADD.FTZ R9, R10, R9 ;  /* 0x000000090a097221 */ /* 0x000fca0000010000 */
[----:B------:R-:W-:-:S04]  /*3460*/  F2FP.PACK_AB R9, RZ, R9 ;  /* 0x00000009ff09723e */ /* 0x000fc800000000ff */
[----:B------:R-:W-:Y:S02]  /*3470*/  PRMT R17, R9, 0x7610, R17 ;  /* 0x0000761009117816 */ /* 0x000fe40000000011 */
.L_x_22079:
[----:B------:R-:W-:Y:S05]  /*3480*/  BSYNC B0 ;  /* 0x0000000000007941 */ /* 0x000fea0003800000 */
.L_x_22056:
        /* <DEDUP_REMOVED lines=21> */
.L_x_22105:
[----:B------:R-:W-:-:S13]  /*35e0*/  ISETP.GE.AND P0, PT, R16, R15, PT ;  /* 0x0000000f1000720c */ /* 0x000fda0003f06270 */
[----:B------:R-:W-:Y:S05]  /*35f0*/  @P0 BRA `(.L_x_22107) ;  /* 0x000000c000000947 */ /* 0x000fea0003800000 */
[----:B0-----:R-:W-:Y:S01]  /*3600*/  IMAD.IADD R4, R14, 0x1, R16 ;  /* 0x000000010e047824 */ /* 0x001fe200078e0210 */
[----:B------:R-:W-:Y:S01]  /*3610*/  IADD3 R16, R16, 0x80, RZ ;  /* 0x0000008010107810 */ /* 0x000fe20007ffe0ff */
[----:B------:R-:W-:-:S04]  /*3620*/  IMAD.MOV.U32 R5, RZ, RZ, 0x2 ;  /* 0x00000002ff057424 */ /* 0x000fc800078e00ff */
[----:B------:R-:W-:-:S05]  /*3630*/  IMAD.WIDE.U32 R4, R4, R5, c[0x0][0x168] ;  /* 0x00005a0004047625 */ /* 0x000fca00078e0005 */
[----:B------:R0:W-:Y:S02]  /*3640*/  STG.E.U16 [R4.64], R7 ;  /* 0x0000000704007986 */ /* 0x0001e4000c101504 */
.L_x_22106:
[----:B------:R-:W-:-:S13]  /*3650*/  ISETP.GE.AND P0, PT, R16, R15, PT ;  /* 0x0000000f1000720c */ /* 0x000fda0003f06270 */
[----:B------:R-:W-:Y:S05]  /*3660*/  @P0 BRA `(.L_x_22108) ;  /* 0x000000d000000947 */ /* 0x000fea0003800000 */
[----:B0-----:R-:W-:Y:S01]  /*3670*/  IMAD.IADD R4, R14, 0x1, R16 ;  /* 0x000000010e047824 */ /* 0x001fe200078e0210 */
[----:B------:R-:W-:Y:S01]  /*3680*/  IADD3 R16, R16, 0x80, RZ ;  /* 0x0000008010107810 */ /* 0x000fe20007ffe0ff */
[----:B------:R-:W-:-:S04]  /*3690*/  IMAD.MOV.U32 R5, RZ, RZ, 0x2 ;  /* 0x00000002ff057424 */ /* 0x000fc800078e00ff */
[----:B------:R-:W-:-:S05]  /*36a0*/  IMAD.WIDE.U32 R4, R4, R5, c[0x0][0x168] ;  /* 0x00005a0004047625 */ /* 0x000fca00078e0005 */
[----:B------:R0:W-:Y:S02]  /*36b0*/  STG.E.U16 [R4.64], R8 ;  /* 0x0000000804007986 */ /* 0x0001e4000c101504 */
.L_x_22107:
        /* <DEDUP_REMOVED lines=8> */
.L_x_22108:
[----:B------:R-:W-:Y:S05]  /*3740*/  BSYNC B1 ;  /* 0x0000000000017941 */ /* 0x000fea0003800000 */
.L_x_22104:
[----:B------:R-:W-:-:S13]  /*3750*/  ISETP.GE.AND P0, PT, R16, R15, PT ;  /* 0x0000000f1000720c */ /* 0x000fda0003f06270 */
[----:B0-----:R-:W-:Y:S01]  /*3760*/  @!P0 IMAD.IADD R4, R14, 0x1, R16 ;  /* 0x000000010e048824 */ /* 0x001fe200078e0210 */
[----:B------:R-:W-:Y:S01]  /*3770*/  @!P0 IADD3 R16, R16, 0x80, RZ ;  /* 0x0000008010108810 */ /* 0x000fe20007ffe0ff */
[----:B------:R-:W-:-:S04]  /*3780*/  @!P0 IMAD.MOV.U32 R5, RZ, RZ, 0x2 ;  /* 0x00000002ff058424 */ /* 0x000fc800078e00ff */
[----:B------:R-:W-:-:S05]  /*3790*/  @!P0 IMAD.WIDE.U32 R4, R4, R5, c[0x0][0x168] ;  /* 0x00005a0004048625 */ /* 0x000fca00078e0005 */
[----:B------:R0:W-:Y:S02]  /*37a0*/  @!P0 STG.E.U16 [R4.64], R2 ;  /* 0x0000000204008986 */ /* 0x0001e4000c101504 */
.L_x_22109:
[----:B------:R-:W-:Y:S05]  /*37b0*/  BSYNC B0 ;  /* 0x0000000000007941 */ /* 0x000fea0003800000 */
.L_x_22103:
        /* <DEDUP_REMOVED lines=8> */
.L_x_22110:
        /* <DEDUP_REMOVED lines=12> */
.L_x_30054:


//--------------------- .text._ZN2at6native29vectorized_elementwise_kernelILi4ENS0_13AUnaryFunctorIN3c104HalfES4_S4_ZZZNS0_21nextafter_kernel_cudaERNS_18TensorIteratorBaseEENKUlvE_clEvENKUlvE2_clEvEUlS4_S4_E_EESt5arrayIPcLm2EEEEviT0_T1_ --------------------------
	.section	.text._ZN2at6native29vectorized_elementwise_kernelILi4ENS0_13AUnaryFunctorIN3c104HalfES4_S4_ZZZNS0_21nextafter_kernel_cudaERNS_18TensorIteratorBaseEENKUlvE_clEvENKUlvE2_clEvEUlS4_S4_E_EESt5arrayIPcLm2EEEEviT0_T1_,"ax",@progbits
	.sectioninfo	@"SHI_REGISTERS=32"
	.align	128
        .global         _ZN2at6native29vectorized_elementwise_kernelILi4ENS0_13AUnaryFunctorIN3c104HalfES4_S4_ZZZNS0_21nextafter_kernel_cudaERNS_18TensorIteratorBaseEENKUlvE_clEvENKUlvE2_clEvEUlS4_S4_E_EESt5arrayIPcLm2EEEEviT0_T1_
        .type           _ZN2at6native29vectorized_elementwise_kernelILi4ENS0_13AUnaryFunctorIN3c104HalfES4_S4_ZZZNS0_21nextafter_kernel_cudaERNS_18TensorIteratorBaseEENKUlvE_clEvENKUlvE2_clEvEUlS4_S4_E_EESt5arrayIPcLm2EEEEviT0_T1_,@function
        .size           _ZN2at6native29vectorized_elementwise_kernelILi4ENS0_13AUnaryFunctorIN3c104HalfES4_S4_ZZZNS0_21nextafter_kernel_cudaERNS_18TensorIteratorBaseEENKUlvE_clEvENKUlvE2_clEvEUlS4_S4_E_EESt5arrayIPcLm2EEEEviT0_T1_,(.L_x_30055 - _ZN2at6native29vectorized_elementwise_kernelILi4ENS0_13AUnaryFunctorIN3c104HalfES4_S4_ZZZNS0_21nextafter_kernel_cudaERNS_18TensorIteratorBaseEENKUlvE_clEvENKUlvE2_clEvEUlS4_S4_E_EESt5arrayIPcLm2EEEEviT0_T1_)
        .other          _ZN2at6native29vectorized_elementwise_kernelILi4ENS0_13AUnaryFunctorIN3c104HalfES4_S4_ZZZNS0_21nextafter_kernel_cudaERNS_18TensorIteratorBaseEENKUlvE_clEvENKUlvE2_clEvEUlS4_S4_E_EESt5arrayIPcLm2EEEEviT0_T1_,@"STO_CUDA_ENTRY STV_DEFAULT"
_ZN2at6native29vectorized_elementwise_kernelILi4ENS0_13AUnaryFunctorIN3c104HalfES4_S4_ZZZNS0_21nextafter_kernel_cudaERNS_18TensorIteratorBaseEENKUlvE_clEvENKUlvE2_clEvEUlS4_S4_E_EESt5arrayIPcLm2EEEEviT0_T1_:
.text._ZN2at6native29vectorized_elementwise_kernelILi4ENS0_13AUnaryFunctorIN3c104HalfES4_S4_ZZZNS0_21nextafter_kernel_cudaERNS_18TensorIteratorBaseEENKUlvE_clEvENKUlvE2_clEvEUlS4_S4_E_EESt5arrayIPcLm2EEEEviT0_T1_:
        /* <DEDUP_REMOVED lines=16> */
[----:B------:R-:W-:Y:S01]  /*0100*/  HADD2.F32 R10, -RZ, R0.H0_H0 ;  /* 0x20000000ff0a7230 */ /* 0x000fe20000004100 */
[----:B--2---:R-:W-:Y:S02]  /*0110*/  PRMT R17, R4, 0x7632, R17 ;  /* 0x0000763204117816 */ /* 0x004fe40000000011 */
[----:B------:R-:W-:-:S02]  /*0120*/  PRMT R19, R5, 0x7632, R19 ;  /* 0x0000763205137816 */ /* 0x000fc40000000013 */
[----:B---3--:R-:W-:Y:S02]  /*0130*/  PRMT R15, R2, 0x7632, R15 ;  /* 0x00007632020f7816 */ /* 0x008fe4000000000f */
[----:B------:R-:W-:-:S04]  /*0140*/  PRMT R11, R3, 0x7632, R11 ;  /* 0x00007632030b7816 */ /* 0x000fc8000000000b */
        /* <DEDUP_REMOVED lines=20> */
.L_x_22115:
[----:B------:R-:W-:-:S05]  /*0290*/  FADD.FTZ R13, R10, R13 ;  /* 0x0000000d0a0d7221 */ /* 0x000fca0000010000 */
[----:B------:R-:W-:-:S04]  /*02a0*/  F2FP.PACK_AB R13, RZ, R13 ;  /* 0x0000000dff0d723e */ /* 0x000fc800000000ff */
[----:B------:R-:W-:Y:S02]  /*02b0*/  PRMT R8, R13, 0x7610, R8 ;  /* 0x000076100d087816 */ /* 0x000fe40000000008 */
.L_x_22116:
[----:B------:R-:W-:Y:S05]  /*02c0*/  BSYNC B1 ;  /* 0x0000000000017941 */ /* 0x000fea0003800000 */
.L_x_22114:
        /* <DEDUP_REMOVED lines=18> */
.L_x_22118:
[----:B------:R-:W-:-:S05]  /*03f0*/  FADD.FTZ R13, R10, R13 ;  /* 0x0000000d0a0d7221 */ /* 0x000fca0000010000 */
[----:B------:R-:W-:Y:S02]  /*0400*/  F2FP.PACK_AB R13, RZ, R13 ;  /* 0x0000000dff0d723e */ /* 0x000fe400000000ff */
.L_x_22119:
[----:B------:R-:W-:Y:S05]  /*0410*/  BSYNC B1 ;  /* 0x0000000000017941 */ /* 0x000fea0003800000 */
.L_x_22117:
        /* <DEDUP_REMOVED lines=18> */
.L_x_22121:
[----:B------:R-:W-:-:S05]  /*0540*/  FADD.FTZ R17, R10, R17 ;  /* 0x000000110a117221 */ /* 0x000fca0000010000 */
[----:B------:R-:W-:-:S04]  /*0550*/  F2FP.PACK_AB R17, RZ, R17 ;  /* 0x00000011ff11723e */ /* 0x000fc800000000ff */
[----:B------:R-:W-:Y:S02]  /*0560*/  PRMT R4, R17, 0x7610, R4 ;  /* 0x0000761011047816 */ /* 0x000fe40000000004 */
.L_x_22122:
[----:B------:R-:W-:Y:S05]  /*0570*/  BSYNC B1 ;  /* 0x0000000000017941 */ /* 0x000fea0003800000 */
.L_x_22120:
        /* <DEDUP_REMOVED lines=18> */
.L_x_22124:
[----:B------:R-:W-:-:S05]  /*06a0*/  FADD.FTZ R17, R10, R17 ;  /* 0x000000110a117221 */ /* 0x000fca0000010000 */
[----:B------:R-:W-:Y:S02]  /*06b0*/  F2FP.PACK_AB R17, RZ, R17 ;  /* 0x00000011ff11723e */ /* 0x000fe400000000ff */
.L_x_22125:
[----:B------:R-:W-:Y:S05]  /*06c0*/  BSYNC B1 ;  /* 0x0000000000017941 */ /* 0x000fea0003800000 */
.L_x_22123:
        /* <DEDUP_REMOVED lines=18> */
.L_x_22127:
[----:B------:R-:W-:-:S05]  /*07f0*/  FADD.FTZ R5, R10, R5 ;  /* 0x000000050a057221 */ /* 0x000fca0000010000 */
[----:B------:R-:W-:Y:S02]  /*0800*/  F2FP.PACK_AB R5, RZ, R5 ;  /* 0x00000005ff05723e */ /* 0x000fe400000000ff */
.L_x_22128:
[----:B------:R-:W-:Y:S05]  /*0810*/  BSYNC B1 ;  /* 0x0000000000017941 */ /* 0x000fea0003800000 */
.L_x_22126:
        /* <DEDUP_REMOVED lines=18> */
.L_x_22130:
[----:B------:R-:W-:-:S05]  /*0940*/  FADD.FTZ R19, R10, R19 ;  /* 0x000000130a137221 */ /* 0x000fca0000010000 */
[----:B------:R-:W-:-:S04]  /*0950*/  F2FP.PACK_AB R19, RZ, R19 ;  /* 0x00000013ff13723e */ /* 0x000fc800000000ff */
[----:B------:R-:W-:Y:S02]  /*0960*/  PRMT R14, R19, 0x7610, R14 ;  /* 0x00007610130e7816 */ /* 0x000fe4000000000e */
.L_x_22131:
[----:B------:R-:W-:Y:S05]  /*0970*/  BSYNC B1 ;  /* 0x0000000000017941 */ /* 0x000fea0003800000 */
.L_x_22129:
        /* <DEDUP_REMOVED lines=18> */
.L_x_22133:
[----:B------:R-:W-:-:S05]  /*0aa0*/  FADD.FTZ R15, R10, R15 ;  /* 0x0000000f0a0f7221 */ /* 0x000fca0000010000 */
[----:B------:R-:W-:Y:S02]  /*0ab0*/  F2FP.PACK_AB R15, RZ, R15 ;  /* 0x0000000fff0f723e */ /* 0x000fe400000000ff */
.L_x_22134:
[----:B------:R-:W-:Y:S05]  /*0ac0*/  BSYNC B1 ;  /* 0x0000000000017941 */ /* 0x000fea0003800000 */
.L_x_22132:
        /* <DEDUP_REMOVED lines=11> */
[----:B------:R-:W-:-:S04]  /*0b80*/  ISETP.GE.AND P0, PT, R3, RZ, PT ;  /* 0x000000ff0300720c */ /* 0x000fc80003f06270 */
[----:B------:R-:W-:Y:S02]  /*0b90*/  ISETP.GT.U32.OR P0, PT, R9, R2, !P0 ;  /* 0x000000020900720c */ /* 0x000fe40004704470 */
[----:B------:R-:W-:-:S11]  /*0ba0*/  IADD3 R2, R0, 0xffff, RZ ;  /* 0x0000ffff00027810 */ /* 0x000fd60007ffe0ff */
[----:B------:R-:W-:-:S04]  /*0bb0*/  @!P0 IADD3 R2, R0, 0x1, RZ ;  /* 0x0000000100028810 */ /* 0x000fc80007ffe0ff */
[----:B------:R-:W-:Y:S01]  /*0bc0*/  PRMT R0, R2, 0x7610, R0 ;  /* 0x0000761002007816 */ /* 0x000fe20000000000 */
[----:B------:R-:W-:Y:S05]  /*0bd0*/  BRA `(.L_x_22136) ;  /* 0x00000a6000007947 */ /* 0x000fea0003800000 */
.L_x_22135:
[----:B------:R-:W-:-:S05]  /*0be0*/  FADD.FTZ R10, R10, R19 ;  /* 0x000000130a0a7221 */ /* 0x000fca0000010000 */
[----:B------:R-:W-:-:S04]  /*0bf0*/  F2FP.PACK_AB R10, RZ, R10 ;  /* 0x0000000aff0a723e */ /* 0x000fc800000000ff */
[----:B------:R-:W-:Y:S01]  /*0c00*/  PRMT R0, R10, 0x7610, R0 ;  /* 0x000076100a007816 */ /* 0x000fe20000000000 */
[----:B------:R-:W-:Y:S05]  /*0c10*/  BRA `(.L_x_22136) ;  /* 0x00000a2000007947 */ /* 0x000fea0003800000 */
.L_x_22113:
        /* <DEDUP_REMOVED lines=17> */
.L_x_22138:
[----:B------:R-:W-:-:S05]  /*0d30*/  FADD.FTZ R9, R10, R9 ;  /* 0x000000090a097221 */ /* 0x000fca0000010000 */
[----:B------:R-:W-:-:S04]  /*0d40*/  F2FP.PACK_AB R9, RZ, R9 ;  /* 0x00000009ff09723e */ /* 0x000fc800000000ff */
[----:B------:R-:W-:Y:S02]  /*0d50*/  PRMT R8, R9, 0x7610, R8 ;  /* 0x0000761009087816 */ /* 0x000fe40000000008 */
.L_x_22139:
[----:B------:R-:W-:Y:S05]  /*0d60*/  BSYNC B1 ;  /* 0x0000000000017941 */ /* 0x000fea0003800000 */
.L_x_22137:
        /* <DEDUP_REMOVED lines=17> */
.L_x_22141:
[----:B------:R-:W-:-:S05]  /*0e80*/  FADD.FTZ R9, R10, R9 ;  /* 0x000000090a097221 */ /* 0x000fca0000010000 */
[----:B------:R-:W-:-:S04]  /*0e90*/  F2FP.PACK_AB R9, RZ, R9 ;  /* 0x00000009ff09723e */ /* 0x000fc800000000ff */
[----:B------:R-:W-:Y:S02]  /*0ea0*/  PRMT R13, R9, 0x7610, R13 ;  /* 0x00007610090d7816 */ /* 0x000fe4000000000d */
.L_x_22142:
[----:B------:R-:W-:Y:S05]  /*0eb0*/  BSYNC B1 ;  /* 0x0000000000017941 */ /* 0x000fea0003800000 */
.L_x_22140:
        /* <DEDUP_REMOVED lines=16> */
.L_x_22144:
[----:B------:R-:W-:-:S05]  /*0fc0*/  FADD.FTZ R9, R10, R9 ;  /* 0x000000090a097221 */ /* 0x000fca0000010000 */
[----:B------:R-:W-:-:S04]  /*0fd0*/  F2FP.PACK_AB R9, RZ, R9 ;  /* 0x00000009ff09723e */ /* 0x000fc800000000ff */
[----:B------:R-:W-:Y:S02]  /*0fe0*/  PRMT R4, R9, 0x7610, R4 ;  /* 0x0000761009047816 */ /* 0x000fe40000000004 */
.L_x_22145:
[----:B------:R-:W-:Y:S05]  /*0ff0*/  BSYNC B1 ;  /* 0x0000000000017941 */ /* 0x000fea0003800000 */
.L_x_22143:
        /* <DEDUP_REMOVED lines=17> */
.L_x_22147:
[----:B------:R-:W-:-:S05]  /*1110*/  FADD.FTZ R9, R10, R9 ;  /* 0x000000090a097221 */ /* 0x000fca0000010000 */
[----:B------:R-:W-:-:S04]  /*1120*/  F2FP.PACK_AB R9, RZ, R9 ;  /* 0x00000009ff09723e */ /* 0x000fc800000000ff */
[----:B------:R-:W-:Y:S02]  /*1130*/  PRMT R17, R9, 0x7610, R17 ;  /* 0x0000761009117816 */ /* 0x000fe40000000011 */
.L_x_22148:
[----:B------:R-:W-:Y:S05]  /*1140*/  BSYNC B1 ;  /* 0x0000000000017941 */ /* 0x000fea0003800000 */
.L_x_22146:
        /* <DEDUP_REMOVED lines=16> */
.L_x_22150:
[----:B------:R-:W-:-:S05]  /*1250*/  FADD.FTZ R5, R10, R5 ;  /* 0x000000050a057221 */ /* 0x000fca0000010000 */
[----:B------:R-:W-:Y:S02]  /*1260*/  F2FP.PACK_AB R5, RZ, R5 ;  /* 0x00000005ff05723e */ /* 0x000fe400000000ff */
.L_x_22151:
[----:B------:R-:W-:Y:S05]  /*1270*/  BSYNC B1 ;  /* 0x0000000000017941 */ /* 0x000fea0003800000 */
.L_x_22149:
        /* <DEDUP_REMOVED lines=17> */
.L_x_22153:
[----:B------:R-:W-:-:S05]  /*1390*/  FADD.FTZ R9, R10, R9 ;  /* 0x000000090a097221 */ /* 0x000fca0000010000 */
[----:B------:R-:W-:-:S04]  /*13a0*/  F2FP.PACK_AB R9, RZ, R9 ;  /* 0x00000009ff09723e */ /* 0x000fc800000000ff */
[----:B------:R-:W-:Y:S02]  /*13b0*/  PRMT R14, R9, 0x7610, R14 ;  /* 0x00007610090e7816 */ /* 0x000fe4000000000e */
.L_x_22154:
[----:B------:R-:W-:Y:S05]  /*13c0*/  BSYNC B1 ;  /* 0x0000000000017941 */ /* 0x000fea0003800000 */
.L_x_22152:
        /* <DEDUP_REMOVED lines=17> */
.L_x_22156:
[----:B------:R-:W-:-:S05]  /*14e0*/  FADD.FTZ R9, R10, R9 ;  /* 0x000000090a097221 */ /* 0x000fca0000010000 */
[----:B------:R-:W-:-:S04]  /*14f0*/  F2FP.PACK_AB R9, RZ, R9 ;  /* 0x00000009ff09723e */ /* 0x000fc800000000ff */
[----:B------:R-:W-:Y:S02]  /*1500*/  PRMT R15, R9, 0x7610, R15 ;  /* 0x00007610090f7816 */ /* 0x000fe4000000000f */
.L_x_22157:
[----:B------:R-:W-:Y:S05]  /*1510*/  BSYNC B1 ;  /* 0x0000000000017941 */ /* 0x000fea0003800000 */
.L_x_22155:
        /* <DEDUP_REMOVED lines=15> */
.L_x_22158:
[----:B------:R-:W-:-:S05]  /*1610*/  FADD.FTZ R9, R10, R9 ;  /* 0x000000090a097221 */ /* 0x000fca0000010000 */
[----:B------:R-:W-:-:S04]  /*1620*/  F2FP.PACK_AB R9, RZ, R9 ;  /* 0x00000009ff09723e */ /* 0x000fc800000000ff */
[----:B------:R-:W-:Y:S02]  /*1630*/  PRMT R0, R9, 0x7610, R0 ;  /* 0x0000761009007816 */ /* 0x000fe40000000000 */
.L_x_22136:
[----:B------:R-:W-:Y:S05]  /*1640*/  BSYNC B0 ;  /* 0x0000000000007941 */ /* 0x000fea0003800000 */
.L_x_22112:
        /* <DEDUP_REMOVED lines=9> */
.L_x_22111:
[----:B-1----:R-:W0:Y:S01]  /*16e0*/  S2R R19, SR_TID.X ;  /* 0x0000000000137919 */ /* 0x002e220000002100 */
[----:B------:R-:W-:Y:S02]  /*16f0*/  PRMT R17, RZ, 0x7610, R17 ;  /* 0x00007610ff117816 */ /* 0x000fe40000000011 */
[----:B------:R-:W-:Y:S02]  /*1700*/  PRMT R15, RZ, 0x7610, R15 ;  /* 0x00007610ff0f7816 */ /* 0x000fe4000000000f */
[----:B------:R-:W-:-:S02]  /*1710*/  PRMT R13, RZ, 0x7610, R13 ;  /* 0x00007610ff0d7816 */ /* 0x000fc4000000000d */
[----:B0-----:R-:W-:Y:S01]  /*1720*/  ISETP.GE.AND P1, PT, R19, R14, PT ;  /* 0x0000000e1300720c */ /* 0x001fe20003f26270 */
[----:B------:R-:W-:-:S12]  /*1730*/  IMAD.MOV.U32 R16, RZ, RZ, R19 ;  /* 0x000000ffff107224 */ /* 0x000fd800078e0013 */
        /* <DEDUP_REMOVED lines=75> */
.L_x_22163:
[----:B------:R-:W-:-:S05]  /*1bf0*/  FADD.FTZ R2, R2, R3 ;  /* 0x0000000302027221 */ /* 0x000fca0000010000 */
[----:B------:R-:W-:-:S04]  /*1c00*/  F2FP.PACK_AB R2, RZ, R2 ;  /* 0x00000002ff02723e */ /* 0x000fc800000000ff */
[----:B------:R-:W-:Y:S02]  /*1c10*/  PRMT R4, R2, 0x7610, R4 ;  /* 0x0000761002047816 */ /* 0x000fe40000000004 */
.L_x_22162:
[----:B------:R-:W-:Y:S05]  /*1c20*/  BSYNC B1 ;  /* 0x0000000000017941 */ /* 0x000fea0003800000 */
.L_x_22161:
        /* <DEDUP_REMOVED lines=23> */
.L_x_22166:
[----:B------:R-:W-:-:S05]  /*1da0*/  FADD.FTZ R2, R2, R3 ;  /* 0x0000000302027221 */ /* 0x000fca0000010000 */
[----:B------:R-:W-:-:S04]  /*1db0*/  F2FP.PACK_AB R2, RZ, R2 ;  /* 0x00000002ff02723e */ /* 0x000fc800000000ff */
[----:B------:R-:W-:Y:S02]  /*1dc0*/  PRMT R6, R2, 0x7610, R6 ;  /* 0x0000761002067816 */ /* 0x000fe40000000006 */
.L_x_22165:
[----:B------:R-:W-:Y:S05]  /*1dd0*/  BSYNC B1 ;  /* 0x0000000000017941 */ /* 0x000fea0003800000 */
.L_x_22164:
        /* <DEDUP_REMOVED lines=23> */
.L_x_22169:
[----:B------:R-:W-:-:S05]  /*1f50*/  FADD.FTZ R2, R2, R3 ;  /* 0x0000000302027221 */ /* 0x000fca0000010000 */
[----:B------:R-:W-:-:S04]  /*1f60*/  F2FP.PACK_AB R2, RZ, R2 ;  /* 0x00000002ff02723e */ /* 0x000fc800000000ff */
[----:B------:R-:W-:Y:S02]  /*1f70*/  PRMT R7, R2, 0x7610, R7 ;  /* 0x0000761002077816 */ /* 0x000fe40000000007 */
.L_x_22168:
[----:B------:R-:W-:Y:S05]  /*1f80*/  BSYNC B1 ;  /* 0x0000000000017941 */ /* 0x000fea0003800000 */
.L_x_22167:
        /* <DEDUP_REMOVED lines=23> */
.L_x_22172:
[----:B------:R-:W-:-:S05]  /*2100*/  FADD.FTZ R2, R2, R3 ;  /* 0x0000000302027221 */ /* 0x000fca0000010000 */
[----:B------:R-:W-:-:S04]  /*2110*/  F2FP.PACK_AB R2, RZ, R2 ;  /* 0x00000002ff02723e */ /* 0x000fc800000000ff */
[----:B------:R-:W-:Y:S02]  /*2120*/  PRMT R8, R2, 0x7610, R8 ;  /* 0x0000761002087816 */ /* 0x000fe40000000008 */
.L_x_22171:
[----:B------:R-:W-:Y:S05]  /*2130*/  BSYNC B1 ;  /* 0x0000000000017941 */ /* 0x000fea0003800000 */
.L_x_22170:
        /* <DEDUP_REMOVED lines=23> */
.L_x_22175:
[----:B------:R-:W-:-:S05]  /*22b0*/  FADD.FTZ R2, R2, R3 ;  /* 0x0000000302027221 */ /* 0x000fca0000010000 */
[----:B------:R-:W-:-:S04]  /*22c0*/  F2FP.PACK_AB R2, RZ, R2 ;  /* 0x00000002ff02723e */ /* 0x000fc800000000ff */
[----:B------:R-:W-:Y:S02]  /*22d0*/  PRMT R9, R2, 0x7610, R9 ;  /* 0x0000761002097816 */ /* 0x000fe40000000009 */
.L_x_22174:
[----:B------:R-:W-:Y:S05]  /*22e0*/  BSYNC B1 ;  /* 0x0000000000017941 */ /* 0x000fea0003800000 */
.L_x_22173:
        /* <DEDUP_REMOVED lines=23> */
.L_x_22178:
[----:B------:R-:W-:-:S05]  /*2460*/  FADD.FTZ R2, R2, R3 ;  /* 0x0000000302027221 */ /* 0x000fca0000010000 */
[----:B------:R-:W-:Y:S02]  /*2470*/  F2FP.PACK_AB R2, RZ, R2 ;  /* 0x00000002ff02723e */ /* 0x000fe400000000ff */
.L_x_22177:
[----:B------:R-:W-:Y:S05]  /*2480*/  BSYNC B1 ;  /* 0x0000000000017941 */ /* 0x000fea0003800000 */
.L_x_22176:
        /* <DEDUP_REMOVED lines=23> */
.L_x_22181:
[----:B------:R-:W-:-:S05]  /*2600*/  FADD.FTZ R3, R3, R10 ;  /* 0x0000000a03037221 */ /* 0x000fca0000010000 */
[----:B------:R-:W-:Y:S02]  /*2610*/  F2FP.PACK_AB R3, RZ, R3 ;  /* 0x00000003ff03723e */ /* 0x000fe400000000ff */
.L_x_22180:
[----:B------:R-:W-:Y:S05]  /*2620*/  BSYNC B1 ;  /* 0x0000000000017941 */ /* 0x000fea0003800000 */
.L_x_22179:
[----:B------:R-:W-:-:S04]  /*2630*/  IADD3 R11, R19, 0x380, RZ ;  /* 0x00000380130b7810 */ /* 0x000fc80007ffe0ff */
        /* <DEDUP_REMOVED lines=21> */
.L_x_22183:
[----:B------:R-:W-:-:S05]  /*2790*/  FADD.FTZ R10, R10, R11 ;  /* 0x0000000b0a0a7221 */ /* 0x000fca0000010000 */
[----:B------:R-:W-:-:S04]  /*27a0*/  F2FP.PACK_AB R10, RZ, R10 ;  /* 0x0000000aff0a723e */ /* 0x000fc800000000ff */
[----:B------:R-:W-:Y:S01]  /*27b0*/  PRMT R0, R10, 0x7610, R0 ;  /* 0x000076100a007816 */ /* 0x000fe20000000000 */
[----:B------:R-:W-:Y:S05]  /*27c0*/  BRA `(.L_x_22182) ;  /* 0x00000c9000007947 */ /* 0x000fea0003800000 */
.L_x_22160:
        /* <DEDUP_REMOVED lines=20> */
.L_x_22186:
[----:B------:R-:W-:-:S05]  /*2910*/  FADD.FTZ R2, R3, R2 ;  /* 0x0000000203027221 */ /* 0x000fca0000010000 */
[----:B------:R-:W-:-:S04]  /*2920*/  F2FP.PACK_AB R2, RZ, R2 ;  /* 0x00000002ff02723e */ /* 0x000fc800000000ff */
[----:B------:R-:W-:Y:S02]  /*2930*/  PRMT R4, R2, 0x7610, R4 ;  /* 0x0000761002047816 */ /* 0x000fe40000000004 */
.L_x_22185:
[----:B------:R-:W-:Y:S05]  /*2940*/  BSYNC B1 ;  /* 0x0000000000017941 */ /* 0x000fea0003800000 */
.L_x_22184:
        /* <DEDUP_REMOVED lines=22> */
.L_x_22189:
[----:B------:R-:W-:-:S05]  /*2ab0*/  FADD.FTZ R2, R3, R2 ;  /* 0x0000000203027221 */ /* 0x000fca0000010000 */
[----:B------:R-:W-:-:S04]  /*2ac0*/  F2FP.PACK_AB R2, RZ, R2 ;  /* 0x00000002ff02723e */ /* 0x000fc800000000ff */
[----:B------:R-:W-:Y:S02]  /*2ad0*/  PRMT R6, R2, 0x7610, R6 ;  /* 0x0000761002067816 */ /* 0x000fe40000000006 */
.L_x_22188:
[----:B------:R-:W-:Y:S05]  /*2ae0*/  BSYNC B1 ;  /* 0x0000000000017941 */ /* 0x000fea0003800000 */
.L_x_22187:
        /* <DEDUP_REMOVED lines=22> */
.L_x_22192:
[----:B------:R-:W-:-:S05]  /*2c50*/  FADD.FTZ R2, R3, R2 ;  /* 0x0000000203027221 */ /* 0x000fca0000010000 */
[----:B------:R-:W-:-:S04]  /*2c60*/  F2FP.PACK_AB R2, RZ, R2 ;  /* 0x00000002ff02723e */ /* 0x000fc800000000ff */
[----:B------:R-:W-:Y:S02]  /*2c70*/  PRMT R7, R2, 0x7610, R7 ;  /* 0x0000761002077816 */ /* 0x000fe40000000007 */
.L_x_22191:
[----:B------:R-:W-:Y:S05]  /*2c80*/  BSYNC B1 ;  /* 0x0000000000017941 */ /* 0x000fea0003800000 */
.L_x_22190:
        /* <DEDUP_REMOVED lines=22> */
.L_x_22195:
[----:B------:R-:W-:-:S05]  /*2df0*/  FADD.FTZ R2, R3, R2 ;  /* 0x0000000203027221 */ /* 0x000fca0000010000 */
[----:B------:R-:W-:-:S04]  /*2e00*/  F2FP.PACK_AB R2, RZ, R2 ;  /* 0x00000002ff02723e */ /* 0x000fc800000000ff */
[----:B------:R-:W-:Y:S02]  /*2e10*/  PRMT R8, R2, 0x7610, R8 ;  /* 0x0000761002087816 */ /* 0x000fe40000000008 */
.L_x_22194:
[----:B------:R-:W-:Y:S05]  /*2e20*/  BSYNC B1 ;  /* 0x0000000000017941 */ /* 0x000fea0003800000 */
.L_x_22193:
        /* <DEDUP_REMOVED lines=22> */
.L_x_22198:
[----:B------:R-:W-:-:S05]  /*2f90*/  FADD.FTZ R2, R3, R2 ;  /* 0x0000000203027221 */ /* 0x000fca0000010000 */
[----:B------:R-:W-:-:S04]  /*2fa0*/  F2FP.PACK_AB R2, RZ, R2 ;  /* 0x00000002ff02723e */ /* 0x000fc800000000ff */
[----:B------:R-:W-:Y:S02]  /*2fb0*/  PRMT R9, R2, 0x7610, R9 ;  /* 0x0000761002097816 */ /* 0x000fe40000000009 */
.L_x_22197:
[----:B------:R-:W-:Y:S05]  /*2fc0*/  BSYNC B1 ;  /* 0x0000000000017941 */ /* 0x000fea0003800000 */
.L_x_22196:
        /* <DEDUP_REMOVED lines=22> */
.L_x_22201:
[----:B------:R-:W-:-:S05]  /*3130*/  FADD.FTZ R2, R3, R2 ;  /* 0x0000000203027221 */ /* 0x000fca0000010000 */
[----:B------:R-:W-:Y:S02]  /*3140*/  F2FP.PACK_AB R2, RZ, R2 ;  /* 0x00000002ff02723e */ /* 0x000fe400000000ff */
.L_x_22200:
[----:B------:R-:W-:Y:S05]  /*3150*/  BSYNC B1 ;  /* 0x0000000000017941 */ /* 0x000fea0003800000 */
.L_x_22199:
        /* <DEDUP_REMOVED lines=22> */
.L_x_22204:
[----:B------:R-:W-:-:S05]  /*32c0*/  FADD.FTZ R3, R10, R3 ;  /* 0x000000030a037221 */ /* 0x000fca0000010000 */
[----:B------:R-:W-:Y:S02]  /*32d0*/  F2FP.PACK_AB R3, RZ, R3 ;  /* 0x00000003ff03723e */ /* 0x000fe400000000ff */
.L_x_22203:
[----:B------:R-:W-:Y:S05]  /*32e0*/  BSYNC B1 ;  /* 0x0000000000017941 */ /* 0x000fea0003800000 */
.L_x_22202:
        /* <DEDUP_REMOVED lines=20> */
.L_x_22205:
[----:B------:R-:W-:-:S05]  /*3430*/  FADD.FTZ R10, R11, R10 ;  /* 0x0000000a0b0a7221 */ /* 0x000fca0000010000 */
[----:B------:R-:W-:-:S04]  /*3440*/  F2FP.PACK_AB R10, RZ, R10 ;  /* 0x0000000aff0a723e */ /* 0x000fc800000000ff */
[----:B------:R-:W-:Y:S02]  /*3450*/  PRMT R0, R10, 0x7610, R0 ;  /* 0x000076100a007816 */ /* 0x000fe40000000000 */
.L_x_22182:
[----:B------:R-:W-:Y:S05]  /*3460*/  BSYNC B0 ;  /* 0x0000000000007941 */ /* 0x000fea0003800000 */
.L_x_22159:
        /* <DEDUP_REMOVED lines=21> */
.L_x_22208:
[----:B------:R-:W-:-:S13]  /*35c0*/  ISETP.GE.AND P0, PT, R19, R14, PT ;  /* 0x0000000e1300720c */ /* 0x000fda0003f06270 */
[----:B------:R-:W-:Y:S05]  /*35d0*/  @P0 BRA `(.L_x_22210) ;  /* 0x000000c000000947 */ /* 0x000fea0003800000 */
[----:B0-----:R-:W-:Y:S01]  /*35e0*/  IMAD.IADD R4, R12, 0x1, R19 ;  /* 0x000000010c047824 */ /* 0x001fe200078e0213 */
[----:B------:R-:W-:Y:S01]  /*35f0*/  IADD3 R19, R19, 0x80, RZ ;  /* 0x0000008013137810 */ /* 0x000fe20007ffe0ff */
[----:B------:R-:W-:-:S04]  /*3600*/  IMAD.MOV.U32 R5, RZ, RZ, 0x2 ;  /* 0x00000002ff057424 */ /* 0x000fc800078e00ff */
[----:B------:R-:W-:-:S05]  /*3610*/  IMAD.WIDE.U32 R4, R4, R5, c[0x0][0x168] ;  /* 0x00005a0004047625 */ /* 0x000fca00078e0005 */
[----:B------:R0:W-:Y:S02]  /*3620*/  STG.E.U16 [R4.64], R8 ;  /* 0x0000000804007986 */ /* 0x0001e4000c101504 */
.L_x_22209:
[----:B------:R-:W-:-:S13]  /*3630*/  ISETP.GE.AND P0, PT, R19, R14, PT ;  /* 0x0000000e1300720c */ /* 0x000fda0003f06270 */
[----:B------:R-:W-:Y:S05]  /*3640*/  @P0 BRA `(.L_x_22211) ;  /* 0x000000d000000947 */ /* 0x000fea0003800000 */
[----:B0-----:R-:W-:Y:S01]  /*3650*/  IMAD.IADD R4, R12, 0x1, R19 ;  /* 0x000000010c047824 */ /* 0x001fe200078e0213 */
[----:B------:R-:W-:Y:S01]  /*3660*/  IADD3 R19, R19, 0x80, RZ ;  /* 0x0000008013137810 */ /* 0x000fe20007ffe0ff */
[----:B------:R-:W-:-:S04]  /*3670*/  IMAD.MOV.U32 R5, RZ, RZ, 0x2 ;  /* 0x00000002ff057424 */ /* 0x000fc800078e00ff */
[----:B------:R-:W-:-:S05]  /*3680*/  IMAD.WIDE.U32 R4, R4, R5, c[0x0][0x168] ;  /* 0x00005a0004047625 */ /* 0x000fca00078e0005 */
[----:B------:R0:W-:Y:S02]  /*3690*/  STG.E.U16 [R4.64], R9 ;  /* 0x0000000904007986 */ /* 0x0001e4000c101504 */
.L_x_22210:
        /* <DEDUP_REMOVED lines=8> */
.L_x_22211:
[----:B------:R-:W-:Y:S05]  /*3720*/  BSYNC B1 ;  /* 0x0000000000017941 */ /* 0x000fea0003800000 */
.L_x_22207:
[----:B------:R-:W-:-:S13]  /*3730*/  ISETP.GE.AND P0, PT, R19, R14, PT ;  /* 0x0000000e1300720c */ /* 0x000fda0003f06270 */
[----:B0-----:R-:W-:Y:S01]  /*3740*/  @!P0 IMAD.IADD R4, R12, 0x1, R19 ;  /* 0x000000010c048824 */ /* 0x001fe200078e0213 */
[----:B------:R-:W-:Y:S01]  /*3750*/  @!P0 IADD3 R19, R19, 0x80, RZ ;  /* 0x0000008013138810 */ /* 0x000fe20007ffe0ff */
[----:B------:R-:W-:-:S04]  /*3760*/  @!P0 IMAD.MOV.U32 R5, RZ, RZ, 0x2 ;  /* 0x00000002ff058424 */ /* 0x000fc800078e00ff */
[----:B------:R-:W-:-:S05]  /*3770*/  @!P0 IMAD.WIDE.U32 R4, R4, R5, c[0x0][0x168] ;  /* 0x00005a0004048625 */ /* 0x000fca00078e0005 */
[----:B------:R0:W-:Y:S02]  /*3780*/  @!P0 STG.E.U16 [R4.64], R3 ;  /* 0x0000000304008986 */ /* 0x0001e4000c101504 */
.L_x_22212:
[----:B------:R-:W-:Y:S05]  /*3790*/  BSYNC B0 ;  /* 0x0000000000007941 */ /* 0x000fea0003800000 */
.L_x_22206:
[----:B------:R-:W-:Y:S01]  /*37a0*/  WARPSYNC 0xffffffff ;  /* 0xffffffff00007948 */ /* 0x000fe20003800000 */
[----:B------:R-:W-:-:S13]  /*37b0*/  ISETP.GE.AND P0, PT, R19, R14, PT ;  /* 0x0000000e1300720c */ /* 0x000fda0003f06270 */
[----:B------:R-:W-:Y:S05]  /*37c0*/  @P0 EXIT ;  /* 0x000000000000094d */ /* 0x000fea0003800000 */
[----:B------:R-:W-:Y:S02]  /*37d0*/  IMAD.IADD R2, R12, 0x1, R19 ;  /* 0x000000010c027824 */ /* 0x000fe400078e0213 */
[----:B0-----:R-:W-:-:S04]  /*37e0*/  IMAD.MOV.U32 R3, RZ, RZ, 0x2 ;  /* 0x00000002ff037424 */ /* 0x001fc800078e00ff */
[----:B------:R-:W-:-:S05]  /*37f0*/  IMAD.WIDE.U32 R2, R2, R3, c[0x0][0x168] ;  /* 0x00005a0002027625 */ /* 0x000fca00078e0003 */
[----:B------:R-:W-:Y:S01]  /*3800*/  STG.E.U16 [R2.64], R0 ;  /* 0x0000000002007986 */ /* 0x000fe2000c101504 */
[----:B------:R-:W-:Y:S05]  /*3810*/  EXIT ;  /* 0x000000000000794d */ /* 0x000fea0003800000 */
.L_x_22213:
        /* <DEDUP_REMOVED lines=14> */
.L_x_30055:


//--------------------- .text._ZN2at6native29vectorized_elementwise_kernelILi8ENS0_13AUnaryFunctorIN3c104HalfES4_S4_ZZZNS0_21nextafter_kernel_cudaERNS_18TensorIteratorBaseEENKUlvE_clEvENKUlvE2_clEvEUlS4_S4_E_EESt5arrayIPcLm2EEEEviT0_T1_ --------------------------
	.section	.text._ZN2at6native29vectorized_elementwise_kernelILi8ENS0_13AUnaryFunctorIN3c104HalfES4_S4_ZZZNS0_21nextafter_kernel_cudaERNS_18TensorIteratorBaseEENKUlvE_clEvENKUlvE2_clEvEUlS4_S4_E_EESt5arrayIPcLm2EEEEviT0_T1_,"ax",@progbits
	.sectioninfo	@"SHI_REGISTERS=4"
	.align	128
        .global         _ZN2at6native29vectorized_elementwise_kernelILi8ENS0_13AUnaryFunctorIN3c104HalfES4_S4_ZZZNS0_21nextafter_kernel_cudaERNS_18TensorIteratorBaseEENKUlvE_clEvENKUlvE2_clEvEUlS4_S4_E_EESt5arrayIPcLm2EEEEviT0_T1_
        .type           _ZN2at6native29vectorized_elementwise_kernelILi8ENS0_13AUnaryFunctorIN3c104HalfES4_S4_ZZZNS0_21nextafter_kernel_cudaERNS_18TensorIteratorBaseEENKUlvE_clEvENKUlvE2_clEvEUlS4_S4_E_EESt5arrayIPcLm2EEEEviT0_T1_,@function
        .size           _ZN2at6native29vectorized_elementwise_kernelILi8ENS0_13AUnaryFunctorIN3c104HalfES4_S4_ZZZNS0_21nextafter_kernel_cudaERNS_18TensorIteratorBaseEENKUlvE_clEvENKUlvE2_clEvEUlS4_S4_E_EESt5arrayIPcLm2EEEEviT0_T1_,(.L_x_30056 - _ZN2at6native29vectorized_elementwise_kernelILi8ENS0_13AUnaryFunctorIN3c104HalfES4_S4_ZZZNS0_21nextafter_kernel_cudaERNS_18TensorIteratorBaseEENKUlvE_clEvENKUlvE2_clEvEUlS4_S4_E_EESt5arrayIPcLm2EEEEviT0_T1_)
        .other          _ZN2at6native29vectorized_elementwise_kernelILi8ENS0_13AUnaryFunctorIN3c104HalfES4_S4_ZZZNS0_21nextafter_kernel_cudaERNS_18TensorIteratorBaseEENKUlvE_clEvENKUlvE2_clEvEUlS4_S4_E_EESt5arrayIPcLm2EEEEviT0_T1_,@"STO_CUDA_ENTRY STV_DEFAULT"
_ZN2at6native29vectorized_elementwise_kernelILi8ENS0_13AUnaryFunctorIN3c104HalfES4_S4_ZZZNS0_21nextafter_kernel_cudaERNS_18TensorIteratorBaseEENKUlvE_clEvENKUlvE2_clEvEUlS4_S4_E_EESt5arrayIPcLm2EEEEviT0_T1_:
.text._ZN2at6native29vectorized_elementwise_kernelILi8ENS0_13AUnaryFunctorIN3c104HalfES4_S4_ZZZNS0_21nextafter_kernel_cudaERNS_18TensorIteratorBaseEENKUlvE_clEvENKUlvE2_clEvEUlS4_S4_E_EESt5arrayIPcLm2EEEEviT0_T1_:
[----:B------:R-:W-:Y:S02]  /*0000*/  MOV R1, c[0x0][0x28] ;  /* 0x00000a0000017a02 */ /* 0x000fe40000000f00 */
[----:B------:R-:W-:Y:S05]  /*0010*/  EXIT ;  /* 0x000000000000794d */ /* 0x000fea0003800000 */
.L_x_22214:
        /* <DEDUP_REMOVED lines=14> */
.L_x_30056:


//--------------------- .text._ZN2at6native18elementwise_kernelILi128ELi4EZNS0_15gpu_kernel_implINS0_13BinaryFunctorIN3c108BFloat16ES5_S5_ZZZNS0_21nextafter_kernel_cudaERNS_18TensorIteratorBaseEENKUlvE_clEvENKUlvE1_clEvEUlS5_S5_E_EEEEvS7_RKT_EUliE_EEviT1_ --------------------------
	.section	.text._ZN2at6native18elementwise_kernelILi128ELi4EZNS0_15gpu_kernel_implINS0_13BinaryFunctorIN3c108BFloat16ES5_S5_ZZZNS0_21nextafter_kernel_cudaERNS_18TensorIteratorBaseEENKUlvE_clEvENKUlvE1_clEvEUlS5_S5_E_EEEEvS7_RKT_EUliE_EEviT1_,"ax",@progbits
	.sectioninfo	@"SHI_REGISTERS=26"
	.align	128
        .global         _ZN2at6native18elementwise_kernelILi128ELi4EZNS0_15gpu_kernel_implINS0_13BinaryFunctorIN3c108BFloat16ES5_S5_ZZZNS0_21nextafter_kernel_cudaERNS_18TensorIteratorBaseEENKUlvE_clEvENKUlvE1_clEvEUlS5_S5_E_EEEEvS7_RKT_EUliE_EEviT1_
        .type           _ZN2at6native18elementwise_kernelILi128ELi4EZNS0_15gpu_kernel_implINS0_13BinaryFunctorIN3c108BFloat16ES5_S5_ZZZNS0_21nextafter_kernel_cudaERNS_18TensorIteratorBaseEENKUlvE_clEvENKUlvE1_clEvEUlS5_S5_E_EEEEvS7_RKT_EUliE_EEviT1_,@function
        .size           _ZN2at6native18elementwise_kernelILi128ELi4EZNS0_15gpu_kernel_implINS0_13BinaryFunctorIN3c108BFloat16ES5_S5_ZZZNS0_21nextafter_kernel_cudaERNS_18TensorIteratorBaseEENKUlvE_clEvENKUlvE1_clEvEUlS5_S5_E_EEEEvS7_RKT_EUliE_EEviT1_,(.L_x_30057 - _ZN2at6native18elementwise_kernelILi128ELi4EZNS0_15gpu_kernel_implINS0_13BinaryFunctorIN3c108BFloat16ES5_S5_ZZZNS0_21nextafter_kernel_cudaERNS_18TensorIteratorBaseEENKUlvE_clEvENKUlvE1_clEvEUlS5_S5_E_EEEEvS7_RKT_EUliE_EEviT1_)
        .other          _ZN2at6native18elementwise_kernelILi128ELi4EZNS0_15gpu_kernel_implINS0_13BinaryFunctorIN3c108BFloat16ES5_S5_ZZZNS0_21nextafter_kernel_cudaERNS_18TensorIteratorBaseEENKUlvE_clEvENKUlvE1_clEvEUlS5_S5_E_EEEEvS7_RKT_EUliE_EEviT1_,@"STO_CUDA_ENTRY STV_DEFAULT"
_ZN2at6native18elementwise_kernelILi128ELi4EZNS0_15gpu_kernel_implINS0_13BinaryFunctorIN3c108BFloat16ES5_S5_ZZZNS0_21nextafter_kernel_cudaERNS_18TensorIteratorBaseEENKUlvE_clEvENKUlvE1_clEvEUlS5_S5_E_EEEEvS7_RKT_EUliE_EEviT1_:
.text._ZN2at6native18elementwise_kernelILi128ELi4EZNS0_15gpu_kernel_implINS0_13BinaryFunctorIN3c108BFloat16ES5_S5_ZZZNS0_21nextafter_kernel_cudaERNS_18TensorIteratorBaseEENKUlvE_clEvENKUlvE1_clEvEUlS5_S5_E_EEEEvS7_RKT_EUliE_EEviT1_:
        /* <DEDUP_REMOVED lines=263> */
.L_x_22217:
        /* <DEDUP_REMOVED lines=21> */
.L_x_22221:
[----:B------:R-:W2:Y:S02]  /*11c0*/  LDG.E.U8 R2, [R2.64] ;  /* 0x0000002402027981 */ /* 0x000ea4000c1e1100 */
[----:B--2---:R-:W0:Y:S02]  /*11d0*/  I2F.U16 R0, R2 ;  /* 0x0000000200007306 */ /* 0x004e240000101000 */
[----:B0-----:R-:W-:-:S04]  /*11e0*/  F2FP.BF16.PACK_AB R0, RZ, R0 ;  /* 0x00000000ff00723e */ /* 0x001fc800000010ff */
[----:B------:R-:W-:Y:S01]  /*11f0*/  PRMT R23, R0, 0x7610, R23 ;  /* 0x0000761000177816 */ /* 0x000fe20000000017 */
[----:B------:R-:W-:Y:S05]  /*1200*/  BRA `(.L_x_22223) ;  /* 0x00000f0000007947 */ /* 0x000fea0003800000 */
.L_x_22220:
        /* <DEDUP_REMOVED lines=11> */
.L_x_22225:
[----:B------:R-:W2:Y:S02]  /*12c0*/  LDG.E R2, [R2.64] ;  /* 0x0000002402027981 */ /* 0x000ea4000c1e1900 */
[----:B--2---:R-:W0:Y:S02]  /*12d0*/  I2F R0, R2 ;  /* 0x0000000200007306 */ /* 0x004e240000201400 */
[----:B0-----:R-:W-:-:S04]  /*12e0*/  F2FP.BF16.PACK_AB R0, RZ, R0 ;  /* 0x00000000ff00723e */ /* 0x001fc800000010ff */
[----:B------:R-:W-:Y:S01]  /*12f0*/  PRMT R23, R0, 0x7610, R23 ;  /* 0x0000761000177816 */ /* 0x000fe20000000017 */
[----:B------:R-:W-:Y:S05]  /*1300*/  BRA `(.L_x_22223) ;  /* 0x00000e0000007947 */ /* 0x000fea0003800000 */
.L_x_22224:
[----:B------:R-:W2:Y:S02]  /*1310*/  LDG.E.U16 R2, [R2.64] ;  /* 0x0000002402027981 */ /* 0x000ea4000c1e1500 */
[----:B--2---:R-:W0:Y:S02]  /*1320*/  I2F.S16 R0, R2 ;  /* 0x0000000200007306 */ /* 0x004e240000101400 */
[----:B0-----:R-:W-:-:S04]  /*1330*/  F2FP.BF16.PACK_AB R0, RZ, R0 ;  /* 0x00000000ff00723e */ /* 0x001fc800000010ff */
[----:B------:R-:W-:Y:S01]  /*1340*/  PRMT R23, R0, 0x7610, R23 ;  /* 0x0000761000177816 */ /* 0x000fe20000000017 */
[----:B------:R-:W-:Y:S05]  /*1350*/  BRA `(.L_x_22223) ;  /* 0x00000db000007947 */ /* 0x000fea0003800000 */
.L_x_22219:
        /* <DEDUP_REMOVED lines=9> */
.L_x_22227:
[----:B------:R-:W2:Y:S02]  /*13f0*/  LDG.E.U16 R0, [R2.64] ;  /* 0x0000002402007981 */ /* 0x000ea4000c1e1500 */
[----:B--2---:R-:W-:-:S05]  /*1400*/  HADD2.F32 R0, -RZ, R0.H0_H0 ;  /* 0x20000000ff007230 */ /* 0x004fca0000004100 */
[----:B------:R-:W-:-:S04]  /*1410*/  F2FP.BF16.PACK_AB R0, RZ, R0 ;  /* 0x00000000ff00723e */ /* 0x000fc800000010ff */
[----:B------:R-:W-:Y:S01]  /*1420*/  PRMT R23, R0, 0x7610, R23 ;  /* 0x0000761000177816 */ /* 0x000fe20000000017 */
[----:B------:R-:W-:Y:S05]  /*1430*/  BRA `(.L_x_22223) ;  /* 0x00000cd000007947 */ /* 0x000fea0003800000 */
.L_x_22226:
        /* <DEDUP_REMOVED lines=9> */
.L_x_22229:
[----:B------:R-:W2:Y:S02]  /*14d0*/  LDG.E.U16 R2, [R2.64] ;  /* 0x0000002402027981 */ /* 0x000ea4000c1e1500 */
[----:B--2---:R-:W-:-:S05]  /*14e0*/  HADD2.F32 R0, -RZ, R2.H0_H0 ;  /* 0x20000002ff007230 */ /* 0x004fca0000004100 */
[----:B------:R-:W-:-:S04]  /*14f0*/  F2FP.BF16.PACK_AB R0, RZ, R0 ;  /* 0x00000000ff00723e */ /* 0x000fc800000010ff */
[----:B------:R-:W-:Y:S01]  /*1500*/  PRMT R23, R0, 0x7610, R23 ;  /* 0x0000761000177816 */ /* 0x000fe20000000017 */
[----:B------:R-:W-:Y:S05]  /*1510*/  BRA `(.L_x_22223) ;  /* 0x00000bf000007947 */ /* 0x000fea0003800000 */
.L_x_22228:
[----:B------:R-:W2:Y:S02]  /*1520*/  LDG.E.64 R2, [R2.64] ;  /* 0x0000002402027981 */ /* 0x000ea4000c1e1b00 */
[----:B--2---:R-:W0:Y:S01]  /*1530*/  F2F.F32.F64 R0, R2 ;  /* 0x0000000200007310 */ /* 0x004e220000301000 */
[----:B------:R-:W0:-:S14]  /*1540*/  DSETP.GEU.AND P0, PT, |R2|, c[0x2][0x0], PT ;  /* 0x008000000200762a */ /* 0x000e1c0003f0e200 */
[----:B0-----:R-:W-:-:S05]  /*1550*/  @!P0 FMUL R0, R0, 1.175494350822287508e-38 ;  /* 0x0080000000008820 */ /* 0x001fca0000400000 */
[----:B------:R-:W-:-:S04]  /*1560*/  F2FP.BF16.PACK_AB R0, RZ, R0 ;  /* 0x00000000ff00723e */ /* 0x000fc800000010ff */
[----:B------:R-:W-:Y:S01]  /*1570*/  PRMT R23, R0, 0x7610, R23 ;  /* 0x0000761000177816 */ /* 0x000fe20000000017 */
[----:B------:R-:W-:Y:S05]  /*1580*/  BRA `(.L_x_22223) ;  /* 0x00000b8000007947 */ /* 0x000fea0003800000 */
.L_x_22218:
        /* <DEDUP_REMOVED lines=14> */
.L_x_22232:
[----:B------:R-:W2:Y:S02]  /*1670*/  LDG.E.64 R2, [R2.64] ;  /* 0x0000002402027981 */ /* 0x000ea4000c1e1b00 */
[----:B--2---:R-:W0:Y:S01]  /*1680*/  F2F.F32.F64 R0, R2 ;  /* 0x0000000200007310 */ /* 0x004e220000301000 */
[----:B------:R-:W0:-:S14]  /*1690*/  DSETP.GEU.AND P0, PT, |R2|, c[0x2][0x0], PT ;  /* 0x008000000200762a */ /* 0x000e1c0003f0e200 */
[----:B0-----:R-:W-:-:S05]  /*16a0*/  @!P0 FMUL R0, R0, 1.175494350822287508e-38 ;  /* 0x0080000000008820 */ /* 0x001fca0000400000 */
[----:B------:R-:W-:-:S04]  /*16b0*/  F2FP.BF16.PACK_AB R0, RZ, R0 ;  /* 0x00000000ff00723e */ /* 0x000fc800000010ff */
[----:B------:R-:W-:Y:S01]  /*16c0*/  PRMT R23, R0, 0x7610, R23 ;  /* 0x0000761000177816 */ /* 0x000fe20000000017 */
[----:B------:R-:W-:Y:S05]  /*16d0*/  BRA `(.L_x_22223) ;  /* 0x00000a3000007947 */ /* 0x000fea0003800000 */
.L_x_22231:
        /* <DEDUP_REMOVED lines=28> */
.L_x_22234:
        /* <DEDUP_REMOVED lines=15> */
.L_x_22233:
[----:B------:R0:W5:Y:S01]  /*1990*/  LDG.E.U16 R23, [R2.64] ;  /* 0x0000002402177981 */ /* 0x000162000c1e1500 */
[----:B------:R-:W-:Y:S05]  /*19a0*/  BRA `(.L_x_22223) ;  /* 0x0000076000007947 */ /* 0x000fea0003800000 */
.L_x_22230:
        /* <DEDUP_REMOVED lines=12> */
.L_x_22237:
        /* <DEDUP_REMOVED lines=21> */
.L_x_22241:
[----:B------:R-:W-:Y:S05]  /*1bc0*/  BSYNC B1 ;  /* 0x0000000000017941 */ /* 0x000fea0003800000 */
.L_x_22240:
[----:B------:R-:W-:Y:S01]  /*1bd0*/  LEA R3, R0, 0x3b800000, 0x17 ;  /* 0x3b80000000037811 */ /* 0x000fe200078eb8ff */
[----:B------:R-:W-:-:S05]  /*1be0*/  IMAD.SHL.U32 R0, R2, 0x100000, RZ ;  /* 0x0010000002007824 */ /* 0x000fca00078e00ff */
[----:B------:R-:W-:Y:S02]  /*1bf0*/  LOP3.LUT R0, R3, R0, R4, 0xfe, !PT ;  /* 0x0000000003007212 */ /* 0x000fe400078efe04 */
.L_x_22239:
[----:B------:R-:W-:Y:S05]  /*1c00*/  BSYNC B0 ;  /* 0x0000000000007941 */ /* 0x000fea0003800000 */
.L_x_22238:
[----:B------:R-:W-:-:S04]  /*1c10*/  F2FP.BF16.PACK_AB R0, RZ, R0 ;  /* 0x00000000ff00723e */ /* 0x000fc800000010ff */
[----:B------:R-:W-:Y:S01]  /*1c20*/  PRMT R23, R0, 0x7610, R23 ;  /* 0x0000761000177816 */ /* 0x000fe20000000017 */
[----:B------:R-:W-:Y:S05]  /*1c30*/  BRA `(.L_x_22223) ;  /* 0x000004d000007947 */ /* 0x000fea0003800000 */
.L_x_22236:
        /* <DEDUP_REMOVED lines=21> */
.L_x_22245:
[----:B------:R-:W-:Y:S05]  /*1d90*/  BSYNC B1 ;  /* 0x0000000000017941 */ /* 0x000fea0003800000 */
.L_x_22244:
[----:B------:R-:W-:Y:S01]  /*1da0*/  LEA R3, R0, 0x37800000, 0x17 ;  /* 0x3780000000037811 */ /* 0x000fe200078eb8ff */
[----:B------:R-:W-:-:S05]  /*1db0*/  IMAD.SHL.U32 R0, R2, 0x200000, RZ ;  /* 0x0020000002007824 */ /* 0x000fca00078e00ff */
[----:B------:R-:W-:Y:S02]  /*1dc0*/  LOP3.LUT R0, R3, R0, R4, 0xfe, !PT ;  /* 0x0000000003007212 */ /* 0x000fe400078efe04 */
.L_x_22243:
[----:B------:R-:W-:Y:S05]  /*1dd0*/  BSYNC B0 ;  /* 0x0000000000007941 */ /* 0x000fea0003800000 */
.L_x_22242:
[----:B------:R-:W-:-:S04]  /*1de0*/  F2FP.BF16.PACK_AB R0, RZ, R0 ;  /* 0x00000000ff00723e */ /* 0x000fc800000010ff */
[----:B------:R-:W-:Y:S01]  /*1df0*/  PRMT R23, R0, 0x7610, R23 ;  /* 0x0000761000177816 */ /* 0x000fe20000000017 */
[----:B------:R-:W-:Y:S05]  /*1e00*/  BRA `(.L_x_22223) ;  /* 0x0000030000007947 */ /* 0x000fea0003800000 */
.L_x_22235:
        /* <DEDUP_REMOVED lines=14> */
.L_x_22249:
[----:B------:R-:W-:Y:S05]  /*1ef0*/  BSYNC B0 ;  /* 0x0000000000007941 */ /* 0x000fea0003800000 */
.L_x_22248:
[----:B------:R-:W-:-:S04]  /*1f00*/  F2FP.BF16.PACK_AB R0, RZ, R0 ;  /* 0x00000000ff00723e */ /* 0x000fc800000010ff */
[----:B------:R-:W-:Y:S01]  /*1f10*/  PRMT R23, R0, 0x7610, R23 ;  /* 0x0000761000177816 */ /* 0x000fe20000000017 */
[----:B------:R-:W-:Y:S05]  /*1f20*/  BRA `(.L_x_22223) ;  /* 0x000001e000007947 */ /* 0x000fea0003800000 */
.L_x_22222:
        /* <DEDUP_REMOVED lines=21> */
.L_x_22247:
[----:B------:R-:W2:Y:S02]  /*2080*/  LDG.E.64 R2, [R2.64] ;  /* 0x0000002402027981 */ /* 0x000ea4000c1e1b00 */
[----:B--2---:R-:W0:Y:S02]  /*2090*/  I2F.U64 R0, R2 ;  /* 0x0000000200007312 */ /* 0x004e240000301000 */
[----:B0-----:R-:W-:-:S04]  /*20a0*/  F2FP.BF16.PACK_AB R0, RZ, R0 ;  /* 0x00000000ff00723e */ /* 0x001fc800000010ff */
[----:B------:R-:W-:Y:S01]  /*20b0*/  PRMT R23, R0, 0x7610, R23 ;  /* 0x0000761000177816 */ /* 0x000fe20000000017 */
[----:B------:R-:W-:Y:S05]  /*20c0*/  BRA `(.L_x_22223) ;  /* 0x0000004000007947 */ /* 0x000fea0003800000 */
.L_x_22246:
[----:B------:R-:W2:Y:S02]  /*20d0*/  LDG.E R2, [R2.64] ;  /* 0x0000002402027981 */ /* 0x000ea4000c1e1900 */
[----:B--2---:R-:W0:Y:S02]  /*20e0*/  I2F.U32 R0, R2 ;  /* 0x0000000200007306 */ /* 0x004e240000201000 */
[----:B0-----:R-:W-:-:S04]  /*20f0*/  F2FP.BF16.PACK_AB R0, RZ, R0 ;  /* 0x00000000ff00723e */ /* 0x001fc800000010ff */
[----:B------:R-:W-:Y:S02]  /*2100*/  PRMT R23, R0, 0x7610, R23 ;  /* 0x0000761000177816 */ /* 0x000fe40000000017 */
.L_x_22223:
        /* <DEDUP_REMOVED lines=18> */
.L_x_22253:
[----:B------:R-:W2:Y:S02]  /*2230*/  LDG.E.U8 R2, [R2.64] ;  /* 0x0000002402027981 */ /* 0x000ea4000c1e1100 */
[----:B--2---:R-:W0:Y:S02]  /*2240*/  I2F.U16 R0, R2 ;  /* 0x0000000200007306 */ /* 0x004e240000101000 */
[----:B0-----:R-:W-:Y:S01]  /*2250*/  F2FP.BF16.PACK_AB R0, RZ, R0 ;  /* 0x00000000ff00723e */ /* 0x001fe200000010ff */
[----:B------:R-:W-:Y:S05]  /*2260*/  BRA `(.L_x_22255) ;  /* 0x00000e3000007947 */ /* 0x000fea0003800000 */
.L_x_22252:
        /* <DEDUP_REMOVED lines=10> */
.L_x_22257:
[----:B------:R-:W2:Y:S02]  /*2310*/  LDG.E R2, [R2.64] ;  /* 0x0000002402027981 */ /* 0x000ea4000c1e1900 */
[----:B--2---:R-:W0:Y:S02]  /*2320*/  I2F R0, R2 ;  /* 0x0000000200007306 */ /* 0x004e240000201400 */
[----:B0-----:R-:W-:Y:S01]  /*2330*/  F2FP.BF16.PACK_AB R0, RZ, R0 ;  /* 0x00000000ff00723e */ /* 0x001fe200000010ff */
[----:B------:R-:W-:Y:S05]  /*2340*/  BRA `(.L_x_22255) ;  /* 0x00000d5000007947 */ /* 0x000fea0003800000 */
.L_x_22256:
[----:B------:R-:W2:Y:S02]  /*2350*/  LDG.E.U16 R2, [R2.64] ;  /* 0x0000002402027981 */ /* 0x000ea4000c1e1500 */
[----:B--2---:R-:W0:Y:S02]  /*2360*/  I2F.S16 R0, R2 ;  /* 0x0000000200007306 */ /* 0x004e240000101400 */
[----:B0-----:R-:W-:Y:S01]  /*2370*/  F2FP.BF16.PACK_AB R0, RZ, R0 ;  /* 0x00000000ff00723e */ /* 0x001fe200000010ff */
[----:B------:R-:W-:Y:S05]  /*2380*/  BRA `(.L_x_22255) ;  /* 0x00000d1000007947 */ /* 0x000fea0003800000 */
.L_x_22251:
        /* <DEDUP_REMOVED lines=9> */
.L_x_22259:
[----:B------:R-:W2:Y:S02]  /*2420*/  LDG.E.U16 R0, [R2.64] ;  /* 0x0000002402007981 */ /* 0x000ea4000c1e1500 */
[----:B--2---:R-:W-:-:S05]  /*2430*/  HADD2.F32 R0, -RZ, R0.H0_H0 ;  /* 0x20000000ff007230 */ /* 0x004fca0000004100 */
[----:B------:R-:W-:Y:S01]  /*2440*/  F2FP.BF16.PACK_AB R0, RZ, R0 ;  /* 0x00000000ff00723e */ /* 0x000fe200000010ff */
[----:B------:R-:W-:Y:S05]  /*2450*/  BRA `(.L_x_22255) ;  /* 0x00000c4000007947 */ /* 0x000fea0003800000 */
.L_x_22258:
        /* <DEDUP_REMOVED lines=9> */
.L_x_22261:
[----:B------:R-:W2:Y:S02]  /*24f0*/  LDG.E.U16 R2, [R2.64] ;  /* 0x0000002402027981 */ /* 0x000ea4000c1e1500 */
[----:B--2---:R-:W-:-:S05]  /*2500*/  HADD2.F32 R0, -RZ, R2.H0_H0 ;  /* 0x20000002ff007230 */ /* 0x004fca0000004100 */
[----:B------:R-:W-:Y:S01]  /*2510*/  F2FP.BF16.PACK_AB R0, RZ, R0 ;  /* 0x00000000ff00723e */ /* 0x000fe200000010ff */
[----:B------:R-:W-:Y:S05]  /*2520*/  BRA `(.L_x_22255) ;  /* 0x00000b7000007947 */ /* 0x000fea0003800000 */
.L_x_22260:
[----:B------:R-:W2:Y:S02]  /*2530*/  LDG.E.64 R2, [R2.64] ;  /* 0x0000002402027981 */ /* 0x000ea4000c1e1b00 */
[----:B--2---:R-:W0:Y:S01]  /*2540*/  F2F.F32.F64 R0, R2 ;  /* 0x0000000200007310 */ /* 0x004e220000301000 */
[----:B------:R-:W0:-:S14]  /*2550*/  DSETP.GEU.AND P0, PT, |R2|, c[0x2][0x0], PT ;  /* 0x008000000200762a */ /* 0x000e1c0003f0e200 */
[----:B0-----:R-:W-:-:S05]  /*2560*/  @!P0 FMUL R0, R0, 1.175494350822287508e-38 ;  /* 0x0080000000008820 */ /* 0x001fca0000400000 */
[----:B------:R-:W-:Y:S01]  /*2570*/  F2FP.BF16.PACK_AB R0, RZ, R0 ;  /* 0x00000000ff00723e */ /* 0x000fe200000010ff */
[----:B------:R-:W-:Y:S05]  /*2580*/  BRA `(.L_x_22255) ;  /* 0x00000b1000007947 */ /* 0x000fea0003800000 */
.L_x_22250:
        /* <DEDUP_REMOVED lines=13> */
.L_x_22264:
[----:B------:R-:W2:Y:S02]  /*2660*/  LDG.E.64 R2, [R2.64] ;  /* 0x0000002402027981 */ /* 0x000ea4000c1e1b00 */
[----:B--2---:R-:W0:Y:S01]  /*2670*/  F2F.F32.F64 R0, R2 ;  /* 0x0000000200007310 */ /* 0x004e220000301000 */
[----:B------:R-:W0:-:S14]  /*2680*/  DSETP.GEU.AND P0, PT, |R2|, c[0x2][0x0], PT ;  /* 0x008000000200762a */ /* 0x000e1c0003f0e200 */
[----:B0-----:R-:W-:-:S05]  /*2690*/  @!P0 FMUL R0, R0, 1.175494350822287508e-38 ;  /* 0x0080000000008820 */ /* 0x001fca0000400000 */
[----:B------:R-:W-:Y:S01]  /*26a0*/  F2FP.BF16.PACK_AB R0, RZ, R0 ;  /* 0x00000000ff00723e */ /* 0x000fe200000010ff */
[----:B------:R-:W-:Y:S05]  /*26b0*/  BRA `(.L_x_22255) ;  /* 0x000009e000007947 */ /* 0x000fea0003800000 */
.L_x_22263:
        /* <DEDUP_REMOVED lines=28> */
.L_x_22266:
        /* <DEDUP_REMOVED lines=15> */
.L_x_22265:
[----:B------:R0:W5:Y:S01]  /*2970*/  LDG.E.U16 R0, [R2.64] ;  /* 0x0000002402007981 */ /* 0x000162000c1e1500 */
[----:B------:R-:W-:Y:S05]  /*2980*/  BRA `(.L_x_22255) ;  /* 0x0000071000007947 */ /* 0x000fea0003800000 */
.L_x_22262:
        /* <DEDUP_REMOVED lines=12> */
.L_x_22269:
        /* <DEDUP_REMOVED lines=21> */
.L_x_22273:
[----:B------:R-:W-:Y:S05]  /*2ba0*/  BSYNC B1 ;  /* 0x0000000000017941 */ /* 0x000fea0003800000 */
.L_x_22272:
[----:B------:R-:W-:Y:S01]  /*2bb0*/  LEA R3, R0, 0x3b800000, 0x17 ;  /* 0x3b80000000037811 */ /* 0x000fe200078eb8ff */
[----:B------:R-:W-:-:S05]  /*2bc0*/  IMAD.SHL.U32 R0, R2, 0x100000, RZ ;  /* 0x0010000002007824 */ /* 0x000fca00078e00ff */
[----:B------:R-:W-:Y:S02]  /*2bd0*/  LOP3.LUT R0, R3, R0, R4, 0xfe, !PT ;  /* 0x0000000003007212 */ /* 0x000fe400078efe04 */
.L_x_22271:
[----:B------:R-:W-:Y:S05]  /*2be0*/  BSYNC B0 ;  /* 0x0000000000007941 */ /* 0x000fea0003800000 */
.L_x_22270:
[----:B------:R-:W-:Y:S01]  /*2bf0*/  F2FP.BF16.PACK_AB R0, RZ, R0 ;  /* 0x00000000ff00723e */ /* 0x000fe200000010ff */
[----:B------:R-:W-:Y:S05]  /*2c00*/  BRA `(.L_x_22255) ;  /* 0x0000049000007947 */ /* 0x000fea0003800000 */
.L_x_22268:
        /* <DEDUP_REMOVED lines=21> */
.L_x_22277:
[----:B------:R-:W-:Y:S05]  /*2d60*/  BSYNC B1 ;  /* 0x0000000000017941 */ /* 0x000fea0003800000 */
.L_x_22276:
[----:B------:R-:W-:Y:S01]  /*2d70*/  LEA R3, R0, 0x37800000, 0x17 ;  /* 0x3780000000037811 */ /* 0x000fe200078eb8ff */
[----:B------:R-:W-:-:S05]  /*2d80*/  IMAD.SHL.U32 R0, R2, 0x200000, RZ ;  /* 0x0020000002007824 */ /* 0x000fca00078e00ff */
[----:B------:R-:W-:Y:S02]  /*2d90*/  LOP3.LUT R0, R3, R0, R4, 0xfe, !PT ;  /* 0x0000000003007212 */ /* 0x000fe400078efe04 */
.L_x_22275:
[----:B------:R-:W-:Y:S05]  /*2da0*/  BSYNC B0 ;  /* 0x0000000000007941 */ /* 0x000fea0003800000 */
.L_x_22274:
[----:B------:R-:W-:Y:S01]  /*2db0*/  F2FP.BF16.PACK_AB R0, RZ, R0 ;  /* 0x00000000ff00723e */ /* 0x000fe200000010ff */
[----:B------:R-:W-:Y:S05]  /*2dc0*/  BRA `(.L_x_22255) ;  /* 0x000002d000007947 */ /* 0x000fea0003800000 */
.L_x_22267:
        /* <DEDUP_REMOVED lines=14> */
.L_x_22281:
[----:B------:R-:W-:Y:S05]  /*2eb0*/  BSYNC B0 ;  /* 0x0000000000007941 */ /* 0x000fea0003800000 */
.L_x_22280:
[----:B------:R-:W-:Y:S01]  /*2ec0*/  F2FP.BF16.PACK_AB R0, RZ, R0 ;  /* 0x00000000ff00723e */ /* 0x000fe200000010ff */
[----:B------:R-:W-:Y:S05]  /*2ed0*/  BRA `(.L_x_22255) ;  /* 0x000001c000007947 */ /* 0x000fea0003800000 */
.L_x_22254:
        /* <DEDUP_REMOVED lines=21> */
.L_x_22279:
[----:B------:R-:W2:Y:S02]  /*3030*/  LDG.E.64 R2, [R2.64] ;  /* 0x0000002402027981 */ /* 0x000ea4000c1e1b00 */
[----:B--2---:R-:W0:Y:S02]  /*3040*/  I2F.U64 R0, R2 ;  /* 0x0000000200007312 */ /* 0x004e240000301000 */
[----:B0-----:R-:W-:Y:S01]  /*3050*/  F2FP.BF16.PACK_AB R0, RZ, R0 ;  /* 0x00000000ff00723e */ /* 0x001fe200000010ff */
[----:B------:R-:W-:Y:S05]  /*3060*/  BRA `(.L_x_22255) ;  /* 0x0000003000007947 */ /* 0x000fea0003800000 */
.L_x_22278:
[----:B------:R-:W2:Y:S02]  /*3070*/  LDG.E R2, [R2.64] ;  /* 0x0000002402027981 */ /* 0x000ea4000c1e1900 */
[----:B--2---:R-:W0:Y:S02]  /*3080*/  I2F.U32 R0, R2 ;  /* 0x0000000200007306 */ /* 0x004e240000201000 */
[----:B0-----:R-:W-:-:S06]  /*3090*/  F2FP.BF16.PACK_AB R0, RZ, R0 ;  /* 0x00000000ff00723e */ /* 0x001fcc00000010ff */
.L_x_22255:
[----:B0----5:R-:W-:Y:S01]  /*30a0*/  PRMT R2, RZ, 0x5410, R23 ;  /* 0x00005410ff027816 */ /* 0x021fe20000000017 */
[----:B------:R-:W-:Y:S01]  /*30b0*/  BSSY B0, `(.L_x_22282) ;  /* 0x0000020000007945 */ /* 0x000fe20003800000 */
[----:B------:R-:W-:-:S02]  /*30c0*/  PRMT R3, RZ, 0x5410, R0 ;  /* 0x00005410ff037816 */ /* 0x000fc40000000000 */
        /* <DEDUP_REMOVED lines=19> */
.L_x_22285:
        /* <DEDUP_REMOVED lines=8> */
.L_x_22283:
[----:B------:R-:W-:-:S05]  /*3280*/  FADD.FTZ R2, R2, R3 ;  /* 0x0000000302027221 */ /* 0x000fca0000010000 */
[----:B------:R-:W-:-:S04]  /*3290*/  F2FP.BF16.PACK_AB R2, RZ, R2 ;  /* 0x00000002ff02723e */ /* 0x000fc800000010ff */
[----:B------:R-:W-:Y:S02]  /*32a0*/  PRMT R23, R2, 0x7610, R23 ;  /* 0x0000761002177816 */ /* 0x000fe40000000017 */
.L_x_22284:
[----:B------:R-:W-:Y:S05]  /*32b0*/  BSYNC B0 ;  /* 0x0000000000007941 */ /* 0x000fea0003800000 */
.L_x_22282:
        /* <DEDUP_REMOVED lines=16> */
.L_x_22289:
[----:B------:R-:W-:-:S06]  /*33c0*/  PRMT R3, RZ, 0x5410, R23 ;  /* 0x00005410ff037816 */ /* 0x000fcc0000000017 */
[----:B------:R-:W0:Y:S02]  /*33d0*/  F2I.S64.TRUNC R2, R3 ;  /* 0x0000000300027311 */ /* 0x000e24000020d900 */
[----:B0-----:R0:W-:Y:S01]  /*33e0*/  STG.E.U8 [R16.64], R2 ;  /* 0x0000000210007986 */ /* 0x0011e2000c101124 */
[----:B------:R-:W-:Y:S05]  /*33f0*/  BRA `(.L_x_22291) ;  /* 0x00000e4000007947 */ /* 0x000fea0003800000 */
.L_x_22288:
        /* <DEDUP_REMOVED lines=10> */
.L_x_22293:
[----:B------:R-:W-:-:S06]  /*34a0*/  PRMT R23, RZ, 0x5410, R23 ;  /* 0x00005410ff177816 */ /* 0x000fcc0000000017 */
[----:B------:R-:W0:Y:S02]  /*34b0*/  F2I.FTZ.TRUNC.NTZ R23, R23 ;  /* 0x0000001700177305 */ /* 0x000e24000021f100 */
[----:B0-----:R0:W-:Y:S01]  /*34c0*/  STG.E [R16.64], R23 ;  /* 0x0000001710007986 */ /* 0x0011e2000c101924 */
[----:B------:R-:W-:Y:S05]  /*34d0*/  BRA `(.L_x_22291) ;  /* 0x00000d6000007947 */ /* 0x000fea0003800000 */
.L_x_22292:
[----:B------:R-:W-:-:S06]  /*34e0*/  PRMT R23, RZ, 0x5410, R23 ;  /* 0x00005410ff177816 */ /* 0x000fcc0000000017 */
[----:B------:R-:W0:Y:S02]  /*34f0*/  F2I.FTZ.TRUNC.NTZ R23, R23 ;  /* 0x0000001700177305 */ /* 0x000e24000021f100 */
[----:B0-----:R0:W-:Y:S01]  /*3500*/  STG.E.U16 [R16.64], R23 ;  /* 0x0000001710007986 */ /* 0x0011e2000c101524 */
[----:B------:R-:W-:Y:S05]  /*3510*/  BRA `(.L_x_22291) ;  /* 0x00000d2000007947 */ /* 0x000fea0003800000 */
.L_x_22287:
        /* <DEDUP_REMOVED lines=9> */
.L_x_22295:
[----:B------:R-:W-:-:S04]  /*35b0*/  PRMT R0, RZ, 0x5410, R23 ;  /* 0x00005410ff007816 */ /* 0x000fc80000000017 */
[----:B------:R-:W-:-:S05]  /*35c0*/  F2FP.PACK_AB R0, RZ, R0 ;  /* 0x00000000ff00723e */ /* 0x000fca00000000ff */
[----:B------:R0:W-:Y:S01]  /*35d0*/  STG.E.U16 [R16.64], R0 ;  /* 0x0000000010007986 */ /* 0x0001e2000c101524 */
[----:B------:R-:W-:Y:S05]  /*35e0*/  BRA `(.L_x_22291) ;  /* 0x00000c5000007947 */ /* 0x000fea0003800000 */
.L_x_22294:
        /* <DEDUP_REMOVED lines=10> */
.L_x_22297:
[----:B------:R-:W-:-:S04]  /*3690*/  PRMT R23, RZ, 0x5410, R23 ;  /* 0x00005410ff177816 */ /* 0x000fc80000000017 */
[----:B------:R-:W-:-:S04]  /*36a0*/  F2FP.PACK_AB R3, RZ, R23 ;  /* 0x00000017ff03723e */ /* 0x000fc800000000ff */
[----:B------:R-:W-:-:S05]  /*36b0*/  PRMT R3, R3, 0x5410, RZ ;  /* 0x0000541003037816 */ /* 0x000fca00000000ff */
[----:B------:R0:W-:Y:S01]  /*36c0*/  STG.E [R16.64], R3 ;  /* 0x0000000310007986 */ /* 0x0001e2000c101924 */
[----:B------:R-:W-:Y:S05]  /*36d0*/  BRA `(.L_x_22291) ;  /* 0x00000b6000007947 */ /* 0x000fea0003800000 */
.L_x_22296:
[----:B------:R-:W-:-:S05]  /*36e0*/  PRMT R2, RZ, 0x5410, R23 ;  /* 0x00005410ff027816 */ /* 0x000fca0000000017 */
[----:B------:R-:W-:-:S06]  /*36f0*/  FMUL.FTZ R2, R2, 1 ;  /* 0x3f80000002027820 */ /* 0x000fcc0000410000 */
[----:B------:R-:W0:Y:S02]  /*3700*/  F2F.F64.F32 R2, R2 ;  /* 0x0000000200027310 */ /* 0x000e240000201800 */
[----:B0-----:R0:W-:Y:S01]  /*3710*/  STG.E.64 [R16.64], R2 ;  /* 0x0000000210007986 */ /* 0x0011e2000c101b24 */
[----:B------:R-:W-:Y:S05]  /*3720*/  BRA `(.L_x_22291) ;  /* 0x00000b1000007947 */ /* 0x000fea0003800000 */
.L_x_22286:
        /* <DEDUP_REMOVED lines=13> */
.L_x_22300:
[----:B------:R-:W-:Y:S01]  /*3800*/  PRMT R23, RZ, 0x5410, R23 ;  /* 0x00005410ff177816 */ /* 0x000fe20000000017 */
[----:B------:R-:W-:-:S04]  /*3810*/  CS2R R6, SRZ ;  /* 0x0000000000067805 */ /* 0x000fc8000001ff00 */
[----:B------:R-:W-:-:S06]  /*3820*/  FMUL.FTZ R4, R23, 1 ;  /* 0x3f80000017047820 */ /* 0x000fcc0000410000 */
[----:B------:R-:W0:Y:S02]  /*3830*/  F2F.F64.F32 R4, R4 ;  /* 0x0000000400047310 */ /* 0x000e240000201800 */
[----:B0-----:R0:W-:Y:S01]  /*3840*/  STG.E.128 [R16.64], R4 ;  /* 0x0000000410007986 */ /* 0x0011e2000c101d24 */
[----:B------:R-:W-:Y:S05]  /*3850*/  BRA `(.L_x_22291) ;  /* 0x000009e000007947 */ /* 0x000fea0003800000 */
.L_x_22299:
        /* <DEDUP_REMOVED lines=21> */
.L_x_22304:
[----:B------:R-:W-:Y:S05]  /*39b0*/  BSYNC B0 ;  /* 0x0000000000007941 */ /* 0x000fea0003800000 */
.L_x_22303:
[----:B------:R-:W-:-:S05]  /*39c0*/  LOP3.LUT R3, R0, R3, RZ, 0xfc, !PT ;  /* 0x0000000300037212 */ /* 0x000fca00078efcff */
[----:B------:R0:W-:Y:S01]  /*39d0*/  STG.E.U8 [R16.64], R3 ;  /* 0x0000000310007986 */ /* 0x0001e2000c101124 */
[----:B------:R-:W-:Y:S05]  /*39e0*/  BRA `(.L_x_22291) ;  /* 0x0000085000007947 */ /* 0x000fea0003800000 */
.L_x_22302:
        /* <DEDUP_REMOVED lines=13> */
.L_x_22306:
[----:B------:R-:W-:Y:S01]  /*3ac0*/  IMAD.MOV.U32 R0, RZ, RZ, 0x7f ;  /* 0x0000007fff007424 */ /* 0x000fe200078e00ff */
[----:B------:R-:W-:-:S04]  /*3ad0*/  ISETP.GT.U32.AND P0, PT, R2, 0x7f800000, PT ;  /* 0x7f8000000200780c */ /* 0x000fc80003f04070 */
[----:B------:R-:W-:-:S04]  /*3ae0*/  SEL R0, R0, 0x7c, P0 ;  /* 0x0000007c00007807 */ /* 0x000fc80000000000 */
.L_x_22307:
[----:B------:R-:W-:Y:S05]  /*3af0*/  BSYNC B0 ;  /* 0x0000000000007941 */ /* 0x000fea0003800000 */
.L_x_22305:
[----:B------:R-:W-:-:S04]  /*3b00*/  LOP3.LUT R2, R23, 0x80000000, RZ, 0xc0, !PT ;  /* 0x8000000017027812 */ /* 0x000fc800078ec0ff */
[----:B------:R-:W-:-:S04]  /*3b10*/  SHF.R.U32.HI R3, RZ, 0x18, R2 ;  /* 0x00000018ff037819 */ /* 0x000fc80000011602 */
[----:B------:R-:W-:-:S05]  /*3b20*/  LOP3.LUT R3, R0, R3, RZ, 0xfc, !PT ;  /* 0x0000000300037212 */ /* 0x000fca00078efcff */
[----:B------:R0:W-:Y:S01]  /*3b30*/  STG.E.U8 [R16.64], R3 ;  /* 0x0000000310007986 */ /* 0x0001e2000c101124 */
[----:B------:R-:W-:Y:S05]  /*3b40*/  BRA `(.L_x_22291) ;  /* 0x000006f000007947 */ /* 0x000fea0003800000 */
.L_x_22301:
[----:B------:R0:W-:Y:S01]  /*3b50*/  STG.E.U16 [R16.64], R23 ;  /* 0x0000001710007986 */ /* 0x0001e2000c101524 */
[----:B------:R-:W-:Y:S05]  /*3b60*/  BRA `(.L_x_22291) ;  /* 0x000006d000007947 */ /* 0x000fea0003800000 */
.L_x_22298:
        /* <DEDUP_REMOVED lines=12> */
.L_x_22310:
        /* <DEDUP_REMOVED lines=17> */
.L_x_22313:
[----:B------:R-:W-:-:S04]  /*3d40*/  LOP3.LUT R2, R23, 0x80000000, RZ, 0xc0, !PT ;  /* 0x8000000017027812 */ /* 0x000fc800078ec0ff */
[----:B------:R-:W-:-:S04]  /*3d50*/  SHF.R.U32.HI R3, RZ, 0x18, R2 ;  /* 0x00000018ff037819 */ /* 0x000fc80000011602 */
[----:B------:R-:W-:-:S04]  /*3d60*/  LOP3.LUT R0, R0, R3, RZ, 0xfc, !PT ;  /* 0x0000000300007212 */ /* 0x000fc800078efcff */
[----:B------:R-:W-:Y:S02]  /*3d70*/  PRMT R8, R0, 0x7610, R8 ;  /* 0x0000761000087816 */ /* 0x000fe40000000008 */
.L_x_22312:
[----:B------:R-:W-:Y:S05]  /*3d80*/  BSYNC B0 ;  /* 0x0000000000007941 */ /* 0x000fea0003800000 */
.L_x_22311:
[----:B------:R0:W-:Y:S01]  /*3d90*/  STG.E.U8 [R16.64], R8 ;  /* 0x0000000810007986 */ /* 0x0001e2000c101124 */
[----:B------:R-:W-:Y:S05]  /*3da0*/  BRA `(.L_x_22291) ;  /* 0x0000049000007947 */ /* 0x000fea0003800000 */
.L_x_22309:
        /* <DEDUP_REMOVED lines=17> */
.L_x_22316:
[----:B------:R-:W-:-:S04]  /*3ec0*/  LOP3.LUT R2, R23, 0x80000000, RZ, 0xc0, !PT ;  /* 0x8000000017027812 */ /* 0x000fc800078ec0ff */
[----:B------:R-:W-:-:S04]  /*3ed0*/  SHF.R.U32.HI R3, RZ, 0x18, R2 ;  /* 0x00000018ff037819 */ /* 0x000fc80000011602 */
[----:B------:R-:W-:-:S04]  /*3ee0*/  LOP3.LUT R0, R0, R3, RZ, 0xfc, !PT ;  /* 0x0000000300007212 */ /* 0x000fc800078efcff */
[----:B------:R-:W-:Y:S02]  /*3ef0*/  PRMT R8, R0, 0x7610, R8 ;  /* 0x0000761000087816 */ /* 0x000fe40000000008 */
.L_x_22315:
[----:B------:R-:W-:Y:S05]  /*3f00*/  BSYNC B0 ;  /* 0x0000000000007941 */ /* 0x000fea0003800000 */
.L_x_22314:
[----:B------:R0:W-:Y:S01]  /*3f10*/  STG.E.U8 [R16.64], R8 ;  /* 0x0000000810007986 */ /* 0x0001e2000c101124 */
[----:B------:R-:W-:Y:S05]  /*3f20*/  BRA `(.L_x_22291) ;  /* 0x0000031000007947 */ /* 0x000fea0003800000 */
.L_x_22308:
        /* <DEDUP_REMOVED lines=22> */
.L_x_22290:
        /* <DEDUP_REMOVED lines=20> */
.L_x_22318:
[----:B------:R-:W-:-:S06]  /*41d0*/  PRMT R2, RZ, 0x5410, R23 ;  /* 0x00005410ff027816 */ /* 0x000fcc0000000017 */
[----:B------:R-:W0:Y:S02]  /*41e0*/  F2I.U64.TRUNC R2, R2 ;  /* 0x0000000200027311 */ /* 0x000e24000020d800 */
[----:B0-----:R0:W-:Y:S01]  /*41f0*/  STG.E.64 [R16.64], R2 ;  /* 0x0000000210007986 */ /* 0x0011e2000c101b24 */
[----:B------:R-:W-:Y:S05]  /*4200*/  BRA `(.L_x_22291) ;  /* 0x0000003000007947 */ /* 0x000fea0003800000 */
.L_x_22317:
[----:B------:R-:W-:-:S06]  /*4210*/  PRMT R23, RZ, 0x5410, R23 ;  /* 0x00005410ff177816 */ /* 0x000fcc0000000017 */
[----:B------:R-:W0:Y:S02]  /*4220*/  F2I.FTZ.U32.TRUNC.NTZ R23, R23 ;  /* 0x0000001700177305 */ /* 0x000e24000021f000 */
[----:B0-----:R0:W-:Y:S02]  /*4230*/  STG.E [R16.64], R23 ;  /* 0x0000001710007986 */ /* 0x0011e4000c101924 */
.L_x_22291:
[----:B------:R-:W-:-:S05]  /*4240*/  IMAD R18, R19, 0x200, R18 ;  /* 0x0000020013127824 */ /* 0x000fca00078e0212 */
[----:B0-----:R-:W-:Y:S02]  /*4250*/  IADD3 R23, R18, 0x80, RZ ;  /* 0x0000008012177810 */ /* 0x001fe40007ffe0ff */
.L_x_22216:
[----:B------:R-:W-:Y:S05]  /*4260*/  BSYNC B6 ;  /* 0x0000000000067941 */ /* 0x000fea0003800000 */
.L_x_22215:
        /* <DEDUP_REMOVED lines=258> */
.L_x_22321:
        /* <DEDUP_REMOVED lines=21> */
.L_x_22325:
[----:B------:R-:W2:Y:S02]  /*53e0*/  LDG.E.U8 R2, [R2.64] ;  /* 0x0000002402027981 */ /* 0x000ea4000c1e1100 */
[----:B--2---:R-:W0:Y:S02]  /*53f0*/  I2F.U16 R0, R2 ;  /* 0x0000000200007306 */ /* 0x004e240000101000 */
[----:B0-----:R-:W-:-:S04]  /*5400*/  F2FP.BF16.PACK_AB R0, RZ, R0 ;  /* 0x00000000ff00723e */ /* 0x001fc800000010ff */
[----:B------:R-:W-:Y:S01]  /*5410*/  PRMT R19, R0, 0x7610, R19 ;  /* 0x0000761000137816 */ /* 0x000fe20000000013 */
[----:B------:R-:W-:Y:S05]  /*5420*/  BRA `(.L_x_22327) ;  /* 0x00000f0000007947 */ /* 0x000fea0003800000 */
.L_x_22324:
        /* <DEDUP_REMOVED lines=11> */
.L_x_22329:
[----:B------:R-:W2:Y:S02]  /*54e0*/  LDG.E R2, [R2.64] ;  /* 0x0000002402027981 */ /* 0x000ea4000c1e1900 */
[----:B--2---:R-:W0:Y:S02]  /*54f0*/  I2F R0, R2 ;  /* 0x0000000200007306 */ /* 0x004e240000201400 */
[----:B0-----:R-:W-:-:S04]  /*5500*/  F2FP.BF16.PACK_AB R0, RZ, R0 ;  /* 0x00000000ff00723e */ /* 0x001fc800000010ff */
[----:B------:R-:W-:Y:S01]  /*5510*/  PRMT R19, R0, 0x7610, R19 ;  /* 0x0000761000137816 */ /* 0x000fe20000000013 */
[----:B------:R-:W-:Y:S05]  /*5520*/  BRA `(.L_x_22327) ;  /* 0x00000e0000007947 */ /* 0x000fea0003800000 */
.L_x_22328:
[----:B------:R-:W2:Y:S02]  /*5530*/  LDG.E.U16 R2, [R2.64] ;  /* 0x0000002402027981 */ /* 0x000ea4000c1e1500 */
[----:B--2---:R-:W0:Y:S02]  /*5540*/  I2F.S16 R0, R2 ;  /* 0x0000000200007306 */ /* 0x004e240000101400 */
[----:B0-----:R-:W-:-:S04]  /*5550*/  F2FP.BF16.PACK_AB R0, RZ, R0 ;  /* 0x00000000ff00723e */ /* 0x001fc800000010ff */
[----:B------:R-:W-:Y:S01]  /*5560*/  PRMT R19, R0, 0x7610, R19 ;  /* 0x0000761000137816 */ /* 0x000fe20000000013 */
[----:B------:R-:W-:Y:S05]  /*5570*/  BRA `(.L_x_22327) ;  /* 0x00000db000007947 */ /* 0x000fea0003800000 */
.L_x_22323:
        /* <DEDUP_REMOVED lines=9> */
.L_x_22331:
[----:B------:R-:W2:Y:S02]  /*5610*/  LDG.E.U16 R0, [R2.64] ;  /* 0x0000002402007981 */ /* 0x000ea4000c1e1500 */
[----:B--2---:R-:W-:-:S05]  /*5620*/  HADD2.F32 R0, -RZ, R0.H0_H0 ;  /* 0x20000000ff007230 */ /* 0x004fca0000004100 */
[----:B------:R-:W-:-:S04]  /*5630*/  F2FP.BF16.PACK_AB R0, RZ, R0 ;  /* 0x00000000ff00723e */ /* 0x000fc800000010ff */
[----:B------:R-:W-:Y:S01]  /*5640*/  PRMT R19, R0, 0x7610, R19 ;  /* 0x0000761000137816 */ /* 0x000fe20000000013 */
[----:B------:R-:W-:Y:S05]  /*5650*/  BRA `(.L_x_22327) ;  /* 0x00000cd000007947 */ /* 0x000fea0003800000 */
.L_x_22330:
        /* <DEDUP_REMOVED lines=9> */
.L_x_22333:
[----:B------:R-:W2:Y:S02]  /*56f0*/  LDG.E.U16 R2, [R2.64] ;  /* 0x0000002402027981 */ /* 0x000ea4000c1e1500 */
[----:B--2---:R-:W-:-:S05]  /*5700*/  HADD2.F32 R0, -RZ, R2.H0_H0 ;  /* 0x20000002ff007230 */ /* 0x004fca0000004100 */
[----:B------:R-:W-:-:S04]  /*5710*/  F2FP.BF16.PACK_AB R0, RZ, R0 ;  /* 0x00000000ff00723e */ /* 0x000fc800000010ff */
[----:B------:R-:W-:Y:S01]  /*5720*/  PRMT R19, R0, 0x7610, R19 ;  /* 0x0000761000137816 */ /* 0x000fe20000000013 */
[----:B------:R-:W-:Y:S05]  /*5730*/  BRA `(.L_x_22327) ;  /* 0x00000bf000007947 */ /* 0x000fea0003800000 */
.L_x_22332:
[----:B------:R-:W2:Y:S02]  /*5740*/  LDG.E.64 R2, [R2.64] ;  /* 0x0000002402027981 */ /* 0x000ea4000c1e1b00 */
[----:B--2---:R-:W0:Y:S01]  /*5750*/  F2F.F32.F64 R0, R2 ;  /* 0x0000000200007310 */ /* 0x004e220000301000 */
[----:B------:R-:W0:-:S14]  /*5760*/  DSETP.GEU.AND P0, PT, |R2|, c[0x2][0x0], PT ;  /* 0x008000000200762a */ /* 0x000e1c0003f0e200 */
[----:B0-----:R-:W-:-:S05]  /*5770*/  @!P0 FMUL R0, R0, 1.175494350822287508e-38 ;  /* 0x0080000000008820 */ /* 0x001fca0000400000 */
[----:B------:R-:W-:-:S04]  /*5780*/  F2FP.BF16.PACK_AB R0, RZ, R0 ;  /* 0x00000000ff00723e */ /* 0x000fc800000010ff */
[----:B------:R-:W-:Y:S01]  /*5790*/  PRMT R19, R0, 0x7610, R19 ;  /* 0x0000761000137816 */ /* 0x000fe20000000013 */
[----:B------:R-:W-:Y:S05]  /*57a0*/  BRA `(.L_x_22327) ;  /* 0x00000b8000007947 */ /* 0x000fea0003800000 */
.L_x_22322:
        /* <DEDUP_REMOVED lines=14> */
.L_x_22336:
[----:B------:R-:W2:Y:S02]  /*5890*/  LDG.E.64 R2, [R2.64] ;  /* 0x0000002402027981 */ /* 0x000ea4000c1e1b00 */
[----:B--2---:R-:W0:Y:S01]  /*58a0*/  F2F.F32.F64 R0, R2 ;  /* 0x0000000200007310 */ /* 0x004e220000301000 */
[----:B------:R-:W0:-:S14]  /*58b0*/  DSETP.GEU.AND P0, PT, |R2|, c[0x2][0x0], PT ;  /* 0x008000000200762a */ /* 0x000e1c0003f0e200 */
[----:B0-----:R-:W-:-:S05]  /*58c0*/  @!P0 FMUL R0, R0, 1.175494350822287508e-38 ;  /* 0x0080000000008820 */ /* 0x001fca0000400000 */
[----:B------:R-:W-:-:S04]  /*58d0*/  F2FP.BF16.PACK_AB R0, RZ, R0 ;  /* 0x00000000ff00723e */ /* 0x000fc800000010ff */
[----:B------:R-:W-:Y:S01]  /*58e0*/  PRMT R19, R0, 0x7610, R19 ;  /* 0x0000761000137816 */ /* 0x000fe20000000013 */
[----:B------:R-:W-:Y:S05]  /*58f0*/  BRA `(.L_x_22327) ;  /* 0x00000a3000007947 */ /* 0x000fea0003800000 */
.L_x_22335:
        /* <DEDUP_REMOVED lines=28> */
.L_x_22338:
        /* <DEDUP_REMOVED lines=15> */
.L_x_22337:
[----:B------:R0:W5:Y:S01]  /*5bb0*/  LDG.E.U16 R19, [R2.64] ;  /* 0x0000002402137981 */ /* 0x000162000c1e1500 */
[----:B------:R-:W-:Y:S05]  /*5bc0*/  BRA `(.L_x_22327) ;  /* 0x0000076000007947 */ /* 0x000fea0003800000 */
.L_x_22334:
        /* <DEDUP_REMOVED lines=12> */
.L_x_22341:
        /* <DEDUP_REMOVED lines=21> */
.L_x_22345:
[----:B------:R-:W-:Y:S05]  /*5de0*/  BSYNC B1 ;  /* 0x0000000000017941 */ /* 0x000fea0003800000 */
.L_x_22344:
[----:B------:R-:W-:Y:S01]  /*5df0*/  LEA R3, R0, 0x3b800000, 0x17 ;  /* 0x3b80000000037811 */ /* 0x000fe200078eb8ff */
[----:B------:R-:W-:-:S05]  /*5e00*/  IMAD.SHL.U32 R0, R2, 0x100000, RZ ;  /* 0x0010000002007824 */ /* 0x000fca00078e00ff */
[----:B------:R-:W-:Y:S02]  /*5e10*/  LOP3.LUT R0, R3, R0, R4, 0xfe, !PT ;  /* 0x0000000003007212 */ /* 0x000fe400078efe04 */
.L_x_22343:
[----:B------:R-:W-:Y:S05]  /*5e20*/  BSYNC B0 ;  /* 0x0000000000007941 */ /* 0x000fea0003800000 */
.L_x_22342:
[----:B------:R-:W-:-:S04]  /*5e30*/  F2FP.BF16.PACK_AB R0, RZ, R0 ;  /* 0x00000000ff00723e */ /* 0x000fc800000010ff */
[----:B------:R-:W-:Y:S01]  /*5e40*/  PRMT R19, R0, 0x7610, R19 ;  /* 0x0000761000137816 */ /* 0x000fe20000000013 */
[----:B------:R-:W-:Y:S05]  /*5e50*/  BRA `(.L_x_22327) ;  /* 0x000004d000007947 */ /* 0x000fea0003800000 */
.L_x_22340:
        /* <DEDUP_REMOVED lines=21> */
.L_x_22349:
[----:B------:R-:W-:Y:S05]  /*5fb0*/  BSYNC B1 ;  /* 0x0000000000017941 */ /* 0x000fea0003800000 */
.L_x_22348:
[----:B------:R-:W-:Y:S01]  /*5fc0*/  LEA R3, R0, 0x37800000, 0x17 ;  /* 0x3780000000037811 */ /* 0x000fe200078eb8ff */
[----:B------:R-:W-:-:S05]  /*5fd0*/  IMAD.SHL.U32 R0, R2, 0x200000, RZ ;  /* 0x0020000002007824 */ /* 0x000fca00078e00ff */
[----:B------:R-:W-:Y:S02]  /*5fe0*/  LOP3.LUT R0, R3, R0, R4, 0xfe, !PT ;  /* 0x0000000003007212 */ /* 0x000fe400078efe04 */
.L_x_22347:
[----:B------:R-:W-:Y:S05]  /*5ff0*/  BSYNC B0 ;  /* 0x0000000000007941 */ /* 0x000fea0003800000 */
.L_x_22346:
[----:B------:R-:W-:-:S04]  /*6000*/  F2FP.BF16.PACK_AB R0, RZ, R0 ;  /* 0x00000000ff00723e */ /* 0x000fc800000010ff */
[----:B------:R-:W-:Y:S01]  /*6010*/  PRMT R19, R0, 0x7610, R19 ;  /* 0x0000761000137816 */ /* 0x000fe20000000013 */
[----:B------:R-:W-:Y:S05]  /*6020*/  BRA `(.L_x_22327) ;  /* 0x0000030000007947 */ /* 0x000fea0003800000 */
.L_x_22339:
        /* <DEDUP_REMOVED lines=14> */
.L_x_22353:
[----:B------:R-:W-:Y:S05]  /*6110*/  BSYNC B0 ;  /* 0x0000000000007941 */ /* 0x000fea0003800000 */
.L_x_22352:
[----:B------:R-:W-:-:S04]  /*6120*/  F2FP.BF16.PACK_AB R0, RZ, R0 ;  /* 0x00000000ff00723e */ /* 0x000fc800000010ff */
[----:B------:R-:W-:Y:S01]  /*6130*/  PRMT R19, R0, 0x7610, R19 ;  /* 0x0000761000137816 */ /* 0x000fe20000000013 */
[----:B------:R-:W-:Y:S05]  /*6140*/  BRA `(.L_x_22327) ;  /* 0x000001e000007947 */ /* 0x000fea0003800000 */
.L_x_22326:
        /* <DEDUP_REMOVED lines=21> */
.L_x_22351:
[----:B------:R-:W2:Y:S02]  /*62a0*/  LDG.E.64 R2, [R2.64] ;  /* 0x0000002402027981 */ /* 0x000ea4000c1e1b00 */
[----:B--2---:R-:W0:Y:S02]  /*62b0*/  I2F.U64 R0, R2 ;  /* 0x0000000200007312 */ /* 0x004e240000301000 */
[----:B0-----:R-:W-:-:S04]  /*62c0*/  F2FP.BF16.PACK_AB R0, RZ, R0 ;  /* 0x00000000ff00723e */ /* 0x001fc800000010ff */
[----:B------:R-:W-:Y:S01]  /*62d0*/  PRMT R19, R0, 0x7610, R19 ;  /* 0x0000761000137816 */ /* 0x000fe20000000013 */
[----:B------:R-:W-:Y:S05]  /*62e0*/  BRA `(.L_x_22327) ;  /* 0x0000004000007947 */ /* 0x000fea0003800000 */
.L_x_22350:
[----:B------:R-:W2:Y:S02]  /*62f0*/  LDG.E R2, [R2.64] ;  /* 0x0000002402027981 */ /* 0x000ea4000c1e1900 */
[----:B--2---:R-:W0:Y:S02]  /*6300*/  I2F.U32 R0, R2 ;  /* 0x0000000200007306 */ /* 0x004e240000201000 */
[----:B0-----:R-:W-:-:S04]  /*6310*/  F2FP.BF16.PACK_AB R0, RZ, R0 ;  /* 0x00000000ff00723e */ /* 0x001fc800000010ff */
[----:B------:R-:W-:Y:S02]  /*6320*/  PRMT R19, R0, 0x7610, R19 ;  /* 0x0000761000137816 */ /* 0x000fe40000000013 */
.L_x_22327:
        /* <DEDUP_REMOVED lines=18> */
.L_x_22357:
[----:B------:R-:W2:Y:S02]  /*6450*/  LDG.E.U8 R2, [R2.64] ;  /* 0x0000002402027981 */ /* 0x000ea4000c1e1100 */
[----:B--2---:R-:W0:Y:S02]  /*6460*/  I2F.U16 R0, R2 ;  /* 0x0000000200007306 */ /* 0x004e240000101000 */
[----:B0-----:R-:W-:Y:S01]  /*6470*/  F2FP.BF16.PACK_AB R0, RZ, R0 ;  /* 0x00000000ff00723e */ /* 0x001fe200000010ff */
[----:B------:R-:W-:Y:S05]  /*6480*/  BRA `(.L_x_22359) ;  /* 0x00000e3000007947 */ /* 0x000fea0003800000 */
.L_x_22356:
        /* <DEDUP_REMOVED lines=10> */
.L_x_22361:
[----:B------:R-:W2:Y:S02]  /*6530*/  LDG.E R2, [R2.64] ;  /* 0x0000002402027981 */ /* 0x000ea4000c1e1900 */
[----:B--2---:R-:W0:Y:S02]  /*6540*/  I2F R0, R2 ;  /* 0x0000000200007306 */ /* 0x004e240000201400 */
[----:B0-----:R-:W-:Y:S01]  /*6550*/  F2FP.BF16.PACK_AB R0, RZ, R0 ;  /* 0x00000000ff00723e */ /* 0x001fe200000010ff */
[----:B------:R-:W-:Y:S05]  /*6560*/  BRA `(.L_x_22359) ;  /* 0x00000d5000007947 */ /* 0x000fea0003800000 */
.L_x_22360:
[----:B------:R-:W2:Y:S02]  /*6570*/  LDG.E.U16 R2, [R2.64] ;  /* 0x0000002402027981 */ /* 0x000ea4000c1e1500 */
[----:B--2---:R-:W0:Y:S02]  /*6580*/  I2F.S16 R0, R2 ;  /* 0x0000000200007306 */ /* 0x004e240000101400 */
[----:B0-----:R-:W-:Y:S01]  /*6590*/  F2FP.BF16.PACK_AB R0, RZ, R0 ;  /* 0x00000000ff00723e */ /* 0x001fe200000010ff */
[----:B------:R-:W-:Y:S05]  /*65a0*/  BRA `(.L_x_22359) ;  /* 0x00000d1000007947 */ /* 0x000fea0003800000 */
.L_x_22355:
        /* <DEDUP_REMOVED lines=9> */
.L_x_22363:
[----:B------:R-:W2:Y:S02]  /*6640*/  LDG.E.U16 R0, [R2.64] ;  /* 0x0000002402007981 */ /* 0x000ea4000c1e1500 */
[----:B--2---:R-:W-:-:S05]  /*6650*/  HADD2.F32 R0, -RZ, R0.H0_H0 ;  /* 0x20000000ff007230 */ /* 0x004fca0000004100 */
[----:B------:R-:W-:Y:S01]  /*6660*/  F2FP.BF16.PACK_AB R0, RZ, R0 ;  /* 0x00000000ff00723e */ /* 0x000fe200000010ff */
[----:B------:R-:W-:Y:S05]  /*6670*/  BRA `(.L_x_22359) ;  /* 0x00000c4000007947 */ /* 0x000fea0003800000 */
.L_x_22362:
        /* <DEDUP_REMOVED lines=9> */
.L_x_22365:
[----:B------:R-:W2:Y:S02]  /*6710*/  LDG.E.U16 R2, [R2.64] ;  /* 0x0000002402027981 */ /* 0x000ea4000c1e1500 */
[----:B--2---:R-:W-:-:S05]  /*6720*/  HADD2.F32 R0, -RZ, R2.H0_H0 ;  /* 0x20000002ff007230 */ /* 0x004fca0000004100 */
[----:B------:R-:W-:Y:S01]  /*6730*/  F2FP.BF16.PACK_AB R0, RZ, R0 ;  /* 0x00000000ff00723e */ /* 0x000fe200000010ff */
[----:B------:R-:W-:Y:S05]  /*6740*/  BRA `(.L_x_22359) ;  /* 0x00000b7000007947 */ /* 0x000fea0003800000 */
.L_x_22364:
[----:B------:R-:W2:Y:S02]  /*6750*/  LDG.E.64 R2, [R2.64] ;  /* 0x0000002402027981 */ /* 0x000ea4000c1e1b00 */
[----:B--2---:R-:W0:Y:S01]  /*6760*/  F2F.F32.F64 R0, R2 ;  /* 0x0000000200007310 */ /* 0x004e220000301000 */
[----:B------:R-:W0:-:S14]  /*6770*/  DSETP.GEU.AND P0, PT, |R2|, c[0x2][0x0], PT ;  /* 0x008000000200762a */ /* 0x000e1c0003f0e200 */
[----:B0-----:R-:W-:-:S05]  /*6780*/  @!P0 FMUL R0, R0, 1.175494350822287508e-38 ;  /* 0x0080000000008820 */ /* 0x001fca0000400000 */
[----:B------:R-:W-:Y:S01]  /*6790*/  F2FP.BF16.PACK_AB R0, RZ, R0 ;  /* 0x00000000ff00723e */ /* 0x000fe200000010ff */
[----:B------:R-:W-:Y:S05]  /*67a0*/  BRA `(.L_x_22359) ;  /* 0x00000b1000007947 */ /* 0x000fea0003800000 */
.L_x_22354:
        /* <DEDUP_REMOVED lines=13> */
.L_x_22368:
[----:B------:R-:W2:Y:S02]  /*6880*/  LDG.E.64 R2, [R2.64] ;  /* 0x0000002402027981 */ /* 0x000ea4000c1e1b00 */
[----:B--2---:R-:W0:Y:S01]  /*6890*/  F2F.F32.F64 R0, R2 ;  /* 0x0000000200007310 */ /* 0x004e220000301000 */
[----:B------:R-:W0:-:S14]  /*68a0*/  DSETP.GEU.AND P0, PT, |R2|, c[0x2][0x0], PT ;  /* 0x008000000200762a */ /* 0x000e1c0003f0e200 */
[----:B0-----:R-:W-:-:S05]  /*68b0*/  @!P0 FMUL R0, R0, 1.175494350822287508e-38 ;  /* 0x0080000000008820 */ /* 0x001fca0000400000 */
[----:B------:R-:W-:Y:S01]  /*68c0*/  F2FP.BF16.PACK_AB R0, RZ, R0 ;  /* 0x00000000ff00723e */ /* 0x000fe200000010ff */
[----:B------:R-:W-:Y:S05]  /*68d0*/  BRA `(.L_x_22359) ;  /* 0x000009e000007947 */ /* 0x000fea0003800000 */
.L_x_22367:
        /* <DEDUP_REMOVED lines=28> */
.L_x_22370:
        /* <DEDUP_REMOVED lines=15> */
.L_x_22369:
[----:B------:R0:W5:Y:S01]  /*6b90*/  LDG.E.U16 R0, [R2.64] ;  /* 0x0000002402007981 */ /* 0x000162000c1e1500 */
[----:B------:R-:W-:Y:S05]  /*6ba0*/  BRA `(.L_x_22359) ;  /* 0x0000071000007947 */ /* 0x000fea0003800000 */
.L_x_22366:
        /* <DEDUP_REMOVED lines=12> */
.L_x_22373:
        /* <DEDUP_REMOVED lines=21> */
.L_x_22377:
[----:B------:R-:W-:Y:S05]  /*6dc0*/  BSYNC B1 ;  /* 0x0000000000017941 */ /* 0x000fea0003800000 */
.L_x_22376:
[----:B------:R-:W-:Y:S01]  /*6dd0*/  LEA R3, R0, 0x3b800000, 0x17 ;  /* 0x3b80000000037811 */ /* 0x000fe200078eb8ff */
[----:B------:R-:W-:-:S05]  /*6de0*/  IMAD.SHL.U32 R0, R2, 0x100000, RZ ;  /* 0x0010000002007824 */ /* 0x000fca00078e00ff */
[----:B------:R-:W-:Y:S02]  /*6df0*/  LOP3.LUT R0, R3, R0, R4, 0xfe, !PT ;  /* 0x0000000003007212 */ /* 0x000fe400078efe04 */
.L_x_22375:
[----:B------:R-:W-:Y:S05]  /*6e00*/  BSYNC B0 ;  /* 0x0000000000007941 */ /* 0x000fea0003800000 */
.L_x_22374:
[----:B------:R-:W-:Y:S01]  /*6e10*/  F2FP.BF16.PACK_AB R0, RZ, R0 ;  /* 0x00000000ff00723e */ /* 0x000fe200000010ff */
[----:B------:R-:W-:Y:S05]  /*6e20*/  BRA `(.L_x_22359) ;  /* 0x0000049000007947 */ /* 0x000fea0003800000 */
.L_x_22372:
        /* <DEDUP_REMOVED lines=21> */
.L_x_22381:
[----:B------:R-:W-:Y:S05]  /*6f80*/  BSYNC B1 ;  /* 0x0000000000017941 */ /* 0x000fea0003800000 */
.L_x_22380:
[----:B------:R-:W-:Y:S01]  /*6f90*/  LEA R3, R0, 0x37800000, 0x17 ;  /* 0x3780000000037811 */ /* 0x000fe200078eb8ff */
[----:B------:R-:W-:-:S05]  /*6fa0*/  IMAD.SHL.U32 R0, R2, 0x200000, RZ ;  /* 0x0020000002007824 */ /* 0x000fca00078e00ff */
[----:B------:R-:W-:Y:S02]  /*6fb0*/  LOP3.LUT R0, R3, R0, R4, 0xfe, !PT ;  /* 0x0000000003007212 */ /* 0x000fe400078efe04 */
.L_x_22379:
[----:B------:R-:W-:Y:S05]  /*6fc0*/  BSYNC B0 ;  /* 0x0000000000007941 */ /* 0x000fea0003800000 */
.L_x_22378:
[----:B------:R-:W-:Y:S01]  /*6fd0*/  F2FP.BF16.PACK_AB R0, RZ, R0 ;  /* 0x00000000ff00723e */ /* 0x000fe200000010ff */
[----:B------:R-:W-:Y:S05]  /*6fe0*/  BRA `(.L_x_22359) ;  /* 0x000002d000007947 */ /* 0x000fea0003800000 */
.L_x_22371:
        /* <DEDUP_REMOVED lines=14> */
.L_x_22385:
[----:B------:R-:W-:Y:S05]  /*70d0*/  BSYNC B0 ;  /* 0x0000000000007941 */ /* 0x000fea0003800000 */
.L_x_22384:
[----:B------:R-:W-:Y:S01]  /*70e0*/  F2FP.BF16.PACK_AB R0, RZ, R0 ;  /* 0x00000000ff00723e */ /* 0x000fe200000010ff */
[----:B------:R-:W-:Y:S05]  /*70f0*/  BRA `(.L_x_22359) ;  /* 0x000001c000007947 */ /* 0x000fea0003800000 */
.L_x_22358:
        /* <DEDUP_REMOVED lines=21> */
.L_x_22383:
[----:B------:R-:W2:Y:S02]  /*7250*/  LDG.E.64 R2, [R2.64] ;  /* 0x0000002402027981 */ /* 0x000ea4000c1e1b00 */
[----:B--2---:R-:W0:Y:S02]  /*7260*/  I2F.U64 R0, R2 ;  /* 0x0000000200007312 */ /* 0x004e240000301000 */
[----:B0-----:R-:W-:Y:S01]  /*7270*/  F2FP.BF16.PACK_AB R0, RZ, R0 ;  /* 0x00000000ff00723e */ /* 0x001fe200000010ff */
[----:B------:R-:W-:Y:S05]  /*7280*/  BRA `(.L_x_22359) ;  /* 0x0000003000007947 */ /* 0x000fea0003800000 */
.L_x_22382:
[----:B------:R-:W2:Y:S02]  /*7290*/  LDG.E R2, [R2.64] ;  /* 0x0000002402027981 */ /* 0x000ea4000c1e1900 */
[----:B--2---:R-:W0:Y:S02]  /*72a0*/  I2F.U32 R0, R2 ;  /* 0x0000000200007306 */ /* 0x004e240000201000 */
[----:B0-----:R-:W-:-:S06]  /*72b0*/  F2FP.BF16.PACK_AB R0, RZ, R0 ;  /* 0x00000000ff00723e */ /* 0x001fcc00000010ff */
.L_x_22359:
        /* <DEDUP_REMOVED lines=22> */
.L_x_22389:
        /* <DEDUP_REMOVED lines=8> */
.L_x_22387:
[----:B------:R-:W-:-:S05]  /*74a0*/  FADD.FTZ R2, R2, R3 ;  /* 0x0000000302027221 */ /* 0x000fca0000010000 */
[----:B------:R-:W-:-:S04]  /*74b0*/  F2FP.BF16.PACK_AB R2, RZ, R2 ;  /* 0x00000002ff02723e */ /* 0x000fc800000010ff */
[----:B------:R-:W-:Y:S02]  /*74c0*/  PRMT R19, R2, 0x7610, R19 ;  /* 0x0000761002137816 */ /* 0x000fe40000000013 */
.L_x_22388:
[----:B------:R-:W-:Y:S05]  /*74d0*/  BSYNC B0 ;  /* 0x0000000000007941 */ /* 0x000fea0003800000 */
.L_x_22386:
        /* <DEDUP_REMOVED lines=16> */
.L_x_22393:
[----:B------:R-:W-:-:S06]  /*75e0*/  PRMT R3, RZ, 0x5410, R19 ;  /* 0x00005410ff037816 */ /* 0x000fcc0000000013 */
[----:B------:R-:W0:Y:S02]  /*75f0*/  F2I.S64.TRUNC R2, R3 ;  /* 0x0000000300027311 */ /* 0x000e24000020d900 */
[----:B0-----:R0:W-:Y:S01]  /*7600*/  STG.E.U8 [R16.64], R2 ;  /* 0x0000000210007986 */ /* 0x0011e2000c101124 */
[----:B------:R-:W-:Y:S05]  /*7610*/  BRA `(.L_x_22395) ;  /* 0x00000e4000007947 */ /* 0x000fea0003800000 */
.L_x_22392:
        /* <DEDUP_REMOVED lines=10> */
.L_x_22397:
[----:B------:R-:W-:-:S06]  /*76c0*/  PRMT R19, RZ, 0x5410, R19 ;  /* 0x00005410ff137816 */ /* 0x000fcc0000000013 */
[----:B------:R-:W0:Y:S02]  /*76d0*/  F2I.FTZ.TRUNC.NTZ R19, R19 ;  /* 0x0000001300137305 */ /* 0x000e24000021f100 */
[----:B0-----:R0:W-:Y:S01]  /*76e0*/  STG.E [R16.64], R19 ;  /* 0x0000001310007986 */ /* 0x0011e2000c101924 */
[----:B------:R-:W-:Y:S05]  /*76f0*/  BRA `(.L_x_22395) ;  /* 0x00000d6000007947 */ /* 0x000fea0003800000 */
.L_x_22396:
[----:B------:R-:W-:-:S06]  /*7700*/  PRMT R19, RZ, 0x5410, R19 ;  /* 0x00005410ff137816 */ /* 0x000fcc0000000013 */
[----:B------:R-:W0:Y:S02]  /*7710*/  F2I.FTZ.TRUNC.NTZ R19, R19 ;  /* 0x0000001300137305 */ /* 0x000e24000021f100 */
[----:B0-----:R0:W-:Y:S01]  /*7720*/  STG.E.U16 [R16.64], R19 ;  /* 0x0000001310007986 */ /* 0x0011e2000c101524 */
[----:B------:R-:W-:Y:S05]  /*7730*/  BRA `(.L_x_22395) ;  /* 0x00000d2000007947 */ /* 0x000fea0003800000 */
.L_x_22391:
        /* <DEDUP_REMOVED lines=9> */
.L_x_22399:
[----:B------:R-:W-:-:S04]  /*77d0*/  PRMT R0, RZ, 0x5410, R19 ;  /* 0x00005410ff007816 */ /* 0x000fc80000000013 */
[----:B------:R-:W-:-:S05]  /*77e0*/  F2FP.PACK_AB R0, RZ, R0 ;  /* 0x00000000ff00723e */ /* 0x000fca00000000ff */
[----:B------:R0:W-:Y:S01]  /*77f0*/  STG.E.U16 [R16.64], R0 ;  /* 0x0000000010007986 */ /* 0x0001e2000c101524 */
[----:B------:R-:W-:Y:S05]  /*7800*/  BRA `(.L_x_22395) ;  /* 0x00000c5000007947 */ /* 0x000fea0003800000 */
.L_x_22398:
        /* <DEDUP_REMOVED lines=10> */
.L_x_22401:
[----:B------:R-:W-:-:S04]  /*78b0*/  PRMT R19, RZ, 0x5410, R19 ;  /* 0x00005410ff137816 */ /* 0x000fc80000000013 */
[----:B------:R-:W-:-:S04]  /*78c0*/  F2FP.PACK_AB R3, RZ, R19 ;  /* 0x00000013ff03723e */ /* 0x000fc800000000ff */
[----:B------:R-:W-:-:S05]  /*78d0*/  PRMT R3, R3, 0x5410, RZ ;  /* 0x0000541003037816 */ /* 0x000fca00000000ff */
[----:B------:R0:W-:Y:S01]  /*78e0*/  STG.E [R16.64], R3 ;  /* 0x0000000310007986 */ /* 0x0001e2000c101924 */
[----:B------:R-:W-:Y:S05]  /*78f0*/  BRA `(.L_x_22395) ;  /* 0x00000b6000007947 */ /* 0x000fea0003800000 */
.L_x_22400:
[----:B------:R-:W-:-:S05]  /*7900*/  PRMT R2, RZ, 0x5410, R19 ;  /* 0x00005410ff027816 */ /* 0x000fca0000000013 */
[----:B------:R-:W-:-:S06]  /*7910*/  FMUL.FTZ R2, R2, 1 ;  /* 0x3f80000002027820 */ /* 0x000fcc0000410000 */
[----:B------:R-:W0:Y:S02]  /*7920*/  F2F.F64.F32 R2, R2 ;  /* 0x0000000200027310 */ /* 0x000e240000201800 */
[----:B0-----:R0:W-:Y:S01]  /*7930*/  STG.E.64 [R16.64], R2 ;  /* 0x0000000210007986 */ /* 0x0011e2000c101b24 */
[----:B------:R-:W-:Y:S05]  /*7940*/  BRA `(.L_x_22395) ;  /* 0x00000b1000007947 */ /* 0x000fea0003800000 */
.L_x_22390:
        /* <DEDUP_REMOVED lines=13> */
.L_x_22404:
[----:B------:R-:W-:Y:S01]  /*7a20*/  PRMT R19, RZ, 0x5410, R19 ;  /* 0x00005410ff137816 */ /* 0x000fe20000000013 */
[----:B------:R-:W-:-:S04]  /*7a30*/  CS2R R6, SRZ ;  /* 0x0000000000067805 */ /* 0x000fc8000001ff00 */
[----:B------:R-:W-:-:S06]  /*7a40*/  FMUL.FTZ R4, R19, 1 ;  /* 0x3f80000013047820 */ /* 0x000fcc0000410000 */
[----:B------:R-:W0:Y:S02]  /*7a50*/  F2F.F64.F32 R4, R4 ;  /* 0x0000000400047310 */ /* 0x000e240000201800 */
[----:B0-----:R0:W-:Y:S01]  /*7a60*/  STG.E.128 [R16.64], R4 ;  /* 0x0000000410007986 */ /* 0x0011e2000c101d24 */
[----:B------:R-:W-:Y:S05]  /*7a70*/  BRA `(.L_x_22395) ;  /* 0x000009e000007947 */ /* 0x000fea0003800000 */
.L_x_22403:
        /* <DEDUP_REMOVED lines=21> */
.L_x_22408:
[----:B------:R-:W-:Y:S05]  /*7bd0*/  BSYNC B0 ;  /* 0x0000000000007941 */ /* 0x000fea0003800000 */
.L_x_22407:
[----:B------:R-:W-:-:S05]  /*7be0*/  LOP3.LUT R3, R0, R3, RZ, 0xfc, !PT ;  /* 0x0000000300037212 */ /* 0x000fca00078efcff */
[----:B------:R0:W-:Y:S01]  /*7bf0*/  STG.E.U8 [R16.64], R3 ;  /* 0x0000000310007986 */ /* 0x0001e2000c101124 */
[----:B------:R-:W-:Y:S05]  /*7c00*/  BRA `(.L_x_22395) ;  /* 0x0000085000007947 */ /* 0x000fea0003800000 */
.L_x_22406:
        /* <DEDUP_REMOVED lines=13> */
.L_x_22410:
[----:B------:R-:W-:Y:S01]  /*7ce0*/  IMAD.MOV.U32 R0, RZ, RZ, 0x7f ;  /* 0x0000007fff007424 */ /* 0x000fe200078e00ff */
[----:B------:R-:W-:-:S04]  /*7cf0*/  ISETP.GT.U32.AND P0, PT, R2, 0x7f800000, PT ;  /* 0x7f8000000200780c */ /* 0x000fc80003f04070 */
[----:B------:R-:W-:-:S04]  /*7d00*/  SEL R0, R0, 0x7c, P0 ;  /* 0x0000007c00007807 */ /* 0x000fc80000000000 */
.L_x_22411:
[----:B------:R-:W-:Y:S05]  /*7d10*/  BSYNC B0 ;  /* 0x0000000000007941 */ /* 0x000fea0003800000 */
.L_x_22409:
[----:B------:R-:W-:-:S04]  /*7d20*/  LOP3.LUT R2, R19, 0x80000000, RZ, 0xc0, !PT ;  /* 0x8000000013027812 */ /* 0x000fc800078ec0ff */
[----:B------:R-:W-:-:S04]  /*7d30*/  SHF.R.U32.HI R3, RZ, 0x18, R2 ;  /* 0x00000018ff037819 */ /* 0x000fc80000011602 */
[----:B------:R-:W-:-:S05]  /*7d40*/  LOP3.LUT R3, R0, R3, RZ, 0xfc, !PT ;  /* 0x0000000300037212 */ /* 0x000fca00078efcff */
[----:B------:R0:W-:Y:S01]  /*7d50*/  STG.E.U8 [R16.64], R3 ;  /* 0x0000000310007986 */ /* 0x0001e2000c101124 */
[----:B------:R-:W-:Y:S05]  /*7d60*/  BRA `(.L_x_22395) ;  /* 0x000006f000007947 */ /* 0x000fea0003800000 */
.L_x_22405:
[----:B------:R0:W-:Y:S01]  /*7d70*/  STG.E.U16 [R16.64], R19 ;  /* 0x0000001310007986 */ /* 0x0001e2000c101524 */
[----:B------:R-:W-:Y:S05]  /*7d80*/  BRA `(.L_x_22395) ;  /* 0x000006d000007947 */ /* 0x000fea0003800000 */
.L_x_22402:
        /* <DEDUP_REMOVED lines=12> */
.L_x_22414:
        /* <DEDUP_REMOVED lines=17> */
.L_x_22417:
[----:B------:R-:W-:-:S04]  /*7f60*/  LOP3.LUT R2, R19, 0x80000000, RZ, 0xc0, !PT ;  /* 0x8000000013027812 */ /* 0x000fc800078ec0ff */
[----:B------:R-:W-:-:S04]  /*7f70*/  SHF.R.U32.HI R3, RZ, 0x18, R2 ;  /* 0x00000018ff037819 */ /* 0x000fc80000011602 */
[----:B------:R-:W-:-:S04]  /*7f80*/  LOP3.LUT R0, R0, R3, RZ, 0xfc, !PT ;  /* 0x0000000300007212 */ /* 0x000fc800078efcff */
[----:B------:R-:W-:Y:S02]  /*7f90*/  PRMT R8, R0, 0x7610, R8 ;  /* 0x0000761000087816 */ /* 0x000fe40000000008 */
.L_x_22416:
[----:B------:R-:W-:Y:S05]  /*7fa0*/  BSYNC B0 ;  /* 0x0000000000007941 */ /* 0x000fea0003800000 */
.L_x_22415:
[----:B------:R0:W-:Y:S01]  /*7fb0*/  STG.E.U8 [R16.64], R8 ;  /* 0x0000000810007986 */ /* 0x0001e2000c101124 */
[----:B------:R-:W-:Y:S05]  /*7fc0*/  BRA `(.L_x_22395) ;  /* 0x0000049000007947 */ /* 0x000fea0003800000 */
.L_x_22413:
        /* <DEDUP_REMOVED lines=17> */
.L_x_22420:
[----:B------:R-:W-:-:S04]  /*80e0*/  LOP3.LUT R2, R19, 0x80000000, RZ, 0xc0, !PT ;  /* 0x8000000013027812 */ /* 0x000fc800078ec0ff */
[----:B------:R-:W-:-:S04]  /*80f0*/  SHF.R.U32.HI R3, RZ, 0x18, R2 ;  /* 0x00000018ff037819 */ /* 0x000fc80000011602 */
[----:B------:R-:W-:-:S04]  /*8100*/  LOP3.LUT R0, R0, R3, RZ, 0xfc, !PT ;  /* 0x0000000300007212 */ /* 0x000fc800078efcff */
[----:B------:R-:W-:Y:S02]  /*8110*/  PRMT R8, R0, 0x7610, R8 ;  /* 0x0000761000087816 */ /* 0x000fe40000000008 */
.L_x_22419:
[----:B------:R-:W-:Y:S05]  /*8120*/  BSYNC B0 ;  /* 0x0000000000007941 */ /* 0x000fea0003800000 */
.L_x_22418:
[----:B------:R0:W-:Y:S01]  /*8130*/  STG.E.U8 [R16.64], R8 ;  /* 0x0000000810007986 */ /* 0x0001e2000c101124 */
[----:B------:R-:W-:Y:S05]  /*8140*/  BRA `(.L_x_22395) ;  /* 0x0000031000007947 */ /* 0x000fea0003800000 */
.L_x_22412:
        /* <DEDUP_REMOVED lines=22> */
.L_x_22394:
        /* <DEDUP_REMOVED lines=20> */
.L_x_22422:
[----:B------:R-:W-:-:S06]  /*83f0*/  PRMT R2, RZ, 0x5410, R19 ;  /* 0x00005410ff027816 */ /* 0x000fcc0000000013 */
[----:B------:R-:W0:Y:S02]  /*8400*/  F2I.U64.TRUNC R2, R2 ;  /* 0x0000000200027311 */ /* 0x000e24000020d800 */
[----:B0-----:R0:W-:Y:S01]  /*8410*/  STG.E.64 [R16.64], R2 ;  /* 0x0000000210007986 */ /* 0x0011e2000c101b24 */
[----:B------:R-:W-:Y:S05]  /*8420*/  BRA `(.L_x_22395) ;  /* 0x0000003000007947 */ /* 0x000fea0003800000 */
.L_x_22421:
[----:B------:R-:W-:-:S06]  /*8430*/  PRMT R19, RZ, 0x5410, R19 ;  /* 0x00005410ff137816 */ /* 0x000fcc0000000013 */
[----:B------:R-:W0:Y:S02]  /*8440*/  F2I.FTZ.U32.TRUNC.NTZ R19, R19 ;  /* 0x0000001300137305 */ /* 0x000e24000021f000 */
[----:B0-----:R0:W-:Y:S02]  /*8450*/  STG.E [R16.64], R19 ;  /* 0x0000001310007986 */ /* 0x0011e4000c101924 */
.L_x_22395:
        /* <DEDUP_REMOVED lines=258> */
.L_x_22423:
        /* <DEDUP_REMOVED lines=21> */
.L_x_22427:
[----:B------:R-:W2:Y:S02]  /*95d0*/  LDG.E.U8 R2, [R2.64] ;  /* 0x0000002402027981 */ /* 0x000ea4000c1e1100 */
[----:B--2---:R-:W0:Y:S02]  /*95e0*/  I2F.U16 R0, R2 ;  /* 0x0000000200007306 */ /* 0x004e240000101000 */
[----:B0-----:R-:W-:-:S04]  /*95f0*/  F2FP.BF16.PACK_AB R0, RZ, R0 ;  /* 0x00000000ff00723e */ /* 0x001fc800000010ff */
[----:B------:R-:W-:Y:S01]  /*9600*/  PRMT R19, R0, 0x7610, R19 ;  /* 0x0000761000137816 */ /* 0x000fe20000000013 */
[----:B------:R-:W-:Y:S05]  /*9610*/  BRA `(.L_x_22429) ;  /* 0x00000f0000007947 */ /* 0x000fea0003800000 */
.L_x_22426:
        /* <DEDUP_REMOVED lines=11> */
.L_x_22431:
[----:B------:R-:W2:Y:S02]  /*96d0*/  LDG.E R2, [R2.64] ;  /* 0x0000002402027981 */ /* 0x000ea4000c1e1900 */
[----:B--2---:R-:W0:Y:S02]  /*96e0*/  I2F R0, R2 ;  /* 0x0000000200007306 */ /* 0x004e240000201400 */
[----:B0-----:R-:W-:-:S04]  /*96f0*/  F2FP.BF16.PACK_AB R0, RZ, R0 ;  /* 0x00000000ff00723e */ /* 0x001fc800000010ff */
[----:B------:R-:W-:Y:S01]  /*9700*/  PRMT R19, R0, 0x7610, R19 ;  /* 0x0000761000137816 */ /* 0x000fe20000000013 */
[----:B------:R-:W-:Y:S05]  /*9710*/  BRA `(.L_x_22429) ;  /* 0x00000e0000007947 */ /* 0x000fea0003800000 */
.L_x_22430:
[----:B------:R-:W2:Y:S02]  /*9720*/  LDG.E.U16 R2, [R2.64] ;  /* 0x0000002402027981 */ /* 0x000ea4000c1e1500 */
[----:B--2---:R-:W0:Y:S02]  /*9730*/  I2F.S16 R0, R2 ;  /* 0x0000000200007306 */ /* 0x004e240000101400 */
[----:B0-----:R-:W-:-:S04]  /*9740*/  F2FP.BF16.PACK_AB R0, RZ, R0 ;  /* 0x00000000ff00723e */ /* 0x001fc800000010ff */
[----:B------:R-:W-:Y:S01]  /*9750*/  PRMT R19, R0, 0x7610, R19 ;  /* 0x0000761000137816 */ /* 0x000fe20000000013 */
[----:B------:R-:W-:Y:S05]  /*9760*/  BRA `(.L_x_22429) ;  /* 0x00000db000007947 */ /* 0x000fea0003800000 */
.L_x_22425:
        /* <DEDUP_REMOVED lines=9> */
.L_x_22433:
[----:B------:R-:W2:Y:S02]  /*9800*/  LDG.E.U16 R0, [R2.64] ;  /* 0x0000002402007981 */ /* 0x000ea4000c1e1500 */
[----:B--2---:R-:W-:-:S05]  /*9810*/  HADD2.F32 R0, -RZ, R0.H0_H0 ;  /* 0x20000000ff007230 */ /* 0x004fca0000004100 */
[----:B------:R-:W-:-:S04]  /*9820*/  F2FP.BF16.PACK_AB R0, RZ, R0 ;  /* 0x00000000ff00723e */ /* 0x000fc800000010ff */
[----:B------:R-:W-:Y:S01]  /*9830*/  PRMT R19, R0, 0x7610, R19 ;  /* 0x0000761000137816 */ /* 0x000fe20000000013 */
[----:B------:R-:W-:Y:S05]  /*9840*/  BRA `(.L_x_22429) ;  /* 0x00000cd000007947 */ /* 0x000fea0003800000 */
.L_x_22432:
        /* <DEDUP_REMOVED lines=9> */
.L_x_22435:
[----:B------:R-:W2:Y:S02]  /*98e0*/  LDG.E.U16 R2, [R2.64] ;  /* 0x0000002402027981 */ /* 0x000ea4000c1e1500 */
[----:B--2---:R-:W-:-:S05]  /*98f0*/  HADD2.F32 R0, -RZ, R2.H0_H0 ;  /* 0x20000002ff007230 */ /* 0x004fca0000004100 */
[----:B------:R-:W-:-:S04]  /*9900*/  F2FP.BF16.PACK_AB R0, RZ, R0 ;  /* 0x00000000ff00723e */ /* 0x000fc800000010ff */
[----:B------:R-:W-:Y:S01]  /*9910*/  PRMT R19, R0, 0x7610, R19 ;  /* 0x0000761000137816 */ /* 0x000fe20000000013 */
[----:B------:R-:W-:Y:S05]  /*9920*/  BRA `(.L_x_22429) ;  /* 0x00000bf000007947 */ /* 0x000fea0003800000 */
.L_x_22434:
[----:B------:R-:W2:Y:S02]  /*9930*/  LDG.E.64 R2, [R2.64] ;  /* 0x0000002402027981 */ /* 0x000ea4000c1e1b00 */
[----:B--2---:R-:W0:Y:S01]  /*9940*/  F2F.F32.F64 R0, R2 ;  /* 0x0000000200007310 */ /* 0x004e220000301000 */
[----:B------:R-:W0:-:S14]  /*9950*/  DSETP.GEU.AND P0, PT, |R2|, c[0x2][0x0], PT ;  /* 0x008000000200762a */ /* 0x000e1c0003f0e200 */
[----:B0-----:R-:W-:-:S05]  /*9960*/  @!P0 FMUL R0, R0, 1.175494350822287508e-38 ;  /* 0x0080000000008820 */ /* 0x001fca0000400000 */
[----:B------:R-:W-:-:S04]  /*9970*/  F2FP.BF16.PACK_AB R0, RZ, R0 ;  /* 0x00000000ff00723e */ /* 0x000fc800000010ff */
[----:B------:R-:W-:Y:S01]  /*9980*/  PRMT R19, R0, 0x7610, R19 ;  /* 0x0000761000137816 */ /* 0x000fe20000000013 */
[----:B------:R-:W-:Y:S05]  /*9990*/  BRA `(.L_x_22429) ;  /* 0x00000b8000007947 */ /* 0x000fea0003800000 */
.L_x_22424:
        /* <DEDUP_REMOVED lines=14> */
.L_x_22438:
[----:B------:R-:W2:Y:S02]  /*9a80*/  LDG.E.64 R2, [R2.64] ;  /* 0x0000002402027981 */ /* 0x000ea4000c1e1b00 */
[----:B--2---:R-:W0:Y:S01]  /*9a90*/  F2F.F32.F64 R0, R2 ;  /* 0x0000000200007310 */ /* 0x004e220000301000 */
[----:B------:R-:W0:-:S14]  /*9aa0*/  DSETP.GEU.AND P0, PT, |R2|, c[0x2][0x0], PT ;  /* 0x008000000200762a */ /* 0x000e1c0003f0e200 */
[----:B0-----:R-:W-:-:S05]  /*9ab0*/  @!P0 FMUL R0, R0, 1.175494350822287508e-38 ;  /* 0x0080000000008820 */ /* 0x001fca0000400000 */
[----:B------:R-:W-:-:S04]  /*9ac0*/  F2FP.BF16.PACK_AB R0, RZ, R0 ;  /* 0x00000000ff00723e */ /* 0x000fc800000010ff */
[----:B------:R-:W-:Y:S01]  /*9ad0*/  PRMT R19, R0, 0x7610, R19 ;  /* 0x0000761000137816 */ /* 0x000fe20000000013 */
[----:B------:R-:W-:Y:S05]  /*9ae0*/  BRA `(.L_x_22429) ;  /* 0x00000a3000007947 */ /* 0x000fea0003800000 */
.L_x_22437:
        /* <DEDUP_REMOVED lines=28> */
.L_x_22440:
        /* <DEDUP_REMOVED lines=15> */
.L_x_22439:
[----:B------:R0:W5:Y:S01]  /*9da0*/  LDG.E.U16 R19, [R2.64] ;  /* 0x0000002402137981 */ /* 0x000162000c1e1500 */
[----:B------:R-:W-:Y:S05]  /*9db0*/  BRA `(.L_x_22429) ;  /* 0x0000076000007947 */ /* 0x000fea0003800000 */
.L_x_22436:
        /* <DEDUP_REMOVED lines=12> */
.L_x_22443:
        /* <DEDUP_REMOVED lines=21> */
.L_x_22447:
[----:B------:R-:W-:Y:S05]  /*9fd0*/  BSYNC B1 ;  /* 0x0000000000017941 */ /* 0x000fea0003800000 */
.L_x_22446:
[----:B------:R-:W-:Y:S01]  /*9fe0*/  LEA R3, R0, 0x3b800000, 0x17 ;  /* 0x3b80000000037811 */ /* 0x000fe200078eb8ff */
[----:B------:R-:W-:-:S05]  /*9ff0*/  IMAD.SHL.U32 R0, R2, 0x100000, RZ ;  /* 0x0010000002007824 */ /* 0x000fca00078e00ff */
[----:B------:R-:W-:Y:S02]  /*a000*/  LOP3.LUT R0, R3, R0, R4, 0xfe, !PT ;  /* 0x0000000003007212 */ /* 0x000fe400078efe04 */
.L_x_22445:
[----:B------:R-:W-:Y:S05]  /*a010*/  BSYNC B0 ;  /* 0x0000000000007941 */ /* 0x000fea0003800000 */
.L_x_22444:
[----:B------:R-:W-:-:S04]  /*a020*/  F2FP.BF16.PACK_AB R0, RZ, R0 ;  /* 0x00000000ff00723e */ /* 0x000fc800000010ff */
[----:B------:R-:W-:Y:S01]  /*a030*/  PRMT R19, R0, 0x7610, R19 ;  /* 0x0000761000137816 */ /* 0x000fe20000000013 */
[----:B------:R-:W-:Y:S05]  /*a040*/  BRA `(.L_x_22429) ;  /* 0x000004d000007947 */ /* 0x000fea0003800000 */
.L_x_22442:
        /* <DEDUP_REMOVED lines=21> */
.L_x_22451:
[----:B------:R-:W-:Y:S05]  /*a1a0*/  BSYNC B1 ;  /* 0x0000000000017941 */ /* 0x000fea0003800000 */
.L_x_22450:
[----:B------:R-:W-:Y:S01]  /*a1b0*/  LEA R3, R0, 0x37800000, 0x17 ;  /* 0x3780000000037811 */ /* 0x000fe200078eb8ff */
[----:B------:R-:W-:-:S05]  /*a1c0*/  IMAD.SHL.U32 R0, R2, 0x200000, RZ ;  /* 0x0020000002007824 */ /* 0x000fca00078e00ff */
[----:B------:R-:W-:Y:S02]  /*a1d0*/  LOP3.LUT R0, R3, R0, R4, 0xfe, !PT ;  /* 0x0000000003007212 */ /* 0x000fe400078efe04 */
.L_x_22449:
[----:B------:R-:W-:Y:S05]  /*a1e0*/  BSYNC B0 ;  /* 0x0000000000007941 */ /* 0x000fea0003800000 */
.L_x_22448:
[----:B------:R-:W-:-:S04]  /*a1f0*/  F2FP.BF16.PACK_AB R0, RZ, R0 ;  /* 0x00000000ff00723e */ /* 0x000fc800000010ff */
[----:B------:R-:W-:Y:S01]  /*a200*/  PRMT R19, R0, 0x7610, R19 ;  /* 0x0000761000137816 */ /* 0x000fe20000000013 */
[----:B------:R-:W-:Y:S05]  /*a210*/  BRA `(.L_x_22429) ;  /* 0x0000030000007947 */ /* 0x000fea0003800000 */
.L_x_22441:
        /* <DEDUP_REMOVED lines=14> */
.L_x_22455:
[----:B------:R-:W-:Y:S05]  /*a300*/  BSYNC B0 ;  /* 0x0000000000007941 */ /* 0x000fea0003800000 */
.L_x_22454:
[----:B------:R-:W-:-:S04]  /*a310*/  F2FP.BF16.PACK_AB R0, RZ, R0 ;  /* 0x00000000ff00723e */ /* 0x000fc800000010ff */
[----:B------:R-:W-:Y:S01]  /*a320*/  PRMT R19, R0, 0x7610, R19 ;  /* 0x0000761000137816 */ /* 0x000fe20000000013 */
[----:B------:R-:W-:Y:S05]  /*a330*/  BRA `(.L_x_22429) ;  /* 0x000001e000007947 */ /* 0x000fea0003800000 */
.L_x_22428:
        /* <DEDUP_REMOVED lines=21> */
.L_x_22453:
[----:B------:R-:W2:Y:S02]  /*a490*/  LDG.E.64 R2, [R2.64] ;  /* 0x0000002402027981 */ /* 0x000ea4000c1e1b00 */
[----:B--2---:R-:W0:Y:S02]  /*a4a0*/  I2F.U64 R0, R2 ;  /* 0x0000000200007312 */ /* 0x004e240000301000 */
[----:B0-----:R-:W-:-:S04]  /*a4b0*/  F2FP.BF16.PACK_AB R0, RZ, R0 ;  /* 0x00000000ff00723e */ /* 0x001fc800000010ff */
[----:B------:R-:W-:Y:S01]  /*a4c0*/  PRMT R19, R0, 0x7610, R19 ;  /* 0x0000761000137816 */ /* 0x000fe20000000013 */
[----:B------:R-:W-:Y:S05]  /*a4d0*/  BRA `(.L_x_22429) ;  /* 0x0000004000007947 */ /* 0x000fea0003800000 */
.L_x_22452:
[----:B------:R-:W2:Y:S02]  /*a4e0*/  LDG.E R2, [R2.64] ;  /* 0x0000002402027981 */ /* 0x000ea4000c1e1900 */
[----:B--2---:R-:W0:Y:S02]  /*a4f0*/  I2F.U32 R0, R2 ;  /* 0x0000000200007306 */ /* 0x004e240000201000 */
[----:B0-----:R-:W-:-:S04]  /*a500*/  F2FP.BF16.PACK_AB R0, RZ, R0 ;  /* 0x00000000ff00723e */ /* 0x001fc800000010ff */
[----:B------:R-:W-:Y:S02]  /*a510*/  PRMT R19, R0, 0x7610, R19 ;  /* 0x0000761000137816 */ /* 0x000fe40000000013 */
.L_x_22429:
        /* <DEDUP_REMOVED lines=18> */
.L_x_22459:
[----:B------:R-:W2:Y:S02]  /*a640*/  LDG.E.U8 R2, [R2.64] ;  /* 0x0000002402027981 */ /* 0x000ea4000c1e1100 */
[----:B--2---:R-:W0:Y:S02]  /*a650*/  I2F.U16 R0, R2 ;  /* 0x0000000200007306 */ /* 0x004e240000101000 */
[----:B0-----:R-:W-:Y:S01]  /*a660*/  F2FP.BF16.PACK_AB R0, RZ, R0 ;  /* 0x00000000ff00723e */ /* 0x001fe200000010ff */
[----:B------:R-:W-:Y:S05]  /*a670*/  BRA `(.L_x_22461) ;  /* 0x00000e3000007947 */ /* 0x000fea0003800000 */
.L_x_22458:
        /* <DEDUP_REMOVED lines=10> */
.L_x_22463:
[----:B------:R-:W2:Y:S02]  /*a720*/  LDG.E R2, [R2.64] ;  /* 0x0000002402027981 */ /* 0x000ea4000c1e1900 */
[----:B--2---:R-:W0:Y:S02]  /*a730*/  I2F R0, R2 ;  /* 0x0000000200007306 */ /* 0x004e240000201400 */
[----:B0-----:R-:W-:Y:S01]  /*a740*/  F2FP.BF16.PACK_AB R0, RZ, R0 ;  /* 0x00000000ff00723e */ /* 0x001fe200000010ff */
[----:B------:R-:W-:Y:S05]  /*a750*/  BRA `(.L_x_22461) ;  /* 0x00000d5000007947 */ /* 0x000fea0003800000 */
.L_x_22462:
[----:B------:R-:W2:Y:S02]  /*a760*/  LDG.E.U16 R2, [R2.64] ;  /* 0x0000002402027981 */ /* 0x000ea4000c1e1500 */
[----:B--2---:R-:W0:Y:S02]  /*a770*/  I2F.S16 R0, R2 ;  /* 0x0000000200007306 */ /* 0x004e240000101400 */
[----:B0-----:R-:W-:Y:S01]  /*a780*/  F2FP.BF16.PACK_AB R0, RZ, R0 ;  /* 0x00000000ff00723e */ /* 0x001fe200000010ff */
[----:B------:R-:W-:Y:S05]  /*a790*/  BRA `(.L_x_22461) ;  /* 0x00000d1000007947 */ /* 0x000fea0003800000 */
.L_x_22457:
        /* <DEDUP_REMOVED lines=9> */
.L_x_22465:
[----:B------:R-:W2:Y:S02]  /*a830*/  LDG.E.U16 R0, [R2.64] ;  /* 0x0000002402007981 */ /* 0x000ea4000c1e1500 */
[----:B--2---:R-:W-:-:S05]  /*a840*/  HADD2.F32 R0, -RZ, R0.H0_H0 ;  /* 0x20000000ff007230 */ /* 0x004fca0000004100 */
[----:B------:R-:W-:Y:S01]  /*a850*/  F2FP.BF16.PACK_AB R0, RZ, R0 ;  /* 0x00000000ff00723e */ /* 0x000fe200000010ff */
[----:B------:R-:W-:Y:S05]  /*a860*/  BRA `(.L_x_22461) ;  /* 0x00000c4000007947 */ /* 0x000fea0003800000 */
.L_x_22464:
        /* <DEDUP_REMOVED lines=9> */
.L_x_22467:
[----:B------:R-:W2:Y:S02]  /*a900*/  LDG.E.U16 R2, [R2.64] ;  /* 0x0000002402027981 */ /* 0x000ea4000c1e1500 */
[----:B--2---:R-:W-:-:S05]  /*a910*/  HADD2.F32 R0, -RZ, R2.H0_H0 ;  /* 0x20000002ff007230 */ /* 0x004fca0000004100 */
[----:B------:R-:W-:Y:S01]  /*a920*/  F2FP.BF16.PACK_AB R0, RZ, R0 ;  /* 0x00000000ff00723e */ /* 0x000fe200000010ff */
[----:B------:R-:W-:Y:S05]  /*a930*/  BRA `(.L_x_22461) ;  /* 0x00000b7000007947 */ /* 0x000fea0003800000 */
.L_x_22466:
[----:B------:R-:W2:Y:S02]  /*a940*/  LDG.E.64 R2, [R2.64] ;  /* 0x0000002402027981 */ /* 0x000ea4000c1e1b00 */
[----:B--2---:R-:W0:Y:S01]  /*a950*/  F2F.F32.F64 R0, R2 ;  /* 0x0000000200007310 */ /* 0x004e220000301000 */
[----:B------:R-:W0:-:S14]  /*a960*/  DSETP.GEU.AND P0, PT, |R2|, c[0x2][0x0], PT ;  /* 0x008000000200762a */ /* 0x000e1c0003f0e200 */
[----:B0-----:R-:W-:-:S05]  /*a970*/  @!P0 FMUL R0, R0, 1.175494350822287508e-38 ;  /* 0x0080000000008820 */ /* 0x001fca0000400000 */
[----:B------:R-:W-:Y:S01]  /*a980*/  F2FP.BF16.PACK_AB R0, RZ, R0 ;  /* 0x00000000ff00723e */ /* 0x000fe200000010ff */
[----:B------:R-:W-:Y:S05]  /*a990*/  BRA `(.L_x_22461) ;  /* 0x00000b1000007947 */ /* 0x000fea0003800000 */
.L_x_22456:
        /* <DEDUP_REMOVED lines=13> */
.L_x_22470:
[----:B------:R-:W2:Y:S02]  /*aa70*/  LDG.E.64 R2, [R2.64] ;  /* 0x0000002402027981 */ /* 0x000ea4000c1e1b00 */
[----:B--2---:R-:W0:Y:S01]  /*aa80*/  F2F.F32.F64 R0, R2 ;  /* 0x0000000200007310 */ /* 0x004e220000301000 */
[----:B------:R-:W0:-:S14]  /*aa90*/  DSETP.GEU.AND P0, PT, |R2|, c[0x2][0x0], PT ;  /* 0x008000000200762a */ /* 0x000e1c0003f0e200 */
[----:B0-----:R-:W-:-:S05]  /*aaa0*/  @!P0 FMUL R0, R0, 1.175494350822287508e-38 ;  /* 0x0080000000008820 */ /* 0x001fca0000400000 */
[----:B------:R-:W-:Y:S01]  /*aab0*/  F2FP.BF16.PACK_AB R0, RZ, R0 ;  /* 0x00000000ff00723e */ /* 0x000fe200000010ff */
[----:B------:R-:W-:Y:S05]  /*aac0*/  BRA `(.L_x_22461) ;  /* 0x000009e000007947 */ /* 0x000fea0003800000 */
.L_x_22469:
        /* <DEDUP_REMOVED lines=28> */
.L_x_22472:
        /* <DEDUP_REMOVED lines=15> */
.L_x_22471:
[----:B------:R0:W5:Y:S01]  /*ad80*/  LDG.E.U16 R0, [R2.64] ;  /* 0x0000002402007981 */ /* 0x000162000c1e1500 */
[----:B------:R-:W-:Y:S05]  /*ad90*/  BRA `(.L_x_22461) ;  /* 0x0000071000007947 */ /* 0x000fea0003800000 */
.L_x_22468:
        /* <DEDUP_REMOVED lines=12> */
.L_x_22475:
        /* <DEDUP_REMOVED lines=21> */
.L_x_22479:
[----:B------:R-:W-:Y:S05]  /*afb0*/  BSYNC B1 ;  /* 0x0000000000017941 */ /* 0x000fea0003800000 */
.L_x_22478:
[----:B------:R-:W-:Y:S01]  /*afc0*/  LEA R3, R0, 0x3b800000, 0x17 ;  /* 0x3b80000000037811 */ /* 0x000fe200078eb8ff */
[----:B------:R-:W-:-:S05]  /*afd0*/  IMAD.SHL.U32 R0, R2, 0x100000, RZ ;  /* 0x0010000002007824 */ /* 0x000fca00078e00ff */
[----:B------:R-:W-:Y:S02]  /*afe0*/  LOP3.LUT R0, R3, R0, R4, 0xfe, !PT ;  /* 0x0000000003007212 */ /* 0x000fe400078efe04 */
.L_x_22477:
[----:B------:R-:W-:Y:S05]  /*aff0*/  BSYNC B0 ;  /* 0x0000000000007941 */ /* 0x000fea0003800000 */
.L_x_22476:
[----:B------:R-:W-:Y:S01]  /*b000*/  F2FP.BF16.PACK_AB R0, RZ, R0 ;  /* 0x00000000ff00723e */ /* 0x000fe200000010ff */
[----:B------:R-:W-:Y:S05]  /*b010*/  BRA `(.L_x_22461) ;  /* 0x0000049000007947 */ /* 0x000fea0003800000 */
.L_x_22474:
        /* <DEDUP_REMOVED lines=21> */
.L_x_22483:
[----:B------:R-:W-:Y:S05]  /*b170*/  BSYNC B1 ;  /* 0x0000000000017941 */ /* 0x000fea0003800000 */
.L_x_22482:
[----:B------:R-:W-:Y:S01]  /*b180*/  LEA R3, R0, 0x37800000, 0x17 ;  /* 0x3780000000037811 */ /* 0x000fe200078eb8ff */
[----:B------:R-:W-:-:S05]  /*b190*/  IMAD.SHL.U32 R0, R2, 0x200000, RZ ;  /* 0x0020000002007824 */ /* 0x000fca00078e00ff */
[----:B------:R-:W-:Y:S02]  /*b1a0*/  LOP3.LUT R0, R3, R0, R4, 0xfe, !PT ;  /* 0x0000000003007212 */ /* 0x000fe400078efe04 */
.L_x_22481:
[----:B------:R-:W-:Y:S05]  /*b1b0*/  BSYNC B0 ;  /* 0x0000000000007941 */ /* 0x000fea0003800000 */
.L_x_22480:
[----:B------:R-:W-:Y:S01]  /*b1c0*/  F2FP.BF16.PACK_AB R0, RZ, R0 ;  /* 0x00000000ff00723e */ /* 0x000fe200000010ff */
[----:B------:R-:W-:Y:S05]  /*b1d0*/  BRA `(.L_x_22461) ;  /* 0x000002d000007947 */ /* 0x000fea0003800000 */
.L_x_22473:
        /* <DEDUP_REMOVED lines=14> */
.L_x_22487:
[----:B------:R-:W-:Y:S05]  /*b2c0*/  BSYNC B0 ;  /* 0x0000000000007941 */ /* 0x000fea0003800000 */
.L_x_22486:
[----:B------:R-:W-:Y:S01]  /*b2d0*/  F2FP.BF16.PACK_AB R0, RZ, R0 ;  /* 0x00000000ff00723e */ /* 0x000fe200000010ff */
[----:B------:R-:W-:Y:S05]  /*b2e0*/  BRA `(.L_x_22461) ;  /* 0x000001c000007947 */ /* 0x000fea0003800000 */
.L_x_22460:
        /* <DEDUP_REMOVED lines=21> */
.L_x_22485:
[----:B------:R-:W2:Y:S02]  /*b440*/  LDG.E.64 R2, [R2.64] ;  /* 0x0000002402027981 */ /* 0x000ea4000c1e1b00 */
[----:B--2---:R-:W0:Y:S02]  /*b450*/  I2F.U64 R0, R2 ;  /* 0x0000000200007312 */ /* 0x004e240000301000 */
[----:B0-----:R-:W-:Y:S01]  /*b460*/  F2FP.BF16.PACK_AB R0, RZ, R0 ;  /* 0x00000000ff00723e */ /* 0x001fe200000010ff */
[----:B------:R-:W-:Y:S05]  /*b470*/  BRA `(.L_x_22461) ;  /* 0x0000003000007947 */ /* 0x000fea0003800000 */
.L_x_22484:
[----:B------:R-:W2:Y:S02]  /*b480*/  LDG.E R2, [R2.64] ;  /* 0x0000002402027981 */ /* 0x000ea4000c1e1900 */
[----:B--2---:R-:W0:Y:S02]  /*b490*/  I2F.U32 R0, R2 ;  /* 0x0000000200007306 */ /* 0x004e240000201000 */
[----:B0-----:R-:W-:-:S06]  /*b4a0*/  F2FP.BF16.PACK_AB R0, RZ, R0 ;  /* 0x00000000ff00723e */ /* 0x001fcc00000010ff */
.L_x_22461:
        /* <DEDUP_REMOVED lines=22> */
.L_x_22491:
        /* <DEDUP_REMOVED lines=8> */
.L_x_22489:
[----:B------:R-:W-:-:S05]  /*b690*/  FADD.FTZ R2, R2, R3 ;  /* 0x0000000302027221 */ /* 0x000fca0000010000 */
[----:B------:R-:W-:-:S04]  /*b6a0*/  F2FP.BF16.PACK_AB R2, RZ, R2 ;  /* 0x00000002ff02723e */ /* 0x000fc800000010ff */
[----:B------:R-:W-:Y:S02]  /*b6b0*/  PRMT R19, R2, 0x7610, R19 ;  /* 0x0000761002137816 */ /* 0x000fe40000000013 */
.L_x_22490:
[----:B------:R-:W-:Y:S05]  /*b6c0*/  BSYNC B0 ;  /* 0x0000000000007941 */ /* 0x000fea0003800000 */
.L_x_22488:
        /* <DEDUP_REMOVED lines=16> */
.L_x_22495:
[----:B------:R-:W-:-:S06]  /*b7d0*/  PRMT R3, RZ, 0x5410, R19 ;  /* 0x00005410ff037816 */ /* 0x000fcc0000000013 */
[----:B------:R-:W0:Y:S02]  /*b7e0*/  F2I.S64.TRUNC R2, R3 ;  /* 0x0000000300027311 */ /* 0x000e24000020d900 */
[----:B0-----:R0:W-:Y:S01]  /*b7f0*/  STG.E.U8 [R16.64], R2 ;  /* 0x0000000210007986 */ /* 0x0011e2000c101124 */
[----:B------:R-:W-:Y:S05]  /*b800*/  BRA `(.L_x_22497) ;  /* 0x00000e4000007947 */ /* 0x000fea0003800000 */
.L_x_22494:
        /* <DEDUP_REMOVED lines=10> */
.L_x_22499:
[----:B------:R-:W-:-:S06]  /*b8b0*/  PRMT R19, RZ, 0x5410, R19 ;  /* 0x00005410ff137816 */ /* 0x000fcc0000000013 */
[----:B------:R-:W0:Y:S02]  /*b8c0*/  F2I.FTZ.TRUNC.NTZ R19, R19 ;  /* 0x0000001300137305 */ /* 0x000e24000021f100 */
[----:B0-----:R0:W-:Y:S01]  /*b8d0*/  STG.E [R16.64], R19 ;  /* 0x0000001310007986 */ /* 0x0011e2000c101924 */
[----:B------:R-:W-:Y:S05]  /*b8e0*/  BRA `(.L_x_22497) ;  /* 0x00000d6000007947 */ /* 0x000fea0003800000 */
.L_x_22498:
[----:B------:R-:W-:-:S06]  /*b8f0*/  PRMT R19, RZ, 0x5410, R19 ;  /* 0x00005410ff137816 */ /* 0x000fcc0000000013 */
[----:B------:R-:W0:Y:S02]  /*b900*/  F2I.FTZ.TRUNC.NTZ R19, R19 ;  /* 0x0000001300137305 */ /* 0x000e24000021f100 */
[----:B0-----:R0:W-:Y:S01]  /*b910*/  STG.E.U16 [R16.64], R19 ;  /* 0x0000001310007986 */ /* 0x0011e2000c101524 */
[----:B------:R-:W-:Y:S05]  /*b920*/  BRA `(.L_x_22497) ;  /* 0x00000d2000007947 */ /* 0x000fea0003800000 */
.L_x_22493:
        /* <DEDUP_REMOVED lines=9> */
.L_x_22501:
[----:B------:R-:W-:-:S04]  /*b9c0*/  PRMT R0, RZ, 0x5410, R19 ;  /* 0x00005410ff007816 */ /* 0x000fc80000000013 */
[----:B------:R-:W-:-:S05]  /*b9d0*/  F2FP.PACK_AB R0, RZ, R0 ;  /* 0x00000000ff00723e */ /* 0x000fca00000000ff */
[----:B------:R0:W-:Y:S01]  /*b9e0*/  STG.E.U16 [R16.64], R0 ;  /* 0x0000000010007986 */ /* 0x0001e2000c101524 */
[----:B------:R-:W-:Y:S05]  /*b9f0*/  BRA `(.L_x_22497) ;  /* 0x00000c5000007947 */ /* 0x000fea0003800000 */
.L_x_22500:
        /* <DEDUP_REMOVED lines=10> */
.L_x_22503:
[----:B------:R-:W-:-:S04]  /*baa0*/  PRMT R19, RZ, 0x5410, R19 ;  /* 0x00005410ff137816 */ /* 0x000fc80000000013 */
[----:B------:R-:W-:-:S04]  /*bab0*/  F2FP.PACK_AB R3, RZ, R19 ;  /* 0x00000013ff03723e */ /* 0x000fc800000000ff */
[----:B------:R-:W-:-:S05]  /*bac0*/  PRMT R3, R3, 0x5410, RZ ;  /* 0x0000541003037816 */ /* 0x000fca00000000ff */
[----:B------:R0:W-:Y:S01]  /*bad0*/  STG.E [R16.64], R3 ;  /* 0x0000000310007986 */ /* 0x0001e2000c101924 */
[----:B------:R-:W-:Y:S05]  /*bae0*/  BRA `(.L_x_22497) ;  /* 0x00000b6000007947 */ /* 0x000fea0003800000 */
.L_x_22502:
[----:B------:R-:W-:-:S05]  /*baf0*/  PRMT R2, RZ, 0x5410, R19 ;  /* 0x00005410ff027816 */ /* 0x000fca0000000013 */
[----:B------:R-:W-:-:S06]  /*bb00*/  FMUL.FTZ R2, R2, 1 ;  /* 0x3f80000002027820 */ /* 0x000fcc0000410000 */
[----:B------:R-:W0:Y:S02]  /*bb10*/  F2F.F64.F32 R2, R2 ;  /* 0x0000000200027310 */ /* 0x000e240000201800 */
[----:B0-----:R0:W-:Y:S01]  /*bb20*/  STG.E.64 [R16.64], R2 ;  /* 0x0000000210007986 */ /* 0x0011e2000c101b24 */
[----:B------:R-:W-:Y:S05]  /*bb30*/  BRA `(.L_x_22497) ;  /* 0x00000b1000007947 */ /* 0x000fea0003800000 */
.L_x_22492:
        /* <DEDUP_REMOVED lines=13> */
.L_x_22506:
[----:B------:R-:W-:Y:S01]  /*bc10*/  PRMT R19, RZ, 0x5410, R19 ;  /* 0x00005410ff137816 */ /* 0x000fe20000000013 */
[----:B------:R-:W-:-:S04]  /*bc20*/  CS2R R6, SRZ ;  /* 0x0000000000067805 */ /* 0x000fc8000001ff00 */
[----:B------:R-:W-:-:S06]  /*bc30*/  FMUL.FTZ R4, R19, 1 ;  /* 0x3f80000013047820 */ /* 0x000fcc0000410000 */
[----:B------:R-:W0:Y:S02]  /*bc40*/  F2F.F64.F32 R4, R4 ;  /* 0x0000000400047310 */ /* 0x000e240000201800 */
[----:B0-----:R0:W-:Y:S01]  /*bc50*/  STG.E.128 [R16.64], R4 ;  /* 0x0000000410007986 */ /* 0x0011e2000c101d24 */
[----:B------:R-:W-:Y:S05]  /*bc60*/  BRA `(.L_x_22497) ;  /* 0x000009e000007947 */ /* 0x000fea0003800000 */
.L_x_22505:
        /* <DEDUP_REMOVED lines=21> */
.L_x_22510:
[----:B------:R-:W-:Y:S05]  /*bdc0*/  BSYNC B0 ;  /* 0x0000000000007941 */ /* 0x000fea0003800000 */
.L_x_22509:
[----:B------:R-:W-:-:S05]  /*bdd0*/  LOP3.LUT R3, R0, R3, RZ, 0xfc, !PT ;  /* 0x0000000300037212 */ /* 0x000fca00078efcff */
[----:B------:R0:W-:Y:S01]  /*bde0*/  STG.E.U8 [R16.64], R3 ;  /* 0x0000000310007986 */ /* 0x0001e2000c101124 */
[----:B------:R-:W-:Y:S05]  /*bdf0*/  BRA `(.L_x_22497) ;  /* 0x0000085000007947 */ /* 0x000fea0003800000 */
.L_x_22508:
        /* <DEDUP_REMOVED lines=13> */
.L_x_22512:
[----:B------:R-:W-:Y:S01]  /*bed0*/  IMAD.MOV.U32 R0, RZ, RZ, 0x7f ;  /* 0x0000007fff007424 */ /* 0x000fe200078e00ff */
[----:B------:R-:W-:-:S04]  /*bee0*/  ISETP.GT.U32.AND P0, PT, R2, 0x7f800000, PT ;  /* 0x7f8000000200780c */ /* 0x000fc80003f04070 */
[----:B------:R-:W-:-:S04]  /*bef0*/  SEL R0, R0, 0x7c, P0 ;  /* 0x0000007c00007807 */ /* 0x000fc80000000000 */
.L_x_22513:
[----:B------:R-:W-:Y:S05]  /*bf00*/  BSYNC B0 ;  /* 0x0000000000007941 */ /* 0x000fea0003800000 */
.L_x_22511:
[----:B------:R-:W-:-:S04]  /*bf10*/  LOP3.LUT R2, R19, 0x80000000, RZ, 0xc0, !PT ;  /* 0x8000000013027812 */ /* 0x000fc800078ec0ff */
[----:B------:R-:W-:-:S04]  /*bf20*/  SHF.R.U32.HI R3, RZ, 0x18, R2 ;  /* 0x00000018ff037819 */ /* 0x000fc80000011602 */
[----:B------:R-:W-:-:S05]  /*bf30*/  LOP3.LUT R3, R0, R3, RZ, 0xfc, !PT ;  /* 0x0000000300037212 */ /* 0x000fca00078efcff */
[----:B------:R0:W-:Y:S01]  /*bf40*/  STG.E.U8 [R16.64], R3 ;  /* 0x0000000310007986 */ /* 0x0001e2000c101124 */
[----:B------:R-:W-:Y:S05]  /*bf50*/  BRA `(.L_x_22497) ;  /* 0x000006f000007947 */ /* 0x000fea0003800000 */
.L_x_22507:
[----:B------:R0:W-:Y:S01]  /*bf60*/  STG.E.U16 [R16.64], R19 ;  /* 0x0000001310007986 */ /* 0x0001e2000c101524 */
[----:B------:R-:W-:Y:S05]  /*bf70*/  BRA `(.L_x_22497) ;  /* 0x000006d000007947 */ /* 0x000fea0003800000 */
.L_x_22504:
        /* <DEDUP_REMOVED lines=12> */
.L_x_22516:
        /* <DEDUP_REMOVED lines=17> */
.L_x_22519:
[----:B------:R-:W-:-:S04]  /*c150*/  LOP3.LUT R2, R19, 0x80000000, RZ, 0xc0, !PT ;  /* 0x8000000013027812 */ /* 0x000fc800078ec0ff */
[----:B------:R-:W-:-:S04]  /*c160*/  SHF.R.U32.HI R3, RZ, 0x18, R2 ;  /* 0x00000018ff037819 */ /* 0x000fc80000011602 */
[----:B------:R-:W-:-:S04]  /*c170*/  LOP3.LUT R0, R0, R3, RZ, 0xfc, !PT ;  /* 0x0000000300007212 */ /* 0x000fc800078efcff */
[----:B------:R-:W-:Y:S02]  /*c180*/  PRMT R8, R0, 0x7610, R8 ;  /* 0x0000761000087816 */ /* 0x000fe40000000008 */
.L_x_22518:
[----:B------:R-:W-:Y:S05]  /*c190*/  BSYNC B0 ;  /* 0x0000000000007941 */ /* 0x000fea0003800000 */
.L_x_22517:
[----:B------:R0:W-:Y:S01]  /*c1a0*/  STG.E.U8 [R16.64], R8 ;  /* 0x0000000810007986 */ /* 0x0001e2000c101124 */
[----:B------:R-:W-:Y:S05]  /*c1b0*/  BRA `(.L_x_22497) ;  /* 0x0000049000007947 */ /* 0x000fea0003800000 */
.L_x_22515:
        /* <DEDUP_REMOVED lines=17> */
.L_x_22522:
[----:B------:R-:W-:-:S04]  /*c2d0*/  LOP3.LUT R2, R19, 0x80000000, RZ, 0xc0, !PT ;  /* 0x8000000013027812 */ /* 0x000fc800078ec0ff */
[----:B------:R-:W-:-:S04]  /*c2e0*/  SHF.R.U32.HI R3, RZ, 0x18, R2 ;  /* 0x00000018ff037819 */ /* 0x000fc80000011602 */
[----:B------:R-:W-:-:S04]  /*c2f0*/  LOP3.LUT R0, R0, R3, RZ, 0xfc, !PT ;  /* 0x0000000300007212 */ /* 0x000fc800078efcff */
[----:B------:R-:W-:Y:S02]  /*c300*/  PRMT R8, R0, 0x7610, R8 ;  /* 0x0000761000087816 */ /* 0x000fe40000000008 */
.L_x_22521:
[----:B------:R-:W-:Y:S05]  /*c310*/  BSYNC B0 ;  /* 0x0000000000007941 */ /* 0x000fea0003800000 */
.L_x_22520:
[----:B------:R0:W-:Y:S01]  /*c320*/  STG.E.U8 [R16.64], R8 ;  /* 0x0000000810007986 */ /* 0x0001e2000c101124 */
[----:B------:R-:W-:Y:S05]  /*c330*/  BRA `(.L_x_22497) ;  /* 0x0000031000007947 */ /* 0x000fea0003800000 */
.L_x_22514:
        /* <DEDUP_REMOVED lines=22> */
.L_x_22496:
        /* <DEDUP_REMOVED lines=20> */
.L_x_22524:
[----:B------:R-:W-:-:S06]  /*c5e0*/  PRMT R2, RZ, 0x5410, R19 ;  /* 0x00005410ff027816 */ /* 0x000fcc0000000013 */
[----:B------:R-:W0:Y:S02]  /*c5f0*/  F2I.U64.TRUNC R2, R2 ;  /* 0x0000000200027311 */ /* 0x000e24000020d800 */
[----:B0-----:R0:W-:Y:S01]  /*c600*/  STG.E.64 [R16.64], R2 ;  /* 0x0000000210007986 */ /* 0x0011e2000c101b24 */
[----:B------:R-:W-:Y:S05]  /*c610*/  BRA `(.L_x_22497) ;  /* 0x0000003000007947 */ /* 0x000fea0003800000 */
.L_x_22523:
[----:B------:R-:W-:-:S06]  /*c620*/  PRMT R19, RZ, 0x5410, R19 ;  /* 0x00005410ff137816 */ /* 0x000fcc0000000013 */
[----:B------:R-:W0:Y:S02]  /*c630*/  F2I.FTZ.U32.TRUNC.NTZ R19, R19 ;  /* 0x0000001300137305 */ /* 0x000e24000021f000 */
[----:B0-----:R0:W-:Y:S02]  /*c640*/  STG.E [R16.64], R19 ;  /* 0x0000001310007986 */ /* 0x0011e4000c101924 */
.L_x_22497:
[----:B------:R-:W-:Y:S02]  /*c650*/  IADD3 R23, R23, 0x80, RZ ;  /* 0x0000008017177810 */ /* 0x000fe40007ffe0ff */
.L_x_22320:
[----:B------:R-:W-:Y:S05]  /*c660*/  BSYNC B6 ;  /* 0x0000000000067941 */ /* 0x000fea0003800000 */
.L_x_22319:
        /* <DEDUP_REMOVED lines=257> */
.L_x_22525:
        /* <DEDUP_REMOVED lines=21> */
.L_x_22529:
[----:B------:R-:W2:Y:S02]  /*d7d0*/  LDG.E.U8 R2, [R2.64] ;  /* 0x0000002402027981 */ /* 0x000ea4000c1e1100 */
[----:B--2---:R-:W0:Y:S02]  /*d7e0*/  I2F.U16 R0, R2 ;  /* 0x0000000200007306 */ /* 0x004e240000101000 */
[----:B0-----:R-:W-:-:S04]  /*d7f0*/  F2FP.BF16.PACK_AB R0, RZ, R0 ;  /* 0x00000000ff00723e */ /* 0x001fc800000010ff */
[----:B------:R-:W-:Y:S01]  /*d800*/  PRMT R19, R0, 0x7610, R19 ;  /* 0x0000761000137816 */ /* 0x000fe20000000013 */
[----:B------:R-:W-:Y:S05]  /*d810*/  BRA `(.L_x_22531) ;  /* 0x00000f0000007947 */ /* 0x000fea0003800000 */
.L_x_22528:
        /* <DEDUP_REMOVED lines=11> */
.L_x_22533:
[----:B------:R-:W2:Y:S02]  /*d8d0*/  LDG.E R2, [R2.64] ;  /* 0x0000002402027981 */ /* 0x000ea4000c1e1900 */
[----:B--2---:R-:W0:Y:S02]  /*d8e0*/  I2F R0, R2 ;  /* 0x0000000200007306 */ /* 0x004e240000201400 */
[----:B0-----:R-:W-:-:S04]  /*d8f0*/  F2FP.BF16.PACK_AB R0, RZ, R0 ;  /* 0x00000000ff00723e */ /* 0x001fc800000010ff */
[----:B------:R-:W-:Y:S01]  /*d900*/  PRMT R19, R0, 0x7610, R19 ;  /* 0x0000761000137816 */ /* 0x000fe20000000013 */
[----:B------:R-:W-:Y:S05]  /*d910*/  BRA `(.L_x_22531) ;  /* 0x00000e0000007947 */ /* 0x000fea0003800000 */
.L_x_22532:
[----:B------:R-:W2:Y:S02]  /*d920*/  LDG.E.U16 R2, [R2.64] ;  /* 0x0000002402027981 */ /* 0x000ea4000c1e1500 */
[----:B--2---:R-:W0:Y:S02]  /*d930*/  I2F.S16 R0, R2 ;  /* 0x0000000200007306 */ /* 0x004e240000101400 */
[----:B0-----:R-:W-:-:S04]  /*d940*/  F2FP.BF16.PACK_AB R0, RZ, R0 ;  /* 0x00000000ff00723e */ /* 0x001fc800000010ff */
[----:B------:R-:W-:Y:S01]  /*d950*/  PRMT R19, R0, 0x7610, R19 ;  /* 0x0000761000137816 */ /* 0x000fe20000000013 */
[----:B------:R-:W-:Y:S05]  /*d960*/  BRA `(.L_x_22531) ;  /* 0x00000db000007947 */ /* 0x000fea0003800000 */
.L_x_22527:
        /* <DEDUP_REMOVED lines=9> */
.L_x_22535:
[----:B------:R-:W2:Y:S02]  /*da00*/  LDG.E.U16 R0, [R2.64] ;  /* 0x0000002402007981 */ /* 0x000ea4000c1e1500 */
[----:B--2---:R-:W-:-:S05]  /*da10*/  HADD2.F32 R0, -RZ, R0.H0_H0 ;  /* 0x20000000ff007230 */ /* 0x004fca0000004100 */
[----:B------:R-:W-:-:S04]  /*da20*/  F2FP.BF16.PACK_AB R0, RZ, R0 ;  /* 0x00000000ff00723e */ /* 0x000fc800000010ff */
[----:B------:R-:W-:Y:S01]  /*da30*/  PRMT R19, R0, 0x7610, R19 ;  /* 0x0000761000137816 */ /* 0x000fe20000000013 */
[----:B------:R-:W-:Y:S05]  /*da40*/  BRA `(.L_x_22531) ;  /* 0x00000cd000007947 */ /* 0x000fea0003800000 */
.L_x_22534:
        /* <DEDUP_REMOVED lines=9> */
.L_x_22537:
[----:B------:R-:W2:Y:S02]  /*dae0*/  LDG.E.U16 R2, [R2.64] ;  /* 0x0000002402027981 */ /* 0x000ea4000c1e1500 */
[----:B--2---:R-:W-:-:S05]  /*daf0*/  HADD2.F32 R0, -RZ, R2.H0_H0 ;  /* 0x20000002ff007230 */ /* 0x004fca0000004100 */
[----:B------:R-:W-:-:S04]  /*db00*/  F2FP.BF16.PACK_AB R0, RZ, R0 ;  /* 0x00000000ff00723e */ /* 0x000fc800000010ff */
[----:B------:R-:W-:Y:S01]  /*db10*/  PRMT R19, R0, 0x7610, R19 ;  /* 0x0000761000137816 */ /* 0x000fe20000000013 */
[----:B------:R-:W-:Y:S05]  /*db20*/  BRA `(.L_x_22531) ;  /* 0x00000bf000007947 */ /* 0x000fea0003800000 */
.L_x_22536:
[----:B------:R-:W2:Y:S02]  /*db30*/  LDG.E.64 R2, [R2.64] ;  /* 0x0000002402027981 */ /* 0x000ea4000c1e1b00 */
[----:B--2---:R-:W0:Y:S01]  /*db40*/  F2F.F32.F64 R0, R2 ;  /* 0x0000000200007310 */ /* 0x004e220000301000 */
[----:B------:R-:W0:-:S14]  /*db50*/  DSETP.GEU.AND P0, PT, |R2|, c[0x2][0x0], PT ;  /* 0x008000000200762a */ /* 0x000e1c0003f0e200 */
[----:B0-----:R-:W-:-:S05]  /*db60*/  @!P0 FMUL R0, R0, 1.175494350822287508e-38 ;  /* 0x0080000000008820 */ /* 0x001fca0000400000 */
[----:B------:R-:W-:-:S04]  /*db70*/  F2FP.BF16.PACK_AB R0, RZ, R0 ;  /* 0x00000000ff00723e */ /* 0x000fc800000010ff */
[----:B------:R-:W-:Y:S01]  /*db80*/  PRMT R19, R0, 0x7610, R19 ;  /* 0x0000761000137816 */ /* 0x000fe20000000013 */
[----:B------:R-:W-:Y:S05]  /*db90*/  BRA `(.L_x_22531) ;  /* 0x00000b8000007947 */ /* 0x000fea0003800000 */
.L_x_22526:
        /* <DEDUP_REMOVED lines=14> */
.L_x_22540:
[----:B------:R-:W2:Y:S02]  /*dc80*/  LDG.E.64 R2, [R2.64] ;  /* 0x0000002402027981 */ /* 0x000ea4000c1e1b00 */
[----:B--2---:R-:W0:Y:S01]  /*dc90*/  F2F.F32.F64 R0, R2 ;  /* 0x0000000200007310 */ /* 0x004e220000301000 */
[----:B------:R-:W0:-:S14]  /*dca0*/  DSETP.GEU.AND P0, PT, |R2|, c[0x2][0x0], PT ;  /* 0x008000000200762a */ /* 0x000e1c0003f0e200 */
[----:B0-----:R-:W-:-:S05]  /*dcb0*/  @!P0 FMUL R0, R0, 1.175494350822287508e-38 ;  /* 0x0080000000008820 */ /* 0x001fca0000400000 */
[----:B------:R-:W-:-:S04]  /*dcc0*/  F2FP.BF16.PACK_AB R0, RZ, R0 ;  /* 0x00000000ff00723e */ /* 0x000fc800000010ff */
[----:B------:R-:W-:Y:S01]  /*dcd0*/  PRMT R19, R0, 0x7610, R19 ;  /* 0x0000761000137816 */ /* 0x000fe20000000013 */
[----:B------:R-:W-:Y:S05]  /*dce0*/  BRA `(.L_x_22531) ;  /* 0x00000a3000007947 */ /* 0x000fea0003800000 */
.L_x_22539:
        /* <DEDUP_REMOVED lines=28> */
.L_x_22542:
        /* <DEDUP_REMOVED lines=15> */
.L_x_22541:
[----:B------:R0:W5:Y:S01]  /*dfa0*/  LDG.E.U16 R19, [R2.64] ;  /* 0x0000002402137981 */ /* 0x000162000c1e1500 */
[----:B------:R-:W-:Y:S05]  /*dfb0*/  BRA `(.L_x_22531) ;  /* 0x0000076000007947 */ /* 0x000fea0003800000 */
.L_x_22538:
        /* <DEDUP_REMOVED lines=12> */
.L_x_22545:
        /* <DEDUP_REMOVED lines=21> */
.L_x_22549:
[----:B------:R-:W-:Y:S05]  /*e1d0*/  BSYNC B1 ;  /* 0x0000000000017941 */ /* 0x000fea0003800000 */
.L_x_22548:
[----:B------:R-:W-:Y:S01]  /*e1e0*/  LEA R3, R0, 0x3b800000, 0x17 ;  /* 0x3b80000000037811 */ /* 0x000fe200078eb8ff */
[----:B------:R-:W-:-:S05]  /*e1f0*/  IMAD.SHL.U32 R0, R2, 0x100000, RZ ;  /* 0x0010000002007824 */ /* 0x000fca00078e00ff */
[----:B------:R-:W-:Y:S02]  /*e200*/  LOP3.LUT R0, R3, R0, R4, 0xfe, !PT ;  /* 0x0000000003007212 */ /* 0x000fe400078efe04 */
.L_x_22547:
[----:B------:R-:W-:Y:S05]  /*e210*/  BSYNC B0 ;  /* 0x0000000000007941 */ /* 0x000fea0003800000 */
.L_x_22546:
[----:B------:R-:W-:-:S04]  /*e220*/  F2FP.BF16.PACK_AB R0, RZ, R0 ;  /* 0x00000000ff00723e */ /* 0x000fc800000010ff */
[----:B------:R-:W-:Y:S01]  /*e230*/  PRMT R19, R0, 0x7610, R19 ;  /* 0x0000761000137816 */ /* 0x000fe20000000013 */
[----:B------:R-:W-:Y:S05]  /*e240*/  BRA `(.L_x_22531) ;  /* 0x000004d000007947 */ /* 0x000fea0003800000 */
.L_x_22544:
        /* <DEDUP_REMOVED lines=21> */
.L_x_22553:
[----:B------:R-:W-:Y:S05]  /*e3a0*/  BSYNC B1 ;  /* 0x0000000000017941 */ /* 0x000fea0003800000 */
.L_x_22552:
[----:B------:R-:W-:Y:S01]  /*e3b0*/  LEA R3, R0, 0x37800000, 0x17 ;  /* 0x3780000000037811 */ /* 0x000fe200078eb8ff */
[----:B------:R-:W-:-:S05]  /*e3c0*/  IMAD.SHL.U32 R0, R2, 0x200000, RZ ;  /* 0x0020000002007824 */ /* 0x000fca00078e00ff */
[----:B------:R-:W-:Y:S02]  /*e3d0*/  LOP3.LUT R0, R3, R0, R4, 0xfe, !PT ;  /* 0x0000000003007212 */ /* 0x000fe400078efe04 */
.L_x_22551:
[----:B------:R-:W-:Y:S05]  /*e3e0*/  BSYNC B0 ;  /* 0x0000000000007941 */ /* 0x000fea0003800000 */
.L_x_22550:
[----:B------:R-:W-:-:S04]  /*e3f0*/  F2FP.BF16.PACK_AB R0, RZ, R0 ;  /* 0x00000000ff00723e */ /* 0x000fc800000010ff */
[----:B------:R-:W-:Y:S01]  /*e400*/  PRMT R19, R0, 0x7610, R19 ;  /* 0x0000761000137816 */ /* 0x000fe20000000013 */
[----:B------:R-:W-:Y:S05]  /*e410*/  BRA `(.L_x_22531) ;  /* 0x0000030000007947 */ /* 0x000fea0003800000 */
.L_x_22543:
        /* <DEDUP_REMOVED lines=14> */
.L_x_22557:
[----:B------:R-:W-:Y:S05]  /*e500*/  BSYNC B0 ;  /* 0x0000000000007941 */ /* 0x000fea0003800000 */
.L_x_22556:
[----:B------:R-:W-:-:S04]  /*e510*/  F2FP.BF16.PACK_AB R0, RZ, R0 ;  /* 0x00000000ff00723e */ /* 0x000fc800000010ff */
[----:B------:R-:W-:Y:S01]  /*e520*/  PRMT R19, R0, 0x7610, R19 ;  /* 0x0000761000137816 */ /* 0x000fe20000000013 */
[----:B------:R-:W-:Y:S05]  /*e530*/  BRA `(.L_x_22531) ;  /* 0x000001e000007947 */ /* 0x000fea0003800000 */
.L_x_22530:
        /* <DEDUP_REMOVED lines=21> */
.L_x_22555:
[----:B------:R-:W2:Y:S02]  /*e690*/  LDG.E.64 R2, [R2.64] ;  /* 0x0000002402027981 */ /* 0x000ea4000c1e1b00 */
[----:B--2---:R-:W0:Y:S02]  /*e6a0*/  I2F.U64 R0, R2 ;  /* 0x0000000200007312 */ /* 0x004e240000301000 */
[----:B0-----:R-:W-:-:S04]  /*e6b0*/  F2FP.BF16.PACK_AB R0, RZ, R0 ;  /* 0x00000000ff00723e */ /* 0x001fc800000010ff */
[----:B------:R-:W-:Y:S01]  /*e6c0*/  PRMT R19, R0, 0x7610, R19 ;  /* 0x0000761000137816 */ /* 0x000fe20000000013 */
[----:B------:R-:W-:Y:S05]  /*e6d0*/  BRA `(.L_x_22531) ;  /* 0x0000004000007947 */ /* 0x000fea0003800000 */
.L_x_22554:
[----:B------:R-:W2:Y:S02]  /*e6e0*/  LDG.E R2, [R2.64] ;  /* 0x0000002402027981 */ /* 0x000ea4000c1e1900 */
[----:B--2---:R-:W0:Y:S02]  /*e6f0*/  I2F.U32 R0, R2 ;  /* 0x0000000200007306 */ /* 0x004e240000201000 */
[----:B0-----:R-:W-:-:S04]  /*e700*/  F2FP.BF16.PACK_AB R0, RZ, R0 ;  /* 0x00000000ff00723e */ /* 0x001fc800000010ff */
[----:B------:R-:W-:Y:S02]  /*e710*/  PRMT R19, R0, 0x7610, R19 ;  /* 0x0000761000137816 */ /* 0x000fe40000000013 */
.L_x_22531:
        /* <DEDUP_REMOVED lines=18> */
.L_x_22561:
[----:B------:R-:W2:Y:S02]  /*e840*/  LDG.E.U8 R2, [R2.64] ;  /* 0x0000002402027981 */ /* 0x000ea4000c1e1100 */
[----:B--2---:R-:W0:Y:S02]  /*e850*/  I2F.U16 R0, R2 ;  /* 0x0000000200007306 */ /* 0x004e240000101000 */
[----:B0-----:R-:W-:Y:S01]  /*e860*/  F2FP.BF16.PACK_AB R0, RZ, R0 ;  /* 0x00000000ff00723e */ /* 0x001fe200000010ff */
[----:B------:R-:W-:Y:S05]  /*e870*/  BRA `(.L_x_22563) ;  /* 0x00000e3000007947 */ /* 0x000fea0003800000 */
.L_x_22560:
        /* <DEDUP_REMOVED lines=10> */
.L_x_22565:
[----:B------:R-:W2:Y:S02]  /*e920*/  LDG.E R2, [R2.64] ;  /* 0x0000002402027981 */ /* 0x000ea4000c1e1900 */
[----:B--2---:R-:W0:Y:S02]  /*e930*/  I2F R0, R2 ;  /* 0x0000000200007306 */ /* 0x004e240000201400 */
[----:B0-----:R-:W-:Y:S01]  /*e940*/  F2FP.BF16.PACK_AB R0, RZ, R0 ;  /* 0x00000000ff00723e */ /* 0x001fe200000010ff */
[----:B------:R-:W-:Y:S05]  /*e950*/  BRA `(.L_x_22563) ;  /* 0x00000d5000007947 */ /* 0x000fea0003800000 */
.L_x_22564:
[----:B------:R-:W2:Y:S02]  /*e960*/  LDG.E.U16 R2, [R2.64] ;  /* 0x0000002402027981 */ /* 0x000ea4000c1e1500 */
[----:B--2---:R-:W0:Y:S02]  /*e970*/  I2F.S16 R0, R2 ;  /* 0x0000000200007306 */ /* 0x004e240000101400 */
[----:B0-----:R-:W-:Y:S01]  /*e980*/  F2FP.BF16.PACK_AB R0, RZ, R0 ;  /* 0x00000000ff00723e */ /* 0x001fe200000010ff */
[----:B------:R-:W-:Y:S05]  /*e990*/  BRA `(.L_x_22563) ;  /* 0x00000d1000007947 */ /* 0x000fea0003800000 */
.L_x_22559:
        /* <DEDUP_REMOVED lines=9> */
.L_x_22567:
[----:B------:R-:W2:Y:S02]  /*ea30*/  LDG.E.U16 R0, [R2.64] ;  /* 0x0000002402007981 */ /* 0x000ea4000c1e1500 */
[----:B--2---:R-:W-:-:S05]  /*ea40*/  HADD2.F32 R0, -RZ, R0.H0_H0 ;  /* 0x20000000ff007230 */ /* 0x004fca0000004100 */
[----:B------:R-:W-:Y:S01]  /*ea50*/  F2FP.BF16.PACK_AB R0, RZ, R0 ;  /* 0x00000000ff00723e */ /* 0x000fe200000010ff */
[----:B------:R-:W-:Y:S05]  /*ea60*/  BRA `(.L_x_22563) ;  /* 0x00000c4000007947 */ /* 0x000fea0003800000 */
.L_x_22566:
        /* <DEDUP_REMOVED lines=9> */
.L_x_22569:
[----:B------:R-:W2:Y:S02]  /*eb00*/  LDG.E.U16 R2, [R2.64] ;  /* 0x0000002402027981 */ /* 0x000ea4000c1e1500 */
[----:B--2---:R-:W-:-:S05]  /*eb10*/  HADD2.F32 R0, -RZ, R2.H0_H0 ;  /* 0x20000002ff007230 */ /* 0x004fca0000004100 */
[----:B------:R-:W-:Y:S01]  /*eb20*/  F2FP.BF16.PACK_AB R0, RZ, R0 ;  /* 0x00000000ff00723e */ /* 0x000fe200000010ff */
[----:B------:R-:W-:Y:S05]  /*eb30*/  BRA `(.L_x_22563) ;  /* 0x00000b7000007947 */ /* 0x000fea0003800000 */
.L_x_22568:
[----:B------:R-:W2:Y:S02]  /*eb40*/  LDG.E.64 R2, [R2.64] ;  /* 0x0000002402027981 */ /* 0x000ea4000c1e1b00 */
[----:B--2---:R-:W0:Y:S01]  /*eb50*/  F2F.F32.F64 R0, R2 ;  /* 0x0000000200007310 */ /* 0x004e220000301000 */
[----:B------:R-:W0:-:S14]  /*eb60*/  DSETP.GEU.AND P0, PT, |R2|, c[0x2][0x0], PT ;  /* 0x008000000200762a */ /* 0x000e1c0003f0e200 */
[----:B0-----:R-:W-:-:S05]  /*eb70*/  @!P0 FMUL R0, R0, 1.175494350822287508e-38 ;  /* 0x0080000000008820 */ /* 0x001fca0000400000 */
[----:B------:R-:W-:Y:S01]  /*eb80*/  F2FP.BF16.PACK_AB R0, RZ, R0 ;  /* 0x00000000ff00723e */ /* 0x000fe200000010ff */
[----:B------:R-:W-:Y:S05]  /*eb90*/  BRA `(.L_x_22563) ;  /* 0x00000b1000007947 */ /* 0x000fea0003800000 */
.L_x_22558:
        /* <DEDUP_REMOVED lines=13> */
.L_x_22572:
[----:B------:R-:W2:Y:S02]  /*ec70*/  LDG.E.64 R2, [R2.64] ;  /* 0x0000002402027981 */ /* 0x000ea4000c1e1b00 */
[----:B--2---:R-:W0:Y:S01]  /*ec80*/  F2F.F32.F64 R0, R2 ;  /* 0x0000000200007310 */ /* 0x004e220000301000 */
[----:B------:R-:W0:-:S14]  /*ec90*/  DSETP.GEU.AND P0, PT, |R2|, c[0x2][0x0], PT ;  /* 0x008000000200762a */ /* 0x000e1c0003f0e200 */
[----:B0-----:R-:W-:-:S05]  /*eca0*/  @!P0 FMUL R0, R0, 1.175494350822287508e-38 ;  /* 0x0080000000008820 */ /* 0x001fca0000400000 */
[----:B------:R-:W-:Y:S01]  /*ecb0*/  F2FP.BF16.PACK_AB R0, RZ, R0 ;  /* 0x00000000ff00723e */ /* 0x000fe200000010ff */
[----:B------:R-:W-:Y:S05]  /*ecc0*/  BRA `(.L_x_22563) ;  /* 0x000009e000007947 */ /* 0x000fea0003800000 */
.L_x_22571:
        /* <DEDUP_REMOVED lines=28> */
.L_x_22574:
        /* <DEDUP_REMOVED lines=15> */
.L_x_22573:
[----:B------:R0:W5:Y:S01]  /*ef80*/  LDG.E.U16 R0, [R2.64] ;  /* 0x0000002402007981 */ /* 0x000162000c1e1500 */
[----:B------:R-:W-:Y:S05]  /*ef90*/  BRA `(.L_x_22563) ;  /* 0x0000071000007947 */ /* 0x000fea0003800000 */
.L_x_22570:
        /* <DEDUP_REMOVED lines=12> */
.L_x_22577:
        /* <DEDUP_REMOVED lines=21> */
.L_x_22581:
[----:B------:R-:W-:Y:S05]  /*f1b0*/  BSYNC B1 ;  /* 0x0000000000017941 */ /* 0x000fea0003800000 */
.L_x_22580:
[----:B------:R-:W-:Y:S01]  /*f1c0*/  LEA R3, R0, 0x3b800000, 0x17 ;  /* 0x3b80000000037811 */ /* 0x000fe200078eb8ff */
[----:B------:R-:W-:-:S05]  /*f1d0*/  IMAD.SHL.U32 R0, R2, 0x100000, RZ ;  /* 0x0010000002007824 */ /* 0x000fca00078e00ff */
[----:B------:R-:W-:Y:S02]  /*f1e0*/  LOP3.LUT R0, R3, R0, R4, 0xfe, !PT ;  /* 0x0000000003007212 */ /* 0x000fe400078efe04 */
.L_x_22579:
[----:B------:R-:W-:Y:S05]  /*f1f0*/  BSYNC B0 ;  /* 0x0000000000007941 */ /* 0x000fea0003800000 */
.L_x_22578:
[----:B------:R-:W-:Y:S01]  /*f200*/  F2FP.BF16.PACK_AB R0, RZ, R0 ;  /* 0x00000000ff00723e */ /* 0x000fe200000010ff */
[----:B------:R-:W-:Y:S05]  /*f210*/  BRA `(.L_x_22563) ;  /* 0x0000049000007947 */ /* 0x000fea0003800000 */
.L_x_22576:
        /* <DEDUP_REMOVED lines=21> */
.L_x_22585:
[----:B------:R-:W-:Y:S05]  /*f370*/  BSYNC B1 ;  /* 0x0000000000017941 */ /* 0x000fea0003800000 */
.L_x_22584:
[----:B------:R-:W-:Y:S01]  /*f380*/  LEA R3, R0, 0x37800000, 0x17 ;  /* 0x3780000000037811 */ /* 0x000fe200078eb8ff */
[----:B------:R-:W-:-:S05]  /*f390*/  IMAD.SHL.U32 R0, R2, 0x200000, RZ ;  /* 0x0020000002007824 */ /* 0x000fca00078e00ff */
[----:B------:R-:W-:Y:S02]  /*f3a0*/  LOP3.LUT R0, R3, R0, R4, 0xfe, !PT ;  /* 0x0000000003007212 */ /* 0x000fe400078efe04 */
.L_x_22583:
[----:B------:R-:W-:Y:S05]  /*f3b0*/  BSYNC B0 ;  /* 0x0000000000007941 */ /* 0x000fea0003800000 */
.L_x_22582:
[----:B------:R-:W-:Y:S01]  /*f3c0*/  F2FP.BF16.PACK_AB R0, RZ, R0 ;  /* 0x00000000ff00723e */ /* 0x000fe200000010ff */
[----:B------:R-:W-:Y:S05]  /*f3d0*/  BRA `(.L_x_22563) ;  /* 0x000002d000007947 */ /* 0x000fea0003800000 */
.L_x_22575:
        /* <DEDUP_REMOVED lines=14> */
.L_x_22589:
[----:B------:R-:W-:Y:S05]  /*f4c0*/  BSYNC B0 ;  /* 0x0000000000007941 */ /* 0x000fea0003800000 */
.L_x_22588:
[----:B------:R-:W-:Y:S01]  /*f4d0*/  F2FP.BF16.PACK_AB R0, RZ, R0 ;  /* 0x00000000ff00723e */ /* 0x000fe200000010ff */
[----:B------:R-:W-:Y:S05]  /*f4e0*/  BRA `(.L_x_22563) ;  /* 0x000001c000007947 */ /* 0x000fea0003800000 */
.L_x_22562:
        /* <DEDUP_REMOVED lines=21> */
.L_x_22587:
[----:B------:R-:W2:Y:S02]  /*f640*/  LDG.E.64 R2, [R2.64] ;  /* 0x0000002402027981 */ /* 0x000ea4000c1e1b00 */
[----:B--2---:R-:W0:Y:S02]  /*f650*/  I2F.U64 R0, R2 ;  /* 0x0000000200007312 */ /* 0x004e240000301000 */
[----:B0-----:R-:W-:Y:S01]  /*f660*/  F2FP.BF16.PACK_AB R0, RZ, R0 ;  /* 0x00000000ff00723e */ /* 0x001fe200000010ff */
[----:B------:R-:W-:Y:S05]  /*f670*/  BRA `(.L_x_22563) ;  /* 0x0000003000007947 */ /* 0x000fea0003800000 */
.L_x_22586:
[----:B------:R-:W2:Y:S02]  /*f680*/  LDG.E R2, [R2.64] ;  /* 0x0000002402027981 */ /* 0x000ea4000c1e1900 */
[----:B--2---:R-:W0:Y:S02]  /*f690*/  I2F.U32 R0, R2 ;  /* 0x0000000200007306 */ /* 0x004e240000201000 */
[----:B0-----:R-:W-:-:S06]  /*f6a0*/  F2FP.BF16.PACK_AB R0, RZ, R0 ;  /* 0x00000000ff00723e */ /* 0x001fcc00000010ff */
.L_x_22563:
        /* <DEDUP_REMOVED lines=22> */
.L_x_22593:
        /* <DEDUP_REMOVED lines=8> */
.L_x_22591:
[----:B------:R-:W-:-:S05]  /*f890*/  FADD.FTZ R2, R2, R3 ;  /* 0x0000000302027221 */ /* 0x000fca0000010000 */
[----:B------:R-:W-:-:S04]  /*f8a0*/  F2FP.BF16.PACK_AB R2, RZ, R2 ;  /* 0x00000002ff02723e */ /* 0x000fc800000010ff */
[----:B------:R-:W-:Y:S02]  /*f8b0*/  PRMT R19, R2, 0x7610, R19 ;  /* 0x0000761002137816 */ /* 0x000fe40000000013 */
.L_x_22592:
[----:B------:R-:W-:Y:S05]  /*f8c0*/  BSYNC B0 ;  /* 0x0000000000007941 */ /* 0x000fea0003800000 */
.L_x_22590:
        /* <DEDUP_REMOVED lines=16> */
.L_x_22597:
[----:B------:R-:W-:-:S06]  /*f9d0*/  PRMT R3, RZ, 0x5410, R19 ;  /* 0x00005410ff037816 */ /* 0x000fcc0000000013 */
[----:B------:R-:W0:Y:S02]  /*f9e0*/  F2I.S64.TRUNC R2, R3 ;  /* 0x0000000300027311 */ /* 0x000e24000020d900 */
[----:B0-----:R-:W-:Y:S01]  /*f9f0*/  STG.E.U8 [R16.64], R2 ;  /* 0x0000000210007986 */ /* 0x001fe2000c101124 */
[----:B------:R-:W-:Y:S05]  /*fa00*/  EXIT ;  /* 0x000000000000794d */ /* 0x000fea0003800000 */
.L_x_22596:
        /* <DEDUP_REMOVED lines=10> */
.L_x_22600:
[----:B------:R-:W-:-:S06]  /*fab0*/  PRMT R19, RZ, 0x5410, R19 ;  /* 0x00005410ff137816 */ /* 0x000fcc0000000013 */
[----:B------:R-:W0:Y:S02]  /*fac0*/  F2I.FTZ.TRUNC.NTZ R19, R19 ;  /* 0x0000001300137305 */ /* 0x000e24000021f100 */
[----:B0-----:R-:W-:Y:S01]  /*fad0*/  STG.E [R16.64], R19 ;  /* 0x0000001310007986 */ /* 0x001fe2000c101924 */
[----:B------:R-:W-:Y:S05]  /*fae0*/  EXIT ;  /* 0x000000000000794d */ /* 0x000fea0003800000 */
.L_x_22599:
[----:B------:R-:W-:-:S06]  /*faf0*/  PRMT R19, RZ, 0x5410, R19 ;  /* 0x00005410ff137816 */ /* 0x000fcc0000000013 */
[----:B------:R-:W0:Y:S02]  /*fb00*/  F2I.FTZ.TRUNC.NTZ R19, R19 ;  /* 0x0000001300137305 */ /* 0x000e24000021f100 */
[----:B0-----:R-:W-:Y:S01]  /*fb10*/  STG.E.U16 [R16.64], R19 ;  /* 0x0000001310007986 */ /* 0x001fe2000c101524 */
[----:B------:R-:W-:Y:S05]  /*fb20*/  EXIT ;  /* 0x000000000000794d */ /* 0x000fea0003800000 */
.L_x_22595:
        /* <DEDUP_REMOVED lines=9> */
.L_x_22602:
[----:B------:R-:W-:-:S04]  /*fbc0*/  PRMT R0, RZ, 0x5410, R19 ;  /* 0x00005410ff007816 */ /* 0x000fc80000000013 */
[----:B------:R-:W-:-:S05]  /*fbd0*/  F2FP.PACK_AB R0, RZ, R0 ;  /* 0x00000000ff00723e */ /* 0x000fca00000000ff */
[----:B------:R-:W-:Y:S01]  /*fbe0*/  STG.E.U16 [R16.64], R0 ;  /* 0x0000000010007986 */ /* 0x000fe2000c101524 */
[----:B------:R-:W-:Y:S05]  /*fbf0*/  EXIT ;  /* 0x000000000000794d */ /* 0x000fea0003800000 */
.L_x_22601:
        /* <DEDUP_REMOVED lines=10> */
.L_x_22604:
[----:B------:R-:W-:-:S04]  /*fca0*/  PRMT R19, RZ, 0x5410, R19 ;  /* 0x00005410ff137816 */ /* 0x000fc80000000013 */
[----:B------:R-:W-:-:S04]  /*fcb0*/  F2FP.PACK_AB R3, RZ, R19 ;  /* 0x00000013ff03723e */ /* 0x000fc800000000ff */
[----:B------:R-:W-:-:S05]  /*fcc0*/  PRMT R3, R3, 0x5410, RZ ;  /* 0x0000541003037816 */ /* 0x000fca00000000ff */
[----:B------:R-:W-:Y:S01]  /*fcd0*/  STG.E [R16.64], R3 ;  /* 0x0000000310007986 */ /* 0x000fe2000c101924 */
[----:B------:R-:W-:Y:S05]  /*fce0*/  EXIT ;  /* 0x000000000000794d */ /* 0x000fea0003800000 */
.L_x_22603:
[----:B------:R-:W-:-:S05]  /*fcf0*/  PRMT R2, RZ, 0x5410, R19 ;  /* 0x00005410ff027816 */ /* 0x000fca0000000013 */
[----:B------:R-:W-:-:S06]  /*fd00*/  FMUL.FTZ R2, R2, 1 ;  /* 0x3f80000002027820 */ /* 0x000fcc0000410000 */
[----:B------:R-:W0:Y:S02]  /*fd10*/  F2F.F64.F32 R2, R2 ;  /* 0x0000000200027310 */ /* 0x000e240000201800 */
[----:B0-----:R-:W-:Y:S01]  /*fd20*/  STG.E.64 [R16.64], R2 ;  /* 0x0000000210007986 */ /* 0x001fe2000c101b24 */
[----:B------:R-:W-:Y:S05]  /*fd30*/  EXIT ;  /* 0x000000000000794d */ /* 0x000fea0003800000 */
.L_x_22594:
        /* <DEDUP_REMOVED lines=13> */
.L_x_22607:
[----:B------:R-:W-:Y:S01]  /*fe10*/  PRMT R19, RZ, 0x5410, R19 ;  /* 0x00005410ff137816 */ /* 0x000fe20000000013 */
[----:B------:R-:W-:-:S04]  /*fe20*/  CS2R R6, SRZ ;  /* 0x0000000000067805 */ /* 0x000fc8000001ff00 */
[----:B------:R-:W-:-:S06]  /*fe30*/  FMUL.FTZ R4, R19, 1 ;  /* 0x3f80000013047820 */ /* 0x000fcc0000410000 */
[----:B------:R-:W0:Y:S02]  /*fe40*/  F2F.F64.F32 R4, R4 ;  /* 0x0000000400047310 */ /* 0x000e240000201800 */
[----:B0-----:R-:W-:Y:S01]  /*fe50*/  STG.E.128 [R16.64], R4 ;  /* 0x0000000410007986 */ /* 0x001fe2000c101d24 */
[----:B------:R-:W-:Y:S05]  /*fe60*/  EXIT ;  /* 0x000000000000794d */ /* 0x000fea0003800000 */
.L_x_22606:
        /* <DEDUP_REMOVED lines=21> */
.L_x_22611:
[----:B------:R-:W-:Y:S05]  /*ffc0*/  BSYNC B0 ;  /* 0x0000000000007941 */ /* 0x000fea0003800000 */
.L_x_22610:
[----:B------:R-:W-:-:S05]  /*ffd0*/  LOP3.LUT R3, R0, R3, RZ, 0xfc, !PT ;  /* 0x0000000300037212 */ /* 0x000fca00078efcff */
[----:B------:R-:W-:Y:S01]  /*ffe0*/  STG.E.U8 [R16.64], R3 ;  /* 0x0000000310007986 */ /* 0x000fe2000c101124 */
[----:B------:R-:W-:Y:S05]  /*fff0*/  EXIT ;  /* 0x000000000000794d */ /* 0x000fea0003800000 */
.L_x_22609:
        /* <DEDUP_REMOVED lines=13> */
.L_x_22613:
[----:B------:R-:W-:Y:S01]  /*100d0*/  IMAD.MOV.U32 R0, RZ, RZ, 0x7f ;  /* 0x0000007fff007424 */ /* 0x000fe200078e00ff */
[----:B------:R-:W-:-:S04]  /*100e0*/  ISETP.GT.U32.AND P0, PT, R2, 0x7f800000, PT ;  /* 0x7f8000000200780c */ /* 0x000fc80003f04070 */
[----:B------:R-:W-:-:S04]  /*100f0*/  SEL R0, R0, 0x7c, P0 ;  /* 0x0000007c00007807 */ /* 0x000fc80000000000 */
.L_x_22614:
[----:B------:R-:W-:Y:S05]  /*10100*/  BSYNC B0 ;  /* 0x0000000000007941 */ /* 0x000fea0003800000 */
.L_x_22612:
[----:B------:R-:W-:-:S04]  /*10110*/  LOP3.LUT R2, R19, 0x80000000, RZ, 0xc0, !PT ;  /* 0x8000000013027812 */ /* 0x000fc800078ec0ff */
[----:B------:R-:W-:-:S04]  /*10120*/  SHF.R.U32.HI R3, RZ, 0x18, R2 ;  /* 0x00000018ff037819 */ /* 0x000fc80000011602 */
[----:B------:R-:W-:-:S05]  /*10130*/  LOP3.LUT R3, R0, R3, RZ, 0xfc, !PT ;  /* 0x0000000300037212 */ /* 0x000fca00078efcff */
[----:B------:R-:W-:Y:S01]  /*10140*/  STG.E.U8 [R16.64], R3 ;  /* 0x0000000310007986 */ /* 0x000fe2000c101124 */
[----:B------:R-:W-:Y:S05]  /*10150*/  EXIT ;  /* 0x000000000000794d */ /* 0x000fea0003800000 */
.L_x_22608:
[----:B------:R-:W-:Y:S01]  /*10160*/  STG.E.U16 [R16.64], R19 ;  /* 0x0000001310007986 */ /* 0x000fe2000c101524 */
[----:B------:R-:W-:Y:S05]  /*10170*/  EXIT ;  /* 0x000000000000794d */ /* 0x000fea0003800000 */
.L_x_22605:
        /* <DEDUP_REMOVED lines=12> */
.L_x_22617:
        /* <DEDUP_REMOVED lines=17> */
.L_x_22620:
[----:B------:R-:W-:-:S04]  /*10350*/  LOP3.LUT R2, R19, 0x80000000, RZ, 0xc0, !PT ;  /* 0x8000000013027812 */ /* 0x000fc800078ec0ff */
[----:B------:R-:W-:-:S04]  /*10360*/  SHF.R.U32.HI R3, RZ, 0x18, R2 ;  /* 0x00000018ff037819 */ /* 0x000fc80000011602 */
[----:B------:R-:W-:-:S04]  /*10370*/  LOP3.LUT R0, R0, R3, RZ, 0xfc, !PT ;  /* 0x0000000300007212 */ /* 0x000fc800078efcff */
[----:B------:R-:W-:Y:S02]  /*10380*/  PRMT R8, R0, 0x7610, R8 ;  /* 0x0000761000087816 */ /* 0x000fe40000000008 */
.L_x_22619:
[----:B------:R-:W-:Y:S05]  /*10390*/  BSYNC B0 ;  /* 0x0000000000007941 */ /* 0x000fea0003800000 */
.L_x_22618:
[----:B------:R-:W-:Y:S01]  /*103a0*/  STG.E.U8 [R16.64], R8 ;  /* 0x0000000810007986 */ /* 0x000fe2000c101124 */
[----:B------:R-:W-:Y:S05]  /*103b0*/  EXIT ;  /* 0x000000000000794d */ /* 0x000fea0003800000 */
.L_x_22616:
        /* <DEDUP_REMOVED lines=17> */
.L_x_22623:
[----:B------:R-:W-:-:S04]  /*104d0*/  LOP3.LUT R2, R19, 0x80000000, RZ, 0xc0, !PT ;  /* 0x8000000013027812 */ /* 0x000fc800078ec0ff */
[----:B------:R-:W-:-:S04]  /*104e0*/  SHF.R.U32.HI R3, RZ, 0x18, R2 ;  /* 0x00000018ff037819 */ /* 0x000fc80000011602 */
[----:B------:R-:W-:-:S04]  /*104f0*/  LOP3.LUT R0, R0, R3, RZ, 0xfc, !PT ;  /* 0x0000000300007212 */ /* 0x000fc800078efcff */
[----:B------:R-:W-:Y:S02]  /*10500*/  PRMT R8, R0, 0x7610, R8 ;  /* 0x0000761000087816 */ /* 0x000fe40000000008 */
.L_x_22622:
[----:B------:R-:W-:Y:S05]  /*10510*/  BSYNC B0 ;  /* 0x0000000000007941 */ /* 0x000fea0003800000 */
.L_x_22621:
[----:B------:R-:W-:Y:S01]  /*10520*/  STG.E.U8 [R16.64], R8 ;  /* 0x0000000810007986 */ /* 0x000fe2000c101124 */
[----:B------:R-:W-:Y:S05]  /*10530*/  EXIT ;  /* 0x000000000000794d */ /* 0x000fea0003800000 */
.L_x_22615:
        /* <DEDUP_REMOVED lines=22> */
.L_x_22598:
        /* <DEDUP_REMOVED lines=20> */
.L_x_22625:
[----:B------:R-:W-:-:S06]  /*107e0*/  PRMT R2, RZ, 0x5410, R19 ;  /* 0x00005410ff027816 */ /* 0x000fcc0000000013 */
[----:B------:R-:W0:Y:S02]  /*107f0*/  F2I.U64.TRUNC R2, R2 ;  /* 0x0000000200027311 */ /* 0x000e24000020d800 */
[----:B0-----:R-:W-:Y:S01]  /*10800*/  STG.E.64 [R16.64], R2 ;  /* 0x0000000210007986 */ /* 0x001fe2000c101b24 */
[----:B------:R-:W-:Y:S05]  /*10810*/  EXIT ;  /* 0x000000000000794d */ /* 0x000fea0003800000 */
.L_x_22624:
[----:B------:R-:W-:-:S06]  /*10820*/  PRMT R19, RZ, 0x5410, R19 ;  /* 0x00005410ff137816 */ /* 0x000fcc0000000013 */
[----:B------:R-:W0:Y:S02]  /*10830*/  F2I.FTZ.U32.TRUNC.NTZ R19, R19 ;  /* 0x0000001300137305 */ /* 0x000e24000021f000 */
[----:B0-----:R-:W-:Y:S01]  /*10840*/  STG.E [R16.64], R19 ;  /* 0x0000001310007986 */ /* 0x001fe2000c101924 */
[----:B------:R-:W-:Y:S05]  /*10850*/  EXIT ;  /* 0x000000000000794d */ /* 0x000fea0003800000 */
.L_x_22626:
        /* <DEDUP_REMOVED lines=10> */
.L_x_30057:


//--------------------- .text._ZN2at6native27unrolled_elementwise_kernelINS0_13BinaryFunctorIN3c108BFloat16ES4_S4_ZZZNS0_21nextafter_kernel_cudaERNS_18TensorIteratorBaseEENKUlvE_clEvENKUlvE1_clEvEUlS4_S4_E_EESt5arrayIPcLm3EELi4E23TrivialOffsetCalculatorILi2EjESE_ILi1EjENS0_6memory12LoadWithCastILi2EEENSH_13StoreWithCastILi1EEEEEviT_T0_T2_T3_T4_T5_ --------------------------
	.section	.text._ZN2at6native27unrolled_elementwise_kernelINS0_13BinaryFunctorIN3c108BFloat16ES4_S4_ZZZNS0_21nextafter_kernel_cudaERNS_18TensorIteratorBaseEENKUlvE_clEvENKUlvE1_clEvEUlS4_S4_E_EESt5arrayIPcLm3EELi4E23TrivialOffsetCalculatorILi2EjESE_ILi1EjENS0_6memory12LoadWithCastILi2EEENSH_13StoreWithCastILi1EEEEEviT_T0_T2_T3_T4_T5_,"ax",@progbits
	.sectioninfo	@"SHI_REGISTERS=32"
	.align	128
        .global         _ZN2at6native27unrolled_elementwise_kernelINS0_13BinaryFunctorIN3c108BFloat16ES4_S4_ZZZNS0_21nextafter_kernel_cudaERNS_18TensorIteratorBaseEENKUlvE_clEvENKUlvE1_clEvEUlS4_S4_E_EESt5arrayIPcLm3EELi4E23TrivialOffsetCalculatorILi2EjESE_ILi1EjENS0_6memory12LoadWithCastILi2EEENSH_13StoreWithCastILi1EEEEEviT_T0_T2_T3_T4_T5_
        .type           _ZN2at6native27unrolled_elementwise_kernelINS0_13BinaryFunctorIN3c108BFloat16ES4_S4_ZZZNS0_21nextafter_kernel_cudaERNS_18TensorIteratorBaseEENKUlvE_clEvENKUlvE1_clEvEUlS4_S4_E_EESt5arrayIPcLm3EELi4E23TrivialOffsetCalculatorILi2EjESE_ILi1EjENS0_6memory12LoadWithCastILi2EEENSH_13StoreWithCastILi1EEEEEviT_T0_T2_T3_T4_T5_,@function
        .size           _ZN2at6native27unrolled_elementwise_kernelINS0_13BinaryFunctorIN3c108BFloat16ES4_S4_ZZZNS0_21nextafter_kernel_cudaERNS_18TensorIteratorBaseEENKUlvE_clEvENKUlvE1_clEvEUlS4_S4_E_EESt5arrayIPcLm3EELi4E23TrivialOffsetCalculatorILi2EjESE_ILi1EjENS0_6memory12LoadWithCastILi2EEENSH_13StoreWithCastILi1EEEEEviT_T0_T2_T3_T4_T5_,(.L_x_30058 - _ZN2at6native27unrolled_elementwise_kernelINS0_13BinaryFunctorIN3c108BFloat16ES4_S4_ZZZNS0_21nextafter_kernel_cudaERNS_18TensorIteratorBaseEENKUlvE_clEvENKUlvE1_clEvEUlS4_S4_E_EESt5arrayIPcLm3EELi4E23TrivialOffsetCalculatorILi2EjESE_ILi1EjENS0_6memory12LoadWithCastILi2EEENSH_13StoreWithCastILi1EEEEEviT_T0_T2_T3_T4_T5_)
        .other          _ZN2at6native27unrolled_elementwise_kernelINS0_13BinaryFunctorIN3c108BFloat16ES4_S4_ZZZNS0_21nextafter_kernel_cudaERNS_18TensorIteratorBaseEENKUlvE_clEvENKUlvE1_clEvEUlS4_S4_E_EESt5arrayIPcLm3EELi4E23TrivialOffsetCalculatorILi2EjESE_ILi1EjENS0_6memory12LoadWithCastILi2EEENSH_13StoreWithCastILi1EEEEEviT_T0_T2_T3_T4_T5_,@"STO_CUDA_ENTRY STV_DEFAULT"
_ZN2at6native27unrolled_elementwise_kernelINS0_13BinaryFunctorIN3c108BFloat16ES4_S4_ZZZNS0_21nextafter_kernel_cudaERNS_18TensorIteratorBaseEENKUlvE_clEvENKUlvE1_clEvEUlS4_S4_E_EESt5arrayIPcLm3EELi4E23TrivialOffsetCalculatorILi2EjESE_ILi1EjENS0_6memory12LoadWithCastILi2EEENSH_13StoreWithCastILi1EEEEEviT_T0_T2_T3_T4_T5_:
.text._ZN2at6native27unrolled_elementwise_kernelINS0_13BinaryFunctorIN3c108BFloat16ES4_S4_ZZZNS0_21nextafter_kernel_cudaERNS_18TensorIteratorBaseEENKUlvE_clEvENKUlvE1_clEvEUlS4_S4_E_EESt5arrayIPcLm3EELi4E23TrivialOffsetCalculatorILi2EjESE_ILi1EjENS0_6memory12LoadWithCastILi2EEENSH_13StoreWithCastILi1EEEEEviT_T0_T2_T3_T4_T5_:
        /* <DEDUP_REMOVED lines=34> */
.L_x_22632:
[----:B------:R-:W2:Y:S02]  /*0220*/  LDG.E.U8 R4, [R4.64] ;  /* 0x0000002404047981 */ /* 0x000ea4000c1e1100 */
[----:B--2---:R-:W0:Y:S02]  /*0230*/  I2F.U16 R0, R4 ;  /* 0x0000000400007306 */ /* 0x004e240000101000 */
[----:B0-----:R-:W-:-:S04]  /*0240*/  F2FP.BF16.PACK_AB R0, RZ, R0 ;  /* 0x00000000ff00723e */ /* 0x001fc800000010ff */
[----:B------:R-:W-:Y:S01]  /*0250*/  PRMT R24, R0, 0x7610, R24 ;  /* 0x0000761000187816 */ /* 0x000fe20000000018 */
[----:B------:R-:W-:Y:S05]  /*0260*/  BRA `(.L_x_22634) ;  /* 0x00000f0000007947 */ /* 0x000fea0003800000 */
.L_x_22631:
        /* <DEDUP_REMOVED lines=11> */
.L_x_22636:
[----:B------:R-:W2:Y:S02]  /*0320*/  LDG.E R4, [R4.64] ;  /* 0x0000002404047981 */ /* 0x000ea4000c1e1900 */
[----:B--2---:R-:W0:Y:S02]  /*0330*/  I2F R0, R4 ;  /* 0x0000000400007306 */ /* 0x004e240000201400 */
[----:B0-----:R-:W-:-:S04]  /*0340*/  F2FP.BF16.PACK_AB R0, RZ, R0 ;  /* 0x00000000ff00723e */ /* 0x001fc800000010ff */
[----:B------:R-:W-:Y:S01]  /*0350*/  PRMT R24, R0, 0x7610, R24 ;  /* 0x0000761000187816 */ /* 0x000fe20000000018 */
[----:B------:R-:W-:Y:S05]  /*0360*/  BRA `(.L_x_22634) ;  /* 0x00000e0000007947 */ /* 0x000fea0003800000 */
.L_x_22635:
[----:B------:R-:W2:Y:S02]  /*0370*/  LDG.E.U16 R4, [R4.64] ;  /* 0x0000002404047981 */ /* 0x000ea4000c1e1500 */
[----:B--2---:R-:W0:Y:S02]  /*0380*/  I2F.S16 R0, R4 ;  /* 0x0000000400007306 */ /* 0x004e240000101400 */
[----:B0-----:R-:W-:-:S04]  /*0390*/  F2FP.BF16.PACK_AB R0, RZ, R0 ;  /* 0x00000000ff00723e */ /* 0x001fc800000010ff */
[----:B------:R-:W-:Y:S01]  /*03a0*/  PRMT R24, R0, 0x7610, R24 ;  /* 0x0000761000187816 */ /* 0x000fe20000000018 */
[----:B------:R-:W-:Y:S05]  /*03b0*/  BRA `(.L_x_22634) ;  /* 0x00000db000007947 */ /* 0x000fea0003800000 */
.L_x_22630:
        /* <DEDUP_REMOVED lines=9> */
.L_x_22638:
[----:B------:R-:W2:Y:S02]  /*0450*/  LDG.E.U16 R0, [R4.64] ;  /* 0x0000002404007981 */ /* 0x000ea4000c1e1500 */
[----:B--2---:R-:W-:-:S05]  /*0460*/  HADD2.F32 R0, -RZ, R0.H0_H0 ;  /* 0x20000000ff007230 */ /* 0x004fca0000004100 */
[----:B------:R-:W-:-:S04]  /*0470*/  F2FP.BF16.PACK_AB R0, RZ, R0 ;  /* 0x00000000ff00723e */ /* 0x000fc800000010ff */
[----:B------:R-:W-:Y:S01]  /*0480*/  PRMT R24, R0, 0x7610, R24 ;  /* 0x0000761000187816 */ /* 0x000fe20000000018 */
[----:B------:R-:W-:Y:S05]  /*0490*/  BRA `(.L_x_22634) ;  /* 0x00000cd000007947 */ /* 0x000fea0003800000 */
.L_x_22637:
        /* <DEDUP_REMOVED lines=9> */
.L_x_22640:
[----:B------:R-:W2:Y:S02]  /*0530*/  LDG.E.U16 R4, [R4.64] ;  /* 0x0000002404047981 */ /* 0x000ea4000c1e1500 */
[----:B--2---:R-:W-:-:S05]  /*0540*/  HADD2.F32 R0, -RZ, R4.H0_H0 ;  /* 0x20000004ff007230 */ /* 0x004fca0000004100 */
[----:B------:R-:W-:-:S04]  /*0550*/  F2FP.BF16.PACK_AB R0, RZ, R0 ;  /* 0x00000000ff00723e */ /* 0x000fc800000010ff */
[----:B------:R-:W-:Y:S01]  /*0560*/  PRMT R24, R0, 0x7610, R24 ;  /* 0x0000761000187816 */ /* 0x000fe20000000018 */
[----:B------:R-:W-:Y:S05]  /*0570*/  BRA `(.L_x_22634) ;  /* 0x00000bf000007947 */ /* 0x000fea0003800000 */
.L_x_22639:
[----:B------:R-:W2:Y:S02]  /*0580*/  LDG.E.64 R4, [R4.64] ;  /* 0x0000002404047981 */ /* 0x000ea4000c1e1b00 */
[----:B--2---:R-:W0:Y:S01]  /*0590*/  F2F.F32.F64 R0, R4 ;  /* 0x0000000400007310 */ /* 0x004e220000301000 */
[----:B------:R-:W0:-:S14]  /*05a0*/  DSETP.GEU.AND P0, PT, |R4|, c[0x2][0x0], PT ;  /* 0x008000000400762a */ /* 0x000e1c0003f0e200 */
[----:B0-----:R-:W-:-:S05]  /*05b0*/  @!P0 FMUL R0, R0, 1.175494350822287508e-38 ;  /* 0x0080000000008820 */ /* 0x001fca0000400000 */
[----:B------:R-:W-:-:S04]  /*05c0*/  F2FP.BF16.PACK_AB R0, RZ, R0 ;  /* 0x00000000ff00723e */ /* 0x000fc800000010ff */
[----:B------:R-:W-:Y:S01]  /*05d0*/  PRMT R24, R0, 0x7610, R24 ;  /* 0x0000761000187816 */ /* 0x000fe20000000018 */
[----:B------:R-:W-:Y:S05]  /*05e0*/  BRA `(.L_x_22634) ;  /* 0x00000b8000007947 */ /* 0x000fea0003800000 */
.L_x_22629:
        /* <DEDUP_REMOVED lines=14> */
.L_x_22643:
[----:B------:R-:W2:Y:S02]  /*06d0*/  LDG.E.64 R4, [R4.64] ;  /* 0x0000002404047981 */ /* 0x000ea4000c1e1b00 */
[----:B--2---:R-:W0:Y:S01]  /*06e0*/  F2F.F32.F64 R0, R4 ;  /* 0x0000000400007310 */ /* 0x004e220000301000 */
[----:B------:R-:W0:-:S14]  /*06f0*/  DSETP.GEU.AND P0, PT, |R4|, c[0x2][0x0], PT ;  /* 0x008000000400762a */ /* 0x000e1c0003f0e200 */
[----:B0-----:R-:W-:-:S05]  /*0700*/  @!P0 FMUL R0, R0, 1.175494350822287508e-38 ;  /* 0x0080000000008820 */ /* 0x001fca0000400000 */
[----:B------:R-:W-:-:S04]  /*0710*/  F2FP.BF16.PACK_AB R0, RZ, R0 ;  /* 0x00000000ff00723e */ /* 0x000fc800000010ff */
[----:B------:R-:W-:Y:S01]  /*0720*/  PRMT R24, R0, 0x7610, R24 ;  /* 0x0000761000187816 */ /* 0x000fe20000000018 */
[----:B------:R-:W-:Y:S05]  /*0730*/  BRA `(.L_x_22634) ;  /* 0x00000a3000007947 */ /* 0x000fea0003800000 */
.L_x_22642:
        /* <DEDUP_REMOVED lines=28> */
.L_x_22645:
        /* <DEDUP_REMOVED lines=15> */
.L_x_22644:
[----:B------:R0:W5:Y:S01]  /*09f0*/  LDG.E.U16 R24, [R4.64] ;  /* 0x0000002404187981 */ /* 0x000162000c1e1500 */
[----:B------:R-:W-:Y:S05]  /*0a00*/  BRA `(.L_x_22634) ;  /* 0x0000076000007947 */ /* 0x000fea0003800000 */
.L_x_22641:
        /* <DEDUP_REMOVED lines=12> */
.L_x_22648:
        /* <DEDUP_REMOVED lines=21> */
.L_x_22652:
[----:B------:R-:W-:Y:S05]  /*0c20*/  BSYNC B1 ;  /* 0x0000000000017941 */ /* 0x000fea0003800000 */
.L_x_22651:
[----:B------:R-:W-:Y:S01]  /*0c30*/  LEA R5, R0, 0x3b800000, 0x17 ;  /* 0x3b80000000057811 */ /* 0x000fe200078eb8ff */
[----:B------:R-:W-:-:S05]  /*0c40*/  IMAD.SHL.U32 R0, R3, 0x100000, RZ ;  /* 0x0010000003007824 */ /* 0x000fca00078e00ff */
[----:B------:R-:W-:Y:S02]  /*0c50*/  LOP3.LUT R0, R5, R0, R6, 0xfe, !PT ;  /* 0x0000000005007212 */ /* 0x000fe400078efe06 */
.L_x_22650:
[----:B------:R-:W-:Y:S05]  /*0c60*/  BSYNC B0 ;  /* 0x0000000000007941 */ /* 0x000fea0003800000 */
.L_x_22649:
[----:B------:R-:W-:-:S04]  /*0c70*/  F2FP.BF16.PACK_AB R0, RZ, R0 ;  /* 0x00000000ff00723e */ /* 0x000fc800000010ff */
[----:B------:R-:W-:Y:S01]  /*0c80*/  PRMT R24, R0, 0x7610, R24 ;  /* 0x0000761000187816 */ /* 0x000fe20000000018 */
[----:B------:R-:W-:Y:S05]  /*0c90*/  BRA `(.L_x_22634) ;  /* 0x000004d000007947 */ /* 0x000fea0003800000 */
.L_x_22647:
        /* <DEDUP_REMOVED lines=21> */
.L_x_22656:
[----:B------:R-:W-:Y:S05]  /*0df0*/  BSYNC B1 ;  /* 0x0000000000017941 */ /* 0x000fea0003800000 */
.L_x_22655:
[----:B------:R-:W-:Y:S01]  /*0e00*/  LEA R5, R0, 0x37800000, 0x17 ;  /* 0x3780000000057811 */ /* 0x000fe200078eb8ff */
[----:B------:R-:W-:-:S05]  /*0e10*/  IMAD.SHL.U32 R0, R3, 0x200000, RZ ;  /* 0x0020000003007824 */ /* 0x000fca00078e00ff */
[----:B------:R-:W-:Y:S02]  /*0e20*/  LOP3.LUT R0, R5, R0, R6, 0xfe, !PT ;  /* 0x0000000005007212 */ /* 0x000fe400078efe06 */
.L_x_22654:
[----:B------:R-:W-:Y:S05]  /*0e30*/  BSYNC B0 ;  /* 0x0000000000007941 */ /* 0x000fea0003800000 */
.L_x_22653:
[----:B------:R-:W-:-:S04]  /*0e40*/  F2FP.BF16.PACK_AB R0, RZ, R0 ;  /* 0x00000000ff00723e */ /* 0x000fc800000010ff */
[----:B------:R-:W-:Y:S01]  /*0e50*/  PRMT R24, R0, 0x7610, R24 ;  /* 0x0000761000187816 */ /* 0x000fe20000000018 */
[----:B------:R-:W-:Y:S05]  /*0e60*/  BRA `(.L_x_22634) ;  /* 0x0000030000007947 */ /* 0x000fea0003800000 */
.L_x_22646:
        /* <DEDUP_REMOVED lines=14> */
.L_x_22660:
[----:B------:R-:W-:Y:S05]  /*0f50*/  BSYNC B0 ;  /* 0x0000000000007941 */ /* 0x000fea0003800000 */
.L_x_22659:
[----:B------:R-:W-:-:S04]  /*0f60*/  F2FP.BF16.PACK_AB R0, RZ, R0 ;  /* 0x00000000ff00723e */ /* 0x000fc800000010ff */
[----:B------:R-:W-:Y:S01]  /*0f70*/  PRMT R24, R0, 0x7610, R24 ;  /* 0x0000761000187816 */ /* 0x000fe20000000018 */
[----:B------:R-:W-:Y:S05]  /*0f80*/  BRA `(.L_x_22634) ;  /* 0x000001e000007947 */ /* 0x000fea0003800000 */
.L_x_22633:
        /* <DEDUP_REMOVED lines=21> */
.L_x_22658:
[----:B------:R-:W2:Y:S02]  /*10e0*/  LDG.E.64 R4, [R4.64] ;  /* 0x0000002404047981 */ /* 0x000ea4000c1e1b00 */
[----:B--2---:R-:W0:Y:S02]  /*10f0*/  I2F.U64 R0, R4 ;  /* 0x0000000400007312 */ /* 0x004e240000301000 */
[----:B0-----:R-:W-:-:S04]  /*1100*/  F2FP.BF16.PACK_AB R0, RZ, R0 ;  /* 0x00000000ff00723e */ /* 0x001fc800000010ff */
[----:B------:R-:W-:Y:S01]  /*1110*/  PRMT R24, R0, 0x7610, R24 ;  /* 0x0000761000187816 */ /* 0x000fe20000000018 */
[----:B------:R-:W-:Y:S05]  /*1120*/  BRA `(.L_x_22634) ;  /* 0x0000004000007947 */ /* 0x000fea0003800000 */
.L_x_22657:
[----:B------:R-:W2:Y:S02]  /*1130*/  LDG.E R4, [R4.64] ;  /* 0x0000002404047981 */ /* 0x000ea4000c1e1900 */
[----:B--2---:R-:W0:Y:S02]  /*1140*/  I2F.U32 R0, R4 ;  /* 0x0000000400007306 */ /* 0x004e240000201000 */
[----:B0-----:R-:W-:-:S04]  /*1150*/  F2FP.BF16.PACK_AB R0, RZ, R0 ;  /* 0x00000000ff00723e */ /* 0x001fc800000010ff */
[----:B------:R-:W-:Y:S02]  /*1160*/  PRMT R24, R0, 0x7610, R24 ;  /* 0x0000761000187816 */ /* 0x000fe40000000018 */
.L_x_22634:
        /* <DEDUP_REMOVED lines=19> */
.L_x_22664:
[----:B------:R-:W2:Y:S02]  /*12a0*/  LDG.E.U8 R4, [R4.64] ;  /* 0x0000002404047981 */ /* 0x000ea4000c1e1100 */
[----:B--2---:R-:W0:Y:S02]  /*12b0*/  I2F.U16 R0, R4 ;  /* 0x0000000400007306 */ /* 0x004e240000101000 */
[----:B0-----:R-:W-:-:S04]  /*12c0*/  F2FP.BF16.PACK_AB R0, RZ, R0 ;  /* 0x00000000ff00723e */ /* 0x001fc800000010ff */
[----:B------:R-:W-:Y:S01]  /*12d0*/  PRMT R25, R0, 0x7610, R25 ;  /* 0x0000761000197816 */ /* 0x000fe20000000019 */
[----:B------:R-:W-:Y:S05]  /*12e0*/  BRA `(.L_x_22666) ;  /* 0x00000f0000007947 */ /* 0x000fea0003800000 */
.L_x_22663:
        /* <DEDUP_REMOVED lines=11> */
.L_x_22668:
[----:B------:R-:W2:Y:S02]  /*13a0*/  LDG.E R4, [R4.64] ;  /* 0x0000002404047981 */ /* 0x000ea4000c1e1900 */
[----:B--2---:R-:W0:Y:S02]  /*13b0*/  I2F R0, R4 ;  /* 0x0000000400007306 */ /* 0x004e240000201400 */
[----:B0-----:R-:W-:-:S04]  /*13c0*/  F2FP.BF16.PACK_AB R0, RZ, R0 ;  /* 0x00000000ff00723e */ /* 0x001fc800000010ff */
[----:B------:R-:W-:Y:S01]  /*13d0*/  PRMT R25, R0, 0x7610, R25 ;  /* 0x0000761000197816 */ /* 0x000fe20000000019 */
[----:B------:R-:W-:Y:S05]  /*13e0*/  BRA `(.L_x_22666) ;  /* 0x00000e0000007947 */ /* 0x000fea0003800000 */
.L_x_22667:
[----:B------:R-:W2:Y:S02]  /*13f0*/  LDG.E.U16 R4, [R4.64] ;  /* 0x0000002404047981 */ /* 0x000ea4000c1e1500 */
[----:B--2---:R-:W0:Y:S02]  /*1400*/  I2F.S16 R0, R4 ;  /* 0x0000000400007306 */ /* 0x004e240000101400 */
[----:B0-----:R-:W-:-:S04]  /*1410*/  F2FP.BF16.PACK_AB R0, RZ, R0 ;  /* 0x00000000ff00723e */ /* 0x001fc800000010ff */
[----:B------:R-:W-:Y:S01]  /*1420*/  PRMT R25, R0, 0x7610, R25 ;  /* 0x0000761000197816 */ /* 0x000fe20000000019 */
[----:B------:R-:W-:Y:S05]  /*1430*/  BRA `(.L_x_22666) ;  /* 0x00000db000007947 */ /* 0x000fea0003800000 */
.L_x_22662:
        /* <DEDUP_REMOVED lines=9> */
.L_x_22670:
[----:B------:R-:W2:Y:S02]  /*14d0*/  LDG.E.U16 R0, [R4.64] ;  /* 0x0000002404007981 */ /* 0x000ea4000c1e1500 */
[----:B--2---:R-:W-:-:S05]  /*14e0*/  HADD2.F32 R0, -RZ, R0.H0_H0 ;  /* 0x20000000ff007230 */ /* 0x004fca0000004100 */
[----:B------:R-:W-:-:S04]  /*14f0*/  F2FP.BF16.PACK_AB R0, RZ, R0 ;  /* 0x00000000ff00723e */ /* 0x000fc800000010ff */
[----:B------:R-:W-:Y:S01]  /*1500*/  PRMT R25, R0, 0x7610, R25 ;  /* 0x0000761000197816 */ /* 0x000fe20000000019 */
[----:B------:R-:W-:Y:S05]  /*1510*/  BRA `(.L_x_22666) ;  /* 0x00000cd000007947 */ /* 0x000fea0003800000 */
.L_x_22669:
        /* <DEDUP_REMOVED lines=9> */
.L_x_22672:
[----:B------:R-:W2:Y:S02]  /*15b0*/  LDG.E.U16 R4, [R4.64] ;  /* 0x0000002404047981 */ /* 0x000ea4000c1e1500 */
[----:B--2---:R-:W-:-:S05]  /*15c0*/  HADD2.F32 R0, -RZ, R4.H0_H0 ;  /* 0x20000004ff007230 */ /* 0x004fca0000004100 */
[----:B------:R-:W-:-:S04]  /*15d0*/  F2FP.BF16.PACK_AB R0, RZ, R0 ;  /* 0x00000000ff00723e */ /* 0x000fc800000010ff */
[----:B------:R-:W-:Y:S01]  /*15e0*/  PRMT R25, R0, 0x7610, R25 ;  /* 0x0000761000197816 */ /* 0x000fe20000000019 */
[----:B------:R-:W-:Y:S05]  /*15f0*/  BRA `(.L_x_22666) ;  /* 0x00000bf000007947 */ /* 0x000fea0003800000 */
.L_x_22671:
[----:B------:R-:W2:Y:S02]  /*1600*/  LDG.E.64 R4, [R4.64] ;  /* 0x0000002404047981 */ /* 0x000ea4000c1e1b00 */
[----:B--2---:R-:W0:Y:S01]  /*1610*/  F2F.F32.F64 R0, R4 ;  /* 0x0000000400007310 */ /* 0x004e220000301000 */
[----:B------:R-:W0:-:S14]  /*1620*/  DSETP.GEU.AND P0, PT, |R4|, c[0x2][0x0], PT ;  /* 0x008000000400762a */ /* 0x000e1c0003f0e200 */
[----:B0-----:R-:W-:-:S05]  /*1630*/  @!P0 FMUL R0, R0, 1.175494350822287508e-38 ;  /* 0x0080000000008820 */ /* 0x001fca0000400000 */
[----:B------:R-:W-:-:S04]  /*1640*/  F2FP.BF16.PACK_AB R0, RZ, R0 ;  /* 0x00000000ff00723e */ /* 0x000fc800000010ff */
[----:B------:R-:W-:Y:S01]  /*1650*/  PRMT R25, R0, 0x7610, R25 ;  /* 0x0000761000197816 */ /* 0x000fe20000000019 */
[----:B------:R-:W-:Y:S05]  /*1660*/  BRA `(.L_x_22666) ;  /* 0x00000b8000007947 */ /* 0x000fea0003800000 */
.L_x_22661:
        /* <DEDUP_REMOVED lines=14> */
.L_x_22675:
[----:B------:R-:W2:Y:S02]  /*1750*/  LDG.E.64 R4, [R4.64] ;  /* 0x0000002404047981 */ /* 0x000ea4000c1e1b00 */
[----:B--2---:R-:W0:Y:S01]  /*1760*/  F2F.F32.F64 R0, R4 ;  /* 0x0000000400007310 */ /* 0x004e220000301000 */
[----:B------:R-:W0:-:S14]  /*1770*/  DSETP.GEU.AND P0, PT, |R4|, c[0x2][0x0], PT ;  /* 0x008000000400762a */ /* 0x000e1c0003f0e200 */
[----:B0-----:R-:W-:-:S05]  /*1780*/  @!P0 FMUL R0, R0, 1.175494350822287508e-38 ;  /* 0x0080000000008820 */ /* 0x001fca0000400000 */
[----:B------:R-:W-:-:S04]  /*1790*/  F2FP.BF16.PACK_AB R0, RZ, R0 ;  /* 0x00000000ff00723e */ /* 0x000fc800000010ff */
[----:B------:R-:W-:Y:S01]  /*17a0*/  PRMT R25, R0, 0x7610, R25 ;  /* 0x0000761000197816 */ /* 0x000fe20000000019 */
[----:B------:R-:W-:Y:S05]  /*17b0*/  BRA `(.L_x_22666) ;  /* 0x00000a3000007947 */ /* 0x000fea0003800000 */
.L_x_22674:
        /* <DEDUP_REMOVED lines=28> */
.L_x_22677:
        /* <DEDUP_REMOVED lines=15> */
.L_x_22676:
[----:B------:R0:W5:Y:S01]  /*1a70*/  LDG.E.U16 R25, [R4.64] ;  /* 0x0000002404197981 */ /* 0x000162000c1e1500 */
[----:B------:R-:W-:Y:S05]  /*1a80*/  BRA `(.L_x_22666) ;  /* 0x0000076000007947 */ /* 0x000fea0003800000 */
.L_x_22673:
        /* <DEDUP_REMOVED lines=12> */
.L_x_22680:
        /* <DEDUP_REMOVED lines=21> */
.L_x_22684:
[----:B------:R-:W-:Y:S05]  /*1ca0*/  BSYNC B1 ;  /* 0x0000000000017941 */ /* 0x000fea0003800000 */
.L_x_22683:
[----:B------:R-:W-:Y:S01]  /*1cb0*/  LEA R5, R0, 0x3b800000, 0x17 ;  /* 0x3b80000000057811 */ /* 0x000fe200078eb8ff */
[----:B------:R-:W-:-:S05]  /*1cc0*/  IMAD.SHL.U32 R0, R3, 0x100000, RZ ;  /* 0x0010000003007824 */ /* 0x000fca00078e00ff */
[----:B------:R-:W-:Y:S02]  /*1cd0*/  LOP3.LUT R0, R5, R0, R6, 0xfe, !PT ;  /* 0x0000000005007212 */ /* 0x000fe400078efe06 */
.L_x_22682:
[----:B------:R-:W-:Y:S05]  /*1ce0*/  BSYNC B0 ;  /* 0x0000000000007941 */ /* 0x000fea0003800000 */
.L_x_22681:
[----:B------:R-:W-:-:S04]  /*1cf0*/  F2FP.BF16.PACK_AB R0, RZ, R0 ;  /* 0x00000000ff00723e */ /* 0x000fc800000010ff */
[----:B------:R-:W-:Y:S01]  /*1d00*/  PRMT R25, R0, 0x7610, R25 ;  /* 0x0000761000197816 */ /* 0x000fe20000000019 */
[----:B------:R-:W-:Y:S05]  /*1d10*/  BRA `(.L_x_22666) ;  /* 0x000004d000007947 */ /* 0x000fea0003800000 */
.L_x_22679:
        /* <DEDUP_REMOVED lines=21> */
.L_x_22688:
[----:B------:R-:W-:Y:S05]  /*1e70*/  BSYNC B1 ;  /* 0x0000000000017941 */ /* 0x000fea0003800000 */
.L_x_22687:
[----:B------:R-:W-:Y:S01]  /*1e80*/  LEA R5, R0, 0x37800000, 0x17 ;  /* 0x3780000000057811 */ /* 0x000fe200078eb8ff */
[----:B------:R-:W-:-:S05]  /*1e90*/  IMAD.SHL.U32 R0, R3, 0x200000, RZ ;  /* 0x0020000003007824 */ /* 0x000fca00078e00ff */
[----:B------:R-:W-:Y:S02]  /*1ea0*/  LOP3.LUT R0, R5, R0, R6, 0xfe, !PT ;  /* 0x0000000005007212 */ /* 0x000fe400078efe06 */
.L_x_22686:
[----:B------:R-:W-:Y:S05]  /*1eb0*/  BSYNC B0 ;  /* 0x0000000000007941 */ /* 0x000fea0003800000 */
.L_x_22685:
[----:B------:R-:W-:-:S04]  /*1ec0*/  F2FP.BF16.PACK_AB R0, RZ, R0 ;  /* 0x00000000ff00723e */ /* 0x000fc800000010ff */
[----:B------:R-:W-:Y:S01]  /*1ed0*/  PRMT R25, R0, 0x7610, R25 ;  /* 0x0000761000197816 */ /* 0x000fe20000000019 */
[----:B------:R-:W-:Y:S05]  /*1ee0*/  BRA `(.L_x_22666) ;  /* 0x0000030000007947 */ /* 0x000fea0003800000 */
.L_x_22678:
        /* <DEDUP_REMOVED lines=14> */
.L_x_22692:
[----:B------:R-:W-:Y:S05]  /*1fd0*/  BSYNC B0 ;  /* 0x0000000000007941 */ /* 0x000fea0003800000 */
.L_x_22691:
[----:B------:R-:W-:-:S04]  /*1fe0*/  F2FP.BF16.PACK_AB R0, RZ, R0 ;  /* 0x00000000ff00723e */ /* 0x000fc800000010ff */
[----:B------:R-:W-:Y:S01]  /*1ff0*/  PRMT R25, R0, 0x7610, R25 ;  /* 0x0000761000197816 */ /* 0x000fe20000000019 */
[----:B------:R-:W-:Y:S05]  /*2000*/  BRA `(.L_x_22666) ;  /* 0x000001e000007947 */ /* 0x000fea0003800000 */
.L_x_22665:
        /* <DEDUP_REMOVED lines=21> */
.L_x_22690:
[----:B------:R-:W2:Y:S02]  /*2160*/  LDG.E.64 R4, [R4.64] ;  /* 0x0000002404047981 */ /* 0x000ea4000c1e1b00 */
[----:B--2---:R-:W0:Y:S02]  /*2170*/  I2F.U64 R0, R4 ;  /* 0x0000000400007312 */ /* 0x004e240000301000 */
[----:B0-----:R-:W-:-:S04]  /*2180*/  F2FP.BF16.PACK_AB R0, RZ, R0 ;  /* 0x00000000ff00723e */ /* 0x001fc800000010ff */
[----:B------:R-:W-:Y:S01]  /*2190*/  PRMT R25, R0, 0x7610, R25 ;  /* 0x0000761000197816 */ /* 0x000fe20000000019 */
[----:B------:R-:W-:Y:S05]  /*21a0*/  BRA `(.L_x_22666) ;  /* 0x0000004000007947 */ /* 0x000fea0003800000 */
.L_x_22689:
[----:B------:R-:W2:Y:S02]  /*21b0*/  LDG.E R4, [R4.64] ;  /* 0x0000002404047981 */ /* 0x000ea4000c1e1900 */
[----:B--2---:R-:W0:Y:S02]  /*21c0*/  I2F.U32 R0, R4 ;  /* 0x0000000400007306 */ /* 0x004e240000201000 */
[----:B0-----:R-:W-:-:S04]  /*21d0*/  F2FP.BF16.PACK_AB R0, RZ, R0 ;  /* 0x00000000ff00723e */ /* 0x001fc800000010ff */
[----:B------:R-:W-:Y:S02]  /*21e0*/  PRMT R25, R0, 0x7610, R25 ;  /* 0x0000761000197816 */ /* 0x000fe40000000019 */
.L_x_22666:
[----:B------:R-:W-:-:S05]  /*21f0*/  IADD3 R29, R29, 0x80, RZ ;  /* 0x000000801d1d7810 */ /* 0x000fca0007ffe0ff */
.L_x_22628:
[----:B-1-3--:R-:W-:Y:S05]  /*2200*/  BSYNC B6 ;  /* 0x0000000000067941 */ /* 0x00afea0003800000 */
.L_x_22627:
        /* <DEDUP_REMOVED lines=24> */
.L_x_22698:
[----:B------:R-:W2:Y:S02]  /*2390*/  LDG.E.U8 R4, [R4.64] ;  /* 0x0000002404047981 */ /* 0x000ea4000c1e1100 */
[----:B--2---:R-:W0:Y:S02]  /*23a0*/  I2F.U16 R0, R4 ;  /* 0x0000000400007306 */ /* 0x004e240000101000 */
[----:B0-----:R-:W-:-:S04]  /*23b0*/  F2FP.BF16.PACK_AB R0, RZ, R0 ;  /* 0x00000000ff00723e */ /* 0x001fc800000010ff */
[----:B------:R-:W-:Y:S01]  /*23c0*/  PRMT R22, R0, 0x7610, R22 ;  /* 0x0000761000167816 */ /* 0x000fe20000000016 */
[----:B------:R-:W-:Y:S05]  /*23d0*/  BRA `(.L_x_22700) ;  /* 0x00000f1000007947 */ /* 0x000fea0003800000 */
.L_x_22697:
        /* <DEDUP_REMOVED lines=11> */
.L_x_22702:
[----:B------:R-:W2:Y:S02]  /*2490*/  LDG.E R4, [R4.64] ;  /* 0x0000002404047981 */ /* 0x000ea4000c1e1900 */
[----:B--2---:R-:W0:Y:S02]  /*24a0*/  I2F R0, R4 ;  /* 0x0000000400007306 */ /* 0x004e240000201400 */
[----:B0-----:R-:W-:-:S04]  /*24b0*/  F2FP.BF16.PACK_AB R0, RZ, R0 ;  /* 0x00000000ff00723e */ /* 0x001fc800000010ff */
[----:B------:R-:W-:Y:S01]  /*24c0*/  PRMT R22, R0, 0x7610, R22 ;  /* 0x0000761000167816 */ /* 0x000fe20000000016 */
[----:B------:R-:W-:Y:S05]  /*24d0*/  BRA `(.L_x_22700) ;  /* 0x00000e1000007947 */ /* 0x000fea0003800000 */
.L_x_22701:
[----:B------:R-:W2:Y:S02]  /*24e0*/  LDG.E.U16 R4, [R4.64] ;  /* 0x0000002404047981 */ /* 0x000ea4000c1e1500 */
[----:B--2---:R-:W0:Y:S02]  /*24f0*/  I2F.S16 R0, R4 ;  /* 0x0000000400007306 */ /* 0x004e240000101400 */
[----:B0-----:R-:W-:-:S04]  /*2500*/  F2FP.BF16.PACK_AB R0, RZ, R0 ;  /* 0x00000000ff00723e */ /* 0x001fc800000010ff */
[----:B------:R-:W-:Y:S01]  /*2510*/  PRMT R22, R0, 0x7610, R22 ;  /* 0x0000761000167816 */ /* 0x000fe20000000016 */
[----:B------:R-:W-:Y:S05]  /*2520*/  BRA `(.L_x_22700) ;  /* 0x00000dc000007947 */ /* 0x000fea0003800000 */
.L_x_22696:
        /* <DEDUP_REMOVED lines=9> */
.L_x_22704:
[----:B------:R-:W2:Y:S02]  /*25c0*/  LDG.E.U16 R0, [R4.64] ;  /* 0x0000002404007981 */ /* 0x000ea4000c1e1500 */
[----:B--2---:R-:W-:-:S05]  /*25d0*/  HADD2.F32 R0, -RZ, R0.H0_H0 ;  /* 0x20000000ff007230 */ /* 0x004fca0000004100 */
[----:B------:R-:W-:-:S04]  /*25e0*/  F2FP.BF16.PACK_AB R0, RZ, R0 ;  /* 0x00000000ff00723e */ /* 0x000fc800000010ff */
[----:B------:R-:W-:Y:S01]  /*25f0*/  PRMT R22, R0, 0x7610, R22 ;  /* 0x0000761000167816 */ /* 0x000fe20000000016 */
[----:B------:R-:W-:Y:S05]  /*2600*/  BRA `(.L_x_22700) ;  /* 0x00000ce000007947 */ /* 0x000fea0003800000 */
.L_x_22703:
        /* <DEDUP_REMOVED lines=9> */
.L_x_22706:
[----:B------:R-:W2:Y:S02]  /*26a0*/  LDG.E.U16 R4, [R4.64] ;  /* 0x0000002404047981 */ /* 0x000ea4000c1e1500 */
[----:B--2---:R-:W-:-:S05]  /*26b0*/  HADD2.F32 R0, -RZ, R4.H0_H0 ;  /* 0x20000004ff007230 */ /* 0x004fca0000004100 */
[----:B------:R-:W-:-:S04]  /*26c0*/  F2FP.BF16.PACK_AB R0, RZ, R0 ;  /* 0x00000000ff00723e */ /* 0x000fc800000010ff */
[----:B------:R-:W-:Y:S01]  /*26d0*/  PRMT R22, R0, 0x7610, R22 ;  /* 0x0000761000167816 */ /* 0x000fe20000000016 */
[----:B------:R-:W-:Y:S05]  /*26e0*/  BRA `(.L_x_22700) ;  /* 0x00000c0000007947 */ /* 0x000fea0003800000 */
.L_x_22705:
[----:B------:R-:W2:Y:S02]  /*26f0*/  LDG.E.64 R4, [R4.64] ;  /* 0x0000002404047981 */ /* 0x000ea4000c1e1b00 */
[----:B--2---:R-:W0:Y:S01]  /*2700*/  F2F.F32.F64 R0, R4 ;  /* 0x0000000400007310 */ /* 0x004e220000301000 */
[----:B------:R-:W0:-:S14]  /*2710*/  DSETP.GEU.AND P0, PT, |R4|, c[0x2][0x0], PT ;  /* 0x008000000400762a */ /* 0x000e1c0003f0e200 */
[----:B0-----:R-:W-:-:S05]  /*2720*/  @!P0 FMUL R0, R0, 1.175494350822287508e-38 ;  /* 0x0080000000008820 */ /* 0x001fca0000400000 */
[----:B------:R-:W-:-:S04]  /*2730*/  F2FP.BF16.PACK_AB R0, RZ, R0 ;  /* 0x00000000ff00723e */ /* 0x000fc800000010ff */
[----:B------:R-:W-:Y:S01]  /*2740*/  PRMT R22, R0, 0x7610, R22 ;  /* 0x0000761000167816 */ /* 0x000fe20000000016 */
[----:B------:R-:W-:Y:S05]  /*2750*/  BRA `(.L_x_22700) ;  /* 0x00000b9000007947 */ /* 0x000fea0003800000 */
.L_x_22695:
        /* <DEDUP_REMOVED lines=14> */
.L_x_22709:
[----:B------:R-:W2:Y:S02]  /*2840*/  LDG.E.64 R4, [R4.64] ;  /* 0x0000002404047981 */ /* 0x000ea4000c1e1b00 */
[----:B--2---:R-:W0:Y:S01]  /*2850*/  F2F.F32.F64 R0, R4 ;  /* 0x0000000400007310 */ /* 0x004e220000301000 */
[----:B------:R-:W0:-:S14]  /*2860*/  DSETP.GEU.AND P0, PT, |R4|, c[0x2][0x0], PT ;  /* 0x008000000400762a */ /* 0x000e1c0003f0e200 */
[----:B0-----:R-:W-:-:S05]  /*2870*/  @!P0 FMUL R0, R0, 1.175494350822287508e-38 ;  /* 0x0080000000008820 */ /* 0x001fca0000400000 */
[----:B------:R-:W-:-:S04]  /*2880*/  F2FP.BF16.PACK_AB R0, RZ, R0 ;  /* 0x00000000ff00723e */ /* 0x000fc800000010ff */
[----:B------:R-:W-:Y:S01]  /*2890*/  PRMT R22, R0, 0x7610, R22 ;  /* 0x0000761000167816 */ /* 0x000fe20000000016 */
[----:B------:R-:W-:Y:S05]  /*28a0*/  BRA `(.L_x_22700) ;  /* 0x00000a4000007947 */ /* 0x000fea0003800000 */
.L_x_22708:
        /* <DEDUP_REMOVED lines=28> */
.L_x_22711:
        /* <DEDUP_REMOVED lines=16> */
.L_x_22710:
[----:B------:R0:W5:Y:S01]  /*2b70*/  LDG.E.U16 R22, [R4.64] ;  /* 0x0000002404167981 */ /* 0x000162000c1e1500 */
[----:B------:R-:W-:Y:S05]  /*2b80*/  BRA `(.L_x_22700) ;  /* 0x0000076000007947 */ /* 0x000fea0003800000 */
.L_x_22707:
        /* <DEDUP_REMOVED lines=12> */
.L_x_22714:
        /* <DEDUP_REMOVED lines=21> */
.L_x_22718:
[----:B------:R-:W-:Y:S05]  /*2da0*/  BSYNC B1 ;  /* 0x0000000000017941 */ /* 0x000fea0003800000 */
.L_x_22717:
[----:B------:R-:W-:Y:S01]  /*2db0*/  LEA R5, R0, 0x3b800000, 0x17 ;  /* 0x3b80000000057811 */ /* 0x000fe200078eb8ff */
[----:B------:R-:W-:-:S05]  /*2dc0*/  IMAD.SHL.U32 R0, R3, 0x100000, RZ ;  /* 0x0010000003007824 */ /* 0x000fca00078e00ff */
[----:B------:R-:W-:Y:S02]  /*2dd0*/  LOP3.LUT R0, R5, R0, R6, 0xfe, !PT ;  /* 0x0000000005007212 */ /* 0x000fe400078efe06 */
.L_x_22716:
[----:B------:R-:W-:Y:S05]  /*2de0*/  BSYNC B0 ;  /* 0x0000000000007941 */ /* 0x000fea0003800000 */
.L_x_22715:
[----:B------:R-:W-:-:S04]  /*2df0*/  F2FP.BF16.PACK_AB R0, RZ, R0 ;  /* 0x00000000ff00723e */ /* 0x000fc800000010ff */
[----:B------:R-:W-:Y:S01]  /*2e00*/  PRMT R22, R0, 0x7610, R22 ;  /* 0x0000761000167816 */ /* 0x000fe20000000016 */
[----:B------:R-:W-:Y:S05]  /*2e10*/  BRA `(.L_x_22700) ;  /* 0x000004d000007947 */ /* 0x000fea0003800000 */
.L_x_22713:
        /* <DEDUP_REMOVED lines=21> */
.L_x_22722:
[----:B------:R-:W-:Y:S05]  /*2f70*/  BSYNC B1 ;  /* 0x0000000000017941 */ /* 0x000fea0003800000 */
.L_x_22721:
[----:B------:R-:W-:Y:S01]  /*2f80*/  LEA R5, R0, 0x37800000, 0x17 ;  /* 0x3780000000057811 */ /* 0x000fe200078eb8ff */
[----:B------:R-:W-:-:S05]  /*2f90*/  IMAD.SHL.U32 R0, R3, 0x200000, RZ ;  /* 0x0020000003007824 */ /* 0x000fca00078e00ff */
[----:B------:R-:W-:Y:S02]  /*2fa0*/  LOP3.LUT R0, R5, R0, R6, 0xfe, !PT ;  /* 0x0000000005007212 */ /* 0x000fe400078efe06 */
.L_x_22720:
[----:B------:R-:W-:Y:S05]  /*2fb0*/  BSYNC B0 ;  /* 0x0000000000007941 */ /* 0x000fea0003800000 */
.L_x_22719:
[----:B------:R-:W-:-:S04]  /*2fc0*/  F2FP.BF16.PACK_AB R0, RZ, R0 ;  /* 0x00000000ff00723e */ /* 0x000fc800000010ff */
[----:B------:R-:W-:Y:S01]  /*2fd0*/  PRMT R22, R0, 0x7610, R22 ;  /* 0x0000761000167816 */ /* 0x000fe20000000016 */
[----:B------:R-:W-:Y:S05]  /*2fe0*/  BRA `(.L_x_22700) ;  /* 0x0000030000007947 */ /* 0x000fea0003800000 */
.L_x_22712:
        /* <DEDUP_REMOVED lines=14> */
.L_x_22726:
[----:B------:R-:W-:Y:S05]  /*30d0*/  BSYNC B0 ;  /* 0x0000000000007941 */ /* 0x000fea0003800000 */
.L_x_22725:
[----:B------:R-:W-:-:S04]  /*30e0*/  F2FP.BF16.PACK_AB R0, RZ, R0 ;  /* 0x00000000ff00723e */ /* 0x000fc800000010ff */
[----:B------:R-:W-:Y:S01]  /*30f0*/  PRMT R22, R0, 0x7610, R22 ;  /* 0x0000761000167816 */ /* 0x000fe20000000016 */
[----:B------:R-:W-:Y:S05]  /*3100*/  BRA `(.L_x_22700) ;  /* 0x000001e000007947 */ /* 0x000fea0003800000 */
.L_x_22699:
        /* <DEDUP_REMOVED lines=21> */
.L_x_22724:
[----:B------:R-:W2:Y:S02]  /*3260*/  LDG.E.64 R4, [R4.64] ;  /* 0x0000002404047981 */ /* 0x000ea4000c1e1b00 */
[----:B--2---:R-:W0:Y:S02]  /*3270*/  I2F.U64 R0, R4 ;  /* 0x0000000400007312 */ /* 0x004e240000301000 */
[----:B0-----:R-:W-:-:S04]  /*3280*/  F2FP.BF16.PACK_AB R0, RZ, R0 ;  /* 0x00000000ff00723e */ /* 0x001fc800000010ff */
[----:B------:R-:W-:Y:S01]  /*3290*/  PRMT R22, R0, 0x7610, R22 ;  /* 0x0000761000167816 */ /* 0x000fe20000000016 */
[----:B------:R-:W-:Y:S05]  /*32a0*/  BRA `(.L_x_22700) ;  /* 0x0000004000007947 */ /* 0x000fea0003800000 */
.L_x_22723:
[----:B------:R-:W2:Y:S02]  /*32b0*/  LDG.E R4, [R4.64] ;  /* 0x0000002404047981 */ /* 0x000ea4000c1e1900 */
[----:B--2---:R-:W0:Y:S02]  /*32c0*/  I2F.U32 R0, R4 ;  /* 0x0000000400007306 */ /* 0x004e240000201000 */
[----:B0-----:R-:W-:-:S04]  /*32d0*/  F2FP.BF16.PACK_AB R0, RZ, R0 ;  /* 0x00000000ff00723e */ /* 0x001fc800000010ff */
[----:B------:R-:W-:Y:S02]  /*32e0*/  PRMT R22, R0, 0x7610, R22 ;  /* 0x0000761000167816 */ /* 0x000fe40000000016 */
.L_x_22700:
        /* <DEDUP_REMOVED lines=19> */
.L_x_22730:
[----:B------:R-:W2:Y:S02]  /*3420*/  LDG.E.U8 R4, [R4.64] ;  /* 0x0000002404047981 */ /* 0x000ea4000c1e1100 */
[----:B--2---:R-:W0:Y:S02]  /*3430*/  I2F.U16 R0, R4 ;  /* 0x0000000400007306 */ /* 0x004e240000101000 */
[----:B0-----:R-:W-:-:S04]  /*3440*/  F2FP.BF16.PACK_AB R0, RZ, R0 ;  /* 0x00000000ff00723e */ /* 0x001fc800000010ff */
[----:B------:R-:W-:Y:S01]  /*3450*/  PRMT R19, R0, 0x7610, R19 ;  /* 0x0000761000137816 */ /* 0x000fe20000000013 */
[----:B------:R-:W-:Y:S05]  /*3460*/  BRA `(.L_x_22732) ;  /* 0x00000f0000007947 */ /* 0x000fea0003800000 */
.L_x_22729:
        /* <DEDUP_REMOVED lines=11> */
.L_x_22734:
[----:B------:R-:W2:Y:S02]  /*3520*/  LDG.E R4, [R4.64] ;  /* 0x0000002404047981 */ /* 0x000ea4000c1e1900 */
[----:B--2---:R-:W0:Y:S02]  /*3530*/  I2F R0, R4 ;  /* 0x0000000400007306 */ /* 0x004e240000201400 */
[----:B0-----:R-:W-:-:S04]  /*3540*/  F2FP.BF16.PACK_AB R0, RZ, R0 ;  /* 0x00000000ff00723e */ /* 0x001fc800000010ff */
[----:B------:R-:W-:Y:S01]  /*3550*/  PRMT R19, R0, 0x7610, R19 ;  /* 0x0000761000137816 */ /* 0x000fe20000000013 */
[----:B------:R-:W-:Y:S05]  /*3560*/  BRA `(.L_x_22732) ;  /* 0x00000e0000007947 */ /* 0x000fea0003800000 */
.L_x_22733:
[----:B------:R-:W2:Y:S02]  /*3570*/  LDG.E.U16 R4, [R4.64] ;  /* 0x0000002404047981 */ /* 0x000ea4000c1e1500 */
[----:B--2---:R-:W0:Y:S02]  /*3580*/  I2F.S16 R0, R4 ;  /* 0x0000000400007306 */ /* 0x004e240000101400 */
[----:B0-----:R-:W-:-:S04]  /*3590*/  F2FP.BF16.PACK_AB R0, RZ, R0 ;  /* 0x00000000ff00723e */ /* 0x001fc800000010ff */
[----:B------:R-:W-:Y:S01]  /*35a0*/  PRMT R19, R0, 0x7610, R19 ;  /* 0x0000761000137816 */ /* 0x000fe20000000013 */
[----:B------:R-:W-:Y:S05]  /*35b0*/  BRA `(.L_x_22732) ;  /* 0x00000db000007947 */ /* 0x000fea0003800000 */
.L_x_22728:
        /* <DEDUP_REMOVED lines=9> */
.L_x_22736:
[----:B------:R-:W2:Y:S02]  /*3650*/  LDG.E.U16 R0, [R4.64] ;  /* 0x0000002404007981 */ /* 0x000ea4000c1e1500 */
[----:B--2---:R-:W-:-:S05]  /*3660*/  HADD2.F32 R0, -RZ, R0.H0_H0 ;  /* 0x20000000ff007230 */ /* 0x004fca0000004100 */
[----:B------:R-:W-:-:S04]  /*3670*/  F2FP.BF16.PACK_AB R0, RZ, R0 ;  /* 0x00000000ff00723e */ /* 0x000fc800000010ff */
[----:B------:R-:W-:Y:S01]  /*3680*/  PRMT R19, R0, 0x7610, R19 ;  /* 0x0000761000137816 */ /* 0x000fe20000000013 */
[----:B------:R-:W-:Y:S05]  /*3690*/  BRA `(.L_x_22732) ;  /* 0x00000cd000007947 */ /* 0x000fea0003800000 */
.L_x_22735:
        /* <DEDUP_REMOVED lines=9> */
.L_x_22738:
[----:B------:R-:W2:Y:S02]  /*3730*/  LDG.E.U16 R4, [R4.64] ;  /* 0x0000002404047981 */ /* 0x000ea4000c1e1500 */
[----:B--2---:R-:W-:-:S05]  /*3740*/  HADD2.F32 R0, -RZ, R4.H0_H0 ;  /* 0x20000004ff007230 */ /* 0x004fca0000004100 */
[----:B------:R-:W-:-:S04]  /*3750*/  F2FP.BF16.PACK_AB R0, RZ, R0 ;  /* 0x00000000ff00723e */ /* 0x000fc800000010ff */
[----:B------:R-:W-:Y:S01]  /*3760*/  PRMT R19, R0, 0x7610, R19 ;  /* 0x0000761000137816 */ /* 0x000fe20000000013 */
[----:B------:R-:W-:Y:S05]  /*3770*/  BRA `(.L_x_22732) ;  /* 0x00000bf000007947 */ /* 0x000fea0003800000 */
.L_x_22737:
[----:B------:R-:W2:Y:S02]  /*3780*/  LDG.E.64 R4, [R4.64] ;  /* 0x0000002404047981 */ /* 0x000ea4000c1e1b00 */
[----:B--2---:R-:W0:Y:S01]  /*3790*/  F2F.F32.F64 R0, R4 ;  /* 0x0000000400007310 */ /* 0x004e220000301000 */
[----:B------:R-:W0:-:S14]  /*37a0*/  DSETP.GEU.AND P0, PT, |R4|, c[0x2][0x0], PT ;  /* 0x008000000400762a */ /* 0x000e1c0003f0e200 */
[----:B0-----:R-:W-:-:S05]  /*37b0*/  @!P0 FMUL R0, R0, 1.175494350822287508e-38 ;  /* 0x0080000000008820 */ /* 0x001fca0000400000 */
[----:B------:R-:W-:-:S04]  /*37c0*/  F2FP.BF16.PACK_AB R0, RZ, R0 ;  /* 0x00000000ff00723e */ /* 0x000fc800000010ff */
[----:B------:R-:W-:Y:S01]  /*37d0*/  PRMT R19, R0, 0x7610, R19 ;  /* 0x0000761000137816 */ /* 0x000fe20000000013 */
[----:B------:R-:W-:Y:S05]  /*37e0*/  BRA `(.L_x_22732) ;  /* 0x00000b8000007947 */ /* 0x000fea0003800000 */
.L_x_22727:
        /* <DEDUP_REMOVED lines=14> */
.L_x_22741:
[----:B------:R-:W2:Y:S02]  /*38d0*/  LDG.E.64 R4, [R4.64] ;  /* 0x0000002404047981 */ /* 0x000ea4000c1e1b00 */
[----:B--2---:R-:W0:Y:S01]  /*38e0*/  F2F.F32.F64 R0, R4 ;  /* 0x0000000400007310 */ /* 0x004e220000301000 */
[----:B------:R-:W0:-:S14]  /*38f0*/  DSETP.GEU.AND P0, PT, |R4|, c[0x2][0x0], PT ;  /* 0x008000000400762a */ /* 0x000e1c0003f0e200 */
[----:B0-----:R-:W-:-:S05]  /*3900*/  @!P0 FMUL R0, R0, 1.175494350822287508e-38 ;  /* 0x0080000000008820 */ /* 0x001fca0000400000 */
[----:B------:R-:W-:-:S04]  /*3910*/  F2FP.BF16.PACK_AB R0, RZ, R0 ;  /* 0x00000000ff00723e */ /* 0x000fc800000010ff */
[----:B------:R-:W-:Y:S01]  /*3920*/  PRMT R19, R0, 0x7610, R19 ;  /* 0x0000761000137816 */ /* 0x000fe20000000013 */
[----:B------:R-:W-:Y:S05]  /*3930*/  BRA `(.L_x_22732) ;  /* 0x00000a3000007947 */ /* 0x000fea0003800000 */
.L_x_22740:
        /* <DEDUP_REMOVED lines=28> */
.L_x_22743:
        /* <DEDUP_REMOVED lines=15> */
.L_x_22742:
[----:B------:R0:W5:Y:S01]  /*3bf0*/  LDG.E.U16 R19, [R4.64] ;  /* 0x0000002404137981 */ /* 0x000162000c1e1500 */
[----:B------:R-:W-:Y:S05]  /*3c00*/  BRA `(.L_x_22732) ;  /* 0x0000076000007947 */ /* 0x000fea0003800000 */
.L_x_22739:
        /* <DEDUP_REMOVED lines=12> */
.L_x_22746:
        /* <DEDUP_REMOVED lines=21> */
.L_x_22750:
[----:B------:R-:W-:Y:S05]  /*3e20*/  BSYNC B1 ;  /* 0x0000000000017941 */ /* 0x000fea0003800000 */
.L_x_22749:
[----:B------:R-:W-:Y:S01]  /*3e30*/  LEA R5, R0, 0x3b800000, 0x17 ;  /* 0x3b80000000057811 */ /* 0x000fe200078eb8ff */
[----:B------:R-:W-:-:S05]  /*3e40*/  IMAD.SHL.U32 R0, R3, 0x100000, RZ ;  /* 0x0010000003007824 */ /* 0x000fca00078e00ff */
[----:B------:R-:W-:Y:S02]  /*3e50*/  LOP3.LUT R0, R5, R0, R6, 0xfe, !PT ;  /* 0x0000000005007212 */ /* 0x000fe400078efe06 */
.L_x_22748:
[----:B------:R-:W-:Y:S05]  /*3e60*/  BSYNC B0 ;  /* 0x0000000000007941 */ /* 0x000fea0003800000 */
.L_x_22747:
[----:B------:R-:W-:-:S04]  /*3e70*/  F2FP.BF16.PACK_AB R0, RZ, R0 ;  /* 0x00000000ff00723e */ /* 0x000fc800000010ff */
[----:B------:R-:W-:Y:S01]  /*3e80*/  PRMT R19, R0, 0x7610, R19 ;  /* 0x0000761000137816 */ /* 0x000fe20000000013 */
[----:B------:R-:W-:Y:S05]  /*3e90*/  BRA `(.L_x_22732) ;  /* 0x000004d000007947 */ /* 0x000fea0003800000 */
.L_x_22745:
        /* <DEDUP_REMOVED lines=21> */
.L_x_22754:
[----:B------:R-:W-:Y:S05]  /*3ff0*/  BSYNC B1 ;  /* 0x0000000000017941 */ /* 0x000fea0003800000 */
.L_x_22753:
[----:B------:R-:W-:Y:S01]  /*4000*/  LEA R5, R0, 0x37800000, 0x17 ;  /* 0x3780000000057811 */ /* 0x000fe200078eb8ff */
[----:B------:R-:W-:-:S05]  /*4010*/  IMAD.SHL.U32 R0, R3, 0x200000, RZ ;  /* 0x0020000003007824 */ /* 0x000fca00078e00ff */
[----:B------:R-:W-:Y:S02]  /*4020*/  LOP3.LUT R0, R5, R0, R6, 0xfe, !PT ;  /* 0x0000000005007212 */ /* 0x000fe400078efe06 */
.L_x_22752:
[----:B------:R-:W-:Y:S05]  /*4030*/  BSYNC B0 ;  /* 0x0000000000007941 */ /* 0x000fea0003800000 */
.L_x_22751:
[----:B------:R-:W-:-:S04]  /*4040*/  F2FP.BF16.PACK_AB R0, RZ, R0 ;  /* 0x00000000ff00723e */ /* 0x000fc800000010ff */
[----:B------:R-:W-:Y:S01]  /*4050*/  PRMT R19, R0, 0x7610, R19 ;  /* 0x0000761000137816 */ /* 0x000fe20000000013 */
[----:B------:R-:W-:Y:S05]  /*4060*/  BRA `(.L_x_22732) ;  /* 0x0000030000007947 */ /* 0x000fea0003800000 */
.L_x_22744:
        /* <DEDUP_REMOVED lines=14> */
.L_x_22758:
[----:B------:R-:W-:Y:S05]  /*4150*/  BSYNC B0 ;  /* 0x0000000000007941 */ /* 0x000fea0003800000 */
.L_x_22757:
[----:B------:R-:W-:-:S04]  /*4160*/  F2FP.BF16.PACK_AB R0, RZ, R0 ;  /* 0x00000000ff00723e */ /* 0x000fc800000010ff */
[----:B------:R-:W-:Y:S01]  /*4170*/  PRMT R19, R0, 0x7610, R19 ;  /* 0x0000761000137816 */ /* 0x000fe20000000013 */
[----:B------:R-:W-:Y:S05]  /*4180*/  BRA `(.L_x_22732) ;  /* 0x000001e000007947 */ /* 0x000fea0003800000 */
.L_x_22731:
        /* <DEDUP_REMOVED lines=21> */
.L_x_22756:
[----:B------:R-:W2:Y:S02]  /*42e0*/  LDG.E.64 R4, [R4.64] ;  /* 0x0000002404047981 */ /* 0x000ea4000c1e1b00 */
[----:B--2---:R-:W0:Y:S02]  /*42f0*/  I2F.U64 R0, R4 ;  /* 0x0000000400007312 */ /* 0x004e240000301000 */
[----:B0-----:R-:W-:-:S04]  /*4300*/  F2FP.BF16.PACK_AB R0, RZ, R0 ;  /* 0x00000000ff00723e */ /* 0x001fc800000010ff */
[----:B------:R-:W-:Y:S01]  /*4310*/  PRMT R19, R0, 0x7610, R19 ;  /* 0x0000761000137816 */ /* 0x000fe20000000013 */
[----:B------:R-:W-:Y:S05]  /*4320*/  BRA `(.L_x_22732) ;  /* 0x0000004000007947 */ /* 0x000fea0003800000 */
.L_x_22755:
[----:B------:R-:W2:Y:S02]  /*4330*/  LDG.E R4, [R4.64] ;  /* 0x0000002404047981 */ /* 0x000ea4000c1e1900 */
[----:B--2---:R-:W0:Y:S02]  /*4340*/  I2F.U32 R0, R4 ;  /* 0x0000000400007306 */ /* 0x004e240000201000 */
[----:B0-----:R-:W-:-:S04]  /*4350*/  F2FP.BF16.PACK_AB R0, RZ, R0 ;  /* 0x00000000ff00723e */ /* 0x001fc800000010ff */
[----:B------:R-:W-:Y:S02]  /*4360*/  PRMT R19, R0, 0x7610, R19 ;  /* 0x0000761000137816 */ /* 0x000fe40000000013 */
.L_x_22732:
[----:B------:R-:W-:-:S05]  /*4370*/  IADD3 R29, R29, 0x80, RZ ;  /* 0x000000801d1d7810 */ /* 0x000fca0007ffe0ff */
.L_x_22694:
[----:B------:R-:W-:Y:S05]  /*4380*/  BSYNC B6 ;  /* 0x0000000000067941 */ /* 0x000fea0003800000 */
.L_x_22693:
        /* <DEDUP_REMOVED lines=26> */
.L_x_22764:
[----:B------:R-:W2:Y:S02]  /*4530*/  LDG.E.U8 R4, [R4.64] ;  /* 0x0000002404047981 */ /* 0x000ea4000c1e1100 */
[----:B--2---:R-:W0:Y:S02]  /*4540*/  I2F.U16 R0, R4 ;  /* 0x0000000400007306 */ /* 0x004e240000101000 */
[----:B0-----:R-:W-:-:S04]  /*4550*/  F2FP.BF16.PACK_AB R0, RZ, R0 ;  /* 0x00000000ff00723e */ /* 0x001fc800000010ff */
[----:B------:R-:W-:Y:S01]  /*4560*/  PRMT R18, R0, 0x7610, R18 ;  /* 0x0000761000127816 */ /* 0x000fe20000000012 */
[----:B------:R-:W-:Y:S05]  /*4570*/  BRA `(.L_x_22766) ;  /* 0x00000f0000007947 */ /* 0x000fea0003800000 */
.L_x_22763:
        /* <DEDUP_REMOVED lines=11> */
.L_x_22768:
[----:B------:R-:W2:Y:S02]  /*4630*/  LDG.E R4, [R4.64] ;  /* 0x0000002404047981 */ /* 0x000ea4000c1e1900 */
[----:B--2---:R-:W0:Y:S02]  /*4640*/  I2F R0, R4 ;  /* 0x0000000400007306 */ /* 0x004e240000201400 */
[----:B0-----:R-:W-:-:S04]  /*4650*/  F2FP.BF16.PACK_AB R0, RZ, R0 ;  /* 0x00000000ff00723e */ /* 0x001fc800000010ff */
[----:B------:R-:W-:Y:S01]  /*4660*/  PRMT R18, R0, 0x7610, R18 ;  /* 0x0000761000127816 */ /* 0x000fe20000000012 */
[----:B------:R-:W-:Y:S05]  /*4670*/  BRA `(.L_x_22766) ;  /* 0x00000e0000007947 */ /* 0x000fea0003800000 */
.L_x_22767:
[----:B------:R-:W2:Y:S02]  /*4680*/  LDG.E.U16 R4, [R4.64] ;  /* 0x0000002404047981 */ /* 0x000ea4000c1e1500 */
[----:B--2---:R-:W0:Y:S02]  /*4690*/  I2F.S16 R0, R4 ;  /* 0x0000000400007306 */ /* 0x004e240000101400 */
[----:B0-----:R-:W-:-:S04]  /*46a0*/  F2FP.BF16.PACK_AB R0, RZ, R0 ;  /* 0x00000000ff00723e */ /* 0x001fc800000010ff */
[----:B------:R-:W-:Y:S01]  /*46b0*/  PRMT R18, R0, 0x7610, R18 ;  /* 0x0000761000127816 */ /* 0x000fe20000000012 */
[----:B------:R-:W-:Y:S05]  /*46c0*/  BRA `(.L_x_22766) ;  /* 0x00000db000007947 */ /* 0x000fea0003800000 */
.L_x_22762:
        /* <DEDUP_REMOVED lines=9> */
.L_x_22770:
[----:B------:R-:W2:Y:S02]  /*4760*/  LDG.E.U16 R0, [R4.64] ;  /* 0x0000002404007981 */ /* 0x000ea4000c1e1500 */
[----:B--2---:R-:W-:-:S05]  /*4770*/  HADD2.F32 R0, -RZ, R0.H0_H0 ;  /* 0x20000000ff007230 */ /* 0x004fca0000004100 */
[----:B------:R-:W-:-:S04]  /*4780*/  F2FP.BF16.PACK_AB R0, RZ, R0 ;  /* 0x00000000ff00723e */ /* 0x000fc800000010ff */
[----:B------:R-:W-:Y:S01]  /*4790*/  PRMT R18, R0, 0x7610, R18 ;  /* 0x0000761000127816 */ /* 0x000fe20000000012 */
[----:B------:R-:W-:Y:S05]  /*47a0*/  BRA `(.L_x_22766) ;  /* 0x00000cd000007947 */ /* 0x000fea0003800000 */
.L_x_22769:
        /* <DEDUP_REMOVED lines=9> */
.L_x_22772:
[----:B------:R-:W2:Y:S02]  /*4840*/  LDG.E.U16 R4, [R4.64] ;  /* 0x0000002404047981 */ /* 0x000ea4000c1e1500 */
[----:B--2---:R-:W-:-:S05]  /*4850*/  HADD2.F32 R0, -RZ, R4.H0_H0 ;  /* 0x20000004ff007230 */ /* 0x004fca0000004100 */
[----:B------:R-:W-:-:S04]  /*4860*/  F2FP.BF16.PACK_AB R0, RZ, R0 ;  /* 0x00000000ff00723e */ /* 0x000fc800000010ff */
[----:B------:R-:W-:Y:S01]  /*4870*/  PRMT R18, R0, 0x7610, R18 ;  /* 0x0000761000127816 */ /* 0x000fe20000000012 */
[----:B------:R-:W-:Y:S05]  /*4880*/  BRA `(.L_x_22766) ;  /* 0x00000bf000007947 */ /* 0x000fea0003800000 */
.L_x_22771:
[----:B------:R-:W2:Y:S02]  /*4890*/  LDG.E.64 R4, [R4.64] ;  /* 0x0000002404047981 */ /* 0x000ea4000c1e1b00 */
[----:B--2---:R-:W0:Y:S01]  /*48a0*/  F2F.F32.F64 R0, R4 ;  /* 0x0000000400007310 */ /* 0x004e220000301000 */
[----:B------:R-:W0:-:S14]  /*48b0*/  DSETP.GEU.AND P0, PT, |R4|, c[0x2][0x0], PT ;  /* 0x008000000400762a */ /* 0x000e1c0003f0e200 */
[----:B0-----:R-:W-:-:S05]  /*48c0*/  @!P0 FMUL R0, R0, 1.175494350822287508e-38 ;  /* 0x0080000000008820 */ /* 0x001fca0000400000 */
[----:B------:R-:W-:-:S04]  /*48d0*/  F2FP.BF16.PACK_AB R0, RZ, R0 ;  /* 0x00000000ff00723e */ /* 0x000fc800000010ff */
[----:B------:R-:W-:Y:S01]  /*48e0*/  PRMT R18, R0, 0x7610, R18 ;  /* 0x0000761000127816 */ /* 0x000fe20000000012 */
[----:B------:R-:W-:Y:S05]  /*48f0*/  BRA `(.L_x_22766) ;  /* 0x00000b8000007947 */ /* 0x000fea0003800000 */
.L_x_22761:
        /* <DEDUP_REMOVED lines=14> */
.L_x_22775:
[----:B------:R-:W2:Y:S02]  /*49e0*/  LDG.E.64 R4, [R4.64] ;  /* 0x0000002404047981 */ /* 0x000ea4000c1e1b00 */
[----:B--2---:R-:W0:Y:S01]  /*49f0*/  F2F.F32.F64 R0, R4 ;  /* 0x0000000400007310 */ /* 0x004e220000301000 */
[----:B------:R-:W0:-:S14]  /*4a00*/  DSETP.GEU.AND P0, PT, |R4|, c[0x2][0x0], PT ;  /* 0x008000000400762a */ /* 0x000e1c0003f0e200 */
[----:B0-----:R-:W-:-:S05]  /*4a10*/  @!P0 FMUL R0, R0, 1.175494350822287508e-38 ;  /* 0x0080000000008820 */ /* 0x001fca0000400000 */
[----:B------:R-:W-:-:S04]  /*4a20*/  F2FP.BF16.PACK_AB R0, RZ, R0 ;  /* 0x00000000ff00723e */ /* 0x000fc800000010ff */
[----:B------:R-:W-:Y:S01]  /*4a30*/  PRMT R18, R0, 0x7610, R18 ;  /* 0x0000761000127816 */ /* 0x000fe20000000012 */
[----:B------:R-:W-:Y:S05]  /*4a40*/  BRA `(.L_x_22766) ;  /* 0x00000a3000007947 */ /* 0x000fea0003800000 */
.L_x_22774:
        /* <DEDUP_REMOVED lines=28> */
.L_x_22777:
        /* <DEDUP_REMOVED lines=15> */
.L_x_22776:
[----:B------:R0:W5:Y:S01]  /*4d00*/  LDG.E.U16 R18, [R4.64] ;  /* 0x0000002404127981 */ /* 0x000162000c1e1500 */
[----:B------:R-:W-:Y:S05]  /*4d10*/  BRA `(.L_x_22766) ;  /* 0x0000076000007947 */ /* 0x000fea0003800000 */
.L_x_22773:
        /* <DEDUP_REMOVED lines=12> */
.L_x_22780:
        /* <DEDUP_REMOVED lines=21> */
.L_x_22784:
[----:B------:R-:W-:Y:S05]  /*4f30*/  BSYNC B1 ;  /* 0x0000000000017941 */ /* 0x000fea0003800000 */
.L_x_22783:
[----:B------:R-:W-:Y:S01]  /*4f40*/  LEA R5, R0, 0x3b800000, 0x17 ;  /* 0x3b80000000057811 */ /* 0x000fe200078eb8ff */
[----:B------:R-:W-:-:S05]  /*4f50*/  IMAD.SHL.U32 R0, R3, 0x100000, RZ ;  /* 0x0010000003007824 */ /* 0x000fca00078e00ff */
[----:B------:R-:W-:Y:S02]  /*4f60*/  LOP3.LUT R0, R5, R0, R6, 0xfe, !PT ;  /* 0x0000000005007212 */ /* 0x000fe400078efe06 */
.L_x_22782:
[----:B------:R-:W-:Y:S05]  /*4f70*/  BSYNC B0 ;  /* 0x0000000000007941 */ /* 0x000fea0003800000 */
.L_x_22781:
[----:B------:R-:W-:-:S04]  /*4f80*/  F2FP.BF16.PACK_AB R0, RZ, R0 ;  /* 0x00000000ff00723e */ /* 0x000fc800000010ff */
[----:B------:R-:W-:Y:S01]  /*4f90*/  PRMT R18, R0, 0x7610, R18 ;  /* 0x0000761000127816 */ /* 0x000fe20000000012 */
[----:B------:R-:W-:Y:S05]  /*4fa0*/  BRA `(.L_x_22766) ;  /* 0x000004d000007947 */ /* 0x000fea0003800000 */
.L_x_22779:
        /* <DEDUP_REMOVED lines=21> */
.L_x_22788:
[----:B------:R-:W-:Y:S05]  /*5100*/  BSYNC B1 ;  /* 0x0000000000017941 */ /* 0x000fea0003800000 */
.L_x_22787:
[----:B------:R-:W-:Y:S01]  /*5110*/  LEA R5, R0, 0x37800000, 0x17 ;  /* 0x3780000000057811 */ /* 0x000fe200078eb8ff */
[----:B------:R-:W-:-:S05]  /*5120*/  IMAD.SHL.U32 R0, R3, 0x200000, RZ ;  /* 0x0020000003007824 */ /* 0x000fca00078e00ff */
[----:B------:R-:W-:Y:S02]  /*5130*/  LOP3.LUT R0, R5, R0, R6, 0xfe, !PT ;  /* 0x0000000005007212 */ /* 0x000fe400078efe06 */
.L_x_22786:
[----:B------:R-:W-:Y:S05]  /*5140*/  BSYNC B0 ;  /* 0x0000000000007941 */ /* 0x000fea0003800000 */
.L_x_22785:
[----:B------:R-:W-:-:S04]  /*5150*/  F2FP.BF16.PACK_AB R0, RZ, R0 ;  /* 0x00000000ff00723e */ /* 0x000fc800000010ff */
[----:B------:R-:W-:Y:S01]  /*5160*/  PRMT R18, R0, 0x7610, R18 ;  /* 0x0000761000127816 */ /* 0x000fe20000000012 */
[----:B------:R-:W-:Y:S05]  /*5170*/  BRA `(.L_x_22766) ;  /* 0x0000030000007947 */ /* 0x000fea0003800000 */
.L_x_22778:
        /* <DEDUP_REMOVED lines=14> */
.L_x_22792:
[----:B------:R-:W-:Y:S05]  /*5260*/  BSYNC B0 ;  /* 0x0000000000007941 */ /* 0x000fea0003800000 */
.L_x_22791:
[----:B------:R-:W-:-:S04]  /*5270*/  F2FP.BF16.PACK_AB R0, RZ, R0 ;  /* 0x00000000ff00723e */ /* 0x000fc800000010ff */
[----:B------:R-:W-:Y:S01]  /*5280*/  PRMT R18, R0, 0x7610, R18 ;  /* 0x0000761000127816 */ /* 0x000fe20000000012 */
[----:B------:R-:W-:Y:S05]  /*5290*/  BRA `(.L_x_22766) ;  /* 0x000001e000007947 */ /* 0x000fea0003800000 */
.L_x_22765:
        /* <DEDUP_REMOVED lines=21> */
.L_x_22790:
[----:B------:R-:W2:Y:S02]  /*53f0*/  LDG.E.64 R4, [R4.64] ;  /* 0x0000002404047981 */ /* 0x000ea4000c1e1b00 */
[----:B--2---:R-:W0:Y:S02]  /*5400*/  I2F.U64 R0, R4 ;  /* 0x0000000400007312 */ /* 0x004e240000301000 */
[----:B0-----:R-:W-:-:S04]  /*5410*/  F2FP.BF16.PACK_AB R0, RZ, R0 ;  /* 0x00000000ff00723e */ /* 0x001fc800000010ff */
[----:B------:R-:W-:Y:S01]  /*5420*/  PRMT R18, R0, 0x7610, R18 ;  /* 0x0000761000127816 */ /* 0x000fe20000000012 */
[----:B------:R-:W-:Y:S05]  /*5430*/  BRA `(.L_x_22766) ;  /* 0x0000004000007947 */ /* 0x000fea0003800000 */
.L_x_22789:
[----:B------:R-:W2:Y:S02]  /*5440*/  LDG.E R4, [R4.64] ;  /* 0x0000002404047981 */ /* 0x000ea4000c1e1900 */
[----:B--2---:R-:W0:Y:S02]  /*5450*/  I2F.U32 R0, R4 ;  /* 0x0000000400007306 */ /* 0x004e240000201000 */
[----:B0-----:R-:W-:-:S04]  /*5460*/  F2FP.BF16.PACK_AB R0, RZ, R0 ;  /* 0x00000000ff00723e */ /* 0x001fc800000010ff */
[----:B------:R-:W-:Y:S02]  /*5470*/  PRMT R18, R0, 0x7610, R18 ;  /* 0x0000761000127816 */ /* 0x000fe40000000012 */
.L_x_22766:
        /* <DEDUP_REMOVED lines=19> */
.L_x_22796:
[----:B------:R-:W2:Y:S02]  /*55b0*/  LDG.E.U8 R4, [R4.64] ;  /* 0x0000002404047981 */ /* 0x000ea4000c1e1100 */
[----:B--2---:R-:W0:Y:S02]  /*55c0*/  I2F.U16 R0, R4 ;  /* 0x0000000400007306 */ /* 0x004e240000101000 */
[----:B0-----:R-:W-:-:S04]  /*55d0*/  F2FP.BF16.PACK_AB R0, RZ, R0 ;  /* 0x00000000ff00723e */ /* 0x001fc800000010ff */
[----:B------:R-:W-:Y:S01]  /*55e0*/  PRMT R27, R0, 0x7610, R27 ;  /* 0x00007610001b7816 */ /* 0x000fe2000000001b */
[----:B------:R-:W-:Y:S05]  /*55f0*/  BRA `(.L_x_22798) ;  /* 0x00000f0000007947 */ /* 0x000fea0003800000 */
.L_x_22795:
        /* <DEDUP_REMOVED lines=11> */
.L_x_22800:
[----:B------:R-:W2:Y:S02]  /*56b0*/  LDG.E R4, [R4.64] ;  /* 0x0000002404047981 */ /* 0x000ea4000c1e1900 */
[----:B--2---:R-:W0:Y:S02]  /*56c0*/  I2F R0, R4 ;  /* 0x0000000400007306 */ /* 0x004e240000201400 */
[----:B0-----:R-:W-:-:S04]  /*56d0*/  F2FP.BF16.PACK_AB R0, RZ, R0 ;  /* 0x00000000ff00723e */ /* 0x001fc800000010ff */
[----:B------:R-:W-:Y:S01]  /*56e0*/  PRMT R27, R0, 0x7610, R27 ;  /* 0x00007610001b7816 */ /* 0x000fe2000000001b */
[----:B------:R-:W-:Y:S05]  /*56f0*/  BRA `(.L_x_22798) ;  /* 0x00000e0000007947 */ /* 0x000fea0003800000 */
.L_x_22799:
[----:B------:R-:W2:Y:S02]  /*5700*/  LDG.E.U16 R4, [R4.64] ;  /* 0x0000002404047981 */ /* 0x000ea4000c1e1500 */
[----:B--2---:R-:W0:Y:S02]  /*5710*/  I2F.S16 R0, R4 ;  /* 0x0000000400007306 */ /* 0x004e240000101400 */
[----:B0-----:R-:W-:-:S04]  /*5720*/  F2FP.BF16.PACK_AB R0, RZ, R0 ;  /* 0x00000000ff00723e */ /* 0x001fc800000010ff */
[----:B------:R-:W-:Y:S01]  /*5730*/  PRMT R27, R0, 0x7610, R27 ;  /* 0x00007610001b7816 */ /* 0x000fe2000000001b */
[----:B------:R-:W-:Y:S05]  /*5740*/  BRA `(.L_x_22798) ;  /* 0x00000db000007947 */ /* 0x000fea0003800000 */
.L_x_22794:
        /* <DEDUP_REMOVED lines=9> */
.L_x_22802:
[----:B------:R-:W2:Y:S02]  /*57e0*/  LDG.E.U16 R0, [R4.64] ;  /* 0x0000002404007981 */ /* 0x000ea4000c1e1500 */
[----:B--2---:R-:W-:-:S05]  /*57f0*/  HADD2.F32 R0, -RZ, R0.H0_H0 ;  /* 0x20000000ff007230 */ /* 0x004fca0000004100 */
[----:B------:R-:W-:-:S04]  /*5800*/  F2FP.BF16.PACK_AB R0, RZ, R0 ;  /* 0x00000000ff00723e */ /* 0x000fc800000010ff */
[----:B------:R-:W-:Y:S01]  /*5810*/  PRMT R27, R0, 0x7610, R27 ;  /* 0x00007610001b7816 */ /* 0x000fe2000000001b */
[----:B------:R-:W-:Y:S05]  /*5820*/  BRA `(.L_x_22798) ;  /* 0x00000cd000007947 */ /* 0x000fea0003800000 */
.L_x_22801:
        /* <DEDUP_REMOVED lines=9> */
.L_x_22804:
[----:B------:R-:W2:Y:S02]  /*58c0*/  LDG.E.U16 R4, [R4.64] ;  /* 0x0000002404047981 */ /* 0x000ea4000c1e1500 */
[----:B--2---:R-:W-:-:S05]  /*58d0*/  HADD2.F32 R0, -RZ, R4.H0_H0 ;  /* 0x20000004ff007230 */ /* 0x004fca0000004100 */
[----:B------:R-:W-:-:S04]  /*58e0*/  F2FP.BF16.PACK_AB R0, RZ, R0 ;  /* 0x00000000ff00723e */ /* 0x000fc800000010ff */
[----:B------:R-:W-:Y:S01]  /*58f0*/  PRMT R27, R0, 0x7610, R27 ;  /* 0x00007610001b7816 */ /* 0x000fe2000000001b */
[----:B------:R-:W-:Y:S05]  /*5900*/  BRA `(.L_x_22798) ;  /* 0x00000bf000007947 */ /* 0x000fea0003800000 */
.L_x_22803:
[----:B------:R-:W2:Y:S02]  /*5910*/  LDG.E.64 R4, [R4.64] ;  /* 0x0000002404047981 */ /* 0x000ea4000c1e1b00 */
[----:B--2---:R-:W0:Y:S01]  /*5920*/  F2F.F32.F64 R0, R4 ;  /* 0x0000000400007310 */ /* 0x004e220000301000 */
[----:B------:R-:W0:-:S14]  /*5930*/  DSETP.GEU.AND P0, PT, |R4|, c[0x2][0x0], PT ;  /* 0x008000000400762a */ /* 0x000e1c0003f0e200 */
[----:B0-----:R-:W-:-:S05]  /*5940*/  @!P0 FMUL R0, R0, 1.175494350822287508e-38 ;  /* 0x0080000000008820 */ /* 0x001fca0000400000 */
[----:B------:R-:W-:-:S04]  /*5950*/  F2FP.BF16.PACK_AB R0, RZ, R0 ;  /* 0x00000000ff00723e */ /* 0x000fc800000010ff */
[----:B------:R-:W-:Y:S01]  /*5960*/  PRMT R27, R0, 0x7610, R27 ;  /* 0x00007610001b7816 */ /* 0x000fe2000000001b */
[----:B------:R-:W-:Y:S05]  /*5970*/  BRA `(.L_x_22798) ;  /* 0x00000b8000007947 */ /* 0x000fea0003800000 */
.L_x_22793:
        /* <DEDUP_REMOVED lines=14> */
.L_x_22807:
[----:B------:R-:W2:Y:S02]  /*5a60*/  LDG.E.64 R4, [R4.64] ;  /* 0x0000002404047981 */ /* 0x000ea4000c1e1b00 */
[----:B--2---:R-:W0:Y:S01]  /*5a70*/  F2F.F32.F64 R0, R4 ;  /* 0x0000000400007310 */ /* 0x004e220000301000 */
[----:B------:R-:W0:-:S14]  /*5a80*/  DSETP.GEU.AND P0, PT, |R4|, c[0x2][0x0], PT ;  /* 0x008000000400762a */ /* 0x000e1c0003f0e200 */
[----:B0-----:R-:W-:-:S05]  /*5a90*/  @!P0 FMUL R0, R0, 1.175494350822287508e-38 ;  /* 0x0080000000008820 */ /* 0x001fca0000400000 */
[----:B------:R-:W-:-:S04]  /*5aa0*/  F2FP.BF16.PACK_AB R0, RZ, R0 ;  /* 0x00000000ff00723e */ /* 0x000fc800000010ff */
[----:B------:R-:W-:Y:S01]  /*5ab0*/  PRMT R27, R0, 0x7610, R27 ;  /* 0x00007610001b7816 */ /* 0x000fe2000000001b */
[----:B------:R-:W-:Y:S05]  /*5ac0*/  BRA `(.L_x_22798) ;  /* 0x00000a3000007947 */ /* 0x000fea0003800000 */
.L_x_22806:
        /* <DEDUP_REMOVED lines=28> */
.L_x_22809:
        /* <DEDUP_REMOVED lines=15> */
.L_x_22808:
[----:B------:R0:W5:Y:S01]  /*5d80*/  LDG.E.U16 R27, [R4.64] ;  /* 0x00000024041b7981 */ /* 0x000162000c1e1500 */
[----:B------:R-:W-:Y:S05]  /*5d90*/  BRA `(.L_x_22798) ;  /* 0x0000076000007947 */ /* 0x000fea0003800000 */
.L_x_22805:
        /* <DEDUP_REMOVED lines=12> */
.L_x_22812:
        /* <DEDUP_REMOVED lines=21> */
.L_x_22816:
[----:B------:R-:W-:Y:S05]  /*5fb0*/  BSYNC B1 ;  /* 0x0000000000017941 */ /* 0x000fea0003800000 */
.L_x_22815:
[----:B------:R-:W-:Y:S01]  /*5fc0*/  LEA R5, R0, 0x3b800000, 0x17 ;  /* 0x3b80000000057811 */ /* 0x000fe200078eb8ff */
[----:B------:R-:W-:-:S05]  /*5fd0*/  IMAD.SHL.U32 R0, R3, 0x100000, RZ ;  /* 0x0010000003007824 */ /* 0x000fca00078e00ff */
[----:B------:R-:W-:Y:S02]  /*5fe0*/  LOP3.LUT R0, R5, R0, R6, 0xfe, !PT ;  /* 0x0000000005007212 */ /* 0x000fe400078efe06 */
.L_x_22814:
[----:B------:R-:W-:Y:S05]  /*5ff0*/  BSYNC B0 ;  /* 0x0000000000007941 */ /* 0x000fea0003800000 */
.L_x_22813:
[----:B------:R-:W-:-:S04]  /*6000*/  F2FP.BF16.PACK_AB R0, RZ, R0 ;  /* 0x00000000ff00723e */ /* 0x000fc800000010ff */
[----:B------:R-:W-:Y:S01]  /*6010*/  PRMT R27, R0, 0x7610, R27 ;  /* 0x00007610001b7816 */ /* 0x000fe2000000001b */
[----:B------:R-:W-:Y:S05]  /*6020*/  BRA `(.L_x_22798) ;  /* 0x000004d000007947 */ /* 0x000fea0003800000 */
.L_x_22811:
        /* <DEDUP_REMOVED lines=21> */
.L_x_22820:
[----:B------:R-:W-:Y:S05]  /*6180*/  BSYNC B1 ;  /* 0x0000000000017941 */ /* 0x000fea0003800000 */
.L_x_22819:
[----:B------:R-:W-:Y:S01]  /*6190*/  LEA R5, R0, 0x37800000, 0x17 ;  /* 0x3780000000057811 */ /* 0x000fe200078eb8ff */
[----:B------:R-:W-:-:S05]  /*61a0*/  IMAD.SHL.U32 R0, R3, 0x200000, RZ ;  /* 0x0020000003007824 */ /* 0x000fca00078e00ff */
[----:B------:R-:W-:Y:S02]  /*61b0*/  LOP3.LUT R0, R5, R0, R6, 0xfe, !PT ;  /* 0x0000000005007212 */ /* 0x000fe400078efe06 */
.L_x_22818:
[----:B------:R-:W-:Y:S05]  /*61c0*/  BSYNC B0 ;  /* 0x0000000000007941 */ /* 0x000fea0003800000 */
.L_x_22817:
[----:B------:R-:W-:-:S04]  /*61d0*/  F2FP.BF16.PACK_AB R0, RZ, R0 ;  /* 0x00000000ff00723e */ /* 0x000fc800000010ff */
[----:B------:R-:W-:Y:S01]  /*61e0*/  PRMT R27, R0, 0x7610, R27 ;  /* 0x00007610001b7816 */ /* 0x000fe2000000001b */
[----:B------:R-:W-:Y:S05]  /*61f0*/  BRA `(.L_x_22798) ;  /* 0x0000030000007947 */ /* 0x000fea0003800000 */
.L_x_22810:
        /* <DEDUP_REMOVED lines=14> */
.L_x_22824:
[----:B------:R-:W-:Y:S05]  /*62e0*/  BSYNC B0 ;  /* 0x0000000000007941 */ /* 0x000fea0003800000 */
.L_x_22823:
[----:B------:R-:W-:-:S04]  /*62f0*/  F2FP.BF16.PACK_AB R0, RZ, R0 ;  /* 0x00000000ff00723e */ /* 0x000fc800000010ff */
[----:B------:R-:W-:Y:S01]  /*6300*/  PRMT R27, R0, 0x7610, R27 ;  /* 0x00007610001b7816 */ /* 0x000fe2000000001b */
[----:B------:R-:W-:Y:S05]  /*6310*/  BRA `(.L_x_22798) ;  /* 0x000001e000007947 */ /* 0x000fea0003800000 */
.L_x_22797:
        /* <DEDUP_REMOVED lines=21> */
.L_x_22822:
[----:B------:R-:W2:Y:S02]  /*6470*/  LDG.E.64 R4, [R4.64] ;  /* 0x0000002404047981 */ /* 0x000ea4000c1e1b00 */
[----:B--2---:R-:W0:Y:S02]  /*6480*/  I2F.U64 R0, R4 ;  /* 0x0000000400007312 */ /* 0x004e240000301000 */
[----:B0-----:R-:W-:-:S04]  /*6490*/  F2FP.BF16.PACK_AB R0, RZ, R0 ;  /* 0x00000000ff00723e */ /* 0x001fc800000010ff */
[----:B------:R-:W-:Y:S01]  /*64a0*/  PRMT R27, R0, 0x7610, R27 ;  /* 0x00007610001b7816 */ /* 0x000fe2000000001b */
[----:B------:R-:W-:Y:S05]  /*64b0*/  BRA `(.L_x_22798) ;  /* 0x0000004000007947 */ /* 0x000fea0003800000 */
.L_x_22821:
[----:B------:R-:W2:Y:S02]  /*64c0*/  LDG.E R4, [R4.64] ;  /* 0x0000002404047981 */ /* 0x000ea4000c1e1900 */
[----:B--2---:R-:W0:Y:S02]  /*64d0*/  I2F.U32 R0, R4 ;  /* 0x0000000400007306 */ /* 0x004e240000201000 */
[----:B0-----:R-:W-:-:S04]  /*64e0*/  F2FP.BF16.PACK_AB R0, RZ, R0 ;  /* 0x00000000ff00723e */ /* 0x001fc800000010ff */
[----:B------:R-:W-:Y:S02]  /*64f0*/  PRMT R27, R0, 0x7610, R27 ;  /* 0x00007610001b7816 */ /* 0x000fe4000000001b */
.L_x_22798:
[----:B------:R-:W-:-:S05]  /*6500*/  IADD3 R29, R29, 0x80, RZ ;  /* 0x000000801d1d7810 */ /* 0x000fca0007ffe0ff */
.L_x_22760:
[----:B------:R-:W-:Y:S05]  /*6510*/  BSYNC B6 ;  /* 0x0000000000067941 */ /* 0x000fea0003800000 */
.L_x_22759:
        /* <DEDUP_REMOVED lines=24> */
.L_x_22830:
[----:B------:R-:W2:Y:S02]  /*66a0*/  LDG.E.U8 R4, [R4.64] ;  /* 0x0000002404047981 */ /* 0x000ea4000c1e1100 */
[----:B--2---:R-:W0:Y:S02]  /*66b0*/  I2F.U16 R0, R4 ;  /* 0x0000000400007306 */ /* 0x004e240000101000 */
[----:B0-----:R-:W-:-:S04]  /*66c0*/  F2FP.BF16.PACK_AB R0, RZ, R0 ;  /* 0x00000000ff00723e */ /* 0x001fc800000010ff */
[----:B------:R-:W-:Y:S01]  /*66d0*/  PRMT R17, R0, 0x7610, R17 ;  /* 0x0000761000117816 */ /* 0x000fe20000000011 */
[----:B------:R-:W-:Y:S05]  /*66e0*/  BRA `(.L_x_22832) ;  /* 0x00000f0000007947 */ /* 0x000fea0003800000 */
.L_x_22829:
        /* <DEDUP_REMOVED lines=11> */
.L_x_22834:
[----:B------:R-:W2:Y:S02]  /*67a0*/  LDG.E R4, [R4.64] ;  /* 0x0000002404047981 */ /* 0x000ea4000c1e1900 */
[----:B--2---:R-:W0:Y:S02]  /*67b0*/  I2F R0, R4 ;  /* 0x0000000400007306 */ /* 0x004e240000201400 */
[----:B0-----:R-:W-:-:S04]  /*67c0*/  F2FP.BF16.PACK_AB R0, RZ, R0 ;  /* 0x00000000ff00723e */ /* 0x001fc800000010ff */
[----:B------:R-:W-:Y:S01]  /*67d0*/  PRMT R17, R0, 0x7610, R17 ;  /* 0x0000761000117816 */ /* 0x000fe20000000011 */
[----:B------:R-:W-:Y:S05]  /*67e0*/  BRA `(.L_x_22832) ;  /* 0x00000e0000007947 */ /* 0x000fea0003800000 */
.L_x_22833:
[----:B------:R-:W2:Y:S02]  /*67f0*/  LDG.E.U16 R4, [R4.64] ;  /* 0x0000002404047981 */ /* 0x000ea4000c1e1500 */
[----:B--2---:R-:W0:Y:S02]  /*6800*/  I2F.S16 R0, R4 ;  /* 0x0000000400007306 */ /* 0x004e240000101400 */
[----:B0-----:R-:W-:-:S04]  /*6810*/  F2FP.BF16.PACK_AB R0, RZ, R0 ;  /* 0x00000000ff00723e */ /* 0x001fc800000010ff */
[----:B------:R-:W-:Y:S01]  /*6820*/  PRMT R17, R0, 0x7610, R17 ;  /* 0x0000761000117816 */ /* 0x000fe20000000011 */
[----:B------:R-:W-:Y:S05]  /*6830*/  BRA `(.L_x_22832) ;  /* 0x00000db000007947 */ /* 0x000fea0003800000 */
.L_x_22828:
        /* <DEDUP_REMOVED lines=9> */
.L_x_22836:
[----:B------:R-:W2:Y:S02]  /*68d0*/  LDG.E.U16 R0, [R4.64] ;  /* 0x0000002404007981 */ /* 0x000ea4000c1e1500 */
[----:B--2---:R-:W-:-:S05]  /*68e0*/  HADD2.F32 R0, -RZ, R0.H0_H0 ;  /* 0x20000000ff007230 */ /* 0x004fca0000004100 */
[----:B------:R-:W-:-:S04]  /*68f0*/  F2FP.BF16.PACK_AB R0, RZ, R0 ;  /* 0x00000000ff00723e */ /* 0x000fc800000010ff */
[----:B------:R-:W-:Y:S01]  /*6900*/  PRMT R17, R0, 0x7610, R17 ;  /* 0x0000761000117816 */ /* 0x000fe20000000011 */
[----:B------:R-:W-:Y:S05]  /*6910*/  BRA `(.L_x_22832) ;  /* 0x00000cd000007947 */ /* 0x000fea0003800000 */
.L_x_22835:
        /* <DEDUP_REMOVED lines=9> */
.L_x_22838:
[----:B------:R-:W2:Y:S02]  /*69b0*/  LDG.E.U16 R4, [R4.64] ;  /* 0x0000002404047981 */ /* 0x000ea4000c1e1500 */
[----:B--2---:R-:W-:-:S05]  /*69c0*/  HADD2.F32 R0, -RZ, R4.H0_H0 ;  /* 0x20000004ff007230 */ /* 0x004fca0000004100 */
[----:B------:R-:W-:-:S04]  /*69d0*/  F2FP.BF16.PACK_AB R0, RZ, R0 ;  /* 0x00000000ff00723e */ /* 0x000fc800000010ff */
[----:B------:R-:W-:Y:S01]  /*69e0*/  PRMT R17, R0, 0x7610, R17 ;  /* 0x0000761000117816 */ /* 0x000fe20000000011 */
[----:B------:R-:W-:Y:S05]  /*69f0*/  BRA `(.L_x_22832) ;  /* 0x00000bf000007947 */ /* 0x000fea0003800000 */
.L_x_22837:
[----:B------:R-:W2:Y:S02]  /*6a00*/  LDG.E.64 R4, [R4.64] ;  /* 0x0000002404047981 */ /* 0x000ea4000c1e1b00 */
[----:B--2---:R-:W0:Y:S01]  /*6a10*/  F2F.F32.F64 R0, R4 ;  /* 0x0000000400007310 */ /* 0x004e220000301000 */
[----:B------:R-:W0:-:S14]  /*6a20*/  DSETP.GEU.AND P0, PT, |R4|, c[0x2][0x0], PT ;  /* 0x008000000400762a */ /* 0x000e1c0003f0e200 */
[----:B0-----:R-:W-:-:S05]  /*6a30*/  @!P0 FMUL R0, R0, 1.175494350822287508e-38 ;  /* 0x0080000000008820 */ /* 0x001fca0000400000 */
[----:B------:R-:W-:-:S04]  /*6a40*/  F2FP.BF16.PACK_AB R0, RZ, R0 ;  /* 0x00000000ff00723e */ /* 0x000fc800000010ff */
[----:B------:R-:W-:Y:S01]  /*6a50*/  PRMT R17, R0, 0x7610, R17 ;  /* 0x0000761000117816 */ /* 0x000fe20000000011 */
[----:B------:R-:W-:Y:S05]  /*6a60*/  BRA `(.L_x_22832) ;  /* 0x00000b8000007947 */ /* 0x000fea0003800000 */
.L_x_22827:
        /* <DEDUP_REMOVED lines=14> */
.L_x_22841:
[----:B------:R-:W2:Y:S02]  /*6b50*/  LDG.E.64 R4, [R4.64] ;  /* 0x0000002404047981 */ /* 0x000ea4000c1e1b00 */
[----:B--2---:R-:W0:Y:S01]  /*6b60*/  F2F.F32.F64 R0, R4 ;  /* 0x0000000400007310 */ /* 0x004e220000301000 */
[----:B------:R-:W0:-:S14]  /*6b70*/  DSETP.GEU.AND P0, PT, |R4|, c[0x2][0x0], PT ;  /* 0x008000000400762a */ /* 0x000e1c0003f0e200 */
[----:B0-----:R-:W-:-:S05]  /*6b80*/  @!P0 FMUL R0, R0, 1.175494350822287508e-38 ;  /* 0x0080000000008820 */ /* 0x001fca0000400000 */
[----:B------:R-:W-:-:S04]  /*6b90*/  F2FP.BF16.PACK_AB R0, RZ, R0 ;  /* 0x00000000ff00723e */ /* 0x000fc800000010ff */
[----:B------:R-:W-:Y:S01]  /*6ba0*/  PRMT R17, R0, 0x7610, R17 ;  /* 0x0000761000117816 */ /* 0x000fe20000000011 */
[----:B------:R-:W-:Y:S05]  /*6bb0*/  BRA `(.L_x_22832) ;  /* 0x00000a3000007947 */ /* 0x000fea0003800000 */
.L_x_22840:
        /* <DEDUP_REMOVED lines=28> */
.L_x_22843:
        /* <DEDUP_REMOVED lines=15> */
.L_x_22842:
[----:B------:R0:W5:Y:S01]  /*6e70*/  LDG.E.U16 R17, [R4.64] ;  /* 0x0000002404117981 */ /* 0x000162000c1e1500 */
[----:B------:R-:W-:Y:S05]  /*6e80*/  BRA `(.L_x_22832) ;  /* 0x0000076000007947 */ /* 0x000fea0003800000 */
.L_x_22839:
        /* <DEDUP_REMOVED lines=12> */
.L_x_22846:
        /* <DEDUP_REMOVED lines=21> */
.L_x_22850:
[----:B------:R-:W-:Y:S05]  /*70a0*/  BSYNC B1 ;  /* 0x0000000000017941 */ /* 0x000fea0003800000 */
.L_x_22849:
[----:B------:R-:W-:Y:S01]  /*70b0*/  LEA R5, R0, 0x3b800000, 0x17 ;  /* 0x3b80000000057811 */ /* 0x000fe200078eb8ff */
[----:B------:R-:W-:-:S05]  /*70c0*/  IMAD.SHL.U32 R0, R3, 0x100000, RZ ;  /* 0x0010000003007824 */ /* 0x000fca00078e00ff */
[----:B------:R-:W-:Y:S02]  /*70d0*/  LOP3.LUT R0, R5, R0, R6, 0xfe, !PT ;  /* 0x0000000005007212 */ /* 0x000fe400078efe06 */
.L_x_22848:
[----:B------:R-:W-:Y:S05]  /*70e0*/  BSYNC B0 ;  /* 0x0000000000007941 */ /* 0x000fea0003800000 */
.L_x_22847:
[----:B------:R-:W-:-:S04]  /*70f0*/  F2FP.BF16.PACK_AB R0, RZ, R0 ;  /* 0x00000000ff00723e */ /* 0x000fc800000010ff */
[----:B------:R-:W-:Y:S01]  /*7100*/  PRMT R17, R0, 0x7610, R17 ;  /* 0x0000761000117816 */ /* 0x000fe20000000011 */
[----:B------:R-:W-:Y:S05]  /*7110*/  BRA `(.L_x_22832) ;  /* 0x000004d000007947 */ /* 0x000fea0003800000 */
.L_x_22845:
        /* <DEDUP_REMOVED lines=21> */
.L_x_22854:
[----:B------:R-:W-:Y:S05]  /*7270*/  BSYNC B1 ;  /* 0x0000000000017941 */ /* 0x000fea0003800000 */
.L_x_22853:
[----:B------:R-:W-:Y:S01]  /*7280*/  LEA R5, R0, 0x37800000, 0x17 ;  /* 0x3780000000057811 */ /* 0x000fe200078eb8ff */
[----:B------:R-:W-:-:S05]  /*7290*/  IMAD.SHL.U32 R0, R3, 0x200000, RZ ;  /* 0x0020000003007824 */ /* 0x000fca00078e00ff */
[----:B------:R-:W-:Y:S02]  /*72a0*/  LOP3.LUT R0, R5, R0, R6, 0xfe, !PT ;  /* 0x0000000005007212 */ /* 0x000fe400078efe06 */
.L_x_22852:
[----:B------:R-:W-:Y:S05]  /*72b0*/  BSYNC B0 ;  /* 0x0000000000007941 */ /* 0x000fea0003800000 */
.L_x_22851:
[----:B------:R-:W-:-:S04]  /*72c0*/  F2FP.BF16.PACK_AB R0, RZ, R0 ;  /* 0x00000000ff00723e */ /* 0x000fc800000010ff */
[----:B------:R-:W-:Y:S01]  /*72d0*/  PRMT R17, R0, 0x7610, R17 ;  /* 0x0000761000117816 */ /* 0x000fe20000000011 */
[----:B------:R-:W-:Y:S05]  /*72e0*/  BRA `(.L_x_22832) ;  /* 0x0000030000007947 */ /* 0x000fea0003800000 */
.L_x_22844:
        /* <DEDUP_REMOVED lines=14> */
.L_x_22858:
[----:B------:R-:W-:Y:S05]  /*73d0*/  BSYNC B0 ;  /* 0x0000000000007941 */ /* 0x000fea0003800000 */
.L_x_22857:
[----:B------:R-:W-:-:S04]  /*73e0*/  F2FP.BF16.PACK_AB R0, RZ, R0 ;  /* 0x00000000ff00723e */ /* 0x000fc800000010ff */
[----:B------:R-:W-:Y:S01]  /*73f0*/  PRMT R17, R0, 0x7610, R17 ;  /* 0x0000761000117816 */ /* 0x000fe20000000011 */
[----:B------:R-:W-:Y:S05]  /*7400*/  BRA `(.L_x_22832) ;  /* 0x000001e000007947 */ /* 0x000fea0003800000 */
.L_x_22831:
        /* <DEDUP_REMOVED lines=21> */
.L_x_22856:
[----:B------:R-:W2:Y:S02]  /*7560*/  LDG.E.64 R4, [R4.64] ;  /* 0x0000002404047981 */ /* 0x000ea4000c1e1b00 */
[----:B--2---:R-:W0:Y:S02]  /*7570*/  I2F.U64 R0, R4 ;  /* 0x0000000400007312 */ /* 0x004e240000301000 */
[----:B0-----:R-:W-:-:S04]  /*7580*/  F2FP.BF16.PACK_AB R0, RZ, R0 ;  /* 0x00000000ff00723e */ /* 0x001fc800000010ff */
[----:B------:R-:W-:Y:S01]  /*7590*/  PRMT R17, R0, 0x7610, R17 ;  /* 0x0000761000117816 */ /* 0x000fe20000000011 */
[----:B------:R-:W-:Y:S05]  /*75a0*/  BRA `(.L_x_22832) ;  /* 0x0000004000007947 */ /* 0x000fea0003800000 */
.L_x_22855:
[----:B------:R-:W2:Y:S02]  /*75b0*/  LDG.E R4, [R4.64] ;  /* 0x0000002404047981 */ /* 0x000ea4000c1e1900 */
[----:B--2---:R-:W0:Y:S02]  /*75c0*/  I2F.U32 R0, R4 ;  /* 0x0000000400007306 */ /* 0x004e240000201000 */
[----:B0-----:R-:W-:-:S04]  /*75d0*/  F2FP.BF16.PACK_AB R0, RZ, R0 ;  /* 0x00000000ff00723e */ /* 0x001fc800000010ff */
[----:B------:R-:W-:Y:S02]  /*75e0*/  PRMT R17, R0, 0x7610, R17 ;  /* 0x0000761000117816 */ /* 0x000fe40000000011 */
.L_x_22832:
        /* <DEDUP_REMOVED lines=18> */
.L_x_22862:
[----:B------:R-:W2:Y:S02]  /*7710*/  LDG.E.U8 R4, [R4.64] ;  /* 0x0000002404047981 */ /* 0x000ea4000c1e1100 */
[----:B--2---:R-:W0:Y:S02]  /*7720*/  I2F.U16 R0, R4 ;  /* 0x0000000400007306 */ /* 0x004e240000101000 */
[----:B0-----:R-:W-:Y:S01]  /*7730*/  F2FP.BF16.PACK_AB R0, RZ, R0 ;  /* 0x00000000ff00723e */ /* 0x001fe200000010ff */
[----:B------:R-:W-:Y:S05]  /*7740*/  BRA `(.L_x_22826) ;  /* 0x00000e2000007947 */ /* 0x000fea0003800000 */
.L_x_22861:
        /* <DEDUP_REMOVED lines=10> */
.L_x_22865:
[----:B------:R-:W2:Y:S02]  /*77f0*/  LDG.E R4, [R4.64] ;  /* 0x0000002404047981 */ /* 0x000ea4000c1e1900 */
[----:B--2---:R-:W0:Y:S02]  /*7800*/  I2F R0, R4 ;  /* 0x0000000400007306 */ /* 0x004e240000201400 */
[----:B0-----:R-:W-:Y:S01]  /*7810*/  F2FP.BF16.PACK_AB R0, RZ, R0 ;  /* 0x00000000ff00723e */ /* 0x001fe200000010ff */
[----:B------:R-:W-:Y:S05]  /*7820*/  BRA `(.L_x_22826) ;  /* 0x00000d4000007947 */ /* 0x000fea0003800000 */
.L_x_22864:
[----:B------:R-:W2:Y:S02]  /*7830*/  LDG.E.U16 R4, [R4.64] ;  /* 0x0000002404047981 */ /* 0x000ea4000c1e1500 */
[----:B--2---:R-:W0:Y:S02]  /*7840*/  I2F.S16 R0, R4 ;  /* 0x0000000400007306 */ /* 0x004e240000101400 */
[----:B0-----:R-:W-:Y:S01]  /*7850*/  F2FP.BF16.PACK_AB R0, RZ, R0 ;  /* 0x00000000ff00723e */ /* 0x001fe200000010ff */
[----:B------:R-:W-:Y:S05]  /*7860*/  BRA `(.L_x_22826) ;  /* 0x00000d0000007947 */ /* 0x000fea0003800000 */
.L_x_22860:
        /* <DEDUP_REMOVED lines=9> */
.L_x_22867:
[----:B------:R-:W2:Y:S02]  /*7900*/  LDG.E.U16 R0, [R4.64] ;  /* 0x0000002404007981 */ /* 0x000ea4000c1e1500 */
[----:B--2---:R-:W-:-:S05]  /*7910*/  HADD2.F32 R0, -RZ, R0.H0_H0 ;  /* 0x20000000ff007230 */ /* 0x004fca0000004100 */
[----:B------:R-:W-:Y:S01]  /*7920*/  F2FP.BF16.PACK_AB R0, RZ, R0 ;  /* 0x00000000ff00723e */ /* 0x000fe200000010ff */
[----:B------:R-:W-:Y:S05]  /*7930*/  BRA `(.L_x_22826) ;  /* 0x00000c3000007947 */ /* 0x000fea0003800000 */
.L_x_22866:
        /* <DEDUP_REMOVED lines=9> */
.L_x_22869:
[----:B------:R-:W2:Y:S02]  /*79d0*/  LDG.E.U16 R4, [R4.64] ;  /* 0x0000002404047981 */ /* 0x000ea4000c1e1500 */
[----:B--2---:R-:W-:-:S05]  /*79e0*/  HADD2.F32 R0, -RZ, R4.H0_H0 ;  /* 0x20000004ff007230 */ /* 0x004fca0000004100 */
[----:B------:R-:W-:Y:S01]  /*79f0*/  F2FP.BF16.PACK_AB R0, RZ, R0 ;  /* 0x00000000ff00723e */ /* 0x000fe200000010ff */
[----:B------:R-:W-:Y:S05]  /*7a00*/  BRA `(.L_x_22826) ;  /* 0x00000b6000007947 */ /* 0x000fea0003800000 */
.L_x_22868:
[----:B------:R-:W2:Y:S02]  /*7a10*/  LDG.E.64 R4, [R4.64] ;  /* 0x0000002404047981 */ /* 0x000ea4000c1e1b00 */
[----:B--2---:R-:W0:Y:S01]  /*7a20*/  F2F.F32.F64 R0, R4 ;  /* 0x0000000400007310 */ /* 0x004e220000301000 */
[----:B------:R-:W0:-:S14]  /*7a30*/  DSETP.GEU.AND P0, PT, |R4|, c[0x2][0x0], PT ;  /* 0x008000000400762a */ /* 0x000e1c0003f0e200 */
[----:B0-----:R-:W-:-:S05]  /*7a40*/  @!P0 FMUL R0, R0, 1.175494350822287508e-38 ;  /* 0x0080000000008820 */ /* 0x001fca0000400000 */
[----:B------:R-:W-:Y:S01]  /*7a50*/  F2FP.BF16.PACK_AB R0, RZ, R0 ;  /* 0x00000000ff00723e */ /* 0x000fe200000010ff */
[----:B------:R-:W-:Y:S05]  /*7a60*/  BRA `(.L_x_22826) ;  /* 0x00000b0000007947 */ /* 0x000fea0003800000 */
.L_x_22859:
        /* <DEDUP_REMOVED lines=13> */
.L_x_22872:
[----:B------:R-:W2:Y:S02]  /*7b40*/  LDG.E.64 R4, [R4.64] ;  /* 0x0000002404047981 */ /* 0x000ea4000c1e1b00 */
[----:B--2---:R-:W0:Y:S01]  /*7b50*/  F2F.F32.F64 R0, R4 ;  /* 0x0000000400007310 */ /* 0x004e220000301000 */
[----:B------:R-:W0:-:S14]  /*7b60*/  DSETP.GEU.AND P0, PT, |R4|, c[0x2][0x0], PT ;  /* 0x008000000400762a */ /* 0x000e1c0003f0e200 */
[----:B0-----:R-:W-:-:S05]  /*7b70*/  @!P0 FMUL R0, R0, 1.175494350822287508e-38 ;  /* 0x0080000000008820 */ /* 0x001fca0000400000 */
[----:B------:R-:W-:Y:S01]  /*7b80*/  F2FP.BF16.PACK_AB R0, RZ, R0 ;  /* 0x00000000ff00723e */ /* 0x000fe200000010ff */
[----:B------:R-:W-:Y:S05]  /*7b90*/  BRA `(.L_x_22826) ;  /* 0x000009d000007947 */ /* 0x000fea0003800000 */
.L_x_22871:
        /* <DEDUP_REMOVED lines=28> */
.L_x_22874:
        /* <DEDUP_REMOVED lines=12> */
[----:B------:R-:W-:Y:S01]  /*7e20*/  F2FP.BF16.PACK_AB R0, RZ, R0 ;  /* 0x00000000ff00723e */ /* 0x000fe200000010ff */
[----:B------:R-:W-:Y:S05]  /*7e30*/  BRA `(.L_x_22826) ;  /* 0x0000073000007947 */ /* 0x000fea0003800000 */
.L_x_22873:
[----:B------:R0:W5:Y:S01]  /*7e40*/  LDG.E.U16 R0, [R4.64] ;  /* 0x0000002404007981 */ /* 0x000162000c1e1500 */
[----:B------:R-:W-:Y:S05]  /*7e50*/  BRA `(.L_x_22826) ;  /* 0x0000071000007947 */ /* 0x000fea0003800000 */
.L_x_22870:
        /* <DEDUP_REMOVED lines=12> */
.L_x_22877:
        /* <DEDUP_REMOVED lines=21> */
.L_x_22881:
[----:B------:R-:W-:Y:S05]  /*8070*/  BSYNC B1 ;  /* 0x0000000000017941 */ /* 0x000fea0003800000 */
.L_x_22880:
[----:B------:R-:W-:Y:S01]  /*8080*/  LEA R5, R0, 0x3b800000, 0x17 ;  /* 0x3b80000000057811 */ /* 0x000fe200078eb8ff */
[----:B------:R-:W-:-:S05]  /*8090*/  IMAD.SHL.U32 R0, R3, 0x100000, RZ ;  /* 0x0010000003007824 */ /* 0x000fca00078e00ff */
[----:B------:R-:W-:Y:S02]  /*80a0*/  LOP3.LUT R0, R5, R0, R6, 0xfe, !PT ;  /* 0x0000000005007212 */ /* 0x000fe400078efe06 */
.L_x_22879:
[----:B------:R-:W-:Y:S05]  /*80b0*/  BSYNC B0 ;  /* 0x0000000000007941 */ /* 0x000fea0003800000 */
.L_x_22878:
[----:B------:R-:W-:Y:S01]  /*80c0*/  F2FP.BF16.PACK_AB R0, RZ, R0 ;  /* 0x00000000ff00723e */ /* 0x000fe200000010ff */
[----:B------:R-:W-:Y:S05]  /*80d0*/  BRA `(.L_x_22826) ;  /* 0x0000049000007947 */ /* 0x000fea0003800000 */
.L_x_22876:
        /* <DEDUP_REMOVED lines=21> */
.L_x_22885:
[----:B------:R-:W-:Y:S05]  /*8230*/  BSYNC B1 ;  /* 0x0000000000017941 */ /* 0x000fea0003800000 */
.L_x_22884:
[----:B------:R-:W-:Y:S01]  /*8240*/  LEA R5, R0, 0x37800000, 0x17 ;  /* 0x3780000000057811 */ /* 0x000fe200078eb8ff */
[----:B------:R-:W-:-:S05]  /*8250*/  IMAD.SHL.U32 R0, R3, 0x200000, RZ ;  /* 0x0020000003007824 */ /* 0x000fca00078e00ff */
[----:B------:R-:W-:Y:S02]  /*8260*/  LOP3.LUT R0, R5, R0, R6, 0xfe, !PT ;  /* 0x0000000005007212 */ /* 0x000fe400078efe06 */
.L_x_22883:
[----:B------:R-:W-:Y:S05]  /*8270*/  BSYNC B0 ;  /* 0x0000000000007941 */ /* 0x000fea0003800000 */
.L_x_22882:
[----:B------:R-:W-:Y:S01]  /*8280*/  F2FP.BF16.PACK_AB R0, RZ, R0 ;  /* 0x00000000ff00723e */ /* 0x000fe200000010ff */
[----:B------:R-:W-:Y:S05]  /*8290*/  BRA `(.L_x_22826) ;  /* 0x000002d000007947 */ /* 0x000fea0003800000 */
.L_x_22875:
        /* <DEDUP_REMOVED lines=14> */
.L_x_22889:
[----:B------:R-:W-:Y:S05]  /*8380*/  BSYNC B0 ;  /* 0x0000000000007941 */ /* 0x000fea0003800000 */
.L_x_22888:
[----:B------:R-:W-:Y:S01]  /*8390*/  F2FP.BF16.PACK_AB R0, RZ, R0 ;  /* 0x00000000ff00723e */ /* 0x000fe200000010ff */
[----:B------:R-:W-:Y:S05]  /*83a0*/  BRA `(.L_x_22826) ;  /* 0x000001c000007947 */ /* 0x000fea0003800000 */
.L_x_22863:
        /* <DEDUP_REMOVED lines=21> */
.L_x_22887:
[----:B------:R-:W2:Y:S02]  /*8500*/  LDG.E.64 R4, [R4.64] ;  /* 0x0000002404047981 */ /* 0x000ea4000c1e1b00 */
[----:B--2---:R-:W0:Y:S02]  /*8510*/  I2F.U64 R0, R4 ;  /* 0x0000000400007312 */ /* 0x004e240000301000 */
[----:B0-----:R-:W-:Y:S01]  /*8520*/  F2FP.BF16.PACK_AB R0, RZ, R0 ;  /* 0x00000000ff00723e */ /* 0x001fe200000010ff */
[----:B------:R-:W-:Y:S05]  /*8530*/  BRA `(.L_x_22826) ;  /* 0x0000003000007947 */ /* 0x000fea0003800000 */
.L_x_22886:
[----:B------:R-:W2:Y:S02]  /*8540*/  LDG.E R4, [R4.64] ;  /* 0x0000002404047981 */ /* 0x000ea4000c1e1900 */
[----:B--2---:R-:W0:Y:S02]  /*8550*/  I2F.U32 R0, R4 ;  /* 0x0000000400007306 */ /* 0x004e240000201000 */
[----:B0-----:R-:W-:-:S06]  /*8560*/  F2FP.BF16.PACK_AB R0, RZ, R0 ;  /* 0x00000000ff00723e */ /* 0x001fcc00000010ff */
.L_x_22826:
[----:B------:R-:W-:Y:S05]  /*8570*/  BSYNC B6 ;  /* 0x0000000000067941 */ /* 0x000fea0003800000 */
.L_x_22825:
[----:B------:R-:W1:Y:S01]  /*8580*/  S2R R23, SR_TID.X ;  /* 0x0000000000177919 */ /* 0x000e620000002100 */
[----:B------:R-:W-:Y:S01]  /*8590*/  BSSY B0, `(.L_x_22890) ;  /* 0x0000023000007945 */ /* 0x000fe20003800000 */
[----:B-1----:R-:W-:-:S13]  /*85a0*/  ISETP.GE.AND P2, PT, R23, R16, PT ;  /* 0x000000101700720c */ /* 0x002fda0003f46270 */
[----:B------:R-:W-:Y:S05]  /*85b0*/  @P2 BRA `(.L_x_22891) ;  /* 0x0000020000002947 */ /* 0x000fea0003800000 */
[----:B-----5:R-:W-:Y:S02]  /*85c0*/  PRMT R3, RZ, 0x5410, R24 ;  /* 0x00005410ff037816 */ /* 0x020fe40000000018 */
[----:B0-----:R-:W-:Y:S02]  /*85d0*/  PRMT R4, RZ, 0x5410, R25 ;  /* 0x00005410ff047816 */ /* 0x001fe40000000019 */
        /* <DEDUP_REMOVED lines=19> */
.L_x_22893:
        /* <DEDUP_REMOVED lines=8> */
.L_x_22892:
[----:B------:R-:W-:-:S05]  /*8790*/  FADD.FTZ R3, R3, R4 ;  /* 0x0000000403037221 */ /* 0x000fca0000010000 */
[----:B------:R-:W-:-:S04]  /*87a0*/  F2FP.BF16.PACK_AB R3, RZ, R3 ;  /* 0x00000003ff03723e */ /* 0x000fc800000010ff */
[----:B------:R-:W-:Y:S02]  /*87b0*/  PRMT R24, R3, 0x7610, R24 ;  /* 0x0000761003187816 */ /* 0x000fe40000000018 */
.L_x_22891:
[----:B------:R-:W-:Y:S05]  /*87c0*/  BSYNC B0 ;  /* 0x0000000000007941 */ /* 0x000fea0003800000 */
.L_x_22890:
[----:B-----5:R-:W-:Y:S01]  /*87d0*/  IADD3 R25, R23, 0x80, RZ ;  /* 0x0000008017197810 */ /* 0x020fe20007ffe0ff */
[----:B------:R-:W-:Y:S03]  /*87e0*/  BSSY B0, `(.L_x_22894) ;  /* 0x0000023000007945 */ /* 0x000fe60003800000 */
[----:B------:R-:W-:-:S13]  /*87f0*/  ISETP.GE.AND P0, PT, R25, R16, PT ;  /* 0x000000101900720c */ /* 0x000fda0003f06270 */
[----:B------:R-:W-:Y:S05]  /*8800*/  @P0 BRA `(.L_x_22895) ;  /* 0x0000020000000947 */ /* 0x000fea0003800000 */
[----:B------:R-:W-:Y:S02]  /*8810*/  PRMT R3, RZ, 0x5410, R22 ;  /* 0x00005410ff037816 */ /* 0x000fe40000000016 */
        /* <DEDUP_REMOVED lines=20> */
.L_x_22897:
        /* <DEDUP_REMOVED lines=8> */
.L_x_22896:
[----:B------:R-:W-:-:S05]  /*89e0*/  FADD.FTZ R3, R3, R4 ;  /* 0x0000000403037221 */ /* 0x000fca0000010000 */
[----:B------:R-:W-:-:S04]  /*89f0*/  F2FP.BF16.PACK_AB R3, RZ, R3 ;  /* 0x00000003ff03723e */ /* 0x000fc800000010ff */
[----:B------:R-:W-:Y:S02]  /*8a00*/  PRMT R22, R3, 0x7610, R22 ;  /* 0x0000761003167816 */ /* 0x000fe40000000016 */
.L_x_22895:
[----:B------:R-:W-:Y:S05]  /*8a10*/  BSYNC B0 ;  /* 0x0000000000007941 */ /* 0x000fea0003800000 */
.L_x_22894:
[----:B------:R-:W-:Y:S01]  /*8a20*/  IADD3 R3, R23, 0x100, RZ ;  /* 0x0000010017037810 */ /* 0x000fe20007ffe0ff */
        /* <DEDUP_REMOVED lines=24> */
.L_x_22901:
        /* <DEDUP_REMOVED lines=8> */
.L_x_22900:
[----:B------:R-:W-:-:S05]  /*8c30*/  FADD.FTZ R3, R3, R4 ;  /* 0x0000000403037221 */ /* 0x000fca0000010000 */
[----:B------:R-:W-:-:S04]  /*8c40*/  F2FP.BF16.PACK_AB R3, RZ, R3 ;  /* 0x00000003ff03723e */ /* 0x000fc800000010ff */
[----:B------:R-:W-:Y:S02]  /*8c50*/  PRMT R18, R3, 0x7610, R18 ;  /* 0x0000761003127816 */ /* 0x000fe40000000012 */
.L_x_22899:
[----:B------:R-:W-:Y:S05]  /*8c60*/  BSYNC B0 ;  /* 0x0000000000007941 */ /* 0x000fea0003800000 */
.L_x_22898:
        /* <DEDUP_REMOVED lines=25> */
.L_x_22905:
        /* <DEDUP_REMOVED lines=8> */
.L_x_22904:
[----:B------:R-:W-:-:S05]  /*8e80*/  FADD.FTZ R3, R3, R4 ;  /* 0x0000000403037221 */ /* 0x000fca0000010000 */
[----:B------:R-:W-:-:S04]  /*8e90*/  F2FP.BF16.PACK_AB R3, RZ, R3 ;  /* 0x00000003ff03723e */ /* 0x000fc800000010ff */
[----:B------:R-:W-:Y:S02]  /*8ea0*/  PRMT R17, R3, 0x7610, R17 ;  /* 0x0000761003117816 */ /* 0x000fe40000000011 */
.L_x_22903:
[----:B------:R-:W-:Y:S05]  /*8eb0*/  BSYNC B0 ;  /* 0x0000000000007941 */ /* 0x000fea0003800000 */
.L_x_22902:
        /* <DEDUP_REMOVED lines=19> */
[----:B------:R-:W-:-:S03]  /*8ff0*/  IMAD.MOV.U32 R23, RZ, RZ, R25 ;  /* 0x000000ffff177224 */ /* 0x000fc600078e0019 */
[----:B------:R-:W1:Y:S02]  /*9000*/  F2I.FTZ.TRUNC.NTZ R3, R24 ;  /* 0x0000001800037305 */ /* 0x000e64000021f100 */
[----:B-1----:R1:W-:Y:S01]  /*9010*/  STG.E.U8 [R8.64], R3 ;  /* 0x0000000308007986 */ /* 0x0023e2000c101124 */
[----:B------:R-:W-:Y:S05]  /*9020*/  BRA `(.L_x_22907) ;  /* 0x00000fd000007947 */ /* 0x000fea0003800000 */
.L_x_22911:
[----:B0-----:R-:W-:Y:S01]  /*9030*/  PRMT R5, RZ, 0x5410, R24 ;  /* 0x00005410ff057816 */ /* 0x001fe20000000018 */
[----:B------:R-:W-:-:S05]  /*9040*/  IMAD.MOV.U32 R23, RZ, RZ, R25 ;  /* 0x000000ffff177224 */ /* 0x000fca00078e0019 */
[----:B------:R-:W0:Y:S02]  /*9050*/  F2I.S64.TRUNC R4, R5 ;  /* 0x0000000500047311 */ /* 0x000e24000020d900 */
[----:B0-----:R0:W-:Y:S01]  /*9060*/  STG.E.U8 [R8.64], R4 ;  /* 0x0000000408007986 */ /* 0x0011e2000c101124 */
[----:B------:R-:W-:Y:S05]  /*9070*/  BRA `(.L_x_22907) ;  /* 0x00000f8000007947 */ /* 0x000fea0003800000 */
.L_x_22910:
[----:B------:R-:W-:-:S13]  /*9080*/  ISETP.NE.AND P0, PT, R0, 0x2, PT ;  /* 0x000000020000780c */ /* 0x000fda0003f05270 */
[----:B------:R-:W-:Y:S05]  /*9090*/  @!P0 BRA `(.L_x_22913) ;  /* 0x000000e000008947 */ /* 0x000fea0003800000 */
[----:B------:R-:W-:-:S13]  /*90a0*/  ISETP.NE.AND P0, PT, R0, 0x3, PT ;  /* 0x000000030000780c */ /* 0x000fda0003f05270 */
[----:B------:R-:W-:Y:S05]  /*90b0*/  @!P0 BRA `(.L_x_22914) ;  /* 0x0000007000008947 */ /* 0x000fea0003800000 */
[----:B------:R-:W-:-:S13]  /*90c0*/  ISETP.NE.AND P0, PT, R0, 0x4, PT ;  /* 0x000000040000780c */ /* 0x000fda0003f05270 */
[----:B------:R-:W-:Y:S05]  /*90d0*/  @P0 BRA `(.L_x_22912) ;  /* 0x00000d4000000947 */ /* 0x000fea0003800000 */
[----:B0-----:R-:W-:Y:S01]  /*90e0*/  PRMT R4, RZ, 0x5410, R24 ;  /* 0x00005410ff047816 */ /* 0x001fe20000000018 */
[----:B------:R-:W-:-:S05]  /*90f0*/  IMAD.MOV.U32 R23, RZ, RZ, R25 ;  /* 0x000000ffff177224 */ /* 0x000fca00078e0019 */
[----:B------:R-:W0:Y:S02]  /*9100*/  F2I.S64.TRUNC R4, R4 ;  /* 0x0000000400047311 */ /* 0x000e24000020d900 */
[----:B0-----:R0:W-:Y:S01]  /*9110*/  STG.E.64 [R8.64], R4 ;  /* 0x0000000408007986 */ /* 0x0011e2000c101b24 */
[----:B------:R-:W-:Y:S05]  /*9120*/  BRA `(.L_x_22907) ;  /* 0x00000ed000007947 */ /* 0x000fea0003800000 */
.L_x_22914:
[----:B------:R-:W-:Y:S01]  /*9130*/  PRMT R24, RZ, 0x5410, R24 ;  /* 0x00005410ff187816 */ /* 0x000fe20000000018 */
[----:B------:R-:W-:-:S03]  /*9140*/  IMAD.MOV.U32 R23, RZ, RZ, R25 ;  /* 0x000000ffff177224 */ /* 0x000fc600078e0019 */
[----:B------:R-:W1:Y:S02]  /*9150*/  F2I.FTZ.TRUNC.NTZ R3, R24 ;  /* 0x0000001800037305 */ /* 0x000e64000021f100 */
[----:B-1----:R1:W-:Y:S01]  /*9160*/  STG.E [R8.64], R3 ;  /* 0x0000000308007986 */ /* 0x0023e2000c101924 */
[----:B------:R-:W-:Y:S05]  /*9170*/  BRA `(.L_x_22907) ;  /* 0x00000e8000007947 */ /* 0x000fea0003800000 */
.L_x_22913:
[----:B------:R-:W-:Y:S01]  /*9180*/  PRMT R24, RZ, 0x5410, R24 ;  /* 0x00005410ff187816 */ /* 0x000fe20000000018 */
[----:B------:R-:W-:-:S03]  /*9190*/  IMAD.MOV.U32 R23, RZ, RZ, R25 ;  /* 0x000000ffff177224 */ /* 0x000fc600078e0019 */
[----:B------:R-:W1:Y:S02]  /*91a0*/  F2I.FTZ.TRUNC.NTZ R3, R24 ;  /* 0x0000001800037305 */ /* 0x000e64000021f100 */
[----:B-1----:R1:W-:Y:S01]  /*91b0*/  STG.E.U16 [R8.64], R3 ;  /* 0x0000000308007986 */ /* 0x0023e2000c101524 */
[----:B------:R-:W-:Y:S05]  /*91c0*/  BRA `(.L_x_22907) ;  /* 0x00000e3000007947 */ /* 0x000fea0003800000 */
.L_x_22909:
        /* <DEDUP_REMOVED lines=10> */
.L_x_22916:
[----:B------:R-:W-:Y:S01]  /*9270*/  PRMT R0, RZ, 0x5410, R24 ;  /* 0x00005410ff007816 */ /* 0x000fe20000000018 */
[----:B------:R-:W-:-:S03]  /*9280*/  IMAD.MOV.U32 R23, RZ, RZ, R25 ;  /* 0x000000ffff177224 */ /* 0x000fc600078e0019 */
[----:B------:R-:W-:-:S05]  /*9290*/  F2FP.PACK_AB R0, RZ, R0 ;  /* 0x00000000ff00723e */ /* 0x000fca00000000ff */
[----:B------:R1:W-:Y:S01]  /*92a0*/  STG.E.U16 [R8.64], R0 ;  /* 0x0000000008007986 */ /* 0x0003e2000c101524 */
[----:B------:R-:W-:Y:S05]  /*92b0*/  BRA `(.L_x_22907) ;  /* 0x00000d4000007947 */ /* 0x000fea0003800000 */
.L_x_22915:
[----:B------:R-:W-:-:S13]  /*92c0*/  ISETP.NE.AND P0, PT, R0, 0x7, PT ;  /* 0x000000070000780c */ /* 0x000fda0003f05270 */
[----:B------:R-:W-:Y:S05]  /*92d0*/  @!P0 BRA `(.L_x_22917) ;  /* 0x000000f000008947 */ /* 0x000fea0003800000 */
[----:B------:R-:W-:-:S13]  /*92e0*/  ISETP.NE.AND P0, PT, R0, 0x8, PT ;  /* 0x000000080000780c */ /* 0x000fda0003f05270 */
[----:B------:R-:W-:Y:S05]  /*92f0*/  @!P0 BRA `(.L_x_22918) ;  /* 0x0000007000008947 */ /* 0x000fea0003800000 */
[----:B------:R-:W-:-:S13]  /*9300*/  ISETP.NE.AND P0, PT, R0, 0x9, PT ;  /* 0x000000090000780c */ /* 0x000fda0003f05270 */
[----:B------:R-:W-:Y:S05]  /*9310*/  @P0 BRA `(.L_x_22912) ;  /* 0x00000b0000000947 */ /* 0x000fea0003800000 */
[----:B0-----:R-:W-:Y:S01]  /*9320*/  IMAD.MOV.U32 R5, RZ, RZ, RZ ;  /* 0x000000ffff057224 */ /* 0x001fe200078e00ff */
[----:B------:R-:W-:Y:S01]  /*9330*/  PRMT R4, RZ, 0x5410, R24 ;  /* 0x00005410ff047816 */ /* 0x000fe20000000018 */
[----:B------:R-:W-:-:S04]  /*9340*/  IMAD.MOV.U32 R23, RZ, RZ, R25 ;  /* 0x000000ffff177224 */ /* 0x000fc800078e0019 */
[----:B------:R0:W-:Y:S01]  /*9350*/  STG.E.64 [R8.64], R4 ;  /* 0x0000000408007986 */ /* 0x0001e2000c101b24 */
[----:B------:R-:W-:Y:S05]  /*9360*/  BRA `(.L_x_22907) ;  /* 0x00000c9000007947 */ /* 0x000fea0003800000 */
.L_x_22918:
[----:B------:R-:W-:Y:S01]  /*9370*/  PRMT R24, RZ, 0x5410, R24 ;  /* 0x00005410ff187816 */ /* 0x000fe20000000018 */
[----:B------:R-:W-:-:S03]  /*9380*/  IMAD.MOV.U32 R23, RZ, RZ, R25 ;  /* 0x000000ffff177224 */ /* 0x000fc600078e0019 */
[----:B------:R-:W-:-:S04]  /*9390*/  F2FP.PACK_AB R3, RZ, R24 ;  /* 0x00000018ff03723e */ /* 0x000fc800000000ff */
[----:B------:R-:W-:-:S05]  /*93a0*/  PRMT R3, R3, 0x5410, RZ ;  /* 0x0000541003037816 */ /* 0x000fca00000000ff */
[----:B------:R1:W-:Y:S01]  /*93b0*/  STG.E [R8.64], R3 ;  /* 0x0000000308007986 */ /* 0x0003e2000c101924 */
[----:B------:R-:W-:Y:S05]  /*93c0*/  BRA `(.L_x_22907) ;  /* 0x00000c3000007947 */ /* 0x000fea0003800000 */
.L_x_22917:
[----:B0-----:R-:W-:Y:S01]  /*93d0*/  PRMT R4, RZ, 0x5410, R24 ;  /* 0x00005410ff047816 */ /* 0x001fe20000000018 */
[----:B------:R-:W-:-:S04]  /*93e0*/  IMAD.MOV.U32 R23, RZ, RZ, R25 ;  /* 0x000000ffff177224 */ /* 0x000fc800078e0019 */
[----:B------:R-:W-:-:S06]  /*93f0*/  FMUL.FTZ R4, R4, 1 ;  /* 0x3f80000004047820 */ /* 0x000fcc0000410000 */
[----:B------:R-:W0:Y:S02]  /*9400*/  F2F.F64.F32 R4, R4 ;  /* 0x0000000400047310 */ /* 0x000e240000201800 */
[----:B0-----:R0:W-:Y:S01]  /*9410*/  STG.E.64 [R8.64], R4 ;  /* 0x0000000408007986 */ /* 0x0011e2000c101b24 */
[----:B------:R-:W-:Y:S05]  /*9420*/  BRA `(.L_x_22907) ;  /* 0x00000bd000007947 */ /* 0x000fea0003800000 */
.L_x_22908:
        /* <DEDUP_REMOVED lines=14> */
.L_x_22921:
[----:B------:R-:W-:Y:S01]  /*9510*/  PRMT R24, RZ, 0x5410, R24 ;  /* 0x00005410ff187816 */ /* 0x000fe20000000018 */
[----:B------:R-:W-:Y:S01]  /*9520*/  CS2R R6, SRZ ;  /* 0x0000000000067805 */ /* 0x000fe2000001ff00 */
[----:B------:R-:W-:-:S03]  /*9530*/  IMAD.MOV.U32 R23, RZ, RZ, R25 ;  /* 0x000000ffff177224 */ /* 0x000fc600078e0019 */
[----:B0-----:R-:W-:-:S06]  /*9540*/  FMUL.FTZ R4, R24, 1 ;  /* 0x3f80000018047820 */ /* 0x001fcc0000410000 */
[----:B------:R-:W0:Y:S02]  /*9550*/  F2F.F64.F32 R4, R4 ;  /* 0x0000000400047310 */ /* 0x000e240000201800 */
[----:B0-----:R0:W-:Y:S01]  /*9560*/  STG.E.128 [R8.64], R4 ;  /* 0x0000000408007986 */ /* 0x0011e2000c101d24 */
[----:B------:R-:W-:Y:S05]  /*9570*/  BRA `(.L_x_22907) ;  /* 0x00000a8000007947 */ /* 0x000fea0003800000 */
.L_x_22920:
        /* <DEDUP_REMOVED lines=21> */
.L_x_22925:
[----:B------:R-:W-:Y:S05]  /*96d0*/  BSYNC B0 ;  /* 0x0000000000007941 */ /* 0x000fea0003800000 */
.L_x_22924:
[----:B------:R-:W-:Y:S01]  /*96e0*/  LOP3.LUT R5, R0, R5, RZ, 0xfc, !PT ;  /* 0x0000000500057212 */ /* 0x000fe200078efcff */
[----:B------:R-:W-:-:S04]  /*96f0*/  IMAD.MOV.U32 R23, RZ, RZ, R25 ;  /* 0x000000ffff177224 */ /* 0x000fc800078e0019 */
[----:B------:R0:W-:Y:S01]  /*9700*/  STG.E.U8 [R8.64], R5 ;  /* 0x0000000508007986 */ /* 0x0001e2000c101124 */
[----:B------:R-:W-:Y:S05]  /*9710*/  BRA `(.L_x_22907) ;  /* 0x000008e000007947 */ /* 0x000fea0003800000 */
.L_x_22923:
[----:B0-----:R-:W-:Y:S01]  /*9720*/  PRMT R5, RZ, 0x5410, R24 ;  /* 0x00005410ff057816 */ /* 0x001fe20000000018 */
        /* <DEDUP_REMOVED lines=12> */
.L_x_22927:
[----:B------:R-:W-:Y:S01]  /*97f0*/  IMAD.MOV.U32 R0, RZ, RZ, 0x7f ;  /* 0x0000007fff007424 */ /* 0x000fe200078e00ff */
[----:B------:R-:W-:-:S04]  /*9800*/  ISETP.GT.U32.AND P0, PT, R3, 0x7f800000, PT ;  /* 0x7f8000000300780c */ /* 0x000fc80003f04070 */
[----:B------:R-:W-:-:S04]  /*9810*/  SEL R0, R0, 0x7c, P0 ;  /* 0x0000007c00007807 */ /* 0x000fc80000000000 */
.L_x_22928:
[----:B------:R-:W-:Y:S05]  /*9820*/  BSYNC B0 ;  /* 0x0000000000007941 */ /* 0x000fea0003800000 */
.L_x_22926:
[----:B------:R-:W-:Y:S01]  /*9830*/  LOP3.LUT R3, R5, 0x80000000, RZ, 0xc0, !PT ;  /* 0x8000000005037812 */ /* 0x000fe200078ec0ff */
[----:B------:R-:W-:-:S03]  /*9840*/  IMAD.MOV.U32 R23, RZ, RZ, R25 ;  /* 0x000000ffff177224 */ /* 0x000fc600078e0019 */
[----:B------:R-:W-:-:S04]  /*9850*/  SHF.R.U32.HI R3, RZ, 0x18, R3 ;  /* 0x00000018ff037819 */ /* 0x000fc80000011603 */
[----:B------:R-:W-:-:S05]  /*9860*/  LOP3.LUT R3, R0, R3, RZ, 0xfc, !PT ;  /* 0x0000000300037212 */ /* 0x000fca00078efcff */
[----:B------:R0:W-:Y:S01]  /*9870*/  STG.E.U8 [R8.64], R3 ;  /* 0x0000000308007986 */ /* 0x0001e2000c101124 */
[----:B------:R-:W-:Y:S05]  /*9880*/  BRA `(.L_x_22907) ;  /* 0x0000077000007947 */ /* 0x000fea0003800000 */
.L_x_22922:
[----:B------:R1:W-:Y:S01]  /*9890*/  STG.E.U16 [R8.64], R24 ;  /* 0x0000001808007986 */ /* 0x0003e2000c101524 */
[----:B------:R-:W-:Y:S01]  /*98a0*/  IMAD.MOV.U32 R23, RZ, RZ, R25 ;  /* 0x000000ffff177224 */ /* 0x000fe200078e0019 */
[----:B------:R-:W-:Y:S05]  /*98b0*/  BRA `(.L_x_22907) ;  /* 0x0000074000007947 */ /* 0x000fea0003800000 */
.L_x_22919:
        /* <DEDUP_REMOVED lines=10> */
[----:B------:R-:W1:Y:S02]  /*9960*/  F2I.FTZ.U32.TRUNC.NTZ R3, R3 ;  /* 0x0000000300037305 */ /* 0x000e64000021f000 */
[----:B-1----:R1:W-:Y:S01]  /*9970*/  STG.E.U16 [R8.64], R3 ;  /* 0x0000000308007986 */ /* 0x0023e2000c101524 */
[----:B------:R-:W-:Y:S05]  /*9980*/  BRA `(.L_x_22907) ;  /* 0x0000067000007947 */ /* 0x000fea0003800000 */
.L_x_22931:
[----:B0-----:R-:W-:Y:S01]  /*9990*/  PRMT R5, RZ, 0x5410, R24 ;  /* 0x00005410ff057816 */ /* 0x001fe20000000018 */
        /* <DEDUP_REMOVED lines=16> */
.L_x_22934:
[----:B------:R-:W-:-:S04]  /*9aa0*/  LOP3.LUT R3, R5, 0x80000000, RZ, 0xc0, !PT ;  /* 0x8000000005037812 */ /* 0x000fc800078ec0ff */
[----:B------:R-:W-:-:S04]  /*9ab0*/  SHF.R.U32.HI R3, RZ, 0x18, R3 ;  /* 0x00000018ff037819 */ /* 0x000fc80000011603 */
[----:B------:R-:W-:-:S04]  /*9ac0*/  LOP3.LUT R0, R0, R3, RZ, 0xfc, !PT ;  /* 0x0000000300007212 */ /* 0x000fc800078efcff */
[----:B------:R-:W-:Y:S02]  /*9ad0*/  PRMT R4, R0, 0x7610, R4 ;  /* 0x0000761000047816 */ /* 0x000fe40000000004 */
.L_x_22933:
[----:B------:R-:W-:Y:S05]  /*9ae0*/  BSYNC B0 ;  /* 0x0000000000007941 */ /* 0x000fea0003800000 */
.L_x_22932:
[----:B------:R0:W-:Y:S01]  /*9af0*/  STG.E.U8 [R8.64], R4 ;  /* 0x0000000408007986 */ /* 0x0001e2000c101124 */
[----:B------:R-:W-:Y:S01]  /*9b00*/  IMAD.MOV.U32 R23, RZ, RZ, R25 ;  /* 0x000000ffff177224 */ /* 0x000fe200078e0019 */
[----:B------:R-:W-:Y:S05]  /*9b10*/  BRA `(.L_x_22907) ;  /* 0x000004e000007947 */ /* 0x000fea0003800000 */
.L_x_22930:
        /* <DEDUP_REMOVED lines=17> */
.L_x_22937:
[----:B------:R-:W-:-:S04]  /*9c30*/  LOP3.LUT R3, R5, 0x80000000, RZ, 0xc0, !PT ;  /* 0x8000000005037812 */ /* 0x000fc800078ec0ff */
[----:B------:R-:W-:-:S04]  /*9c40*/  SHF.R.U32.HI R3, RZ, 0x18, R3 ;  /* 0x00000018ff037819 */ /* 0x000fc80000011603 */
[----:B------:R-:W-:-:S04]  /*9c50*/  LOP3.LUT R0, R0, R3, RZ, 0xfc, !PT ;  /* 0x0000000300007212 */ /* 0x000fc800078efcff */
[----:B------:R-:W-:Y:S02]  /*9c60*/  PRMT R4, R0, 0x7610, R4 ;  /* 0x0000761000047816 */ /* 0x000fe40000000004 */
.L_x_22936:
[----:B------:R-:W-:Y:S05]  /*9c70*/  BSYNC B0 ;  /* 0x0000000000007941 */ /* 0x000fea0003800000 */
.L_x_22935:
[----:B------:R0:W-:Y:S01]  /*9c80*/  STG.E.U8 [R8.64], R4 ;  /* 0x0000000408007986 */ /* 0x0001e2000c101124 */
[----:B------:R-:W-:Y:S01]  /*9c90*/  IMAD.MOV.U32 R23, RZ, RZ, R25 ;  /* 0x000000ffff177224 */ /* 0x000fe200078e0019 */
[----:B------:R-:W-:Y:S05]  /*9ca0*/  BRA `(.L_x_22907) ;  /* 0x0000035000007947 */ /* 0x000fea0003800000 */
.L_x_22929:
        /* <DEDUP_REMOVED lines=23> */
.L_x_22912:
        /* <DEDUP_REMOVED lines=21> */
.L_x_22939:
[----:B0-----:R-:W-:Y:S01]  /*9f70*/  PRMT R4, RZ, 0x5410, R24 ;  /* 0x00005410ff047816 */ /* 0x001fe20000000018 */
[----:B------:R-:W-:-:S05]  /*9f80*/  IMAD.MOV.U32 R23, RZ, RZ, R25 ;  /* 0x000000ffff177224 */ /* 0x000fca00078e0019 */
[----:B------:R-:W0:Y:S02]  /*9f90*/  F2I.U64.TRUNC R4, R4 ;  /* 0x0000000400047311 */ /* 0x000e24000020d800 */
[----:B0-----:R0:W-:Y:S01]  /*9fa0*/  STG.E.64 [R8.64], R4 ;  /* 0x0000000408007986 */ /* 0x0011e2000c101b24 */
[----:B------:R-:W-:Y:S05]  /*9fb0*/  BRA `(.L_x_22907) ;  /* 0x0000004000007947 */ /* 0x000fea0003800000 */
.L_x_22938:
[----:B------:R-:W-:Y:S01]  /*9fc0*/  PRMT R24, RZ, 0x5410, R24 ;  /* 0x00005410ff187816 */ /* 0x000fe20000000018 */
[----:B------:R-:W-:-:S03]  /*9fd0*/  IMAD.MOV.U32 R23, RZ, RZ, R25 ;  /* 0x000000ffff177224 */ /* 0x000fc600078e0019 */
[----:B------:R-:W1:Y:S02]  /*9fe0*/  F2I.FTZ.U32.TRUNC.NTZ R3, R24 ;  /* 0x0000001800037305 */ /* 0x000e64000021f000 */
[----:B-1----:R1:W-:Y:S02]  /*9ff0*/  STG.E [R8.64], R3 ;  /* 0x0000000308007986 */ /* 0x0023e4000c101924 */
.L_x_22907:
[----:B------:R-:W-:Y:S05]  /*a000*/  BSYNC B6 ;  /* 0x0000000000067941 */ /* 0x000fea0003800000 */
.L_x_22906:
        /* <DEDUP_REMOVED lines=23> */
.L_x_22945:
[----:B------:R-:W-:-:S06]  /*a180*/  PRMT R5, RZ, 0x5410, R22 ;  /* 0x00005410ff057816 */ /* 0x000fcc0000000016 */
[----:B------:R-:W0:Y:S02]  /*a190*/  F2I.S64.TRUNC R4, R5 ;  /* 0x0000000500047311 */ /* 0x000e24000020d900 */
[----:B0-----:R0:W-:Y:S01]  /*a1a0*/  STG.E.U8 [R8.64], R4 ;  /* 0x0000000408007986 */ /* 0x0011e2000c101124 */
[----:B------:R-:W-:Y:S05]  /*a1b0*/  BRA `(.L_x_22947) ;  /* 0x00000e4000007947 */ /* 0x000fea0003800000 */
.L_x_22944:
        /* <DEDUP_REMOVED lines=10> */
.L_x_22949:
[----:B------:R-:W-:-:S04]  /*a260*/  PRMT R22, RZ, 0x5410, R22 ;  /* 0x00005410ff167816 */ /* 0x000fc80000000016 */
[----:B------:R-:W0:Y:S02]  /*a270*/  F2I.FTZ.TRUNC.NTZ R3, R22 ;  /* 0x0000001600037305 */ /* 0x000e24000021f100 */
[----:B0-----:R0:W-:Y:S01]  /*a280*/  STG.E [R8.64], R3 ;  /* 0x0000000308007986 */ /* 0x0011e2000c101924 */
[----:B------:R-:W-:Y:S05]  /*a290*/  BRA `(.L_x_22947) ;  /* 0x00000d6000007947 */ /* 0x000fea0003800000 */
.L_x_22948:
[----:B------:R-:W-:-:S04]  /*a2a0*/  PRMT R22, RZ, 0x5410, R22 ;  /* 0x00005410ff167816 */ /* 0x000fc80000000016 */
[----:B------:R-:W0:Y:S02]  /*a2b0*/  F2I.FTZ.TRUNC.NTZ R3, R22 ;  /* 0x0000001600037305 */ /* 0x000e24000021f100 */
[----:B0-----:R0:W-:Y:S01]  /*a2c0*/  STG.E.U16 [R8.64], R3 ;  /* 0x0000000308007986 */ /* 0x0011e2000c101524 */
[----:B------:R-:W-:Y:S05]  /*a2d0*/  BRA `(.L_x_22947) ;  /* 0x00000d2000007947 */ /* 0x000fea0003800000 */
.L_x_22943:
        /* <DEDUP_REMOVED lines=9> */
.L_x_22951:
[----:B------:R-:W-:-:S04]  /*a370*/  PRMT R0, RZ, 0x5410, R22 ;  /* 0x00005410ff007816 */ /* 0x000fc80000000016 */
[----:B------:R-:W-:-:S05]  /*a380*/  F2FP.PACK_AB R0, RZ, R0 ;  /* 0x00000000ff00723e */ /* 0x000fca00000000ff */
[----:B------:R0:W-:Y:S01]  /*a390*/  STG.E.U16 [R8.64], R0 ;  /* 0x0000000008007986 */ /* 0x0001e2000c101524 */
[----:B------:R-:W-:Y:S05]  /*a3a0*/  BRA `(.L_x_22947) ;  /* 0x00000c5000007947 */ /* 0x000fea0003800000 */
.L_x_22950:
        /* <DEDUP_REMOVED lines=10> */
.L_x_22953:
[----:B------:R-:W-:-:S04]  /*a450*/  PRMT R22, RZ, 0x5410, R22 ;  /* 0x00005410ff167816 */ /* 0x000fc80000000016 */
[----:B------:R-:W-:-:S04]  /*a460*/  F2FP.PACK_AB R3, RZ, R22 ;  /* 0x00000016ff03723e */ /* 0x000fc800000000ff */
[----:B------:R-:W-:-:S05]  /*a470*/  PRMT R3, R3, 0x5410, RZ ;  /* 0x0000541003037816 */ /* 0x000fca00000000ff */
[----:B------:R0:W-:Y:S01]  /*a480*/  STG.E [R8.64], R3 ;  /* 0x0000000308007986 */ /* 0x0001e2000c101924 */
[----:B------:R-:W-:Y:S05]  /*a490*/  BRA `(.L_x_22947) ;  /* 0x00000b6000007947 */ /* 0x000fea0003800000 */
.L_x_22952:
[----:B------:R-:W-:-:S05]  /*a4a0*/  PRMT R4, RZ, 0x5410, R22 ;  /* 0x00005410ff047816 */ /* 0x000fca0000000016 */
[----:B------:R-:W-:-:S06]  /*a4b0*/  FMUL.FTZ R4, R4, 1 ;  /* 0x3f80000004047820 */ /* 0x000fcc0000410000 */
[----:B------:R-:W0:Y:S02]  /*a4c0*/  F2F.F64.F32 R4, R4 ;  /* 0x0000000400047310 */ /* 0x000e240000201800 */
[----:B0-----:R0:W-:Y:S01]  /*a4d0*/  STG.E.64 [R8.64], R4 ;  /* 0x0000000408007986 */ /* 0x0011e2000c101b24 */
[----:B------:R-:W-:Y:S05]  /*a4e0*/  BRA `(.L_x_22947) ;  /* 0x00000b1000007947 */ /* 0x000fea0003800000 */
.L_x_22942:
        /* <DEDUP_REMOVED lines=13> */
.L_x_22956:
[----:B------:R-:W-:Y:S01]  /*a5c0*/  PRMT R22, RZ, 0x5410, R22 ;  /* 0x00005410ff167816 */ /* 0x000fe20000000016 */
[----:B------:R-:W-:-:S04]  /*a5d0*/  CS2R R6, SRZ ;  /* 0x0000000000067805 */ /* 0x000fc8000001ff00 */
[----:B------:R-:W-:-:S06]  /*a5e0*/  FMUL.FTZ R4, R22, 1 ;  /* 0x3f80000016047820 */ /* 0x000fcc0000410000 */
[----:B------:R-:W0:Y:S02]  /*a5f0*/  F2F.F64.F32 R4, R4 ;  /* 0x0000000400047310 */ /* 0x000e240000201800 */
[----:B0-----:R0:W-:Y:S01]  /*a600*/  STG.E.128 [R8.64], R4 ;  /* 0x0000000408007986 */ /* 0x0011e2000c101d24 */
[----:B------:R-:W-:Y:S05]  /*a610*/  BRA `(.L_x_22947) ;  /* 0x000009e000007947 */ /* 0x000fea0003800000 */
.L_x_22955:
        /* <DEDUP_REMOVED lines=21> */
.L_x_22960:
[----:B------:R-:W-:Y:S05]  /*a770*/  BSYNC B0 ;  /* 0x0000000000007941 */ /* 0x000fea0003800000 */
.L_x_22959:
[----:B------:R-:W-:-:S05]  /*a780*/  LOP3.LUT R5, R0, R5, RZ, 0xfc, !PT ;  /* 0x0000000500057212 */ /* 0x000fca00078efcff */
[----:B------:R0:W-:Y:S01]  /*a790*/  STG.E.U8 [R8.64], R5 ;  /* 0x0000000508007986 */ /* 0x0001e2000c101124 */
[----:B------:R-:W-:Y:S05]  /*a7a0*/  BRA `(.L_x_22947) ;  /* 0x0000085000007947 */ /* 0x000fea0003800000 */
.L_x_22958:
        /* <DEDUP_REMOVED lines=13> */
.L_x_22962:
[----:B------:R-:W-:Y:S01]  /*a880*/  IMAD.MOV.U32 R0, RZ, RZ, 0x7f ;  /* 0x0000007fff007424 */ /* 0x000fe200078e00ff */
[----:B------:R-:W-:-:S04]  /*a890*/  ISETP.GT.U32.AND P0, PT, R3, 0x7f800000, PT ;  /* 0x7f8000000300780c */ /* 0x000fc80003f04070 */
[----:B------:R-:W-:-:S04]  /*a8a0*/  SEL R0, R0, 0x7c, P0 ;  /* 0x0000007c00007807 */ /* 0x000fc80000000000 */
.L_x_22963:
[----:B------:R-:W-:Y:S05]  /*a8b0*/  BSYNC B0 ;  /* 0x0000000000007941 */ /* 0x000fea0003800000 */
.L_x_22961:
[----:B------:R-:W-:-:S04]  /*a8c0*/  LOP3.LUT R3, R5, 0x80000000, RZ, 0xc0, !PT ;  /* 0x8000000005037812 */ /* 0x000fc800078ec0ff */
[----:B------:R-:W-:-:S04]  /*a8d0*/  SHF.R.U32.HI R3, RZ, 0x18, R3 ;  /* 0x00000018ff037819 */ /* 0x000fc80000011603 */
[----:B------:R-:W-:-:S05]  /*a8e0*/  LOP3.LUT R3, R0, R3, RZ, 0xfc, !PT ;  /* 0x0000000300037212 */ /* 0x000fca00078efcff */
[----:B------:R0:W-:Y:S01]  /*a8f0*/  STG.E.U8 [R8.64], R3 ;  /* 0x0000000308007986 */ /* 0x0001e2000c101124 */
[----:B------:R-:W-:Y:S05]  /*a900*/  BRA `(.L_x_22947) ;  /* 0x000006f000007947 */ /* 0x000fea0003800000 */
.L_x_22957:
[----:B------:R0:W-:Y:S01]  /*a910*/  STG.E.U16 [R8.64], R22 ;  /* 0x0000001608007986 */ /* 0x0001e2000c101524 */
[----:B------:R-:W-:Y:S05]  /*a920*/  BRA `(.L_x_22947) ;  /* 0x000006d000007947 */ /* 0x000fea0003800000 */
.L_x_22954:
        /* <DEDUP_REMOVED lines=12> */
.L_x_22966:
        /* <DEDUP_REMOVED lines=17> */
.L_x_22969:
[----:B------:R-:W-:-:S04]  /*ab00*/  LOP3.LUT R3, R5, 0x80000000, RZ, 0xc0, !PT ;  /* 0x8000000005037812 */ /* 0x000fc800078ec0ff */
[----:B------:R-:W-:-:S04]  /*ab10*/  SHF.R.U32.HI R3, RZ, 0x18, R3 ;  /* 0x00000018ff037819 */ /* 0x000fc80000011603 */
[----:B------:R-:W-:-:S04]  /*ab20*/  LOP3.LUT R0, R0, R3, RZ, 0xfc, !PT ;  /* 0x0000000300007212 */ /* 0x000fc800078efcff */
[----:B------:R-:W-:Y:S02]  /*ab30*/  PRMT R4, R0, 0x7610, R4 ;  /* 0x0000761000047816 */ /* 0x000fe40000000004 */
.L_x_22968:
[----:B------:R-:W-:Y:S05]  /*ab40*/  BSYNC B0 ;  /* 0x0000000000007941 */ /* 0x000fea0003800000 */
.L_x_22967:
[----:B------:R0:W-:Y:S01]  /*ab50*/  STG.E.U8 [R8.64], R4 ;  /* 0x0000000408007986 */ /* 0x0001e2000c101124 */
[----:B------:R-:W-:Y:S05]  /*ab60*/  BRA `(.L_x_22947) ;  /* 0x0000049000007947 */ /* 0x000fea0003800000 */
.L_x_22965:
        /* <DEDUP_REMOVED lines=17> */
.L_x_22972:
[----:B------:R-:W-:-:S04]  /*ac80*/  LOP3.LUT R3, R5, 0x80000000, RZ, 0xc0, !PT ;  /* 0x8000000005037812 */ /* 0x000fc800078ec0ff */
[----:B------:R-:W-:-:S04]  /*ac90*/  SHF.R.U32.HI R3, RZ, 0x18, R3 ;  /* 0x00000018ff037819 */ /* 0x000fc80000011603 */
[----:B------:R-:W-:-:S04]  /*aca0*/  LOP3.LUT R0, R0, R3, RZ, 0xfc, !PT ;  /* 0x0000000300007212 */ /* 0x000fc800078efcff */
[----:B------:R-:W-:Y:S02]  /*acb0*/  PRMT R4, R0, 0x7610, R4 ;  /* 0x0000761000047816 */ /* 0x000fe40000000004 */
.L_x_22971:
[----:B------:R-:W-:Y:S05]  /*acc0*/  BSYNC B0 ;  /* 0x0000000000007941 */ /* 0x000fea0003800000 */
.L_x_22970:
[----:B------:R0:W-:Y:S01]  /*acd0*/  STG.E.U8 [R8.64], R4 ;  /* 0x0000000408007986 */ /* 0x0001e2000c101124 */
[----:B------:R-:W-:Y:S05]  /*ace0*/  BRA `(.L_x_22947) ;  /* 0x0000031000007947 */ /* 0x000fea0003800000 */
.L_x_22964:
        /* <DEDUP_REMOVED lines=22> */
.L_x_22946:
        /* <DEDUP_REMOVED lines=20> */
.L_x_22974:
[----:B------:R-:W-:-:S06]  /*af90*/  PRMT R4, RZ, 0x5410, R22 ;  /* 0x00005410ff047816 */ /* 0x000fcc0000000016 */
[----:B------:R-:W0:Y:S02]  /*afa0*/  F2I.U64.TRUNC R4, R4 ;  /* 0x0000000400047311 */ /* 0x000e24000020d800 */
[----:B0-----:R0:W-:Y:S01]  /*afb0*/  STG.E.64 [R8.64], R4 ;  /* 0x0000000408007986 */ /* 0x0011e2000c101b24 */
[----:B------:R-:W-:Y:S05]  /*afc0*/  BRA `(.L_x_22947) ;  /* 0x0000003000007947 */ /* 0x000fea0003800000 */
.L_x_22973:
[----:B------:R-:W-:-:S04]  /*afd0*/  PRMT R22, RZ, 0x5410, R22 ;  /* 0x00005410ff167816 */ /* 0x000fc80000000016 */
[----:B------:R-:W0:Y:S02]  /*afe0*/  F2I.FTZ.U32.TRUNC.NTZ R3, R22 ;  /* 0x0000001600037305 */ /* 0x000e24000021f000 */
[----:B0-----:R0:W-:Y:S02]  /*aff0*/  STG.E [R8.64], R3 ;  /* 0x0000000308007986 */ /* 0x0011e4000c101924 */
.L_x_22947:
        /* <DEDUP_REMOVED lines=23> */
.L_x_22978:
[----:B------:R-:W-:-:S06]  /*b170*/  PRMT R5, RZ, 0x5410, R18 ;  /* 0x00005410ff057816 */ /* 0x000fcc0000000012 */
[----:B------:R-:W0:Y:S02]  /*b180*/  F2I.S64.TRUNC R4, R5 ;  /* 0x0000000500047311 */ /* 0x000e24000020d900 */
[----:B0-----:R0:W-:Y:S01]  /*b190*/  STG.E.U8 [R8.64], R4 ;  /* 0x0000000408007986 */ /* 0x0011e2000c101124 */
[----:B------:R-:W-:Y:S05]  /*b1a0*/  BRA `(.L_x_22980) ;  /* 0x00000e4000007947 */ /* 0x000fea0003800000 */
.L_x_22977:
        /* <DEDUP_REMOVED lines=10> */
.L_x_22982:
[----:B------:R-:W-:-:S04]  /*b250*/  PRMT R18, RZ, 0x5410, R18 ;  /* 0x00005410ff127816 */ /* 0x000fc80000000012 */
[----:B------:R-:W0:Y:S02]  /*b260*/  F2I.FTZ.TRUNC.NTZ R3, R18 ;  /* 0x0000001200037305 */ /* 0x000e24000021f100 */
[----:B0-----:R0:W-:Y:S01]  /*b270*/  STG.E [R8.64], R3 ;  /* 0x0000000308007986 */ /* 0x0011e2000c101924 */
[----:B------:R-:W-:Y:S05]  /*b280*/  BRA `(.L_x_22980) ;  /* 0x00000d6000007947 */ /* 0x000fea0003800000 */
.L_x_22981:
[----:B------:R-:W-:-:S04]  /*b290*/  PRMT R18, RZ, 0x5410, R18 ;  /* 0x00005410ff127816 */ /* 0x000fc80000000012 */
[----:B------:R-:W0:Y:S02]  /*b2a0*/  F2I.FTZ.TRUNC.NTZ R3, R18 ;  /* 0x0000001200037305 */ /* 0x000e24000021f100 */
[----:B0-----:R0:W-:Y:S01]  /*b2b0*/  STG.E.U16 [R8.64], R3 ;  /* 0x0000000308007986 */ /* 0x0011e2000c101524 */
[----:B------:R-:W-:Y:S05]  /*b2c0*/  BRA `(.L_x_22980) ;  /* 0x00000d2000007947 */ /* 0x000fea0003800000 */
.L_x_22976:
        /* <DEDUP_REMOVED lines=9> */
.L_x_22984:
[----:B------:R-:W-:-:S04]  /*b360*/  PRMT R0, RZ, 0x5410, R18 ;  /* 0x00005410ff007816 */ /* 0x000fc80000000012 */
[----:B------:R-:W-:-:S05]  /*b370*/  F2FP.PACK_AB R0, RZ, R0 ;  /* 0x00000000ff00723e */ /* 0x000fca00000000ff */
[----:B------:R0:W-:Y:S01]  /*b380*/  STG.E.U16 [R8.64], R0 ;  /* 0x0000000008007986 */ /* 0x0001e2000c101524 */
[----:B------:R-:W-:Y:S05]  /*b390*/  BRA `(.L_x_22980) ;  /* 0x00000c5000007947 */ /* 0x000fea0003800000 */
.L_x_22983:
        /* <DEDUP_REMOVED lines=10> */
.L_x_22986:
[----:B------:R-:W-:-:S04]  /*b440*/  PRMT R18, RZ, 0x5410, R18 ;  /* 0x00005410ff127816 */ /* 0x000fc80000000012 */
[----:B------:R-:W-:-:S04]  /*b450*/  F2FP.PACK_AB R3, RZ, R18 ;  /* 0x00000012ff03723e */ /* 0x000fc800000000ff */
[----:B------:R-:W-:-:S05]  /*b460*/  PRMT R3, R3, 0x5410, RZ ;  /* 0x0000541003037816 */ /* 0x000fca00000000ff */
[----:B------:R0:W-:Y:S01]  /*b470*/  STG.E [R8.64], R3 ;  /* 0x0000000308007986 */ /* 0x0001e2000c101924 */
[----:B------:R-:W-:Y:S05]  /*b480*/  BRA `(.L_x_22980) ;  /* 0x00000b6000007947 */ /* 0x000fea0003800000 */
.L_x_22985:
[----:B------:R-:W-:-:S05]  /*b490*/  PRMT R4, RZ, 0x5410, R18 ;  /* 0x00005410ff047816 */ /* 0x000fca0000000012 */
[----:B------:R-:W-:-:S06]  /*b4a0*/  FMUL.FTZ R4, R4, 1 ;  /* 0x3f80000004047820 */ /* 0x000fcc0000410000 */
[----:B------:R-:W0:Y:S02]  /*b4b0*/  F2F.F64.F32 R4, R4 ;  /* 0x0000000400047310 */ /* 0x000e240000201800 */
[----:B0-----:R0:W-:Y:S01]  /*b4c0*/  STG.E.64 [R8.64], R4 ;  /* 0x0000000408007986 */ /* 0x0011e2000c101b24 */
[----:B------:R-:W-:Y:S05]  /*b4d0*/  BRA `(.L_x_22980) ;  /* 0x00000b1000007947 */ /* 0x000fea0003800000 */
.L_x_22975:
        /* <DEDUP_REMOVED lines=13> */
.L_x_22989:
[----:B------:R-:W-:Y:S01]  /*b5b0*/  PRMT R18, RZ, 0x5410, R18 ;  /* 0x00005410ff127816 */ /* 0x000fe20000000012 */
[----:B------:R-:W-:-:S04]  /*b5c0*/  CS2R R6, SRZ ;  /* 0x0000000000067805 */ /* 0x000fc8000001ff00 */
[----:B------:R-:W-:-:S06]  /*b5d0*/  FMUL.FTZ R4, R18, 1 ;  /* 0x3f80000012047820 */ /* 0x000fcc0000410000 */
[----:B------:R-:W0:Y:S02]  /*b5e0*/  F2F.F64.F32 R4, R4 ;  /* 0x0000000400047310 */ /* 0x000e240000201800 */
[----:B0-----:R0:W-:Y:S01]  /*b5f0*/  STG.E.128 [R8.64], R4 ;  /* 0x0000000408007986 */ /* 0x0011e2000c101d24 */
[----:B------:R-:W-:Y:S05]  /*b600*/  BRA `(.L_x_22980) ;  /* 0x000009e000007947 */ /* 0x000fea0003800000 */
.L_x_22988:
        /* <DEDUP_REMOVED lines=21> */
.L_x_22993:
[----:B------:R-:W-:Y:S05]  /*b760*/  BSYNC B0 ;  /* 0x0000000000007941 */ /* 0x000fea0003800000 */
.L_x_22992:
[----:B------:R-:W-:-:S05]  /*b770*/  LOP3.LUT R5, R0, R5, RZ, 0xfc, !PT ;  /* 0x0000000500057212 */ /* 0x000fca00078efcff */
[----:B------:R0:W-:Y:S01]  /*b780*/  STG.E.U8 [R8.64], R5 ;  /* 0x0000000508007986 */ /* 0x0001e2000c101124 */
[----:B------:R-:W-:Y:S05]  /*b790*/  BRA `(.L_x_22980) ;  /* 0x0000085000007947 */ /* 0x000fea0003800000 */
.L_x_22991:
        /* <DEDUP_REMOVED lines=13> */
.L_x_22995:
[----:B------:R-:W-:Y:S01]  /*b870*/  IMAD.MOV.U32 R0, RZ, RZ, 0x7f ;  /* 0x0000007fff007424 */ /* 0x000fe200078e00ff */
[----:B------:R-:W-:-:S04]  /*b880*/  ISETP.GT.U32.AND P0, PT, R3, 0x7f800000, PT ;  /* 0x7f8000000300780c */ /* 0x000fc80003f04070 */
[----:B------:R-:W-:-:S04]  /*b890*/  SEL R0, R0, 0x7c, P0 ;  /* 0x0000007c00007807 */ /* 0x000fc80000000000 */
.L_x_22996:
[----:B------:R-:W-:Y:S05]  /*b8a0*/  BSYNC B0 ;  /* 0x0000000000007941 */ /* 0x000fea0003800000 */
.L_x_22994:
[----:B------:R-:W-:-:S04]  /*b8b0*/  LOP3.LUT R3, R5, 0x80000000, RZ, 0xc0, !PT ;  /* 0x8000000005037812 */ /* 0x000fc800078ec0ff */
[----:B------:R-:W-:-:S04]  /*b8c0*/  SHF.R.U32.HI R3, RZ, 0x18, R3 ;  /* 0x00000018ff037819 */ /* 0x000fc80000011603 */
[----:B------:R-:W-:-:S05]  /*b8d0*/  LOP3.LUT R3, R0, R3, RZ, 0xfc, !PT ;  /* 0x0000000300037212 */ /* 0x000fca00078efcff */
[----:B------:R0:W-:Y:S01]  /*b8e0*/  STG.E.U8 [R8.64], R3 ;  /* 0x0000000308007986 */ /* 0x0001e2000c101124 */
[----:B------:R-:W-:Y:S05]  /*b8f0*/  BRA `(.L_x_22980) ;  /* 0x000006f000007947 */ /* 0x000fea0003800000 */
.L_x_22990:
[----:B------:R0:W-:Y:S01]  /*b900*/  STG.E.U16 [R8.64], R18 ;  /* 0x0000001208007986 */ /* 0x0001e2000c101524 */
[----:B------:R-:W-:Y:S05]  /*b910*/  BRA `(.L_x_22980) ;  /* 0x000006d000007947 */ /* 0x000fea0003800000 */
.L_x_22987:
        /* <DEDUP_REMOVED lines=12> */
.L_x_22999:
        /* <DEDUP_REMOVED lines=17> */
.L_x_23002:
[----:B------:R-:W-:-:S04]  /*baf0*/  LOP3.LUT R3, R5, 0x80000000, RZ, 0xc0, !PT ;  /* 0x8000000005037812 */ /* 0x000fc800078ec0ff */
[----:B------:R-:W-:-:S04]  /*bb00*/  SHF.R.U32.HI R3, RZ, 0x18, R3 ;  /* 0x00000018ff037819 */ /* 0x000fc80000011603 */
[----:B------:R-:W-:-:S04]  /*bb10*/  LOP3.LUT R0, R0, R3, RZ, 0xfc, !PT ;  /* 0x0000000300007212 */ /* 0x000fc800078efcff */
[----:B------:R-:W-:Y:S02]  /*bb20*/  PRMT R4, R0, 0x7610, R4 ;  /* 0x0000761000047816 */ /* 0x000fe40000000004 */
.L_x_23001:
[----:B------:R-:W-:Y:S05]  /*bb30*/  BSYNC B0 ;  /* 0x0000000000007941 */ /* 0x000fea0003800000 */
.L_x_23000:
[----:B------:R0:W-:Y:S01]  /*bb40*/  STG.E.U8 [R8.64], R4 ;  /* 0x0000000408007986 */ /* 0x0001e2000c101124 */
[----:B------:R-:W-:Y:S05]  /*bb50*/  BRA `(.L_x_22980) ;  /* 0x0000049000007947 */ /* 0x000fea0003800000 */
.L_x_22998:
        /* <DEDUP_REMOVED lines=17> */
.L_x_23005:
[----:B------:R-:W-:-:S04]  /*bc70*/  LOP3.LUT R3, R5, 0x80000000, RZ, 0xc0, !PT ;  /* 0x8000000005037812 */ /* 0x000fc800078ec0ff */
[----:B------:R-:W-:-:S04]  /*bc80*/  SHF.R.U32.HI R3, RZ, 0x18, R3 ;  /* 0x00000018ff037819 */ /* 0x000fc80000011603 */
[----:B------:R-:W-:-:S04]  /*bc90*/  LOP3.LUT R0, R0, R3, RZ, 0xfc, !PT ;  /* 0x0000000300007212 */ /* 0x000fc800078efcff */
[----:B------:R-:W-:Y:S02]  /*bca0*/  PRMT R4, R0, 0x7610, R4 ;  /* 0x0000761000047816 */ /* 0x000fe40000000004 */
.L_x_23004:
[----:B------:R-:W-:Y:S05]  /*bcb0*/  BSYNC B0 ;  /* 0x0000000000007941 */ /* 0x000fea0003800000 */
.L_x_23003:
[----:B------:R0:W-:Y:S01]  /*bcc0*/  STG.E.U8 [R8.64], R4 ;  /* 0x0000000408007986 */ /* 0x0001e2000c101124 */
[----:B------:R-:W-:Y:S05]  /*bcd0*/  BRA `(.L_x_22980) ;  /* 0x0000031000007947 */ /* 0x000fea0003800000 */
.L_x_22997:
        /* <DEDUP_REMOVED lines=22> */
.L_x_22979:
        /* <DEDUP_REMOVED lines=20> */
.L_x_23007:
[----:B------:R-:W-:-:S06]  /*bf80*/  PRMT R4, RZ, 0x5410, R18 ;  /* 0x00005410ff047816 */ /* 0x000fcc0000000012 */
[----:B------:R-:W0:Y:S02]  /*bf90*/  F2I.U64.TRUNC R4, R4 ;  /* 0x0000000400047311 */ /* 0x000e24000020d800 */
[----:B0-----:R0:W-:Y:S01]  /*bfa0*/  STG.E.64 [R8.64], R4 ;  /* 0x0000000408007986 */ /* 0x0011e2000c101b24 */
[----:B------:R-:W-:Y:S05]  /*bfb0*/  BRA `(.L_x_22980) ;  /* 0x0000003000007947 */ /* 0x000fea0003800000 */
.L_x_23006:
[----:B------:R-:W-:-:S04]  /*bfc0*/  PRMT R18, RZ, 0x5410, R18 ;  /* 0x00005410ff127816 */ /* 0x000fc80000000012 */
[----:B------:R-:W0:Y:S02]  /*bfd0*/  F2I.FTZ.U32.TRUNC.NTZ R3, R18 ;  /* 0x0000001200037305 */ /* 0x000e24000021f000 */
[----:B0-----:R0:W-:Y:S02]  /*bfe0*/  STG.E [R8.64], R3 ;  /* 0x0000000308007986 */ /* 0x0011e4000c101924 */
.L_x_22980:
[----:B------:R-:W-:Y:S02]  /*bff0*/  IADD3 R23, R23, 0x80, RZ ;  /* 0x0000008017177810 */ /* 0x000fe40007ffe0ff */
.L_x_22941:
[----:B------:R-:W-:Y:S05]  /*c000*/  BSYNC B6 ;  /* 0x0000000000067941 */ /* 0x000fea0003800000 */
.L_x_22940:
        /* <DEDUP_REMOVED lines=21> */
.L_x_23011:
[----:B------:R-:W-:-:S06]  /*c160*/  PRMT R5, RZ, 0x5410, R17 ;  /* 0x00005410ff057816 */ /* 0x000fcc0000000011 */
[----:B------:R-:W0:Y:S02]  /*c170*/  F2I.S64.TRUNC R4, R5 ;  /* 0x0000000500047311 */ /* 0x000e24000020d900 */
[----:B0-----:R-:W-:Y:S01]  /*c180*/  STG.E.U8 [R2.64], R4 ;  /* 0x0000000402007986 */ /* 0x001fe2000c101124 */
[----:B------:R-:W-:Y:S05]  /*c190*/  EXIT ;  /* 0x000000000000794d */ /* 0x000fea0003800000 */
.L_x_23010:
        /* <DEDUP_REMOVED lines=10> */
.L_x_23014:
[----:B------:R-:W-:-:S06]  /*c240*/  PRMT R17, RZ, 0x5410, R17 ;  /* 0x00005410ff117816 */ /* 0x000fcc0000000011 */
[----:B------:R-:W0:Y:S02]  /*c250*/  F2I.FTZ.TRUNC.NTZ R17, R17 ;  /* 0x0000001100117305 */ /* 0x000e24000021f100 */
[----:B0-----:R-:W-:Y:S01]  /*c260*/  STG.E [R2.64], R17 ;  /* 0x0000001102007986 */ /* 0x001fe2000c101924 */
[----:B------:R-:W-:Y:S05]  /*c270*/  EXIT ;  /* 0x000000000000794d */ /* 0x000fea0003800000 */
.L_x_23013:
[----:B------:R-:W-:-:S06]  /*c280*/  PRMT R17, RZ, 0x5410, R17 ;  /* 0x00005410ff117816 */ /* 0x000fcc0000000011 */
[----:B------:R-:W0:Y:S02]  /*c290*/  F2I.FTZ.TRUNC.NTZ R17, R17 ;  /* 0x0000001100117305 */ /* 0x000e24000021f100 */
[----:B0-----:R-:W-:Y:S01]  /*c2a0*/  STG.E.U16 [R2.64], R17 ;  /* 0x0000001102007986 */ /* 0x001fe2000c101524 */
[----:B------:R-:W-:Y:S05]  /*c2b0*/  EXIT ;  /* 0x000000000000794d */ /* 0x000fea0003800000 */
.L_x_23009:
        /* <DEDUP_REMOVED lines=9> */
.L_x_23016:
[----:B------:R-:W-:-:S04]  /*c350*/  PRMT R0, RZ, 0x5410, R17 ;  /* 0x00005410ff007816 */ /* 0x000fc80000000011 */
[----:B------:R-:W-:-:S05]  /*c360*/  F2FP.PACK_AB R0, RZ, R0 ;  /* 0x00000000ff00723e */ /* 0x000fca00000000ff */
[----:B------:R-:W-:Y:S01]  /*c370*/  STG.E.U16 [R2.64], R0 ;  /* 0x0000000002007986 */ /* 0x000fe2000c101524 */
[----:B------:R-:W-:Y:S05]  /*c380*/  EXIT ;  /* 0x000000000000794d */ /* 0x000fea0003800000 */
.L_x_23015:
        /* <DEDUP_REMOVED lines=10> */
.L_x_23018:
[----:B------:R-:W-:-:S04]  /*c430*/  PRMT R17, RZ, 0x5410, R17 ;  /* 0x00005410ff117816 */ /* 0x000fc80000000011 */
[----:B------:R-:W-:-:S04]  /*c440*/  F2FP.PACK_AB R5, RZ, R17 ;  /* 0x00000011ff05723e */ /* 0x000fc800000000ff */
[----:B------:R-:W-:-:S05]  /*c450*/  PRMT R5, R5, 0x5410, RZ ;  /* 0x0000541005057816 */ /* 0x000fca00000000ff */
[----:B------:R-:W-:Y:S01]  /*c460*/  STG.E [R2.64], R5 ;  /* 0x0000000502007986 */ /* 0x000fe2000c101924 */
[----:B------:R-:W-:Y:S05]  /*c470*/  EXIT ;  /* 0x000000000000794d */ /* 0x000fea0003800000 */
.L_x_23017:
[----:B------:R-:W-:-:S05]  /*c480*/  PRMT R4, RZ, 0x5410, R17 ;  /* 0x00005410ff047816 */ /* 0x000fca0000000011 */
[----:B------:R-:W-:-:S06]  /*c490*/  FMUL.FTZ R4, R4, 1 ;  /* 0x3f80000004047820 */ /* 0x000fcc0000410000 */
[----:B------:R-:W0:Y:S02]  /*c4a0*/  F2F.F64.F32 R4, R4 ;  /* 0x0000000400047310 */ /* 0x000e240000201800 */
[----:B0-----:R-:W-:Y:S01]  /*c4b0*/  STG.E.64 [R2.64], R4 ;  /* 0x0000000402007986 */ /* 0x001fe2000c101b24 */
[----:B------:R-:W-:Y:S05]  /*c4c0*/  EXIT ;  /* 0x000000000000794d */ /* 0x000fea0003800000 */
.L_x_23008:
        /* <DEDUP_REMOVED lines=13> */
.L_x_23021:
[----:B------:R-:W-:Y:S01]  /*c5a0*/  PRMT R17, RZ, 0x5410, R17 ;  /* 0x00005410ff117816 */ /* 0x000fe20000000011 */
[----:B------:R-:W-:-:S04]  /*c5b0*/  CS2R R6, SRZ ;  /* 0x0000000000067805 */ /* 0x000fc8000001ff00 */
[----:B------:R-:W-:-:S06]  /*c5c0*/  FMUL.FTZ R4, R17, 1 ;  /* 0x3f80000011047820 */ /* 0x000fcc0000410000 */
[----:B------:R-:W0:Y:S02]  /*c5d0*/  F2F.F64.F32 R4, R4 ;  /* 0x0000000400047310 */ /* 0x000e240000201800 */
[----:B0-----:R-:W-:Y:S01]  /*c5e0*/  STG.E.128 [R2.64], R4 ;  /* 0x0000000402007986 */ /* 0x001fe2000c101d24 */
[----:B------:R-:W-:Y:S05]  /*c5f0*/  EXIT ;  /* 0x000000000000794d */ /* 0x000fea0003800000 */
.L_x_23020:
        /* <DEDUP_REMOVED lines=21> */
.L_x_23025:
[----:B------:R-:W-:Y:S05]  /*c750*/  BSYNC B0 ;  /* 0x0000000000007941 */ /* 0x000fea0003800000 */
.L_x_23024:
[----:B------:R-:W-:-:S05]  /*c760*/  LOP3.LUT R5, R0, R5, RZ, 0xfc, !PT ;  /* 0x0000000500057212 */ /* 0x000fca00078efcff */
[----:B------:R-:W-:Y:S01]  /*c770*/  STG.E.U8 [R2.64], R5 ;  /* 0x0000000502007986 */ /* 0x000fe2000c101124 */
[----:B------:R-:W-:Y:S05]  /*c780*/  EXIT ;  /* 0x000000000000794d */ /* 0x000fea0003800000 */
.L_x_23023:
        /* <DEDUP_REMOVED lines=13> */
.L_x_23027:
[----:B------:R-:W-:Y:S01]  /*c860*/  IMAD.MOV.U32 R0, RZ, RZ, 0x7f ;  /* 0x0000007fff007424 */ /* 0x000fe200078e00ff */
[----:B------:R-:W-:-:S04]  /*c870*/  ISETP.GT.U32.AND P0, PT, R4, 0x7f800000, PT ;  /* 0x7f8000000400780c */ /* 0x000fc80003f04070 */
[----:B------:R-:W-:-:S04]  /*c880*/  SEL R0, R0, 0x7c, P0 ;  /* 0x0000007c00007807 */ /* 0x000fc80000000000 */
.L_x_23028:
[----:B------:R-:W-:Y:S05]  /*c890*/  BSYNC B0 ;  /* 0x0000000000007941 */ /* 0x000fea0003800000 */
.L_x_23026:
[----:B------:R-:W-:-:S04]  /*c8a0*/  LOP3.LUT R4, R17, 0x80000000, RZ, 0xc0, !PT ;  /* 0x8000000011047812 */ /* 0x000fc800078ec0ff */
[----:B------:R-:W-:-:S04]  /*c8b0*/  SHF.R.U32.HI R5, RZ, 0x18, R4 ;  /* 0x00000018ff057819 */ /* 0x000fc80000011604 */
[----:B------:R-:W-:-:S05]  /*c8c0*/  LOP3.LUT R5, R0, R5, RZ, 0xfc, !PT ;  /* 0x0000000500057212 */ /* 0x000fca00078efcff */
[----:B------:R-:W-:Y:S01]  /*c8d0*/  STG.E.U8 [R2.64], R5 ;  /* 0x0000000502007986 */ /* 0x000fe2000c101124 */
[----:B------:R-:W-:Y:S05]  /*c8e0*/  EXIT ;  /* 0x000000000000794d */ /* 0x000fea0003800000 */
.L_x_23022:
[----:B------:R-:W-:Y:S01]  /*c8f0*/  STG.E.U16 [R2.64], R17 ;  /* 0x0000001102007986 */ /* 0x000fe2000c101524 */
[----:B------:R-:W-:Y:S05]  /*c900*/  EXIT ;  /* 0x000000000000794d */ /* 0x000fea0003800000 */
.L_x_23019:
        /* <DEDUP_REMOVED lines=12> */
.L_x_23031:
        /* <DEDUP_REMOVED lines=17> */
.L_x_23034:
[----:B------:R-:W-:-:S04]  /*cae0*/  LOP3.LUT R0, R17, 0x80000000, RZ, 0xc0, !PT ;  /* 0x8000000011007812 */ /* 0x000fc800078ec0ff */
[----:B------:R-:W-:-:S04]  /*caf0*/  SHF.R.U32.HI R5, RZ, 0x18, R0 ;  /* 0x00000018ff057819 */ /* 0x000fc80000011600 */
[----:B------:R-:W-:-:S04]  /*cb00*/  LOP3.LUT R4, R4, R5, RZ, 0xfc, !PT ;  /* 0x0000000504047212 */ /* 0x000fc800078efcff */
[----:B------:R-:W-:Y:S02]  /*cb10*/  PRMT R0, R4, 0x7610, R0 ;  /* 0x0000761004007816 */ /* 0x000fe40000000000 */
.L_x_23033:
[----:B------:R-:W-:Y:S05]  /*cb20*/  BSYNC B0 ;  /* 0x0000000000007941 */ /* 0x000fea0003800000 */
.L_x_23032:
[----:B------:R-:W-:Y:S01]  /*cb30*/  STG.E.U8 [R2.64], R0 ;  /* 0x0000000002007986 */ /* 0x000fe2000c101124 */
[----:B------:R-:W-:Y:S05]  /*cb40*/  EXIT ;  /* 0x000000000000794d */ /* 0x000fea0003800000 */
.L_x_23030:
        /* <DEDUP_REMOVED lines=17> */
.L_x_23037:
[----:B------:R-:W-:-:S04]  /*cc60*/  LOP3.LUT R0, R17, 0x80000000, RZ, 0xc0, !PT ;  /* 0x8000000011007812 */ /* 0x000fc800078ec0ff */
[----:B------:R-:W-:-:S04]  /*cc70*/  SHF.R.U32.HI R5, RZ, 0x18, R0 ;  /* 0x00000018ff057819 */ /* 0x000fc80000011600 */
[----:B------:R-:W-:-:S04]  /*cc80*/  LOP3.LUT R4, R4, R5, RZ, 0xfc, !PT ;  /* 0x0000000504047212 */ /* 0x000fc800078efcff */
[----:B------:R-:W-:Y:S02]  /*cc90*/  PRMT R0, R4, 0x7610, R0 ;  /* 0x0000761004007816 */ /* 0x000fe40000000000 */
.L_x_23036:
[----:B------:R-:W-:Y:S05]  /*cca0*/  BSYNC B0 ;  /* 0x0000000000007941 */ /* 0x000fea0003800000 */
.L_x_23035:
[----:B------:R-:W-:Y:S01]  /*ccb0*/  STG.E.U8 [R2.64], R0 ;  /* 0x0000000002007986 */ /* 0x000fe2000c101124 */
[----:B------:R-:W-:Y:S05]  /*ccc0*/  EXIT ;  /* 0x000000000000794d */ /* 0x000fea0003800000 */
.L_x_23029:
        /* <DEDUP_REMOVED lines=22> */
.L_x_23012:
        /* <DEDUP_REMOVED lines=20> */
.L_x_23039:
[----:B------:R-:W-:-:S06]  /*cf70*/  PRMT R4, RZ, 0x5410, R17 ;  /* 0x00005410ff047816 */ /* 0x000fcc0000000011 */
[----:B------:R-:W0:Y:S02]  /*cf80*/  F2I.U64.TRUNC R4, R4 ;  /* 0x0000000400047311 */ /* 0x000e24000020d800 */
[----:B0-----:R-:W-:Y:S01]  /*cf90*/  STG.E.64 [R2.64], R4 ;  /* 0x0000000402007986 */ /* 0x001fe2000c101b24 */
[----:B------:R-:W-:Y:S05]  /*cfa0*/  EXIT ;  /* 0x000000000000794d */ /* 0x000fea0003800000 */
.L_x_23038:
[----:B------:R-:W-:-:S06]  /*cfb0*/  PRMT R17, RZ, 0x5410, R17 ;  /* 0x00005410ff117816 */ /* 0x000fcc0000000011 */
[----:B------:R-:W0:Y:S02]  /*cfc0*/  F2I.FTZ.U32.TRUNC.NTZ R17, R17 ;  /* 0x0000001100117305 */ /* 0x000e24000021f000 */
[----:B0-----:R-:W-:Y:S01]  /*cfd0*/  STG.E [R2.64], R17 ;  /* 0x0000001102007986 */ /* 0x001fe2000c101924 */
[----:B------:R-:W-:Y:S05]  /*cfe0*/  EXIT ;  /* 0x000000000000794d */ /* 0x000fea0003800000 */
.L_x_23040:
        /* <DEDUP_REMOVED lines=9> */
.L_x_30058:


//--------------------- .text._ZN2at6native18elementwise_kernelILi128ELi4EZNS0_22gpu_kernel_impl_nocastINS0_13BinaryFunctorIN3c108BFloat16ES5_S5_ZZZNS0_21nextafter_kernel_cudaERNS_18TensorIteratorBaseEENKUlvE_clEvENKUlvE1_clEvEUlS5_S5_E_EEEEvS7_RKT_EUliE_EEviT1_ --------------------------
	.section	.text._ZN2at6native18elementwise_kernelILi128ELi4EZNS0_22gpu_kernel_impl_nocastINS0_13BinaryFunctorIN3c108BFloat16ES5_S5_ZZZNS0_21nextafter_kernel_cudaERNS_18TensorIteratorBaseEENKUlvE_clEvENKUlvE1_clEvEUlS5_S5_E_EEEEvS7_RKT_EUliE_EEviT1_,"ax",@progbits
	.sectioninfo	@"SHI_REGISTERS=12"
	.align	128
        .global         _ZN2at6native18elementwise_kernelILi128ELi4EZNS0_22gpu_kernel_impl_nocastINS0_13BinaryFunctorIN3c108BFloat16ES5_S5_ZZZNS0_21nextafter_kernel_cudaERNS_18TensorIteratorBaseEENKUlvE_clEvENKUlvE1_clEvEUlS5_S5_E_EEEEvS7_RKT_EUliE_EEviT1_
        .type           _ZN2at6native18elementwise_kernelILi128ELi4EZNS0_22gpu_kernel_impl_nocastINS0_13BinaryFunctorIN3c108BFloat16ES5_S5_ZZZNS0_21nextafter_kernel_cudaERNS_18TensorIteratorBaseEENKUlvE_clEvENKUlvE1_clEvEUlS5_S5_E_EEEEvS7_RKT_EUliE_EEviT1_,@function
        .size           _ZN2at6native18elementwise_kernelILi128ELi4EZNS0_22gpu_kernel_impl_nocastINS0_13BinaryFunctorIN3c108BFloat16ES5_S5_ZZZNS0_21nextafter_kernel_cudaERNS_18TensorIteratorBaseEENKUlvE_clEvENKUlvE1_clEvEUlS5_S5_E_EEEEvS7_RKT_EUliE_EEviT1_,(.L_x_30059 - _ZN2at6native18elementwise_kernelILi128ELi4EZNS0_22gpu_kernel_impl_nocastINS0_13BinaryFunctorIN3c108BFloat16ES5_S5_ZZZNS0_21nextafter_kernel_cudaERNS_18TensorIteratorBaseEENKUlvE_clEvENKUlvE1_clEvEUlS5_S5_E_EEEEvS7_RKT_EUliE_EEviT1_)
        .other          _ZN2at6native18elementwise_kernelILi128ELi4EZNS0_22gpu_kernel_impl_nocastINS0_13BinaryFunctorIN3c108BFloat16ES5_S5_ZZZNS0_21nextafter_kernel_cudaERNS_18TensorIteratorBaseEENKUlvE_clEvENKUlvE1_clEvEUlS5_S5_E_EEEEvS7_RKT_EUliE_EEviT1_,@"STO_CUDA_ENTRY STV_DEFAULT"
_ZN2at6native18elementwise_kernelILi128ELi4EZNS0_22gpu_kernel_impl_nocastINS0_13BinaryFunctorIN3c108BFloat16ES5_S5_ZZZNS0_21nextafter_kernel_cudaERNS_18TensorIteratorBaseEENKUlvE_clEvENKUlvE1_clEvEUlS5_S5_E_EEEEvS7_RKT_EUliE_EEviT1_:
.text._ZN2at6native18elementwise_kernelILi128ELi4EZNS0_22gpu_kernel_impl_nocastINS0_13BinaryFunctorIN3c108BFloat16ES5_S5_ZZZNS0_21nextafter_kernel_cudaERNS_18TensorIteratorBaseEENKUlvE_clEvENKUlvE1_clEvEUlS5_S5_E_EEEEvS7_RKT_EUliE_EEviT1_:
        /* <DEDUP_REMOVED lines=261> */
.L_x_23043:
        /* <DEDUP_REMOVED lines=8> */
[----:B--2---:R-:W-:Y:S02]  /*10d0*/  PRMT R3, RZ, 0x5410, R5 ;  /* 0x00005410ff037816 */ /* 0x004fe40000000005 */
[----:B---3--:R-:W-:Y:S02]  /*10e0*/  PRMT R4, RZ, 0x5410, R6 ;  /* 0x00005410ff047816 */ /* 0x008fe40000000006 */
[----:B------:R-:W-:-:S02]  /*10f0*/  FSETP.NEU.FTZ.AND P0, PT, R3, R3, PT ;  /* 0x000000030300720b */ /* 0x000fc40003f1d000 */
[----:B------:R-:W-:Y:S02]  /*1100*/  FSETP.NEU.FTZ.AND P1, PT, R4, R4, PT ;  /* 0x000000040400720b */ /* 0x000fe40003f3d000 */
[----:B------:R-:W-:Y:S02]  /*1110*/  IADD3.X R3, RZ, c[0x0][0x3cc], RZ, P2, !PT ;  /* 0x0000f300ff037a10 */ /* 0x000fe400017fe4ff */
        /* <DEDUP_REMOVED lines=17> */
.L_x_23047:
        /* <DEDUP_REMOVED lines=8> */
.L_x_23045:
[----:B------:R-:W-:-:S05]  /*12b0*/  PRMT R5, RZ, 0x5410, R5 ;  /* 0x00005410ff057816 */ /* 0x000fca0000000005 */
[----:B------:R-:W-:-:S05]  /*12c0*/  FADD.FTZ R5, R4, R5 ;  /* 0x0000000504057221 */ /* 0x000fca0000010000 */
[----:B------:R-:W-:Y:S02]  /*12d0*/  F2FP.BF16.PACK_AB R5, RZ, R5 ;  /* 0x00000005ff05723e */ /* 0x000fe400000010ff */
.L_x_23046:
[----:B------:R-:W-:Y:S05]  /*12e0*/  BSYNC B1 ;  /* 0x0000000000017941 */ /* 0x000fea0003800000 */
.L_x_23044:
[----:B------:R0:W-:Y:S01]  /*12f0*/  STG.E.U16 [R2.64], R5 ;  /* 0x0000000502007986 */ /* 0x0001e2000c101504 */
[----:B------:R-:W-:-:S03]  /*1300*/  IADD3 R0, R0, 0x80, RZ ;  /* 0x0000008000007810 */ /* 0x000fc60007ffe0ff */
.L_x_23042:
[----:B------:R-:W-:Y:S05]  /*1310*/  BSYNC B0 ;  /* 0x0000000000007941 */ /* 0x000fea0003800000 */
.L_x_23041:
[----:B------:R-:W-:Y:S01]  /*1320*/  ISETP.GE.AND P0, PT, R0, c[0x0][0x160], PT ;  /* 0x0000580000007a0c */ /* 0x000fe20003f06270 */
[----:B------:R-:W-:-:S12]  /*1330*/  BSSY B0, `(.L_x_23048) ;  /* 0x0000256000007945 */ /* 0x000fd80003800000 */
[----:B------:R-:W-:Y:S05]  /*1340*/  @P0 BRA `(.L_x_23049) ;  /* 0x0000254000000947 */ /* 0x000fea0003800000 */
[----:B------:R-:W-:Y:S01]  /*1350*/  ISETP.NE.AND P0, PT, RZ, c[0x0][0x168], PT ;  /* 0x00005a00ff007a0c */ /* 0x000fe20003f05270 */
[----:B------:R-:W-:Y:S01]  /*1360*/  HFMA2.MMA R4, -RZ, RZ, 0, 0 ;  /* 0x00000000ff047435 */ /* 0x000fe200000001ff */
[----:B0-----:R-:W-:-:S11]  /*1370*/  CS2R R2, SRZ ;  /* 0x0000000000027805 */ /* 0x001fd6000001ff00 */
[----:B------:R-:W-:Y:S05]  /*1380*/  @!P0 BRA `(.L_x_23050) ;  /* 0x00000f9000008947 */ /* 0x000fea0003800000 */
[----:B------:R-:W-:Y:S01]  /*1390*/  MOV R2, RZ ;  /* 0x000000ff00027202 */ /* 0x000fe20000000f00 */
[----:B------:R-:W-:Y:S01]  /*13a0*/  IMAD.MOV.U32 R5, RZ, RZ, c[0x0][0x168] ;  /* 0x00005a00ff057624 */ /* 0x000fe200078e00ff */
[----:B------:R-:W-:-:S04]  /*13b0*/  MOV R3, R0 ;  /* 0x0000000000037202 */ /* 0x000fc80000000f00 */
[----:B------:R-:W-:Y:S01]  /*13c0*/  ISETP.NE.AND P0, PT, R5, 0x1, PT ;  /* 0x000000010500780c */ /* 0x000fe20003f05270 */
        /* <DEDUP_REMOVED lines=245> */
.L_x_23050:
        /* <DEDUP_REMOVED lines=30> */
.L_x_23054:
        /* <DEDUP_REMOVED lines=8> */
.L_x_23052:
[----:B------:R-:W-:-:S05]  /*2580*/  PRMT R5, RZ, 0x5410, R5 ;  /* 0x00005410ff057816 */ /* 0x000fca0000000005 */
[----:B------:R-:W-:-:S05]  /*2590*/  FADD.FTZ R5, R4, R5 ;  /* 0x0000000504057221 */ /* 0x000fca0000010000 */
[----:B------:R-:W-:Y:S02]  /*25a0*/  F2FP.BF16.PACK_AB R5, RZ, R5 ;  /* 0x00000005ff05723e */ /* 0x000fe400000010ff */
.L_x_23053:
[----:B------:R-:W-:Y:S05]  /*25b0*/  BSYNC B1 ;  /* 0x0000000000017941 */ /* 0x000fea0003800000 */
.L_x_23051:
        /* <DEDUP_REMOVED lines=8> */
[----:B------:R-:W-:Y:S01]  /*2640*/  MOV R2, RZ ;  /* 0x000000ff00027202 */ /* 0x000fe20000000f00 */
[----:B------:R-:W-:Y:S01]  /*2650*/  IMAD.MOV.U32 R3, RZ, RZ, R0 ;  /* 0x000000ffff037224 */ /* 0x000fe200078e0000 */
        /* <DEDUP_REMOVED lines=247> */
.L_x_23055:
        /* <DEDUP_REMOVED lines=30> */
.L_x_23059:
        /* <DEDUP_REMOVED lines=8> */
.L_x_23057:
[----:B------:R-:W-:-:S05]  /*3830*/  PRMT R5, RZ, 0x5410, R5 ;  /* 0x00005410ff057816 */ /* 0x000fca0000000005 */
[----:B------:R-:W-:-:S05]  /*3840*/  FADD.FTZ R5, R4, R5 ;  /* 0x0000000504057221 */ /* 0x000fca0000010000 */
[----:B------:R-:W-:Y:S02]  /*3850*/  F2FP.BF16.PACK_AB R5, RZ, R5 ;  /* 0x00000005ff05723e */ /* 0x000fe400000010ff */
.L_x_23058:
[----:B------:R-:W-:Y:S05]  /*3860*/  BSYNC B1 ;  /* 0x0000000000017941 */ /* 0x000fea0003800000 */
.L_x_23056:
[----:B------:R0:W-:Y:S01]  /*3870*/  STG.E.U16 [R2.64], R5 ;  /* 0x0000000502007986 */ /* 0x0001e2000c101504 */
[----:B------:R-:W-:-:S03]  /*3880*/  IADD3 R0, R0, 0x80, RZ ;  /* 0x0000008000007810 */ /* 0x000fc60007ffe0ff */
.L_x_23049:
[----:B0-----:R-:W-:Y:S05]  /*3890*/  BSYNC B0 ;  /* 0x0000000000007941 */ /* 0x001fea0003800000 */
.L_x_23048:
[----:B------:R-:W-:-:S13]  /*38a0*/  ISETP.GE.AND P0, PT, R0, c[0x0][0x160], PT ;  /* 0x0000580000007a0c */ /* 0x000fda0003f06270 */
[----:B------:R-:W-:Y:S05]  /*38b0*/  @P0 EXIT ;  /* 0x000000000000094d */ /* 0x000fea0003800000 */
[----:B------:R-:W-:Y:S01]  /*38c0*/  ISETP.NE.AND P0, PT, RZ, c[0x0][0x168], PT ;  /* 0x00005a00ff007a0c */ /* 0x000fe20003f05270 */
[----:B------:R-:W-:Y:S01]  /*38d0*/  HFMA2.MMA R4, -RZ, RZ, 0, 0 ;  /* 0x00000000ff047435 */ /* 0x000fe200000001ff */
[----:B------:R-:W-:-:S11]  /*38e0*/  CS2R R2, SRZ ;  /* 0x0000000000027805 */ /* 0x000fd6000001ff00 */
        /* <DEDUP_REMOVED lines=250> */
.L_x_23060:
        /* <DEDUP_REMOVED lines=30> */
.L_x_23064:
        /* <DEDUP_REMOVED lines=8> */
.L_x_23062:
[----:B------:R-:W-:-:S05]  /*4af0*/  PRMT R5, RZ, 0x5410, R5 ;  /* 0x00005410ff057816 */ /* 0x000fca0000000005 */
[----:B------:R-:W-:-:S05]  /*4b00*/  FADD.FTZ R5, R0, R5 ;  /* 0x0000000500057221 */ /* 0x000fca0000010000 */
[----:B------:R-:W-:Y:S02]  /*4b10*/  F2FP.BF16.PACK_AB R5, RZ, R5 ;  /* 0x00000005ff05723e */ /* 0x000fe400000010ff */
.L_x_23063:
[----:B------:R-:W-:Y:S05]  /*4b20*/  BSYNC B0 ;  /* 0x0000000000007941 */ /* 0x000fea0003800000 */
.L_x_23061:
[----:B------:R-:W-:Y:S01]  /*4b30*/  STG.E.U16 [R2.64], R5 ;  /* 0x0000000502007986 */ /* 0x000fe2000c101504 */
[----:B------:R-:W-:Y:S05]  /*4b40*/  EXIT ;  /* 0x000000000000794d */ /* 0x000fea0003800000 */
.L_x_23065:
        /* <DEDUP_REMOVED lines=11> */
.L_x_30059:


//--------------------- .text._ZN2at6native27unrolled_elementwise_kernelINS0_13BinaryFunctorIN3c108BFloat16ES4_S4_ZZZNS0_21nextafter_kernel_cudaERNS_18TensorIteratorBaseEENKUlvE_clEvENKUlvE1_clEvEUlS4_S4_E_EESt5arrayIPcLm3EELi4E23TrivialOffsetCalculatorILi2EjESE_ILi1EjENS0_6memory15LoadWithoutCastENSH_16StoreWithoutCastEEEviT_T0_T2_T3_T4_T5_ --------------------------
	.section	.text._ZN2at6native27unrolled_elementwise_kernelINS0_13BinaryFunctorIN3c108BFloat16ES4_S4_ZZZNS0_21nextafter_kernel_cudaERNS_18TensorIteratorBaseEENKUlvE_clEvENKUlvE1_clEvEUlS4_S4_E_EESt5arrayIPcLm3EELi4E23TrivialOffsetCalculatorILi2EjESE_ILi1EjENS0_6memory15LoadWithoutCastENSH_16StoreWithoutCastEEEviT_T0_T2_T3_T4_T5_,"ax",@progbits
	.sectioninfo	@"SHI_REGISTERS=28"
	.align	128
        .global         _ZN2at6native27unrolled_elementwise_kernelINS0_13BinaryFunctorIN3c108BFloat16ES4_S4_ZZZNS0_21nextafter_kernel_cudaERNS_18TensorIteratorBaseEENKUlvE_clEvENKUlvE1_clEvEUlS4_S4_E_EESt5arrayIPcLm3EELi4E23TrivialOffsetCalculatorILi2EjESE_ILi1EjENS0_6memory15LoadWithoutCastENSH_16StoreWithoutCastEEEviT_T0_T2_T3_T4_T5_
        .type           _ZN2at6native27unrolled_elementwise_kernelINS0_13BinaryFunctorIN3c108BFloat16ES4_S4_ZZZNS0_21nextafter_kernel_cudaERNS_18TensorIteratorBaseEENKUlvE_clEvENKUlvE1_clEvEUlS4_S4_E_EESt5arrayIPcLm3EELi4E23TrivialOffsetCalculatorILi2EjESE_ILi1EjENS0_6memory15LoadWithoutCastENSH_16StoreWithoutCastEEEviT_T0_T2_T3_T4_T5_,@function
        .size           _ZN2at6native27unrolled_elementwise_kernelINS0_13BinaryFunctorIN3c108BFloat16ES4_S4_ZZZNS0_21nextafter_kernel_cudaERNS_18TensorIteratorBaseEENKUlvE_clEvENKUlvE1_clEvEUlS4_S4_E_EESt5arrayIPcLm3EELi4E23TrivialOffsetCalculatorILi2EjESE_ILi1EjENS0_6memory15LoadWithoutCastENSH_16StoreWithoutCastEEEviT_T0_T2_T3_T4_T5_,(.L_x_30060 - _ZN2at6native27unrolled_elementwise_kernelINS0_13BinaryFunctorIN3c108BFloat16ES4_S4_ZZZNS0_21nextafter_kernel_cudaERNS_18TensorIteratorBaseEENKUlvE_clEvENKUlvE1_clEvEUlS4_S4_E_EESt5arrayIPcLm3EELi4E23TrivialOffsetCalculatorILi2EjESE_ILi1EjENS0_6memory15LoadWithoutCastENSH_16StoreWithoutCastEEEviT_T0_T2_T3_T4_T5_)
        .other          _ZN2at6native27unrolled_elementwise_kernelINS0_13BinaryFunctorIN3c108BFloat16ES4_S4_ZZZNS0_21nextafter_kernel_cudaERNS_18TensorIteratorBaseEENKUlvE_clEvENKUlvE1_clEvEUlS4_S4_E_EESt5arrayIPcLm3EELi4E23TrivialOffsetCalculatorILi2EjESE_ILi1EjENS0_6memory15LoadWithoutCastENSH_16StoreWithoutCastEEEviT_T0_T2_T3_T4_T5_,@"STO_CUDA_ENTRY STV_DEFAULT"
_ZN2at6native27unrolled_elementwise_kernelINS0_13BinaryFunctorIN3c108BFloat16ES4_S4_ZZZNS0_21nextafter_kernel_cudaERNS_18TensorIteratorBaseEENKUlvE_clEvENKUlvE1_clEvEUlS4_S4_E_EESt5arrayIPcLm3EELi4E23TrivialOffsetCalculatorILi2EjESE_ILi1EjENS0_6memory15LoadWithoutCastENSH_16StoreWithoutCastEEEviT_T0_T2_T3_T4_T5_:
.text._ZN2at6native27unrolled_elementwise_kernelINS0_13BinaryFunctorIN3c108BFloat16ES4_S4_ZZZNS0_21nextafter_kernel_cudaERNS_18TensorIteratorBaseEENKUlvE_clEvENKUlvE1_clEvEUlS4_S4_E_EESt5arrayIPcLm3EELi4E23TrivialOffsetCalculatorILi2EjESE_ILi1EjENS0_6memory15LoadWithoutCastENSH_16StoreWithoutCastEEEviT_T0_T2_T3_T4_T5_:
        /* <DEDUP_REMOVED lines=49> */
[----:B--2--5:R-:W-:Y:S02]  /*0310*/  PRMT R2, RZ, 0x5410, R14 ;  /* 0x00005410ff027816 */ /* 0x024fe4000000000e */
        /* <DEDUP_REMOVED lines=20> */
.L_x_23069:
        /* <DEDUP_REMOVED lines=8> */
.L_x_23068:
[----:B------:R-:W-:-:S05]  /*04e0*/  FADD.FTZ R2, R2, R3 ;  /* 0x0000000302027221 */ /* 0x000fca0000010000 */
[----:B------:R-:W-:-:S04]  /*04f0*/  F2FP.BF16.PACK_AB R2, RZ, R2 ;  /* 0x00000002ff02723e */ /* 0x000fc800000010ff */
[----:B------:R-:W-:Y:S02]  /*0500*/  PRMT R14, R2, 0x7610, R14 ;  /* 0x00007610020e7816 */ /* 0x000fe4000000000e */
.L_x_23067:
[----:B------:R-:W-:Y:S05]  /*0510*/  BSYNC B0 ;  /* 0x0000000000007941 */ /* 0x000fea0003800000 */
.L_x_23066:
[----:B--2---:R-:W-:Y:S01]  /*0520*/  IADD3 R3, R23, 0x80, RZ ;  /* 0x0000008017037810 */ /* 0x004fe20007ffe0ff */
[----:B------:R-:W-:Y:S03]  /*0530*/  BSSY B0, `(.L_x_23070) ;  /* 0x0000023000007945 */ /* 0x000fe60003800000 */
[----:B------:R-:W-:-:S13]  /*0540*/  ISETP.GE.AND P0, PT, R3, R12, PT ;  /* 0x0000000c0300720c */ /* 0x000fda0003f06270 */
[----:B------:R-:W-:Y:S05]  /*0550*/  @P0 BRA `(.L_x_23071) ;  /* 0x0000020000000947 */ /* 0x000fea0003800000 */
[----:B-----5:R-:W-:Y:S02]  /*0560*/  PRMT R2, RZ, 0x5410, R13 ;  /* 0x00005410ff027816 */ /* 0x020fe4000000000d */
[----:B------:R-:W-:Y:S02]  /*0570*/  PRMT R5, RZ, 0x5410, R18 ;  /* 0x00005410ff057816 */ /* 0x000fe40000000012 */
        /* <DEDUP_REMOVED lines=19> */
.L_x_23073:
        /* <DEDUP_REMOVED lines=8> */
.L_x_23072:
[----:B------:R-:W-:-:S05]  /*0730*/  FADD.FTZ R2, R2, R5 ;  /* 0x0000000502027221 */ /* 0x000fca0000010000 */
[----:B------:R-:W-:-:S04]  /*0740*/  F2FP.BF16.PACK_AB R2, RZ, R2 ;  /* 0x00000002ff02723e */ /* 0x000fc800000010ff */
[----:B------:R-:W-:Y:S02]  /*0750*/  PRMT R13, R2, 0x7610, R13 ;  /* 0x00007610020d7816 */ /* 0x000fe4000000000d */
.L_x_23071:
[----:B------:R-:W-:Y:S05]  /*0760*/  BSYNC B0 ;  /* 0x0000000000007941 */ /* 0x000fea0003800000 */
.L_x_23070:
[----:B------:R-:W-:Y:S01]  /*0770*/  IADD3 R5, R23, 0x100, RZ ;  /* 0x0000010017057810 */ /* 0x000fe20007ffe0ff */
        /* <DEDUP_REMOVED lines=24> */
.L_x_23077:
        /* <DEDUP_REMOVED lines=8> */
.L_x_23076:
[----:B------:R-:W-:-:S05]  /*0980*/  FADD.FTZ R2, R2, R5 ;  /* 0x0000000502027221 */ /* 0x000fca0000010000 */
[----:B------:R-:W-:-:S04]  /*0990*/  F2FP.BF16.PACK_AB R2, RZ, R2 ;  /* 0x00000002ff02723e */ /* 0x000fc800000010ff */
[----:B------:R-:W-:Y:S02]  /*09a0*/  PRMT R16, R2, 0x7610, R16 ;  /* 0x0000761002107816 */ /* 0x000fe40000000010 */
.L_x_23075:
[----:B------:R-:W-:Y:S05]  /*09b0*/  BSYNC B0 ;  /* 0x0000000000007941 */ /* 0x000fea0003800000 */
.L_x_23074:
        /* <DEDUP_REMOVED lines=25> */
.L_x_23081:
        /* <DEDUP_REMOVED lines=8> */
.L_x_23080:
[----:B------:R-:W-:-:S05]  /*0bd0*/  FADD.FTZ R2, R2, R5 ;  /* 0x0000000502027221 */ /* 0x000fca0000010000 */
[----:B------:R-:W-:-:S04]  /*0be0*/  F2FP.BF16.PACK_AB R2, RZ, R2 ;  /* 0x00000002ff02723e */ /* 0x000fc800000010ff */
[----:B------:R-:W-:Y:S02]  /*0bf0*/  PRMT R15, R2, 0x7610, R15 ;  /* 0x00007610020f7816 */ /* 0x000fe4000000000f */
.L_x_23079:
[----:B------:R-:W-:Y:S05]  /*0c00*/  BSYNC B0 ;  /* 0x0000000000007941 */ /* 0x000fea0003800000 */
.L_x_23078:
        /* <DEDUP_REMOVED lines=18> */
.L_x_23083:
[----:B------:R-:W-:Y:S05]  /*0d30*/  BSYNC B0 ;  /* 0x0000000000007941 */ /* 0x000fea0003800000 */
.L_x_23082:
[----:B------:R-:W-:-:S13]  /*0d40*/  ISETP.GE.AND P0, PT, R23, R12, PT ;  /* 0x0000000c1700720c */ /* 0x000fda0003f06270 */
[----:B------:R-:W-:Y:S05]  /*0d50*/  @P0 EXIT ;  /* 0x000000000000094d */ /* 0x000fea0003800000 */
[----:B0-----:R-:W-:Y:S02]  /*0d60*/  IMAD R2, R0, 0x200, R23 ;  /* 0x0000020000027824 */ /* 0x001fe400078e0217 */
[----:B------:R-:W-:-:S04]  /*0d70*/  IMAD.MOV.U32 R3, RZ, RZ, 0x2 ;  /* 0x00000002ff037424 */ /* 0x000fc800078e00ff */
[----:B------:R-:W-:-:S05]  /*0d80*/  IMAD.WIDE.U32 R2, R2, R3, c[0x0][0x168] ;  /* 0x00005a0002027625 */ /* 0x000fca00078e0003 */
[----:B------:R-:W-:Y:S01]  /*0d90*/  STG.E.U16 [R2.64], R15 ;  /* 0x0000000f02007986 */ /* 0x000fe2000c101504 */
[----:B------:R-:W-:Y:S05]  /*0da0*/  EXIT ;  /* 0x000000000000794d */ /* 0x000fea0003800000 */
.L_x_23084:
        /* <DEDUP_REMOVED lines=13> */
.L_x_30060:


//--------------------- .text._ZN2at6native29vectorized_elementwise_kernelILi2ENS0_13BinaryFunctorIN3c108BFloat16ES4_S4_ZZZNS0_21nextafter_kernel_cudaERNS_18TensorIteratorBaseEENKUlvE_clEvENKUlvE1_clEvEUlS4_S4_E_EESt5arrayIPcLm3EEEEviT0_T1_ --------------------------
	.section	.text._ZN2at6native29vectorized_elementwise_kernelILi2ENS0_13BinaryFunctorIN3c108BFloat16ES4_S4_ZZZNS0_21nextafter_kernel_cudaERNS_18TensorIteratorBaseEENKUlvE_clEvENKUlvE1_clEvEUlS4_S4_E_EESt5arrayIPcLm3EEEEviT0_T1_,"ax",@progbits
	.sectioninfo	@"SHI_REGISTERS=32"
	.align	128
        .global         _ZN2at6native29vectorized_elementwise_kernelILi2ENS0_13BinaryFunctorIN3c108BFloat16ES4_S4_ZZZNS0_21nextafter_kernel_cudaERNS_18TensorIteratorBaseEENKUlvE_clEvENKUlvE1_clEvEUlS4_S4_E_EESt5arrayIPcLm3EEEEviT0_T1_
        .type           _ZN2at6native29vectorized_elementwise_kernelILi2ENS0_13BinaryFunctorIN3c108BFloat16ES4_S4_ZZZNS0_21nextafter_kernel_cudaERNS_18TensorIteratorBaseEENKUlvE_clEvENKUlvE1_clEvEUlS4_S4_E_EESt5arrayIPcLm3EEEEviT0_T1_,@function
        .size           _ZN2at6native29vectorized_elementwise_kernelILi2ENS0_13BinaryFunctorIN3c108BFloat16ES4_S4_ZZZNS0_21nextafter_kernel_cudaERNS_18TensorIteratorBaseEENKUlvE_clEvENKUlvE1_clEvEUlS4_S4_E_EESt5arrayIPcLm3EEEEviT0_T1_,(.L_x_30061 - _ZN2at6native29vectorized_elementwise_kernelILi2ENS0_13BinaryFunctorIN3c108BFloat16ES4_S4_ZZZNS0_21nextafter_kernel_cudaERNS_18TensorIteratorBaseEENKUlvE_clEvENKUlvE1_clEvEUlS4_S4_E_EESt5arrayIPcLm3EEEEviT0_T1_)
        .other          _ZN2at6native29vectorized_elementwise_kernelILi2ENS0_13BinaryFunctorIN3c108BFloat16ES4_S4_ZZZNS0_21nextafter_kernel_cudaERNS_18TensorIteratorBaseEENKUlvE_clEvENKUlvE1_clEvEUlS4_S4_E_EESt5arrayIPcLm3EEEEviT0_T1_,@"STO_CUDA_ENTRY STV_DEFAULT"
_ZN2at6native29vectorized_elementwise_kernelILi2ENS0_13BinaryFunctorIN3c108BFloat16ES4_S4_ZZZNS0_21nextafter_kernel_cudaERNS_18TensorIteratorBaseEENKUlvE_clEvENKUlvE1_clEvEUlS4_S4_E_EESt5arrayIPcLm3EEEEviT0_T1_:
.text._ZN2at6native29vectorized_elementwise_kernelILi2ENS0_13BinaryFunctorIN3c108BFloat16ES4_S4_ZZZNS0_21nextafter_kernel_cudaERNS_18TensorIteratorBaseEENKUlvE_clEvENKUlvE1_clEvEUlS4_S4_E_EESt5arrayIPcLm3EEEEviT0_T1_:
        /* <DEDUP_REMOVED lines=15> */
[----:B------:R2:W4:Y:S04]  /*00f0*/  LDG.E R8, [R4.64+0x200] ;  /* 0x0002000404087981 */ /* 0x000528000c1e1900 */
[----:B------:R2:W4:Y:S04]  /*0100*/  LDG.E R6, [R4.64+0x400] ;  /* 0x0004000404067981 */ /* 0x000528000c1e1900 */
[----:B------:R2:W4:Y:S04]  /*0110*/  LDG.E R17, [R4.64+0x600] ;  /* 0x0006000404117981 */ /* 0x000528000c1e1900 */
[----:B------:R0:W5:Y:S04]  /*0120*/  LDG.E R16, [R18.64+0x200] ;  /* 0x0002000412107981 */ /* 0x000168000c1e1900 */
[----:B------:R0:W5:Y:S04]  /*0130*/  LDG.E R12, [R18.64+0x400] ;  /* 0x00040004120c7981 */ /* 0x000168000c1e1900 */
[----:B------:R0:W5:Y:S01]  /*0140*/  LDG.E R14, [R18.64+0x600] ;  /* 0x00060004120e7981 */ /* 0x000162000c1e1900 */
[----:B------:R-:W-:Y:S01]  /*0150*/  BSSY B0, `(.L_x_23086) ;  /* 0x0000028000007945 */ /* 0x000fe20003800000 */
[----:B--2---:R-:W-:-:S02]  /*0160*/  PRMT R4, RZ, 0x5410, R9 ;  /* 0x00005410ff047816 */ /* 0x004fc40000000009 */
[----:B------:R-:W-:Y:S02]  /*0170*/  PRMT R10, R9, 0x7610, R10 ;  /* 0x00007610090a7816 */ /* 0x000fe4000000000a */
[----:B---3--:R-:W-:Y:S02]  /*0180*/  PRMT R15, RZ, 0x5410, R13 ;  /* 0x00005410ff0f7816 */ /* 0x008fe4000000000d */
[----:B------:R-:W-:Y:S02]  /*0190*/  FSETP.NEU.FTZ.AND P0, PT, R4, R4, PT ;  /* 0x000000040400720b */ /* 0x000fe40003f1d000 */
[----:B------:R-:W-:Y:S02]  /*01a0*/  FSETP.NEU.FTZ.AND P1, PT, R15, R15, PT ;  /* 0x0000000f0f00720b */ /* 0x000fe40003f3d000 */
[----:B----4-:R-:W-:Y:S02]  /*01b0*/  PRMT R11, R8, 0x7610, R11 ;  /* 0x00007610080b7816 */ /* 0x010fe4000000000b */
[----:B------:R-:W-:-:S02]  /*01c0*/  PLOP3.LUT P0, PT, P0, P1, PT, 0xa8, 0x0 ;  /* 0x000000000000781c */ /* 0x000fc40000703570 */
[----:B------:R-:W-:Y:S02]  /*01d0*/  PRMT R7, R6, 0x7610, R7 ;  /* 0x0000761006077816 */ /* 0x000fe40000000007 */
[----:B------:R-:W-:Y:S02]  /*01e0*/  PRMT R9, R9, 0x7632, R9 ;  /* 0x0000763209097816 */ /* 0x000fe40000000009 */
[----:B------:R-:W-:Y:S02]  /*01f0*/  PRMT R8, R8, 0x7632, R8 ;  /* 0x0000763208087816 */ /* 0x000fe40000000008 */
[----:B------:R-:W-:Y:S02]  /*0200*/  PRMT R6, R6, 0x7632, R6 ;  /* 0x0000763206067816 */ /* 0x000fe40000000006 */
[C---:B------:R-:W-:Y:S02]  /*0210*/  PRMT R5, R17.reuse, 0x7610, R5 ;  /* 0x0000761011057816 */ /* 0x040fe40000000005 */
[----:B------:R-:W-:Y:S01]  /*0220*/  PRMT R4, R17, 0x7632, R4 ;  /* 0x0000763211047816 */ /* 0x000fe20000000004 */
        /* <DEDUP_REMOVED lines=15> */
.L_x_23089:
        /* <DEDUP_REMOVED lines=8> */
.L_x_23087:
[----:B0-----:R-:W-:-:S05]  /*03a0*/  PRMT R10, RZ, 0x5410, R10 ;  /* 0x00005410ff0a7816 */ /* 0x001fca000000000a */
[----:B------:R-:W-:-:S05]  /*03b0*/  FADD.FTZ R10, R15, R10 ;  /* 0x0000000a0f0a7221 */ /* 0x000fca0000010000 */
[----:B------:R-:W-:Y:S02]  /*03c0*/  F2FP.BF16.PACK_AB R10, RZ, R10 ;  /* 0x0000000aff0a723e */ /* 0x000fe400000010ff */
.L_x_23088:
[----:B------:R-:W-:Y:S05]  /*03d0*/  BSYNC B0 ;  /* 0x0000000000007941 */ /* 0x000fea0003800000 */
.L_x_23086:
[----:B------:R-:W-:Y:S01]  /*03e0*/  PRMT R15, RZ, 0x5410, R9 ;  /* 0x00005410ff0f7816 */ /* 0x000fe20000000009 */
[----:B------:R-:W-:Y:S01]  /*03f0*/  BSSY B0, `(.L_x_23090) ;  /* 0x0000020000007945 */ /* 0x000fe20003800000 */
        /* <DEDUP_REMOVED lines=20> */
.L_x_23093:
        /* <DEDUP_REMOVED lines=8> */
.L_x_23091:
[----:B------:R-:W-:-:S05]  /*05c0*/  FADD.FTZ R15, R15, R18 ;  /* 0x000000120f0f7221 */ /* 0x000fca0000010000 */
[----:B------:R-:W-:-:S04]  /*05d0*/  F2FP.BF16.PACK_AB R15, RZ, R15 ;  /* 0x0000000fff0f723e */ /* 0x000fc800000010ff */
[----:B------:R-:W-:Y:S02]  /*05e0*/  PRMT R9, R15, 0x7610, R9 ;  /* 0x000076100f097816 */ /* 0x000fe40000000009 */
.L_x_23092:
[----:B------:R-:W-:Y:S05]  /*05f0*/  BSYNC B0 ;  /* 0x0000000000007941 */ /* 0x000fea0003800000 */
.L_x_23090:
[----:B------:R-:W-:Y:S01]  /*0600*/  PRMT R13, RZ, 0x5410, R11 ;  /* 0x00005410ff0d7816 */ /* 0x000fe2000000000b */
[----:B------:R-:W-:Y:S01]  /*0610*/  BSSY B0, `(.L_x_23094) ;  /* 0x000001f000007945 */ /* 0x000fe20003800000 */
[----:B-----5:R-:W-:Y:S02]  /*0620*/  PRMT R18, RZ, 0x5410, R16 ;  /* 0x00005410ff127816 */ /* 0x020fe40000000010 */
        /* <DEDUP_REMOVED lines=18> */
.L_x_23097:
        /* <DEDUP_REMOVED lines=8> */
.L_x_23095:
[----:B------:R-:W-:-:S05]  /*07d0*/  FADD.FTZ R13, R13, R18 ;  /* 0x000000120d0d7221 */ /* 0x000fca0000010000 */
[----:B------:R-:W-:-:S04]  /*07e0*/  F2FP.BF16.PACK_AB R13, RZ, R13 ;  /* 0x0000000dff0d723e */ /* 0x000fc800000010ff */
[----:B------:R-:W-:Y:S02]  /*07f0*/  PRMT R11, R13, 0x7610, R11 ;  /* 0x000076100d0b7816 */ /* 0x000fe4000000000b */
.L_x_23096:
[----:B------:R-:W-:Y:S05]  /*0800*/  BSYNC B0 ;  /* 0x0000000000007941 */ /* 0x000fea0003800000 */
.L_x_23094:
        /* <DEDUP_REMOVED lines=22> */
.L_x_23101:
        /* <DEDUP_REMOVED lines=8> */
.L_x_23099:
[----:B------:R-:W-:-:S05]  /*09f0*/  FADD.FTZ R13, R13, R18 ;  /* 0x000000120d0d7221 */ /* 0x000fca0000010000 */
[----:B------:R-:W-:-:S04]  /*0a00*/  F2FP.BF16.PACK_AB R13, RZ, R13 ;  /* 0x0000000dff0d723e */ /* 0x000fc800000010ff */
[----:B------:R-:W-:Y:S02]  /*0a10*/  PRMT R8, R13, 0x7610, R8 ;  /* 0x000076100d087816 */ /* 0x000fe40000000008 */
.L_x_23100:
[----:B------:R-:W-:Y:S05]  /*0a20*/  BSYNC B0 ;  /* 0x0000000000007941 */ /* 0x000fea0003800000 */
.L_x_23098:
        /* <DEDUP_REMOVED lines=21> */
.L_x_23105:
        /* <DEDUP_REMOVED lines=8> */
.L_x_23103:
[----:B------:R-:W-:-:S05]  /*0c00*/  FADD.FTZ R13, R13, R16 ;  /* 0x000000100d0d7221 */ /* 0x000fca0000010000 */
[----:B------:R-:W-:-:S04]  /*0c10*/  F2FP.BF16.PACK_AB R13, RZ, R13 ;  /* 0x0000000dff0d723e */ /* 0x000fc800000010ff */
[----:B------:R-:W-:Y:S02]  /*0c20*/  PRMT R7, R13, 0x7610, R7 ;  /* 0x000076100d077816 */ /* 0x000fe40000000007 */
.L_x_23104:
[----:B------:R-:W-:Y:S05]  /*0c30*/  BSYNC B0 ;  /* 0x0000000000007941 */ /* 0x000fea0003800000 */
.L_x_23102:
        /* <DEDUP_REMOVED lines=22> */
.L_x_23109:
        /* <DEDUP_REMOVED lines=8> */
.L_x_23107:
[----:B------:R-:W-:-:S05]  /*0e20*/  FADD.FTZ R13, R13, R16 ;  /* 0x000000100d0d7221 */ /* 0x000fca0000010000 */
[----:B------:R-:W-:-:S04]  /*0e30*/  F2FP.BF16.PACK_AB R13, RZ, R13 ;  /* 0x0000000dff0d723e */ /* 0x000fc800000010ff */
[----:B------:R-:W-:Y:S02]  /*0e40*/  PRMT R6, R13, 0x7610, R6 ;  /* 0x000076100d067816 */ /* 0x000fe40000000006 */
.L_x_23108:
[----:B------:R-:W-:Y:S05]  /*0e50*/  BSYNC B0 ;  /* 0x0000000000007941 */ /* 0x000fea0003800000 */
.L_x_23106:
        /* <DEDUP_REMOVED lines=21> */
.L_x_23113:
        /* <DEDUP_REMOVED lines=8> */
.L_x_23111:
[----:B------:R-:W-:-:S05]  /*1030*/  FADD.FTZ R12, R12, R13 ;  /* 0x0000000d0c0c7221 */ /* 0x000fca0000010000 */
[----:B------:R-:W-:-:S04]  /*1040*/  F2FP.BF16.PACK_AB R12, RZ, R12 ;  /* 0x0000000cff0c723e */ /* 0x000fc800000010ff */
[----:B------:R-:W-:Y:S02]  /*1050*/  PRMT R5, R12, 0x7610, R5 ;  /* 0x000076100c057816 */ /* 0x000fe40000000005 */
.L_x_23112:
[----:B------:R-:W-:Y:S05]  /*1060*/  BSYNC B0 ;  /* 0x0000000000007941 */ /* 0x000fea0003800000 */
.L_x_23110:
        /* <DEDUP_REMOVED lines=22> */
.L_x_23117:
        /* <DEDUP_REMOVED lines=8> */
.L_x_23115:
[----:B------:R-:W-:-:S05]  /*1250*/  FADD.FTZ R12, R12, R13 ;  /* 0x0000000d0c0c7221 */ /* 0x000fca0000010000 */
[----:B------:R-:W-:-:S04]  /*1260*/  F2FP.BF16.PACK_AB R12, RZ, R12 ;  /* 0x0000000cff0c723e */ /* 0x000fc800000010ff */
[----:B------:R-:W-:Y:S02]  /*1270*/  PRMT R4, R12, 0x7610, R4 ;  /* 0x000076100c047816 */ /* 0x000fe40000000004 */
.L_x_23116:
[----:B------:R-:W-:Y:S05]  /*1280*/  BSYNC B0 ;  /* 0x0000000000007941 */ /* 0x000fea0003800000 */
.L_x_23114:
        /* <DEDUP_REMOVED lines=11> */
.L_x_23085:
        /* <DEDUP_REMOVED lines=83> */
[----:B-1---5:R-:W-:Y:S02]  /*1870*/  PRMT R2, RZ, 0x5410, R14 ;  /* 0x00005410ff027816 */ /* 0x022fe4000000000e */
[----:B------:R-:W-:Y:S02]  /*1880*/  PRMT R3, RZ, 0x5410, R15 ;  /* 0x00005410ff037816 */ /* 0x000fe4000000000f */
[----:B------:R-:W-:-:S02]  /*1890*/  FSETP.NEU.FTZ.AND P0, PT, R2, R2, PT ;  /* 0x000000020200720b */ /* 0x000fc40003f1d000 */
        /* <DEDUP_REMOVED lines=18> */
.L_x_23121:
        /* <DEDUP_REMOVED lines=8> */
.L_x_23120:
[----:B------:R-:W-:-:S05]  /*1a40*/  FADD.FTZ R2, R2, R3 ;  /* 0x0000000302027221 */ /* 0x000fca0000010000 */
[----:B------:R-:W-:-:S04]  /*1a50*/  F2FP.BF16.PACK_AB R2, RZ, R2 ;  /* 0x00000002ff02723e */ /* 0x000fc800000010ff */
[----:B------:R-:W-:Y:S02]  /*1a60*/  PRMT R14, R2, 0x7610, R14 ;  /* 0x00007610020e7816 */ /* 0x000fe4000000000e */
.L_x_23119:
[----:B------:R-:W-:Y:S05]  /*1a70*/  BSYNC B0 ;  /* 0x0000000000007941 */ /* 0x000fea0003800000 */
.L_x_23118:
[----:B-1----:R-:W-:Y:S01]  /*1a80*/  IADD3 R3, R13, 0x80, RZ ;  /* 0x000000800d037810 */ /* 0x002fe20007ffe0ff */
        /* <DEDUP_REMOVED lines=24> */
.L_x_23125:
        /* <DEDUP_REMOVED lines=8> */
.L_x_23124:
[----:B------:R-:W-:-:S05]  /*1c90*/  FADD.FTZ R2, R2, R5 ;  /* 0x0000000502027221 */ /* 0x000fca0000010000 */
[----:B------:R-:W-:-:S04]  /*1ca0*/  F2FP.BF16.PACK_AB R2, RZ, R2 ;  /* 0x00000002ff02723e */ /* 0x000fc800000010ff */
[----:B------:R-:W-:Y:S02]  /*1cb0*/  PRMT R16, R2, 0x7610, R16 ;  /* 0x0000761002107816 */ /* 0x000fe40000000010 */
.L_x_23123:
[----:B------:R-:W-:Y:S05]  /*1cc0*/  BSYNC B0 ;  /* 0x0000000000007941 */ /* 0x000fea0003800000 */
.L_x_23122:
        /* <DEDUP_REMOVED lines=25> */
.L_x_23129:
        /* <DEDUP_REMOVED lines=8> */
.L_x_23128:
[----:B------:R-:W-:-:S05]  /*1ee0*/  FADD.FTZ R2, R2, R5 ;  /* 0x0000000502027221 */ /* 0x000fca0000010000 */
[----:B------:R-:W-:-:S04]  /*1ef0*/  F2FP.BF16.PACK_AB R2, RZ, R2 ;  /* 0x00000002ff02723e */ /* 0x000fc800000010ff */
[----:B------:R-:W-:Y:S02]  /*1f00*/  PRMT R18, R2, 0x7610, R18 ;  /* 0x0000761002127816 */ /* 0x000fe40000000012 */
.L_x_23127:
[----:B------:R-:W-:Y:S05]  /*1f10*/  BSYNC B0 ;  /* 0x0000000000007941 */ /* 0x000fea0003800000 */
.L_x_23126:
        /* <DEDUP_REMOVED lines=25> */
.L_x_23133:
        /* <DEDUP_REMOVED lines=8> */
.L_x_23132:
[----:B------:R-:W-:-:S05]  /*2130*/  FADD.FTZ R2, R2, R5 ;  /* 0x0000000502027221 */ /* 0x000fca0000010000 */
[----:B------:R-:W-:-:S04]  /*2140*/  F2FP.BF16.PACK_AB R2, RZ, R2 ;  /* 0x00000002ff02723e */ /* 0x000fc800000010ff */
[----:B------:R-:W-:Y:S02]  /*2150*/  PRMT R20, R2, 0x7610, R20 ;  /* 0x0000761002147816 */ /* 0x000fe40000000014 */
.L_x_23131:
[----:B------:R-:W-:Y:S05]  /*2160*/  BSYNC B0 ;  /* 0x0000000000007941 */ /* 0x000fea0003800000 */
.L_x_23130:
        /* <DEDUP_REMOVED lines=25> */
.L_x_23137:
        /* <DEDUP_REMOVED lines=8> */
.L_x_23136:
[----:B------:R-:W-:-:S05]  /*2380*/  FADD.FTZ R2, R2, R5 ;  /* 0x0000000502027221 */ /* 0x000fca0000010000 */
[----:B------:R-:W-:-:S04]  /*2390*/  F2FP.BF16.PACK_AB R2, RZ, R2 ;  /* 0x00000002ff02723e */ /* 0x000fc800000010ff */
[----:B------:R-:W-:Y:S02]  /*23a0*/  PRMT R27, R2, 0x7610, R27 ;  /* 0x00007610021b7816 */ /* 0x000fe4000000001b */
.L_x_23135:
[----:B------:R-:W-:Y:S05]  /*23b0*/  BSYNC B0 ;  /* 0x0000000000007941 */ /* 0x000fea0003800000 */
.L_x_23134:
        /* <DEDUP_REMOVED lines=25> */
.L_x_23141:
        /* <DEDUP_REMOVED lines=8> */
.L_x_23140:
[----:B------:R-:W-:-:S05]  /*25d0*/  FADD.FTZ R2, R2, R5 ;  /* 0x0000000502027221 */ /* 0x000fca0000010000 */
[----:B------:R-:W-:-:S04]  /*25e0*/  F2FP.BF16.PACK_AB R2, RZ, R2 ;  /* 0x00000002ff02723e */ /* 0x000fc800000010ff */
[----:B------:R-:W-:Y:S02]  /*25f0*/  PRMT R28, R2, 0x7610, R28 ;  /* 0x00007610021c7816 */ /* 0x000fe4000000001c */
.L_x_23139:
[----:B------:R-:W-:Y:S05]  /*2600*/  BSYNC B0 ;  /* 0x0000000000007941 */ /* 0x000fea0003800000 */
.L_x_23138:
        /* <DEDUP_REMOVED lines=25> */
.L_x_23145:
        /* <DEDUP_REMOVED lines=8> */
.L_x_23144:
[----:B------:R-:W-:-:S05]  /*2820*/  FADD.FTZ R2, R2, R5 ;  /* 0x0000000502027221 */ /* 0x000fca0000010000 */
[----:B------:R-:W-:-:S04]  /*2830*/  F2FP.BF16.PACK_AB R2, RZ, R2 ;  /* 0x00000002ff02723e */ /* 0x000fc800000010ff */
[----:B------:R-:W-:Y:S02]  /*2840*/  PRMT R26, R2, 0x7610, R26 ;  /* 0x00007610021a7816 */ /* 0x000fe4000000001a */
.L_x_23143:
[----:B------:R-:W-:Y:S05]  /*2850*/  BSYNC B0 ;  /* 0x0000000000007941 */ /* 0x000fea0003800000 */
.L_x_23142:
        /* <DEDUP_REMOVED lines=25> */
.L_x_23149:
        /* <DEDUP_REMOVED lines=8> */
.L_x_23148:
[----:B------:R-:W-:-:S05]  /*2a70*/  FADD.FTZ R2, R2, R5 ;  /* 0x0000000502027221 */ /* 0x000fca0000010000 */
[----:B------:R-:W-:-:S04]  /*2a80*/  F2FP.BF16.PACK_AB R2, RZ, R2 ;  /* 0x00000002ff02723e */ /* 0x000fc800000010ff */
[----:B------:R-:W-:Y:S02]  /*2a90*/  PRMT R23, R2, 0x7610, R23 ;  /* 0x0000761002177816 */ /* 0x000fe40000000017 */
.L_x_23147:
[----:B------:R-:W-:Y:S05]  /*2aa0*/  BSYNC B0 ;  /* 0x0000000000007941 */ /* 0x000fea0003800000 */
.L_x_23146:
        /* <DEDUP_REMOVED lines=21> */
.L_x_23152:
[----:B------:R-:W-:-:S13]  /*2c00*/  ISETP.GE.AND P0, PT, R13, R12, PT ;  /* 0x0000000c0d00720c */ /* 0x000fda0003f06270 */
[----:B------:R-:W-:Y:S05]  /*2c10*/  @P0 BRA `(.L_x_23154) ;  /* 0x000000c000000947 */ /* 0x000fea0003800000 */
[----:B-1----:R-:W-:Y:S01]  /*2c20*/  IMAD.IADD R2, R0, 0x1, R13 ;  /* 0x0000000100027824 */ /* 0x002fe200078e020d */
[----:B------:R-:W-:Y:S01]  /*2c30*/  IADD3 R13, R13, 0x80, RZ ;  /* 0x000000800d0d7810 */ /* 0x000fe20007ffe0ff */
[----:B------:R-:W-:-:S04]  /*2c40*/  IMAD.MOV.U32 R3, RZ, RZ, 0x2 ;  /* 0x00000002ff037424 */ /* 0x000fc800078e00ff */
[----:B------:R-:W-:-:S05]  /*2c50*/  IMAD.WIDE.U32 R2, R2, R3, c[0x0][0x168] ;  /* 0x00005a0002027625 */ /* 0x000fca00078e0003 */
[----:B------:R1:W-:Y:S02]  /*2c60*/  STG.E.U16 [R2.64], R20 ;  /* 0x0000001402007986 */ /* 0x0003e4000c101504 */
.L_x_23153:
[----:B------:R-:W-:-:S13]  /*2c70*/  ISETP.GE.AND P0, PT, R13, R12, PT ;  /* 0x0000000c0d00720c */ /* 0x000fda0003f06270 */
[----:B------:R-:W-:Y:S05]  /*2c80*/  @P0 BRA `(.L_x_23155) ;  /* 0x000000d000000947 */ /* 0x000fea0003800000 */
[----:B-1----:R-:W-:Y:S01]  /*2c90*/  IMAD.IADD R2, R0, 0x1, R13 ;  /* 0x0000000100027824 */ /* 0x002fe200078e020d */
[----:B------:R-:W-:Y:S01]  /*2ca0*/  IADD3 R13, R13, 0x80, RZ ;  /* 0x000000800d0d7810 */ /* 0x000fe20007ffe0ff */
[----:B------:R-:W-:-:S04]  /*2cb0*/  IMAD.MOV.U32 R3, RZ, RZ, 0x2 ;  /* 0x00000002ff037424 */ /* 0x000fc800078e00ff */
[----:B------:R-:W-:-:S05]  /*2cc0*/  IMAD.WIDE.U32 R2, R2, R3, c[0x0][0x168] ;  /* 0x00005a0002027625 */ /* 0x000fca00078e0003 */
[----:B------:R1:W-:Y:S02]  /*2cd0*/  STG.E.U16 [R2.64], R27 ;  /* 0x0000001b02007986 */ /* 0x0003e4000c101504 */
.L_x_23154:
        /* <DEDUP_REMOVED lines=8> */
.L_x_23155:
[----:B------:R-:W-:Y:S05]  /*2d60*/  BSYNC B1 ;  /* 0x0000000000017941 */ /* 0x000fea0003800000 */
.L_x_23151:
[----:B------:R-:W-:-:S13]  /*2d70*/  ISETP.GE.AND P0, PT, R13, R12, PT ;  /* 0x0000000c0d00720c */ /* 0x000fda0003f06270 */
[----:B-1----:R-:W-:Y:S01]  /*2d80*/  @!P0 IMAD.IADD R2, R0, 0x1, R13 ;  /* 0x0000000100028824 */ /* 0x002fe200078e020d */
[----:B------:R-:W-:Y:S01]  /*2d90*/  @!P0 IADD3 R13, R13, 0x80, RZ ;  /* 0x000000800d0d8810 */ /* 0x000fe20007ffe0ff */
[----:B------:R-:W-:-:S04]  /*2da0*/  @!P0 IMAD.MOV.U32 R3, RZ, RZ, 0x2 ;  /* 0x00000002ff038424 */ /* 0x000fc800078e00ff */
[----:B------:R-:W-:-:S05]  /*2db0*/  @!P0 IMAD.WIDE.U32 R2, R2, R3, c[0x0][0x168] ;  /* 0x00005a0002028625 */ /* 0x000fca00078e0003 */
[----:B------:R1:W-:Y:S02]  /*2dc0*/  @!P0 STG.E.U16 [R2.64], R26 ;  /* 0x0000001a02008986 */ /* 0x0003e4000c101504 */
.L_x_23156:
[----:B------:R-:W-:Y:S05]  /*2dd0*/  BSYNC B0 ;  /* 0x0000000000007941 */ /* 0x000fea0003800000 */
.L_x_23150:
        /* <DEDUP_REMOVED lines=8> */
.L_x_23157:
        /* <DEDUP_REMOVED lines=10> */
.L_x_30061:


//--------------------- .text._ZN2at6native29vectorized_elementwise_kernelILi4ENS0_13BinaryFunctorIN3c108BFloat16ES4_S4_ZZZNS0_21nextafter_kernel_cudaERNS_18TensorIteratorBaseEENKUlvE_clEvENKUlvE1_clEvEUlS4_S4_E_EESt5arrayIPcLm3EEEEviT0_T1_ --------------------------
	.section	.text._ZN2at6native29vectorized_elementwise_kernelILi4ENS0_13BinaryFunctorIN3c108BFloat16ES4_S4_ZZZNS0_21nextafter_kernel_cudaERNS_18TensorIteratorBaseEENKUlvE_clEvENKUlvE1_clEvEUlS4_S4_E_EESt5arrayIPcLm3EEEEviT0_T1_,"ax",@progbits
	.sectioninfo	@"SHI_REGISTERS=32"
	.align	128
        .global         _ZN2at6native29vectorized_elementwise_kernelILi4ENS0_13BinaryFunctorIN3c108BFloat16ES4_S4_ZZZNS0_21nextafter_kernel_cudaERNS_18TensorIteratorBaseEENKUlvE_clEvENKUlvE1_clEvEUlS4_S4_E_EESt5arrayIPcLm3EEEEviT0_T1_
        .type           _ZN2at6native29vectorized_elementwise_kernelILi4ENS0_13BinaryFunctorIN3c108BFloat16ES4_S4_ZZZNS0_21nextafter_kernel_cudaERNS_18TensorIteratorBaseEENKUlvE_clEvENKUlvE1_clEvEUlS4_S4_E_EESt5arrayIPcLm3EEEEviT0_T1_,@function
        .size           _ZN2at6native29vectorized_elementwise_kernelILi4ENS0_13BinaryFunctorIN3c108BFloat16ES4_S4_ZZZNS0_21nextafter_kernel_cudaERNS_18TensorIteratorBaseEENKUlvE_clEvENKUlvE1_clEvEUlS4_S4_E_EESt5arrayIPcLm3EEEEviT0_T1_,(.L_x_30062 - _ZN2at6native29vectorized_elementwise_kernelILi4ENS0_13BinaryFunctorIN3c108BFloat16ES4_S4_ZZZNS0_21nextafter_kernel_cudaERNS_18TensorIteratorBaseEENKUlvE_clEvENKUlvE1_clEvEUlS4_S4_E_EESt5arrayIPcLm3EEEEviT0_T1_)
        .other          _ZN2at6native29vectorized_elementwise_kernelILi4ENS0_13BinaryFunctorIN3c108BFloat16ES4_S4_ZZZNS0_21nextafter_kernel_cudaERNS_18TensorIteratorBaseEENKUlvE_clEvENKUlvE1_clEvEUlS4_S4_E_EESt5arrayIPcLm3EEEEviT0_T1_,@"STO_CUDA_ENTRY STV_DEFAULT"
_ZN2at6native29vectorized_elementwise_kernelILi4ENS0_13BinaryFunctorIN3c108BFloat16ES4_S4_ZZZNS0_21nextafter_kernel_cudaERNS_18TensorIteratorBaseEENKUlvE_clEvENKUlvE1_clEvEUlS4_S4_E_EESt5arrayIPcLm3EEEEviT0_T1_:
.text._ZN2at6native29vectorized_elementwise_kernelILi4ENS0_13BinaryFunctorIN3c108BFloat16ES4_S4_ZZZNS0_21nextafter_kernel_cudaERNS_18TensorIteratorBaseEENKUlvE_clEvENKUlvE1_clEvEUlS4_S4_E_EESt5arrayIPcLm3EEEEviT0_T1_:
        /* <DEDUP_REMOVED lines=17> */
[----:B------:R-:W-:Y:S01]  /*0110*/  BSSY B0, `(.L_x_23159) ;  /* 0x0000028000007945 */ /* 0x000fe20003800000 */
[----:B--2---:R-:W-:-:S02]  /*0120*/  PRMT R8, RZ, 0x5410, R12 ;  /* 0x00005410ff087816 */ /* 0x004fc4000000000c */
[----:B------:R-:W-:Y:S02]  /*0130*/  PRMT R15, R12, 0x7610, R15 ;  /* 0x000076100c0f7816 */ /* 0x000fe4000000000f */
[----:B---3--:R-:W-:Y:S02]  /*0140*/  PRMT R18, RZ, 0x5410, R2 ;  /* 0x00005410ff127816 */ /* 0x008fe40000000002 */
[----:B------:R-:W-:Y:S02]  /*0150*/  FSETP.NEU.FTZ.AND P0, PT, R8, R8, PT ;  /* 0x000000080800720b */ /* 0x000fe40003f1d000 */
[----:B------:R-:W-:Y:S02]  /*0160*/  FSETP.NEU.FTZ.AND P1, PT, R18, R18, PT ;  /* 0x000000121200720b */ /* 0x000fe40003f3d000 */
[----:B------:R-:W-:Y:S02]  /*0170*/  PRMT R11, R13, 0x7610, R11 ;  /* 0x000076100d0b7816 */ /* 0x000fe4000000000b */
[----:B------:R-:W-:-:S02]  /*0180*/  PLOP3.LUT P0, PT, P0, P1, PT, 0xa8, 0x0 ;  /* 0x000000000000781c */ /* 0x000fc40000703570 */
[----:B------:R-:W-:Y:S02]  /*0190*/  PRMT R8, R13, 0x7632, R8 ;  /* 0x000076320d087816 */ /* 0x000fe40000000008 */
[----:B------:R-:W-:Y:S02]  /*01a0*/  PRMT R12, R12, 0x7632, R12 ;  /* 0x000076320c0c7816 */ /* 0x000fe4000000000c */
[C---:B----4-:R-:W-:Y:S02]  /*01b0*/  PRMT R10, R16.reuse, 0x7610, R10 ;  /* 0x00007610100a7816 */ /* 0x050fe4000000000a */
        /* <DEDUP_REMOVED lines=18> */
.L_x_23162:
        /* <DEDUP_REMOVED lines=8> */
.L_x_23160:
[----:B0-----:R-:W-:-:S05]  /*0360*/  PRMT R15, RZ, 0x5410, R15 ;  /* 0x00005410ff0f7816 */ /* 0x001fca000000000f */
[----:B------:R-:W-:-:S05]  /*0370*/  FADD.FTZ R15, R18, R15 ;  /* 0x0000000f120f7221 */ /* 0x000fca0000010000 */
[----:B------:R-:W-:Y:S02]  /*0380*/  F2FP.BF16.PACK_AB R15, RZ, R15 ;  /* 0x0000000fff0f723e */ /* 0x000fe400000010ff */
.L_x_23161:
[----:B------:R-:W-:Y:S05]  /*0390*/  BSYNC B0 ;  /* 0x0000000000007941 */ /* 0x000fea0003800000 */
.L_x_23159:
        /* <DEDUP_REMOVED lines=23> */
.L_x_23166:
        /* <DEDUP_REMOVED lines=8> */
.L_x_23164:
[----:B------:R-:W-:-:S05]  /*0590*/  FADD.FTZ R16, R16, R17 ;  /* 0x0000001110107221 */ /* 0x000fca0000010000 */
[----:B------:R-:W-:-:S04]  /*05a0*/  F2FP.BF16.PACK_AB R16, RZ, R16 ;  /* 0x00000010ff10723e */ /* 0x000fc800000010ff */
[----:B------:R-:W-:Y:S02]  /*05b0*/  PRMT R12, R16, 0x7610, R12 ;  /* 0x00007610100c7816 */ /* 0x000fe4000000000c */
.L_x_23165:
[----:B------:R-:W-:Y:S05]  /*05c0*/  BSYNC B0 ;  /* 0x0000000000007941 */ /* 0x000fea0003800000 */
.L_x_23163:
        /* <DEDUP_REMOVED lines=22> */
.L_x_23170:
        /* <DEDUP_REMOVED lines=8> */
.L_x_23168:
[----:B------:R-:W-:-:S05]  /*07b0*/  FADD.FTZ R2, R2, R17 ;  /* 0x0000001102027221 */ /* 0x000fca0000010000 */
[----:B------:R-:W-:-:S04]  /*07c0*/  F2FP.BF16.PACK_AB R2, RZ, R2 ;  /* 0x00000002ff02723e */ /* 0x000fc800000010ff */
[----:B------:R-:W-:Y:S02]  /*07d0*/  PRMT R11, R2, 0x7610, R11 ;  /* 0x00007610020b7816 */ /* 0x000fe4000000000b */
.L_x_23169:
[----:B------:R-:W-:Y:S05]  /*07e0*/  BSYNC B0 ;  /* 0x0000000000007941 */ /* 0x000fea0003800000 */
.L_x_23167:
        /* <DEDUP_REMOVED lines=23> */
.L_x_23174:
        /* <DEDUP_REMOVED lines=8> */
.L_x_23172:
[----:B------:R-:W-:-:S05]  /*09e0*/  FADD.FTZ R2, R2, R17 ;  /* 0x0000001102027221 */ /* 0x000fca0000010000 */
[----:B------:R-:W-:-:S04]  /*09f0*/  F2FP.BF16.PACK_AB R2, RZ, R2 ;  /* 0x00000002ff02723e */ /* 0x000fc800000010ff */
[----:B------:R-:W-:Y:S02]  /*0a00*/  PRMT R8, R2, 0x7610, R8 ;  /* 0x0000761002087816 */ /* 0x000fe40000000008 */
.L_x_23173:
[----:B------:R-:W-:Y:S05]  /*0a10*/  BSYNC B0 ;  /* 0x0000000000007941 */ /* 0x000fea0003800000 */
.L_x_23171:
        /* <DEDUP_REMOVED lines=22> */
.L_x_23178:
        /* <DEDUP_REMOVED lines=8> */
.L_x_23176:
[----:B------:R-:W-:-:S05]  /*0c00*/  FADD.FTZ R2, R2, R3 ;  /* 0x0000000302027221 */ /* 0x000fca0000010000 */
[----:B------:R-:W-:-:S04]  /*0c10*/  F2FP.BF16.PACK_AB R2, RZ, R2 ;  /* 0x00000002ff02723e */ /* 0x000fc800000010ff */
[----:B------:R-:W-:Y:S02]  /*0c20*/  PRMT R10, R2, 0x7610, R10 ;  /* 0x00007610020a7816 */ /* 0x000fe4000000000a */
.L_x_23177:
[----:B------:R-:W-:Y:S05]  /*0c30*/  BSYNC B0 ;  /* 0x0000000000007941 */ /* 0x000fea0003800000 */
.L_x_23175:
        /* <DEDUP_REMOVED lines=23> */
.L_x_23182:
        /* <DEDUP_REMOVED lines=8> */
.L_x_23180:
[----:B------:R-:W-:-:S05]  /*0e30*/  FADD.FTZ R2, R2, R3 ;  /* 0x0000000302027221 */ /* 0x000fca0000010000 */
[----:B------:R-:W-:-:S04]  /*0e40*/  F2FP.BF16.PACK_AB R2, RZ, R2 ;  /* 0x00000002ff02723e */ /* 0x000fc800000010ff */
[----:B------:R-:W-:Y:S02]  /*0e50*/  PRMT R9, R2, 0x7610, R9 ;  /* 0x0000761002097816 */ /* 0x000fe40000000009 */
.L_x_23181:
[----:B------:R-:W-:Y:S05]  /*0e60*/  BSYNC B0 ;  /* 0x0000000000007941 */ /* 0x000fea0003800000 */
.L_x_23179:
        /* <DEDUP_REMOVED lines=22> */
.L_x_23186:
        /* <DEDUP_REMOVED lines=8> */
.L_x_23184:
[----:B------:R-:W-:-:S05]  /*1050*/  FADD.FTZ R2, R2, R3 ;  /* 0x0000000302027221 */ /* 0x000fca0000010000 */
[----:B------:R-:W-:-:S04]  /*1060*/  F2FP.BF16.PACK_AB R2, RZ, R2 ;  /* 0x00000002ff02723e */ /* 0x000fc800000010ff */
[----:B------:R-:W-:Y:S02]  /*1070*/  PRMT R14, R2, 0x7610, R14 ;  /* 0x00007610020e7816 */ /* 0x000fe4000000000e */
.L_x_23185:
[----:B------:R-:W-:Y:S05]  /*1080*/  BSYNC B0 ;  /* 0x0000000000007941 */ /* 0x000fea0003800000 */
.L_x_23183:
        /* <DEDUP_REMOVED lines=23> */
.L_x_23190:
        /* <DEDUP_REMOVED lines=8> */
.L_x_23188:
[----:B------:R-:W-:-:S05]  /*1280*/  FADD.FTZ R2, R2, R3 ;  /* 0x0000000302027221 */ /* 0x000fca0000010000 */
[----:B------:R-:W-:-:S04]  /*1290*/  F2FP.BF16.PACK_AB R2, RZ, R2 ;  /* 0x00000002ff02723e */ /* 0x000fc800000010ff */
[----:B------:R-:W-:Y:S02]  /*12a0*/  PRMT R13, R2, 0x7610, R13 ;  /* 0x00007610020d7816 */ /* 0x000fe4000000000d */
.L_x_23189:
[----:B------:R-:W-:Y:S05]  /*12b0*/  BSYNC B0 ;  /* 0x0000000000007941 */ /* 0x000fea0003800000 */
.L_x_23187:
        /* <DEDUP_REMOVED lines=9> */
.L_x_23158:
        /* <DEDUP_REMOVED lines=104> */
.L_x_23194:
        /* <DEDUP_REMOVED lines=8> */
.L_x_23193:
[----:B------:R-:W-:-:S05]  /*1a50*/  FADD.FTZ R2, R2, R3 ;  /* 0x0000000302027221 */ /* 0x000fca0000010000 */
[----:B------:R-:W-:-:S04]  /*1a60*/  F2FP.BF16.PACK_AB R2, RZ, R2 ;  /* 0x00000002ff02723e */ /* 0x000fc800000010ff */
[----:B------:R-:W-:Y:S02]  /*1a70*/  PRMT R14, R2, 0x7610, R14 ;  /* 0x00007610020e7816 */ /* 0x000fe4000000000e */
.L_x_23192:
[----:B------:R-:W-:Y:S05]  /*1a80*/  BSYNC B0 ;  /* 0x0000000000007941 */ /* 0x000fea0003800000 */
.L_x_23191:
        /* <DEDUP_REMOVED lines=25> */
.L_x_23198:
        /* <DEDUP_REMOVED lines=8> */
.L_x_23197:
[----:B------:R-:W-:-:S05]  /*1ca0*/  FADD.FTZ R2, R2, R5 ;  /* 0x0000000502027221 */ /* 0x000fca0000010000 */
[----:B------:R-:W-:-:S04]  /*1cb0*/  F2FP.BF16.PACK_AB R2, RZ, R2 ;  /* 0x00000002ff02723e */ /* 0x000fc800000010ff */
[----:B------:R-:W-:Y:S02]  /*1cc0*/  PRMT R16, R2, 0x7610, R16 ;  /* 0x0000761002107816 */ /* 0x000fe40000000010 */
.L_x_23196:
[----:B------:R-:W-:Y:S05]  /*1cd0*/  BSYNC B0 ;  /* 0x0000000000007941 */ /* 0x000fea0003800000 */
.L_x_23195:
        /* <DEDUP_REMOVED lines=25> */
.L_x_23202:
        /* <DEDUP_REMOVED lines=8> */
.L_x_23201:
[----:B------:R-:W-:-:S05]  /*1ef0*/  FADD.FTZ R2, R2, R5 ;  /* 0x0000000502027221 */ /* 0x000fca0000010000 */
[----:B------:R-:W-:-:S04]  /*1f00*/  F2FP.BF16.PACK_AB R2, RZ, R2 ;  /* 0x00000002ff02723e */ /* 0x000fc800000010ff */
[----:B------:R-:W-:Y:S02]  /*1f10*/  PRMT R18, R2, 0x7610, R18 ;  /* 0x0000761002127816 */ /* 0x000fe40000000012 */
.L_x_23200:
[----:B------:R-:W-:Y:S05]  /*1f20*/  BSYNC B0 ;  /* 0x0000000000007941 */ /* 0x000fea0003800000 */
.L_x_23199:
        /* <DEDUP_REMOVED lines=25> */
.L_x_23206:
        /* <DEDUP_REMOVED lines=8> */
.L_x_23205:
[----:B------:R-:W-:-:S05]  /*2140*/  FADD.FTZ R2, R2, R5 ;  /* 0x0000000502027221 */ /* 0x000fca0000010000 */
[----:B------:R-:W-:-:S04]  /*2150*/  F2FP.BF16.PACK_AB R2, RZ, R2 ;  /* 0x00000002ff02723e */ /* 0x000fc800000010ff */
[----:B------:R-:W-:Y:S02]  /*2160*/  PRMT R20, R2, 0x7610, R20 ;  /* 0x0000761002147816 */ /* 0x000fe40000000014 */
.L_x_23204:
[----:B------:R-:W-:Y:S05]  /*2170*/  BSYNC B0 ;  /* 0x0000000000007941 */ /* 0x000fea0003800000 */
.L_x_23203:
        /* <DEDUP_REMOVED lines=25> */
.L_x_23210:
        /* <DEDUP_REMOVED lines=8> */
.L_x_23209:
[----:B------:R-:W-:-:S05]  /*2390*/  FADD.FTZ R2, R2, R5 ;  /* 0x0000000502027221 */ /* 0x000fca0000010000 */
[----:B------:R-:W-:-:S04]  /*23a0*/  F2FP.BF16.PACK_AB R2, RZ, R2 ;  /* 0x00000002ff02723e */ /* 0x000fc800000010ff */
[----:B------:R-:W-:Y:S02]  /*23b0*/  PRMT R27, R2, 0x7610, R27 ;  /* 0x00007610021b7816 */ /* 0x000fe4000000001b */
.L_x_23208:
[----:B------:R-:W-:Y:S05]  /*23c0*/  BSYNC B0 ;  /* 0x0000000000007941 */ /* 0x000fea0003800000 */
.L_x_23207:
        /* <DEDUP_REMOVED lines=25> */
.L_x_23214:
        /* <DEDUP_REMOVED lines=8> */
.L_x_23213:
[----:B------:R-:W-:-:S05]  /*25e0*/  FADD.FTZ R2, R2, R5 ;  /* 0x0000000502027221 */ /* 0x000fca0000010000 */
[----:B------:R-:W-:-:S04]  /*25f0*/  F2FP.BF16.PACK_AB R2, RZ, R2 ;  /* 0x00000002ff02723e */ /* 0x000fc800000010ff */
[----:B------:R-:W-:Y:S02]  /*2600*/  PRMT R28, R2, 0x7610, R28 ;  /* 0x00007610021c7816 */ /* 0x000fe4000000001c */
.L_x_23212:
[----:B------:R-:W-:Y:S05]  /*2610*/  BSYNC B0 ;  /* 0x0000000000007941 */ /* 0x000fea0003800000 */
.L_x_23211:
        /* <DEDUP_REMOVED lines=25> */
.L_x_23218:
        /* <DEDUP_REMOVED lines=8> */
.L_x_23217:
[----:B------:R-:W-:-:S05]  /*2830*/  FADD.FTZ R2, R2, R5 ;  /* 0x0000000502027221 */ /* 0x000fca0000010000 */
[----:B------:R-:W-:-:S04]  /*2840*/  F2FP.BF16.PACK_AB R2, RZ, R2 ;  /* 0x00000002ff02723e */ /* 0x000fc800000010ff */
[----:B------:R-:W-:Y:S02]  /*2850*/  PRMT R26, R2, 0x7610, R26 ;  /* 0x00007610021a7816 */ /* 0x000fe4000000001a */
.L_x_23216:
[----:B------:R-:W-:Y:S05]  /*2860*/  BSYNC B0 ;  /* 0x0000000000007941 */ /* 0x000fea0003800000 */
.L_x_23215:
        /* <DEDUP_REMOVED lines=25> */
.L_x_23222:
        /* <DEDUP_REMOVED lines=8> */
.L_x_23221:
[----:B------:R-:W-:-:S05]  /*2a80*/  FADD.FTZ R2, R2, R5 ;  /* 0x0000000502027221 */ /* 0x000fca0000010000 */
[----:B------:R-:W-:-:S04]  /*2a90*/  F2FP.BF16.PACK_AB R2, RZ, R2 ;  /* 0x00000002ff02723e */ /* 0x000fc800000010ff */
[----:B------:R-:W-:Y:S02]  /*2aa0*/  PRMT R23, R2, 0x7610, R23 ;  /* 0x0000761002177816 */ /* 0x000fe40000000017 */
.L_x_23220:
[----:B------:R-:W-:Y:S05]  /*2ab0*/  BSYNC B0 ;  /* 0x0000000000007941 */ /* 0x000fea0003800000 */
.L_x_23219:
        /* <DEDUP_REMOVED lines=21> */
.L_x_23225:
[----:B------:R-:W-:-:S13]  /*2c10*/  ISETP.GE.AND P0, PT, R13, R12, PT ;  /* 0x0000000c0d00720c */ /* 0x000fda0003f06270 */
[----:B------:R-:W-:Y:S05]  /*2c20*/  @P0 BRA `(.L_x_23227) ;  /* 0x000000c000000947 */ /* 0x000fea0003800000 */
[----:B-1----:R-:W-:Y:S01]  /*2c30*/  IMAD.IADD R2, R0, 0x1, R13 ;  /* 0x0000000100027824 */ /* 0x002fe200078e020d */
[----:B------:R-:W-:Y:S01]  /*2c40*/  IADD3 R13, R13, 0x80, RZ ;  /* 0x000000800d0d7810 */ /* 0x000fe20007ffe0ff */
[----:B------:R-:W-:-:S04]  /*2c50*/  IMAD.MOV.U32 R3, RZ, RZ, 0x2 ;  /* 0x00000002ff037424 */ /* 0x000fc800078e00ff */
[----:B------:R-:W-:-:S05]  /*2c60*/  IMAD.WIDE.U32 R2, R2, R3, c[0x0][0x168] ;  /* 0x00005a0002027625 */ /* 0x000fca00078e0003 */
[----:B------:R1:W-:Y:S02]  /*2c70*/  STG.E.U16 [R2.64], R20 ;  /* 0x0000001402007986 */ /* 0x0003e4000c101504 */
.L_x_23226:
[----:B------:R-:W-:-:S13]  /*2c80*/  ISETP.GE.AND P0, PT, R13, R12, PT ;  /* 0x0000000c0d00720c */ /* 0x000fda0003f06270 */
[----:B------:R-:W-:Y:S05]  /*2c90*/  @P0 BRA `(.L_x_23228) ;  /* 0x000000d000000947 */ /* 0x000fea0003800000 */
[----:B-1----:R-:W-:Y:S01]  /*2ca0*/  IMAD.IADD R2, R0, 0x1, R13 ;  /* 0x0000000100027824 */ /* 0x002fe200078e020d */
[----:B------:R-:W-:Y:S01]  /*2cb0*/  IADD3 R13, R13, 0x80, RZ ;  /* 0x000000800d0d7810 */ /* 0x000fe20007ffe0ff */
[----:B------:R-:W-:-:S04]  /*2cc0*/  IMAD.MOV.U32 R3, RZ, RZ, 0x2 ;  /* 0x00000002ff037424 */ /* 0x000fc800078e00ff */
[----:B------:R-:W-:-:S05]  /*2cd0*/  IMAD.WIDE.U32 R2, R2, R3, c[0x0][0x168] ;  /* 0x00005a0002027625 */ /* 0x000fca00078e0003 */
[----:B------:R1:W-:Y:S02]  /*2ce0*/  STG.E.U16 [R2.64], R27 ;  /* 0x0000001b02007986 */ /* 0x0003e4000c101504 */
.L_x_23227:
        /* <DEDUP_REMOVED lines=8> */
.L_x_23228:
[----:B------:R-:W-:Y:S05]  /*2d70*/  BSYNC B1 ;  /* 0x0000000000017941 */ /* 0x000fea0003800000 */
.L_x_23224:
[----:B------:R-:W-:-:S13]  /*2d80*/  ISETP.GE.AND P0, PT, R13, R12, PT ;  /* 0x0000000c0d00720c */ /* 0x000fda0003f06270 */
[----:B-1----:R-:W-:Y:S01]  /*2d90*/  @!P0 IMAD.IADD R2, R0, 0x1, R13 ;  /* 0x0000000100028824 */ /* 0x002fe200078e020d */
[----:B------:R-:W-:Y:S01]  /*2da0*/  @!P0 IADD3 R13, R13, 0x80, RZ ;  /* 0x000000800d0d8810 */ /* 0x000fe20007ffe0ff */
[----:B------:R-:W-:-:S04]  /*2db0*/  @!P0 IMAD.MOV.U32 R3, RZ, RZ, 0x2 ;  /* 0x00000002ff038424 */ /* 0x000fc800078e00ff */
[----:B------:R-:W-:-:S05]  /*2dc0*/  @!P0 IMAD.WIDE.U32 R2, R2, R3, c[0x0][0x168] ;  /* 0x00005a0002028625 */ /* 0x000fca00078e0003 */
[----:B------:R1:W-:Y:S02]  /*2dd0*/  @!P0 STG.E.U16 [R2.64], R26 ;  /* 0x0000001a02008986 */ /* 0x0003e4000c101504 */
.L_x_23229:
[----:B------:R-:W-:Y:S05]  /*2de0*/  BSYNC B0 ;  /* 0x0000000000007941 */ /* 0x000fea0003800000 */
.L_x_23223:
        /* <DEDUP_REMOVED lines=8> */
.L_x_23230:
        /* <DEDUP_REMOVED lines=9> */
.L_x_30062:


//--------------------- .text._ZN2at6native29vectorized_elementwise_kernelILi8ENS0_13BinaryFunctorIN3c108BFloat16ES4_S4_ZZZNS0_21nextafter_kernel_cudaERNS_18TensorIteratorBaseEENKUlvE_clEvENKUlvE1_clEvEUlS4_S4_E_EESt5arrayIPcLm3EEEEviT0_T1_ --------------------------
	.section	.text._ZN2at6native29vectorized_elementwise_kernelILi8ENS0_13BinaryFunctorIN3c108BFloat16ES4_S4_ZZZNS0_21nextafter_kernel_cudaERNS_18TensorIteratorBaseEENKUlvE_clEvENKUlvE1_clEvEUlS4_S4_E_EESt5arrayIPcLm3EEEEviT0_T1_,"ax",@progbits
	.sectioninfo	@"SHI_REGISTERS=4"
	.align	128
        .global         _ZN2at6native29vectorized_elementwise_kernelILi8ENS0_13BinaryFunctorIN3c108BFloat16ES4_S4_ZZZNS0_21nextafter_kernel_cudaERNS_18TensorIteratorBaseEENKUlvE_clEvENKUlvE1_clEvEUlS4_S4_E_EESt5arrayIPcLm3EEEEviT0_T1_
        .type           _ZN2at6native29vectorized_elementwise_kernelILi8ENS0_13BinaryFunctorIN3c108BFloat16ES4_S4_ZZZNS0_21nextafter_kernel_cudaERNS_18TensorIteratorBaseEENKUlvE_clEvENKUlvE1_clEvEUlS4_S4_E_EESt5arrayIPcLm3EEEEviT0_T1_,@function
        .size           _ZN2at6native29vectorized_elementwise_kernelILi8ENS0_13BinaryFunctorIN3c108BFloat16ES4_S4_ZZZNS0_21nextafter_kernel_cudaERNS_18TensorIteratorBaseEENKUlvE_clEvENKUlvE1_clEvEUlS4_S4_E_EESt5arrayIPcLm3EEEEviT0_T1_,(.L_x_30063 - _ZN2at6native29vectorized_elementwise_kernelILi8ENS0_13BinaryFunctorIN3c108BFloat16ES4_S4_ZZZNS0_21nextafter_kernel_cudaERNS_18TensorIteratorBaseEENKUlvE_clEvENKUlvE1_clEvEUlS4_S4_E_EESt5arrayIPcLm3EEEEviT0_T1_)
        .other          _ZN2at6native29vectorized_elementwise_kernelILi8ENS0_13BinaryFunctorIN3c108BFloat16ES4_S4_ZZZNS0_21nextafter_kernel_cudaERNS_18TensorIteratorBaseEENKUlvE_clEvENKUlvE1_clEvEUlS4_S4_E_EESt5arrayIPcLm3EEEEviT0_T1_,@"STO_CUDA_ENTRY STV_DEFAULT"
_ZN2at6native29vectorized_elementwise_kernelILi8ENS0_13BinaryFunctorIN3c108BFloat16ES4_S4_ZZZNS0_21nextafter_kernel_cudaERNS_18TensorIteratorBaseEENKUlvE_clEvENKUlvE1_clEvEUlS4_S4_E_EESt5arrayIPcLm3EEEEviT0_T1_:
.text._ZN2at6native29vectorized_elementwise_kernelILi8ENS0_13BinaryFunctorIN3c108BFloat16ES4_S4_ZZZNS0_21nextafter_kernel_cudaERNS_18TensorIteratorBaseEENKUlvE_clEvENKUlvE1_clEvEUlS4_S4_E_EESt5arrayIPcLm3EEEEviT0_T1_:
[----:B------:R-:W-:Y:S02]  /*0000*/  MOV R1, c[0x0][0x28] ;  /* 0x00000a0000017a02 */ /* 0x000fe40000000f00 */
[----:B------:R-:W-:Y:S05]  /*0010*/  EXIT ;  /* 0x000000000000794d */ /* 0x000fea0003800000 */
.L_x_23231:
        /* <DEDUP_REMOVED lines=14> */
.L_x_30063:


//--------------------- .text._ZN2at6native18elementwise_kernelILi128ELi4EZNS0_15gpu_kernel_implINS0_13BUnaryFunctorIN3c108BFloat16ES5_S5_ZZZNS0_21nextafter_kernel_cudaERNS_18TensorIteratorBaseEENKUlvE_clEvENKUlvE1_clEvEUlS5_S5_E_EEEEvS7_RKT_EUliE_EEviT1_ --------------------------
	.section	.text._ZN2at6native18elementwise_kernelILi128ELi4EZNS0_15gpu_kernel_implINS0_13BUnaryFunctorIN3c108BFloat16ES5_S5_ZZZNS0_21nextafter_kernel_cudaERNS_18TensorIteratorBaseEENKUlvE_clEvENKUlvE1_clEvEUlS5_S5_E_EEEEvS7_RKT_EUliE_EEviT1_,"ax",@progbits
	.sectioninfo	@"SHI_REGISTERS=26"
	.align	128
        .global         _ZN2at6native18elementwise_kernelILi128ELi4EZNS0_15gpu_kernel_implINS0_13BUnaryFunctorIN3c108BFloat16ES5_S5_ZZZNS0_21nextafter_kernel_cudaERNS_18TensorIteratorBaseEENKUlvE_clEvENKUlvE1_clEvEUlS5_S5_E_EEEEvS7_RKT_EUliE_EEviT1_
        .type           _ZN2at6native18elementwise_kernelILi128ELi4EZNS0_15gpu_kernel_implINS0_13BUnaryFunctorIN3c108BFloat16ES5_S5_ZZZNS0_21nextafter_kernel_cudaERNS_18TensorIteratorBaseEENKUlvE_clEvENKUlvE1_clEvEUlS5_S5_E_EEEEvS7_RKT_EUliE_EEviT1_,@function
        .size           _ZN2at6native18elementwise_kernelILi128ELi4EZNS0_15gpu_kernel_implINS0_13BUnaryFunctorIN3c108BFloat16ES5_S5_ZZZNS0_21nextafter_kernel_cudaERNS_18TensorIteratorBaseEENKUlvE_clEvENKUlvE1_clEvEUlS5_S5_E_EEEEvS7_RKT_EUliE_EEviT1_,(.L_x_30064 - _ZN2at6native18elementwise_kernelILi128ELi4EZNS0_15gpu_kernel_implINS0_13BUnaryFunctorIN3c108BFloat16ES5_S5_ZZZNS0_21nextafter_kernel_cudaERNS_18TensorIteratorBaseEENKUlvE_clEvENKUlvE1_clEvEUlS5_S5_E_EEEEvS7_RKT_EUliE_EEviT1_)
        .other          _ZN2at6native18elementwise_kernelILi128ELi4EZNS0_15gpu_kernel_implINS0_13BUnaryFunctorIN3c108BFloat16ES5_S5_ZZZNS0_21nextafter_kernel_cudaERNS_18TensorIteratorBaseEENKUlvE_clEvENKUlvE1_clEvEUlS5_S5_E_EEEEvS7_RKT_EUliE_EEviT1_,@"STO_CUDA_ENTRY STV_DEFAULT"
_ZN2at6native18elementwise_kernelILi128ELi4EZNS0_15gpu_kernel_implINS0_13BUnaryFunctorIN3c108BFloat16ES5_S5_ZZZNS0_21nextafter_kernel_cudaERNS_18TensorIteratorBaseEENKUlvE_clEvENKUlvE1_clEvEUlS5_S5_E_EEEEvS7_RKT_EUliE_EEviT1_:
.text._ZN2at6native18elementwise_kernelILi128ELi4EZNS0_15gpu_kernel_implINS0_13BUnaryFunctorIN3c108BFloat16ES5_S5_ZZZNS0_21nextafter_kernel_cudaERNS_18TensorIteratorBaseEENKUlvE_clEvENKUlvE1_clEvEUlS5_S5_E_EEEEvS7_RKT_EUliE_EEviT1_:
        /* <DEDUP_REMOVED lines=236> */
.L_x_23234:
        /* <DEDUP_REMOVED lines=20> */
.L_x_23238:
[----:B------:R-:W2:Y:S02]  /*1000*/  LDG.E.U8 R2, [R2.64] ;  /* 0x0000002402027981 */ /* 0x000ea4000c1e1100 */
[----:B--2---:R-:W0:Y:S02]  /*1010*/  I2F.U16 R0, R2 ;  /* 0x0000000200007306 */ /* 0x004e240000101000 */
[----:B0-----:R-:W-:Y:S01]  /*1020*/  F2FP.BF16.PACK_AB R0, RZ, R0 ;  /* 0x00000000ff00723e */ /* 0x001fe200000010ff */
[----:B------:R-:W-:Y:S05]  /*1030*/  BRA `(.L_x_23240) ;  /* 0x00000e3000007947 */ /* 0x000fea0003800000 */
.L_x_23237:
        /* <DEDUP_REMOVED lines=10> */
.L_x_23242:
[----:B------:R-:W2:Y:S02]  /*10e0*/  LDG.E R2, [R2.64] ;  /* 0x0000002402027981 */ /* 0x000ea4000c1e1900 */
[----:B--2---:R-:W0:Y:S02]  /*10f0*/  I2F R0, R2 ;  /* 0x0000000200007306 */ /* 0x004e240000201400 */
[----:B0-----:R-:W-:Y:S01]  /*1100*/  F2FP.BF16.PACK_AB R0, RZ, R0 ;  /* 0x00000000ff00723e */ /* 0x001fe200000010ff */
[----:B------:R-:W-:Y:S05]  /*1110*/  BRA `(.L_x_23240) ;  /* 0x00000d5000007947 */ /* 0x000fea0003800000 */
.L_x_23241:
[----:B------:R-:W2:Y:S02]  /*1120*/  LDG.E.U16 R2, [R2.64] ;  /* 0x0000002402027981 */ /* 0x000ea4000c1e1500 */
[----:B--2---:R-:W0:Y:S02]  /*1130*/  I2F.S16 R0, R2 ;  /* 0x0000000200007306 */ /* 0x004e240000101400 */
[----:B0-----:R-:W-:Y:S01]  /*1140*/  F2FP.BF16.PACK_AB R0, RZ, R0 ;  /* 0x00000000ff00723e */ /* 0x001fe200000010ff */
[----:B------:R-:W-:Y:S05]  /*1150*/  BRA `(.L_x_23240) ;  /* 0x00000d1000007947 */ /* 0x000fea0003800000 */
.L_x_23236:
        /* <DEDUP_REMOVED lines=9> */
.L_x_23244:
[----:B------:R-:W2:Y:S02]  /*11f0*/  LDG.E.U16 R0, [R2.64] ;  /* 0x0000002402007981 */ /* 0x000ea4000c1e1500 */
[----:B--2---:R-:W-:-:S05]  /*1200*/  HADD2.F32 R0, -RZ, R0.H0_H0 ;  /* 0x20000000ff007230 */ /* 0x004fca0000004100 */
[----:B------:R-:W-:Y:S01]  /*1210*/  F2FP.BF16.PACK_AB R0, RZ, R0 ;  /* 0x00000000ff00723e */ /* 0x000fe200000010ff */
[----:B------:R-:W-:Y:S05]  /*1220*/  BRA `(.L_x_23240) ;  /* 0x00000c4000007947 */ /* 0x000fea0003800000 */
.L_x_23243:
        /* <DEDUP_REMOVED lines=9> */
.L_x_23246:
[----:B------:R-:W2:Y:S02]  /*12c0*/  LDG.E.U16 R2, [R2.64] ;  /* 0x0000002402027981 */ /* 0x000ea4000c1e1500 */
[----:B--2---:R-:W-:-:S05]  /*12d0*/  HADD2.F32 R0, -RZ, R2.H0_H0 ;  /* 0x20000002ff007230 */ /* 0x004fca0000004100 */
[----:B------:R-:W-:Y:S01]  /*12e0*/  F2FP.BF16.PACK_AB R0, RZ, R0 ;  /* 0x00000000ff00723e */ /* 0x000fe200000010ff */
[----:B------:R-:W-:Y:S05]  /*12f0*/  BRA `(.L_x_23240) ;  /* 0x00000b7000007947 */ /* 0x000fea0003800000 */
.L_x_23245:
[----:B------:R-:W2:Y:S02]  /*1300*/  LDG.E.64 R2, [R2.64] ;  /* 0x0000002402027981 */ /* 0x000ea4000c1e1b00 */
[----:B--2---:R-:W0:Y:S01]  /*1310*/  F2F.F32.F64 R0, R2 ;  /* 0x0000000200007310 */ /* 0x004e220000301000 */
[----:B------:R-:W0:-:S14]  /*1320*/  DSETP.GEU.AND P0, PT, |R2|, c[0x2][0x0], PT ;  /* 0x008000000200762a */ /* 0x000e1c0003f0e200 */
[----:B0-----:R-:W-:-:S05]  /*1330*/  @!P0 FMUL R0, R0, 1.175494350822287508e-38 ;  /* 0x0080000000008820 */ /* 0x001fca0000400000 */
[----:B------:R-:W-:Y:S01]  /*1340*/  F2FP.BF16.PACK_AB R0, RZ, R0 ;  /* 0x00000000ff00723e */ /* 0x000fe200000010ff */
[----:B------:R-:W-:Y:S05]  /*1350*/  BRA `(.L_x_23240) ;  /* 0x00000b1000007947 */ /* 0x000fea0003800000 */
.L_x_23235:
        /* <DEDUP_REMOVED lines=13> */
.L_x_23249:
[----:B------:R-:W2:Y:S02]  /*1430*/  LDG.E.64 R2, [R2.64] ;  /* 0x0000002402027981 */ /* 0x000ea4000c1e1b00 */
[----:B--2---:R-:W0:Y:S01]  /*1440*/  F2F.F32.F64 R0, R2 ;  /* 0x0000000200007310 */ /* 0x004e220000301000 */
[----:B------:R-:W0:-:S14]  /*1450*/  DSETP.GEU.AND P0, PT, |R2|, c[0x2][0x0], PT ;  /* 0x008000000200762a */ /* 0x000e1c0003f0e200 */
[----:B0-----:R-:W-:-:S05]  /*1460*/  @!P0 FMUL R0, R0, 1.175494350822287508e-38 ;  /* 0x0080000000008820 */ /* 0x001fca0000400000 */
[----:B------:R-:W-:Y:S01]  /*1470*/  F2FP.BF16.PACK_AB R0, RZ, R0 ;  /* 0x00000000ff00723e */ /* 0x000fe200000010ff */
[----:B------:R-:W-:Y:S05]  /*1480*/  BRA `(.L_x_23240) ;  /* 0x000009e000007947 */ /* 0x000fea0003800000 */
.L_x_23248:
        /* <DEDUP_REMOVED lines=28> */
.L_x_23251:
        /* <DEDUP_REMOVED lines=15> */
.L_x_23250:
[----:B------:R0:W5:Y:S01]  /*1740*/  LDG.E.U16 R0, [R2.64] ;  /* 0x0000002402007981 */ /* 0x000162000c1e1500 */
[----:B------:R-:W-:Y:S05]  /*1750*/  BRA `(.L_x_23240) ;  /* 0x0000071000007947 */ /* 0x000fea0003800000 */
.L_x_23247:
        /* <DEDUP_REMOVED lines=12> */
.L_x_23254:
        /* <DEDUP_REMOVED lines=21> */
.L_x_23258:
[----:B------:R-:W-:Y:S05]  /*1970*/  BSYNC B1 ;  /* 0x0000000000017941 */ /* 0x000fea0003800000 */
.L_x_23257:
[----:B------:R-:W-:Y:S01]  /*1980*/  LEA R3, R0, 0x3b800000, 0x17 ;  /* 0x3b80000000037811 */ /* 0x000fe200078eb8ff */
[----:B------:R-:W-:-:S05]  /*1990*/  IMAD.SHL.U32 R0, R2, 0x100000, RZ ;  /* 0x0010000002007824 */ /* 0x000fca00078e00ff */
[----:B------:R-:W-:Y:S02]  /*19a0*/  LOP3.LUT R0, R3, R0, R4, 0xfe, !PT ;  /* 0x0000000003007212 */ /* 0x000fe400078efe04 */
.L_x_23256:
[----:B------:R-:W-:Y:S05]  /*19b0*/  BSYNC B0 ;  /* 0x0000000000007941 */ /* 0x000fea0003800000 */
.L_x_23255:
[----:B------:R-:W-:Y:S01]  /*19c0*/  F2FP.BF16.PACK_AB R0, RZ, R0 ;  /* 0x00000000ff00723e */ /* 0x000fe200000010ff */
[----:B------:R-:W-:Y:S05]  /*19d0*/  BRA `(.L_x_23240) ;  /* 0x0000049000007947 */ /* 0x000fea0003800000 */
.L_x_23253:
        /* <DEDUP_REMOVED lines=21> */
.L_x_23262:
[----:B------:R-:W-:Y:S05]  /*1b30*/  BSYNC B1 ;  /* 0x0000000000017941 */ /* 0x000fea0003800000 */
.L_x_23261:
[----:B------:R-:W-:Y:S01]  /*1b40*/  LEA R3, R0, 0x37800000, 0x17 ;  /* 0x3780000000037811 */ /* 0x000fe200078eb8ff */
[----:B------:R-:W-:-:S05]  /*1b50*/  IMAD.SHL.U32 R0, R2, 0x200000, RZ ;  /* 0x0020000002007824 */ /* 0x000fca00078e00ff */
[----:B------:R-:W-:Y:S02]  /*1b60*/  LOP3.LUT R0, R3, R0, R4, 0xfe, !PT ;  /* 0x0000000003007212 */ /* 0x000fe400078efe04 */
.L_x_23260:
[----:B------:R-:W-:Y:S05]  /*1b70*/  BSYNC B0 ;  /* 0x0000000000007941 */ /* 0x000fea0003800000 */
.L_x_23259:
[----:B------:R-:W-:Y:S01]  /*1b80*/  F2FP.BF16.PACK_AB R0, RZ, R0 ;  /* 0x00000000ff00723e */ /* 0x000fe200000010ff */
[----:B------:R-:W-:Y:S05]  /*1b90*/  BRA `(.L_x_23240) ;  /* 0x000002d000007947 */ /* 0x000fea0003800000 */
.L_x_23252:
        /* <DEDUP_REMOVED lines=14> */
.L_x_23266:
[----:B------:R-:W-:Y:S05]  /*1c80*/  BSYNC B0 ;  /* 0x0000000000007941 */ /* 0x000fea0003800000 */
.L_x_23265:
[----:B------:R-:W-:Y:S01]  /*1c90*/  F2FP.BF16.PACK_AB R0, RZ, R0 ;  /* 0x00000000ff00723e */ /* 0x000fe200000010ff */
[----:B------:R-:W-:Y:S05]  /*1ca0*/  BRA `(.L_x_23240) ;  /* 0x000001c000007947 */ /* 0x000fea0003800000 */
.L_x_23239:
        /* <DEDUP_REMOVED lines=21> */
.L_x_23264:
[----:B------:R-:W2:Y:S02]  /*1e00*/  LDG.E.64 R2, [R2.64] ;  /* 0x0000002402027981 */ /* 0x000ea4000c1e1b00 */
[----:B--2---:R-:W0:Y:S02]  /*1e10*/  I2F.U64 R0, R2 ;  /* 0x0000000200007312 */ /* 0x004e240000301000 */
[----:B0-----:R-:W-:Y:S01]  /*1e20*/  F2FP.BF16.PACK_AB R0, RZ, R0 ;  /* 0x00000000ff00723e */ /* 0x001fe200000010ff */
[----:B------:R-:W-:Y:S05]  /*1e30*/  BRA `(.L_x_23240) ;  /* 0x0000003000007947 */ /* 0x000fea0003800000 */
.L_x_23263:
[----:B------:R-:W2:Y:S02]  /*1e40*/  LDG.E R2, [R2.64] ;  /* 0x0000002402027981 */ /* 0x000ea4000c1e1900 */
[----:B--2---:R-:W0:Y:S02]  /*1e50*/  I2F.U32 R0, R2 ;  /* 0x0000000200007306 */ /* 0x004e240000201000 */
[----:B0-----:R-:W-:-:S06]  /*1e60*/  F2FP.BF16.PACK_AB R0, RZ, R0 ;  /* 0x00000000ff00723e */ /* 0x001fcc00000010ff */
.L_x_23240:
[----:B------:R-:W1:Y:S01]  /*1e70*/  LDC.U16 R4, c[0x0][0x372] ;  /* 0x0000dc80ff047b82 */ /* 0x000e620000000400 */
[----:B0----5:R-:W-:Y:S01]  /*1e80*/  PRMT R2, RZ, 0x5410, R0 ;  /* 0x00005410ff027816 */ /* 0x021fe20000000000 */
[----:B------:R-:W-:Y:S03]  /*1e90*/  BSSY B0, `(.L_x_23267) ;  /* 0x000001e000007945 */ /* 0x000fe60003800000 */
[----:B------:R-:W-:-:S02]  /*1ea0*/  FSETP.NEU.FTZ.AND P0, PT, R2, R2, PT ;  /* 0x000000020200720b */ /* 0x000fc40003f1d000 */
[----:B-1----:R-:W-:-:S04]  /*1eb0*/  PRMT R3, RZ, 0x5410, R4 ;  /* 0x00005410ff037816 */ /* 0x002fc80000000004 */
        /* <DEDUP_REMOVED lines=17> */
.L_x_23270:
[----:B------:R-:W-:-:S04]  /*1fd0*/  LOP3.LUT R3, R0, R3, RZ, 0x3c, !PT ;  /* 0x0000000300037212 */ /* 0x000fc800078e3cff */
[----:B------:R-:W-:Y:S02]  /*1fe0*/  PRMT R2, R3, 0x9910, RZ ;  /* 0x0000991003027816 */ /* 0x000fe400000000ff */
[----:B------:R-:W-:Y:S02]  /*1ff0*/  IADD3 R3, R0, 0xffff, RZ ;  /* 0x0000ffff00037810 */ /* 0x000fe40007ffe0ff */
[----:B------:R-:W-:-:S04]  /*2000*/  ISETP.GE.AND P0, PT, R2, RZ, PT ;  /* 0x000000ff0200720c */ /* 0x000fc80003f06270 */
[----:B------:R-:W-:-:S13]  /*2010*/  ISETP.GT.U32.OR P0, PT, R4, R5, !P0 ;  /* 0x000000050400720c */ /* 0x000fda0004704470 */
[----:B------:R-:W-:Y:S01]  /*2020*/  @!P0 IADD3 R3, R0, 0x1, RZ ;  /* 0x0000000100038810 */ /* 0x000fe20007ffe0ff */
[----:B------:R-:W-:Y:S05]  /*2030*/  BRA `(.L_x_23269) ;  /* 0x0000003000007947 */ /* 0x000fea0003800000 */
.L_x_23268:
[----:B------:R-:W-:-:S05]  /*2040*/  FADD.FTZ R2, R2, R3 ;  /* 0x0000000302027221 */ /* 0x000fca0000010000 */
[----:B------:R-:W-:-:S04]  /*2050*/  F2FP.BF16.PACK_AB R2, RZ, R2 ;  /* 0x00000002ff02723e */ /* 0x000fc800000010ff */
[----:B------:R-:W-:Y:S02]  /*2060*/  PRMT R3, R2, 0x7610, R3 ;  /* 0x0000761002037816 */ /* 0x000fe40000000003 */
.L_x_23269:
[----:B------:R-:W-:Y:S05]  /*2070*/  BSYNC B0 ;  /* 0x0000000000007941 */ /* 0x000fea0003800000 */
.L_x_23267:
        /* <DEDUP_REMOVED lines=16> */
.L_x_23274:
[----:B------:R-:W-:-:S06]  /*2180*/  PRMT R3, RZ, 0x5410, R3 ;  /* 0x00005410ff037816 */ /* 0x000fcc0000000003 */
[----:B------:R-:W0:Y:S02]  /*2190*/  F2I.S64.TRUNC R2, R3 ;  /* 0x0000000300027311 */ /* 0x000e24000020d900 */
[----:B0-----:R0:W-:Y:S01]  /*21a0*/  STG.E.U8 [R16.64], R2 ;  /* 0x0000000210007986 */ /* 0x0011e2000c101124 */
[----:B------:R-:W-:Y:S05]  /*21b0*/  BRA `(.L_x_23276) ;  /* 0x00000e4000007947 */ /* 0x000fea0003800000 */
.L_x_23273:
        /* <DEDUP_REMOVED lines=10> */
.L_x_23278:
[----:B------:R-:W-:-:S06]  /*2260*/  PRMT R3, RZ, 0x5410, R3 ;  /* 0x00005410ff037816 */ /* 0x000fcc0000000003 */
[----:B------:R-:W0:Y:S02]  /*2270*/  F2I.FTZ.TRUNC.NTZ R3, R3 ;  /* 0x0000000300037305 */ /* 0x000e24000021f100 */
[----:B0-----:R0:W-:Y:S01]  /*2280*/  STG.E [R16.64], R3 ;  /* 0x0000000310007986 */ /* 0x0011e2000c101924 */
[----:B------:R-:W-:Y:S05]  /*2290*/  BRA `(.L_x_23276) ;  /* 0x00000d6000007947 */ /* 0x000fea0003800000 */
.L_x_23277:
[----:B------:R-:W-:-:S06]  /*22a0*/  PRMT R3, RZ, 0x5410, R3 ;  /* 0x00005410ff037816 */ /* 0x000fcc0000000003 */
[----:B------:R-:W0:Y:S02]  /*22b0*/  F2I.FTZ.TRUNC.NTZ R3, R3 ;  /* 0x0000000300037305 */ /* 0x000e24000021f100 */
[----:B0-----:R0:W-:Y:S01]  /*22c0*/  STG.E.U16 [R16.64], R3 ;  /* 0x0000000310007986 */ /* 0x0011e2000c101524 */
[----:B------:R-:W-:Y:S05]  /*22d0*/  BRA `(.L_x_23276) ;  /* 0x00000d2000007947 */ /* 0x000fea0003800000 */
.L_x_23272:
        /* <DEDUP_REMOVED lines=9> */
.L_x_23280:
[----:B------:R-:W-:-:S04]  /*2370*/  PRMT R0, RZ, 0x5410, R3 ;  /* 0x00005410ff007816 */ /* 0x000fc80000000003 */
[----:B------:R-:W-:-:S05]  /*2380*/  F2FP.PACK_AB R0, RZ, R0 ;  /* 0x00000000ff00723e */ /* 0x000fca00000000ff */
[----:B------:R0:W-:Y:S01]  /*2390*/  STG.E.U16 [R16.64], R0 ;  /* 0x0000000010007986 */ /* 0x0001e2000c101524 */
[----:B------:R-:W-:Y:S05]  /*23a0*/  BRA `(.L_x_23276) ;  /* 0x00000c5000007947 */ /* 0x000fea0003800000 */
.L_x_23279:
        /* <DEDUP_REMOVED lines=10> */
.L_x_23282:
[----:B------:R-:W-:-:S04]  /*2450*/  PRMT R3, RZ, 0x5410, R3 ;  /* 0x00005410ff037816 */ /* 0x000fc80000000003 */
[----:B------:R-:W-:-:S04]  /*2460*/  F2FP.PACK_AB R3, RZ, R3 ;  /* 0x00000003ff03723e */ /* 0x000fc800000000ff */
[----:B------:R-:W-:-:S05]  /*2470*/  PRMT R3, R3, 0x5410, RZ ;  /* 0x0000541003037816 */ /* 0x000fca00000000ff */
[----:B------:R0:W-:Y:S01]  /*2480*/  STG.E [R16.64], R3 ;  /* 0x0000000310007986 */ /* 0x0001e2000c101924 */
[----:B------:R-:W-:Y:S05]  /*2490*/  BRA `(.L_x_23276) ;  /* 0x00000b6000007947 */ /* 0x000fea0003800000 */
.L_x_23281:
[----:B------:R-:W-:-:S05]  /*24a0*/  PRMT R2, RZ, 0x5410, R3 ;  /* 0x00005410ff027816 */ /* 0x000fca0000000003 */
[----:B------:R-:W-:-:S06]  /*24b0*/  FMUL.FTZ R2, R2, 1 ;  /* 0x3f80000002027820 */ /* 0x000fcc0000410000 */
[----:B------:R-:W0:Y:S02]  /*24c0*/  F2F.F64.F32 R2, R2 ;  /* 0x0000000200027310 */ /* 0x000e240000201800 */
[----:B0-----:R0:W-:Y:S01]  /*24d0*/  STG.E.64 [R16.64], R2 ;  /* 0x0000000210007986 */ /* 0x0011e2000c101b24 */
[----:B------:R-:W-:Y:S05]  /*24e0*/  BRA `(.L_x_23276) ;  /* 0x00000b1000007947 */ /* 0x000fea0003800000 */
.L_x_23271:
        /* <DEDUP_REMOVED lines=13> */
.L_x_23285:
[----:B------:R-:W-:Y:S01]  /*25c0*/  PRMT R3, RZ, 0x5410, R3 ;  /* 0x00005410ff037816 */ /* 0x000fe20000000003 */
[----:B------:R-:W-:-:S04]  /*25d0*/  CS2R R6, SRZ ;  /* 0x0000000000067805 */ /* 0x000fc8000001ff00 */
[----:B------:R-:W-:-:S04]  /*25e0*/  FMUL.FTZ R3, R3, 1 ;  /* 0x3f80000003037820 */ /* 0x000fc80000410000 */
[----:B------:R-:W0:Y:S02]  /*25f0*/  F2F.F64.F32 R4, R3 ;  /* 0x0000000300047310 */ /* 0x000e240000201800 */
[----:B0-----:R0:W-:Y:S01]  /*2600*/  STG.E.128 [R16.64], R4 ;  /* 0x0000000410007986 */ /* 0x0011e2000c101d24 */
[----:B------:R-:W-:Y:S05]  /*2610*/  BRA `(.L_x_23276) ;  /* 0x000009e000007947 */ /* 0x000fea0003800000 */
.L_x_23284:
        /* <DEDUP_REMOVED lines=21> */
.L_x_23289:
[----:B------:R-:W-:Y:S05]  /*2770*/  BSYNC B0 ;  /* 0x0000000000007941 */ /* 0x000fea0003800000 */
.L_x_23288:
[----:B------:R-:W-:-:S05]  /*2780*/  LOP3.LUT R3, R0, R3, RZ, 0xfc, !PT ;  /* 0x0000000300037212 */ /* 0x000fca00078efcff */
[----:B------:R0:W-:Y:S01]  /*2790*/  STG.E.U8 [R16.64], R3 ;  /* 0x0000000310007986 */ /* 0x0001e2000c101124 */
[----:B------:R-:W-:Y:S05]  /*27a0*/  BRA `(.L_x_23276) ;  /* 0x0000085000007947 */ /* 0x000fea0003800000 */
.L_x_23287:
        /* <DEDUP_REMOVED lines=13> */
.L_x_23291:
[----:B------:R-:W-:Y:S01]  /*2880*/  IMAD.MOV.U32 R0, RZ, RZ, 0x7f ;  /* 0x0000007fff007424 */ /* 0x000fe200078e00ff */
[----:B------:R-:W-:-:S04]  /*2890*/  ISETP.GT.U32.AND P0, PT, R2, 0x7f800000, PT ;  /* 0x7f8000000200780c */ /* 0x000fc80003f04070 */
[----:B------:R-:W-:-:S04]  /*28a0*/  SEL R0, R0, 0x7c, P0 ;  /* 0x0000007c00007807 */ /* 0x000fc80000000000 */
.L_x_23292:
[----:B------:R-:W-:Y:S05]  /*28b0*/  BSYNC B0 ;  /* 0x0000000000007941 */ /* 0x000fea0003800000 */
.L_x_23290:
[----:B------:R-:W-:-:S04]  /*28c0*/  LOP3.LUT R2, R3, 0x80000000, RZ, 0xc0, !PT ;  /* 0x8000000003027812 */ /* 0x000fc800078ec0ff */
[----:B------:R-:W-:-:S04]  /*28d0*/  SHF.R.U32.HI R3, RZ, 0x18, R2 ;  /* 0x00000018ff037819 */ /* 0x000fc80000011602 */
[----:B------:R-:W-:-:S05]  /*28e0*/  LOP3.LUT R3, R0, R3, RZ, 0xfc, !PT ;  /* 0x0000000300037212 */ /* 0x000fca00078efcff */
[----:B------:R0:W-:Y:S01]  /*28f0*/  STG.E.U8 [R16.64], R3 ;  /* 0x0000000310007986 */ /* 0x0001e2000c101124 */
[----:B------:R-:W-:Y:S05]  /*2900*/  BRA `(.L_x_23276) ;  /* 0x000006f000007947 */ /* 0x000fea0003800000 */
.L_x_23286:
[----:B------:R0:W-:Y:S01]  /*2910*/  STG.E.U16 [R16.64], R3 ;  /* 0x0000000310007986 */ /* 0x0001e2000c101524 */
[----:B------:R-:W-:Y:S05]  /*2920*/  BRA `(.L_x_23276) ;  /* 0x000006d000007947 */ /* 0x000fea0003800000 */
.L_x_23283:
        /* <DEDUP_REMOVED lines=12> */
.L_x_23295:
        /* <DEDUP_REMOVED lines=17> */
.L_x_23298:
[----:B------:R-:W-:-:S04]  /*2b00*/  LOP3.LUT R2, R3, 0x80000000, RZ, 0xc0, !PT ;  /* 0x8000000003027812 */ /* 0x000fc800078ec0ff */
[----:B------:R-:W-:-:S04]  /*2b10*/  SHF.R.U32.HI R3, RZ, 0x18, R2 ;  /* 0x00000018ff037819 */ /* 0x000fc80000011602 */
[----:B------:R-:W-:-:S04]  /*2b20*/  LOP3.LUT R0, R0, R3, RZ, 0xfc, !PT ;  /* 0x0000000300007212 */ /* 0x000fc800078efcff */
[----:B------:R-:W-:Y:S02]  /*2b30*/  PRMT R8, R0, 0x7610, R8 ;  /* 0x0000761000087816 */ /* 0x000fe40000000008 */
.L_x_23297:
[----:B------:R-:W-:Y:S05]  /*2b40*/  BSYNC B0 ;  /* 0x0000000000007941 */ /* 0x000fea0003800000 */
.L_x_23296:
[----:B------:R0:W-:Y:S01]  /*2b50*/  STG.E.U8 [R16.64], R8 ;  /* 0x0000000810007986 */ /* 0x0001e2000c101124 */
[----:B------:R-:W-:Y:S05]  /*2b60*/  BRA `(.L_x_23276) ;  /* 0x0000049000007947 */ /* 0x000fea0003800000 */
.L_x_23294:
        /* <DEDUP_REMOVED lines=17> */
.L_x_23301:
[----:B------:R-:W-:-:S04]  /*2c80*/  LOP3.LUT R2, R3, 0x80000000, RZ, 0xc0, !PT ;  /* 0x8000000003027812 */ /* 0x000fc800078ec0ff */
[----:B------:R-:W-:-:S04]  /*2c90*/  SHF.R.U32.HI R3, RZ, 0x18, R2 ;  /* 0x00000018ff037819 */ /* 0x000fc80000011602 */
[----:B------:R-:W-:-:S04]  /*2ca0*/  LOP3.LUT R0, R0, R3, RZ, 0xfc, !PT ;  /* 0x0000000300007212 */ /* 0x000fc800078efcff */
[----:B------:R-:W-:Y:S02]  /*2cb0*/  PRMT R8, R0, 0x7610, R8 ;  /* 0x0000761000087816 */ /* 0x000fe40000000008 */
.L_x_23300:
[----:B------:R-:W-:Y:S05]  /*2cc0*/  BSYNC B0 ;  /* 0x0000000000007941 */ /* 0x000fea0003800000 */
.L_x_23299:
[----:B------:R0:W-:Y:S01]  /*2cd0*/  STG.E.U8 [R16.64], R8 ;  /* 0x0000000810007986 */ /* 0x0001e2000c101124 */
[----:B------:R-:W-:Y:S05]  /*2ce0*/  BRA `(.L_x_23276) ;  /* 0x0000031000007947 */ /* 0x000fea0003800000 */
.L_x_23293:
        /* <DEDUP_REMOVED lines=22> */
.L_x_23275:
        /* <DEDUP_REMOVED lines=20> */
.L_x_23303:
[----:B------:R-:W-:-:S06]  /*2f90*/  PRMT R3, RZ, 0x5410, R3 ;  /* 0x00005410ff037816 */ /* 0x000fcc0000000003 */
[----:B------:R-:W0:Y:S02]  /*2fa0*/  F2I.U64.TRUNC R2, R3 ;  /* 0x0000000300027311 */ /* 0x000e24000020d800 */
[----:B0-----:R0:W-:Y:S01]  /*2fb0*/  STG.E.64 [R16.64], R2 ;  /* 0x0000000210007986 */ /* 0x0011e2000c101b24 */
[----:B------:R-:W-:Y:S05]  /*2fc0*/  BRA `(.L_x_23276) ;  /* 0x0000003000007947 */ /* 0x000fea0003800000 */
.L_x_23302:
[----:B------:R-:W-:-:S06]  /*2fd0*/  PRMT R3, RZ, 0x5410, R3 ;  /* 0x00005410ff037816 */ /* 0x000fcc0000000003 */
[----:B------:R-:W0:Y:S02]  /*2fe0*/  F2I.FTZ.U32.TRUNC.NTZ R3, R3 ;  /* 0x0000000300037305 */ /* 0x000e24000021f000 */
[----:B0-----:R0:W-:Y:S02]  /*2ff0*/  STG.E [R16.64], R3 ;  /* 0x0000000310007986 */ /* 0x0011e4000c101924 */
.L_x_23276:
[----:B------:R-:W-:-:S05]  /*3000*/  IMAD R18, R18, 0x200, R23 ;  /* 0x0000020012127824 */ /* 0x000fca00078e0217 */
[----:B------:R-:W-:Y:S02]  /*3010*/  IADD3 R19, R18, 0x80, RZ ;  /* 0x0000008012137810 */ /* 0x000fe40007ffe0ff */
.L_x_23233:
[----:B------:R-:W-:Y:S05]  /*3020*/  BSYNC B6 ;  /* 0x0000000000067941 */ /* 0x000fea0003800000 */
.L_x_23232:
        /* <DEDUP_REMOVED lines=231> */
.L_x_23306:
        /* <DEDUP_REMOVED lines=20> */
.L_x_23310:
[----:B------:R-:W2:Y:S02]  /*3fe0*/  LDG.E.U8 R2, [R2.64] ;  /* 0x0000002402027981 */ /* 0x000ea4000c1e1100 */
[----:B--2---:R-:W0:Y:S02]  /*3ff0*/  I2F.U16 R0, R2 ;  /* 0x0000000200007306 */ /* 0x004e240000101000 */
[----:B0-----:R-:W-:Y:S01]  /*4000*/  F2FP.BF16.PACK_AB R0, RZ, R0 ;  /* 0x00000000ff00723e */ /* 0x001fe200000010ff */
[----:B------:R-:W-:Y:S05]  /*4010*/  BRA `(.L_x_23312) ;  /* 0x00000e3000007947 */ /* 0x000fea0003800000 */
.L_x_23309:
        /* <DEDUP_REMOVED lines=10> */
.L_x_23314:
[----:B------:R-:W2:Y:S02]  /*40c0*/  LDG.E R2, [R2.64] ;  /* 0x0000002402027981 */ /* 0x000ea4000c1e1900 */
[----:B--2---:R-:W0:Y:S02]  /*40d0*/  I2F R0, R2 ;  /* 0x0000000200007306 */ /* 0x004e240000201400 */
[----:B0-----:R-:W-:Y:S01]  /*40e0*/  F2FP.BF16.PACK_AB R0, RZ, R0 ;  /* 0x00000000ff00723e */ /* 0x001fe200000010ff */
[----:B------:R-:W-:Y:S05]  /*40f0*/  BRA `(.L_x_23312) ;  /* 0x00000d5000007947 */ /* 0x000fea0003800000 */
.L_x_23313:
[----:B------:R-:W2:Y:S02]  /*4100*/  LDG.E.U16 R2, [R2.64] ;  /* 0x0000002402027981 */ /* 0x000ea4000c1e1500 */
[----:B--2---:R-:W0:Y:S02]  /*4110*/  I2F.S16 R0, R2 ;  /* 0x0000000200007306 */ /* 0x004e240000101400 */
[----:B0-----:R-:W-:Y:S01]  /*4120*/  F2FP.BF16.PACK_AB R0, RZ, R0 ;  /* 0x00000000ff00723e */ /* 0x001fe200000010ff */
[----:B------:R-:W-:Y:S05]  /*4130*/  BRA `(.L_x_23312) ;  /* 0x00000d1000007947 */ /* 0x000fea0003800000 */
.L_x_23308:
        /* <DEDUP_REMOVED lines=9> */
.L_x_23316:
[----:B------:R-:W2:Y:S02]  /*41d0*/  LDG.E.U16 R0, [R2.64] ;  /* 0x0000002402007981 */ /* 0x000ea4000c1e1500 */
[----:B--2---:R-:W-:-:S05]  /*41e0*/  HADD2.F32 R0, -RZ, R0.H0_H0 ;  /* 0x20000000ff007230 */ /* 0x004fca0000004100 */
[----:B------:R-:W-:Y:S01]  /*41f0*/  F2FP.BF16.PACK_AB R0, RZ, R0 ;  /* 0x00000000ff00723e */ /* 0x000fe200000010ff */
[----:B------:R-:W-:Y:S05]  /*4200*/  BRA `(.L_x_23312) ;  /* 0x00000c4000007947 */ /* 0x000fea0003800000 */
.L_x_23315:
        /* <DEDUP_REMOVED lines=9> */
.L_x_23318:
[----:B------:R-:W2:Y:S02]  /*42a0*/  LDG.E.U16 R2, [R2.64] ;  /* 0x0000002402027981 */ /* 0x000ea4000c1e1500 */
[----:B--2---:R-:W-:-:S05]  /*42b0*/  HADD2.F32 R0, -RZ, R2.H0_H0 ;  /* 0x20000002ff007230 */ /* 0x004fca0000004100 */
[----:B------:R-:W-:Y:S01]  /*42c0*/  F2FP.BF16.PACK_AB R0, RZ, R0 ;  /* 0x00000000ff00723e */ /* 0x000fe200000010ff */
[----:B------:R-:W-:Y:S05]  /*42d0*/  BRA `(.L_x_23312) ;  /* 0x00000b7000007947 */ /* 0x000fea0003800000 */
.L_x_23317:
[----:B------:R-:W2:Y:S02]  /*42e0*/  LDG.E.64 R2, [R2.64] ;  /* 0x0000002402027981 */ /* 0x000ea4000c1e1b00 */
[----:B--2---:R-:W0:Y:S01]  /*42f0*/  F2F.F32.F64 R0, R2 ;  /* 0x0000000200007310 */ /* 0x004e220000301000 */
[----:B------:R-:W0:-:S14]  /*4300*/  DSETP.GEU.AND P0, PT, |R2|, c[0x2][0x0], PT ;  /* 0x008000000200762a */ /* 0x000e1c0003f0e200 */
[----:B0-----:R-:W-:-:S05]  /*4310*/  @!P0 FMUL R0, R0, 1.175494350822287508e-38 ;  /* 0x0080000000008820 */ /* 0x001fca0000400000 */
[----:B------:R-:W-:Y:S01]  /*4320*/  F2FP.BF16.PACK_AB R0, RZ, R0 ;  /* 0x00000000ff00723e */ /* 0x000fe200000010ff */
[----:B------:R-:W-:Y:S05]  /*4330*/  BRA `(.L_x_23312) ;  /* 0x00000b1000007947 */ /* 0x000fea0003800000 */
.L_x_23307:
        /* <DEDUP_REMOVED lines=13> */
.L_x_23321:
[----:B------:R-:W2:Y:S02]  /*4410*/  LDG.E.64 R2, [R2.64] ;  /* 0x0000002402027981 */ /* 0x000ea4000c1e1b00 */
[----:B--2---:R-:W0:Y:S01]  /*4420*/  F2F.F32.F64 R0, R2 ;  /* 0x0000000200007310 */ /* 0x004e220000301000 */
[----:B------:R-:W0:-:S14]  /*4430*/  DSETP.GEU.AND P0, PT, |R2|, c[0x2][0x0], PT ;  /* 0x008000000200762a */ /* 0x000e1c0003f0e200 */
[----:B0-----:R-:W-:-:S05]  /*4440*/  @!P0 FMUL R0, R0, 1.175494350822287508e-38 ;  /* 0x0080000000008820 */ /* 0x001fca0000400000 */
[----:B------:R-:W-:Y:S01]  /*4450*/  F2FP.BF16.PACK_AB R0, RZ, R0 ;  /* 0x00000000ff00723e */ /* 0x000fe200000010ff */
[----:B------:R-:W-:Y:S05]  /*4460*/  BRA `(.L_x_23312) ;  /* 0x000009e000007947 */ /* 0x000fea0003800000 */
.L_x_23320:
        /* <DEDUP_REMOVED lines=28> */
.L_x_23323:
        /* <DEDUP_REMOVED lines=15> */
.L_x_23322:
[----:B------:R0:W5:Y:S01]  /*4720*/  LDG.E.U16 R0, [R2.64] ;  /* 0x0000002402007981 */ /* 0x000162000c1e1500 */
[----:B------:R-:W-:Y:S05]  /*4730*/  BRA `(.L_x_23312) ;  /* 0x0000071000007947 */ /* 0x000fea0003800000 */
.L_x_23319:
        /* <DEDUP_REMOVED lines=12> */
.L_x_23326:
        /* <DEDUP_REMOVED lines=21> */
.L_x_23330:
[----:B------:R-:W-:Y:S05]  /*4950*/  BSYNC B1 ;  /* 0x0000000000017941 */ /* 0x000fea0003800000 */
.L_x_23329:
[----:B------:R-:W-:Y:S01]  /*4960*/  LEA R3, R0, 0x3b800000, 0x17 ;  /* 0x3b80000000037811 */ /* 0x000fe200078eb8ff */
[----:B------:R-:W-:-:S05]  /*4970*/  IMAD.SHL.U32 R0, R2, 0x100000, RZ ;  /* 0x0010000002007824 */ /* 0x000fca00078e00ff */
[----:B------:R-:W-:Y:S02]  /*4980*/  LOP3.LUT R0, R3, R0, R4, 0xfe, !PT ;  /* 0x0000000003007212 */ /* 0x000fe400078efe04 */
.L_x_23328:
[----:B------:R-:W-:Y:S05]  /*4990*/  BSYNC B0 ;  /* 0x0000000000007941 */ /* 0x000fea0003800000 */
.L_x_23327:
[----:B------:R-:W-:Y:S01]  /*49a0*/  F2FP.BF16.PACK_AB R0, RZ, R0 ;  /* 0x00000000ff00723e */ /* 0x000fe200000010ff */
[----:B------:R-:W-:Y:S05]  /*49b0*/  BRA `(.L_x_23312) ;  /* 0x0000049000007947 */ /* 0x000fea0003800000 */
.L_x_23325:
        /* <DEDUP_REMOVED lines=21> */
.L_x_23334:
[----:B------:R-:W-:Y:S05]  /*4b10*/  BSYNC B1 ;  /* 0x0000000000017941 */ /* 0x000fea0003800000 */
.L_x_23333:
[----:B------:R-:W-:Y:S01]  /*4b20*/  LEA R3, R0, 0x37800000, 0x17 ;  /* 0x3780000000037811 */ /* 0x000fe200078eb8ff */
[----:B------:R-:W-:-:S05]  /*4b30*/  IMAD.SHL.U32 R0, R2, 0x200000, RZ ;  /* 0x0020000002007824 */ /* 0x000fca00078e00ff */
[----:B------:R-:W-:Y:S02]  /*4b40*/  LOP3.LUT R0, R3, R0, R4, 0xfe, !PT ;  /* 0x0000000003007212 */ /* 0x000fe400078efe04 */
.L_x_23332:
[----:B------:R-:W-:Y:S05]  /*4b50*/  BSYNC B0 ;  /* 0x0000000000007941 */ /* 0x000fea0003800000 */
.L_x_23331:
[----:B------:R-:W-:Y:S01]  /*4b60*/  F2FP.BF16.PACK_AB R0, RZ, R0 ;  /* 0x00000000ff00723e */ /* 0x000fe200000010ff */
[----:B------:R-:W-:Y:S05]  /*4b70*/  BRA `(.L_x_23312) ;  /* 0x000002d000007947 */ /* 0x000fea0003800000 */
.L_x_23324:
        /* <DEDUP_REMOVED lines=14> */
.L_x_23338:
[----:B------:R-:W-:Y:S05]  /*4c60*/  BSYNC B0 ;  /* 0x0000000000007941 */ /* 0x000fea0003800000 */
.L_x_23337:
[----:B------:R-:W-:Y:S01]  /*4c70*/  F2FP.BF16.PACK_AB R0, RZ, R0 ;  /* 0x00000000ff00723e */ /* 0x000fe200000010ff */
[----:B------:R-:W-:Y:S05]  /*4c80*/  BRA `(.L_x_23312) ;  /* 0x000001c000007947 */ /* 0x000fea0003800000 */
.L_x_23311:
        /* <DEDUP_REMOVED lines=21> */
.L_x_23336:
[----:B------:R-:W2:Y:S02]  /*4de0*/  LDG.E.64 R2, [R2.64] ;  /* 0x0000002402027981 */ /* 0x000ea4000c1e1b00 */
[----:B--2---:R-:W0:Y:S02]  /*4df0*/  I2F.U64 R0, R2 ;  /* 0x0000000200007312 */ /* 0x004e240000301000 */
[----:B0-----:R-:W-:Y:S01]  /*4e00*/  F2FP.BF16.PACK_AB R0, RZ, R0 ;  /* 0x00000000ff00723e */ /* 0x001fe200000010ff */
[----:B------:R-:W-:Y:S05]  /*4e10*/  BRA `(.L_x_23312) ;  /* 0x0000003000007947 */ /* 0x000fea0003800000 */
.L_x_23335:
[----:B------:R-:W2:Y:S02]  /*4e20*/  LDG.E R2, [R2.64] ;  /* 0x0000002402027981 */ /* 0x000ea4000c1e1900 */
[----:B--2---:R-:W0:Y:S02]  /*4e30*/  I2F.U32 R0, R2 ;  /* 0x0000000200007306 */ /* 0x004e240000201000 */
[----:B0-----:R-:W-:-:S06]  /*4e40*/  F2FP.BF16.PACK_AB R0, RZ, R0 ;  /* 0x00000000ff00723e */ /* 0x001fcc00000010ff */
.L_x_23312:
[----:B0-----:R-:W0:Y:S01]  /*4e50*/  LDC.U16 R3, c[0x0][0x372] ;  /* 0x0000dc80ff037b82 */ /* 0x001e220000000400 */
[----:B-----5:R-:W-:Y:S01]  /*4e60*/  PRMT R2, RZ, 0x5410, R0 ;  /* 0x00005410ff027816 */ /* 0x020fe20000000000 */
[----:B------:R-:W-:Y:S03]  /*4e70*/  BSSY B0, `(.L_x_23339) ;  /* 0x000001d000007945 */ /* 0x000fe60003800000 */
[----:B------:R-:W-:-:S02]  /*4e80*/  FSETP.NEU.FTZ.AND P0, PT, R2, R2, PT ;  /* 0x000000020200720b */ /* 0x000fc40003f1d000 */
[----:B0-----:R-:W-:-:S04]  /*4e90*/  PRMT R5, RZ, 0x5410, R3 ;  /* 0x00005410ff057816 */ /* 0x001fc80000000003 */
        /* <DEDUP_REMOVED lines=16> */
.L_x_23342:
[----:B------:R-:W-:-:S04]  /*4fa0*/  LOP3.LUT R3, R0, R3, RZ, 0x3c, !PT ;  /* 0x0000000300037212 */ /* 0x000fc800078e3cff */
[----:B------:R-:W-:Y:S02]  /*4fb0*/  PRMT R2, R3, 0x9910, RZ ;  /* 0x0000991003027816 */ /* 0x000fe400000000ff */
[----:B------:R-:W-:Y:S02]  /*4fc0*/  IADD3 R3, R0, 0xffff, RZ ;  /* 0x0000ffff00037810 */ /* 0x000fe40007ffe0ff */
[----:B------:R-:W-:-:S04]  /*4fd0*/  ISETP.GE.AND P0, PT, R2, RZ, PT ;  /* 0x000000ff0200720c */ /* 0x000fc80003f06270 */
[----:B------:R-:W-:-:S13]  /*4fe0*/  ISETP.GT.U32.OR P0, PT, R4, R5, !P0 ;  /* 0x000000050400720c */ /* 0x000fda0004704470 */
[----:B------:R-:W-:Y:S01]  /*4ff0*/  @!P0 IADD3 R3, R0, 0x1, RZ ;  /* 0x0000000100038810 */ /* 0x000fe20007ffe0ff */
[----:B------:R-:W-:Y:S05]  /*5000*/  BRA `(.L_x_23341) ;  /* 0x0000003000007947 */ /* 0x000fea0003800000 */
.L_x_23340:
[----:B------:R-:W-:-:S05]  /*5010*/  FADD.FTZ R2, R5, R2 ;  /* 0x0000000205027221 */ /* 0x000fca0000010000 */
[----:B------:R-:W-:-:S04]  /*5020*/  F2FP.BF16.PACK_AB R2, RZ, R2 ;  /* 0x00000002ff02723e */ /* 0x000fc800000010ff */
[----:B------:R-:W-:Y:S02]  /*5030*/  PRMT R3, R2, 0x7610, R3 ;  /* 0x0000761002037816 */ /* 0x000fe40000000003 */
.L_x_23341:
[----:B------:R-:W-:Y:S05]  /*5040*/  BSYNC B0 ;  /* 0x0000000000007941 */ /* 0x000fea0003800000 */
.L_x_23339:
        /* <DEDUP_REMOVED lines=16> */
.L_x_23346:
[----:B------:R-:W-:-:S06]  /*5150*/  PRMT R3, RZ, 0x5410, R3 ;  /* 0x00005410ff037816 */ /* 0x000fcc0000000003 */
[----:B------:R-:W0:Y:S02]  /*5160*/  F2I.S64.TRUNC R2, R3 ;  /* 0x0000000300027311 */ /* 0x000e24000020d900 */
[----:B0-----:R0:W-:Y:S01]  /*5170*/  STG.E.U8 [R16.64], R2 ;  /* 0x0000000210007986 */ /* 0x0011e2000c101124 */
[----:B------:R-:W-:Y:S05]  /*5180*/  BRA `(.L_x_23348) ;  /* 0x00000e4000007947 */ /* 0x000fea0003800000 */
.L_x_23345:
        /* <DEDUP_REMOVED lines=10> */
.L_x_23350:
[----:B------:R-:W-:-:S06]  /*5230*/  PRMT R3, RZ, 0x5410, R3 ;  /* 0x00005410ff037816 */ /* 0x000fcc0000000003 */
[----:B------:R-:W0:Y:S02]  /*5240*/  F2I.FTZ.TRUNC.NTZ R3, R3 ;  /* 0x0000000300037305 */ /* 0x000e24000021f100 */
[----:B0-----:R0:W-:Y:S01]  /*5250*/  STG.E [R16.64], R3 ;  /* 0x0000000310007986 */ /* 0x0011e2000c101924 */
[----:B------:R-:W-:Y:S05]  /*5260*/  BRA `(.L_x_23348) ;  /* 0x00000d6000007947 */ /* 0x000fea0003800000 */
.L_x_23349:
[----:B------:R-:W-:-:S06]  /*5270*/  PRMT R3, RZ, 0x5410, R3 ;  /* 0x00005410ff037816 */ /* 0x000fcc0000000003 */
[----:B------:R-:W0:Y:S02]  /*5280*/  F2I.FTZ.TRUNC.NTZ R3, R3 ;  /* 0x0000000300037305 */ /* 0x000e24000021f100 */
[----:B0-----:R0:W-:Y:S01]  /*5290*/  STG.E.U16 [R16.64], R3 ;  /* 0x0000000310007986 */ /* 0x0011e2000c101524 */
[----:B------:R-:W-:Y:S05]  /*52a0*/  BRA `(.L_x_23348) ;  /* 0x00000d2000007947 */ /* 0x000fea0003800000 */
.L_x_23344:
        /* <DEDUP_REMOVED lines=9> */
.L_x_23352:
[----:B------:R-:W-:-:S04]  /*5340*/  PRMT R0, RZ, 0x5410, R3 ;  /* 0x00005410ff007816 */ /* 0x000fc80000000003 */
[----:B------:R-:W-:-:S05]  /*5350*/  F2FP.PACK_AB R0, RZ, R0 ;  /* 0x00000000ff00723e */ /* 0x000fca00000000ff */
[----:B------:R0:W-:Y:S01]  /*5360*/  STG.E.U16 [R16.64], R0 ;  /* 0x0000000010007986 */ /* 0x0001e2000c101524 */
[----:B------:R-:W-:Y:S05]  /*5370*/  BRA `(.L_x_23348) ;  /* 0x00000c5000007947 */ /* 0x000fea0003800000 */
.L_x_23351:
        /* <DEDUP_REMOVED lines=10> */
.L_x_23354:
[----:B------:R-:W-:-:S04]  /*5420*/  PRMT R3, RZ, 0x5410, R3 ;  /* 0x00005410ff037816 */ /* 0x000fc80000000003 */
[----:B------:R-:W-:-:S04]  /*5430*/  F2FP.PACK_AB R3, RZ, R3 ;  /* 0x00000003ff03723e */ /* 0x000fc800000000ff */
[----:B------:R-:W-:-:S05]  /*5440*/  PRMT R3, R3, 0x5410, RZ ;  /* 0x0000541003037816 */ /* 0x000fca00000000ff */
[----:B------:R0:W-:Y:S01]  /*5450*/  STG.E [R16.64], R3 ;  /* 0x0000000310007986 */ /* 0x0001e2000c101924 */
[----:B------:R-:W-:Y:S05]  /*5460*/  BRA `(.L_x_23348) ;  /* 0x00000b6000007947 */ /* 0x000fea0003800000 */
.L_x_23353:
[----:B------:R-:W-:-:S05]  /*5470*/  PRMT R2, RZ, 0x5410, R3 ;  /* 0x00005410ff027816 */ /* 0x000fca0000000003 */
[----:B------:R-:W-:-:S06]  /*5480*/  FMUL.FTZ R2, R2, 1 ;  /* 0x3f80000002027820 */ /* 0x000fcc0000410000 */
[----:B------:R-:W0:Y:S02]  /*5490*/  F2F.F64.F32 R2, R2 ;  /* 0x0000000200027310 */ /* 0x000e240000201800 */
[----:B0-----:R0:W-:Y:S01]  /*54a0*/  STG.E.64 [R16.64], R2 ;  /* 0x0000000210007986 */ /* 0x0011e2000c101b24 */
[----:B------:R-:W-:Y:S05]  /*54b0*/  BRA `(.L_x_23348) ;  /* 0x00000b1000007947 */ /* 0x000fea0003800000 */
.L_x_23343:
        /* <DEDUP_REMOVED lines=13> */
.L_x_23357:
[----:B------:R-:W-:Y:S01]  /*5590*/  PRMT R3, RZ, 0x5410, R3 ;  /* 0x00005410ff037816 */ /* 0x000fe20000000003 */
[----:B------:R-:W-:-:S04]  /*55a0*/  CS2R R6, SRZ ;  /* 0x0000000000067805 */ /* 0x000fc8000001ff00 */
[----:B------:R-:W-:-:S04]  /*55b0*/  FMUL.FTZ R3, R3, 1 ;  /* 0x3f80000003037820 */ /* 0x000fc80000410000 */
[----:B------:R-:W0:Y:S02]  /*55c0*/  F2F.F64.F32 R4, R3 ;  /* 0x0000000300047310 */ /* 0x000e240000201800 */
[----:B0-----:R0:W-:Y:S01]  /*55d0*/  STG.E.128 [R16.64], R4 ;  /* 0x0000000410007986 */ /* 0x0011e2000c101d24 */
[----:B------:R-:W-:Y:S05]  /*55e0*/  BRA `(.L_x_23348) ;  /* 0x000009e000007947 */ /* 0x000fea0003800000 */
.L_x_23356:
        /* <DEDUP_REMOVED lines=21> */
.L_x_23361:
[----:B------:R-:W-:Y:S05]  /*5740*/  BSYNC B0 ;  /* 0x0000000000007941 */ /* 0x000fea0003800000 */
.L_x_23360:
[----:B------:R-:W-:-:S05]  /*5750*/  LOP3.LUT R3, R0, R3, RZ, 0xfc, !PT ;  /* 0x0000000300037212 */ /* 0x000fca00078efcff */
[----:B------:R0:W-:Y:S01]  /*5760*/  STG.E.U8 [R16.64], R3 ;  /* 0x0000000310007986 */ /* 0x0001e2000c101124 */
[----:B------:R-:W-:Y:S05]  /*5770*/  BRA `(.L_x_23348) ;  /* 0x0000085000007947 */ /* 0x000fea0003800000 */
.L_x_23359:
        /* <DEDUP_REMOVED lines=13> */
.L_x_23363:
[----:B------:R-:W-:Y:S01]  /*5850*/  IMAD.MOV.U32 R0, RZ, RZ, 0x7f ;  /* 0x0000007fff007424 */ /* 0x000fe200078e00ff */
[----:B------:R-:W-:-:S04]  /*5860*/  ISETP.GT.U32.AND P0, PT, R2, 0x7f800000, PT ;  /* 0x7f8000000200780c */ /* 0x000fc80003f04070 */
[----:B------:R-:W-:-:S04]  /*5870*/  SEL R0, R0, 0x7c, P0 ;  /* 0x0000007c00007807 */ /* 0x000fc80000000000 */
.L_x_23364:
[----:B------:R-:W-:Y:S05]  /*5880*/  BSYNC B0 ;  /* 0x0000000000007941 */ /* 0x000fea0003800000 */
.L_x_23362:
[----:B------:R-:W-:-:S04]  /*5890*/  LOP3.LUT R2, R3, 0x80000000, RZ, 0xc0, !PT ;  /* 0x8000000003027812 */ /* 0x000fc800078ec0ff */
[----:B------:R-:W-:-:S04]  /*58a0*/  SHF.R.U32.HI R3, RZ, 0x18, R2 ;  /* 0x00000018ff037819 */ /* 0x000fc80000011602 */
[----:B------:R-:W-:-:S05]  /*58b0*/  LOP3.LUT R3, R0, R3, RZ, 0xfc, !PT ;  /* 0x0000000300037212 */ /* 0x000fca00078efcff */
[----:B------:R0:W-:Y:S01]  /*58c0*/  STG.E.U8 [R16.64], R3 ;  /* 0x0000000310007986 */ /* 0x0001e2000c101124 */
[----:B------:R-:W-:Y:S05]  /*58d0*/  BRA `(.L_x_23348) ;  /* 0x000006f000007947 */ /* 0x000fea0003800000 */
.L_x_23358:
[----:B------:R0:W-:Y:S01]  /*58e0*/  STG.E.U16 [R16.64], R3 ;  /* 0x0000000310007986 */ /* 0x0001e2000c101524 */
[----:B------:R-:W-:Y:S05]  /*58f0*/  BRA `(.L_x_23348) ;  /* 0x000006d000007947 */ /* 0x000fea0003800000 */
.L_x_23355:
        /* <DEDUP_REMOVED lines=12> */
.L_x_23367:
        /* <DEDUP_REMOVED lines=17> */
.L_x_23370:
[----:B------:R-:W-:-:S04]  /*5ad0*/  LOP3.LUT R2, R3, 0x80000000, RZ, 0xc0, !PT ;  /* 0x8000000003027812 */ /* 0x000fc800078ec0ff */
[----:B------:R-:W-:-:S04]  /*5ae0*/  SHF.R.U32.HI R3, RZ, 0x18, R2 ;  /* 0x00000018ff037819 */ /* 0x000fc80000011602 */
[----:B------:R-:W-:-:S04]  /*5af0*/  LOP3.LUT R0, R0, R3, RZ, 0xfc, !PT ;  /* 0x0000000300007212 */ /* 0x000fc800078efcff */
[----:B------:R-:W-:Y:S02]  /*5b00*/  PRMT R8, R0, 0x7610, R8 ;  /* 0x0000761000087816 */ /* 0x000fe40000000008 */
.L_x_23369:
[----:B------:R-:W-:Y:S05]  /*5b10*/  BSYNC B0 ;  /* 0x0000000000007941 */ /* 0x000fea0003800000 */
.L_x_23368:
[----:B------:R0:W-:Y:S01]  /*5b20*/  STG.E.U8 [R16.64], R8 ;  /* 0x0000000810007986 */ /* 0x0001e2000c101124 */
[----:B------:R-:W-:Y:S05]  /*5b30*/  BRA `(.L_x_23348) ;  /* 0x0000049000007947 */ /* 0x000fea0003800000 */
.L_x_23366:
        /* <DEDUP_REMOVED lines=17> */
.L_x_23373:
[----:B------:R-:W-:-:S04]  /*5c50*/  LOP3.LUT R2, R3, 0x80000000, RZ, 0xc0, !PT ;  /* 0x8000000003027812 */ /* 0x000fc800078ec0ff */
[----:B------:R-:W-:-:S04]  /*5c60*/  SHF.R.U32.HI R3, RZ, 0x18, R2 ;  /* 0x00000018ff037819 */ /* 0x000fc80000011602 */
[----:B------:R-:W-:-:S04]  /*5c70*/  LOP3.LUT R0, R0, R3, RZ, 0xfc, !PT ;  /* 0x0000000300007212 */ /* 0x000fc800078efcff */
[----:B------:R-:W-:Y:S02]  /*5c80*/  PRMT R8, R0, 0x7610, R8 ;  /* 0x0000761000087816 */ /* 0x000fe40000000008 */
.L_x_23372:
[----:B------:R-:W-:Y:S05]  /*5c90*/  BSYNC B0 ;  /* 0x0000000000007941 */ /* 0x000fea0003800000 */
.L_x_23371:
[----:B------:R0:W-:Y:S01]  /*5ca0*/  STG.E.U8 [R16.64], R8 ;  /* 0x0000000810007986 */ /* 0x0001e2000c101124 */
[----:B------:R-:W-:Y:S05]  /*5cb0*/  BRA `(.L_x_23348) ;  /* 0x0000031000007947 */ /* 0x000fea0003800000 */
.L_x_23365:
        /* <DEDUP_REMOVED lines=22> */
.L_x_23347:
        /* <DEDUP_REMOVED lines=20> */
.L_x_23375:
[----:B------:R-:W-:-:S06]  /*5f60*/  PRMT R3, RZ, 0x5410, R3 ;  /* 0x00005410ff037816 */ /* 0x000fcc0000000003 */
[----:B------:R-:W0:Y:S02]  /*5f70*/  F2I.U64.TRUNC R2, R3 ;  /* 0x0000000300027311 */ /* 0x000e24000020d800 */
[----:B0-----:R0:W-:Y:S01]  /*5f80*/  STG.E.64 [R16.64], R2 ;  /* 0x0000000210007986 */ /* 0x0011e2000c101b24 */
[----:B------:R-:W-:Y:S05]  /*5f90*/  BRA `(.L_x_23348) ;  /* 0x0000003000007947 */ /* 0x000fea0003800000 */
.L_x_23374:
[----:B------:R-:W-:-:S06]  /*5fa0*/  PRMT R3, RZ, 0x5410, R3 ;  /* 0x00005410ff037816 */ /* 0x000fcc0000000003 */
[----:B------:R-:W0:Y:S02]  /*5fb0*/  F2I.FTZ.U32.TRUNC.NTZ R3, R3 ;  /* 0x0000000300037305 */ /* 0x000e24000021f000 */
[----:B0-----:R0:W-:Y:S02]  /*5fc0*/  STG.E [R16.64], R3 ;  /* 0x0000000310007986 */ /* 0x0011e4000c101924 */
.L_x_23348:
        /* <DEDUP_REMOVED lines=231> */
.L_x_23376:
        /* <DEDUP_REMOVED lines=20> */
.L_x_23380:
[----:B------:R-:W2:Y:S02]  /*6f80*/  LDG.E.U8 R2, [R2.64] ;  /* 0x0000002402027981 */ /* 0x000ea4000c1e1100 */
[----:B--2---:R-:W0:Y:S02]  /*6f90*/  I2F.U16 R0, R2 ;  /* 0x0000000200007306 */ /* 0x004e240000101000 */
[----:B0-----:R-:W-:Y:S01]  /*6fa0*/  F2FP.BF16.PACK_AB R0, RZ, R0 ;  /* 0x00000000ff00723e */ /* 0x001fe200000010ff */
[----:B------:R-:W-:Y:S05]  /*6fb0*/  BRA `(.L_x_23382) ;  /* 0x00000e3000007947 */ /* 0x000fea0003800000 */
.L_x_23379:
        /* <DEDUP_REMOVED lines=10> */
.L_x_23384:
[----:B------:R-:W2:Y:S02]  /*7060*/  LDG.E R2, [R2.64] ;  /* 0x0000002402027981 */ /* 0x000ea4000c1e1900 */
[----:B--2---:R-:W0:Y:S02]  /*7070*/  I2F R0, R2 ;  /* 0x0000000200007306 */ /* 0x004e240000201400 */
[----:B0-----:R-:W-:Y:S01]  /*7080*/  F2FP.BF16.PACK_AB R0, RZ, R0 ;  /* 0x00000000ff00723e */ /* 0x001fe200000010ff */
[----:B------:R-:W-:Y:S05]  /*7090*/  BRA `(.L_x_23382) ;  /* 0x00000d5000007947 */ /* 0x000fea0003800000 */
.L_x_23383:
[----:B------:R-:W2:Y:S02]  /*70a0*/  LDG.E.U16 R2, [R2.64] ;  /* 0x0000002402027981 */ /* 0x000ea4000c1e1500 */
[----:B--2---:R-:W0:Y:S02]  /*70b0*/  I2F.S16 R0, R2 ;  /* 0x0000000200007306 */ /* 0x004e240000101400 */
[----:B0-----:R-:W-:Y:S01]  /*70c0*/  F2FP.BF16.PACK_AB R0, RZ, R0 ;  /* 0x00000000ff00723e */ /* 0x001fe200000010ff */
[----:B------:R-:W-:Y:S05]  /*70d0*/  BRA `(.L_x_23382) ;  /* 0x00000d1000007947 */ /* 0x000fea0003800000 */
.L_x_23378:
        /* <DEDUP_REMOVED lines=9> */
.L_x_23386:
[----:B------:R-:W2:Y:S02]  /*7170*/  LDG.E.U16 R0, [R2.64] ;  /* 0x0000002402007981 */ /* 0x000ea4000c1e1500 */
[----:B--2---:R-:W-:-:S05]  /*7180*/  HADD2.F32 R0, -RZ, R0.H0_H0 ;  /* 0x20000000ff007230 */ /* 0x004fca0000004100 */
[----:B------:R-:W-:Y:S01]  /*7190*/  F2FP.BF16.PACK_AB R0, RZ, R0 ;  /* 0x00000000ff00723e */ /* 0x000fe200000010ff */
[----:B------:R-:W-:Y:S05]  /*71a0*/  BRA `(.L_x_23382) ;  /* 0x00000c4000007947 */ /* 0x000fea0003800000 */
.L_x_23385:
        /* <DEDUP_REMOVED lines=9> */
.L_x_23388:
[----:B------:R-:W2:Y:S02]  /*7240*/  LDG.E.U16 R2, [R2.64] ;  /* 0x0000002402027981 */ /* 0x000ea4000c1e1500 */
[----:B--2---:R-:W-:-:S05]  /*7250*/  HADD2.F32 R0, -RZ, R2.H0_H0 ;  /* 0x20000002ff007230 */ /* 0x004fca0000004100 */
[----:B------:R-:W-:Y:S01]  /*7260*/  F2FP.BF16.PACK_AB R0, RZ, R0 ;  /* 0x00000000ff00723e */ /* 0x000fe200000010ff */
[----:B------:R-:W-:Y:S05]  /*7270*/  BRA `(.L_x_23382) ;  /* 0x00000b7000007947 */ /* 0x000fea0003800000 */
.L_x_23387:
[----:B------:R-:W2:Y:S02]  /*7280*/  LDG.E.64 R2, [R2.64] ;  /* 0x0000002402027981 */ /* 0x000ea4000c1e1b00 */
[----:B--2---:R-:W0:Y:S01]  /*7290*/  F2F.F32.F64 R0, R2 ;  /* 0x0000000200007310 */ /* 0x004e220000301000 */
[----:B------:R-:W0:-:S14]  /*72a0*/  DSETP.GEU.AND P0, PT, |R2|, c[0x2][0x0], PT ;  /* 0x008000000200762a */ /* 0x000e1c0003f0e200 */
[----:B0-----:R-:W-:-:S05]  /*72b0*/  @!P0 FMUL R0, R0, 1.175494350822287508e-38 ;  /* 0x0080000000008820 */ /* 0x001fca0000400000 */
[----:B------:R-:W-:Y:S01]  /*72c0*/  F2FP.BF16.PACK_AB R0, RZ, R0 ;  /* 0x00000000ff00723e */ /* 0x000fe200000010ff */
[----:B------:R-:W-:Y:S05]  /*72d0*/  BRA `(.L_x_23382) ;  /* 0x00000b1000007947 */ /* 0x000fea0003800000 */
.L_x_23377:
        /* <DEDUP_REMOVED lines=13> */
.L_x_23391:
[----:B------:R-:W2:Y:S02]  /*73b0*/  LDG.E.64 R2, [R2.64] ;  /* 0x0000002402027981 */ /* 0x000ea4000c1e1b00 */
[----:B--2---:R-:W0:Y:S01]  /*73c0*/  F2F.F32.F64 R0, R2 ;  /* 0x0000000200007310 */ /* 0x004e220000301000 */
[----:B------:R-:W0:-:S14]  /*73d0*/  DSETP.GEU.AND P0, PT, |R2|, c[0x2][0x0], PT ;  /* 0x008000000200762a */ /* 0x000e1c0003f0e200 */
[----:B0-----:R-:W-:-:S05]  /*73e0*/  @!P0 FMUL R0, R0, 1.175494350822287508e-38 ;  /* 0x0080000000008820 */ /* 0x001fca0000400000 */
[----:B------:R-:W-:Y:S01]  /*73f0*/  F2FP.BF16.PACK_AB R0, RZ, R0 ;  /* 0x00000000ff00723e */ /* 0x000fe200000010ff */
[----:B------:R-:W-:Y:S05]  /*7400*/  BRA `(.L_x_23382) ;  /* 0x000009e000007947 */ /* 0x000fea0003800000 */
.L_x_23390:
        /* <DEDUP_REMOVED lines=28> */
.L_x_23393:
        /* <DEDUP_REMOVED lines=15> */
.L_x_23392:
[----:B------:R0:W5:Y:S01]  /*76c0*/  LDG.E.U16 R0, [R2.64] ;  /* 0x0000002402007981 */ /* 0x000162000c1e1500 */
[----:B------:R-:W-:Y:S05]  /*76d0*/  BRA `(.L_x_23382) ;  /* 0x0000071000007947 */ /* 0x000fea0003800000 */
.L_x_23389:
        /* <DEDUP_REMOVED lines=12> */
.L_x_23396:
        /* <DEDUP_REMOVED lines=21> */
.L_x_23400:
[----:B------:R-:W-:Y:S05]  /*78f0*/  BSYNC B1 ;  /* 0x0000000000017941 */ /* 0x000fea0003800000 */
.L_x_23399:
[----:B------:R-:W-:Y:S01]  /*7900*/  LEA R3, R0, 0x3b800000, 0x17 ;  /* 0x3b80000000037811 */ /* 0x000fe200078eb8ff */
[----:B------:R-:W-:-:S05]  /*7910*/  IMAD.SHL.U32 R0, R2, 0x100000, RZ ;  /* 0x0010000002007824 */ /* 0x000fca00078e00ff */
[----:B------:R-:W-:Y:S02]  /*7920*/  LOP3.LUT R0, R3, R0, R4, 0xfe, !PT ;  /* 0x0000000003007212 */ /* 0x000fe400078efe04 */
.L_x_23398:
[----:B------:R-:W-:Y:S05]  /*7930*/  BSYNC B0 ;  /* 0x0000000000007941 */ /* 0x000fea0003800000 */
.L_x_23397:
[----:B------:R-:W-:Y:S01]  /*7940*/  F2FP.BF16.PACK_AB R0, RZ, R0 ;  /* 0x00000000ff00723e */ /* 0x000fe200000010ff */
[----:B------:R-:W-:Y:S05]  /*7950*/  BRA `(.L_x_23382) ;  /* 0x0000049000007947 */ /* 0x000fea0003800000 */
.L_x_23395:
        /* <DEDUP_REMOVED lines=21> */
.L_x_23404:
[----:B------:R-:W-:Y:S05]  /*7ab0*/  BSYNC B1 ;  /* 0x0000000000017941 */ /* 0x000fea0003800000 */
.L_x_23403:
[----:B------:R-:W-:Y:S01]  /*7ac0*/  LEA R3, R0, 0x37800000, 0x17 ;  /* 0x3780000000037811 */ /* 0x000fe200078eb8ff */
[----:B------:R-:W-:-:S05]  /*7ad0*/  IMAD.SHL.U32 R0, R2, 0x200000, RZ ;  /* 0x0020000002007824 */ /* 0x000fca00078e00ff */
[----:B------:R-:W-:Y:S02]  /*7ae0*/  LOP3.LUT R0, R3, R0, R4, 0xfe, !PT ;  /* 0x0000000003007212 */ /* 0x000fe400078efe04 */
.L_x_23402:
[----:B------:R-:W-:Y:S05]  /*7af0*/  BSYNC B0 ;  /* 0x0000000000007941 */ /* 0x000fea0003800000 */
.L_x_23401:
[----:B------:R-:W-:Y:S01]  /*7b00*/  F2FP.BF16.PACK_AB R0, RZ, R0 ;  /* 0x00000000ff00723e */ /* 0x000fe200000010ff */
[----:B------:R-:W-:Y:S05]  /*7b10*/  BRA `(.L_x_23382) ;  /* 0x000002d000007947 */ /* 0x000fea0003800000 */
.L_x_23394:
        /* <DEDUP_REMOVED lines=14> */
.L_x_23408:
[----:B------:R-:W-:Y:S05]  /*7c00*/  BSYNC B0 ;  /* 0x0000000000007941 */ /* 0x000fea0003800000 */
.L_x_23407:
[----:B------:R-:W-:Y:S01]  /*7c10*/  F2FP.BF16.PACK_AB R0, RZ, R0 ;  /* 0x00000000ff00723e */ /* 0x000fe200000010ff */
[----:B------:R-:W-:Y:S05]  /*7c20*/  BRA `(.L_x_23382) ;  /* 0x000001c000007947 */ /* 0x000fea0003800000 */
.L_x_23381:
        /* <DEDUP_REMOVED lines=21> */
.L_x_23406:
[----:B------:R-:W2:Y:S02]  /*7d80*/  LDG.E.64 R2, [R2.64] ;  /* 0x0000002402027981 */ /* 0x000ea4000c1e1b00 */
[----:B--2---:R-:W0:Y:S02]  /*7d90*/  I2F.U64 R0, R2 ;  /* 0x0000000200007312 */ /* 0x004e240000301000 */
[----:B0-----:R-:W-:Y:S01]  /*7da0*/  F2FP.BF16.PACK_AB R0, RZ, R0 ;  /* 0x00000000ff00723e */ /* 0x001fe200000010ff */
[----:B------:R-:W-:Y:S05]  /*7db0*/  BRA `(.L_x_23382) ;  /* 0x0000003000007947 */ /* 0x000fea0003800000 */
.L_x_23405:
[----:B------:R-:W2:Y:S02]  /*7dc0*/  LDG.E R2, [R2.64] ;  /* 0x0000002402027981 */ /* 0x000ea4000c1e1900 */
[----:B--2---:R-:W0:Y:S02]  /*7dd0*/  I2F.U32 R0, R2 ;  /* 0x0000000200007306 */ /* 0x004e240000201000 */
[----:B0-----:R-:W-:-:S06]  /*7de0*/  F2FP.BF16.PACK_AB R0, RZ, R0 ;  /* 0x00000000ff00723e */ /* 0x001fcc00000010ff */
.L_x_23382:
        /* <DEDUP_REMOVED lines=21> */
.L_x_23412:
[----:B------:R-:W-:-:S04]  /*7f40*/  LOP3.LUT R3, R0, R3, RZ, 0x3c, !PT ;  /* 0x0000000300037212 */ /* 0x000fc800078e3cff */
[----:B------:R-:W-:Y:S02]  /*7f50*/  PRMT R2, R3, 0x9910, RZ ;  /* 0x0000991003027816 */ /* 0x000fe400000000ff */
[----:B------:R-:W-:Y:S02]  /*7f60*/  IADD3 R3, R0, 0xffff, RZ ;  /* 0x0000ffff00037810 */ /* 0x000fe40007ffe0ff */
[----:B------:R-:W-:-:S04]  /*7f70*/  ISETP.GE.AND P0, PT, R2, RZ, PT ;  /* 0x000000ff0200720c */ /* 0x000fc80003f06270 */
[----:B------:R-:W-:-:S13]  /*7f80*/  ISETP.GT.U32.OR P0, PT, R4, R5, !P0 ;  /* 0x000000050400720c */ /* 0x000fda0004704470 */
[----:B------:R-:W-:Y:S01]  /*7f90*/  @!P0 IADD3 R3, R0, 0x1, RZ ;  /* 0x0000000100038810 */ /* 0x000fe20007ffe0ff */
[----:B------:R-:W-:Y:S05]  /*7fa0*/  BRA `(.L_x_23411) ;  /* 0x0000003000007947 */ /* 0x000fea0003800000 */
.L_x_23410:
[----:B------:R-:W-:-:S05]  /*7fb0*/  FADD.FTZ R2, R5, R2 ;  /* 0x0000000205027221 */ /* 0x000fca0000010000 */
[----:B------:R-:W-:-:S04]  /*7fc0*/  F2FP.BF16.PACK_AB R2, RZ, R2 ;  /* 0x00000002ff02723e */ /* 0x000fc800000010ff */
[----:B------:R-:W-:Y:S02]  /*7fd0*/  PRMT R3, R2, 0x7610, R3 ;  /* 0x0000761002037816 */ /* 0x000fe40000000003 */
.L_x_23411:
[----:B------:R-:W-:Y:S05]  /*7fe0*/  BSYNC B0 ;  /* 0x0000000000007941 */ /* 0x000fea0003800000 */
.L_x_23409:
        /* <DEDUP_REMOVED lines=16> */
.L_x_23416:
[----:B------:R-:W-:-:S06]  /*80f0*/  PRMT R3, RZ, 0x5410, R3 ;  /* 0x00005410ff037816 */ /* 0x000fcc0000000003 */
[----:B------:R-:W0:Y:S02]  /*8100*/  F2I.S64.TRUNC R2, R3 ;  /* 0x0000000300027311 */ /* 0x000e24000020d900 */
[----:B0-----:R0:W-:Y:S01]  /*8110*/  STG.E.U8 [R16.64], R2 ;  /* 0x0000000210007986 */ /* 0x0011e2000c101124 */
[----:B------:R-:W-:Y:S05]  /*8120*/  BRA `(.L_x_23418) ;  /* 0x00000e4000007947 */ /* 0x000fea0003800000 */
.L_x_23415:
        /* <DEDUP_REMOVED lines=10> */
.L_x_23420:
[----:B------:R-:W-:-:S06]  /*81d0*/  PRMT R3, RZ, 0x5410, R3 ;  /* 0x00005410ff037816 */ /* 0x000fcc0000000003 */
[----:B------:R-:W0:Y:S02]  /*81e0*/  F2I.FTZ.TRUNC.NTZ R3, R3 ;  /* 0x0000000300037305 */ /* 0x000e24000021f100 */
[----:B0-----:R0:W-:Y:S01]  /*81f0*/  STG.E [R16.64], R3 ;  /* 0x0000000310007986 */ /* 0x0011e2000c101924 */
[----:B------:R-:W-:Y:S05]  /*8200*/  BRA `(.L_x_23418) ;  /* 0x00000d6000007947 */ /* 0x000fea0003800000 */
.L_x_23419:
[----:B------:R-:W-:-:S06]  /*8210*/  PRMT R3, RZ, 0x5410, R3 ;  /* 0x00005410ff037816 */ /* 0x000fcc0000000003 */
[----:B------:R-:W0:Y:S02]  /*8220*/  F2I.FTZ.TRUNC.NTZ R3, R3 ;  /* 0x0000000300037305 */ /* 0x000e24000021f100 */
[----:B0-----:R0:W-:Y:S01]  /*8230*/  STG.E.U16 [R16.64], R3 ;  /* 0x0000000310007986 */ /* 0x0011e2000c101524 */
[----:B------:R-:W-:Y:S05]  /*8240*/  BRA `(.L_x_23418) ;  /* 0x00000d2000007947 */ /* 0x000fea0003800000 */
.L_x_23414:
        /* <DEDUP_REMOVED lines=9> */
.L_x_23422:
[----:B------:R-:W-:-:S04]  /*82e0*/  PRMT R0, RZ, 0x5410, R3 ;  /* 0x00005410ff007816 */ /* 0x000fc80000000003 */
[----:B------:R-:W-:-:S05]  /*82f0*/  F2FP.PACK_AB R0, RZ, R0 ;  /* 0x00000000ff00723e */ /* 0x000fca00000000ff */
[----:B------:R0:W-:Y:S01]  /*8300*/  STG.E.U16 [R16.64], R0 ;  /* 0x0000000010007986 */ /* 0x0001e2000c101524 */
[----:B------:R-:W-:Y:S05]  /*8310*/  BRA `(.L_x_23418) ;  /* 0x00000c5000007947 */ /* 0x000fea0003800000 */
.L_x_23421:
        /* <DEDUP_REMOVED lines=10> */
.L_x_23424:
[----:B------:R-:W-:-:S04]  /*83c0*/  PRMT R3, RZ, 0x5410, R3 ;  /* 0x00005410ff037816 */ /* 0x000fc80000000003 */
[----:B------:R-:W-:-:S04]  /*83d0*/  F2FP.PACK_AB R3, RZ, R3 ;  /* 0x00000003ff03723e */ /* 0x000fc800000000ff */
[----:B------:R-:W-:-:S05]  /*83e0*/  PRMT R3, R3, 0x5410, RZ ;  /* 0x0000541003037816 */ /* 0x000fca00000000ff */
[----:B------:R0:W-:Y:S01]  /*83f0*/  STG.E [R16.64], R3 ;  /* 0x0000000310007986 */ /* 0x0001e2000c101924 */
[----:B------:R-:W-:Y:S05]  /*8400*/  BRA `(.L_x_23418) ;  /* 0x00000b6000007947 */ /* 0x000fea0003800000 */
.L_x_23423:
[----:B------:R-:W-:-:S05]  /*8410*/  PRMT R2, RZ, 0x5410, R3 ;  /* 0x00005410ff027816 */ /* 0x000fca0000000003 */
[----:B------:R-:W-:-:S06]  /*8420*/  FMUL.FTZ R2, R2, 1 ;  /* 0x3f80000002027820 */ /* 0x000fcc0000410000 */
[----:B------:R-:W0:Y:S02]  /*8430*/  F2F.F64.F32 R2, R2 ;  /* 0x0000000200027310 */ /* 0x000e240000201800 */
[----:B0-----:R0:W-:Y:S01]  /*8440*/  STG.E.64 [R16.64], R2 ;  /* 0x0000000210007986 */ /* 0x0011e2000c101b24 */
[----:B------:R-:W-:Y:S05]  /*8450*/  BRA `(.L_x_23418) ;  /* 0x00000b1000007947 */ /* 0x000fea0003800000 */
.L_x_23413:
        /* <DEDUP_REMOVED lines=13> */
.L_x_23427:
[----:B------:R-:W-:Y:S01]  /*8530*/  PRMT R3, RZ, 0x5410, R3 ;  /* 0x00005410ff037816 */ /* 0x000fe20000000003 */
[----:B------:R-:W-:-:S04]  /*8540*/  CS2R R6, SRZ ;  /* 0x0000000000067805 */ /* 0x000fc8000001ff00 */
[----:B------:R-:W-:-:S04]  /*8550*/  FMUL.FTZ R3, R3, 1 ;  /* 0x3f80000003037820 */ /* 0x000fc80000410000 */
[----:B------:R-:W0:Y:S02]  /*8560*/  F2F.F64.F32 R4, R3 ;  /* 0x0000000300047310 */ /* 0x000e240000201800 */
[----:B0-----:R0:W-:Y:S01]  /*8570*/  STG.E.128 [R16.64], R4 ;  /* 0x0000000410007986 */ /* 0x0011e2000c101d24 */
[----:B------:R-:W-:Y:S05]  /*8580*/  BRA `(.L_x_23418) ;  /* 0x000009e000007947 */ /* 0x000fea0003800000 */
.L_x_23426:
        /* <DEDUP_REMOVED lines=21> */
.L_x_23431:
[----:B------:R-:W-:Y:S05]  /*86e0*/  BSYNC B0 ;  /* 0x0000000000007941 */ /* 0x000fea0003800000 */
.L_x_23430:
[----:B------:R-:W-:-:S05]  /*86f0*/  LOP3.LUT R3, R0, R3, RZ, 0xfc, !PT ;  /* 0x0000000300037212 */ /* 0x000fca00078efcff */
[----:B------:R0:W-:Y:S01]  /*8700*/  STG.E.U8 [R16.64], R3 ;  /* 0x0000000310007986 */ /* 0x0001e2000c101124 */
[----:B------:R-:W-:Y:S05]  /*8710*/  BRA `(.L_x_23418) ;  /* 0x0000085000007947 */ /* 0x000fea0003800000 */
.L_x_23429:
        /* <DEDUP_REMOVED lines=13> */
.L_x_23433:
[----:B------:R-:W-:Y:S01]  /*87f0*/  IMAD.MOV.U32 R0, RZ, RZ, 0x7f ;  /* 0x0000007fff007424 */ /* 0x000fe200078e00ff */
[----:B------:R-:W-:-:S04]  /*8800*/  ISETP.GT.U32.AND P0, PT, R2, 0x7f800000, PT ;  /* 0x7f8000000200780c */ /* 0x000fc80003f04070 */
[----:B------:R-:W-:-:S04]  /*8810*/  SEL R0, R0, 0x7c, P0 ;  /* 0x0000007c00007807 */ /* 0x000fc80000000000 */
.L_x_23434:
[----:B------:R-:W-:Y:S05]  /*8820*/  BSYNC B0 ;  /* 0x0000000000007941 */ /* 0x000fea0003800000 */
.L_x_23432:
[----:B------:R-:W-:-:S04]  /*8830*/  LOP3.LUT R2, R3, 0x80000000, RZ, 0xc0, !PT ;  /* 0x8000000003027812 */ /* 0x000fc800078ec0ff */
[----:B------:R-:W-:-:S04]  /*8840*/  SHF.R.U32.HI R3, RZ, 0x18, R2 ;  /* 0x00000018ff037819 */ /* 0x000fc80000011602 */
[----:B------:R-:W-:-:S05]  /*8850*/  LOP3.LUT R3, R0, R3, RZ, 0xfc, !PT ;  /* 0x0000000300037212 */ /* 0x000fca00078efcff */
[----:B------:R0:W-:Y:S01]  /*8860*/  STG.E.U8 [R16.64], R3 ;  /* 0x0000000310007986 */ /* 0x0001e2000c101124 */
[----:B------:R-:W-:Y:S05]  /*8870*/  BRA `(.L_x_23418) ;  /* 0x000006f000007947 */ /* 0x000fea0003800000 */
.L_x_23428:
[----:B------:R0:W-:Y:S01]  /*8880*/  STG.E.U16 [R16.64], R3 ;  /* 0x0000000310007986 */ /* 0x0001e2000c101524 */
[----:B------:R-:W-:Y:S05]  /*8890*/  BRA `(.L_x_23418) ;  /* 0x000006d000007947 */ /* 0x000fea0003800000 */
.L_x_23425:
        /* <DEDUP_REMOVED lines=12> */
.L_x_23437:
        /* <DEDUP_REMOVED lines=17> */
.L_x_23440:
[----:B------:R-:W-:-:S04]  /*8a70*/  LOP3.LUT R2, R3, 0x80000000, RZ, 0xc0, !PT ;  /* 0x8000000003027812 */ /* 0x000fc800078ec0ff */
[----:B------:R-:W-:-:S04]  /*8a80*/  SHF.R.U32.HI R3, RZ, 0x18, R2 ;  /* 0x00000018ff037819 */ /* 0x000fc80000011602 */
[----:B------:R-:W-:-:S04]  /*8a90*/  LOP3.LUT R0, R0, R3, RZ, 0xfc, !PT ;  /* 0x0000000300007212 */ /* 0x000fc800078efcff */
[----:B------:R-:W-:Y:S02]  /*8aa0*/  PRMT R8, R0, 0x7610, R8 ;  /* 0x0000761000087816 */ /* 0x000fe40000000008 */
.L_x_23439:
[----:B------:R-:W-:Y:S05]  /*8ab0*/  BSYNC B0 ;  /* 0x0000000000007941 */ /* 0x000fea0003800000 */
.L_x_23438:
[----:B------:R0:W-:Y:S01]  /*8ac0*/  STG.E.U8 [R16.64], R8 ;  /* 0x0000000810007986 */ /* 0x0001e2000c101124 */
[----:B------:R-:W-:Y:S05]  /*8ad0*/  BRA `(.L_x_23418) ;  /* 0x0000049000007947 */ /* 0x000fea0003800000 */
.L_x_23436:
        /* <DEDUP_REMOVED lines=17> */
.L_x_23443:
[----:B------:R-:W-:-:S04]  /*8bf0*/  LOP3.LUT R2, R3, 0x80000000, RZ, 0xc0, !PT ;  /* 0x8000000003027812 */ /* 0x000fc800078ec0ff */
[----:B------:R-:W-:-:S04]  /*8c00*/  SHF.R.U32.HI R3, RZ, 0x18, R2 ;  /* 0x00000018ff037819 */ /* 0x000fc80000011602 */
[----:B------:R-:W-:-:S04]  /*8c10*/  LOP3.LUT R0, R0, R3, RZ, 0xfc, !PT ;  /* 0x0000000300007212 */ /* 0x000fc800078efcff */
[----:B------:R-:W-:Y:S02]  /*8c20*/  PRMT R8, R0, 0x7610, R8 ;  /* 0x0000761000087816 */ /* 0x000fe40000000008 */
.L_x_23442:
[----:B------:R-:W-:Y:S05]  /*8c30*/  BSYNC B0 ;  /* 0x0000000000007941 */ /* 0x000fea0003800000 */
.L_x_23441:
[----:B------:R0:W-:Y:S01]  /*8c40*/  STG.E.U8 [R16.64], R8 ;  /* 0x0000000810007986 */ /* 0x0001e2000c101124 */
[----:B------:R-:W-:Y:S05]  /*8c50*/  BRA `(.L_x_23418) ;  /* 0x0000031000007947 */ /* 0x000fea0003800000 */
.L_x_23435:
        /* <DEDUP_REMOVED lines=22> */
.L_x_23417:
        /* <DEDUP_REMOVED lines=20> */
.L_x_23445:
[----:B------:R-:W-:-:S06]  /*8f00*/  PRMT R3, RZ, 0x5410, R3 ;  /* 0x00005410ff037816 */ /* 0x000fcc0000000003 */
[----:B------:R-:W0:Y:S02]  /*8f10*/  F2I.U64.TRUNC R2, R3 ;  /* 0x0000000300027311 */ /* 0x000e24000020d800 */
[----:B0-----:R0:W-:Y:S01]  /*8f20*/  STG.E.64 [R16.64], R2 ;  /* 0x0000000210007986 */ /* 0x0011e2000c101b24 */
[----:B------:R-:W-:Y:S05]  /*8f30*/  BRA `(.L_x_23418) ;  /* 0x0000003000007947 */ /* 0x000fea0003800000 */
.L_x_23444:
[----:B------:R-:W-:-:S06]  /*8f40*/  PRMT R3, RZ, 0x5410, R3 ;  /* 0x00005410ff037816 */ /* 0x000fcc0000000003 */
[----:B------:R-:W0:Y:S02]  /*8f50*/  F2I.FTZ.U32.TRUNC.NTZ R3, R3 ;  /* 0x0000000300037305 */ /* 0x000e24000021f000 */
[----:B0-----:R0:W-:Y:S02]  /*8f60*/  STG.E [R16.64], R3 ;  /* 0x0000000310007986 */ /* 0x0011e4000c101924 */
.L_x_23418:
[----:B------:R-:W-:Y:S02]  /*8f70*/  IADD3 R19, R19, 0x80, RZ ;  /* 0x0000008013137810 */ /* 0x000fe40007ffe0ff */
.L_x_23305:
[----:B------:R-:W-:Y:S05]  /*8f80*/  BSYNC B6 ;  /* 0x0000000000067941 */ /* 0x000fea0003800000 */
.L_x_23304:
        /* <DEDUP_REMOVED lines=230> */
.L_x_23446:
        /* <DEDUP_REMOVED lines=20> */
.L_x_23450:
[----:B------:R-:W2:Y:S02]  /*9f30*/  LDG.E.U8 R2, [R2.64] ;  /* 0x0000002402027981 */ /* 0x000ea4000c1e1100 */
[----:B--2---:R-:W0:Y:S02]  /*9f40*/  I2F.U16 R0, R2 ;  /* 0x0000000200007306 */ /* 0x004e240000101000 */
[----:B0-----:R-:W-:Y:S01]  /*9f50*/  F2FP.BF16.PACK_AB R0, RZ, R0 ;  /* 0x00000000ff00723e */ /* 0x001fe200000010ff */
[----:B------:R-:W-:Y:S05]  /*9f60*/  BRA `(.L_x_23452) ;  /* 0x00000e3000007947 */ /* 0x000fea0003800000 */
.L_x_23449:
        /* <DEDUP_REMOVED lines=10> */
.L_x_23454:
[----:B------:R-:W2:Y:S02]  /*a010*/  LDG.E R2, [R2.64] ;  /* 0x0000002402027981 */ /* 0x000ea4000c1e1900 */
[----:B--2---:R-:W0:Y:S02]  /*a020*/  I2F R0, R2 ;  /* 0x0000000200007306 */ /* 0x004e240000201400 */
[----:B0-----:R-:W-:Y:S01]  /*a030*/  F2FP.BF16.PACK_AB R0, RZ, R0 ;  /* 0x00000000ff00723e */ /* 0x001fe200000010ff */
[----:B------:R-:W-:Y:S05]  /*a040*/  BRA `(.L_x_23452) ;  /* 0x00000d5000007947 */ /* 0x000fea0003800000 */
.L_x_23453:
[----:B------:R-:W2:Y:S02]  /*a050*/  LDG.E.U16 R2, [R2.64] ;  /* 0x0000002402027981 */ /* 0x000ea4000c1e1500 */
[----:B--2---:R-:W0:Y:S02]  /*a060*/  I2F.S16 R0, R2 ;  /* 0x0000000200007306 */ /* 0x004e240000101400 */
[----:B0-----:R-:W-:Y:S01]  /*a070*/  F2FP.BF16.PACK_AB R0, RZ, R0 ;  /* 0x00000000ff00723e */ /* 0x001fe200000010ff */
[----:B------:R-:W-:Y:S05]  /*a080*/  BRA `(.L_x_23452) ;  /* 0x00000d1000007947 */ /* 0x000fea0003800000 */
.L_x_23448:
        /* <DEDUP_REMOVED lines=9> */
.L_x_23456:
[----:B------:R-:W2:Y:S02]  /*a120*/  LDG.E.U16 R0, [R2.64] ;  /* 0x0000002402007981 */ /* 0x000ea4000c1e1500 */
[----:B--2---:R-:W-:-:S05]  /*a130*/  HADD2.F32 R0, -RZ, R0.H0_H0 ;  /* 0x20000000ff007230 */ /* 0x004fca0000004100 */
[----:B------:R-:W-:Y:S01]  /*a140*/  F2FP.BF16.PACK_AB R0, RZ, R0 ;  /* 0x00000000ff00723e */ /* 0x000fe200000010ff */
[----:B------:R-:W-:Y:S05]  /*a150*/  BRA `(.L_x_23452) ;  /* 0x00000c4000007947 */ /* 0x000fea0003800000 */
.L_x_23455:
        /* <DEDUP_REMOVED lines=9> */
.L_x_23458:
[----:B------:R-:W2:Y:S02]  /*a1f0*/  LDG.E.U16 R2, [R2.64] ;  /* 0x0000002402027981 */ /* 0x000ea4000c1e1500 */
[----:B--2---:R-:W-:-:S05]  /*a200*/  HADD2.F32 R0, -RZ, R2.H0_H0 ;  /* 0x20000002ff007230 */ /* 0x004fca0000004100 */
[----:B------:R-:W-:Y:S01]  /*a210*/  F2FP.BF16.PACK_AB R0, RZ, R0 ;  /* 0x00000000ff00723e */ /* 0x000fe200000010ff */
[----:B------:R-:W-:Y:S05]  /*a220*/  BRA `(.L_x_23452) ;  /* 0x00000b7000007947 */ /* 0x000fea0003800000 */
.L_x_23457:
[----:B------:R-:W2:Y:S02]  /*a230*/  LDG.E.64 R2, [R2.64] ;  /* 0x0000002402027981 */ /* 0x000ea4000c1e1b00 */
[----:B--2---:R-:W0:Y:S01]  /*a240*/  F2F.F32.F64 R0, R2 ;  /* 0x0000000200007310 */ /* 0x004e220000301000 */
[----:B------:R-:W0:-:S14]  /*a250*/  DSETP.GEU.AND P0, PT, |R2|, c[0x2][0x0], PT ;  /* 0x008000000200762a */ /* 0x000e1c0003f0e200 */
[----:B0-----:R-:W-:-:S05]  /*a260*/  @!P0 FMUL R0, R0, 1.175494350822287508e-38 ;  /* 0x0080000000008820 */ /* 0x001fca0000400000 */
[----:B------:R-:W-:Y:S01]  /*a270*/  F2FP.BF16.PACK_AB R0, RZ, R0 ;  /* 0x00000000ff00723e */ /* 0x000fe200000010ff */
[----:B------:R-:W-:Y:S05]  /*a280*/  BRA `(.L_x_23452) ;  /* 0x00000b1000007947 */ /* 0x000fea0003800000 */
.L_x_23447:
        /* <DEDUP_REMOVED lines=13> */
.L_x_23461:
[----:B------:R-:W2:Y:S02]  /*a360*/  LDG.E.64 R2, [R2.64] ;  /* 0x0000002402027981 */ /* 0x000ea4000c1e1b00 */
[----:B--2---:R-:W0:Y:S01]  /*a370*/  F2F.F32.F64 R0, R2 ;  /* 0x0000000200007310 */ /* 0x004e220000301000 */
[----:B------:R-:W0:-:S14]  /*a380*/  DSETP.GEU.AND P0, PT, |R2|, c[0x2][0x0], PT ;  /* 0x008000000200762a */ /* 0x000e1c0003f0e200 */
[----:B0-----:R-:W-:-:S05]  /*a390*/  @!P0 FMUL R0, R0, 1.175494350822287508e-38 ;  /* 0x0080000000008820 */ /* 0x001fca0000400000 */
[----:B------:R-:W-:Y:S01]  /*a3a0*/  F2FP.BF16.PACK_AB R0, RZ, R0 ;  /* 0x00000000ff00723e */ /* 0x000fe200000010ff */
[----:B------:R-:W-:Y:S05]  /*a3b0*/  BRA `(.L_x_23452) ;  /* 0x000009e000007947 */ /* 0x000fea0003800000 */
.L_x_23460:
        /* <DEDUP_REMOVED lines=28> */
.L_x_23463:
        /* <DEDUP_REMOVED lines=15> */
.L_x_23462:
[----:B------:R0:W5:Y:S01]  /*a670*/  LDG.E.U16 R0, [R2.64] ;  /* 0x0000002402007981 */ /* 0x000162000c1e1500 */
[----:B------:R-:W-:Y:S05]  /*a680*/  BRA `(.L_x_23452) ;  /* 0x0000071000007947 */ /* 0x000fea0003800000 */
.L_x_23459:
        /* <DEDUP_REMOVED lines=12> */
.L_x_23466:
        /* <DEDUP_REMOVED lines=21> */
.L_x_23470:
[----:B------:R-:W-:Y:S05]  /*a8a0*/  BSYNC B1 ;  /* 0x0000000000017941 */ /* 0x000fea0003800000 */
.L_x_23469:
[----:B------:R-:W-:Y:S01]  /*a8b0*/  LEA R3, R0, 0x3b800000, 0x17 ;  /* 0x3b80000000037811 */ /* 0x000fe200078eb8ff */
[----:B------:R-:W-:-:S05]  /*a8c0*/  IMAD.SHL.U32 R0, R2, 0x100000, RZ ;  /* 0x0010000002007824 */ /* 0x000fca00078e00ff */
[----:B------:R-:W-:Y:S02]  /*a8d0*/  LOP3.LUT R0, R3, R0, R4, 0xfe, !PT ;  /* 0x0000000003007212 */ /* 0x000fe400078efe04 */
.L_x_23468:
[----:B------:R-:W-:Y:S05]  /*a8e0*/  BSYNC B0 ;  /* 0x0000000000007941 */ /* 0x000fea0003800000 */
.L_x_23467:
[----:B------:R-:W-:Y:S01]  /*a8f0*/  F2FP.BF16.PACK_AB R0, RZ, R0 ;  /* 0x00000000ff00723e */ /* 0x000fe200000010ff */
[----:B------:R-:W-:Y:S05]  /*a900*/  BRA `(.L_x_23452) ;  /* 0x0000049000007947 */ /* 0x000fea0003800000 */
.L_x_23465:
        /* <DEDUP_REMOVED lines=21> */
.L_x_23474:
[----:B------:R-:W-:Y:S05]  /*aa60*/  BSYNC B1 ;  /* 0x0000000000017941 */ /* 0x000fea0003800000 */
.L_x_23473:
[----:B------:R-:W-:Y:S01]  /*aa70*/  LEA R3, R0, 0x37800000, 0x17 ;  /* 0x3780000000037811 */ /* 0x000fe200078eb8ff */
[----:B------:R-:W-:-:S05]  /*aa80*/  IMAD.SHL.U32 R0, R2, 0x200000, RZ ;  /* 0x0020000002007824 */ /* 0x000fca00078e00ff */
[----:B------:R-:W-:Y:S02]  /*aa90*/  LOP3.LUT R0, R3, R0, R4, 0xfe, !PT ;  /* 0x0000000003007212 */ /* 0x000fe400078efe04 */
.L_x_23472:
[----:B------:R-:W-:Y:S05]  /*aaa0*/  BSYNC B0 ;  /* 0x0000000000007941 */ /* 0x000fea0003800000 */
.L_x_23471:
[----:B------:R-:W-:Y:S01]  /*aab0*/  F2FP.BF16.PACK_AB R0, RZ, R0 ;  /* 0x00000000ff00723e */ /* 0x000fe200000010ff */
[----:B------:R-:W-:Y:S05]  /*aac0*/  BRA `(.L_x_23452) ;  /* 0x000002d000007947 */ /* 0x000fea0003800000 */
.L_x_23464:
        /* <DEDUP_REMOVED lines=14> */
.L_x_23478:
[----:B------:R-:W-:Y:S05]  /*abb0*/  BSYNC B0 ;  /* 0x0000000000007941 */ /* 0x000fea0003800000 */
.L_x_23477:
[----:B------:R-:W-:Y:S01]  /*abc0*/  F2FP.BF16.PACK_AB R0, RZ, R0 ;  /* 0x00000000ff00723e */ /* 0x000fe200000010ff */
[----:B------:R-:W-:Y:S05]  /*abd0*/  BRA `(.L_x_23452) ;  /* 0x000001c000007947 */ /* 0x000fea0003800000 */
.L_x_23451:
        /* <DEDUP_REMOVED lines=21> */
.L_x_23476:
[----:B------:R-:W2:Y:S02]  /*ad30*/  LDG.E.64 R2, [R2.64] ;  /* 0x0000002402027981 */ /* 0x000ea4000c1e1b00 */
[----:B--2---:R-:W0:Y:S02]  /*ad40*/  I2F.U64 R0, R2 ;  /* 0x0000000200007312 */ /* 0x004e240000301000 */
[----:B0-----:R-:W-:Y:S01]  /*ad50*/  F2FP.BF16.PACK_AB R0, RZ, R0 ;  /* 0x00000000ff00723e */ /* 0x001fe200000010ff */
[----:B------:R-:W-:Y:S05]  /*ad60*/  BRA `(.L_x_23452) ;  /* 0x0000003000007947 */ /* 0x000fea0003800000 */
.L_x_23475:
[----:B------:R-:W2:Y:S02]  /*ad70*/  LDG.E R2, [R2.64] ;  /* 0x0000002402027981 */ /* 0x000ea4000c1e1900 */
[----:B--2---:R-:W0:Y:S02]  /*ad80*/  I2F.U32 R0, R2 ;  /* 0x0000000200007306 */ /* 0x004e240000201000 */
[----:B0-----:R-:W-:-:S06]  /*ad90*/  F2FP.BF16.PACK_AB R0, RZ, R0 ;  /* 0x00000000ff00723e */ /* 0x001fcc00000010ff */
.L_x_23452:
        /* <DEDUP_REMOVED lines=21> */
.L_x_23482:
[----:B------:R-:W-:-:S04]  /*aef0*/  LOP3.LUT R3, R0, R3, RZ, 0x3c, !PT ;  /* 0x0000000300037212 */ /* 0x000fc800078e3cff */
[----:B------:R-:W-:Y:S02]  /*af00*/  PRMT R2, R3, 0x9910, RZ ;  /* 0x0000991003027816 */ /* 0x000fe400000000ff */
[----:B------:R-:W-:Y:S02]  /*af10*/  IADD3 R3, R0, 0xffff, RZ ;  /* 0x0000ffff00037810 */ /* 0x000fe40007ffe0ff */
[----:B------:R-:W-:-:S04]  /*af20*/  ISETP.GE.AND P0, PT, R2, RZ, PT ;  /* 0x000000ff0200720c */ /* 0x000fc80003f06270 */
[----:B------:R-:W-:-:S13]  /*af30*/  ISETP.GT.U32.OR P0, PT, R4, R5, !P0 ;  /* 0x000000050400720c */ /* 0x000fda0004704470 */
[----:B------:R-:W-:Y:S01]  /*af40*/  @!P0 IADD3 R3, R0, 0x1, RZ ;  /* 0x0000000100038810 */ /* 0x000fe20007ffe0ff */
[----:B------:R-:W-:Y:S05]  /*af50*/  BRA `(.L_x_23481) ;  /* 0x0000003000007947 */ /* 0x000fea0003800000 */
.L_x_23480:
[----:B------:R-:W-:-:S05]  /*af60*/  FADD.FTZ R2, R5, R2 ;  /* 0x0000000205027221 */ /* 0x000fca0000010000 */
[----:B------:R-:W-:-:S04]  /*af70*/  F2FP.BF16.PACK_AB R2, RZ, R2 ;  /* 0x00000002ff02723e */ /* 0x000fc800000010ff */
[----:B------:R-:W-:Y:S02]  /*af80*/  PRMT R3, R2, 0x7610, R3 ;  /* 0x0000761002037816 */ /* 0x000fe40000000003 */
.L_x_23481:
[----:B------:R-:W-:Y:S05]  /*af90*/  BSYNC B0 ;  /* 0x0000000000007941 */ /* 0x000fea0003800000 */
.L_x_23479:
        /* <DEDUP_REMOVED lines=16> */
.L_x_23486:
[----:B------:R-:W-:-:S06]  /*b0a0*/  PRMT R3, RZ, 0x5410, R3 ;  /* 0x00005410ff037816 */ /* 0x000fcc0000000003 */
[----:B------:R-:W0:Y:S02]  /*b0b0*/  F2I.S64.TRUNC R2, R3 ;  /* 0x0000000300027311 */ /* 0x000e24000020d900 */
[----:B0-----:R-:W-:Y:S01]  /*b0c0*/  STG.E.U8 [R16.64], R2 ;  /* 0x0000000210007986 */ /* 0x001fe2000c101124 */
[----:B------:R-:W-:Y:S05]  /*b0d0*/  EXIT ;  /* 0x000000000000794d */ /* 0x000fea0003800000 */
.L_x_23485:
        /* <DEDUP_REMOVED lines=10> */
.L_x_23489:
[----:B------:R-:W-:-:S06]  /*b180*/  PRMT R3, RZ, 0x5410, R3 ;  /* 0x00005410ff037816 */ /* 0x000fcc0000000003 */
[----:B------:R-:W0:Y:S02]  /*b190*/  F2I.FTZ.TRUNC.NTZ R3, R3 ;  /* 0x0000000300037305 */ /* 0x000e24000021f100 */
[----:B0-----:R-:W-:Y:S01]  /*b1a0*/  STG.E [R16.64], R3 ;  /* 0x0000000310007986 */ /* 0x001fe2000c101924 */
[----:B------:R-:W-:Y:S05]  /*b1b0*/  EXIT ;  /* 0x000000000000794d */ /* 0x000fea0003800000 */
.L_x_23488:
[----:B------:R-:W-:-:S06]  /*b1c0*/  PRMT R3, RZ, 0x5410, R3 ;  /* 0x00005410ff037816 */ /* 0x000fcc0000000003 */
[----:B------:R-:W0:Y:S02]  /*b1d0*/  F2I.FTZ.TRUNC.NTZ R3, R3 ;  /* 0x0000000300037305 */ /* 0x000e24000021f100 */
[----:B0-----:R-:W-:Y:S01]  /*b1e0*/  STG.E.U16 [R16.64], R3 ;  /* 0x0000000310007986 */ /* 0x001fe2000c101524 */
[----:B------:R-:W-:Y:S05]  /*b1f0*/  EXIT ;  /* 0x000000000000794d */ /* 0x000fea0003800000 */
.L_x_23484:
        /* <DEDUP_REMOVED lines=9> */
.L_x_23491:
[----:B------:R-:W-:-:S04]  /*b290*/  PRMT R0, RZ, 0x5410, R3 ;  /* 0x00005410ff007816 */ /* 0x000fc80000000003 */
[----:B------:R-:W-:-:S05]  /*b2a0*/  F2FP.PACK_AB R0, RZ, R0 ;  /* 0x00000000ff00723e */ /* 0x000fca00000000ff */
[----:B------:R-:W-:Y:S01]  /*b2b0*/  STG.E.U16 [R16.64], R0 ;  /* 0x0000000010007986 */ /* 0x000fe2000c101524 */
[----:B------:R-:W-:Y:S05]  /*b2c0*/  EXIT ;  /* 0x000000000000794d */ /* 0x000fea0003800000 */
.L_x_23490:
        /* <DEDUP_REMOVED lines=10> */
.L_x_23493:
[----:B------:R-:W-:-:S04]  /*b370*/  PRMT R3, RZ, 0x5410, R3 ;  /* 0x00005410ff037816 */ /* 0x000fc80000000003 */
[----:B------:R-:W-:-:S04]  /*b380*/  F2FP.PACK_AB R3, RZ, R3 ;  /* 0x00000003ff03723e */ /* 0x000fc800000000ff */
[----:B------:R-:W-:-:S05]  /*b390*/  PRMT R3, R3, 0x5410, RZ ;  /* 0x0000541003037816 */ /* 0x000fca00000000ff */
[----:B------:R-:W-:Y:S01]  /*b3a0*/  STG.E [R16.64], R3 ;  /* 0x0000000310007986 */ /* 0x000fe2000c101924 */
[----:B------:R-:W-:Y:S05]  /*b3b0*/  EXIT ;  /* 0x000000000000794d */ /* 0x000fea0003800000 */
.L_x_23492:
[----:B------:R-:W-:-:S05]  /*b3c0*/  PRMT R2, RZ, 0x5410, R3 ;  /* 0x00005410ff027816 */ /* 0x000fca0000000003 */
[----:B------:R-:W-:-:S06]  /*b3d0*/  FMUL.FTZ R2, R2, 1 ;  /* 0x3f80000002027820 */ /* 0x000fcc0000410000 */
[----:B------:R-:W0:Y:S02]  /*b3e0*/  F2F.F64.F32 R2, R2 ;  /* 0x0000000200027310 */ /* 0x000e240000201800 */
[----:B0-----:R-:W-:Y:S01]  /*b3f0*/  STG.E.64 [R16.64], R2 ;  /* 0x0000000210007986 */ /* 0x001fe2000c101b24 */
[----:B------:R-:W-:Y:S05]  /*b400*/  EXIT ;  /* 0x000000000000794d */ /* 0x000fea0003800000 */
.L_x_23483:
        /* <DEDUP_REMOVED lines=13> */
.L_x_23496:
[----:B------:R-:W-:Y:S01]  /*b4e0*/  PRMT R3, RZ, 0x5410, R3 ;  /* 0x00005410ff037816 */ /* 0x000fe20000000003 */
[----:B------:R-:W-:-:S04]  /*b4f0*/  CS2R R6, SRZ ;  /* 0x0000000000067805 */ /* 0x000fc8000001ff00 */
[----:B------:R-:W-:-:S04]  /*b500*/  FMUL.FTZ R3, R3, 1 ;  /* 0x3f80000003037820 */ /* 0x000fc80000410000 */
[----:B------:R-:W0:Y:S02]  /*b510*/  F2F.F64.F32 R4, R3 ;  /* 0x0000000300047310 */ /* 0x000e240000201800 */
[----:B0-----:R-:W-:Y:S01]  /*b520*/  STG.E.128 [R16.64], R4 ;  /* 0x0000000410007986 */ /* 0x001fe2000c101d24 */
[----:B------:R-:W-:Y:S05]  /*b530*/  EXIT ;  /* 0x000000000000794d */ /* 0x000fea0003800000 */
.L_x_23495:
        /* <DEDUP_REMOVED lines=21> */
.L_x_23500:
[----:B------:R-:W-:Y:S05]  /*b690*/  BSYNC B0 ;  /* 0x0000000000007941 */ /* 0x000fea0003800000 */
.L_x_23499:
[----:B------:R-:W-:-:S05]  /*b6a0*/  LOP3.LUT R3, R0, R3, RZ, 0xfc, !PT ;  /* 0x0000000300037212 */ /* 0x000fca00078efcff */
[----:B------:R-:W-:Y:S01]  /*b6b0*/  STG.E.U8 [R16.64], R3 ;  /* 0x0000000310007986 */ /* 0x000fe2000c101124 */
[----:B------:R-:W-:Y:S05]  /*b6c0*/  EXIT ;  /* 0x000000000000794d */ /* 0x000fea0003800000 */
.L_x_23498:
        /* <DEDUP_REMOVED lines=13> */
.L_x_23502:
[----:B------:R-:W-:Y:S01]  /*b7a0*/  IMAD.MOV.U32 R0, RZ, RZ, 0x7f ;  /* 0x0000007fff007424 */ /* 0x000fe200078e00ff */
[----:B------:R-:W-:-:S04]  /*b7b0*/  ISETP.GT.U32.AND P0, PT, R2, 0x7f800000, PT ;  /* 0x7f8000000200780c */ /* 0x000fc80003f04070 */
[----:B------:R-:W-:-:S04]  /*b7c0*/  SEL R0, R0, 0x7c, P0 ;  /* 0x0000007c00007807 */ /* 0x000fc80000000000 */
.L_x_23503:
[----:B------:R-:W-:Y:S05]  /*b7d0*/  BSYNC B0 ;  /* 0x0000000000007941 */ /* 0x000fea0003800000 */
.L_x_23501:
[----:B------:R-:W-:-:S04]  /*b7e0*/  LOP3.LUT R2, R3, 0x80000000, RZ, 0xc0, !PT ;  /* 0x8000000003027812 */ /* 0x000fc800078ec0ff */
[----:B------:R-:W-:-:S04]  /*b7f0*/  SHF.R.U32.HI R3, RZ, 0x18, R2 ;  /* 0x00000018ff037819 */ /* 0x000fc80000011602 */
[----:B------:R-:W-:-:S05]  /*b800*/  LOP3.LUT R3, R0, R3, RZ, 0xfc, !PT ;  /* 0x0000000300037212 */ /* 0x000fca00078efcff */
[----:B------:R-:W-:Y:S01]  /*b810*/  STG.E.U8 [R16.64], R3 ;  /* 0x0000000310007986 */ /* 0x000fe2000c101124 */
[----:B------:R-:W-:Y:S05]  /*b820*/  EXIT ;  /* 0x000000000000794d */ /* 0x000fea0003800000 */
.L_x_23497:
[----:B------:R-:W-:Y:S01]  /*b830*/  STG.E.U16 [R16.64], R3 ;  /* 0x0000000310007986 */ /* 0x000fe2000c101524 */
[----:B------:R-:W-:Y:S05]  /*b840*/  EXIT ;  /* 0x000000000000794d */ /* 0x000fea0003800000 */
.L_x_23494:
        /* <DEDUP_REMOVED lines=12> */
.L_x_23506:
        /* <DEDUP_REMOVED lines=17> */
.L_x_23509:
[----:B------:R-:W-:-:S04]  /*ba20*/  LOP3.LUT R2, R3, 0x80000000, RZ, 0xc0, !PT ;  /* 0x8000000003027812 */ /* 0x000fc800078ec0ff */
[----:B------:R-:W-:-:S04]  /*ba30*/  SHF.R.U32.HI R3, RZ, 0x18, R2 ;  /* 0x00000018ff037819 */ /* 0x000fc80000011602 */
[----:B------:R-:W-:-:S04]  /*ba40*/  LOP3.LUT R0, R0, R3, RZ, 0xfc, !PT ;  /* 0x0000000300007212 */ /* 0x000fc800078efcff */
[----:B------:R-:W-:Y:S02]  /*ba50*/  PRMT R8, R0, 0x7610, R8 ;  /* 0x0000761000087816 */ /* 0x000fe40000000008 */
.L_x_23508:
[----:B------:R-:W-:Y:S05]  /*ba60*/  BSYNC B0 ;  /* 0x0000000000007941 */ /* 0x000fea0003800000 */
.L_x_23507:
[----:B------:R-:W-:Y:S01]  /*ba70*/  STG.E.U8 [R16.64], R8 ;  /* 0x0000000810007986 */ /* 0x000fe2000c101124 */
[----:B------:R-:W-:Y:S05]  /*ba80*/  EXIT ;  /* 0x000000000000794d */ /* 0x000fea0003800000 */
.L_x_23505:
        /* <DEDUP_REMOVED lines=17> */
.L_x_23512:
[----:B------:R-:W-:-:S04]  /*bba0*/  LOP3.LUT R2, R3, 0x80000000, RZ, 0xc0, !PT ;  /* 0x8000000003027812 */ /* 0x000fc800078ec0ff */
[----:B------:R-:W-:-:S04]  /*bbb0*/  SHF.R.U32.HI R3, RZ, 0x18, R2 ;  /* 0x00000018ff037819 */ /* 0x000fc80000011602 */
[----:B------:R-:W-:-:S04]  /*bbc0*/  LOP3.LUT R0, R0, R3, RZ, 0xfc, !PT ;  /* 0x0000000300007212 */ /* 0x000fc800078efcff */
[----:B------:R-:W-:Y:S02]  /*bbd0*/  PRMT R8, R0, 0x7610, R8 ;  /* 0x0000761000087816 */ /* 0x000fe40000000008 */
.L_x_23511:
[----:B------:R-:W-:Y:S05]  /*bbe0*/  BSYNC B0 ;  /* 0x0000000000007941 */ /* 0x000fea0003800000 */
.L_x_23510:
[----:B------:R-:W-:Y:S01]  /*bbf0*/  STG.E.U8 [R16.64], R8 ;  /* 0x0000000810007986 */ /* 0x000fe2000c101124 */
[----:B------:R-:W-:Y:S05]  /*bc00*/  EXIT ;  /* 0x000000000000794d */ /* 0x000fea0003800000 */
.L_x_23504:
        /* <DEDUP_REMOVED lines=22> */
.L_x_23487:
        /* <DEDUP_REMOVED lines=20> */
.L_x_23514:
[----:B------:R-:W-:-:S06]  /*beb0*/  PRMT R3, RZ, 0x5410, R3 ;  /* 0x00005410ff037816 */ /* 0x000fcc0000000003 */
[----:B------:R-:W0:Y:S02]  /*bec0*/  F2I.U64.TRUNC R2, R3 ;  /* 0x0000000300027311 */ /* 0x000e24000020d800 */
[----:B0-----:R-:W-:Y:S01]  /*bed0*/  STG.E.64 [R16.64], R2 ;  /* 0x0000000210007986 */ /* 0x001fe2000c101b24 */
[----:B------:R-:W-:Y:S05]  /*bee0*/  EXIT ;  /* 0x000000000000794d */ /* 0x000fea0003800000 */
.L_x_23513:
[----:B------:R-:W-:-:S06]  /*bef0*/  PRMT R3, RZ, 0x5410, R3 ;  /* 0x00005410ff037816 */ /* 0x000fcc0000000003 */
[----:B------:R-:W0:Y:S02]  /*bf00*/  F2I.FTZ.U32.TRUNC.NTZ R3, R3 ;  /* 0x0000000300037305 */ /* 0x000e24000021f000 */
[----:B0-----:R-:W-:Y:S01]  /*bf10*/  STG.E [R16.64], R3 ;  /* 0x0000000310007986 */ /* 0x001fe2000c101924 */
[----:B------:R-:W-:Y:S05]  /*bf20*/  EXIT ;  /* 0x000000000000794d */ /* 0x000fea0003800000 */
.L_x_23515:
        /* <DEDUP_REMOVED lines=13> */
.L_x_30064:


//--------------------- .text._ZN2at6native27unrolled_elementwise_kernelINS0_13BUnaryFunctorIN3c108BFloat16ES4_S4_ZZZNS0_21nextafter_kernel_cudaERNS_18TensorIteratorBaseEENKUlvE_clEvENKUlvE1_clEvEUlS4_S4_E_EESt5arrayIPcLm2EELi4E23TrivialOffsetCalculatorILi1EjESF_NS0_6memory12LoadWithCastILi1EEENSG_13StoreWithCastILi1EEEEEviT_T0_T2_T3_T4_T5_ --------------------------
	.section	.text._ZN2at6native27unrolled_elementwise_kernelINS0_13BUnaryFunctorIN3c108BFloat16ES4_S4_ZZZNS0_21nextafter_kernel_cudaERNS_18TensorIteratorBaseEENKUlvE_clEvENKUlvE1_clEvEUlS4_S4_E_EESt5arrayIPcLm2EELi4E23TrivialOffsetCalculatorILi1EjESF_NS0_6memory12LoadWithCastILi1EEENSG_13StoreWithCastILi1EEEEEviT_T0_T2_T3_T4_T5_,"ax",@progbits
	.sectioninfo	@"SHI_REGISTERS=29"
	.align	128
        .global         _ZN2at6native27unrolled_elementwise_kernelINS0_13BUnaryFunctorIN3c108BFloat16ES4_S4_ZZZNS0_21nextafter_kernel_cudaERNS_18TensorIteratorBaseEENKUlvE_clEvENKUlvE1_clEvEUlS4_S4_E_EESt5arrayIPcLm2EELi4E23TrivialOffsetCalculatorILi1EjESF_NS0_6memory12LoadWithCastILi1EEENSG_13StoreWithCastILi1EEEEEviT_T0_T2_T3_T4_T5_
        .type           _ZN2at6native27unrolled_elementwise_kernelINS0_13BUnaryFunctorIN3c108BFloat16ES4_S4_ZZZNS0_21nextafter_kernel_cudaERNS_18TensorIteratorBaseEENKUlvE_clEvENKUlvE1_clEvEUlS4_S4_E_EESt5arrayIPcLm2EELi4E23TrivialOffsetCalculatorILi1EjESF_NS0_6memory12LoadWithCastILi1EEENSG_13StoreWithCastILi1EEEEEviT_T0_T2_T3_T4_T5_,@function
        .size           _ZN2at6native27unrolled_elementwise_kernelINS0_13BUnaryFunctorIN3c108BFloat16ES4_S4_ZZZNS0_21nextafter_kernel_cudaERNS_18TensorIteratorBaseEENKUlvE_clEvENKUlvE1_clEvEUlS4_S4_E_EESt5arrayIPcLm2EELi4E23TrivialOffsetCalculatorILi1EjESF_NS0_6memory12LoadWithCastILi1EEENSG_13StoreWithCastILi1EEEEEviT_T0_T2_T3_T4_T5_,(.L_x_30065 - _ZN2at6native27unrolled_elementwise_kernelINS0_13BUnaryFunctorIN3c108BFloat16ES4_S4_ZZZNS0_21nextafter_kernel_cudaERNS_18TensorIteratorBaseEENKUlvE_clEvENKUlvE1_clEvEUlS4_S4_E_EESt5arrayIPcLm2EELi4E23TrivialOffsetCalculatorILi1EjESF_NS0_6memory12LoadWithCastILi1EEENSG_13StoreWithCastILi1EEEEEviT_T0_T2_T3_T4_T5_)
        .other          _ZN2at6native27unrolled_elementwise_kernelINS0_13BUnaryFunctorIN3c108BFloat16ES4_S4_ZZZNS0_21nextafter_kernel_cudaERNS_18TensorIteratorBaseEENKUlvE_clEvENKUlvE1_clEvEUlS4_S4_E_EESt5arrayIPcLm2EELi4E23TrivialOffsetCalculatorILi1EjESF_NS0_6memory12LoadWithCastILi1EEENSG_13StoreWithCastILi1EEEEEviT_T0_T2_T3_T4_T5_,@"STO_CUDA_ENTRY STV_DEFAULT"
_ZN2at6native27unrolled_elementwise_kernelINS0_13BUnaryFunctorIN3c108BFloat16ES4_S4_ZZZNS0_21nextafter_kernel_cudaERNS_18TensorIteratorBaseEENKUlvE_clEvENKUlvE1_clEvEUlS4_S4_E_EESt5arrayIPcLm2EELi4E23TrivialOffsetCalculatorILi1EjESF_NS0_6memory12LoadWithCastILi1EEENSG_13StoreWithCastILi1EEEEEviT_T0_T2_T3_T4_T5_:
.text._ZN2at6native27unrolled_elementwise_kernelINS0_13BUnaryFunctorIN3c108BFloat16ES4_S4_ZZZNS0_21nextafter_kernel_cudaERNS_18TensorIteratorBaseEENKUlvE_clEvENKUlvE1_clEvEUlS4_S4_E_EESt5arrayIPcLm2EELi4E23TrivialOffsetCalculatorILi1EjESF_NS0_6memory12LoadWithCastILi1EEENSG_13StoreWithCastILi1EEEEEviT_T0_T2_T3_T4_T5_:
        /* <DEDUP_REMOVED lines=32> */
.L_x_23521:
[----:B------:R-:W2:Y:S02]  /*0200*/  LDG.E.U8 R2, [R2.64] ;  /* 0x0000002402027981 */ /* 0x000ea4000c1e1100 */
[----:B--2---:R-:W0:Y:S02]  /*0210*/  I2F.U16 R0, R2 ;  /* 0x0000000200007306 */ /* 0x004e240000101000 */
[----:B0-----:R-:W-:-:S04]  /*0220*/  F2FP.BF16.PACK_AB R0, RZ, R0 ;  /* 0x00000000ff00723e */ /* 0x001fc800000010ff */
[----:B------:R-:W-:Y:S01]  /*0230*/  PRMT R19, R0, 0x7610, R19 ;  /* 0x0000761000137816 */ /* 0x000fe20000000013 */
[----:B------:R-:W-:Y:S05]  /*0240*/  BRA `(.L_x_23523) ;  /* 0x00000f1000007947 */ /* 0x000fea0003800000 */
.L_x_23520:
        /* <DEDUP_REMOVED lines=11> */
.L_x_23525:
[----:B------:R-:W2:Y:S02]  /*0300*/  LDG.E R2, [R2.64] ;  /* 0x0000002402027981 */ /* 0x000ea4000c1e1900 */
[----:B--2---:R-:W0:Y:S02]  /*0310*/  I2F R0, R2 ;  /* 0x0000000200007306 */ /* 0x004e240000201400 */
[----:B0-----:R-:W-:-:S04]  /*0320*/  F2FP.BF16.PACK_AB R0, RZ, R0 ;  /* 0x00000000ff00723e */ /* 0x001fc800000010ff */
[----:B------:R-:W-:Y:S01]  /*0330*/  PRMT R19, R0, 0x7610, R19 ;  /* 0x0000761000137816 */ /* 0x000fe20000000013 */
[----:B------:R-:W-:Y:S05]  /*0340*/  BRA `(.L_x_23523) ;  /* 0x00000e1000007947 */ /* 0x000fea0003800000 */
.L_x_23524:
[----:B------:R-:W2:Y:S02]  /*0350*/  LDG.E.U16 R2, [R2.64] ;  /* 0x0000002402027981 */ /* 0x000ea4000c1e1500 */
[----:B--2---:R-:W0:Y:S02]  /*0360*/  I2F.S16 R0, R2 ;  /* 0x0000000200007306 */ /* 0x004e240000101400 */
[----:B0-----:R-:W-:-:S04]  /*0370*/  F2FP.BF16.PACK_AB R0, RZ, R0 ;  /* 0x00000000ff00723e */ /* 0x001fc800000010ff */
[----:B------:R-:W-:Y:S01]  /*0380*/  PRMT R19, R0, 0x7610, R19 ;  /* 0x0000761000137816 */ /* 0x000fe20000000013 */
[----:B------:R-:W-:Y:S05]  /*0390*/  BRA `(.L_x_23523) ;  /* 0x00000dc000007947 */ /* 0x000fea0003800000 */
.L_x_23519:
        /* <DEDUP_REMOVED lines=9> */
.L_x_23527:
[----:B------:R-:W2:Y:S02]  /*0430*/  LDG.E.U16 R0, [R2.64] ;  /* 0x0000002402007981 */ /* 0x000ea4000c1e1500 */
[----:B--2---:R-:W-:-:S05]  /*0440*/  HADD2.F32 R0, -RZ, R0.H0_H0 ;  /* 0x20000000ff007230 */ /* 0x004fca0000004100 */
[----:B------:R-:W-:-:S04]  /*0450*/  F2FP.BF16.PACK_AB R0, RZ, R0 ;  /* 0x00000000ff00723e */ /* 0x000fc800000010ff */
[----:B------:R-:W-:Y:S01]  /*0460*/  PRMT R19, R0, 0x7610, R19 ;  /* 0x0000761000137816 */ /* 0x000fe20000000013 */
[----:B------:R-:W-:Y:S05]  /*0470*/  BRA `(.L_x_23523) ;  /* 0x00000ce000007947 */ /* 0x000fea0003800000 */
.L_x_23526:
        /* <DEDUP_REMOVED lines=9> */
.L_x_23529:
[----:B------:R-:W2:Y:S02]  /*0510*/  LDG.E.U16 R2, [R2.64] ;  /* 0x0000002402027981 */ /* 0x000ea4000c1e1500 */
[----:B--2---:R-:W-:-:S05]  /*0520*/  HADD2.F32 R0, -RZ, R2.H0_H0 ;  /* 0x20000002ff007230 */ /* 0x004fca0000004100 */
[----:B------:R-:W-:-:S04]  /*0530*/  F2FP.BF16.PACK_AB R0, RZ, R0 ;  /* 0x00000000ff00723e */ /* 0x000fc800000010ff */
[----:B------:R-:W-:Y:S01]  /*0540*/  PRMT R19, R0, 0x7610, R19 ;  /* 0x0000761000137816 */ /* 0x000fe20000000013 */
[----:B------:R-:W-:Y:S05]  /*0550*/  BRA `(.L_x_23523) ;  /* 0x00000c0000007947 */ /* 0x000fea0003800000 */
.L_x_23528:
[----:B------:R-:W2:Y:S02]  /*0560*/  LDG.E.64 R2, [R2.64] ;  /* 0x0000002402027981 */ /* 0x000ea4000c1e1b00 */
[----:B--2---:R-:W0:Y:S01]  /*0570*/  F2F.F32.F64 R0, R2 ;  /* 0x0000000200007310 */ /* 0x004e220000301000 */
[----:B------:R-:W0:-:S14]  /*0580*/  DSETP.GEU.AND P0, PT, |R2|, c[0x2][0x0], PT ;  /* 0x008000000200762a */ /* 0x000e1c0003f0e200 */
[----:B0-----:R-:W-:-:S05]  /*0590*/  @!P0 FMUL R0, R0, 1.175494350822287508e-38 ;  /* 0x0080000000008820 */ /* 0x001fca0000400000 */
[----:B------:R-:W-:-:S04]  /*05a0*/  F2FP.BF16.PACK_AB R0, RZ, R0 ;  /* 0x00000000ff00723e */ /* 0x000fc800000010ff */
[----:B------:R-:W-:Y:S01]  /*05b0*/  PRMT R19, R0, 0x7610, R19 ;  /* 0x0000761000137816 */ /* 0x000fe20000000013 */
[----:B------:R-:W-:Y:S05]  /*05c0*/  BRA `(.L_x_23523) ;  /* 0x00000b9000007947 */ /* 0x000fea0003800000 */
.L_x_23518:
        /* <DEDUP_REMOVED lines=14> */
.L_x_23532:
[----:B------:R-:W2:Y:S02]  /*06b0*/  LDG.E.64 R2, [R2.64] ;  /* 0x0000002402027981 */ /* 0x000ea4000c1e1b00 */
[----:B--2---:R-:W0:Y:S01]  /*06c0*/  F2F.F32.F64 R0, R2 ;  /* 0x0000000200007310 */ /* 0x004e220000301000 */
[----:B------:R-:W0:-:S14]  /*06d0*/  DSETP.GEU.AND P0, PT, |R2|, c[0x2][0x0], PT ;  /* 0x008000000200762a */ /* 0x000e1c0003f0e200 */
[----:B0-----:R-:W-:-:S05]  /*06e0*/  @!P0 FMUL R0, R0, 1.175494350822287508e-38 ;  /* 0x0080000000008820 */ /* 0x001fca0000400000 */
[----:B------:R-:W-:-:S04]  /*06f0*/  F2FP.BF16.PACK_AB R0, RZ, R0 ;  /* 0x00000000ff00723e */ /* 0x000fc800000010ff */
[----:B------:R-:W-:Y:S01]  /*0700*/  PRMT R19, R0, 0x7610, R19 ;  /* 0x0000761000137816 */ /* 0x000fe20000000013 */
[----:B------:R-:W-:Y:S05]  /*0710*/  BRA `(.L_x_23523) ;  /* 0x00000a4000007947 */ /* 0x000fea0003800000 */
.L_x_23531:
        /* <DEDUP_REMOVED lines=28> */
.L_x_23534:
        /* <DEDUP_REMOVED lines=16> */
.L_x_23533:
[----:B------:R0:W5:Y:S01]  /*09e0*/  LDG.E.U16 R19, [R2.64] ;  /* 0x0000002402137981 */ /* 0x000162000c1e1500 */
[----:B------:R-:W-:Y:S05]  /*09f0*/  BRA `(.L_x_23523) ;  /* 0x0000076000007947 */ /* 0x000fea0003800000 */
.L_x_23530:
        /* <DEDUP_REMOVED lines=12> */
.L_x_23537:
        /* <DEDUP_REMOVED lines=21> */
.L_x_23541:
[----:B------:R-:W-:Y:S05]  /*0c10*/  BSYNC B1 ;  /* 0x0000000000017941 */ /* 0x000fea0003800000 */
.L_x_23540:
[----:B------:R-:W-:Y:S01]  /*0c20*/  LEA R3, R0, 0x3b800000, 0x17 ;  /* 0x3b80000000037811 */ /* 0x000fe200078eb8ff */
[----:B------:R-:W-:-:S05]  /*0c30*/  IMAD.SHL.U32 R0, R2, 0x100000, RZ ;  /* 0x0010000002007824 */ /* 0x000fca00078e00ff */
[----:B------:R-:W-:Y:S02]  /*0c40*/  LOP3.LUT R0, R3, R0, R4, 0xfe, !PT ;  /* 0x0000000003007212 */ /* 0x000fe400078efe04 */
.L_x_23539:
[----:B------:R-:W-:Y:S05]  /*0c50*/  BSYNC B0 ;  /* 0x0000000000007941 */ /* 0x000fea0003800000 */
.L_x_23538:
[----:B------:R-:W-:-:S04]  /*0c60*/  F2FP.BF16.PACK_AB R0, RZ, R0 ;  /* 0x00000000ff00723e */ /* 0x000fc800000010ff */
[----:B------:R-:W-:Y:S01]  /*0c70*/  PRMT R19, R0, 0x7610, R19 ;  /* 0x0000761000137816 */ /* 0x000fe20000000013 */
[----:B------:R-:W-:Y:S05]  /*0c80*/  BRA `(.L_x_23523) ;  /* 0x000004d000007947 */ /* 0x000fea0003800000 */
.L_x_23536:
        /* <DEDUP_REMOVED lines=21> */
.L_x_23545:
[----:B------:R-:W-:Y:S05]  /*0de0*/  BSYNC B1 ;  /* 0x0000000000017941 */ /* 0x000fea0003800000 */
.L_x_23544:
[----:B------:R-:W-:Y:S01]  /*0df0*/  LEA R3, R0, 0x37800000, 0x17 ;  /* 0x3780000000037811 */ /* 0x000fe200078eb8ff */
[----:B------:R-:W-:-:S05]  /*0e00*/  IMAD.SHL.U32 R0, R2, 0x200000, RZ ;  /* 0x0020000002007824 */ /* 0x000fca00078e00ff */
[----:B------:R-:W-:Y:S02]  /*0e10*/  LOP3.LUT R0, R3, R0, R4, 0xfe, !PT ;  /* 0x0000000003007212 */ /* 0x000fe400078efe04 */
.L_x_23543:
[----:B------:R-:W-:Y:S05]  /*0e20*/  BSYNC B0 ;  /* 0x0000000000007941 */ /* 0x000fea0003800000 */
.L_x_23542:
[----:B------:R-:W-:-:S04]  /*0e30*/  F2FP.BF16.PACK_AB R0, RZ, R0 ;  /* 0x00000000ff00723e */ /* 0x000fc800000010ff */
[----:B------:R-:W-:Y:S01]  /*0e40*/  PRMT R19, R0, 0x7610, R19 ;  /* 0x0000761000137816 */ /* 0x000fe20000000013 */
[----:B------:R-:W-:Y:S05]  /*0e50*/  BRA `(.L_x_23523) ;  /* 0x0000030000007947 */ /* 0x000fea0003800000 */
.L_x_23535:
        /* <DEDUP_REMOVED lines=14> */
.L_x_23549:
[----:B------:R-:W-:Y:S05]  /*0f40*/  BSYNC B0 ;  /* 0x0000000000007941 */ /* 0x000fea0003800000 */
.L_x_23548:
[----:B------:R-:W-:-:S04]  /*0f50*/  F2FP.BF16.PACK_AB R0, RZ, R0 ;  /* 0x00000000ff00723e */ /* 0x000fc800000010ff */
[----:B------:R-:W-:Y:S01]  /*0f60*/  PRMT R19, R0, 0x7610, R19 ;  /* 0x0000761000137816 */ /* 0x000fe20000000013 */
[----:B------:R-:W-:Y:S05]  /*0f70*/  BRA `(.L_x_23523) ;  /* 0x000001e000007947 */ /* 0x000fea0003800000 */
.L_x_23522:
        /* <DEDUP_REMOVED lines=21> */
.L_x_23547:
[----:B------:R-:W2:Y:S02]  /*10d0*/  LDG.E.64 R2, [R2.64] ;  /* 0x0000002402027981 */ /* 0x000ea4000c1e1b00 */
[----:B--2---:R-:W0:Y:S02]  /*10e0*/  I2F.U64 R0, R2 ;  /* 0x0000000200007312 */ /* 0x004e240000301000 */
[----:B0-----:R-:W-:-:S04]  /*10f0*/  F2FP.BF16.PACK_AB R0, RZ, R0 ;  /* 0x00000000ff00723e */ /* 0x001fc800000010ff */
[----:B------:R-:W-:Y:S01]  /*1100*/  PRMT R19, R0, 0x7610, R19 ;  /* 0x0000761000137816 */ /* 0x000fe20000000013 */
[----:B------:R-:W-:Y:S05]  /*1110*/  BRA `(.L_x_23523) ;  /* 0x0000004000007947 */ /* 0x000fea0003800000 */
.L_x_23546:
[----:B------:R-:W2:Y:S02]  /*1120*/  LDG.E R2, [R2.64] ;  /* 0x0000002402027981 */ /* 0x000ea4000c1e1900 */
[----:B--2---:R-:W0:Y:S02]  /*1130*/  I2F.U32 R0, R2 ;  /* 0x0000000200007306 */ /* 0x004e240000201000 */
[----:B0-----:R-:W-:-:S04]  /*1140*/  F2FP.BF16.PACK_AB R0, RZ, R0 ;  /* 0x00000000ff00723e */ /* 0x001fc800000010ff */
[----:B------:R-:W-:Y:S02]  /*1150*/  PRMT R19, R0, 0x7610, R19 ;  /* 0x0000761000137816 */ /* 0x000fe40000000013 */
.L_x_23523:
[----:B------:R-:W1:Y:S02]  /*1160*/  S2R R23, SR_TID.X ;  /* 0x0000000000177919 */ /* 0x000e640000002100 */
[----:B-1----:R-:W-:-:S03]  /*1170*/  IADD3 R23, R23, 0x80, RZ ;  /* 0x0000008017177810 */ /* 0x002fc60007ffe0ff */
.L_x_23517:
[----:B-1----:R-:W-:Y:S05]  /*1180*/  BSYNC B6 ;  /* 0x0000000000067941 */ /* 0x002fea0003800000 */
.L_x_23516:
        /* <DEDUP_REMOVED lines=24> */
.L_x_23555:
[----:B------:R-:W2:Y:S02]  /*1310*/  LDG.E.U8 R2, [R2.64] ;  /* 0x0000002402027981 */ /* 0x000ea4000c1e1100 */
[----:B--2---:R-:W0:Y:S02]  /*1320*/  I2F.U16 R0, R2 ;  /* 0x0000000200007306 */ /* 0x004e240000101000 */
[----:B0-----:R-:W-:-:S04]  /*1330*/  F2FP.BF16.PACK_AB R0, RZ, R0 ;  /* 0x00000000ff00723e */ /* 0x001fc800000010ff */
[----:B------:R-:W-:Y:S01]  /*1340*/  PRMT R22, R0, 0x7610, R22 ;  /* 0x0000761000167816 */ /* 0x000fe20000000016 */
[----:B------:R-:W-:Y:S05]  /*1350*/  BRA `(.L_x_23557) ;  /* 0x00000f0000007947 */ /* 0x000fea0003800000 */
.L_x_23554:
        /* <DEDUP_REMOVED lines=11> */
.L_x_23559:
[----:B------:R-:W2:Y:S02]  /*1410*/  LDG.E R2, [R2.64] ;  /* 0x0000002402027981 */ /* 0x000ea4000c1e1900 */
[----:B--2---:R-:W0:Y:S02]  /*1420*/  I2F R0, R2 ;  /* 0x0000000200007306 */ /* 0x004e240000201400 */
[----:B0-----:R-:W-:-:S04]  /*1430*/  F2FP.BF16.PACK_AB R0, RZ, R0 ;  /* 0x00000000ff00723e */ /* 0x001fc800000010ff */
[----:B------:R-:W-:Y:S01]  /*1440*/  PRMT R22, R0, 0x7610, R22 ;  /* 0x0000761000167816 */ /* 0x000fe20000000016 */
[----:B------:R-:W-:Y:S05]  /*1450*/  BRA `(.L_x_23557) ;  /* 0x00000e0000007947 */ /* 0x000fea0003800000 */
.L_x_23558:
[----:B------:R-:W2:Y:S02]  /*1460*/  LDG.E.U16 R2, [R2.64] ;  /* 0x0000002402027981 */ /* 0x000ea4000c1e1500 */
[----:B--2---:R-:W0:Y:S02]  /*1470*/  I2F.S16 R0, R2 ;  /* 0x0000000200007306 */ /* 0x004e240000101400 */
[----:B0-----:R-:W-:-:S04]  /*1480*/  F2FP.BF16.PACK_AB R0, RZ, R0 ;  /* 0x00000000ff00723e */ /* 0x001fc800000010ff */
[----:B------:R-:W-:Y:S01]  /*1490*/  PRMT R22, R0, 0x7610, R22 ;  /* 0x0000761000167816 */ /* 0x000fe20000000016 */
[----:B------:R-:W-:Y:S05]  /*14a0*/  BRA `(.L_x_23557) ;  /* 0x00000db000007947 */ /* 0x000fea0003800000 */
.L_x_23553:
        /* <DEDUP_REMOVED lines=9> */
.L_x_23561:
[----:B------:R-:W2:Y:S02]  /*1540*/  LDG.E.U16 R0, [R2.64] ;  /* 0x0000002402007981 */ /* 0x000ea4000c1e1500 */
[----:B--2---:R-:W-:-:S05]  /*1550*/  HADD2.F32 R0, -RZ, R0.H0_H0 ;  /* 0x20000000ff007230 */ /* 0x004fca0000004100 */
[----:B------:R-:W-:-:S04]  /*1560*/  F2FP.BF16.PACK_AB R0, RZ, R0 ;  /* 0x00000000ff00723e */ /* 0x000fc800000010ff */
[----:B------:R-:W-:Y:S01]  /*1570*/  PRMT R22, R0, 0x7610, R22 ;  /* 0x0000761000167816 */ /* 0x000fe20000000016 */
[----:B------:R-:W-:Y:S05]  /*1580*/  BRA `(.L_x_23557) ;  /* 0x00000cd000007947 */ /* 0x000fea0003800000 */
.L_x_23560:
        /* <DEDUP_REMOVED lines=9> */
.L_x_23563:
[----:B------:R-:W2:Y:S02]  /*1620*/  LDG.E.U16 R2, [R2.64] ;  /* 0x0000002402027981 */ /* 0x000ea4000c1e1500 */
[----:B--2---:R-:W-:-:S05]  /*1630*/  HADD2.F32 R0, -RZ, R2.H0_H0 ;  /* 0x20000002ff007230 */ /* 0x004fca0000004100 */
[----:B------:R-:W-:-:S04]  /*1640*/  F2FP.BF16.PACK_AB R0, RZ, R0 ;  /* 0x00000000ff00723e */ /* 0x000fc800000010ff */
[----:B------:R-:W-:Y:S01]  /*1650*/  PRMT R22, R0, 0x7610, R22 ;  /* 0x0000761000167816 */ /* 0x000fe20000000016 */
[----:B------:R-:W-:Y:S05]  /*1660*/  BRA `(.L_x_23557) ;  /* 0x00000bf000007947 */ /* 0x000fea0003800000 */
.L_x_23562:
[----:B------:R-:W2:Y:S02]  /*1670*/  LDG.E.64 R2, [R2.64] ;  /* 0x0000002402027981 */ /* 0x000ea4000c1e1b00 */
[----:B--2---:R-:W0:Y:S01]  /*1680*/  F2F.F32.F64 R0, R2 ;  /* 0x0000000200007310 */ /* 0x004e220000301000 */
[----:B------:R-:W0:-:S14]  /*1690*/  DSETP.GEU.AND P0, PT, |R2|, c[0x2][0x0], PT ;  /* 0x008000000200762a */ /* 0x000e1c0003f0e200 */
[----:B0-----:R-:W-:-:S05]  /*16a0*/  @!P0 FMUL R0, R0, 1.175494350822287508e-38 ;  /* 0x0080000000008820 */ /* 0x001fca0000400000 */
[----:B------:R-:W-:-:S04]  /*16b0*/  F2FP.BF16.PACK_AB R0, RZ, R0 ;  /* 0x00000000ff00723e */ /* 0x000fc800000010ff */
[----:B------:R-:W-:Y:S01]  /*16c0*/  PRMT R22, R0, 0x7610, R22 ;  /* 0x0000761000167816 */ /* 0x000fe20000000016 */
[----:B------:R-:W-:Y:S05]  /*16d0*/  BRA `(.L_x_23557) ;  /* 0x00000b8000007947 */ /* 0x000fea0003800000 */
.L_x_23552:
        /* <DEDUP_REMOVED lines=14> */
.L_x_23566:
[----:B------:R-:W2:Y:S02]  /*17c0*/  LDG.E.64 R2, [R2.64] ;  /* 0x0000002402027981 */ /* 0x000ea4000c1e1b00 */
[----:B--2---:R-:W0:Y:S01]  /*17d0*/  F2F.F32.F64 R0, R2 ;  /* 0x0000000200007310 */ /* 0x004e220000301000 */
[----:B------:R-:W0:-:S14]  /*17e0*/  DSETP.GEU.AND P0, PT, |R2|, c[0x2][0x0], PT ;  /* 0x008000000200762a */ /* 0x000e1c0003f0e200 */
[----:B0-----:R-:W-:-:S05]  /*17f0*/  @!P0 FMUL R0, R0, 1.175494350822287508e-38 ;  /* 0x0080000000008820 */ /* 0x001fca0000400000 */
[----:B------:R-:W-:-:S04]  /*1800*/  F2FP.BF16.PACK_AB R0, RZ, R0 ;  /* 0x00000000ff00723e */ /* 0x000fc800000010ff */
[----:B------:R-:W-:Y:S01]  /*1810*/  PRMT R22, R0, 0x7610, R22 ;  /* 0x0000761000167816 */ /* 0x000fe20000000016 */
[----:B------:R-:W-:Y:S05]  /*1820*/  BRA `(.L_x_23557) ;  /* 0x00000a3000007947 */ /* 0x000fea0003800000 */
.L_x_23565:
        /* <DEDUP_REMOVED lines=28> */
.L_x_23568:
        /* <DEDUP_REMOVED lines=15> */
.L_x_23567:
[----:B------:R0:W5:Y:S01]  /*1ae0*/  LDG.E.U16 R22, [R2.64] ;  /* 0x0000002402167981 */ /* 0x000162000c1e1500 */
[----:B------:R-:W-:Y:S05]  /*1af0*/  BRA `(.L_x_23557) ;  /* 0x0000076000007947 */ /* 0x000fea0003800000 */
.L_x_23564:
        /* <DEDUP_REMOVED lines=12> */
.L_x_23571:
        /* <DEDUP_REMOVED lines=21> */
.L_x_23575:
[----:B------:R-:W-:Y:S05]  /*1d10*/  BSYNC B1 ;  /* 0x0000000000017941 */ /* 0x000fea0003800000 */
.L_x_23574:
[----:B------:R-:W-:Y:S01]  /*1d20*/  LEA R3, R0, 0x3b800000, 0x17 ;  /* 0x3b80000000037811 */ /* 0x000fe200078eb8ff */
[----:B------:R-:W-:-:S05]  /*1d30*/  IMAD.SHL.U32 R0, R2, 0x100000, RZ ;  /* 0x0010000002007824 */ /* 0x000fca00078e00ff */
[----:B------:R-:W-:Y:S02]  /*1d40*/  LOP3.LUT R0, R3, R0, R4, 0xfe, !PT ;  /* 0x0000000003007212 */ /* 0x000fe400078efe04 */
.L_x_23573:
[----:B------:R-:W-:Y:S05]  /*1d50*/  BSYNC B0 ;  /* 0x0000000000007941 */ /* 0x000fea0003800000 */
.L_x_23572:
[----:B------:R-:W-:-:S04]  /*1d60*/  F2FP.BF16.PACK_AB R0, RZ, R0 ;  /* 0x00000000ff00723e */ /* 0x000fc800000010ff */
[----:B------:R-:W-:Y:S01]  /*1d70*/  PRMT R22, R0, 0x7610, R22 ;  /* 0x0000761000167816 */ /* 0x000fe20000000016 */
[----:B------:R-:W-:Y:S05]  /*1d80*/  BRA `(.L_x_23557) ;  /* 0x000004d000007947 */ /* 0x000fea0003800000 */
.L_x_23570:
        /* <DEDUP_REMOVED lines=21> */
.L_x_23579:
[----:B------:R-:W-:Y:S05]  /*1ee0*/  BSYNC B1 ;  /* 0x0000000000017941 */ /* 0x000fea0003800000 */
.L_x_23578:
[----:B------:R-:W-:Y:S01]  /*1ef0*/  LEA R3, R0, 0x37800000, 0x17 ;  /* 0x3780000000037811 */ /* 0x000fe200078eb8ff */
[----:B------:R-:W-:-:S05]  /*1f00*/  IMAD.SHL.U32 R0, R2, 0x200000, RZ ;  /* 0x0020000002007824 */ /* 0x000fca00078e00ff */
[----:B------:R-:W-:Y:S02]  /*1f10*/  LOP3.LUT R0, R3, R0, R4, 0xfe, !PT ;  /* 0x0000000003007212 */ /* 0x000fe400078efe04 */
.L_x_23577:
[----:B------:R-:W-:Y:S05]  /*1f20*/  BSYNC B0 ;  /* 0x0000000000007941 */ /* 0x000fea0003800000 */
.L_x_23576:
[----:B------:R-:W-:-:S04]  /*1f30*/  F2FP.BF16.PACK_AB R0, RZ, R0 ;  /* 0x00000000ff00723e */ /* 0x000fc800000010ff */
[----:B------:R-:W-:Y:S01]  /*1f40*/  PRMT R22, R0, 0x7610, R22 ;  /* 0x0000761000167816 */ /* 0x000fe20000000016 */
[----:B------:R-:W-:Y:S05]  /*1f50*/  BRA `(.L_x_23557) ;  /* 0x0000030000007947 */ /* 0x000fea0003800000 */
.L_x_23569:
        /* <DEDUP_REMOVED lines=14> */
.L_x_23583:
[----:B------:R-:W-:Y:S05]  /*2040*/  BSYNC B0 ;  /* 0x0000000000007941 */ /* 0x000fea0003800000 */
.L_x_23582:
[----:B------:R-:W-:-:S04]  /*2050*/  F2FP.BF16.PACK_AB R0, RZ, R0 ;  /* 0x00000000ff00723e */ /* 0x000fc800000010ff */
[----:B------:R-:W-:Y:S01]  /*2060*/  PRMT R22, R0, 0x7610, R22 ;  /* 0x0000761000167816 */ /* 0x000fe20000000016 */
[----:B------:R-:W-:Y:S05]  /*2070*/  BRA `(.L_x_23557) ;  /* 0x000001e000007947 */ /* 0x000fea0003800000 */
.L_x_23556:
        /* <DEDUP_REMOVED lines=21> */
.L_x_23581:
[----:B------:R-:W2:Y:S02]  /*21d0*/  LDG.E.64 R2, [R2.64] ;  /* 0x0000002402027981 */ /* 0x000ea4000c1e1b00 */
[----:B--2---:R-:W0:Y:S02]  /*21e0*/  I2F.U64 R0, R2 ;  /* 0x0000000200007312 */ /* 0x004e240000301000 */
[----:B0-----:R-:W-:-:S04]  /*21f0*/  F2FP.BF16.PACK_AB R0, RZ, R0 ;  /* 0x00000000ff00723e */ /* 0x001fc800000010ff */
[----:B------:R-:W-:Y:S01]  /*2200*/  PRMT R22, R0, 0x7610, R22 ;  /* 0x0000761000167816 */ /* 0x000fe20000000016 */
[----:B------:R-:W-:Y:S05]  /*2210*/  BRA `(.L_x_23557) ;  /* 0x0000004000007947 */ /* 0x000fea0003800000 */
.L_x_23580:
[----:B------:R-:W2:Y:S02]  /*2220*/  LDG.E R2, [R2.64] ;  /* 0x0000002402027981 */ /* 0x000ea4000c1e1900 */
[----:B--2---:R-:W0:Y:S02]  /*2230*/  I2F.U32 R0, R2 ;  /* 0x0000000200007306 */ /* 0x004e240000201000 */
[----:B0-----:R-:W-:-:S04]  /*2240*/  F2FP.BF16.PACK_AB R0, RZ, R0 ;  /* 0x00000000ff00723e */ /* 0x001fc800000010ff */
[----:B------:R-:W-:Y:S02]  /*2250*/  PRMT R22, R0, 0x7610, R22 ;  /* 0x0000761000167816 */ /* 0x000fe40000000016 */
.L_x_23557:
[----:B------:R-:W-:-:S05]  /*2260*/  IADD3 R23, R23, 0x80, RZ ;  /* 0x0000008017177810 */ /* 0x000fca0007ffe0ff */
.L_x_23551:
[----:B------:R-:W-:Y:S05]  /*2270*/  BSYNC B6 ;  /* 0x0000000000067941 */ /* 0x000fea0003800000 */
.L_x_23550:
        /* <DEDUP_REMOVED lines=26> */
.L_x_23589:
[----:B------:R-:W2:Y:S02]  /*2420*/  LDG.E.U8 R2, [R2.64] ;  /* 0x0000002402027981 */ /* 0x000ea4000c1e1100 */
[----:B--2---:R-:W0:Y:S02]  /*2430*/  I2F.U16 R0, R2 ;  /* 0x0000000200007306 */ /* 0x004e240000101000 */
[----:B0-----:R-:W-:-:S04]  /*2440*/  F2FP.BF16.PACK_AB R0, RZ, R0 ;  /* 0x00000000ff00723e */ /* 0x001fc800000010ff */
[----:B------:R-:W-:Y:S01]  /*2450*/  PRMT R25, R0, 0x7610, R25 ;  /* 0x0000761000197816 */ /* 0x000fe20000000019 */
[----:B------:R-:W-:Y:S05]  /*2460*/  BRA `(.L_x_23591) ;  /* 0x00000f0000007947 */ /* 0x000fea0003800000 */
.L_x_23588:
        /* <DEDUP_REMOVED lines=11> */
.L_x_23593:
[----:B------:R-:W2:Y:S02]  /*2520*/  LDG.E R2, [R2.64] ;  /* 0x0000002402027981 */ /* 0x000ea4000c1e1900 */
[----:B--2---:R-:W0:Y:S02]  /*2530*/  I2F R0, R2 ;  /* 0x0000000200007306 */ /* 0x004e240000201400 */
[----:B0-----:R-:W-:-:S04]  /*2540*/  F2FP.BF16.PACK_AB R0, RZ, R0 ;  /* 0x00000000ff00723e */ /* 0x001fc800000010ff */
[----:B------:R-:W-:Y:S01]  /*2550*/  PRMT R25, R0, 0x7610, R25 ;  /* 0x0000761000197816 */ /* 0x000fe20000000019 */
[----:B------:R-:W-:Y:S05]  /*2560*/  BRA `(.L_x_23591) ;  /* 0x00000e0000007947 */ /* 0x000fea0003800000 */
.L_x_23592:
[----:B------:R-:W2:Y:S02]  /*2570*/  LDG.E.U16 R2, [R2.64] ;  /* 0x0000002402027981 */ /* 0x000ea4000c1e1500 */
[----:B--2---:R-:W0:Y:S02]  /*2580*/  I2F.S16 R0, R2 ;  /* 0x0000000200007306 */ /* 0x004e240000101400 */
[----:B0-----:R-:W-:-:S04]  /*2590*/  F2FP.BF16.PACK_AB R0, RZ, R0 ;  /* 0x00000000ff00723e */ /* 0x001fc800000010ff */
[----:B------:R-:W-:Y:S01]  /*25a0*/  PRMT R25, R0, 0x7610, R25 ;  /* 0x0000761000197816 */ /* 0x000fe20000000019 */
[----:B------:R-:W-:Y:S05]  /*25b0*/  BRA `(.L_x_23591) ;  /* 0x00000db000007947 */ /* 0x000fea0003800000 */
.L_x_23587:
        /* <DEDUP_REMOVED lines=9> */
.L_x_23595:
[----:B------:R-:W2:Y:S02]  /*2650*/  LDG.E.U16 R0, [R2.64] ;  /* 0x0000002402007981 */ /* 0x000ea4000c1e1500 */
[----:B--2---:R-:W-:-:S05]  /*2660*/  HADD2.F32 R0, -RZ, R0.H0_H0 ;  /* 0x20000000ff007230 */ /* 0x004fca0000004100 */
[----:B------:R-:W-:-:S04]  /*2670*/  F2FP.BF16.PACK_AB R0, RZ, R0 ;  /* 0x00000000ff00723e */ /* 0x000fc800000010ff */
[----:B------:R-:W-:Y:S01]  /*2680*/  PRMT R25, R0, 0x7610, R25 ;  /* 0x0000761000197816 */ /* 0x000fe20000000019 */
[----:B------:R-:W-:Y:S05]  /*2690*/  BRA `(.L_x_23591) ;  /* 0x00000cd000007947 */ /* 0x000fea0003800000 */
.L_x_23594:
        /* <DEDUP_REMOVED lines=9> */
.L_x_23597:
[----:B------:R-:W2:Y:S02]  /*2730*/  LDG.E.U16 R2, [R2.64] ;  /* 0x0000002402027981 */ /* 0x000ea4000c1e1500 */
[----:B--2---:R-:W-:-:S05]  /*2740*/  HADD2.F32 R0, -RZ, R2.H0_H0 ;  /* 0x20000002ff007230 */ /* 0x004fca0000004100 */
[----:B------:R-:W-:-:S04]  /*2750*/  F2FP.BF16.PACK_AB R0, RZ, R0 ;  /* 0x00000000ff00723e */ /* 0x000fc800000010ff */
[----:B------:R-:W-:Y:S01]  /*2760*/  PRMT R25, R0, 0x7610, R25 ;  /* 0x0000761000197816 */ /* 0x000fe20000000019 */
[----:B------:R-:W-:Y:S05]  /*2770*/  BRA `(.L_x_23591) ;  /* 0x00000bf000007947 */ /* 0x000fea0003800000 */
.L_x_23596:
[----:B------:R-:W2:Y:S02]  /*2780*/  LDG.E.64 R2, [R2.64] ;  /* 0x0000002402027981 */ /* 0x000ea4000c1e1b00 */
[----:B--2---:R-:W0:Y:S01]  /*2790*/  F2F.F32.F64 R0, R2 ;  /* 0x0000000200007310 */ /* 0x004e220000301000 */
[----:B------:R-:W0:-:S14]  /*27a0*/  DSETP.GEU.AND P0, PT, |R2|, c[0x2][0x0], PT ;  /* 0x008000000200762a */ /* 0x000e1c0003f0e200 */
[----:B0-----:R-:W-:-:S05]  /*27b0*/  @!P0 FMUL R0, R0, 1.175494350822287508e-38 ;  /* 0x0080000000008820 */ /* 0x001fca0000400000 */
[----:B------:R-:W-:-:S04]  /*27c0*/  F2FP.BF16.PACK_AB R0, RZ, R0 ;  /* 0x00000000ff00723e */ /* 0x000fc800000010ff */
[----:B------:R-:W-:Y:S01]  /*27d0*/  PRMT R25, R0, 0x7610, R25 ;  /* 0x0000761000197816 */ /* 0x000fe20000000019 */
[----:B------:R-:W-:Y:S05]  /*27e0*/  BRA `(.L_x_23591) ;  /* 0x00000b8000007947 */ /* 0x000fea0003800000 */
.L_x_23586:
        /* <DEDUP_REMOVED lines=14> */
.L_x_23600:
[----:B------:R-:W2:Y:S02]  /*28d0*/  LDG.E.64 R2, [R2.64] ;  /* 0x0000002402027981 */ /* 0x000ea4000c1e1b00 */
[----:B--2---:R-:W0:Y:S01]  /*28e0*/  F2F.F32.F64 R0, R2 ;  /* 0x0000000200007310 */ /* 0x004e220000301000 */
[----:B------:R-:W0:-:S14]  /*28f0*/  DSETP.GEU.AND P0, PT, |R2|, c[0x2][0x0], PT ;  /* 0x008000000200762a */ /* 0x000e1c0003f0e200 */
[----:B0-----:R-:W-:-:S05]  /*2900*/  @!P0 FMUL R0, R0, 1.175494350822287508e-38 ;  /* 0x0080000000008820 */ /* 0x001fca0000400000 */
[----:B------:R-:W-:-:S04]  /*2910*/  F2FP.BF16.PACK_AB R0, RZ, R0 ;  /* 0x00000000ff00723e */ /* 0x000fc800000010ff */
[----:B------:R-:W-:Y:S01]  /*2920*/  PRMT R25, R0, 0x7610, R25 ;  /* 0x0000761000197816 */ /* 0x000fe20000000019 */
[----:B------:R-:W-:Y:S05]  /*2930*/  BRA `(.L_x_23591) ;  /* 0x00000a3000007947 */ /* 0x000fea0003800000 */
.L_x_23599:
        /* <DEDUP_REMOVED lines=28> */
.L_x_23602:
        /* <DEDUP_REMOVED lines=15> */
.L_x_23601:
[----:B------:R0:W5:Y:S01]  /*2bf0*/  LDG.E.U16 R25, [R2.64] ;  /* 0x0000002402197981 */ /* 0x000162000c1e1500 */
[----:B------:R-:W-:Y:S05]  /*2c00*/  BRA `(.L_x_23591) ;  /* 0x0000076000007947 */ /* 0x000fea0003800000 */
.L_x_23598:
        /* <DEDUP_REMOVED lines=12> */
.L_x_23605:
        /* <DEDUP_REMOVED lines=21> */
.L_x_23609:
[----:B------:R-:W-:Y:S05]  /*2e20*/  BSYNC B1 ;  /* 0x0000000000017941 */ /* 0x000fea0003800000 */
.L_x_23608:
[----:B------:R-:W-:Y:S01]  /*2e30*/  LEA R3, R0, 0x3b800000, 0x17 ;  /* 0x3b80000000037811 */ /* 0x000fe200078eb8ff */
[----:B------:R-:W-:-:S05]  /*2e40*/  IMAD.SHL.U32 R0, R2, 0x100000, RZ ;  /* 0x0010000002007824 */ /* 0x000fca00078e00ff */
[----:B------:R-:W-:Y:S02]  /*2e50*/  LOP3.LUT R0, R3, R0, R4, 0xfe, !PT ;  /* 0x0000000003007212 */ /* 0x000fe400078efe04 */
.L_x_23607:
[----:B------:R-:W-:Y:S05]  /*2e60*/  BSYNC B0 ;  /* 0x0000000000007941 */ /* 0x000fea0003800000 */
.L_x_23606:
[----:B------:R-:W-:-:S04]  /*2e70*/  F2FP.BF16.PACK_AB R0, RZ, R0 ;  /* 0x00000000ff00723e */ /* 0x000fc800000010ff */
[----:B------:R-:W-:Y:S01]  /*2e80*/  PRMT R25, R0, 0x7610, R25 ;  /* 0x0000761000197816 */ /* 0x000fe20000000019 */
[----:B------:R-:W-:Y:S05]  /*2e90*/  BRA `(.L_x_23591) ;  /* 0x000004d000007947 */ /* 0x000fea0003800000 */
.L_x_23604:
        /* <DEDUP_REMOVED lines=21> */
.L_x_23613:
[----:B------:R-:W-:Y:S05]  /*2ff0*/  BSYNC B1 ;  /* 0x0000000000017941 */ /* 0x000fea0003800000 */
.L_x_23612:
[----:B------:R-:W-:Y:S01]  /*3000*/  LEA R3, R0, 0x37800000, 0x17 ;  /* 0x3780000000037811 */ /* 0x000fe200078eb8ff */
[----:B------:R-:W-:-:S05]  /*3010*/  IMAD.SHL.U32 R0, R2, 0x200000, RZ ;  /* 0x0020000002007824 */ /* 0x000fca00078e00ff */
[----:B------:R-:W-:Y:S02]  /*3020*/  LOP3.LUT R0, R3, R0, R4, 0xfe, !PT ;  /* 0x0000000003007212 */ /* 0x000fe400078efe04 */
.L_x_23611:
[----:B------:R-:W-:Y:S05]  /*3030*/  BSYNC B0 ;  /* 0x0000000000007941 */ /* 0x000fea0003800000 */
.L_x_23610:
[----:B------:R-:W-:-:S04]  /*3040*/  F2FP.BF16.PACK_AB R0, RZ, R0 ;  /* 0x00000000ff00723e */ /* 0x000fc800000010ff */
[----:B------:R-:W-:Y:S01]  /*3050*/  PRMT R25, R0, 0x7610, R25 ;  /* 0x0000761000197816 */ /* 0x000fe20000000019 */
[----:B------:R-:W-:Y:S05]  /*3060*/  BRA `(.L_x_23591) ;  /* 0x0000030000007947 */ /* 0x000fea0003800000 */
.L_x_23603:
        /* <DEDUP_REMOVED lines=14> */
.L_x_23617:
[----:B------:R-:W-:Y:S05]  /*3150*/  BSYNC B0 ;  /* 0x0000000000007941 */ /* 0x000fea0003800000 */
.L_x_23616:
[----:B------:R-:W-:-:S04]  /*3160*/  F2FP.BF16.PACK_AB R0, RZ, R0 ;  /* 0x00000000ff00723e */ /* 0x000fc800000010ff */
[----:B------:R-:W-:Y:S01]  /*3170*/  PRMT R25, R0, 0x7610, R25 ;  /* 0x0000761000197816 */ /* 0x000fe20000000019 */
[----:B------:R-:W-:Y:S05]  /*3180*/  BRA `(.L_x_23591) ;  /* 0x000001e000007947 */ /* 0x000fea0003800000 */
.L_x_23590:
        /* <DEDUP_REMOVED lines=21> */
.L_x_23615:
[----:B------:R-:W2:Y:S02]  /*32e0*/  LDG.E.64 R2, [R2.64] ;  /* 0x0000002402027981 */ /* 0x000ea4000c1e1b00 */
[----:B--2---:R-:W0:Y:S02]  /*32f0*/  I2F.U64 R0, R2 ;  /* 0x0000000200007312 */ /* 0x004e240000301000 */
[----:B0-----:R-:W-:-:S04]  /*3300*/  F2FP.BF16.PACK_AB R0, RZ, R0 ;  /* 0x00000000ff00723e */ /* 0x001fc800000010ff */
[----:B------:R-:W-:Y:S01]  /*3310*/  PRMT R25, R0, 0x7610, R25 ;  /* 0x0000761000197816 */ /* 0x000fe20000000019 */
[----:B------:R-:W-:Y:S05]  /*3320*/  BRA `(.L_x_23591) ;  /* 0x0000004000007947 */ /* 0x000fea0003800000 */
.L_x_23614:
[----:B------:R-:W2:Y:S02]  /*3330*/  LDG.E R2, [R2.64] ;  /* 0x0000002402027981 */ /* 0x000ea4000c1e1900 */
[----:B--2---:R-:W0:Y:S02]  /*3340*/  I2F.U32 R0, R2 ;  /* 0x0000000200007306 */ /* 0x004e240000201000 */
[----:B0-----:R-:W-:-:S04]  /*3350*/  F2FP.BF16.PACK_AB R0, RZ, R0 ;  /* 0x00000000ff00723e */ /* 0x001fc800000010ff */
[----:B------:R-:W-:Y:S02]  /*3360*/  PRMT R25, R0, 0x7610, R25 ;  /* 0x0000761000197816 */ /* 0x000fe40000000019 */
.L_x_23591:
[----:B------:R-:W-:-:S05]  /*3370*/  IADD3 R23, R23, 0x80, RZ ;  /* 0x0000008017177810 */ /* 0x000fca0007ffe0ff */
.L_x_23585:
[----:B------:R-:W-:Y:S05]  /*3380*/  BSYNC B6 ;  /* 0x0000000000067941 */ /* 0x000fea0003800000 */
.L_x_23584:
        /* <DEDUP_REMOVED lines=24> */
.L_x_23623:
[----:B------:R-:W2:Y:S02]  /*3510*/  LDG.E.U8 R2, [R2.64] ;  /* 0x0000002402027981 */ /* 0x000ea4000c1e1100 */
[----:B--2---:R-:W0:Y:S02]  /*3520*/  I2F.U16 R0, R2 ;  /* 0x0000000200007306 */ /* 0x004e240000101000 */
[----:B0-----:R-:W-:-:S04]  /*3530*/  F2FP.BF16.PACK_AB R0, RZ, R0 ;  /* 0x00000000ff00723e */ /* 0x001fc800000010ff */
[----:B------:R-:W-:Y:S01]  /*3540*/  PRMT R24, R0, 0x7610, R24 ;  /* 0x0000761000187816 */ /* 0x000fe20000000018 */
[----:B------:R-:W-:Y:S05]  /*3550*/  BRA `(.L_x_23619) ;  /* 0x00000f0000007947 */ /* 0x000fea0003800000 */
.L_x_23622:
        /* <DEDUP_REMOVED lines=11> */
.L_x_23626:
[----:B------:R-:W2:Y:S02]  /*3610*/  LDG.E R2, [R2.64] ;  /* 0x0000002402027981 */ /* 0x000ea4000c1e1900 */
[----:B--2---:R-:W0:Y:S02]  /*3620*/  I2F R0, R2 ;  /* 0x0000000200007306 */ /* 0x004e240000201400 */
[----:B0-----:R-:W-:-:S04]  /*3630*/  F2FP.BF16.PACK_AB R0, RZ, R0 ;  /* 0x00000000ff00723e */ /* 0x001fc800000010ff */
[----:B------:R-:W-:Y:S01]  /*3640*/  PRMT R24, R0, 0x7610, R24 ;  /* 0x0000761000187816 */ /* 0x000fe20000000018 */
[----:B------:R-:W-:Y:S05]  /*3650*/  BRA `(.L_x_23619) ;  /* 0x00000e0000007947 */ /* 0x000fea0003800000 */
.L_x_23625:
[----:B------:R-:W2:Y:S02]  /*3660*/  LDG.E.U16 R2, [R2.64] ;  /* 0x0000002402027981 */ /* 0x000ea4000c1e1500 */
[----:B--2---:R-:W0:Y:S02]  /*3670*/  I2F.S16 R0, R2 ;  /* 0x0000000200007306 */ /* 0x004e240000101400 */
[----:B0-----:R-:W-:-:S04]  /*3680*/  F2FP.BF16.PACK_AB R0, RZ, R0 ;  /* 0x00000000ff00723e */ /* 0x001fc800000010ff */
[----:B------:R-:W-:Y:S01]  /*3690*/  PRMT R24, R0, 0x7610, R24 ;  /* 0x0000761000187816 */ /* 0x000fe20000000018 */
[----:B------:R-:W-:Y:S05]  /*36a0*/  BRA `(.L_x_23619) ;  /* 0x00000db000007947 */ /* 0x000fea0003800000 */
.L_x_23621:
        /* <DEDUP_REMOVED lines=9> */
.L_x_23628:
[----:B------:R-:W2:Y:S02]  /*3740*/  LDG.E.U16 R0, [R2.64] ;  /* 0x0000002402007981 */ /* 0x000ea4000c1e1500 */
[----:B--2---:R-:W-:-:S05]  /*3750*/  HADD2.F32 R0, -RZ, R0.H0_H0 ;  /* 0x20000000ff007230 */ /* 0x004fca0000004100 */
[----:B------:R-:W-:-:S04]  /*3760*/  F2FP.BF16.PACK_AB R0, RZ, R0 ;  /* 0x00000000ff00723e */ /* 0x000fc800000010ff */
[----:B------:R-:W-:Y:S01]  /*3770*/  PRMT R24, R0, 0x7610, R24 ;  /* 0x0000761000187816 */ /* 0x000fe20000000018 */
[----:B------:R-:W-:Y:S05]  /*3780*/  BRA `(.L_x_23619) ;  /* 0x00000cd000007947 */ /* 0x000fea0003800000 */
.L_x_23627:
        /* <DEDUP_REMOVED lines=9> */
.L_x_23630:
[----:B------:R-:W2:Y:S02]  /*3820*/  LDG.E.U16 R2, [R2.64] ;  /* 0x0000002402027981 */ /* 0x000ea4000c1e1500 */
[----:B--2---:R-:W-:-:S05]  /*3830*/  HADD2.F32 R0, -RZ, R2.H0_H0 ;  /* 0x20000002ff007230 */ /* 0x004fca0000004100 */
[----:B------:R-:W-:-:S04]  /*3840*/  F2FP.BF16.PACK_AB R0, RZ, R0 ;  /* 0x00000000ff00723e */ /* 0x000fc800000010ff */
[----:B------:R-:W-:Y:S01]  /*3850*/  PRMT R24, R0, 0x7610, R24 ;  /* 0x0000761000187816 */ /* 0x000fe20000000018 */
[----:B------:R-:W-:Y:S05]  /*3860*/  BRA `(.L_x_23619) ;  /* 0x00000bf000007947 */ /* 0x000fea0003800000 */
.L_x_23629:
[----:B------:R-:W2:Y:S02]  /*3870*/  LDG.E.64 R2, [R2.64] ;  /* 0x0000002402027981 */ /* 0x000ea4000c1e1b00 */
[----:B--2---:R-:W0:Y:S01]  /*3880*/  F2F.F32.F64 R0, R2 ;  /* 0x0000000200007310 */ /* 0x004e220000301000 */
[----:B------:R-:W0:-:S14]  /*3890*/  DSETP.GEU.AND P0, PT, |R2|, c[0x2][0x0], PT ;  /* 0x008000000200762a */ /* 0x000e1c0003f0e200 */
[----:B0-----:R-:W-:-:S05]  /*38a0*/  @!P0 FMUL R0, R0, 1.175494350822287508e-38 ;  /* 0x0080000000008820 */ /* 0x001fca0000400000 */
[----:B------:R-:W-:-:S04]  /*38b0*/  F2FP.BF16.PACK_AB R0, RZ, R0 ;  /* 0x00000000ff00723e */ /* 0x000fc800000010ff */
[----:B------:R-:W-:Y:S01]  /*38c0*/  PRMT R24, R0, 0x7610, R24 ;  /* 0x0000761000187816 */ /* 0x000fe20000000018 */
[----:B------:R-:W-:Y:S05]  /*38d0*/  BRA `(.L_x_23619) ;  /* 0x00000b8000007947 */ /* 0x000fea0003800000 */
.L_x_23620:
        /* <DEDUP_REMOVED lines=14> */
.L_x_23633:
[----:B------:R-:W2:Y:S02]  /*39c0*/  LDG.E.64 R2, [R2.64] ;  /* 0x0000002402027981 */ /* 0x000ea4000c1e1b00 */
[----:B--2---:R-:W0:Y:S01]  /*39d0*/  F2F.F32.F64 R0, R2 ;  /* 0x0000000200007310 */ /* 0x004e220000301000 */
[----:B------:R-:W0:-:S14]  /*39e0*/  DSETP.GEU.AND P0, PT, |R2|, c[0x2][0x0], PT ;  /* 0x008000000200762a */ /* 0x000e1c0003f0e200 */
[----:B0-----:R-:W-:-:S05]  /*39f0*/  @!P0 FMUL R0, R0, 1.175494350822287508e-38 ;  /* 0x0080000000008820 */ /* 0x001fca0000400000 */
[----:B------:R-:W-:-:S04]  /*3a00*/  F2FP.BF16.PACK_AB R0, RZ, R0 ;  /* 0x00000000ff00723e */ /* 0x000fc800000010ff */
[----:B------:R-:W-:Y:S01]  /*3a10*/  PRMT R24, R0, 0x7610, R24 ;  /* 0x0000761000187816 */ /* 0x000fe20000000018 */
[----:B------:R-:W-:Y:S05]  /*3a20*/  BRA `(.L_x_23619) ;  /* 0x00000a3000007947 */ /* 0x000fea0003800000 */
.L_x_23632:
        /* <DEDUP_REMOVED lines=28> */
.L_x_23635:
        /* <DEDUP_REMOVED lines=15> */
.L_x_23634:
[----:B------:R0:W5:Y:S01]  /*3ce0*/  LDG.E.U16 R24, [R2.64] ;  /* 0x0000002402187981 */ /* 0x000162000c1e1500 */
[----:B------:R-:W-:Y:S05]  /*3cf0*/  BRA `(.L_x_23619) ;  /* 0x0000076000007947 */ /* 0x000fea0003800000 */
.L_x_23631:
        /* <DEDUP_REMOVED lines=12> */
.L_x_23638:
        /* <DEDUP_REMOVED lines=21> */
.L_x_23642:
[----:B------:R-:W-:Y:S05]  /*3f10*/  BSYNC B1 ;  /* 0x0000000000017941 */ /* 0x000fea0003800000 */
.L_x_23641:
[----:B------:R-:W-:Y:S01]  /*3f20*/  LEA R3, R0, 0x3b800000, 0x17 ;  /* 0x3b80000000037811 */ /* 0x000fe200078eb8ff */
[----:B------:R-:W-:-:S05]  /*3f30*/  IMAD.SHL.U32 R0, R2, 0x100000, RZ ;  /* 0x0010000002007824 */ /* 0x000fca00078e00ff */
[----:B------:R-:W-:Y:S02]  /*3f40*/  LOP3.LUT R0, R3, R0, R4, 0xfe, !PT ;  /* 0x0000000003007212 */ /* 0x000fe400078efe04 */
.L_x_23640:
[----:B------:R-:W-:Y:S05]  /*3f50*/  BSYNC B0 ;  /* 0x0000000000007941 */ /* 0x000fea0003800000 */
.L_x_23639:
[----:B------:R-:W-:-:S04]  /*3f60*/  F2FP.BF16.PACK_AB R0, RZ, R0 ;  /* 0x00000000ff00723e */ /* 0x000fc800000010ff */
[----:B------:R-:W-:Y:S01]  /*3f70*/  PRMT R24, R0, 0x7610, R24 ;  /* 0x0000761000187816 */ /* 0x000fe20000000018 */
[----:B------:R-:W-:Y:S05]  /*3f80*/  BRA `(.L_x_23619) ;  /* 0x000004d000007947 */ /* 0x000fea0003800000 */
.L_x_23637:
        /* <DEDUP_REMOVED lines=21> */
.L_x_23646:
[----:B------:R-:W-:Y:S05]  /*40e0*/  BSYNC B1 ;  /* 0x0000000000017941 */ /* 0x000fea0003800000 */
.L_x_23645:
[----:B------:R-:W-:Y:S01]  /*40f0*/  LEA R3, R0, 0x37800000, 0x17 ;  /* 0x3780000000037811 */ /* 0x000fe200078eb8ff */
[----:B------:R-:W-:-:S05]  /*4100*/  IMAD.SHL.U32 R0, R2, 0x200000, RZ ;  /* 0x0020000002007824 */ /* 0x000fca00078e00ff */
[----:B------:R-:W-:Y:S02]  /*4110*/  LOP3.LUT R0, R3, R0, R4, 0xfe, !PT ;  /* 0x0000000003007212 */ /* 0x000fe400078efe04 */
.L_x_23644:
[----:B------:R-:W-:Y:S05]  /*4120*/  BSYNC B0 ;  /* 0x0000000000007941 */ /* 0x000fea0003800000 */
.L_x_23643:
[----:B------:R-:W-:-:S04]  /*4130*/  F2FP.BF16.PACK_AB R0, RZ, R0 ;  /* 0x00000000ff00723e */ /* 0x000fc800000010ff */
[----:B------:R-:W-:Y:S01]  /*4140*/  PRMT R24, R0, 0x7610, R24 ;  /* 0x0000761000187816 */ /* 0x000fe20000000018 */
[----:B------:R-:W-:Y:S05]  /*4150*/  BRA `(.L_x_23619) ;  /* 0x0000030000007947 */ /* 0x000fea0003800000 */
.L_x_23636:
        /* <DEDUP_REMOVED lines=14> */
.L_x_23650:
[----:B------:R-:W-:Y:S05]  /*4240*/  BSYNC B0 ;  /* 0x0000000000007941 */ /* 0x000fea0003800000 */
.L_x_23649:
[----:B------:R-:W-:-:S04]  /*4250*/  F2FP.BF16.PACK_AB R0, RZ, R0 ;  /* 0x00000000ff00723e */ /* 0x000fc800000010ff */
[----:B------:R-:W-:Y:S01]  /*4260*/  PRMT R24, R0, 0x7610, R24 ;  /* 0x0000761000187816 */ /* 0x000fe20000000018 */
[----:B------:R-:W-:Y:S05]  /*4270*/  BRA `(.L_x_23619) ;  /* 0x000001e000007947 */ /* 0x000fea0003800000 */
.L_x_23624:
        /* <DEDUP_REMOVED lines=21> */
.L_x_23648:
[----:B------:R-:W2:Y:S02]  /*43d0*/  LDG.E.64 R2, [R2.64] ;  /* 0x0000002402027981 */ /* 0x000ea4000c1e1b00 */
[----:B--2---:R-:W0:Y:S02]  /*43e0*/  I2F.U64 R0, R2 ;  /* 0x0000000200007312 */ /* 0x004e240000301000 */
[----:B0-----:R-:W-:-:S04]  /*43f0*/  F2FP.BF16.PACK_AB R0, RZ, R0 ;  /* 0x00000000ff00723e */ /* 0x001fc800000010ff */
[----:B------:R-:W-:Y:S01]  /*4400*/  PRMT R24, R0, 0x7610, R24 ;  /* 0x0000761000187816 */ /* 0x000fe20000000018 */
[----:B------:R-:W-:Y:S05]  /*4410*/  BRA `(.L_x_23619) ;  /* 0x0000004000007947 */ /* 0x000fea0003800000 */
.L_x_23647:
[----:B------:R-:W2:Y:S02]  /*4420*/  LDG.E R2, [R2.64] ;  /* 0x0000002402027981 */ /* 0x000ea4000c1e1900 */
[----:B--2---:R-:W0:Y:S02]  /*4430*/  I2F.U32 R0, R2 ;  /* 0x0000000200007306 */ /* 0x004e240000201000 */
[----:B0-----:R-:W-:-:S04]  /*4440*/  F2FP.BF16.PACK_AB R0, RZ, R0 ;  /* 0x00000000ff00723e */ /* 0x001fc800000010ff */
[----:B------:R-:W-:Y:S02]  /*4450*/  PRMT R24, R0, 0x7610, R24 ;  /* 0x0000761000187816 */ /* 0x000fe40000000018 */
.L_x_23619:
[----:B------:R-:W-:Y:S05]  /*4460*/  BSYNC B6 ;  /* 0x0000000000067941 */ /* 0x000fea0003800000 */
.L_x_23618:
        /* <DEDUP_REMOVED lines=10> */
[----:B-----5:R-:W-:Y:S02]  /*4510*/  PRMT R3, RZ, 0x5410, R19 ;  /* 0x00005410ff037816 */ /* 0x020fe40000000013 */
[----:B------:R-:W-:Y:S02]  /*4520*/  PRMT R4, RZ, 0x5410, R0 ;  /* 0x00005410ff047816 */ /* 0x000fe40000000000 */
        /* <DEDUP_REMOVED lines=19> */
.L_x_23655:
[----:B------:R-:W-:-:S05]  /*4660*/  FADD.FTZ R3, R3, R4 ;  /* 0x0000000403037221 */ /* 0x000fca0000010000 */
[----:B------:R-:W-:-:S04]  /*4670*/  F2FP.BF16.PACK_AB R3, RZ, R3 ;  /* 0x00000003ff03723e */ /* 0x000fc800000010ff */
[----:B------:R-:W-:Y:S02]  /*4680*/  PRMT R5, R3, 0x7610, R5 ;  /* 0x0000761003057816 */ /* 0x000fe40000000005 */
.L_x_23654:
[----:B------:R-:W-:Y:S05]  /*4690*/  BSYNC B1 ;  /* 0x0000000000017941 */ /* 0x000fea0003800000 */
.L_x_23653:
        /* <DEDUP_REMOVED lines=25> */
.L_x_23658:
[----:B------:R-:W-:-:S05]  /*4830*/  FADD.FTZ R3, R4, R3 ;  /* 0x0000000304037221 */ /* 0x000fca0000010000 */
[----:B------:R-:W-:-:S04]  /*4840*/  F2FP.BF16.PACK_AB R3, RZ, R3 ;  /* 0x00000003ff03723e */ /* 0x000fc800000010ff */
[----:B------:R-:W-:Y:S02]  /*4850*/  PRMT R19, R3, 0x7610, R19 ;  /* 0x0000761003137816 */ /* 0x000fe40000000013 */
.L_x_23657:
[----:B------:R-:W-:Y:S05]  /*4860*/  BSYNC B1 ;  /* 0x0000000000017941 */ /* 0x000fea0003800000 */
.L_x_23656:
        /* <DEDUP_REMOVED lines=25> */
.L_x_23661:
[----:B------:R-:W-:-:S05]  /*4a00*/  FADD.FTZ R3, R4, R3 ;  /* 0x0000000304037221 */ /* 0x000fca0000010000 */
[----:B------:R-:W-:-:S04]  /*4a10*/  F2FP.BF16.PACK_AB R3, RZ, R3 ;  /* 0x00000003ff03723e */ /* 0x000fc800000010ff */
[----:B------:R-:W-:Y:S02]  /*4a20*/  PRMT R22, R3, 0x7610, R22 ;  /* 0x0000761003167816 */ /* 0x000fe40000000016 */
.L_x_23660:
[----:B------:R-:W-:Y:S05]  /*4a30*/  BSYNC B1 ;  /* 0x0000000000017941 */ /* 0x000fea0003800000 */
.L_x_23659:
[----:B------:R-:W-:-:S04]  /*4a40*/  IADD3 R4, R18, 0x180, RZ ;  /* 0x0000018012047810 */ /* 0x000fc80007ffe0ff */
        /* <DEDUP_REMOVED lines=23> */
.L_x_23663:
[----:B------:R-:W-:-:S05]  /*4bc0*/  FADD.FTZ R3, R4, R3 ;  /* 0x0000000304037221 */ /* 0x000fca0000010000 */
[----:B------:R-:W-:-:S04]  /*4bd0*/  F2FP.BF16.PACK_AB R3, RZ, R3 ;  /* 0x00000003ff03723e */ /* 0x000fc800000010ff */
[----:B------:R-:W-:Y:S01]  /*4be0*/  PRMT R23, R3, 0x7610, R23 ;  /* 0x0000761003177816 */ /* 0x000fe20000000017 */
[----:B------:R-:W-:Y:S05]  /*4bf0*/  BRA `(.L_x_23662) ;  /* 0x0000056000007947 */ /* 0x000fea0003800000 */
.L_x_23652:
[----:B------:R-:W1:Y:S01]  /*4c00*/  S2R R18, SR_TID.X ;  /* 0x0000000000127919 */ /* 0x000e620000002100 */
[----:B------:R-:W-:Y:S01]  /*4c10*/  BSSY B1, `(.L_x_23664) ;  /* 0x0000014000017945 */ /* 0x000fe20003800000 */
[----:B-1----:R-:W-:-:S13]  /*4c20*/  ISETP.GE.AND P2, PT, R18, R17, PT ;  /* 0x000000111200720c */ /* 0x002fda0003f46270 */
[----:B------:R-:W-:Y:S05]  /*4c30*/  @P2 BRA `(.L_x_23665) ;  /* 0x0000011000002947 */ /* 0x000fea0003800000 */
[----:B------:R-:W1:Y:S01]  /*4c40*/  LDC.U16 R5, c[0x0][0x166] ;  /* 0x00005980ff057b82 */ /* 0x000e620000000400 */
[----:B-----5:R-:W-:-:S04]  /*4c50*/  PRMT R0, RZ, 0x5410, R19 ;  /* 0x00005410ff007816 */ /* 0x020fc80000000013 */
[----:B------:R-:W-:Y:S02]  /*4c60*/  FSETP.NEU.FTZ.AND P0, PT, R0, R0, PT ;  /* 0x000000000000720b */ /* 0x000fe40003f1d000 */
[----:B01----:R-:W-:-:S04]  /*4c70*/  PRMT R3, RZ, 0x5410, R5 ;  /* 0x00005410ff037816 */ /* 0x003fc80000000005 */
        /* <DEDUP_REMOVED lines=10> */
.L_x_23666:
[----:B------:R-:W-:-:S05]  /*4d20*/  FADD.FTZ R0, R0, R3 ;  /* 0x0000000300007221 */ /* 0x000fca0000010000 */
[----:B------:R-:W-:-:S04]  /*4d30*/  F2FP.BF16.PACK_AB R0, RZ, R0 ;  /* 0x00000000ff00723e */ /* 0x000fc800000010ff */
[----:B------:R-:W-:Y:S02]  /*4d40*/  PRMT R5, R0, 0x7610, R5 ;  /* 0x0000761000057816 */ /* 0x000fe40000000005 */
.L_x_23665:
[----:B------:R-:W-:Y:S05]  /*4d50*/  BSYNC B1 ;  /* 0x0000000000017941 */ /* 0x000fea0003800000 */
.L_x_23664:
[----:B------:R-:W-:Y:S01]  /*4d60*/  IADD3 R0, R18, 0x80, RZ ;  /* 0x0000008012007810 */ /* 0x000fe20007ffe0ff */
[----:B------:R-:W-:Y:S03]  /*4d70*/  BSSY B1, `(.L_x_23667) ;  /* 0x0000014000017945 */ /* 0x000fe60003800000 */
[----:B------:R-:W-:-:S13]  /*4d80*/  ISETP.GE.AND P0, PT, R0, R17, PT ;  /* 0x000000110000720c */ /* 0x000fda0003f06270 */
[----:B------:R-:W-:Y:S05]  /*4d90*/  @P0 BRA `(.L_x_23668) ;  /* 0x0000011000000947 */ /* 0x000fea0003800000 */
[----:B-----5:R-:W1:Y:S01]  /*4da0*/  LDC.U16 R19, c[0x0][0x166] ;  /* 0x00005980ff137b82 */ /* 0x020e620000000400 */
[----:B------:R-:W-:-:S04]  /*4db0*/  PRMT R0, RZ, 0x5410, R22 ;  /* 0x00005410ff007816 */ /* 0x000fc80000000016 */
        /* <DEDUP_REMOVED lines=12> */
.L_x_23669:
[----:B------:R-:W-:-:S05]  /*4e80*/  FADD.FTZ R0, R3, R0 ;  /* 0x0000000003007221 */ /* 0x000fca0000010000 */
[----:B------:R-:W-:-:S04]  /*4e90*/  F2FP.BF16.PACK_AB R0, RZ, R0 ;  /* 0x00000000ff00723e */ /* 0x000fc800000010ff */
[----:B------:R-:W-:Y:S02]  /*4ea0*/  PRMT R19, R0, 0x7610, R19 ;  /* 0x0000761000137816 */ /* 0x000fe40000000013 */
.L_x_23668:
[----:B------:R-:W-:Y:S05]  /*4eb0*/  BSYNC B1 ;  /* 0x0000000000017941 */ /* 0x000fea0003800000 */
.L_x_23667:
        /* <DEDUP_REMOVED lines=18> */
.L_x_23672:
[----:B------:R-:W-:-:S05]  /*4fe0*/  FADD.FTZ R0, R3, R0 ;  /* 0x0000000003007221 */ /* 0x000fca0000010000 */
[----:B------:R-:W-:-:S04]  /*4ff0*/  F2FP.BF16.PACK_AB R0, RZ, R0 ;  /* 0x00000000ff00723e */ /* 0x000fc800000010ff */
[----:B------:R-:W-:Y:S02]  /*5000*/  PRMT R22, R0, 0x7610, R22 ;  /* 0x0000761000167816 */ /* 0x000fe40000000016 */
.L_x_23671:
[----:B------:R-:W-:Y:S05]  /*5010*/  BSYNC B1 ;  /* 0x0000000000017941 */ /* 0x000fea0003800000 */
.L_x_23670:
[----:B------:R-:W-:-:S04]  /*5020*/  IADD3 R0, R18, 0x180, RZ ;  /* 0x0000018012007810 */ /* 0x000fc80007ffe0ff */
[----:B------:R-:W-:-:S13]  /*5030*/  ISETP.GE.AND P0, PT, R0, R17, PT ;  /* 0x000000110000720c */ /* 0x000fda0003f06270 */
        /* <DEDUP_REMOVED lines=15> */
.L_x_23673:
[----:B------:R-:W-:-:S05]  /*5130*/  FADD.FTZ R0, R3, R0 ;  /* 0x0000000003007221 */ /* 0x000fca0000010000 */
[----:B------:R-:W-:-:S04]  /*5140*/  F2FP.BF16.PACK_AB R0, RZ, R0 ;  /* 0x00000000ff00723e */ /* 0x000fc800000010ff */
[----:B------:R-:W-:Y:S02]  /*5150*/  PRMT R23, R0, 0x7610, R23 ;  /* 0x0000761000177816 */ /* 0x000fe40000000017 */
.L_x_23662:
[----:B------:R-:W-:Y:S05]  /*5160*/  BSYNC B0 ;  /* 0x0000000000007941 */ /* 0x000fea0003800000 */
.L_x_23651:
        /* <DEDUP_REMOVED lines=23> */
.L_x_23679:
[----:B------:R-:W-:-:S06]  /*52e0*/  PRMT R5, RZ, 0x5410, R5 ;  /* 0x00005410ff057816 */ /* 0x000fcc0000000005 */
[----:B------:R-:W0:Y:S02]  /*52f0*/  F2I.S64.TRUNC R4, R5 ;  /* 0x0000000500047311 */ /* 0x000e24000020d900 */
[----:B0-----:R0:W-:Y:S01]  /*5300*/  STG.E.U8 [R2.64], R4 ;  /* 0x0000000402007986 */ /* 0x0011e2000c101124 */
[----:B------:R-:W-:Y:S05]  /*5310*/  BRA `(.L_x_23681) ;  /* 0x00000e4000007947 */ /* 0x000fea0003800000 */
.L_x_23678:
        /* <DEDUP_REMOVED lines=10> */
.L_x_23683:
[----:B------:R-:W-:-:S06]  /*53c0*/  PRMT R5, RZ, 0x5410, R5 ;  /* 0x00005410ff057816 */ /* 0x000fcc0000000005 */
[----:B------:R-:W0:Y:S02]  /*53d0*/  F2I.FTZ.TRUNC.NTZ R5, R5 ;  /* 0x0000000500057305 */ /* 0x000e24000021f100 */
[----:B0-----:R0:W-:Y:S01]  /*53e0*/  STG.E [R2.64], R5 ;  /* 0x0000000502007986 */ /* 0x0011e2000c101924 */
[----:B------:R-:W-:Y:S05]  /*53f0*/  BRA `(.L_x_23681) ;  /* 0x00000d6000007947 */ /* 0x000fea0003800000 */
.L_x_23682:
[----:B------:R-:W-:-:S06]  /*5400*/  PRMT R5, RZ, 0x5410, R5 ;  /* 0x00005410ff057816 */ /* 0x000fcc0000000005 */
[----:B------:R-:W0:Y:S02]  /*5410*/  F2I.FTZ.TRUNC.NTZ R5, R5 ;  /* 0x0000000500057305 */ /* 0x000e24000021f100 */
[----:B0-----:R0:W-:Y:S01]  /*5420*/  STG.E.U16 [R2.64], R5 ;  /* 0x0000000502007986 */ /* 0x0011e2000c101524 */
[----:B------:R-:W-:Y:S05]  /*5430*/  BRA `(.L_x_23681) ;  /* 0x00000d2000007947 */ /* 0x000fea0003800000 */
.L_x_23677:
        /* <DEDUP_REMOVED lines=9> */
.L_x_23685:
[----:B------:R-:W-:-:S04]  /*54d0*/  PRMT R0, RZ, 0x5410, R5 ;  /* 0x00005410ff007816 */ /* 0x000fc80000000005 */
[----:B------:R-:W-:-:S05]  /*54e0*/  F2FP.PACK_AB R0, RZ, R0 ;  /* 0x00000000ff00723e */ /* 0x000fca00000000ff */
[----:B------:R0:W-:Y:S01]  /*54f0*/  STG.E.U16 [R2.64], R0 ;  /* 0x0000000002007986 */ /* 0x0001e2000c101524 */
[----:B------:R-:W-:Y:S05]  /*5500*/  BRA `(.L_x_23681) ;  /* 0x00000c5000007947 */ /* 0x000fea0003800000 */
.L_x_23684:
        /* <DEDUP_REMOVED lines=10> */
.L_x_23687:
[----:B------:R-:W-:-:S04]  /*55b0*/  PRMT R5, RZ, 0x5410, R5 ;  /* 0x00005410ff057816 */ /* 0x000fc80000000005 */
[----:B------:R-:W-:-:S04]  /*55c0*/  F2FP.PACK_AB R5, RZ, R5 ;  /* 0x00000005ff05723e */ /* 0x000fc800000000ff */
[----:B------:R-:W-:-:S05]  /*55d0*/  PRMT R5, R5, 0x5410, RZ ;  /* 0x0000541005057816 */ /* 0x000fca00000000ff */
[----:B------:R0:W-:Y:S01]  /*55e0*/  STG.E [R2.64], R5 ;  /* 0x0000000502007986 */ /* 0x0001e2000c101924 */
[----:B------:R-:W-:Y:S05]  /*55f0*/  BRA `(.L_x_23681) ;  /* 0x00000b6000007947 */ /* 0x000fea0003800000 */
.L_x_23686:
[----:B------:R-:W-:-:S05]  /*5600*/  PRMT R4, RZ, 0x5410, R5 ;  /* 0x00005410ff047816 */ /* 0x000fca0000000005 */
[----:B------:R-:W-:-:S06]  /*5610*/  FMUL.FTZ R4, R4, 1 ;  /* 0x3f80000004047820 */ /* 0x000fcc0000410000 */
[----:B------:R-:W0:Y:S02]  /*5620*/  F2F.F64.F32 R4, R4 ;  /* 0x0000000400047310 */ /* 0x000e240000201800 */
[----:B0-----:R0:W-:Y:S01]  /*5630*/  STG.E.64 [R2.64], R4 ;  /* 0x0000000402007986 */ /* 0x0011e2000c101b24 */
[----:B------:R-:W-:Y:S05]  /*5640*/  BRA `(.L_x_23681) ;  /* 0x00000b1000007947 */ /* 0x000fea0003800000 */
.L_x_23676:
        /* <DEDUP_REMOVED lines=13> */
.L_x_23690:
[----:B------:R-:W-:Y:S01]  /*5720*/  PRMT R5, RZ, 0x5410, R5 ;  /* 0x00005410ff057816 */ /* 0x000fe20000000005 */
[----:B------:R-:W-:-:S04]  /*5730*/  CS2R R6, SRZ ;  /* 0x0000000000067805 */ /* 0x000fc8000001ff00 */
[----:B------:R-:W-:-:S06]  /*5740*/  FMUL.FTZ R5, R5, 1 ;  /* 0x3f80000005057820 */ /* 0x000fcc0000410000 */
[----:B------:R-:W0:Y:S02]  /*5750*/  F2F.F64.F32 R4, R5 ;  /* 0x0000000500047310 */ /* 0x000e240000201800 */
[----:B0-----:R0:W-:Y:S01]  /*5760*/  STG.E.128 [R2.64], R4 ;  /* 0x0000000402007986 */ /* 0x0011e2000c101d24 */
[----:B------:R-:W-:Y:S05]  /*5770*/  BRA `(.L_x_23681) ;  /* 0x000009e000007947 */ /* 0x000fea0003800000 */
.L_x_23689:
        /* <DEDUP_REMOVED lines=21> */
.L_x_23694:
[----:B------:R-:W-:Y:S05]  /*58d0*/  BSYNC B0 ;  /* 0x0000000000007941 */ /* 0x000fea0003800000 */
.L_x_23693:
[----:B------:R-:W-:-:S05]  /*58e0*/  LOP3.LUT R5, R0, R5, RZ, 0xfc, !PT ;  /* 0x0000000500057212 */ /* 0x000fca00078efcff */
[----:B------:R0:W-:Y:S01]  /*58f0*/  STG.E.U8 [R2.64], R5 ;  /* 0x0000000502007986 */ /* 0x0001e2000c101124 */
[----:B------:R-:W-:Y:S05]  /*5900*/  BRA `(.L_x_23681) ;  /* 0x0000085000007947 */ /* 0x000fea0003800000 */
.L_x_23692:
        /* <DEDUP_REMOVED lines=13> */
.L_x_23696:
[----:B------:R-:W-:Y:S01]  /*59e0*/  IMAD.MOV.U32 R0, RZ, RZ, 0x7f ;  /* 0x0000007fff007424 */ /* 0x000fe200078e00ff */
[----:B------:R-:W-:-:S04]  /*59f0*/  ISETP.GT.U32.AND P0, PT, R4, 0x7f800000, PT ;  /* 0x7f8000000400780c */ /* 0x000fc80003f04070 */
[----:B------:R-:W-:-:S04]  /*5a00*/  SEL R0, R0, 0x7c, P0 ;  /* 0x0000007c00007807 */ /* 0x000fc80000000000 */
.L_x_23697:
[----:B------:R-:W-:Y:S05]  /*5a10*/  BSYNC B0 ;  /* 0x0000000000007941 */ /* 0x000fea0003800000 */
.L_x_23695:
[----:B------:R-:W-:-:S04]  /*5a20*/  LOP3.LUT R4, R5, 0x80000000, RZ, 0xc0, !PT ;  /* 0x8000000005047812 */ /* 0x000fc800078ec0ff */
[----:B------:R-:W-:-:S04]  /*5a30*/  SHF.R.U32.HI R5, RZ, 0x18, R4 ;  /* 0x00000018ff057819 */ /* 0x000fc80000011604 */
[----:B------:R-:W-:-:S05]  /*5a40*/  LOP3.LUT R5, R0, R5, RZ, 0xfc, !PT ;  /* 0x0000000500057212 */ /* 0x000fca00078efcff */
[----:B------:R0:W-:Y:S01]  /*5a50*/  STG.E.U8 [R2.64], R5 ;  /* 0x0000000502007986 */ /* 0x0001e2000c101124 */
[----:B------:R-:W-:Y:S05]  /*5a60*/  BRA `(.L_x_23681) ;  /* 0x000006f000007947 */ /* 0x000fea0003800000 */
.L_x_23691:
[----:B------:R0:W-:Y:S01]  /*5a70*/  STG.E.U16 [R2.64], R5 ;  /* 0x0000000502007986 */ /* 0x0001e2000c101524 */
[----:B------:R-:W-:Y:S05]  /*5a80*/  BRA `(.L_x_23681) ;  /* 0x000006d000007947 */ /* 0x000fea0003800000 */
.L_x_23688:
        /* <DEDUP_REMOVED lines=12> */
.L_x_23700:
        /* <DEDUP_REMOVED lines=17> */
.L_x_23703:
[----:B------:R-:W-:-:S04]  /*5c60*/  LOP3.LUT R0, R7, 0x80000000, RZ, 0xc0, !PT ;  /* 0x8000000007007812 */ /* 0x000fc800078ec0ff */
[----:B------:R-:W-:-:S04]  /*5c70*/  SHF.R.U32.HI R5, RZ, 0x18, R0 ;  /* 0x00000018ff057819 */ /* 0x000fc80000011600 */
[----:B------:R-:W-:-:S04]  /*5c80*/  LOP3.LUT R4, R4, R5, RZ, 0xfc, !PT ;  /* 0x0000000504047212 */ /* 0x000fc800078efcff */
[----:B------:R-:W-:Y:S02]  /*5c90*/  PRMT R0, R4, 0x7610, R0 ;  /* 0x0000761004007816 */ /* 0x000fe40000000000 */
.L_x_23702:
[----:B------:R-:W-:Y:S05]  /*5ca0*/  BSYNC B0 ;  /* 0x0000000000007941 */ /* 0x000fea0003800000 */
.L_x_23701:
[----:B------:R0:W-:Y:S01]  /*5cb0*/  STG.E.U8 [R2.64], R0 ;  /* 0x0000000002007986 */ /* 0x0001e2000c101124 */
[----:B------:R-:W-:Y:S05]  /*5cc0*/  BRA `(.L_x_23681) ;  /* 0x0000049000007947 */ /* 0x000fea0003800000 */
.L_x_23699:
        /* <DEDUP_REMOVED lines=17> */
.L_x_23706:
[----:B------:R-:W-:-:S04]  /*5de0*/  LOP3.LUT R0, R7, 0x80000000, RZ, 0xc0, !PT ;  /* 0x8000000007007812 */ /* 0x000fc800078ec0ff */
[----:B------:R-:W-:-:S04]  /*5df0*/  SHF.R.U32.HI R5, RZ, 0x18, R0 ;  /* 0x00000018ff057819 */ /* 0x000fc80000011600 */
[----:B------:R-:W-:-:S04]  /*5e00*/  LOP3.LUT R4, R4, R5, RZ, 0xfc, !PT ;  /* 0x0000000504047212 */ /* 0x000fc800078efcff */
[----:B------:R-:W-:Y:S02]  /*5e10*/  PRMT R0, R4, 0x7610, R0 ;  /* 0x0000761004007816 */ /* 0x000fe40000000000 */
.L_x_23705:
[----:B------:R-:W-:Y:S05]  /*5e20*/  BSYNC B0 ;  /* 0x0000000000007941 */ /* 0x000fea0003800000 */
.L_x_23704:
[----:B------:R0:W-:Y:S01]  /*5e30*/  STG.E.U8 [R2.64], R0 ;  /* 0x0000000002007986 */ /* 0x0001e2000c101124 */
[----:B------:R-:W-:Y:S05]  /*5e40*/  BRA `(.L_x_23681) ;  /* 0x0000031000007947 */ /* 0x000fea0003800000 */
.L_x_23698:
        /* <DEDUP_REMOVED lines=22> */
.L_x_23680:
        /* <DEDUP_REMOVED lines=20> */
.L_x_23708:
[----:B------:R-:W-:-:S06]  /*60f0*/  PRMT R5, RZ, 0x5410, R5 ;  /* 0x00005410ff057816 */ /* 0x000fcc0000000005 */
[----:B------:R-:W0:Y:S02]  /*6100*/  F2I.U64.TRUNC R4, R5 ;  /* 0x0000000500047311 */ /* 0x000e24000020d800 */
[----:B0-----:R0:W-:Y:S01]  /*6110*/  STG.E.64 [R2.64], R4 ;  /* 0x0000000402007986 */ /* 0x0011e2000c101b24 */
[----:B------:R-:W-:Y:S05]  /*6120*/  BRA `(.L_x_23681) ;  /* 0x0000003000007947 */ /* 0x000fea0003800000 */
.L_x_23707:
[----:B------:R-:W-:-:S06]  /*6130*/  PRMT R5, RZ, 0x5410, R5 ;  /* 0x00005410ff057816 */ /* 0x000fcc0000000005 */
[----:B------:R-:W0:Y:S02]  /*6140*/  F2I.FTZ.U32.TRUNC.NTZ R5, R5 ;  /* 0x0000000500057305 */ /* 0x000e24000021f000 */
[----:B0-----:R0:W-:Y:S02]  /*6150*/  STG.E [R2.64], R5 ;  /* 0x0000000502007986 */ /* 0x0011e4000c101924 */
.L_x_23681:
[----:B------:R-:W-:Y:S02]  /*6160*/  IADD3 R18, R18, 0x80, RZ ;  /* 0x0000008012127810 */ /* 0x000fe40007ffe0ff */
.L_x_23675:
[----:B------:R-:W-:Y:S05]  /*6170*/  BSYNC B6 ;  /* 0x0000000000067941 */ /* 0x000fea0003800000 */
.L_x_23674:
        /* <DEDUP_REMOVED lines=23> */
.L_x_23714:
[----:B------:R-:W-:-:S06]  /*62f0*/  PRMT R5, RZ, 0x5410, R19 ;  /* 0x00005410ff057816 */ /* 0x000fcc0000000013 */
[----:B------:R-:W0:Y:S02]  /*6300*/  F2I.S64.TRUNC R4, R5 ;  /* 0x0000000500047311 */ /* 0x000e24000020d900 */
[----:B0-----:R0:W-:Y:S01]  /*6310*/  STG.E.U8 [R2.64], R4 ;  /* 0x0000000402007986 */ /* 0x0011e2000c101124 */
[----:B------:R-:W-:Y:S05]  /*6320*/  BRA `(.L_x_23716) ;  /* 0x00000e4000007947 */ /* 0x000fea0003800000 */
.L_x_23713:
        /* <DEDUP_REMOVED lines=10> */
.L_x_23718:
[----:B------:R-:W-:-:S06]  /*63d0*/  PRMT R19, RZ, 0x5410, R19 ;  /* 0x00005410ff137816 */ /* 0x000fcc0000000013 */
[----:B------:R-:W0:Y:S02]  /*63e0*/  F2I.FTZ.TRUNC.NTZ R19, R19 ;  /* 0x0000001300137305 */ /* 0x000e24000021f100 */
[----:B0-----:R0:W-:Y:S01]  /*63f0*/  STG.E [R2.64], R19 ;  /* 0x0000001302007986 */ /* 0x0011e2000c101924 */
[----:B------:R-:W-:Y:S05]  /*6400*/  BRA `(.L_x_23716) ;  /* 0x00000d6000007947 */ /* 0x000fea0003800000 */
.L_x_23717:
[----:B------:R-:W-:-:S06]  /*6410*/  PRMT R19, RZ, 0x5410, R19 ;  /* 0x00005410ff137816 */ /* 0x000fcc0000000013 */
[----:B------:R-:W0:Y:S02]  /*6420*/  F2I.FTZ.TRUNC.NTZ R19, R19 ;  /* 0x0000001300137305 */ /* 0x000e24000021f100 */
[----:B0-----:R0:W-:Y:S01]  /*6430*/  STG.E.U16 [R2.64], R19 ;  /* 0x0000001302007986 */ /* 0x0011e2000c101524 */
[----:B------:R-:W-:Y:S05]  /*6440*/  BRA `(.L_x_23716) ;  /* 0x00000d2000007947 */ /* 0x000fea0003800000 */
.L_x_23712:
        /* <DEDUP_REMOVED lines=9> */
.L_x_23720:
[----:B------:R-:W-:-:S04]  /*64e0*/  PRMT R0, RZ, 0x5410, R19 ;  /* 0x00005410ff007816 */ /* 0x000fc80000000013 */
[----:B------:R-:W-:-:S05]  /*64f0*/  F2FP.PACK_AB R0, RZ, R0 ;  /* 0x00000000ff00723e */ /* 0x000fca00000000ff */
[----:B------:R0:W-:Y:S01]  /*6500*/  STG.E.U16 [R2.64], R0 ;  /* 0x0000000002007986 */ /* 0x0001e2000c101524 */
[----:B------:R-:W-:Y:S05]  /*6510*/  BRA `(.L_x_23716) ;  /* 0x00000c5000007947 */ /* 0x000fea0003800000 */
.L_x_23719:
        /* <DEDUP_REMOVED lines=10> */
.L_x_23722:
[----:B------:R-:W-:-:S04]  /*65c0*/  PRMT R19, RZ, 0x5410, R19 ;  /* 0x00005410ff137816 */ /* 0x000fc80000000013 */
[----:B------:R-:W-:-:S04]  /*65d0*/  F2FP.PACK_AB R5, RZ, R19 ;  /* 0x00000013ff05723e */ /* 0x000fc800000000ff */
[----:B------:R-:W-:-:S05]  /*65e0*/  PRMT R5, R5, 0x5410, RZ ;  /* 0x0000541005057816 */ /* 0x000fca00000000ff */
[----:B------:R0:W-:Y:S01]  /*65f0*/  STG.E [R2.64], R5 ;  /* 0x0000000502007986 */ /* 0x0001e2000c101924 */
[----:B------:R-:W-:Y:S05]  /*6600*/  BRA `(.L_x_23716) ;  /* 0x00000b6000007947 */ /* 0x000fea0003800000 */
.L_x_23721:
[----:B------:R-:W-:-:S05]  /*6610*/  PRMT R4, RZ, 0x5410, R19 ;  /* 0x00005410ff047816 */ /* 0x000fca0000000013 */
[----:B------:R-:W-:-:S06]  /*6620*/  FMUL.FTZ R4, R4, 1 ;  /* 0x3f80000004047820 */ /* 0x000fcc0000410000 */
[----:B------:R-:W0:Y:S02]  /*6630*/  F2F.F64.F32 R4, R4 ;  /* 0x0000000400047310 */ /* 0x000e240000201800 */
[----:B0-----:R0:W-:Y:S01]  /*6640*/  STG.E.64 [R2.64], R4 ;  /* 0x0000000402007986 */ /* 0x0011e2000c101b24 */
[----:B------:R-:W-:Y:S05]  /*6650*/  BRA `(.L_x_23716) ;  /* 0x00000b1000007947 */ /* 0x000fea0003800000 */
.L_x_23711:
        /* <DEDUP_REMOVED lines=13> */
.L_x_23725:
[----:B------:R-:W-:Y:S01]  /*6730*/  PRMT R19, RZ, 0x5410, R19 ;  /* 0x00005410ff137816 */ /* 0x000fe20000000013 */
[----:B------:R-:W-:-:S04]  /*6740*/  CS2R R6, SRZ ;  /* 0x0000000000067805 */ /* 0x000fc8000001ff00 */
[----:B------:R-:W-:-:S06]  /*6750*/  FMUL.FTZ R4, R19, 1 ;  /* 0x3f80000013047820 */ /* 0x000fcc0000410000 */
[----:B------:R-:W0:Y:S02]  /*6760*/  F2F.F64.F32 R4, R4 ;  /* 0x0000000400047310 */ /* 0x000e240000201800 */
[----:B0-----:R0:W-:Y:S01]  /*6770*/  STG.E.128 [R2.64], R4 ;  /* 0x0000000402007986 */ /* 0x0011e2000c101d24 */
[----:B------:R-:W-:Y:S05]  /*6780*/  BRA `(.L_x_23716) ;  /* 0x000009e000007947 */ /* 0x000fea0003800000 */
.L_x_23724:
        /* <DEDUP_REMOVED lines=21> */
.L_x_23729:
[----:B------:R-:W-:Y:S05]  /*68e0*/  BSYNC B0 ;  /* 0x0000000000007941 */ /* 0x000fea0003800000 */
.L_x_23728:
[----:B------:R-:W-:-:S05]  /*68f0*/  LOP3.LUT R5, R0, R5, RZ, 0xfc, !PT ;  /* 0x0000000500057212 */ /* 0x000fca00078efcff */
[----:B------:R0:W-:Y:S01]  /*6900*/  STG.E.U8 [R2.64], R5 ;  /* 0x0000000502007986 */ /* 0x0001e2000c101124 */
[----:B------:R-:W-:Y:S05]  /*6910*/  BRA `(.L_x_23716) ;  /* 0x0000085000007947 */ /* 0x000fea0003800000 */
.L_x_23727:
        /* <DEDUP_REMOVED lines=13> */
.L_x_23731:
[----:B------:R-:W-:Y:S01]  /*69f0*/  IMAD.MOV.U32 R0, RZ, RZ, 0x7f ;  /* 0x0000007fff007424 */ /* 0x000fe200078e00ff */
[----:B------:R-:W-:-:S04]  /*6a00*/  ISETP.GT.U32.AND P0, PT, R4, 0x7f800000, PT ;  /* 0x7f8000000400780c */ /* 0x000fc80003f04070 */
[----:B------:R-:W-:-:S04]  /*6a10*/  SEL R0, R0, 0x7c, P0 ;  /* 0x0000007c00007807 */ /* 0x000fc80000000000 */
.L_x_23732:
[----:B------:R-:W-:Y:S05]  /*6a20*/  BSYNC B0 ;  /* 0x0000000000007941 */ /* 0x000fea0003800000 */
.L_x_23730:
[----:B------:R-:W-:-:S04]  /*6a30*/  LOP3.LUT R4, R19, 0x80000000, RZ, 0xc0, !PT ;  /* 0x8000000013047812 */ /* 0x000fc800078ec0ff */
[----:B------:R-:W-:-:S04]  /*6a40*/  SHF.R.U32.HI R5, RZ, 0x18, R4 ;  /* 0x00000018ff057819 */ /* 0x000fc80000011604 */
[----:B------:R-:W-:-:S05]  /*6a50*/  LOP3.LUT R5, R0, R5, RZ, 0xfc, !PT ;  /* 0x0000000500057212 */ /* 0x000fca00078efcff */
[----:B------:R0:W-:Y:S01]  /*6a60*/  STG.E.U8 [R2.64], R5 ;  /* 0x0000000502007986 */ /* 0x0001e2000c101124 */
[----:B------:R-:W-:Y:S05]  /*6a70*/  BRA `(.L_x_23716) ;  /* 0x000006f000007947 */ /* 0x000fea0003800000 */
.L_x_23726:
[----:B------:R0:W-:Y:S01]  /*6a80*/  STG.E.U16 [R2.64], R19 ;  /* 0x0000001302007986 */ /* 0x0001e2000c101524 */
[----:B------:R-:W-:Y:S05]  /*6a90*/  BRA `(.L_x_23716) ;  /* 0x000006d000007947 */ /* 0x000fea0003800000 */
.L_x_23723:
        /* <DEDUP_REMOVED lines=12> */
.L_x_23735:
        /* <DEDUP_REMOVED lines=17> */
.L_x_23738:
[----:B------:R-:W-:-:S04]  /*6c70*/  LOP3.LUT R0, R19, 0x80000000, RZ, 0xc0, !PT ;  /* 0x8000000013007812 */ /* 0x000fc800078ec0ff */
[----:B------:R-:W-:-:S04]  /*6c80*/  SHF.R.U32.HI R5, RZ, 0x18, R0 ;  /* 0x00000018ff057819 */ /* 0x000fc80000011600 */
[----:B------:R-:W-:-:S04]  /*6c90*/  LOP3.LUT R4, R4, R5, RZ, 0xfc, !PT ;  /* 0x0000000504047212 */ /* 0x000fc800078efcff */
[----:B------:R-:W-:Y:S02]  /*6ca0*/  PRMT R0, R4, 0x7610, R0 ;  /* 0x0000761004007816 */ /* 0x000fe40000000000 */
.L_x_23737:
[----:B------:R-:W-:Y:S05]  /*6cb0*/  BSYNC B0 ;  /* 0x0000000000007941 */ /* 0x000fea0003800000 */
.L_x_23736:
[----:B------:R0:W-:Y:S01]  /*6cc0*/  STG.E.U8 [R2.64], R0 ;  /* 0x0000000002007986 */ /* 0x0001e2000c101124 */
[----:B------:R-:W-:Y:S05]  /*6cd0*/  BRA `(.L_x_23716) ;  /* 0x0000049000007947 */ /* 0x000fea0003800000 */
.L_x_23734:
        /* <DEDUP_REMOVED lines=17> */
.L_x_23741:
[----:B------:R-:W-:-:S04]  /*6df0*/  LOP3.LUT R0, R19, 0x80000000, RZ, 0xc0, !PT ;  /* 0x8000000013007812 */ /* 0x000fc800078ec0ff */
[----:B------:R-:W-:-:S04]  /*6e00*/  SHF.R.U32.HI R5, RZ, 0x18, R0 ;  /* 0x00000018ff057819 */ /* 0x000fc80000011600 */
[----:B------:R-:W-:-:S04]  /*6e10*/  LOP3.LUT R4, R4, R5, RZ, 0xfc, !PT ;  /* 0x0000000504047212 */ /* 0x000fc800078efcff */
[----:B------:R-:W-:Y:S02]  /*6e20*/  PRMT R0, R4, 0x7610, R0 ;  /* 0x0000761004007816 */ /* 0x000fe40000000000 */
.L_x_23740:
[----:B------:R-:W-:Y:S05]  /*6e30*/  BSYNC B0 ;  /* 0x0000000000007941 */ /* 0x000fea0003800000 */
.L_x_23739:
[----:B------:R0:W-:Y:S01]  /*6e40*/  STG.E.U8 [R2.64], R0 ;  /* 0x0000000002007986 */ /* 0x0001e2000c101124 */
[----:B------:R-:W-:Y:S05]  /*6e50*/  BRA `(.L_x_23716) ;  /* 0x0000031000007947 */ /* 0x000fea0003800000 */
.L_x_23733:
        /* <DEDUP_REMOVED lines=22> */
.L_x_23715:
        /* <DEDUP_REMOVED lines=20> */
.L_x_23743:
[----:B------:R-:W-:-:S06]  /*7100*/  PRMT R4, RZ, 0x5410, R19 ;  /* 0x00005410ff047816 */ /* 0x000fcc0000000013 */
[----:B------:R-:W0:Y:S02]  /*7110*/  F2I.U64.TRUNC R4, R4 ;  /* 0x0000000400047311 */ /* 0x000e24000020d800 */
[----:B0-----:R0:W-:Y:S01]  /*7120*/  STG.E.64 [R2.64], R4 ;  /* 0x0000000402007986 */ /* 0x0011e2000c101b24 */
[----:B------:R-:W-:Y:S05]  /*7130*/  BRA `(.L_x_23716) ;  /* 0x0000003000007947 */ /* 0x000fea0003800000 */
.L_x_23742:
[----:B------:R-:W-:-:S06]  /*7140*/  PRMT R19, RZ, 0x5410, R19 ;  /* 0x00005410ff137816 */ /* 0x000fcc0000000013 */
[----:B------:R-:W0:Y:S02]  /*7150*/  F2I.FTZ.U32.TRUNC.NTZ R19, R19 ;  /* 0x0000001300137305 */ /* 0x000e24000021f000 */
[----:B0-----:R0:W-:Y:S02]  /*7160*/  STG.E [R2.64], R19 ;  /* 0x0000001302007986 */ /* 0x0011e4000c101924 */
.L_x_23716:
        /* <DEDUP_REMOVED lines=23> */
.L_x_23747:
[----:B------:R-:W-:-:S06]  /*72e0*/  PRMT R5, RZ, 0x5410, R22 ;  /* 0x00005410ff057816 */ /* 0x000fcc0000000016 */
[----:B------:R-:W0:Y:S02]  /*72f0*/  F2I.S64.TRUNC R4, R5 ;  /* 0x0000000500047311 */ /* 0x000e24000020d900 */
[----:B0-----:R0:W-:Y:S01]  /*7300*/  STG.E.U8 [R2.64], R4 ;  /* 0x0000000402007986 */ /* 0x0011e2000c101124 */
[----:B------:R-:W-:Y:S05]  /*7310*/  BRA `(.L_x_23749) ;  /* 0x00000e4000007947 */ /* 0x000fea0003800000 */
.L_x_23746:
        /* <DEDUP_REMOVED lines=10> */
.L_x_23751:
[----:B------:R-:W-:-:S04]  /*73c0*/  PRMT R22, RZ, 0x5410, R22 ;  /* 0x00005410ff167816 */ /* 0x000fc80000000016 */
[----:B------:R-:W0:Y:S02]  /*73d0*/  F2I.FTZ.TRUNC.NTZ R5, R22 ;  /* 0x0000001600057305 */ /* 0x000e24000021f100 */
[----:B0-----:R0:W-:Y:S01]  /*73e0*/  STG.E [R2.64], R5 ;  /* 0x0000000502007986 */ /* 0x0011e2000c101924 */
[----:B------:R-:W-:Y:S05]  /*73f0*/  BRA `(.L_x_23749) ;  /* 0x00000d6000007947 */ /* 0x000fea0003800000 */
.L_x_23750:
[----:B------:R-:W-:-:S04]  /*7400*/  PRMT R22, RZ, 0x5410, R22 ;  /* 0x00005410ff167816 */ /* 0x000fc80000000016 */
[----:B------:R-:W0:Y:S02]  /*7410*/  F2I.FTZ.TRUNC.NTZ R5, R22 ;  /* 0x0000001600057305 */ /* 0x000e24000021f100 */
[----:B0-----:R0:W-:Y:S01]  /*7420*/  STG.E.U16 [R2.64], R5 ;  /* 0x0000000502007986 */ /* 0x0011e2000c101524 */
[----:B------:R-:W-:Y:S05]  /*7430*/  BRA `(.L_x_23749) ;  /* 0x00000d2000007947 */ /* 0x000fea0003800000 */
.L_x_23745:
        /* <DEDUP_REMOVED lines=9> */
.L_x_23753:
[----:B------:R-:W-:-:S04]  /*74d0*/  PRMT R0, RZ, 0x5410, R22 ;  /* 0x00005410ff007816 */ /* 0x000fc80000000016 */
[----:B------:R-:W-:-:S05]  /*74e0*/  F2FP.PACK_AB R0, RZ, R0 ;  /* 0x00000000ff00723e */ /* 0x000fca00000000ff */
[----:B------:R0:W-:Y:S01]  /*74f0*/  STG.E.U16 [R2.64], R0 ;  /* 0x0000000002007986 */ /* 0x0001e2000c101524 */
[----:B------:R-:W-:Y:S05]  /*7500*/  BRA `(.L_x_23749) ;  /* 0x00000c5000007947 */ /* 0x000fea0003800000 */
.L_x_23752:
        /* <DEDUP_REMOVED lines=10> */
.L_x_23755:
[----:B------:R-:W-:-:S04]  /*75b0*/  PRMT R22, RZ, 0x5410, R22 ;  /* 0x00005410ff167816 */ /* 0x000fc80000000016 */
[----:B------:R-:W-:-:S04]  /*75c0*/  F2FP.PACK_AB R5, RZ, R22 ;  /* 0x00000016ff05723e */ /* 0x000fc800000000ff */
[----:B------:R-:W-:-:S05]  /*75d0*/  PRMT R5, R5, 0x5410, RZ ;  /* 0x0000541005057816 */ /* 0x000fca00000000ff */
[----:B------:R0:W-:Y:S01]  /*75e0*/  STG.E [R2.64], R5 ;  /* 0x0000000502007986 */ /* 0x0001e2000c101924 */
[----:B------:R-:W-:Y:S05]  /*75f0*/  BRA `(.L_x_23749) ;  /* 0x00000b6000007947 */ /* 0x000fea0003800000 */
.L_x_23754:
[----:B------:R-:W-:-:S05]  /*7600*/  PRMT R4, RZ, 0x5410, R22 ;  /* 0x00005410ff047816 */ /* 0x000fca0000000016 */
[----:B------:R-:W-:-:S06]  /*7610*/  FMUL.FTZ R4, R4, 1 ;  /* 0x3f80000004047820 */ /* 0x000fcc0000410000 */
[----:B------:R-:W0:Y:S02]  /*7620*/  F2F.F64.F32 R4, R4 ;  /* 0x0000000400047310 */ /* 0x000e240000201800 */
[----:B0-----:R0:W-:Y:S01]  /*7630*/  STG.E.64 [R2.64], R4 ;  /* 0x0000000402007986 */ /* 0x0011e2000c101b24 */
[----:B------:R-:W-:Y:S05]  /*7640*/  BRA `(.L_x_23749) ;  /* 0x00000b1000007947 */ /* 0x000fea0003800000 */
.L_x_23744:
        /* <DEDUP_REMOVED lines=13> */
.L_x_23758:
[----:B------:R-:W-:Y:S01]  /*7720*/  PRMT R22, RZ, 0x5410, R22 ;  /* 0x00005410ff167816 */ /* 0x000fe20000000016 */
[----:B------:R-:W-:-:S04]  /*7730*/  CS2R R6, SRZ ;  /* 0x0000000000067805 */ /* 0x000fc8000001ff00 */
[----:B------:R-:W-:-:S06]  /*7740*/  FMUL.FTZ R4, R22, 1 ;  /* 0x3f80000016047820 */ /* 0x000fcc0000410000 */
[----:B------:R-:W0:Y:S02]  /*7750*/  F2F.F64.F32 R4, R4 ;  /* 0x0000000400047310 */ /* 0x000e240000201800 */
[----:B0-----:R0:W-:Y:S01]  /*7760*/  STG.E.128 [R2.64], R4 ;  /* 0x0000000402007986 */ /* 0x0011e2000c101d24 */
[----:B------:R-:W-:Y:S05]  /*7770*/  BRA `(.L_x_23749) ;  /* 0x000009e000007947 */ /* 0x000fea0003800000 */
.L_x_23757:
        /* <DEDUP_REMOVED lines=21> */
.L_x_23762:
[----:B------:R-:W-:Y:S05]  /*78d0*/  BSYNC B0 ;  /* 0x0000000000007941 */ /* 0x000fea0003800000 */
.L_x_23761:
[----:B------:R-:W-:-:S05]  /*78e0*/  LOP3.LUT R5, R0, R5, RZ, 0xfc, !PT ;  /* 0x0000000500057212 */ /* 0x000fca00078efcff */
[----:B------:R0:W-:Y:S01]  /*78f0*/  STG.E.U8 [R2.64], R5 ;  /* 0x0000000502007986 */ /* 0x0001e2000c101124 */
[----:B------:R-:W-:Y:S05]  /*7900*/  BRA `(.L_x_23749) ;  /* 0x0000085000007947 */ /* 0x000fea0003800000 */
.L_x_23760:
        /* <DEDUP_REMOVED lines=13> */
.L_x_23764:
[----:B------:R-:W-:Y:S01]  /*79e0*/  IMAD.MOV.U32 R0, RZ, RZ, 0x7f ;  /* 0x0000007fff007424 */ /* 0x000fe200078e00ff */
[----:B------:R-:W-:-:S04]  /*79f0*/  ISETP.GT.U32.AND P0, PT, R4, 0x7f800000, PT ;  /* 0x7f8000000400780c */ /* 0x000fc80003f04070 */
[----:B------:R-:W-:-:S04]  /*7a00*/  SEL R0, R0, 0x7c, P0 ;  /* 0x0000007c00007807 */ /* 0x000fc80000000000 */
.L_x_23765:
[----:B------:R-:W-:Y:S05]  /*7a10*/  BSYNC B0 ;  /* 0x0000000000007941 */ /* 0x000fea0003800000 */
.L_x_23763:
[----:B------:R-:W-:-:S04]  /*7a20*/  LOP3.LUT R4, R5, 0x80000000, RZ, 0xc0, !PT ;  /* 0x8000000005047812 */ /* 0x000fc800078ec0ff */
[----:B------:R-:W-:-:S04]  /*7a30*/  SHF.R.U32.HI R5, RZ, 0x18, R4 ;  /* 0x00000018ff057819 */ /* 0x000fc80000011604 */
[----:B------:R-:W-:-:S05]  /*7a40*/  LOP3.LUT R5, R0, R5, RZ, 0xfc, !PT ;  /* 0x0000000500057212 */ /* 0x000fca00078efcff */
[----:B------:R0:W-:Y:S01]  /*7a50*/  STG.E.U8 [R2.64], R5 ;  /* 0x0000000502007986 */ /* 0x0001e2000c101124 */
[----:B------:R-:W-:Y:S05]  /*7a60*/  BRA `(.L_x_23749) ;  /* 0x000006f000007947 */ /* 0x000fea0003800000 */
.L_x_23759:
[----:B------:R0:W-:Y:S01]  /*7a70*/  STG.E.U16 [R2.64], R22 ;  /* 0x0000001602007986 */ /* 0x0001e2000c101524 */
[----:B------:R-:W-:Y:S05]  /*7a80*/  BRA `(.L_x_23749) ;  /* 0x000006d000007947 */ /* 0x000fea0003800000 */
.L_x_23756:
        /* <DEDUP_REMOVED lines=12> */
.L_x_23768:
        /* <DEDUP_REMOVED lines=17> */
.L_x_23771:
[----:B------:R-:W-:-:S04]  /*7c60*/  LOP3.LUT R0, R7, 0x80000000, RZ, 0xc0, !PT ;  /* 0x8000000007007812 */ /* 0x000fc800078ec0ff */
[----:B------:R-:W-:-:S04]  /*7c70*/  SHF.R.U32.HI R5, RZ, 0x18, R0 ;  /* 0x00000018ff057819 */ /* 0x000fc80000011600 */
[----:B------:R-:W-:-:S04]  /*7c80*/  LOP3.LUT R4, R4, R5, RZ, 0xfc, !PT ;  /* 0x0000000504047212 */ /* 0x000fc800078efcff */
[----:B------:R-:W-:Y:S02]  /*7c90*/  PRMT R0, R4, 0x7610, R0 ;  /* 0x0000761004007816 */ /* 0x000fe40000000000 */
.L_x_23770:
[----:B------:R-:W-:Y:S05]  /*7ca0*/  BSYNC B0 ;  /* 0x0000000000007941 */ /* 0x000fea0003800000 */
.L_x_23769:
[----:B------:R0:W-:Y:S01]  /*7cb0*/  STG.E.U8 [R2.64], R0 ;  /* 0x0000000002007986 */ /* 0x0001e2000c101124 */
[----:B------:R-:W-:Y:S05]  /*7cc0*/  BRA `(.L_x_23749) ;  /* 0x0000049000007947 */ /* 0x000fea0003800000 */
.L_x_23767:
        /* <DEDUP_REMOVED lines=17> */
.L_x_23774:
[----:B------:R-:W-:-:S04]  /*7de0*/  LOP3.LUT R0, R7, 0x80000000, RZ, 0xc0, !PT ;  /* 0x8000000007007812 */ /* 0x000fc800078ec0ff */
[----:B------:R-:W-:-:S04]  /*7df0*/  SHF.R.U32.HI R5, RZ, 0x18, R0 ;  /* 0x00000018ff057819 */ /* 0x000fc80000011600 */
[----:B------:R-:W-:-:S04]  /*7e00*/  LOP3.LUT R4, R4, R5, RZ, 0xfc, !PT ;  /* 0x0000000504047212 */ /* 0x000fc800078efcff */
[----:B------:R-:W-:Y:S02]  /*7e10*/  PRMT R0, R4, 0x7610, R0 ;  /* 0x0000761004007816 */ /* 0x000fe40000000000 */
.L_x_23773:
[----:B------:R-:W-:Y:S05]  /*7e20*/  BSYNC B0 ;  /* 0x0000000000007941 */ /* 0x000fea0003800000 */
.L_x_23772:
[----:B------:R0:W-:Y:S01]  /*7e30*/  STG.E.U8 [R2.64], R0 ;  /* 0x0000000002007986 */ /* 0x0001e2000c101124 */
[----:B------:R-:W-:Y:S05]  /*7e40*/  BRA `(.L_x_23749) ;  /* 0x0000031000007947 */ /* 0x000fea0003800000 */
.L_x_23766:
        /* <DEDUP_REMOVED lines=22> */
.L_x_23748:
        /* <DEDUP_REMOVED lines=20> */
.L_x_23776:
[----:B------:R-:W-:-:S06]  /*80f0*/  PRMT R4, RZ, 0x5410, R22 ;  /* 0x00005410ff047816 */ /* 0x000fcc0000000016 */
[----:B------:R-:W0:Y:S02]  /*8100*/  F2I.U64.TRUNC R4, R4 ;  /* 0x0000000400047311 */ /* 0x000e24000020d800 */
[----:B0-----:R0:W-:Y:S01]  /*8110*/  STG.E.64 [R2.64], R4 ;  /* 0x0000000402007986 */ /* 0x0011e2000c101b24 */
[----:B------:R-:W-:Y:S05]  /*8120*/  BRA `(.L_x_23749) ;  /* 0x0000003000007947 */ /* 0x000fea0003800000 */
.L_x_23775:
[----:B------:R-:W-:-:S04]  /*8130*/  PRMT R22, RZ, 0x5410, R22 ;  /* 0x00005410ff167816 */ /* 0x000fc80000000016 */
[----:B------:R-:W0:Y:S02]  /*8140*/  F2I.FTZ.U32.TRUNC.NTZ R5, R22 ;  /* 0x0000001600057305 */ /* 0x000e24000021f000 */
[----:B0-----:R0:W-:Y:S02]  /*8150*/  STG.E [R2.64], R5 ;  /* 0x0000000502007986 */ /* 0x0011e4000c101924 */
.L_x_23749:
[----:B------:R-:W-:Y:S02]  /*8160*/  IADD3 R18, R18, 0x80, RZ ;  /* 0x0000008012127810 */ /* 0x000fe40007ffe0ff */
.L_x_23710:
[----:B------:R-:W-:Y:S05]  /*8170*/  BSYNC B6 ;  /* 0x0000000000067941 */ /* 0x000fea0003800000 */
.L_x_23709:
        /* <DEDUP_REMOVED lines=21> */
.L_x_23780:
[----:B------:R-:W-:-:S06]  /*82d0*/  PRMT R5, RZ, 0x5410, R23 ;  /* 0x00005410ff057816 */ /* 0x000fcc0000000017 */
[----:B------:R-:W0:Y:S02]  /*82e0*/  F2I.S64.TRUNC R4, R5 ;  /* 0x0000000500047311 */ /* 0x000e24000020d900 */
[----:B0-----:R-:W-:Y:S01]  /*82f0*/  STG.E.U8 [R2.64], R4 ;  /* 0x0000000402007986 */ /* 0x001fe2000c101124 */
[----:B------:R-:W-:Y:S05]  /*8300*/  EXIT ;  /* 0x000000000000794d */ /* 0x000fea0003800000 */
.L_x_23779:
        /* <DEDUP_REMOVED lines=10> */
.L_x_23783:
[----:B------:R-:W-:-:S06]  /*83b0*/  PRMT R23, RZ, 0x5410, R23 ;  /* 0x00005410ff177816 */ /* 0x000fcc0000000017 */
[----:B------:R-:W0:Y:S02]  /*83c0*/  F2I.FTZ.TRUNC.NTZ R23, R23 ;  /* 0x0000001700177305 */ /* 0x000e24000021f100 */
[----:B0-----:R-:W-:Y:S01]  /*83d0*/  STG.E [R2.64], R23 ;  /* 0x0000001702007986 */ /* 0x001fe2000c101924 */
[----:B------:R-:W-:Y:S05]  /*83e0*/  EXIT ;  /* 0x000000000000794d */ /* 0x000fea0003800000 */
.L_x_23782:
[----:B------:R-:W-:-:S06]  /*83f0*/  PRMT R23, RZ, 0x5410, R23 ;  /* 0x00005410ff177816 */ /* 0x000fcc0000000017 */
[----:B------:R-:W0:Y:S02]  /*8400*/  F2I.FTZ.TRUNC.NTZ R23, R23 ;  /* 0x0000001700177305 */ /* 0x000e24000021f100 */
[----:B0-----:R-:W-:Y:S01]  /*8410*/  STG.E.U16 [R2.64], R23 ;  /* 0x0000001702007986 */ /* 0x001fe2000c101524 */
[----:B------:R-:W-:Y:S05]  /*8420*/  EXIT ;  /* 0x000000000000794d */ /* 0x000fea0003800000 */
.L_x_23778:
        /* <DEDUP_REMOVED lines=9> */
.L_x_23785:
[----:B------:R-:W-:-:S04]  /*84c0*/  PRMT R0, RZ, 0x5410, R23 ;  /* 0x00005410ff007816 */ /* 0x000fc80000000017 */
[----:B------:R-:W-:-:S05]  /*84d0*/  F2FP.PACK_AB R0, RZ, R0 ;  /* 0x00000000ff00723e */ /* 0x000fca00000000ff */
[----:B------:R-:W-:Y:S01]  /*84e0*/  STG.E.U16 [R2.64], R0 ;  /* 0x0000000002007986 */ /* 0x000fe2000c101524 */
[----:B------:R-:W-:Y:S05]  /*84f0*/  EXIT ;  /* 0x000000000000794d */ /* 0x000fea0003800000 */
.L_x_23784:
        /* <DEDUP_REMOVED lines=10> */
.L_x_23787:
[----:B------:R-:W-:-:S04]  /*85a0*/  PRMT R23, RZ, 0x5410, R23 ;  /* 0x00005410ff177816 */ /* 0x000fc80000000017 */
[----:B------:R-:W-:-:S04]  /*85b0*/  F2FP.PACK_AB R5, RZ, R23 ;  /* 0x00000017ff05723e */ /* 0x000fc800000000ff */
[----:B------:R-:W-:-:S05]  /*85c0*/  PRMT R5, R5, 0x5410, RZ ;  /* 0x0000541005057816 */ /* 0x000fca00000000ff */
[----:B------:R-:W-:Y:S01]  /*85d0*/  STG.E [R2.64], R5 ;  /* 0x0000000502007986 */ /* 0x000fe2000c101924 */
[----:B------:R-:W-:Y:S05]  /*85e0*/  EXIT ;  /* 0x000000000000794d */ /* 0x000fea0003800000 */
.L_x_23786:
[----:B------:R-:W-:-:S05]  /*85f0*/  PRMT R4, RZ, 0x5410, R23 ;  /* 0x00005410ff047816 */ /* 0x000fca0000000017 */
[----:B------:R-:W-:-:S06]  /*8600*/  FMUL.FTZ R4, R4, 1 ;  /* 0x3f80000004047820 */ /* 0x000fcc0000410000 */
[----:B------:R-:W0:Y:S02]  /*8610*/  F2F.F64.F32 R4, R4 ;  /* 0x0000000400047310 */ /* 0x000e240000201800 */
[----:B0-----:R-:W-:Y:S01]  /*8620*/  STG.E.64 [R2.64], R4 ;  /* 0x0000000402007986 */ /* 0x001fe2000c101b24 */
[----:B------:R-:W-:Y:S05]  /*8630*/  EXIT ;  /* 0x000000000000794d */ /* 0x000fea0003800000 */
.L_x_23777:
        /* <DEDUP_REMOVED lines=13> */
.L_x_23790:
[----:B------:R-:W-:Y:S01]  /*8710*/  PRMT R23, RZ, 0x5410, R23 ;  /* 0x00005410ff177816 */ /* 0x000fe20000000017 */
[----:B------:R-:W-:-:S04]  /*8720*/  CS2R R6, SRZ ;  /* 0x0000000000067805 */ /* 0x000fc8000001ff00 */
[----:B------:R-:W-:-:S06]  /*8730*/  FMUL.FTZ R4, R23, 1 ;  /* 0x3f80000017047820 */ /* 0x000fcc0000410000 */
[----:B------:R-:W0:Y:S02]  /*8740*/  F2F.F64.F32 R4, R4 ;  /* 0x0000000400047310 */ /* 0x000e240000201800 */
[----:B0-----:R-:W-:Y:S01]  /*8750*/  STG.E.128 [R2.64], R4 ;  /* 0x0000000402007986 */ /* 0x001fe2000c101d24 */
[----:B------:R-:W-:Y:S05]  /*8760*/  EXIT ;  /* 0x000000000000794d */ /* 0x000fea0003800000 */
.L_x_23789:
        /* <DEDUP_REMOVED lines=21> */
.L_x_23794:
[----:B------:R-:W-:Y:S05]  /*88c0*/  BSYNC B0 ;  /* 0x0000000000007941 */ /* 0x000fea0003800000 */
.L_x_23793:
[----:B------:R-:W-:-:S05]  /*88d0*/  LOP3.LUT R5, R0, R5, RZ, 0xfc, !PT ;  /* 0x0000000500057212 */ /* 0x000fca00078efcff */
[----:B------:R-:W-:Y:S01]  /*88e0*/  STG.E.U8 [R2.64], R5 ;  /* 0x0000000502007986 */ /* 0x000fe2000c101124 */
[----:B------:R-:W-:Y:S05]  /*88f0*/  EXIT ;  /* 0x000000000000794d */ /* 0x000fea0003800000 */
.L_x_23792:
        /* <DEDUP_REMOVED lines=13> */
.L_x_23796:
[----:B------:R-:W-:Y:S01]  /*89d0*/  IMAD.MOV.U32 R0, RZ, RZ, 0x7f ;  /* 0x0000007fff007424 */ /* 0x000fe200078e00ff */
[----:B------:R-:W-:-:S04]  /*89e0*/  ISETP.GT.U32.AND P0, PT, R4, 0x7f800000, PT ;  /* 0x7f8000000400780c */ /* 0x000fc80003f04070 */
[----:B------:R-:W-:-:S04]  /*89f0*/  SEL R0, R0, 0x7c, P0 ;  /* 0x0000007c00007807 */ /* 0x000fc80000000000 */
.L_x_23797:
[----:B------:R-:W-:Y:S05]  /*8a00*/  BSYNC B0 ;  /* 0x0000000000007941 */ /* 0x000fea0003800000 */
.L_x_23795:
[----:B------:R-:W-:-:S04]  /*8a10*/  LOP3.LUT R4, R23, 0x80000000, RZ, 0xc0, !PT ;  /* 0x8000000017047812 */ /* 0x000fc800078ec0ff */
[----:B------:R-:W-:-:S04]  /*8a20*/  SHF.R.U32.HI R5, RZ, 0x18, R4 ;  /* 0x00000018ff057819 */ /* 0x000fc80000011604 */
[----:B------:R-:W-:-:S05]  /*8a30*/  LOP3.LUT R5, R0, R5, RZ, 0xfc, !PT ;  /* 0x0000000500057212 */ /* 0x000fca00078efcff */
[----:B------:R-:W-:Y:S01]  /*8a40*/  STG.E.U8 [R2.64], R5 ;  /* 0x0000000502007986 */ /* 0x000fe2000c101124 */
[----:B------:R-:W-:Y:S05]  /*8a50*/  EXIT ;  /* 0x000000000000794d */ /* 0x000fea0003800000 */
.L_x_23791:
[----:B------:R-:W-:Y:S01]  /*8a60*/  STG.E.U16 [R2.64], R23 ;  /* 0x0000001702007986 */ /* 0x000fe2000c101524 */
[----:B------:R-:W-:Y:S05]  /*8a70*/  EXIT ;  /* 0x000000000000794d */ /* 0x000fea0003800000 */
.L_x_23788:
        /* <DEDUP_REMOVED lines=12> */
.L_x_23800:
        /* <DEDUP_REMOVED lines=17> */
.L_x_23803:
[----:B------:R-:W-:-:S04]  /*8c50*/  LOP3.LUT R0, R23, 0x80000000, RZ, 0xc0, !PT ;  /* 0x8000000017007812 */ /* 0x000fc800078ec0ff */
[----:B------:R-:W-:-:S04]  /*8c60*/  SHF.R.U32.HI R5, RZ, 0x18, R0 ;  /* 0x00000018ff057819 */ /* 0x000fc80000011600 */
[----:B------:R-:W-:-:S04]  /*8c70*/  LOP3.LUT R4, R4, R5, RZ, 0xfc, !PT ;  /* 0x0000000504047212 */ /* 0x000fc800078efcff */
[----:B------:R-:W-:Y:S02]  /*8c80*/  PRMT R0, R4, 0x7610, R0 ;  /* 0x0000761004007816 */ /* 0x000fe40000000000 */
.L_x_23802:
[----:B------:R-:W-:Y:S05]  /*8c90*/  BSYNC B0 ;  /* 0x0000000000007941 */ /* 0x000fea0003800000 */
.L_x_23801:
[----:B------:R-:W-:Y:S01]  /*8ca0*/  STG.E.U8 [R2.64], R0 ;  /* 0x0000000002007986 */ /* 0x000fe2000c101124 */
[----:B------:R-:W-:Y:S05]  /*8cb0*/  EXIT ;  /* 0x000000000000794d */ /* 0x000fea0003800000 */
.L_x_23799:
        /* <DEDUP_REMOVED lines=17> */
.L_x_23806:
[----:B------:R-:W-:-:S04]  /*8dd0*/  LOP3.LUT R0, R23, 0x80000000, RZ, 0xc0, !PT ;  /* 0x8000000017007812 */ /* 0x000fc800078ec0ff */
[----:B------:R-:W-:-:S04]  /*8de0*/  SHF.R.U32.HI R5, RZ, 0x18, R0 ;  /* 0x00000018ff057819 */ /* 0x000fc80000011600 */
[----:B------:R-:W-:-:S04]  /*8df0*/  LOP3.LUT R4, R4, R5, RZ, 0xfc, !PT ;  /* 0x0000000504047212 */ /* 0x000fc800078efcff */
[----:B------:R-:W-:Y:S02]  /*8e00*/  PRMT R0, R4, 0x7610, R0 ;  /* 0x0000761004007816 */ /* 0x000fe40000000000 */
.L_x_23805:
[----:B------:R-:W-:Y:S05]  /*8e10*/  BSYNC B0 ;  /* 0x0000000000007941 */ /* 0x000fea0003800000 */
.L_x_23804:
[----:B------:R-:W-:Y:S01]  /*8e20*/  STG.E.U8 [R2.64], R0 ;  /* 0x0000000002007986 */ /* 0x000fe2000c101124 */
[----:B------:R-:W-:Y:S05]  /*8e30*/  EXIT ;  /* 0x000000000000794d */ /* 0x000fea0003800000 */
.L_x_23798:
        /* <DEDUP_REMOVED lines=22> */
.L_x_23781:
        /* <DEDUP_REMOVED lines=20> */
.L_x_23808:
[----:B------:R-:W-:-:S06]  /*90e0*/  PRMT R4, RZ, 0x5410, R23 ;  /* 0x00005410ff047816 */ /* 0x000fcc0000000017 */
[----:B------:R-:W0:Y:S02]  /*90f0*/  F2I.U64.TRUNC R4, R4 ;  /* 0x0000000400047311 */ /* 0x000e24000020d800 */
[----:B0-----:R-:W-:Y:S01]  /*9100*/  STG.E.64 [R2.64], R4 ;  /* 0x0000000402007986 */ /* 0x001fe2000c101b24 */
[----:B------:R-:W-:Y:S05]  /*9110*/  EXIT ;  /* 0x000000000000794d */ /* 0x000fea0003800000 */
.L_x_23807:
[----:B------:R-:W-:-:S06]  /*9120*/  PRMT R23, RZ, 0x5410, R23 ;  /* 0x00005410ff177816 */ /* 0x000fcc0000000017 */
[----:B------:R-:W0:Y:S02]  /*9130*/  F2I.FTZ.U32.TRUNC.NTZ R23, R23 ;  /* 0x0000001700177305 */ /* 0x000e24000021f000 */
[----:B0-----:R-:W-:Y:S01]  /*9140*/  STG.E [R2.64], R23 ;  /* 0x0000001702007986 */ /* 0x001fe2000c101924 */
[----:B------:R-:W-:Y:S05]  /*9150*/  EXIT ;  /* 0x000000000000794d */ /* 0x000fea0003800000 */
.L_x_23809:
        /* <DEDUP_REMOVED lines=10> */
.L_x_30065:


//--------------------- .text._ZN2at6native18elementwise_kernelILi128ELi4EZNS0_22gpu_kernel_impl_nocastINS0_13BUnaryFunctorIN3c108BFloat16ES5_S5_ZZZNS0_21nextafter_kernel_cudaERNS_18TensorIteratorBaseEENKUlvE_clEvENKUlvE1_clEvEUlS5_S5_E_EEEEvS7_RKT_EUliE_EEviT1_ --------------------------
	.section	.text._ZN2at6native18elementwise_kernelILi128ELi4EZNS0_22gpu_kernel_impl_nocastINS0_13BUnaryFunctorIN3c108BFloat16ES5_S5_ZZZNS0_21nextafter_kernel_cudaERNS_18TensorIteratorBaseEENKUlvE_clEvENKUlvE1_clEvEUlS5_S5_E_EEEEvS7_RKT_EUliE_EEviT1_,"ax",@progbits
	.sectioninfo	@"SHI_REGISTERS=12"
	.align	128
        .global         _ZN2at6native18elementwise_kernelILi128ELi4EZNS0_22gpu_kernel_impl_nocastINS0_13BUnaryFunctorIN3c108BFloat16ES5_S5_ZZZNS0_21nextafter_kernel_cudaERNS_18TensorIteratorBaseEENKUlvE_clEvENKUlvE1_clEvEUlS5_S5_E_EEEEvS7_RKT_EUliE_EEviT1_
        .type           _ZN2at6native18elementwise_kernelILi128ELi4EZNS0_22gpu_kernel_impl_nocastINS0_13BUnaryFunctorIN3c108BFloat16ES5_S5_ZZZNS0_21nextafter_kernel_cudaERNS_18TensorIteratorBaseEENKUlvE_clEvENKUlvE1_clEvEUlS5_S5_E_EEEEvS7_RKT_EUliE_EEviT1_,@function
        .size           _ZN2at6native18elementwise_kernelILi128ELi4EZNS0_22gpu_kernel_impl_nocastINS0_13BUnaryFunctorIN3c108BFloat16ES5_S5_ZZZNS0_21nextafter_kernel_cudaERNS_18TensorIteratorBaseEENKUlvE_clEvENKUlvE1_clEvEUlS5_S5_E_EEEEvS7_RKT_EUliE_EEviT1_,(.L_x_30066 - _ZN2at6native18elementwise_kernelILi128ELi4EZNS0_22gpu_kernel_impl_nocastINS0_13BUnaryFunctorIN3c108BFloat16ES5_S5_ZZZNS0_21nextafter_kernel_cudaERNS_18TensorIteratorBaseEENKUlvE_clEvENKUlvE1_clEvEUlS5_S5_E_EEEEvS7_RKT_EUliE_EEviT1_)
        .other          _ZN2at6native18elementwise_kernelILi128ELi4EZNS0_22gpu_kernel_impl_nocastINS0_13BUnaryFunctorIN3c108BFloat16ES5_S5_ZZZNS0_21nextafter_kernel_cudaERNS_18TensorIteratorBaseEENKUlvE_clEvENKUlvE1_clEvEUlS5_S5_E_EEEEvS7_RKT_EUliE_EEviT1_,@"STO_CUDA_ENTRY STV_DEFAULT"
_ZN2at6native18elementwise_kernelILi128ELi4EZNS0_22gpu_kernel_impl_nocastINS0_13BUnaryFunctorIN3c108BFloat16ES5_S5_ZZZNS0_21nextafter_kernel_cudaERNS_18TensorIteratorBaseEENKUlvE_clEvENKUlvE1_clEvEUlS5_S5_E_EEEEvS7_RKT_EUliE_EEviT1_:
.text._ZN2at6native18elementwise_kernelILi128ELi4EZNS0_22gpu_kernel_impl_nocastINS0_13BUnaryFunctorIN3c108BFloat16ES5_S5_ZZZNS0_21nextafter_kernel_cudaERNS_18TensorIteratorBaseEENKUlvE_clEvENKUlvE1_clEvEUlS5_S5_E_EEEEvS7_RKT_EUliE_EEviT1_:
[----:B------:R-:W-:Y:S02]  /*0000*/  MOV R1, c[0x0][0x28] ;  /* 0x00000a0000017a02 */ /* 0x000fe40000000f00 */
[----:B------:R-:W0:Y:S01]  /*0010*/  S2R R2, SR_CTAID.X ;  /* 0x0000000000027919 */ /* 0x000e220000002500 */
[----:B------:R-:W-:Y:S01]  /*0020*/  ULDC.U16 UR6, c[0x0][0x372] ;  /* 0x0000dc8000067ab9 */ /* 0x000fe20000000400 */
[----:B------:R-:W-:Y:S01]  /*0030*/  BSSY B0, `(.L_x_23810) ;  /* 0x0000111000007945 */ /* 0x000fe20003800000 */
[----:B------:R-:W-:Y:S01]  /*0040*/  ULOP3.LUT UR4, UR6, 0x8000, URZ, 0xc0, !UPT ;  /* 0x0000800006047892 */ /* 0x000fe2000f8ec03f */
[----:B------:R-:W0:Y:S01]  /*0050*/  S2R R3, SR_TID.X ;  /* 0x0000000000037919 */ /* 0x000e220000002100 */
[----:B------:R-:W-:Y:S01]  /*0060*/  ULDC.64 UR8, c[0x0][0x118] ;  /* 0x0000460000087ab9 */ /* 0x000fe20000000a00 */
[----:B------:R-:W-:Y:S01]  /*0070*/  IMAD.U32 R0, RZ, RZ, UR6 ;  /* 0x00000006ff007e24 */ /* 0x000fe2000f8e00ff */
[----:B------:R-:W-:Y:S01]  /*0080*/  ULOP3.LUT UR4, UR4, 0x1, URZ, 0xfc, !UPT ;  /* 0x0000000104047892 */ /* 0x000fe2000f8efc3f */
[----:B0-----:R-:W-:-:S04]  /*0090*/  LEA R2, R2, R3, 0x9 ;  /* 0x0000000302027211 */ /* 0x001fc800078e48ff */
[----:B------:R-:W-:-:S13]  /*00a0*/  ISETP.GE.AND P0, PT, R2, c[0x0][0x160], PT ;  /* 0x0000580002007a0c */ /* 0x000fda0003f06270 */
[----:B------:R-:W-:Y:S05]  /*00b0*/  @P0 BRA `(.L_x_23811) ;  /* 0x0000108000000947 */ /* 0x000fea0003800000 */
[----:B------:R-:W-:Y:S01]  /*00c0*/  ISETP.NE.AND P0, PT, RZ, c[0x0][0x168], PT ;  /* 0x00005a00ff007a0c */ /* 0x000fe20003f05270 */
[----:B------:R-:W-:Y:S01]  /*00d0*/  HFMA2.MMA R4, -RZ, RZ, 0, 0 ;  /* 0x00000000ff047435 */ /* 0x000fe200000001ff */
[----:B------:R-:W-:-:S11]  /*00e0*/  MOV R3, RZ ;  /* 0x000000ff00037202 */ /* 0x000fd60000000f00 */
[----:B------:R-:W-:Y:S05]  /*00f0*/  @!P0 BRA `(.L_x_23812) ;  /* 0x00000e0000008947 */ /* 0x000fea0003800000 */
[----:B------:R-:W-:Y:S01]  /*0100*/  MOV R5, R2 ;  /* 0x0000000200057202 */ /* 0x000fe20000000f00 */
[----:B------:R-:W-:-:S04]  /*0110*/  IMAD.MOV.U32 R4, RZ, RZ, RZ ;  /* 0x000000ffff047224 */ /* 0x000fc800078e00ff */
        /* <DEDUP_REMOVED lines=222> */
.L_x_23812:
[----:B------:R-:W-:-:S04]  /*0f00*/  IADD3 R6, P0, R4, c[0x0][0x368], RZ ;  /* 0x0000da0004067a10 */ /* 0x000fc80007f1e0ff */
[----:B------:R-:W-:-:S05]  /*0f10*/  IADD3.X R7, RZ, c[0x0][0x36c], RZ, P0, !PT ;  /* 0x0000db00ff077a10 */ /* 0x000fca00007fe4ff */
[----:B------:R0:W2:Y:S01]  /*0f20*/  LDG.E.U16 R9, [R6.64] ;  /* 0x0000000806097981 */ /* 0x0000a2000c1e1500 */
[----:B------:R-:W-:Y:S01]  /*0f30*/  IMAD.U32 R4, RZ, RZ, UR6 ;  /* 0x00000006ff047e24 */ /* 0x000fe2000f8e00ff */
[----:B------:R-:W-:Y:S04]  /*0f40*/  BSSY B1, `(.L_x_23813) ;  /* 0x000001d000017945 */ /* 0x000fe80003800000 */
[----:B0-----:R-:W-:Y:S02]  /*0f50*/  PRMT R7, RZ, 0x5410, R4 ;  /* 0x00005410ff077816 */ /* 0x001fe40000000004 */
[----:B------:R-:W-:Y:S02]  /*0f60*/  IADD3 R4, P2, R3, c[0x0][0x360], RZ ;  /* 0x0000d80003047a10 */ /* 0x000fe40007f5e0ff */
[----:B------:R-:W-:-:S02]  /*0f70*/  FSETP.NEU.FTZ.AND P1, PT, R7, R7, PT ;  /* 0x000000070700720b */ /* 0x000fc40003f3d000 */
[----:B------:R-:W-:Y:S02]  /*0f80*/  IADD3.X R5, RZ, c[0x0][0x364], RZ, P2, !PT ;  /* 0x0000d900ff057a10 */ /* 0x000fe400017fe4ff */
[----:B--2---:R-:W-:-:S04]  /*0f90*/  PRMT R6, RZ, 0x5410, R9 ;  /* 0x00005410ff067816 */ /* 0x004fc80000000009 */
[----:B------:R-:W-:-:S04]  /*0fa0*/  FSETP.NEU.FTZ.AND P0, PT, R6, R6, PT ;  /* 0x000000060600720b */ /* 0x000fc80003f1d000 */
[----:B------:R-:W-:-:S13]  /*0fb0*/  PLOP3.LUT P0, PT, P0, P1, PT, 0xa8, 0x0 ;  /* 0x000000000000781c */ /* 0x000fda0000703570 */
[----:B------:R-:W-:Y:S05]  /*0fc0*/  @P0 BRA `(.L_x_23814) ;  /* 0x0000011000000947 */ /* 0x000fea0003800000 */
[----:B------:R-:W-:Y:S01]  /*0fd0*/  UPRMT UR5, UR6, 0x9910, URZ ;  /* 0x0000991006057896 */ /* 0x000fe2000800003f */
[----:B------:R-:W-:-:S05]  /*0fe0*/  PRMT R3, R9, 0x9910, RZ ;  /* 0x0000991009037816 */ /* 0x000fca00000000ff */
[----:B------:R-:W-:Y:S02]  /*0ff0*/  ISETP.NE.AND P0, PT, R3, UR5, PT ;  /* 0x0000000503007c0c */ /* 0x000fe4000bf05270 */
[----:B------:R-:W-:-:S11]  /*1000*/  MOV R3, UR6 ;  /* 0x0000000600037c02 */ /* 0x000fd60008000f00 */
[----:B------:R-:W-:Y:S05]  /*1010*/  @!P0 BRA `(.L_x_23815) ;  /* 0x000000f000008947 */ /* 0x000fea0003800000 */
[----:B------:R-:W-:-:S13]  /*1020*/  LOP3.LUT P0, R8, R9, 0x7fff, RZ, 0xc0, !PT ;  /* 0x00007fff09087812 */ /* 0x000fda000780c0ff */
[----:B------:R-:W-:-:S04]  /*1030*/  @!P0 LOP3.LUT P1, RZ, R0, 0x7fff, RZ, 0xc0, !PT ;  /* 0x00007fff00ff8812 */ /* 0x000fc8000782c0ff */
[----:B------:R-:W-:Y:S01]  /*1040*/  @!P0 SEL R3, R0, UR4, !P1 ;  /* 0x0000000400038c07 */ /* 0x000fe2000c800000 */
        /* <DEDUP_REMOVED lines=9> */
.L_x_23814:
[----:B------:R-:W-:-:S05]  /*10e0*/  FADD.FTZ R6, R6, R7 ;  /* 0x0000000706067221 */ /* 0x000fca0000010000 */
[----:B------:R-:W-:-:S04]  /*10f0*/  F2FP.BF16.PACK_AB R6, RZ, R6 ;  /* 0x00000006ff06723e */ /* 0x000fc800000010ff */
[----:B------:R-:W-:Y:S02]  /*1100*/  PRMT R3, R6, 0x7610, R3 ;  /* 0x0000761006037816 */ /* 0x000fe40000000003 */
.L_x_23815:
[----:B------:R-:W-:Y:S05]  /*1110*/  BSYNC B1 ;  /* 0x0000000000017941 */ /* 0x000fea0003800000 */
.L_x_23813:
[----:B------:R0:W-:Y:S01]  /*1120*/  STG.E.U16 [R4.64], R3 ;  /* 0x0000000304007986 */ /* 0x0001e2000c101508 */
[----:B------:R-:W-:-:S03]  /*1130*/  IADD3 R2, R2, 0x80, RZ ;  /* 0x0000008002027810 */ /* 0x000fc60007ffe0ff */
.L_x_23811:
[----:B------:R-:W-:Y:S05]  /*1140*/  BSYNC B0 ;  /* 0x0000000000007941 */ /* 0x000fea0003800000 */
.L_x_23810:
[----:B------:R-:W-:Y:S01]  /*1150*/  ISETP.GE.AND P0, PT, R2, c[0x0][0x160], PT ;  /* 0x0000580002007a0c */ /* 0x000fe20003f06270 */
[----:B------:R-:W-:-:S12]  /*1160*/  BSSY B0, `(.L_x_23816) ;  /* 0x0000214000007945 */ /* 0x000fd80003800000 */
        /* <DEDUP_REMOVED lines=229> */
.L_x_23818:
[----:B------:R-:W-:-:S04]  /*1fc0*/  IADD3 R6, P0, R4, c[0x0][0x368], RZ ;  /* 0x0000da0004067a10 */ /* 0x000fc80007f1e0ff */
[----:B------:R-:W-:-:S06]  /*1fd0*/  IADD3.X R7, RZ, c[0x0][0x36c], RZ, P0, !PT ;  /* 0x0000db00ff077a10 */ /* 0x000fcc00007fe4ff */
[----:B------:R-:W2:Y:S01]  /*1fe0*/  LDG.E.U16 R7, [R6.64] ;  /* 0x0000000806077981 */ /* 0x000ea2000c1e1500 */
[----:B------:R-:W-:Y:S01]  /*1ff0*/  MOV R9, UR6 ;  /* 0x0000000600097c02 */ /* 0x000fe20008000f00 */
[----:B------:R-:W-:Y:S01]  /*2000*/  BSSY B1, `(.L_x_23819) ;  /* 0x000001d000017945 */ /* 0x000fe20003800000 */
[----:B------:R-:W-:Y:S02]  /*2010*/  IADD3 R4, P1, R3, c[0x0][0x360], RZ ;  /* 0x0000d80003047a10 */ /* 0x000fe40007f3e0ff */
[----:B------:R-:W-:Y:S02]  /*2020*/  PRMT R9, RZ, 0x5410, R9 ;  /* 0x00005410ff097816 */ /* 0x000fe40000000009 */
[----:B------:R-:W-:Y:S02]  /*2030*/  IADD3.X R5, RZ, c[0x0][0x364], RZ, P1, !PT ;  /* 0x0000d900ff057a10 */ /* 0x000fe40000ffe4ff */
[----:B------:R-:W-:Y:S02]  /*2040*/  FSETP.NEU.FTZ.AND P2, PT, R9, R9, PT ;  /* 0x000000090900720b */ /* 0x000fe40003f5d000 */
[----:B--2---:R-:W-:-:S04]  /*2050*/  PRMT R6, RZ, 0x5410, R7 ;  /* 0x00005410ff067816 */ /* 0x004fc80000000007 */
[----:B------:R-:W-:-:S04]  /*2060*/  FSETP.NEU.FTZ.AND P0, PT, R6, R6, PT ;  /* 0x000000060600720b */ /* 0x000fc80003f1d000 */
[----:B------:R-:W-:-:S13]  /*2070*/  PLOP3.LUT P0, PT, P0, P2, PT, 0xa8, 0x0 ;  /* 0x000000000000781c */ /* 0x000fda0000705570 */
[----:B------:R-:W-:Y:S05]  /*2080*/  @P0 BRA `(.L_x_23820) ;  /* 0x0000011000000947 */ /* 0x000fea0003800000 */
[----:B------:R-:W-:Y:S01]  /*2090*/  UPRMT UR5, UR6, 0x9910, URZ ;  /* 0x0000991006057896 */ /* 0x000fe2000800003f */
[----:B------:R-:W-:-:S05]  /*20a0*/  PRMT R3, R7, 0x9910, RZ ;  /* 0x0000991007037816 */ /* 0x000fca00000000ff */
[----:B------:R-:W-:Y:S01]  /*20b0*/  ISETP.NE.AND P0, PT, R3, UR5, PT ;  /* 0x0000000503007c0c */ /* 0x000fe2000bf05270 */
[----:B------:R-:W-:-:S12]  /*20c0*/  IMAD.U32 R3, RZ, RZ, UR6 ;  /* 0x00000006ff037e24 */ /* 0x000fd8000f8e00ff */
[----:B------:R-:W-:Y:S05]  /*20d0*/  @!P0 BRA `(.L_x_23821) ;  /* 0x000000f000008947 */ /* 0x000fea0003800000 */
[----:B------:R-:W-:-:S13]  /*20e0*/  LOP3.LUT P0, R6, R7, 0x7fff, RZ, 0xc0, !PT ;  /* 0x00007fff07067812 */ /* 0x000fda000780c0ff */
[----:B------:R-:W-:-:S04]  /*20f0*/  @!P0 LOP3.LUT P1, RZ, R0, 0x7fff, RZ, 0xc0, !PT ;  /* 0x00007fff00ff8812 */ /* 0x000fc8000782c0ff */
[----:B------:R-:W-:Y:S01]  /*2100*/  @!P0 SEL R3, R0, UR4, !P1 ;  /* 0x0000000400038c07 */ /* 0x000fe2000c800000 */
        /* <DEDUP_REMOVED lines=9> */
.L_x_23820:
[----:B------:R-:W-:-:S05]  /*21a0*/  FADD.FTZ R6, R9, R6 ;  /* 0x0000000609067221 */ /* 0x000fca0000010000 */
[----:B------:R-:W-:-:S04]  /*21b0*/  F2FP.BF16.PACK_AB R6, RZ, R6 ;  /* 0x00000006ff06723e */ /* 0x000fc800000010ff */
[----:B------:R-:W-:Y:S02]  /*21c0*/  PRMT R3, R6, 0x7610, R3 ;  /* 0x0000761006037816 */ /* 0x000fe40000000003 */
.L_x_23821:
[----:B------:R-:W-:Y:S05]  /*21d0*/  BSYNC B1 ;  /* 0x0000000000017941 */ /* 0x000fea0003800000 */
.L_x_23819:
[----:B------:R0:W-:Y:S01]  /*21e0*/  STG.E.U16 [R4.64], R3 ;  /* 0x0000000304007986 */ /* 0x0001e2000c101508 */
[----:B------:R-:W-:-:S04]  /*21f0*/  IADD3 R2, R2, 0x80, RZ ;  /* 0x0000008002027810 */ /* 0x000fc80007ffe0ff */
[----:B------:R-:W-:-:S13]  /*2200*/  ISETP.GE.AND P0, PT, R2, c[0x0][0x160], PT ;  /* 0x0000580002007a0c */ /* 0x000fda0003f06270 */
[----:B------:R-:W-:Y:S05]  /*2210*/  @P0 BRA `(.L_x_23817) ;  /* 0x0000108000000947 */ /* 0x000fea0003800000 */
[----:B0-----:R-:W-:Y:S01]  /*2220*/  ISETP.NE.AND P0, PT, RZ, c[0x0][0x168], PT ;  /* 0x00005a00ff007a0c */ /* 0x001fe20003f05270 */
        /* <DEDUP_REMOVED lines=227> */
.L_x_23822:
[----:B------:R-:W-:-:S04]  /*3060*/  IADD3 R6, P0, R4, c[0x0][0x368], RZ ;  /* 0x0000da0004067a10 */ /* 0x000fc80007f1e0ff */
[----:B------:R-:W-:-:S06]  /*3070*/  IADD3.X R7, RZ, c[0x0][0x36c], RZ, P0, !PT ;  /* 0x0000db00ff077a10 */ /* 0x000fcc00007fe4ff */
[----:B------:R-:W2:Y:S01]  /*3080*/  LDG.E.U16 R7, [R6.64] ;  /* 0x0000000806077981 */ /* 0x000ea2000c1e1500 */
[----:B------:R-:W-:Y:S01]  /*3090*/  IMAD.U32 R9, RZ, RZ, UR6 ;  /* 0x00000006ff097e24 */ /* 0x000fe2000f8e00ff */
[----:B------:R-:W-:Y:S01]  /*30a0*/  IADD3 R4, P1, R3, c[0x0][0x360], RZ ;  /* 0x0000d80003047a10 */ /* 0x000fe20007f3e0ff */
[----:B------:R-:W-:Y:S03]  /*30b0*/  BSSY B1, `(.L_x_23823) ;  /* 0x000001c000017945 */ /* 0x000fe60003800000 */
[----:B------:R-:W-:Y:S02]  /*30c0*/  PRMT R9, RZ, 0x5410, R9 ;  /* 0x00005410ff097816 */ /* 0x000fe40000000009 */
[----:B------:R-:W-:Y:S02]  /*30d0*/  IADD3.X R5, RZ, c[0x0][0x364], RZ, P1, !PT ;  /* 0x0000d900ff057a10 */ /* 0x000fe40000ffe4ff */
[----:B------:R-:W-:-:S02]  /*30e0*/  FSETP.NEU.FTZ.AND P2, PT, R9, R9, PT ;  /* 0x000000090900720b */ /* 0x000fc40003f5d000 */
        /* <DEDUP_REMOVED lines=21> */
.L_x_23824:
[----:B------:R-:W-:-:S05]  /*3240*/  FADD.FTZ R6, R9, R6 ;  /* 0x0000000609067221 */ /* 0x000fca0000010000 */
[----:B------:R-:W-:-:S04]  /*3250*/  F2FP.BF16.PACK_AB R6, RZ, R6 ;  /* 0x00000006ff06723e */ /* 0x000fc800000010ff */
[----:B------:R-:W-:Y:S02]  /*3260*/  PRMT R3, R6, 0x7610, R3 ;  /* 0x0000761006037816 */ /* 0x000fe40000000003 */
.L_x_23825:
[----:B------:R-:W-:Y:S05]  /*3270*/  BSYNC B1 ;  /* 0x0000000000017941 */ /* 0x000fea0003800000 */
.L_x_23823:
[----:B------:R0:W-:Y:S01]  /*3280*/  STG.E.U16 [R4.64], R3 ;  /* 0x0000000304007986 */ /* 0x0001e2000c101508 */
[----:B------:R-:W-:-:S03]  /*3290*/  IADD3 R2, R2, 0x80, RZ ;  /* 0x0000008002027810 */ /* 0x000fc60007ffe0ff */
.L_x_23817:
[----:B0-----:R-:W-:Y:S05]  /*32a0*/  BSYNC B0 ;  /* 0x0000000000007941 */ /* 0x001fea0003800000 */
.L_x_23816:
[----:B------:R-:W-:-:S13]  /*32b0*/  ISETP.GE.AND P0, PT, R2, c[0x0][0x160], PT ;  /* 0x0000580002007a0c */ /* 0x000fda0003f06270 */
[----:B------:R-:W-:Y:S05]  /*32c0*/  @P0 EXIT ;  /* 0x000000000000094d */ /* 0x000fea0003800000 */
[----:B------:R-:W-:Y:S01]  /*32d0*/  ISETP.NE.AND P0, PT, RZ, c[0x0][0x168], PT ;  /* 0x00005a00ff007a0c */ /* 0x000fe20003f05270 */
[----:B------:R-:W-:Y:S01]  /*32e0*/  IMAD.MOV.U32 R3, RZ, RZ, RZ ;  /* 0x000000ffff037224 */ /* 0x000fe200078e00ff */
        /* <DEDUP_REMOVED lines=226> */
.L_x_23826:
        /* <DEDUP_REMOVED lines=15> */
[----:B------:R-:W-:-:S13]  /*4200*/  ISETP.NE.AND P0, PT, R4, UR5, PT ;  /* 0x0000000504007c0c */ /* 0x000fda000bf05270 */
[----:B------:R-:W-:Y:S05]  /*4210*/  @!P0 BRA `(.L_x_23829) ;  /* 0x0000010000008947 */ /* 0x000fea0003800000 */
[----:B------:R-:W-:-:S13]  /*4220*/  LOP3.LUT P0, R6, R5, 0x7fff, RZ, 0xc0, !PT ;  /* 0x00007fff05067812 */ /* 0x000fda000780c0ff */
[----:B------:R-:W-:-:S04]  /*4230*/  @!P0 LOP3.LUT P1, RZ, R0, 0x7fff, RZ, 0xc0, !PT ;  /* 0x00007fff00ff8812 */ /* 0x000fc8000782c0ff */
[----:B------:R-:W-:-:S04]  /*4240*/  @!P0 SEL R4, R0, UR4, !P1 ;  /* 0x0000000400048c07 */ /* 0x000fc8000c800000 */
        /* <DEDUP_REMOVED lines=10> */
.L_x_23828:
[----:B------:R-:W-:-:S05]  /*42f0*/  FADD.FTZ R4, R7, R4 ;  /* 0x0000000407047221 */ /* 0x000fca0000010000 */
[----:B------:R-:W-:-:S04]  /*4300*/  F2FP.BF16.PACK_AB R4, RZ, R4 ;  /* 0x00000004ff04723e */ /* 0x000fc800000010ff */
[----:B------:R-:W-:Y:S02]  /*4310*/  PRMT R0, R4, 0x7610, R0 ;  /* 0x0000761004007816 */ /* 0x000fe40000000000 */
.L_x_23829:
[----:B------:R-:W-:Y:S05]  /*4320*/  BSYNC B0 ;  /* 0x0000000000007941 */ /* 0x000fea0003800000 */
.L_x_23827:
[----:B------:R-:W-:Y:S01]  /*4330*/  STG.E.U16 [R2.64], R0 ;  /* 0x0000000002007986 */ /* 0x000fe2000c101508 */
[----:B------:R-:W-:Y:S05]  /*4340*/  EXIT ;  /* 0x000000000000794d */ /* 0x000fea0003800000 */
.L_x_23830:
        /* <DEDUP_REMOVED lines=11> */
.L_x_30066:


//--------------------- .text._ZN2at6native27unrolled_elementwise_kernelINS0_13BUnaryFunctorIN3c108BFloat16ES4_S4_ZZZNS0_21nextafter_kernel_cudaERNS_18TensorIteratorBaseEENKUlvE_clEvENKUlvE1_clEvEUlS4_S4_E_EESt5arrayIPcLm2EELi4E23TrivialOffsetCalculatorILi1EjESF_NS0_6memory15LoadWithoutCastENSG_16StoreWithoutCastEEEviT_T0_T2_T3_T4_T5_ --------------------------
	.section	.text._ZN2at6native27unrolled_elementwise_kernelINS0_13BUnaryFunctorIN3c108BFloat16ES4_S4_ZZZNS0_21nextafter_kernel_cudaERNS_18TensorIteratorBaseEENKUlvE_clEvENKUlvE1_clEvEUlS4_S4_E_EESt5arrayIPcLm2EELi4E23TrivialOffsetCalculatorILi1EjESF_NS0_6memory15LoadWithoutCastENSG_16StoreWithoutCastEEEviT_T0_T2_T3_T4_T5_,"ax",@progbits
	.sectioninfo	@"SHI_REGISTERS=22"
	.align	128
        .global         _ZN2at6native27unrolled_elementwise_kernelINS0_13BUnaryFunctorIN3c108BFloat16ES4_S4_ZZZNS0_21nextafter_kernel_cudaERNS_18TensorIteratorBaseEENKUlvE_clEvENKUlvE1_clEvEUlS4_S4_E_EESt5arrayIPcLm2EELi4E23TrivialOffsetCalculatorILi1EjESF_NS0_6memory15LoadWithoutCastENSG_16StoreWithoutCastEEEviT_T0_T2_T3_T4_T5_
        .type           _ZN2at6native27unrolled_elementwise_kernelINS0_13BUnaryFunctorIN3c108BFloat16ES4_S4_ZZZNS0_21nextafter_kernel_cudaERNS_18TensorIteratorBaseEENKUlvE_clEvENKUlvE1_clEvEUlS4_S4_E_EESt5arrayIPcLm2EELi4E23TrivialOffsetCalculatorILi1EjESF_NS0_6memory15LoadWithoutCastENSG_16StoreWithoutCastEEEviT_T0_T2_T3_T4_T5_,@function
        .size           _ZN2at6native27unrolled_elementwise_kernelINS0_13BUnaryFunctorIN3c108BFloat16ES4_S4_ZZZNS0_21nextafter_kernel_cudaERNS_18TensorIteratorBaseEENKUlvE_clEvENKUlvE1_clEvEUlS4_S4_E_EESt5arrayIPcLm2EELi4E23TrivialOffsetCalculatorILi1EjESF_NS0_6memory15LoadWithoutCastENSG_16StoreWithoutCastEEEviT_T0_T2_T3_T4_T5_,(.L_x_30067 - _ZN2at6native27unrolled_elementwise_kernelINS0_13BUnaryFunctorIN3c108BFloat16ES4_S4_ZZZNS0_21nextafter_kernel_cudaERNS_18TensorIteratorBaseEENKUlvE_clEvENKUlvE1_clEvEUlS4_S4_E_EESt5arrayIPcLm2EELi4E23TrivialOffsetCalculatorILi1EjESF_NS0_6memory15LoadWithoutCastENSG_16StoreWithoutCastEEEviT_T0_T2_T3_T4_T5_)
        .other          _ZN2at6native27unrolled_elementwise_kernelINS0_13BUnaryFunctorIN3c108BFloat16ES4_S4_ZZZNS0_21nextafter_kernel_cudaERNS_18TensorIteratorBaseEENKUlvE_clEvENKUlvE1_clEvEUlS4_S4_E_EESt5arrayIPcLm2EELi4E23TrivialOffsetCalculatorILi1EjESF_NS0_6memory15LoadWithoutCastENSG_16StoreWithoutCastEEEviT_T0_T2_T3_T4_T5_,@"STO_CUDA_ENTRY STV_DEFAULT"
_ZN2at6native27unrolled_elementwise_kernelINS0_13BUnaryFunctorIN3c108BFloat16ES4_S4_ZZZNS0_21nextafter_kernel_cudaERNS_18TensorIteratorBaseEENKUlvE_clEvENKUlvE1_clEvEUlS4_S4_E_EESt5arrayIPcLm2EELi4E23TrivialOffsetCalculatorILi1EjESF_NS0_6memory15LoadWithoutCastENSG_16StoreWithoutCastEEEviT_T0_T2_T3_T4_T5_:
.text._ZN2at6native27unrolled_elementwise_kernelINS0_13BUnaryFunctorIN3c108BFloat16ES4_S4_ZZZNS0_21nextafter_kernel_cudaERNS_18TensorIteratorBaseEENKUlvE_clEvENKUlvE1_clEvEUlS4_S4_E_EESt5arrayIPcLm2EELi4E23TrivialOffsetCalculatorILi1EjESF_NS0_6memory15LoadWithoutCastENSG_16StoreWithoutCastEEEviT_T0_T2_T3_T4_T5_:
        /* <DEDUP_REMOVED lines=63> */
.L_x_23835:
[----:B------:R-:W-:-:S05]  /*03f0*/  FADD.FTZ R10, R10, R11 ;  /* 0x0000000b0a0a7221 */ /* 0x000fca0000010000 */
[----:B------:R-:W-:Y:S02]  /*0400*/  F2FP.BF16.PACK_AB R10, RZ, R10 ;  /* 0x0000000aff0a723e */ /* 0x000fe400000010ff */
.L_x_23834:
[----:B------:R-:W-:Y:S05]  /*0410*/  BSYNC B1 ;  /* 0x0000000000017941 */ /* 0x000fea0003800000 */
.L_x_23833:
        /* <DEDUP_REMOVED lines=25> */
.L_x_23838:
[----:B------:R-:W-:-:S05]  /*05b0*/  FADD.FTZ R11, R12, R11 ;  /* 0x0000000b0c0b7221 */ /* 0x000fca0000010000 */
[----:B------:R-:W-:Y:S02]  /*05c0*/  F2FP.BF16.PACK_AB R11, RZ, R11 ;  /* 0x0000000bff0b723e */ /* 0x000fe400000010ff */
.L_x_23837:
[----:B------:R-:W-:Y:S05]  /*05d0*/  BSYNC B1 ;  /* 0x0000000000017941 */ /* 0x000fea0003800000 */
.L_x_23836:
        /* <DEDUP_REMOVED lines=25> */
.L_x_23841:
[----:B------:R-:W-:-:S05]  /*0770*/  FADD.FTZ R6, R15, R6 ;  /* 0x000000060f067221 */ /* 0x000fca0000010000 */
[----:B------:R-:W-:Y:S02]  /*0780*/  F2FP.BF16.PACK_AB R6, RZ, R6 ;  /* 0x00000006ff06723e */ /* 0x000fe400000010ff */
.L_x_23840:
[----:B------:R-:W-:Y:S05]  /*0790*/  BSYNC B1 ;  /* 0x0000000000017941 */ /* 0x000fea0003800000 */
.L_x_23839:
        /* <DEDUP_REMOVED lines=24> */
.L_x_23843:
[----:B------:R-:W-:-:S05]  /*0920*/  FADD.FTZ R4, R15, R4 ;  /* 0x000000040f047221 */ /* 0x000fca0000010000 */
[----:B------:R-:W-:-:S04]  /*0930*/  F2FP.BF16.PACK_AB R4, RZ, R4 ;  /* 0x00000004ff04723e */ /* 0x000fc800000010ff */
[----:B------:R-:W-:Y:S01]  /*0940*/  PRMT R15, R4, 0x7610, R15 ;  /* 0x00007610040f7816 */ /* 0x000fe2000000000f */
[----:B------:R-:W-:Y:S05]  /*0950*/  BRA `(.L_x_23842) ;  /* 0x0000056000007947 */ /* 0x000fea0003800000 */
.L_x_23832:
[----:B0-----:R-:W-:Y:S01]  /*0960*/  BSSY B1, `(.L_x_23844) ;  /* 0x0000013000017945 */ /* 0x001fe20003800000 */
        /* <DEDUP_REMOVED lines=15> */
.L_x_23846:
[----:B------:R-:W-:-:S05]  /*0a60*/  FADD.FTZ R8, R8, R9 ;  /* 0x0000000908087221 */ /* 0x000fca0000010000 */
[----:B------:R-:W-:-:S04]  /*0a70*/  F2FP.BF16.PACK_AB R8, RZ, R8 ;  /* 0x00000008ff08723e */ /* 0x000fc800000010ff */
[----:B------:R-:W-:Y:S02]  /*0a80*/  PRMT R10, R8, 0x7610, R10 ;  /* 0x00007610080a7816 */ /* 0x000fe4000000000a */
.L_x_23845:
[----:B------:R-:W-:Y:S05]  /*0a90*/  BSYNC B1 ;  /* 0x0000000000017941 */ /* 0x000fea0003800000 */
.L_x_23844:
        /* <DEDUP_REMOVED lines=19> */
.L_x_23849:
[----:B------:R-:W-:-:S05]  /*0bd0*/  FADD.FTZ R8, R9, R8 ;  /* 0x0000000809087221 */ /* 0x000fca0000010000 */
[----:B------:R-:W-:-:S04]  /*0be0*/  F2FP.BF16.PACK_AB R8, RZ, R8 ;  /* 0x00000008ff08723e */ /* 0x000fc800000010ff */
[----:B------:R-:W-:Y:S02]  /*0bf0*/  PRMT R11, R8, 0x7610, R11 ;  /* 0x00007610080b7816 */ /* 0x000fe4000000000b */
.L_x_23848:
[----:B------:R-:W-:Y:S05]  /*0c00*/  BSYNC B1 ;  /* 0x0000000000017941 */ /* 0x000fea0003800000 */
.L_x_23847:
        /* <DEDUP_REMOVED lines=19> */
.L_x_23852:
[----:B------:R-:W-:-:S05]  /*0d40*/  FADD.FTZ R6, R9, R6 ;  /* 0x0000000609067221 */ /* 0x000fca0000010000 */
[----:B------:R-:W-:Y:S02]  /*0d50*/  F2FP.BF16.PACK_AB R6, RZ, R6 ;  /* 0x00000006ff06723e */ /* 0x000fe400000010ff */
.L_x_23851:
[----:B------:R-:W-:Y:S05]  /*0d60*/  BSYNC B1 ;  /* 0x0000000000017941 */ /* 0x000fea0003800000 */
.L_x_23850:
        /* <DEDUP_REMOVED lines=18> */
.L_x_23853:
[----:B------:R-:W-:-:S05]  /*0e90*/  FADD.FTZ R4, R9, R4 ;  /* 0x0000000409047221 */ /* 0x000fca0000010000 */
[----:B------:R-:W-:-:S04]  /*0ea0*/  F2FP.BF16.PACK_AB R4, RZ, R4 ;  /* 0x00000004ff04723e */ /* 0x000fc800000010ff */
[----:B------:R-:W-:Y:S02]  /*0eb0*/  PRMT R15, R4, 0x7610, R15 ;  /* 0x00007610040f7816 */ /* 0x000fe4000000000f */
.L_x_23842:
[----:B------:R-:W-:Y:S05]  /*0ec0*/  BSYNC B0 ;  /* 0x0000000000007941 */ /* 0x000fea0003800000 */
.L_x_23831:
        /* <DEDUP_REMOVED lines=19> */
.L_x_23855:
[----:B------:R-:W-:Y:S05]  /*1000*/  BSYNC B0 ;  /* 0x0000000000007941 */ /* 0x000fea0003800000 */
.L_x_23854:
[----:B------:R-:W-:-:S13]  /*1010*/  ISETP.GE.AND P0, PT, R3, R2, PT ;  /* 0x000000020300720c */ /* 0x000fda0003f06270 */
[----:B------:R-:W-:Y:S05]  /*1020*/  @P0 EXIT ;  /* 0x000000000000094d */ /* 0x000fea0003800000 */
[----:B------:R-:W-:Y:S02]  /*1030*/  IMAD R3, R0, 0x200, R3 ;  /* 0x0000020000037824 */ /* 0x000fe400078e0203 */
[----:B------:R-:W-:-:S04]  /*1040*/  IMAD.MOV.U32 R2, RZ, RZ, 0x2 ;  /* 0x00000002ff027424 */ /* 0x000fc800078e00ff */
[----:B------:R-:W-:-:S05]  /*1050*/  IMAD.WIDE.U32 R2, R3, R2, c[0x0][0x168] ;  /* 0x00005a0003027625 */ /* 0x000fca00078e0002 */
[----:B------:R-:W-:Y:S01]  /*1060*/  STG.E.U16 [R2.64], R15 ;  /* 0x0000000f02007986 */ /* 0x000fe2000c101504 */
[----:B------:R-:W-:Y:S05]  /*1070*/  EXIT ;  /* 0x000000000000794d */ /* 0x000fea0003800000 */
.L_x_23856:
        /* <DEDUP_REMOVED lines=16> */
.L_x_30067:


//--------------------- .text._ZN2at6native29vectorized_elementwise_kernelILi2ENS0_13BUnaryFunctorIN3c108BFloat16ES4_S4_ZZZNS0_21nextafter_kernel_cudaERNS_18TensorIteratorBaseEENKUlvE_clEvENKUlvE1_clEvEUlS4_S4_E_EESt5arrayIPcLm2EEEEviT0_T1_ --------------------------
	.section	.text._ZN2at6native29vectorized_elementwise_kernelILi2ENS0_13BUnaryFunctorIN3c108BFloat16ES4_S4_ZZZNS0_21nextafter_kernel_cudaERNS_18TensorIteratorBaseEENKUlvE_clEvENKUlvE1_clEvEUlS4_S4_E_EESt5arrayIPcLm2EEEEviT0_T1_,"ax",@progbits
	.sectioninfo	@"SHI_REGISTERS=32"
	.align	128
        .global         _ZN2at6native29vectorized_elementwise_kernelILi2ENS0_13BUnaryFunctorIN3c108BFloat16ES4_S4_ZZZNS0_21nextafter_kernel_cudaERNS_18TensorIteratorBaseEENKUlvE_clEvENKUlvE1_clEvEUlS4_S4_E_EESt5arrayIPcLm2EEEEviT0_T1_
        .type           _ZN2at6native29vectorized_elementwise_kernelILi2ENS0_13BUnaryFunctorIN3c108BFloat16ES4_S4_ZZZNS0_21nextafter_kernel_cudaERNS_18TensorIteratorBaseEENKUlvE_clEvENKUlvE1_clEvEUlS4_S4_E_EESt5arrayIPcLm2EEEEviT0_T1_,@function
        .size           _ZN2at6native29vectorized_elementwise_kernelILi2ENS0_13BUnaryFunctorIN3c108BFloat16ES4_S4_ZZZNS0_21nextafter_kernel_cudaERNS_18TensorIteratorBaseEENKUlvE_clEvENKUlvE1_clEvEUlS4_S4_E_EESt5arrayIPcLm2EEEEviT0_T1_,(.L_x_30068 - _ZN2at6native29vectorized_elementwise_kernelILi2ENS0_13BUnaryFunctorIN3c108BFloat16ES4_S4_ZZZNS0_21nextafter_kernel_cudaERNS_18TensorIteratorBaseEENKUlvE_clEvENKUlvE1_clEvEUlS4_S4_E_EESt5arrayIPcLm2EEEEviT0_T1_)
        .other          _ZN2at6native29vectorized_elementwise_kernelILi2ENS0_13BUnaryFunctorIN3c108BFloat16ES4_S4_ZZZNS0_21nextafter_kernel_cudaERNS_18TensorIteratorBaseEENKUlvE_clEvENKUlvE1_clEvEUlS4_S4_E_EESt5arrayIPcLm2EEEEviT0_T1_,@"STO_CUDA_ENTRY STV_DEFAULT"
_ZN2at6native29vectorized_elementwise_kernelILi2ENS0_13BUnaryFunctorIN3c108BFloat16ES4_S4_ZZZNS0_21nextafter_kernel_cudaERNS_18TensorIteratorBaseEENKUlvE_clEvENKUlvE1_clEvEUlS4_S4_E_EESt5arrayIPcLm2EEEEviT0_T1_:
.text._ZN2at6native29vectorized_elementwise_kernelILi2ENS0_13BUnaryFunctorIN3c108BFloat16ES4_S4_ZZZNS0_21nextafter_kernel_cudaERNS_18TensorIteratorBaseEENKUlvE_clEvENKUlvE1_clEvEUlS4_S4_E_EESt5arrayIPcLm2EEEEviT0_T1_:
        /* <DEDUP_REMOVED lines=18> */
[----:B--2---:R-:W-:-:S02]  /*0120*/  PRMT R13, R21, 0x7632, R13 ;  /* 0x00007632150d7816 */ /* 0x004fc4000000000d */
[----:B------:R-:W-:Y:S02]  /*0130*/  PRMT R3, RZ, 0x5410, R21 ;  /* 0x00005410ff037816 */ /* 0x000fe40000000015 */
[----:B---3--:R-:W-:Y:S02]  /*0140*/  PRMT R19, R17, 0x7632, R19 ;  /* 0x0000763211137816 */ /* 0x008fe40000000013 */
[----:B----4-:R-:W-:Y:S02]  /*0150*/  PRMT R11, R9, 0x7632, R11 ;  /* 0x00007632090b7816 */ /* 0x010fe4000000000b */
[----:B-----5:R-:W-:-:S03]  /*0160*/  PRMT R5, R7, 0x7632, R5 ;  /* 0x0000763207057816 */ /* 0x020fc60000000005 */
[----:B------:R-:W-:Y:S05]  /*0170*/  @!P0 BRA `(.L_x_23859) ;  /* 0x00000be000008947 */ /* 0x000fea0003800000 */
[----:B------:R-:W-:Y:S01]  /*0180*/  PRMT R8, RZ, 0x5410, R0 ;  /* 0x00005410ff087816 */ /* 0x000fe20000000000 */
[----:B------:R-:W-:Y:S01]  /*0190*/  BSSY B1, `(.L_x_23860) ;  /* 0x0000018000017945 */ /* 0x000fe20003800000 */
[----:B------:R-:W-:Y:S02]  /*01a0*/  FSETP.NEU.FTZ.AND P1, PT, R3, R3, PT ;  /* 0x000000030300720b */ /* 0x000fe40003f3d000 */
[----:B------:R-:W-:Y:S02]  /*01b0*/  FSETP.NEU.FTZ.AND P0, PT, R8, R8, PT ;  /* 0x000000080800720b */ /* 0x000fe40003f1d000 */
[----:B------:R-:W-:Y:S02]  /*01c0*/  LOP3.LUT R10, R0, 0x8000, RZ, 0xc0, !PT ;  /* 0x00008000000a7812 */ /* 0x000fe400078ec0ff */
[----:B------:R-:W-:Y:S02]  /*01d0*/  PLOP3.LUT P1, PT, P1, P0, PT, 0xa8, 0x0 ;  /* 0x000000000000781c */ /* 0x000fe40000f21570 */
[----:B------:R-:W-:-:S11]  /*01e0*/  LOP3.LUT R10, R10, 0x1, RZ, 0xfc, !PT ;  /* 0x000000010a0a7812 */ /* 0x000fd600078efcff */
        /* <DEDUP_REMOVED lines=16> */
.L_x_23861:
[----:B------:R-:W-:-:S05]  /*02f0*/  FADD.FTZ R3, R3, R8 ;  /* 0x0000000803037221 */ /* 0x000fca0000010000 */
[----:B------:R-:W-:Y:S02]  /*0300*/  F2FP.BF16.PACK_AB R3, RZ, R3 ;  /* 0x00000003ff03723e */ /* 0x000fe400000010ff */
.L_x_23862:
[----:B------:R-:W-:Y:S05]  /*0310*/  BSYNC B1 ;  /* 0x0000000000017941 */ /* 0x000fea0003800000 */
.L_x_23860:
[----:B------:R-:W-:Y:S01]  /*0320*/  PRMT R23, RZ, 0x7610, R21 ;  /* 0x00007610ff177816 */ /* 0x000fe20000000015 */
        /* <DEDUP_REMOVED lines=19> */
.L_x_23864:
[----:B------:R-:W-:-:S05]  /*0460*/  FADD.FTZ R23, R8, R23 ;  /* 0x0000001708177221 */ /* 0x000fca0000010000 */
[----:B------:R-:W-:-:S04]  /*0470*/  F2FP.BF16.PACK_AB R23, RZ, R23 ;  /* 0x00000017ff17723e */ /* 0x000fc800000010ff */
[----:B------:R-:W-:Y:S02]  /*0480*/  PRMT R12, R23, 0x7610, R12 ;  /* 0x00007610170c7816 */ /* 0x000fe4000000000c */
.L_x_23865:
[----:B------:R-:W-:Y:S05]  /*0490*/  BSYNC B1 ;  /* 0x0000000000017941 */ /* 0x000fea0003800000 */
.L_x_23863:
        /* <DEDUP_REMOVED lines=20> */
.L_x_23867:
[----:B------:R-:W-:-:S05]  /*05e0*/  FADD.FTZ R13, R8, R13 ;  /* 0x0000000d080d7221 */ /* 0x000fca0000010000 */
[----:B------:R-:W-:Y:S02]  /*05f0*/  F2FP.BF16.PACK_AB R13, RZ, R13 ;  /* 0x0000000dff0d723e */ /* 0x000fe400000010ff */
.L_x_23868:
[----:B------:R-:W-:Y:S05]  /*0600*/  BSYNC B1 ;  /* 0x0000000000017941 */ /* 0x000fea0003800000 */
.L_x_23866:
        /* <DEDUP_REMOVED lines=20> */
.L_x_23870:
[----:B------:R-:W-:-:S05]  /*0750*/  FADD.FTZ R21, R8, R21 ;  /* 0x0000001508157221 */ /* 0x000fca0000010000 */
[----:B------:R-:W-:-:S04]  /*0760*/  F2FP.BF16.PACK_AB R21, RZ, R21 ;  /* 0x00000015ff15723e */ /* 0x000fc800000010ff */
[----:B------:R-:W-:Y:S02]  /*0770*/  PRMT R14, R21, 0x7610, R14 ;  /* 0x00007610150e7816 */ /* 0x000fe4000000000e */
.L_x_23871:
[----:B------:R-:W-:Y:S05]  /*0780*/  BSYNC B1 ;  /* 0x0000000000017941 */ /* 0x000fea0003800000 */
.L_x_23869:
        /* <DEDUP_REMOVED lines=20> */
.L_x_23873:
[----:B------:R-:W-:-:S05]  /*08d0*/  FADD.FTZ R17, R8, R17 ;  /* 0x0000001108117221 */ /* 0x000fca0000010000 */
[----:B------:R-:W-:-:S04]  /*08e0*/  F2FP.BF16.PACK_AB R17, RZ, R17 ;  /* 0x00000011ff11723e */ /* 0x000fc800000010ff */
[----:B------:R-:W-:Y:S02]  /*08f0*/  PRMT R16, R17, 0x7610, R16 ;  /* 0x0000761011107816 */ /* 0x000fe40000000010 */
.L_x_23874:
[----:B------:R-:W-:Y:S05]  /*0900*/  BSYNC B1 ;  /* 0x0000000000017941 */ /* 0x000fea0003800000 */
.L_x_23872:
        /* <DEDUP_REMOVED lines=20> */
.L_x_23876:
[----:B------:R-:W-:-:S05]  /*0a50*/  FADD.FTZ R17, R8, R17 ;  /* 0x0000001108117221 */ /* 0x000fca0000010000 */
[----:B------:R-:W-:-:S04]  /*0a60*/  F2FP.BF16.PACK_AB R17, RZ, R17 ;  /* 0x00000011ff11723e */ /* 0x000fc800000010ff */
[----:B------:R-:W-:Y:S02]  /*0a70*/  PRMT R9, R17, 0x7610, R9 ;  /* 0x0000761011097816 */ /* 0x000fe40000000009 */
.L_x_23877:
[----:B------:R-:W-:Y:S05]  /*0a80*/  BSYNC B1 ;  /* 0x0000000000017941 */ /* 0x000fea0003800000 */
.L_x_23875:
        /* <DEDUP_REMOVED lines=20> */
.L_x_23879:
[----:B------:R-:W-:-:S05]  /*0bd0*/  FADD.FTZ R11, R8, R11 ;  /* 0x0000000b080b7221 */ /* 0x000fca0000010000 */
[----:B------:R-:W-:Y:S02]  /*0be0*/  F2FP.BF16.PACK_AB R11, RZ, R11 ;  /* 0x0000000bff0b723e */ /* 0x000fe400000010ff */
.L_x_23880:
[----:B------:R-:W-:Y:S05]  /*0bf0*/  BSYNC B1 ;  /* 0x0000000000017941 */ /* 0x000fea0003800000 */
.L_x_23878:
[----:B------:R-:W-:-:S04]  /*0c00*/  PRMT R17, RZ, 0x7610, R7 ;  /* 0x00007610ff117816 */ /* 0x000fc80000000007 */
        /* <DEDUP_REMOVED lines=18> */
.L_x_23881:
[----:B------:R-:W-:-:S05]  /*0d30*/  FADD.FTZ R8, R8, R17 ;  /* 0x0000001108087221 */ /* 0x000fca0000010000 */
[----:B------:R-:W-:Y:S01]  /*0d40*/  F2FP.BF16.PACK_AB R8, RZ, R8 ;  /* 0x00000008ff08723e */ /* 0x000fe200000010ff */
[----:B------:R-:W-:Y:S05]  /*0d50*/  BRA `(.L_x_23882) ;  /* 0x0000085000007947 */ /* 0x000fea0003800000 */
.L_x_23859:
[----:B------:R-:W-:Y:S01]  /*0d60*/  PRMT R6, RZ, 0x5410, R0 ;  /* 0x00005410ff067816 */ /* 0x000fe20000000000 */
[----:B------:R-:W-:Y:S01]  /*0d70*/  BSSY B1, `(.L_x_23883) ;  /* 0x000000f000017945 */ /* 0x000fe20003800000 */
        /* <DEDUP_REMOVED lines=12> */
.L_x_23884:
[----:B------:R-:W-:-:S05]  /*0e40*/  FADD.FTZ R3, R3, R6 ;  /* 0x0000000603037221 */ /* 0x000fca0000010000 */
[----:B------:R-:W-:Y:S02]  /*0e50*/  F2FP.BF16.PACK_AB R3, RZ, R3 ;  /* 0x00000003ff03723e */ /* 0x000fe400000010ff */
.L_x_23885:
[----:B------:R-:W-:Y:S05]  /*0e60*/  BSYNC B1 ;  /* 0x0000000000017941 */ /* 0x000fea0003800000 */
.L_x_23883:
[----:B------:R-:W-:Y:S01]  /*0e70*/  PRMT R23, RZ, 0x7610, R21 ;  /* 0x00007610ff177816 */ /* 0x000fe20000000015 */
[----:B------:R-:W-:Y:S03]  /*0e80*/  BSSY B1, `(.L_x_23886) ;  /* 0x000000f000017945 */ /* 0x000fe60003800000 */
        /* <DEDUP_REMOVED lines=11> */
.L_x_23887:
[----:B------:R-:W-:-:S05]  /*0f40*/  FADD.FTZ R23, R6, R23 ;  /* 0x0000001706177221 */ /* 0x000fca0000010000 */
[----:B------:R-:W-:-:S04]  /*0f50*/  F2FP.BF16.PACK_AB R23, RZ, R23 ;  /* 0x00000017ff17723e */ /* 0x000fc800000010ff */
[----:B------:R-:W-:Y:S02]  /*0f60*/  PRMT R12, R23, 0x7610, R12 ;  /* 0x00007610170c7816 */ /* 0x000fe4000000000c */
.L_x_23888:
[----:B------:R-:W-:Y:S05]  /*0f70*/  BSYNC B1 ;  /* 0x0000000000017941 */ /* 0x000fea0003800000 */
.L_x_23886:
[----:B------:R-:W-:Y:S01]  /*0f80*/  PRMT R13, RZ, 0x5410, R17 ;  /* 0x00005410ff0d7816 */ /* 0x000fe20000000011 */
        /* <DEDUP_REMOVED lines=12> */
.L_x_23890:
[----:B------:R-:W-:-:S05]  /*1050*/  FADD.FTZ R13, R6, R13 ;  /* 0x0000000d060d7221 */ /* 0x000fca0000010000 */
[----:B------:R-:W-:Y:S02]  /*1060*/  F2FP.BF16.PACK_AB R13, RZ, R13 ;  /* 0x0000000dff0d723e */ /* 0x000fe400000010ff */
.L_x_23891:
[----:B------:R-:W-:Y:S05]  /*1070*/  BSYNC B1 ;  /* 0x0000000000017941 */ /* 0x000fea0003800000 */
.L_x_23889:
        /* <DEDUP_REMOVED lines=13> */
.L_x_23893:
[----:B------:R-:W-:-:S05]  /*1150*/  FADD.FTZ R21, R6, R21 ;  /* 0x0000001506157221 */ /* 0x000fca0000010000 */
[----:B------:R-:W-:-:S04]  /*1160*/  F2FP.BF16.PACK_AB R21, RZ, R21 ;  /* 0x00000015ff15723e */ /* 0x000fc800000010ff */
[----:B------:R-:W-:Y:S02]  /*1170*/  PRMT R14, R21, 0x7610, R14 ;  /* 0x00007610150e7816 */ /* 0x000fe4000000000e */
.L_x_23894:
[----:B------:R-:W-:Y:S05]  /*1180*/  BSYNC B1 ;  /* 0x0000000000017941 */ /* 0x000fea0003800000 */
.L_x_23892:
[----:B------:R-:W-:Y:S01]  /*1190*/  PRMT R17, RZ, 0x5410, R9 ;  /* 0x00005410ff117816 */ /* 0x000fe20000000009 */
[----:B------:R-:W-:Y:S03]  /*11a0*/  BSSY B1, `(.L_x_23895) ;  /* 0x000000f000017945 */ /* 0x000fe60003800000 */
        /* <DEDUP_REMOVED lines=11> */
.L_x_23896:
[----:B------:R-:W-:-:S05]  /*1260*/  FADD.FTZ R17, R6, R17 ;  /* 0x0000001106117221 */ /* 0x000fca0000010000 */
[----:B------:R-:W-:-:S04]  /*1270*/  F2FP.BF16.PACK_AB R17, RZ, R17 ;  /* 0x00000011ff11723e */ /* 0x000fc800000010ff */
[----:B------:R-:W-:Y:S02]  /*1280*/  PRMT R16, R17, 0x7610, R16 ;  /* 0x0000761011107816 */ /* 0x000fe40000000010 */
.L_x_23897:
[----:B------:R-:W-:Y:S05]  /*1290*/  BSYNC B1 ;  /* 0x0000000000017941 */ /* 0x000fea0003800000 */
.L_x_23895:
[----:B------:R-:W-:Y:S01]  /*12a0*/  PRMT R17, RZ, 0x7610, R9 ;  /* 0x00007610ff117816 */ /* 0x000fe20000000009 */
[----:B------:R-:W-:Y:S03]  /*12b0*/  BSSY B1, `(.L_x_23898) ;  /* 0x000000f000017945 */ /* 0x000fe60003800000 */
        /* <DEDUP_REMOVED lines=11> */
.L_x_23899:
[----:B------:R-:W-:-:S05]  /*1370*/  FADD.FTZ R17, R6, R17 ;  /* 0x0000001106117221 */ /* 0x000fca0000010000 */
[----:B------:R-:W-:-:S04]  /*1380*/  F2FP.BF16.PACK_AB R17, RZ, R17 ;  /* 0x00000011ff11723e */ /* 0x000fc800000010ff */
[----:B------:R-:W-:Y:S02]  /*1390*/  PRMT R9, R17, 0x7610, R9 ;  /* 0x0000761011097816 */ /* 0x000fe40000000009 */
.L_x_23900:
[----:B------:R-:W-:Y:S05]  /*13a0*/  BSYNC B1 ;  /* 0x0000000000017941 */ /* 0x000fea0003800000 */
.L_x_23898:
        /* <DEDUP_REMOVED lines=13> */
.L_x_23902:
[----:B------:R-:W-:-:S05]  /*1480*/  FADD.FTZ R11, R6, R11 ;  /* 0x0000000b060b7221 */ /* 0x000fca0000010000 */
[----:B------:R-:W-:Y:S02]  /*1490*/  F2FP.BF16.PACK_AB R11, RZ, R11 ;  /* 0x0000000bff0b723e */ /* 0x000fe400000010ff */
.L_x_23903:
[----:B------:R-:W-:Y:S05]  /*14a0*/  BSYNC B1 ;  /* 0x0000000000017941 */ /* 0x000fea0003800000 */
.L_x_23901:
[----:B------:R-:W-:-:S04]  /*14b0*/  PRMT R17, RZ, 0x7610, R7 ;  /* 0x00007610ff117816 */ /* 0x000fc80000000007 */
        /* <DEDUP_REMOVED lines=12> */
.L_x_23904:
[----:B------:R-:W-:-:S05]  /*1580*/  FADD.FTZ R6, R6, R17 ;  /* 0x0000001106067221 */ /* 0x000fca0000010000 */
[----:B------:R-:W-:-:S04]  /*1590*/  F2FP.BF16.PACK_AB R6, RZ, R6 ;  /* 0x00000006ff06723e */ /* 0x000fc800000010ff */
[----:B------:R-:W-:Y:S02]  /*15a0*/  PRMT R8, R6, 0x7610, R8 ;  /* 0x0000761006087816 */ /* 0x000fe40000000008 */
.L_x_23882:
[----:B------:R-:W-:Y:S05]  /*15b0*/  BSYNC B0 ;  /* 0x0000000000007941 */ /* 0x000fea0003800000 */
.L_x_23858:
        /* <DEDUP_REMOVED lines=11> */
.L_x_23857:
        /* <DEDUP_REMOVED lines=85> */
.L_x_23909:
[----:B------:R-:W-:-:S05]  /*1bc0*/  FADD.FTZ R2, R2, R3 ;  /* 0x0000000302027221 */ /* 0x000fca0000010000 */
[----:B------:R-:W-:-:S04]  /*1bd0*/  F2FP.BF16.PACK_AB R2, RZ, R2 ;  /* 0x00000002ff02723e */ /* 0x000fc800000010ff */
[----:B------:R-:W-:Y:S02]  /*1be0*/  PRMT R7, R2, 0x7610, R7 ;  /* 0x0000761002077816 */ /* 0x000fe40000000007 */
.L_x_23908:
[----:B------:R-:W-:Y:S05]  /*1bf0*/  BSYNC B1 ;  /* 0x0000000000017941 */ /* 0x000fea0003800000 */
.L_x_23907:
        /* <DEDUP_REMOVED lines=25> */
.L_x_23912:
[----:B------:R-:W-:-:S05]  /*1d90*/  FADD.FTZ R2, R2, R3 ;  /* 0x0000000302027221 */ /* 0x000fca0000010000 */
[----:B------:R-:W-:-:S04]  /*1da0*/  F2FP.BF16.PACK_AB R2, RZ, R2 ;  /* 0x00000002ff02723e */ /* 0x000fc800000010ff */
[----:B------:R-:W-:Y:S02]  /*1db0*/  PRMT R9, R2, 0x7610, R9 ;  /* 0x0000761002097816 */ /* 0x000fe40000000009 */
.L_x_23911:
[----:B------:R-:W-:Y:S05]  /*1dc0*/  BSYNC B1 ;  /* 0x0000000000017941 */ /* 0x000fea0003800000 */
.L_x_23910:
        /* <DEDUP_REMOVED lines=25> */
.L_x_23915:
[----:B------:R-:W-:-:S05]  /*1f60*/  FADD.FTZ R2, R2, R3 ;  /* 0x0000000302027221 */ /* 0x000fca0000010000 */
[----:B------:R-:W-:-:S04]  /*1f70*/  F2FP.BF16.PACK_AB R2, RZ, R2 ;  /* 0x00000002ff02723e */ /* 0x000fc800000010ff */
[----:B------:R-:W-:Y:S02]  /*1f80*/  PRMT R10, R2, 0x7610, R10 ;  /* 0x00007610020a7816 */ /* 0x000fe4000000000a */
.L_x_23914:
[----:B------:R-:W-:Y:S05]  /*1f90*/  BSYNC B1 ;  /* 0x0000000000017941 */ /* 0x000fea0003800000 */
.L_x_23913:
        /* <DEDUP_REMOVED lines=25> */
.L_x_23918:
[----:B------:R-:W-:-:S05]  /*2130*/  FADD.FTZ R2, R2, R3 ;  /* 0x0000000302027221 */ /* 0x000fca0000010000 */
[----:B------:R-:W-:-:S04]  /*2140*/  F2FP.BF16.PACK_AB R2, RZ, R2 ;  /* 0x00000002ff02723e */ /* 0x000fc800000010ff */
[----:B------:R-:W-:Y:S02]  /*2150*/  PRMT R11, R2, 0x7610, R11 ;  /* 0x00007610020b7816 */ /* 0x000fe4000000000b */
.L_x_23917:
[----:B------:R-:W-:Y:S05]  /*2160*/  BSYNC B1 ;  /* 0x0000000000017941 */ /* 0x000fea0003800000 */
.L_x_23916:
        /* <DEDUP_REMOVED lines=25> */
.L_x_23921:
[----:B------:R-:W-:-:S05]  /*2300*/  FADD.FTZ R2, R2, R3 ;  /* 0x0000000302027221 */ /* 0x000fca0000010000 */
[----:B------:R-:W-:Y:S02]  /*2310*/  F2FP.BF16.PACK_AB R2, RZ, R2 ;  /* 0x00000002ff02723e */ /* 0x000fe400000010ff */
.L_x_23920:
[----:B------:R-:W-:Y:S05]  /*2320*/  BSYNC B1 ;  /* 0x0000000000017941 */ /* 0x000fea0003800000 */
.L_x_23919:
        /* <DEDUP_REMOVED lines=25> */
.L_x_23924:
[----:B------:R-:W-:-:S05]  /*24c0*/  FADD.FTZ R3, R3, R4 ;  /* 0x0000000403037221 */ /* 0x000fca0000010000 */
[----:B------:R-:W-:-:S04]  /*24d0*/  F2FP.BF16.PACK_AB R3, RZ, R3 ;  /* 0x00000003ff03723e */ /* 0x000fc800000010ff */
[----:B------:R-:W-:Y:S02]  /*24e0*/  PRMT R5, R3, 0x7610, R5 ;  /* 0x0000761003057816 */ /* 0x000fe40000000005 */
.L_x_23923:
[----:B------:R-:W-:Y:S05]  /*24f0*/  BSYNC B1 ;  /* 0x0000000000017941 */ /* 0x000fea0003800000 */
.L_x_23922:
        /* <DEDUP_REMOVED lines=25> */
.L_x_23927:
[----:B------:R-:W-:-:S05]  /*2690*/  FADD.FTZ R3, R3, R4 ;  /* 0x0000000403037221 */ /* 0x000fca0000010000 */
[----:B------:R-:W-:Y:S02]  /*26a0*/  F2FP.BF16.PACK_AB R3, RZ, R3 ;  /* 0x00000003ff03723e */ /* 0x000fe400000010ff */
.L_x_23926:
[----:B------:R-:W-:Y:S05]  /*26b0*/  BSYNC B1 ;  /* 0x0000000000017941 */ /* 0x000fea0003800000 */
.L_x_23925:
        /* <DEDUP_REMOVED lines=24> */
.L_x_23929:
[----:B------:R-:W-:-:S05]  /*2840*/  FADD.FTZ R4, R4, R17 ;  /* 0x0000001104047221 */ /* 0x000fca0000010000 */
[----:B------:R-:W-:Y:S01]  /*2850*/  F2FP.BF16.PACK_AB R4, RZ, R4 ;  /* 0x00000004ff04723e */ /* 0x000fe200000010ff */
[----:B------:R-:W-:Y:S05]  /*2860*/  BRA `(.L_x_23928) ;  /* 0x00000a9000007947 */ /* 0x000fea0003800000 */
.L_x_23906:
[----:B-1----:R-:W-:Y:S01]  /*2870*/  BSSY B1, `(.L_x_23930) ;  /* 0x0000013000017945 */ /* 0x002fe20003800000 */
        /* <DEDUP_REMOVED lines=15> */
.L_x_23932:
[----:B------:R-:W-:-:S05]  /*2970*/  FADD.FTZ R2, R2, R3 ;  /* 0x0000000302027221 */ /* 0x000fca0000010000 */
[----:B------:R-:W-:-:S04]  /*2980*/  F2FP.BF16.PACK_AB R2, RZ, R2 ;  /* 0x00000002ff02723e */ /* 0x000fc800000010ff */
[----:B------:R-:W-:Y:S02]  /*2990*/  PRMT R7, R2, 0x7610, R7 ;  /* 0x0000761002077816 */ /* 0x000fe40000000007 */
.L_x_23931:
[----:B------:R-:W-:Y:S05]  /*29a0*/  BSYNC B1 ;  /* 0x0000000000017941 */ /* 0x000fea0003800000 */
.L_x_23930:
        /* <DEDUP_REMOVED lines=18> */
.L_x_23935:
[----:B------:R-:W-:-:S05]  /*2ad0*/  FADD.FTZ R2, R2, R3 ;  /* 0x0000000302027221 */ /* 0x000fca0000010000 */
[----:B------:R-:W-:-:S04]  /*2ae0*/  F2FP.BF16.PACK_AB R2, RZ, R2 ;  /* 0x00000002ff02723e */ /* 0x000fc800000010ff */
[----:B------:R-:W-:Y:S02]  /*2af0*/  PRMT R9, R2, 0x7610, R9 ;  /* 0x0000761002097816 */ /* 0x000fe40000000009 */
.L_x_23934:
[----:B------:R-:W-:Y:S05]  /*2b00*/  BSYNC B1 ;  /* 0x0000000000017941 */ /* 0x000fea0003800000 */
.L_x_23933:
        /* <DEDUP_REMOVED lines=18> */
.L_x_23938:
[----:B------:R-:W-:-:S05]  /*2c30*/  FADD.FTZ R2, R2, R3 ;  /* 0x0000000302027221 */ /* 0x000fca0000010000 */
[----:B------:R-:W-:-:S04]  /*2c40*/  F2FP.BF16.PACK_AB R2, RZ, R2 ;  /* 0x00000002ff02723e */ /* 0x000fc800000010ff */
[----:B------:R-:W-:Y:S02]  /*2c50*/  PRMT R10, R2, 0x7610, R10 ;  /* 0x00007610020a7816 */ /* 0x000fe4000000000a */
.L_x_23937:
[----:B------:R-:W-:Y:S05]  /*2c60*/  BSYNC B1 ;  /* 0x0000000000017941 */ /* 0x000fea0003800000 */
.L_x_23936:
        /* <DEDUP_REMOVED lines=18> */
.L_x_23941:
[----:B------:R-:W-:-:S05]  /*2d90*/  FADD.FTZ R2, R2, R3 ;  /* 0x0000000302027221 */ /* 0x000fca0000010000 */
[----:B------:R-:W-:-:S04]  /*2da0*/  F2FP.BF16.PACK_AB R2, RZ, R2 ;  /* 0x00000002ff02723e */ /* 0x000fc800000010ff */
[----:B------:R-:W-:Y:S02]  /*2db0*/  PRMT R11, R2, 0x7610, R11 ;  /* 0x00007610020b7816 */ /* 0x000fe4000000000b */
.L_x_23940:
[----:B------:R-:W-:Y:S05]  /*2dc0*/  BSYNC B1 ;  /* 0x0000000000017941 */ /* 0x000fea0003800000 */
.L_x_23939:
        /* <DEDUP_REMOVED lines=18> */
.L_x_23944:
[----:B------:R-:W-:-:S05]  /*2ef0*/  FADD.FTZ R2, R2, R3 ;  /* 0x0000000302027221 */ /* 0x000fca0000010000 */
[----:B------:R-:W-:Y:S02]  /*2f00*/  F2FP.BF16.PACK_AB R2, RZ, R2 ;  /* 0x00000002ff02723e */ /* 0x000fe400000010ff */
.L_x_23943:
[----:B------:R-:W-:Y:S05]  /*2f10*/  BSYNC B1 ;  /* 0x0000000000017941 */ /* 0x000fea0003800000 */
.L_x_23942:
        /* <DEDUP_REMOVED lines=18> */
.L_x_23947:
[----:B------:R-:W-:-:S05]  /*3040*/  FADD.FTZ R3, R3, R4 ;  /* 0x0000000403037221 */ /* 0x000fca0000010000 */
[----:B------:R-:W-:-:S04]  /*3050*/  F2FP.BF16.PACK_AB R3, RZ, R3 ;  /* 0x00000003ff03723e */ /* 0x000fc800000010ff */
[----:B------:R-:W-:Y:S02]  /*3060*/  PRMT R5, R3, 0x7610, R5 ;  /* 0x0000761003057816 */ /* 0x000fe40000000005 */
.L_x_23946:
[----:B------:R-:W-:Y:S05]  /*3070*/  BSYNC B1 ;  /* 0x0000000000017941 */ /* 0x000fea0003800000 */
.L_x_23945:
        /* <DEDUP_REMOVED lines=18> */
.L_x_23950:
[----:B------:R-:W-:-:S05]  /*31a0*/  FADD.FTZ R3, R3, R4 ;  /* 0x0000000403037221 */ /* 0x000fca0000010000 */
[----:B------:R-:W-:Y:S02]  /*31b0*/  F2FP.BF16.PACK_AB R3, RZ, R3 ;  /* 0x00000003ff03723e */ /* 0x000fe400000010ff */
.L_x_23949:
[----:B------:R-:W-:Y:S05]  /*31c0*/  BSYNC B1 ;  /* 0x0000000000017941 */ /* 0x000fea0003800000 */
.L_x_23948:
        /* <DEDUP_REMOVED lines=17> */
.L_x_23951:
[----:B------:R-:W-:-:S05]  /*32e0*/  FADD.FTZ R4, R4, R17 ;  /* 0x0000001104047221 */ /* 0x000fca0000010000 */
[----:B------:R-:W-:Y:S02]  /*32f0*/  F2FP.BF16.PACK_AB R4, RZ, R4 ;  /* 0x00000004ff04723e */ /* 0x000fe400000010ff */
.L_x_23928:
[----:B------:R-:W-:Y:S05]  /*3300*/  BSYNC B0 ;  /* 0x0000000000007941 */ /* 0x000fea0003800000 */
.L_x_23905:
        /* <DEDUP_REMOVED lines=21> */
.L_x_23954:
[----:B------:R-:W-:-:S13]  /*3460*/  ISETP.GE.AND P0, PT, R12, R13, PT ;  /* 0x0000000d0c00720c */ /* 0x000fda0003f06270 */
[----:B------:R-:W-:Y:S05]  /*3470*/  @P0 BRA `(.L_x_23956) ;  /* 0x000000c000000947 */ /* 0x000fea0003800000 */
[----:B0-----:R-:W-:Y:S01]  /*3480*/  IMAD.IADD R6, R15, 0x1, R12 ;  /* 0x000000010f067824 */ /* 0x001fe200078e020c */
[----:B------:R-:W-:Y:S01]  /*3490*/  IADD3 R12, R12, 0x80, RZ ;  /* 0x000000800c0c7810 */ /* 0x000fe20007ffe0ff */
[----:B------:R-:W-:-:S04]  /*34a0*/  IMAD.MOV.U32 R7, RZ, RZ, 0x2 ;  /* 0x00000002ff077424 */ /* 0x000fc800078e00ff */
[----:B------:R-:W-:-:S05]  /*34b0*/  IMAD.WIDE.U32 R6, R6, R7, c[0x0][0x168] ;  /* 0x00005a0006067625 */ /* 0x000fca00078e0007 */
[----:B------:R0:W-:Y:S02]  /*34c0*/  STG.E.U16 [R6.64], R11 ;  /* 0x0000000b06007986 */ /* 0x0001e4000c101504 */
.L_x_23955:
[----:B------:R-:W-:-:S13]  /*34d0*/  ISETP.GE.AND P0, PT, R12, R13, PT ;  /* 0x0000000d0c00720c */ /* 0x000fda0003f06270 */
[----:B------:R-:W-:Y:S05]  /*34e0*/  @P0 BRA `(.L_x_23957) ;  /* 0x000000d000000947 */ /* 0x000fea0003800000 */
[----:B0-----:R-:W-:Y:S01]  /*34f0*/  IMAD.IADD R6, R15, 0x1, R12 ;  /* 0x000000010f067824 */ /* 0x001fe200078e020c */
[----:B------:R-:W-:Y:S01]  /*3500*/  IADD3 R12, R12, 0x80, RZ ;  /* 0x000000800c0c7810 */ /* 0x000fe20007ffe0ff */
[----:B------:R-:W-:-:S04]  /*3510*/  IMAD.MOV.U32 R7, RZ, RZ, 0x2 ;  /* 0x00000002ff077424 */ /* 0x000fc800078e00ff */
[----:B------:R-:W-:-:S05]  /*3520*/  IMAD.WIDE.U32 R6, R6, R7, c[0x0][0x168] ;  /* 0x00005a0006067625 */ /* 0x000fca00078e0007 */
[----:B------:R0:W-:Y:S02]  /*3530*/  STG.E.U16 [R6.64], R2 ;  /* 0x0000000206007986 */ /* 0x0001e4000c101504 */
.L_x_23956:
        /* <DEDUP_REMOVED lines=8> */
.L_x_23957:
[----:B------:R-:W-:Y:S05]  /*35c0*/  BSYNC B1 ;  /* 0x0000000000017941 */ /* 0x000fea0003800000 */
.L_x_23953:
[----:B------:R-:W-:-:S13]  /*35d0*/  ISETP.GE.AND P0, PT, R12, R13, PT ;  /* 0x0000000d0c00720c */ /* 0x000fda0003f06270 */
[----:B0-----:R-:W-:Y:S01]  /*35e0*/  @!P0 IMAD.IADD R6, R15, 0x1, R12 ;  /* 0x000000010f068824 */ /* 0x001fe200078e020c */
[----:B------:R-:W-:Y:S01]  /*35f0*/  @!P0 IADD3 R12, R12, 0x80, RZ ;  /* 0x000000800c0c8810 */ /* 0x000fe20007ffe0ff */
[----:B------:R-:W-:-:S04]  /*3600*/  @!P0 IMAD.MOV.U32 R7, RZ, RZ, 0x2 ;  /* 0x00000002ff078424 */ /* 0x000fc800078e00ff */
[----:B------:R-:W-:-:S05]  /*3610*/  @!P0 IMAD.WIDE.U32 R6, R6, R7, c[0x0][0x168] ;  /* 0x00005a0006068625 */ /* 0x000fca00078e0007 */
[----:B------:R0:W-:Y:S02]  /*3620*/  @!P0 STG.E.U16 [R6.64], R3 ;  /* 0x0000000306008986 */ /* 0x0001e4000c101504 */
.L_x_23958:
[----:B------:R-:W-:Y:S05]  /*3630*/  BSYNC B0 ;  /* 0x0000000000007941 */ /* 0x000fea0003800000 */
.L_x_23952:
        /* <DEDUP_REMOVED lines=8> */
.L_x_23959:
        /* <DEDUP_REMOVED lines=12> */
.L_x_30068:


//--------------------- .text._ZN2at6native29vectorized_elementwise_kernelILi4ENS0_13BUnaryFunctorIN3c108BFloat16ES4_S4_ZZZNS0_21nextafter_kernel_cudaERNS_18TensorIteratorBaseEENKUlvE_clEvENKUlvE1_clEvEUlS4_S4_E_EESt5arrayIPcLm2EEEEviT0_T1_ --------------------------
	.section	.text._ZN2at6native29vectorized_elementwise_kernelILi4ENS0_13BUnaryFunctorIN3c108BFloat16ES4_S4_ZZZNS0_21nextafter_kernel_cudaERNS_18TensorIteratorBaseEENKUlvE_clEvENKUlvE1_clEvEUlS4_S4_E_EESt5arrayIPcLm2EEEEviT0_T1_,"ax",@progbits
	.sectioninfo	@"SHI_REGISTERS=32"
	.align	128
        .global         _ZN2at6native29vectorized_elementwise_kernelILi4ENS0_13BUnaryFunctorIN3c108BFloat16ES4_S4_ZZZNS0_21nextafter_kernel_cudaERNS_18TensorIteratorBaseEENKUlvE_clEvENKUlvE1_clEvEUlS4_S4_E_EESt5arrayIPcLm2EEEEviT0_T1_
        .type           _ZN2at6native29vectorized_elementwise_kernelILi4ENS0_13BUnaryFunctorIN3c108BFloat16ES4_S4_ZZZNS0_21nextafter_kernel_cudaERNS_18TensorIteratorBaseEENKUlvE_clEvENKUlvE1_clEvEUlS4_S4_E_EESt5arrayIPcLm2EEEEviT0_T1_,@function
        .size           _ZN2at6native29vectorized_elementwise_kernelILi4ENS0_13BUnaryFunctorIN3c108BFloat16ES4_S4_ZZZNS0_21nextafter_kernel_cudaERNS_18TensorIteratorBaseEENKUlvE_clEvENKUlvE1_clEvEUlS4_S4_E_EESt5arrayIPcLm2EEEEviT0_T1_,(.L_x_30069 - _ZN2at6native29vectorized_elementwise_kernelILi4ENS0_13BUnaryFunctorIN3c108BFloat16ES4_S4_ZZZNS0_21nextafter_kernel_cudaERNS_18TensorIteratorBaseEENKUlvE_clEvENKUlvE1_clEvEUlS4_S4_E_EESt5arrayIPcLm2EEEEviT0_T1_)
        .other          _ZN2at6native29vectorized_elementwise_kernelILi4ENS0_13BUnaryFunctorIN3c108BFloat16ES4_S4_ZZZNS0_21nextafter_kernel_cudaERNS_18TensorIteratorBaseEENKUlvE_clEvENKUlvE1_clEvEUlS4_S4_E_EESt5arrayIPcLm2EEEEviT0_T1_,@"STO_CUDA_ENTRY STV_DEFAULT"
_ZN2at6native29vectorized_elementwise_kernelILi4ENS0_13BUnaryFunctorIN3c108BFloat16ES4_S4_ZZZNS0_21nextafter_kernel_cudaERNS_18TensorIteratorBaseEENKUlvE_clEvENKUlvE1_clEvEUlS4_S4_E_EESt5arrayIPcLm2EEEEviT0_T1_:
.text._ZN2at6native29vectorized_elementwise_kernelILi4ENS0_13BUnaryFunctorIN3c108BFloat16ES4_S4_ZZZNS0_21nextafter_kernel_cudaERNS_18TensorIteratorBaseEENKUlvE_clEvENKUlvE1_clEvEUlS4_S4_E_EESt5arrayIPcLm2EEEEviT0_T1_:
        /* <DEDUP_REMOVED lines=16> */
[----:B--2---:R-:W-:Y:S02]  /*0100*/  PRMT R19, R4, 0x7632, R19 ;  /* 0x0000763204137816 */ /* 0x004fe40000000013 */
[----:B------:R-:W-:Y:S02]  /*0110*/  PRMT R17, R5, 0x7632, R17 ;  /* 0x0000763205117816 */ /* 0x000fe40000000011 */
[----:B---3--:R-:W-:-:S02]  /*0120*/  PRMT R11, R2, 0x7632, R11 ;  /* 0x00007632020b7816 */ /* 0x008fc4000000000b */
[----:B------:R-:W-:Y:S02]  /*0130*/  PRMT R9, R3, 0x7632, R9 ;  /* 0x0000763203097816 */ /* 0x000fe40000000009 */
[----:B------:R-:W-:-:S03]  /*0140*/  PRMT R8, RZ, 0x5410, R4 ;  /* 0x00005410ff087816 */ /* 0x000fc60000000004 */
        /* <DEDUP_REMOVED lines=24> */
.L_x_23964:
[----:B------:R-:W-:-:S05]  /*02d0*/  FADD.FTZ R8, R8, R13 ;  /* 0x0000000d08087221 */ /* 0x000fca0000010000 */
[----:B------:R-:W-:Y:S02]  /*02e0*/  F2FP.BF16.PACK_AB R8, RZ, R8 ;  /* 0x00000008ff08723e */ /* 0x000fe400000010ff */
.L_x_23965:
[----:B------:R-:W-:Y:S05]  /*02f0*/  BSYNC B1 ;  /* 0x0000000000017941 */ /* 0x000fea0003800000 */
.L_x_23963:
        /* <DEDUP_REMOVED lines=20> */
.L_x_23967:
[----:B------:R-:W-:-:S05]  /*0440*/  FADD.FTZ R16, R13, R16 ;  /* 0x000000100d107221 */ /* 0x000fca0000010000 */
[----:B------:R-:W-:-:S04]  /*0450*/  F2FP.BF16.PACK_AB R16, RZ, R16 ;  /* 0x00000010ff10723e */ /* 0x000fc800000010ff */
[----:B------:R-:W-:Y:S02]  /*0460*/  PRMT R15, R16, 0x7610, R15 ;  /* 0x00007610100f7816 */ /* 0x000fe4000000000f */
.L_x_23968:
[----:B------:R-:W-:Y:S05]  /*0470*/  BSYNC B1 ;  /* 0x0000000000017941 */ /* 0x000fea0003800000 */
.L_x_23966:
        /* <DEDUP_REMOVED lines=20> */
.L_x_23970:
[----:B------:R-:W-:-:S05]  /*05c0*/  FADD.FTZ R4, R13, R4 ;  /* 0x000000040d047221 */ /* 0x000fca0000010000 */
[----:B------:R-:W-:Y:S02]  /*05d0*/  F2FP.BF16.PACK_AB R4, RZ, R4 ;  /* 0x00000004ff04723e */ /* 0x000fe400000010ff */
.L_x_23971:
[----:B------:R-:W-:Y:S05]  /*05e0*/  BSYNC B1 ;  /* 0x0000000000017941 */ /* 0x000fea0003800000 */
.L_x_23969:
        /* <DEDUP_REMOVED lines=20> */
.L_x_23973:
[----:B------:R-:W-:-:S05]  /*0730*/  FADD.FTZ R16, R13, R16 ;  /* 0x000000100d107221 */ /* 0x000fca0000010000 */
[----:B------:R-:W-:-:S04]  /*0740*/  F2FP.BF16.PACK_AB R16, RZ, R16 ;  /* 0x00000010ff10723e */ /* 0x000fc800000010ff */
[----:B------:R-:W-:Y:S02]  /*0750*/  PRMT R5, R16, 0x7610, R5 ;  /* 0x0000761010057816 */ /* 0x000fe40000000005 */
.L_x_23974:
[----:B------:R-:W-:Y:S05]  /*0760*/  BSYNC B1 ;  /* 0x0000000000017941 */ /* 0x000fea0003800000 */
.L_x_23972:
        /* <DEDUP_REMOVED lines=20> */
.L_x_23976:
[----:B------:R-:W-:-:S05]  /*08b0*/  FADD.FTZ R16, R13, R16 ;  /* 0x000000100d107221 */ /* 0x000fca0000010000 */
[----:B------:R-:W-:Y:S02]  /*08c0*/  F2FP.BF16.PACK_AB R16, RZ, R16 ;  /* 0x00000010ff10723e */ /* 0x000fe400000010ff */
.L_x_23977:
[----:B------:R-:W-:Y:S05]  /*08d0*/  BSYNC B1 ;  /* 0x0000000000017941 */ /* 0x000fea0003800000 */
.L_x_23975:
        /* <DEDUP_REMOVED lines=20> */
.L_x_23979:
[----:B------:R-:W-:-:S05]  /*0a20*/  FADD.FTZ R18, R13, R18 ;  /* 0x000000120d127221 */ /* 0x000fca0000010000 */
[----:B------:R-:W-:-:S04]  /*0a30*/  F2FP.BF16.PACK_AB R18, RZ, R18 ;  /* 0x00000012ff12723e */ /* 0x000fc800000010ff */
[----:B------:R-:W-:Y:S02]  /*0a40*/  PRMT R17, R18, 0x7610, R17 ;  /* 0x0000761012117816 */ /* 0x000fe40000000011 */
.L_x_23980:
[----:B------:R-:W-:Y:S05]  /*0a50*/  BSYNC B1 ;  /* 0x0000000000017941 */ /* 0x000fea0003800000 */
.L_x_23978:
        /* <DEDUP_REMOVED lines=20> */
.L_x_23982:
[----:B------:R-:W-:-:S05]  /*0ba0*/  FADD.FTZ R2, R13, R2 ;  /* 0x000000020d027221 */ /* 0x000fca0000010000 */
[----:B------:R-:W-:Y:S02]  /*0bb0*/  F2FP.BF16.PACK_AB R2, RZ, R2 ;  /* 0x00000002ff02723e */ /* 0x000fe400000010ff */
.L_x_23983:
[----:B------:R-:W-:Y:S05]  /*0bc0*/  BSYNC B1 ;  /* 0x0000000000017941 */ /* 0x000fea0003800000 */
.L_x_23981:
        /* <DEDUP_REMOVED lines=19> */
.L_x_23984:
[----:B------:R-:W-:-:S05]  /*0d00*/  FADD.FTZ R13, R13, R18 ;  /* 0x000000120d0d7221 */ /* 0x000fca0000010000 */
[----:B------:R-:W-:-:S04]  /*0d10*/  F2FP.BF16.PACK_AB R13, RZ, R13 ;  /* 0x0000000dff0d723e */ /* 0x000fc800000010ff */
[----:B------:R-:W-:Y:S01]  /*0d20*/  PRMT R3, R13, 0x7610, R3 ;  /* 0x000076100d037816 */ /* 0x000fe20000000003 */
[----:B------:R-:W-:Y:S05]  /*0d30*/  BRA `(.L_x_23985) ;  /* 0x0000087000007947 */ /* 0x000fea0003800000 */
.L_x_23962:
        /* <DEDUP_REMOVED lines=14> */
.L_x_23987:
[----:B------:R-:W-:-:S05]  /*0e20*/  FADD.FTZ R8, R8, R10 ;  /* 0x0000000a08087221 */ /* 0x000fca0000010000 */
[----:B------:R-:W-:Y:S02]  /*0e30*/  F2FP.BF16.PACK_AB R8, RZ, R8 ;  /* 0x00000008ff08723e */ /* 0x000fe400000010ff */
.L_x_23988:
[----:B------:R-:W-:Y:S05]  /*0e40*/  BSYNC B1 ;  /* 0x0000000000017941 */ /* 0x000fea0003800000 */
.L_x_23986:
        /* <DEDUP_REMOVED lines=13> */
.L_x_23990:
[----:B------:R-:W-:-:S05]  /*0f20*/  FADD.FTZ R13, R10, R13 ;  /* 0x0000000d0a0d7221 */ /* 0x000fca0000010000 */
[----:B------:R-:W-:-:S04]  /*0f30*/  F2FP.BF16.PACK_AB R13, RZ, R13 ;  /* 0x0000000dff0d723e */ /* 0x000fc800000010ff */
[----:B------:R-:W-:Y:S02]  /*0f40*/  PRMT R15, R13, 0x7610, R15 ;  /* 0x000076100d0f7816 */ /* 0x000fe4000000000f */
.L_x_23991:
[----:B------:R-:W-:Y:S05]  /*0f50*/  BSYNC B1 ;  /* 0x0000000000017941 */ /* 0x000fea0003800000 */
.L_x_23989:
        /* <DEDUP_REMOVED lines=13> */
.L_x_23993:
[----:B------:R-:W-:-:S05]  /*1030*/  FADD.FTZ R13, R10, R13 ;  /* 0x0000000d0a0d7221 */ /* 0x000fca0000010000 */
[----:B------:R-:W-:-:S04]  /*1040*/  F2FP.BF16.PACK_AB R13, RZ, R13 ;  /* 0x0000000dff0d723e */ /* 0x000fc800000010ff */
[----:B------:R-:W-:Y:S02]  /*1050*/  PRMT R4, R13, 0x7610, R4 ;  /* 0x000076100d047816 */ /* 0x000fe40000000004 */
.L_x_23994:
[----:B------:R-:W-:Y:S05]  /*1060*/  BSYNC B1 ;  /* 0x0000000000017941 */ /* 0x000fea0003800000 */
.L_x_23992:
        /* <DEDUP_REMOVED lines=13> */
.L_x_23996:
[----:B------:R-:W-:-:S05]  /*1140*/  FADD.FTZ R13, R10, R13 ;  /* 0x0000000d0a0d7221 */ /* 0x000fca0000010000 */
[----:B------:R-:W-:-:S04]  /*1150*/  F2FP.BF16.PACK_AB R13, RZ, R13 ;  /* 0x0000000dff0d723e */ /* 0x000fc800000010ff */
[----:B------:R-:W-:Y:S02]  /*1160*/  PRMT R5, R13, 0x7610, R5 ;  /* 0x000076100d057816 */ /* 0x000fe40000000005 */
.L_x_23997:
[----:B------:R-:W-:Y:S05]  /*1170*/  BSYNC B1 ;  /* 0x0000000000017941 */ /* 0x000fea0003800000 */
.L_x_23995:
        /* <DEDUP_REMOVED lines=13> */
.L_x_23999:
[----:B------:R-:W-:-:S05]  /*1250*/  FADD.FTZ R13, R10, R13 ;  /* 0x0000000d0a0d7221 */ /* 0x000fca0000010000 */
[----:B------:R-:W-:-:S04]  /*1260*/  F2FP.BF16.PACK_AB R13, RZ, R13 ;  /* 0x0000000dff0d723e */ /* 0x000fc800000010ff */
[----:B------:R-:W-:Y:S02]  /*1270*/  PRMT R16, R13, 0x7610, R16 ;  /* 0x000076100d107816 */ /* 0x000fe40000000010 */
.L_x_24000:
[----:B------:R-:W-:Y:S05]  /*1280*/  BSYNC B1 ;  /* 0x0000000000017941 */ /* 0x000fea0003800000 */
.L_x_23998:
        /* <DEDUP_REMOVED lines=14> */
.L_x_24002:
[----:B------:R-:W-:-:S05]  /*1370*/  FADD.FTZ R13, R10, R13 ;  /* 0x0000000d0a0d7221 */ /* 0x000fca0000010000 */
[----:B------:R-:W-:-:S04]  /*1380*/  F2FP.BF16.PACK_AB R13, RZ, R13 ;  /* 0x0000000dff0d723e */ /* 0x000fc800000010ff */
[----:B------:R-:W-:Y:S02]  /*1390*/  PRMT R17, R13, 0x7610, R17 ;  /* 0x000076100d117816 */ /* 0x000fe40000000011 */
.L_x_24003:
[----:B------:R-:W-:Y:S05]  /*13a0*/  BSYNC B1 ;  /* 0x0000000000017941 */ /* 0x000fea0003800000 */
.L_x_24001:
        /* <DEDUP_REMOVED lines=13> */
.L_x_24005:
[----:B------:R-:W-:-:S05]  /*1480*/  FADD.FTZ R11, R10, R11 ;  /* 0x0000000b0a0b7221 */ /* 0x000fca0000010000 */
[----:B------:R-:W-:-:S04]  /*1490*/  F2FP.BF16.PACK_AB R11, RZ, R11 ;  /* 0x0000000bff0b723e */ /* 0x000fc800000010ff */
[----:B------:R-:W-:Y:S02]  /*14a0*/  PRMT R2, R11, 0x7610, R2 ;  /* 0x000076100b027816 */ /* 0x000fe40000000002 */
.L_x_24006:
[----:B------:R-:W-:Y:S05]  /*14b0*/  BSYNC B1 ;  /* 0x0000000000017941 */ /* 0x000fea0003800000 */
.L_x_24004:
[----:B------:R-:W-:-:S04]  /*14c0*/  PRMT R11, RZ, 0x7610, R3 ;  /* 0x00007610ff0b7816 */ /* 0x000fc80000000003 */
        /* <DEDUP_REMOVED lines=11> */
.L_x_24007:
[----:B------:R-:W-:-:S05]  /*1580*/  FADD.FTZ R10, R10, R11 ;  /* 0x0000000b0a0a7221 */ /* 0x000fca0000010000 */
[----:B------:R-:W-:-:S04]  /*1590*/  F2FP.BF16.PACK_AB R10, RZ, R10 ;  /* 0x0000000aff0a723e */ /* 0x000fc800000010ff */
[----:B------:R-:W-:Y:S02]  /*15a0*/  PRMT R3, R10, 0x7610, R3 ;  /* 0x000076100a037816 */ /* 0x000fe40000000003 */
.L_x_23985:
[----:B------:R-:W-:Y:S05]  /*15b0*/  BSYNC B0 ;  /* 0x0000000000007941 */ /* 0x000fea0003800000 */
.L_x_23961:
        /* <DEDUP_REMOVED lines=9> */
.L_x_23960:
        /* <DEDUP_REMOVED lines=85> */
.L_x_24012:
[----:B------:R-:W-:-:S05]  /*1ba0*/  FADD.FTZ R2, R2, R3 ;  /* 0x0000000302027221 */ /* 0x000fca0000010000 */
[----:B------:R-:W-:-:S04]  /*1bb0*/  F2FP.BF16.PACK_AB R2, RZ, R2 ;  /* 0x00000002ff02723e */ /* 0x000fc800000010ff */
[----:B------:R-:W-:Y:S02]  /*1bc0*/  PRMT R7, R2, 0x7610, R7 ;  /* 0x0000761002077816 */ /* 0x000fe40000000007 */
.L_x_24011:
[----:B------:R-:W-:Y:S05]  /*1bd0*/  BSYNC B1 ;  /* 0x0000000000017941 */ /* 0x000fea0003800000 */
.L_x_24010:
        /* <DEDUP_REMOVED lines=25> */
.L_x_24015:
[----:B------:R-:W-:-:S05]  /*1d70*/  FADD.FTZ R2, R2, R3 ;  /* 0x0000000302027221 */ /* 0x000fca0000010000 */
[----:B------:R-:W-:-:S04]  /*1d80*/  F2FP.BF16.PACK_AB R2, RZ, R2 ;  /* 0x00000002ff02723e */ /* 0x000fc800000010ff */
[----:B------:R-:W-:Y:S02]  /*1d90*/  PRMT R8, R2, 0x7610, R8 ;  /* 0x0000761002087816 */ /* 0x000fe40000000008 */
.L_x_24014:
[----:B------:R-:W-:Y:S05]  /*1da0*/  BSYNC B1 ;  /* 0x0000000000017941 */ /* 0x000fea0003800000 */
.L_x_24013:
        /* <DEDUP_REMOVED lines=25> */
.L_x_24018:
[----:B------:R-:W-:-:S05]  /*1f40*/  FADD.FTZ R2, R2, R3 ;  /* 0x0000000302027221 */ /* 0x000fca0000010000 */
[----:B------:R-:W-:-:S04]  /*1f50*/  F2FP.BF16.PACK_AB R2, RZ, R2 ;  /* 0x00000002ff02723e */ /* 0x000fc800000010ff */
[----:B------:R-:W-:Y:S02]  /*1f60*/  PRMT R10, R2, 0x7610, R10 ;  /* 0x00007610020a7816 */ /* 0x000fe4000000000a */
.L_x_24017:
[----:B------:R-:W-:Y:S05]  /*1f70*/  BSYNC B1 ;  /* 0x0000000000017941 */ /* 0x000fea0003800000 */
.L_x_24016:
        /* <DEDUP_REMOVED lines=25> */
.L_x_24021:
[----:B------:R-:W-:-:S05]  /*2110*/  FADD.FTZ R2, R2, R3 ;  /* 0x0000000302027221 */ /* 0x000fca0000010000 */
[----:B------:R-:W-:-:S04]  /*2120*/  F2FP.BF16.PACK_AB R2, RZ, R2 ;  /* 0x00000002ff02723e */ /* 0x000fc800000010ff */
[----:B------:R-:W-:Y:S02]  /*2130*/  PRMT R11, R2, 0x7610, R11 ;  /* 0x00007610020b7816 */ /* 0x000fe4000000000b */
.L_x_24020:
[----:B------:R-:W-:Y:S05]  /*2140*/  BSYNC B1 ;  /* 0x0000000000017941 */ /* 0x000fea0003800000 */
.L_x_24019:
        /* <DEDUP_REMOVED lines=25> */
.L_x_24024:
[----:B------:R-:W-:-:S05]  /*22e0*/  FADD.FTZ R2, R2, R3 ;  /* 0x0000000302027221 */ /* 0x000fca0000010000 */
[----:B------:R-:W-:Y:S02]  /*22f0*/  F2FP.BF16.PACK_AB R2, RZ, R2 ;  /* 0x00000002ff02723e */ /* 0x000fe400000010ff */
.L_x_24023:
[----:B------:R-:W-:Y:S05]  /*2300*/  BSYNC B1 ;  /* 0x0000000000017941 */ /* 0x000fea0003800000 */
.L_x_24022:
        /* <DEDUP_REMOVED lines=25> */
.L_x_24027:
[----:B------:R-:W-:-:S05]  /*24a0*/  FADD.FTZ R3, R3, R4 ;  /* 0x0000000403037221 */ /* 0x000fca0000010000 */
[----:B------:R-:W-:-:S04]  /*24b0*/  F2FP.BF16.PACK_AB R3, RZ, R3 ;  /* 0x00000003ff03723e */ /* 0x000fc800000010ff */
[----:B------:R-:W-:Y:S02]  /*24c0*/  PRMT R5, R3, 0x7610, R5 ;  /* 0x0000761003057816 */ /* 0x000fe40000000005 */
.L_x_24026:
[----:B------:R-:W-:Y:S05]  /*24d0*/  BSYNC B1 ;  /* 0x0000000000017941 */ /* 0x000fea0003800000 */
.L_x_24025:
        /* <DEDUP_REMOVED lines=25> */
.L_x_24030:
[----:B------:R-:W-:-:S05]  /*2670*/  FADD.FTZ R3, R3, R4 ;  /* 0x0000000403037221 */ /* 0x000fca0000010000 */
[----:B------:R-:W-:Y:S02]  /*2680*/  F2FP.BF16.PACK_AB R3, RZ, R3 ;  /* 0x00000003ff03723e */ /* 0x000fe400000010ff */
.L_x_24029:
[----:B------:R-:W-:Y:S05]  /*2690*/  BSYNC B1 ;  /* 0x0000000000017941 */ /* 0x000fea0003800000 */
.L_x_24028:
[----:B-----5:R-:W-:-:S04]  /*26a0*/  IADD3 R15, R13, 0x380, RZ ;  /* 0x000003800d0f7810 */ /* 0x020fc80007ffe0ff */
[----:B------:R-:W-:-:S13]  /*26b0*/  ISETP.GE.AND P0, PT, R15, R14, PT ;  /* 0x0000000e0f00720c */ /* 0x000fda0003f06270 */
[----:B------:R-:W-:Y:S05]  /*26c0*/  @P0 BRA `(.L_x_24031) ;  /* 0x00000c1000000947 */ /* 0x000fea0003800000 */
[----:B------:R-:W-:Y:S02]  /*26d0*/  PRMT R4, RZ, 0x5410, R21 ;  /* 0x00005410ff047816 */ /* 0x000fe40000000015 */
        /* <DEDUP_REMOVED lines=20> */
.L_x_24032:
[----:B------:R-:W-:-:S05]  /*2820*/  FADD.FTZ R4, R4, R15 ;  /* 0x0000000f04047221 */ /* 0x000fca0000010000 */
[----:B------:R-:W-:Y:S01]  /*2830*/  F2FP.BF16.PACK_AB R4, RZ, R4 ;  /* 0x00000004ff04723e */ /* 0x000fe200000010ff */
[----:B------:R-:W-:Y:S05]  /*2840*/  BRA `(.L_x_24031) ;  /* 0x00000a9000007947 */ /* 0x000fea0003800000 */
.L_x_24009:
        /* <DEDUP_REMOVED lines=16> */
.L_x_24035:
[----:B------:R-:W-:-:S05]  /*2950*/  FADD.FTZ R2, R2, R3 ;  /* 0x0000000302027221 */ /* 0x000fca0000010000 */
[----:B------:R-:W-:-:S04]  /*2960*/  F2FP.BF16.PACK_AB R2, RZ, R2 ;  /* 0x00000002ff02723e */ /* 0x000fc800000010ff */
[----:B------:R-:W-:Y:S02]  /*2970*/  PRMT R7, R2, 0x7610, R7 ;  /* 0x0000761002077816 */ /* 0x000fe40000000007 */
.L_x_24034:
[----:B------:R-:W-:Y:S05]  /*2980*/  BSYNC B1 ;  /* 0x0000000000017941 */ /* 0x000fea0003800000 */
.L_x_24033:
        /* <DEDUP_REMOVED lines=18> */
.L_x_24038:
[----:B------:R-:W-:-:S05]  /*2ab0*/  FADD.FTZ R2, R2, R3 ;  /* 0x0000000302027221 */ /* 0x000fca0000010000 */
[----:B------:R-:W-:-:S04]  /*2ac0*/  F2FP.BF16.PACK_AB R2, RZ, R2 ;  /* 0x00000002ff02723e */ /* 0x000fc800000010ff */
[----:B------:R-:W-:Y:S02]  /*2ad0*/  PRMT R8, R2, 0x7610, R8 ;  /* 0x0000761002087816 */ /* 0x000fe40000000008 */
.L_x_24037:
[----:B------:R-:W-:Y:S05]  /*2ae0*/  BSYNC B1 ;  /* 0x0000000000017941 */ /* 0x000fea0003800000 */
.L_x_24036:
        /* <DEDUP_REMOVED lines=18> */
.L_x_24041:
[----:B------:R-:W-:-:S05]  /*2c10*/  FADD.FTZ R2, R2, R3 ;  /* 0x0000000302027221 */ /* 0x000fca0000010000 */
[----:B------:R-:W-:-:S04]  /*2c20*/  F2FP.BF16.PACK_AB R2, RZ, R2 ;  /* 0x00000002ff02723e */ /* 0x000fc800000010ff */
[----:B------:R-:W-:Y:S02]  /*2c30*/  PRMT R10, R2, 0x7610, R10 ;  /* 0x00007610020a7816 */ /* 0x000fe4000000000a */
.L_x_24040:
[----:B------:R-:W-:Y:S05]  /*2c40*/  BSYNC B1 ;  /* 0x0000000000017941 */ /* 0x000fea0003800000 */
.L_x_24039:
        /* <DEDUP_REMOVED lines=18> */
.L_x_24044:
[----:B------:R-:W-:-:S05]  /*2d70*/  FADD.FTZ R2, R2, R3 ;  /* 0x0000000302027221 */ /* 0x000fca0000010000 */
[----:B------:R-:W-:-:S04]  /*2d80*/  F2FP.BF16.PACK_AB R2, RZ, R2 ;  /* 0x00000002ff02723e */ /* 0x000fc800000010ff */
[----:B------:R-:W-:Y:S02]  /*2d90*/  PRMT R11, R2, 0x7610, R11 ;  /* 0x00007610020b7816 */ /* 0x000fe4000000000b */
.L_x_24043:
[----:B------:R-:W-:Y:S05]  /*2da0*/  BSYNC B1 ;  /* 0x0000000000017941 */ /* 0x000fea0003800000 */
.L_x_24042:
        /* <DEDUP_REMOVED lines=18> */
.L_x_24047:
[----:B------:R-:W-:-:S05]  /*2ed0*/  FADD.FTZ R2, R2, R3 ;  /* 0x0000000302027221 */ /* 0x000fca0000010000 */
[----:B------:R-:W-:Y:S02]  /*2ee0*/  F2FP.BF16.PACK_AB R2, RZ, R2 ;  /* 0x00000002ff02723e */ /* 0x000fe400000010ff */
.L_x_24046:
[----:B------:R-:W-:Y:S05]  /*2ef0*/  BSYNC B1 ;  /* 0x0000000000017941 */ /* 0x000fea0003800000 */
.L_x_24045:
        /* <DEDUP_REMOVED lines=18> */
.L_x_24050:
[----:B------:R-:W-:-:S05]  /*3020*/  FADD.FTZ R3, R3, R4 ;  /* 0x0000000403037221 */ /* 0x000fca0000010000 */
[----:B------:R-:W-:-:S04]  /*3030*/  F2FP.BF16.PACK_AB R3, RZ, R3 ;  /* 0x00000003ff03723e */ /* 0x000fc800000010ff */
[----:B------:R-:W-:Y:S02]  /*3040*/  PRMT R5, R3, 0x7610, R5 ;  /* 0x0000761003057816 */ /* 0x000fe40000000005 */
.L_x_24049:
[----:B------:R-:W-:Y:S05]  /*3050*/  BSYNC B1 ;  /* 0x0000000000017941 */ /* 0x000fea0003800000 */
.L_x_24048:
        /* <DEDUP_REMOVED lines=18> */
.L_x_24053:
[----:B------:R-:W-:-:S05]  /*3180*/  FADD.FTZ R3, R3, R4 ;  /* 0x0000000403037221 */ /* 0x000fca0000010000 */
[----:B------:R-:W-:Y:S02]  /*3190*/  F2FP.BF16.PACK_AB R3, RZ, R3 ;  /* 0x00000003ff03723e */ /* 0x000fe400000010ff */
.L_x_24052:
[----:B------:R-:W-:Y:S05]  /*31a0*/  BSYNC B1 ;  /* 0x0000000000017941 */ /* 0x000fea0003800000 */
.L_x_24051:
        /* <DEDUP_REMOVED lines=17> */
.L_x_24054:
[----:B------:R-:W-:-:S05]  /*32c0*/  FADD.FTZ R4, R4, R15 ;  /* 0x0000000f04047221 */ /* 0x000fca0000010000 */
[----:B------:R-:W-:Y:S02]  /*32d0*/  F2FP.BF16.PACK_AB R4, RZ, R4 ;  /* 0x00000004ff04723e */ /* 0x000fe400000010ff */
.L_x_24031:
[----:B------:R-:W-:Y:S05]  /*32e0*/  BSYNC B0 ;  /* 0x0000000000007941 */ /* 0x000fea0003800000 */
.L_x_24008:
        /* <DEDUP_REMOVED lines=21> */
.L_x_24057:
[----:B------:R-:W-:-:S13]  /*3440*/  ISETP.GE.AND P0, PT, R13, R14, PT ;  /* 0x0000000e0d00720c */ /* 0x000fda0003f06270 */
[----:B------:R-:W-:Y:S05]  /*3450*/  @P0 BRA `(.L_x_24059) ;  /* 0x000000c000000947 */ /* 0x000fea0003800000 */
[----:B0-----:R-:W-:Y:S01]  /*3460*/  IMAD.IADD R6, R12, 0x1, R13 ;  /* 0x000000010c067824 */ /* 0x001fe200078e020d */
[----:B------:R-:W-:Y:S01]  /*3470*/  IADD3 R13, R13, 0x80, RZ ;  /* 0x000000800d0d7810 */ /* 0x000fe20007ffe0ff */
[----:B------:R-:W-:-:S04]  /*3480*/  IMAD.MOV.U32 R7, RZ, RZ, 0x2 ;  /* 0x00000002ff077424 */ /* 0x000fc800078e00ff */
[----:B------:R-:W-:-:S05]  /*3490*/  IMAD.WIDE.U32 R6, R6, R7, c[0x0][0x168] ;  /* 0x00005a0006067625 */ /* 0x000fca00078e0007 */
[----:B------:R0:W-:Y:S02]  /*34a0*/  STG.E.U16 [R6.64], R11 ;  /* 0x0000000b06007986 */ /* 0x0001e4000c101504 */
.L_x_24058:
[----:B------:R-:W-:-:S13]  /*34b0*/  ISETP.GE.AND P0, PT, R13, R14, PT ;  /* 0x0000000e0d00720c */ /* 0x000fda0003f06270 */
[----:B------:R-:W-:Y:S05]  /*34c0*/  @P0 BRA `(.L_x_24060) ;  /* 0x000000d000000947 */ /* 0x000fea0003800000 */
[----:B0-----:R-:W-:Y:S01]  /*34d0*/  IMAD.IADD R6, R12, 0x1, R13 ;  /* 0x000000010c067824 */ /* 0x001fe200078e020d */
[----:B------:R-:W-:Y:S01]  /*34e0*/  IADD3 R13, R13, 0x80, RZ ;  /* 0x000000800d0d7810 */ /* 0x000fe20007ffe0ff */
[----:B------:R-:W-:-:S04]  /*34f0*/  IMAD.MOV.U32 R7, RZ, RZ, 0x2 ;  /* 0x00000002ff077424 */ /* 0x000fc800078e00ff */
[----:B------:R-:W-:-:S05]  /*3500*/  IMAD.WIDE.U32 R6, R6, R7, c[0x0][0x168] ;  /* 0x00005a0006067625 */ /* 0x000fca00078e0007 */
[----:B------:R0:W-:Y:S02]  /*3510*/  STG.E.U16 [R6.64], R2 ;  /* 0x0000000206007986 */ /* 0x0001e4000c101504 */
.L_x_24059:
        /* <DEDUP_REMOVED lines=8> */
.L_x_24060:
[----:B------:R-:W-:Y:S05]  /*35a0*/  BSYNC B1 ;  /* 0x0000000000017941 */ /* 0x000fea0003800000 */
.L_x_24056:
[----:B------:R-:W-:-:S13]  /*35b0*/  ISETP.GE.AND P0, PT, R13, R14, PT ;  /* 0x0000000e0d00720c */ /* 0x000fda0003f06270 */
[----:B0-----:R-:W-:Y:S01]  /*35c0*/  @!P0 IMAD.IADD R6, R12, 0x1, R13 ;  /* 0x000000010c068824 */ /* 0x001fe200078e020d */
[----:B------:R-:W-:Y:S01]  /*35d0*/  @!P0 IADD3 R13, R13, 0x80, RZ ;  /* 0x000000800d0d8810 */ /* 0x000fe20007ffe0ff */
[----:B------:R-:W-:-:S04]  /*35e0*/  @!P0 IMAD.MOV.U32 R7, RZ, RZ, 0x2 ;  /* 0x00000002ff078424 */ /* 0x000fc800078e00ff */
[----:B------:R-:W-:-:S05]  /*35f0*/  @!P0 IMAD.WIDE.U32 R6, R6, R7, c[0x0][0x168] ;  /* 0x00005a0006068625 */ /* 0x000fca00078e0007 */
[----:B------:R0:W-:Y:S02]  /*3600*/  @!P0 STG.E.U16 [R6.64], R3 ;  /* 0x0000000306008986 */ /* 0x0001e4000c101504 */
.L_x_24061:
[----:B------:R-:W-:Y:S05]  /*3610*/  BSYNC B0 ;  /* 0x0000000000007941 */ /* 0x000fea0003800000 */
.L_x_24055:
        /* <DEDUP_REMOVED lines=8> */
.L_x_24062:
        /* <DEDUP_REMOVED lines=14> */
.L_x_30069:


//--------------------- .text._ZN2at6native29vectorized_elementwise_kernelILi8ENS0_13BUnaryFunctorIN3c108BFloat16ES4_S4_ZZZNS0_21nextafter_kernel_cudaERNS_18TensorIteratorBaseEENKUlvE_clEvENKUlvE1_clEvEUlS4_S4_E_EESt5arrayIPcLm2EEEEviT0_T1_ --------------------------
	.section	.text._ZN2at6native29vectorized_elementwise_kernelILi8ENS0_13BUnaryFunctorIN3c108BFloat16ES4_S4_ZZZNS0_21nextafter_kernel_cudaERNS_18TensorIteratorBaseEENKUlvE_clEvENKUlvE1_clEvEUlS4_S4_E_EESt5arrayIPcLm2EEEEviT0_T1_,"ax",@progbits
	.sectioninfo	@"SHI_REGISTERS=4"
	.align	128
        .global         _ZN2at6native29vectorized_elementwise_kernelILi8ENS0_13BUnaryFunctorIN3c108BFloat16ES4_S4_ZZZNS0_21nextafter_kernel_cudaERNS_18TensorIteratorBaseEENKUlvE_clEvENKUlvE1_clEvEUlS4_S4_E_EESt5arrayIPcLm2EEEEviT0_T1_
        .type           _ZN2at6native29vectorized_elementwise_kernelILi8ENS0_13BUnaryFunctorIN3c108BFloat16ES4_S4_ZZZNS0_21nextafter_kernel_cudaERNS_18TensorIteratorBaseEENKUlvE_clEvENKUlvE1_clEvEUlS4_S4_E_EESt5arrayIPcLm2EEEEviT0_T1_,@function
        .size           _ZN2at6native29vectorized_elementwise_kernelILi8ENS0_13BUnaryFunctorIN3c108BFloat16ES4_S4_ZZZNS0_21nextafter_kernel_cudaERNS_18TensorIteratorBaseEENKUlvE_clEvENKUlvE1_clEvEUlS4_S4_E_EESt5arrayIPcLm2EEEEviT0_T1_,(.L_x_30070 - _ZN2at6native29vectorized_elementwise_kernelILi8ENS0_13BUnaryFunctorIN3c108BFloat16ES4_S4_ZZZNS0_21nextafter_kernel_cudaERNS_18TensorIteratorBaseEENKUlvE_clEvENKUlvE1_clEvEUlS4_S4_E_EESt5arrayIPcLm2EEEEviT0_T1_)
        .other          _ZN2at6native29vectorized_elementwise_kernelILi8ENS0_13BUnaryFunctorIN3c108BFloat16ES4_S4_ZZZNS0_21nextafter_kernel_cudaERNS_18TensorIteratorBaseEENKUlvE_clEvENKUlvE1_clEvEUlS4_S4_E_EESt5arrayIPcLm2EEEEviT0_T1_,@"STO_CUDA_ENTRY STV_DEFAULT"
_ZN2at6native29vectorized_elementwise_kernelILi8ENS0_13BUnaryFunctorIN3c108BFloat16ES4_S4_ZZZNS0_21nextafter_kernel_cudaERNS_18TensorIteratorBaseEENKUlvE_clEvENKUlvE1_clEvEUlS4_S4_E_EESt5arrayIPcLm2EEEEviT0_T1_:
.text._ZN2at6native29vectorized_elementwise_kernelILi8ENS0_13BUnaryFunctorIN3c108BFloat16ES4_S4_ZZZNS0_21nextafter_kernel_cudaERNS_18TensorIteratorBaseEENKUlvE_clEvENKUlvE1_clEvEUlS4_S4_E_EESt5arrayIPcLm2EEEEviT0_T1_:
[----:B------:R-:W-:Y:S02]  /*0000*/  MOV R1, c[0x0][0x28] ;  /* 0x00000a0000017a02 */ /* 0x000fe40000000f00 */
[----:B------:R-:W-:Y:S05]  /*0010*/  EXIT ;  /* 0x000000000000794d */ /* 0x000fea0003800000 */
.L_x_24063:
        /* <DEDUP_REMOVED lines=14> */
.L_x_30070:


//--------------------- .text._ZN2at6native18elementwise_kernelILi128ELi4EZNS0_15gpu_kernel_implINS0_13AUnaryFunctorIN3c108BFloat16ES5_S5_ZZZNS0_21nextafter_kernel_cudaERNS_18TensorIteratorBaseEENKUlvE_clEvENKUlvE1_clEvEUlS5_S5_E_EEEEvS7_RKT_EUliE_EEviT1_ --------------------------
	.section	.text._ZN2at6native18elementwise_kernelILi128ELi4EZNS0_15gpu_kernel_implINS0_13AUnaryFunctorIN3c108BFloat16ES5_S5_ZZZNS0_21nextafter_kernel_cudaERNS_18TensorIteratorBaseEENKUlvE_clEvENKUlvE1_clEvEUlS5_S5_E_EEEEvS7_RKT_EUliE_EEviT1_,"ax",@progbits
	.sectioninfo	@"SHI_REGISTERS=26"
	.align	128
        .global         _ZN2at6native18elementwise_kernelILi128ELi4EZNS0_15gpu_kernel_implINS0_13AUnaryFunctorIN3c108BFloat16ES5_S5_ZZZNS0_21nextafter_kernel_cudaERNS_18TensorIteratorBaseEENKUlvE_clEvENKUlvE1_clEvEUlS5_S5_E_EEEEvS7_RKT_EUliE_EEviT1_
        .type           _ZN2at6native18elementwise_kernelILi128ELi4EZNS0_15gpu_kernel_implINS0_13AUnaryFunctorIN3c108BFloat16ES5_S5_ZZZNS0_21nextafter_kernel_cudaERNS_18TensorIteratorBaseEENKUlvE_clEvENKUlvE1_clEvEUlS5_S5_E_EEEEvS7_RKT_EUliE_EEviT1_,@function
        .size           _ZN2at6native18elementwise_kernelILi128ELi4EZNS0_15gpu_kernel_implINS0_13AUnaryFunctorIN3c108BFloat16ES5_S5_ZZZNS0_21nextafter_kernel_cudaERNS_18TensorIteratorBaseEENKUlvE_clEvENKUlvE1_clEvEUlS5_S5_E_EEEEvS7_RKT_EUliE_EEviT1_,(.L_x_30071 - _ZN2at6native18elementwise_kernelILi128ELi4EZNS0_15gpu_kernel_implINS0_13AUnaryFunctorIN3c108BFloat16ES5_S5_ZZZNS0_21nextafter_kernel_cudaERNS_18TensorIteratorBaseEENKUlvE_clEvENKUlvE1_clEvEUlS5_S5_E_EEEEvS7_RKT_EUliE_EEviT1_)
        .other          _ZN2at6native18elementwise_kernelILi128ELi4EZNS0_15gpu_kernel_implINS0_13AUnaryFunctorIN3c108BFloat16ES5_S5_ZZZNS0_21nextafter_kernel_cudaERNS_18TensorIteratorBaseEENKUlvE_clEvENKUlvE1_clEvEUlS5_S5_E_EEEEvS7_RKT_EUliE_EEviT1_,@"STO_CUDA_ENTRY STV_DEFAULT"
_ZN2at6native18elementwise_kernelILi128ELi4EZNS0_15gpu_kernel_implINS0_13AUnaryFunctorIN3c108BFloat16ES5_S5_ZZZNS0_21nextafter_kernel_cudaERNS_18TensorIteratorBaseEENKUlvE_clEvENKUlvE1_clEvEUlS5_S5_E_EEEEvS7_RKT_EUliE_EEviT1_:
.text._ZN2at6native18elementwise_kernelILi128ELi4EZNS0_15gpu_kernel_implINS0_13AUnaryFunctorIN3c108BFloat16ES5_S5_ZZZNS0_21nextafter_kernel_cudaERNS_18TensorIteratorBaseEENKUlvE_clEvENKUlvE1_clEvEUlS5_S5_E_EEEEvS7_RKT_EUliE_EEviT1_:
        /* <DEDUP_REMOVED lines=236> */
.L_x_24066:
        /* <DEDUP_REMOVED lines=20> */
.L_x_24070:
[----:B------:R-:W2:Y:S02]  /*1000*/  LDG.E.U8 R2, [R2.64] ;  /* 0x0000002402027981 */ /* 0x000ea4000c1e1100 */
[----:B--2---:R-:W0:Y:S02]  /*1010*/  I2F.U16 R0, R2 ;  /* 0x0000000200007306 */ /* 0x004e240000101000 */
[----:B0-----:R-:W-:Y:S01]  /*1020*/  F2FP.BF16.PACK_AB R0, RZ, R0 ;  /* 0x00000000ff00723e */ /* 0x001fe200000010ff */
[----:B------:R-:W-:Y:S05]  /*1030*/  BRA `(.L_x_24072) ;  /* 0x00000e3000007947 */ /* 0x000fea0003800000 */
.L_x_24069:
        /* <DEDUP_REMOVED lines=10> */
.L_x_24074:
[----:B------:R-:W2:Y:S02]  /*10e0*/  LDG.E R2, [R2.64] ;  /* 0x0000002402027981 */ /* 0x000ea4000c1e1900 */
[----:B--2---:R-:W0:Y:S02]  /*10f0*/  I2F R0, R2 ;  /* 0x0000000200007306 */ /* 0x004e240000201400 */
[----:B0-----:R-:W-:Y:S01]  /*1100*/  F2FP.BF16.PACK_AB R0, RZ, R0 ;  /* 0x00000000ff00723e */ /* 0x001fe200000010ff */
[----:B------:R-:W-:Y:S05]  /*1110*/  BRA `(.L_x_24072) ;  /* 0x00000d5000007947 */ /* 0x000fea0003800000 */
.L_x_24073:
[----:B------:R-:W2:Y:S02]  /*1120*/  LDG.E.U16 R2, [R2.64] ;  /* 0x0000002402027981 */ /* 0x000ea4000c1e1500 */
[----:B--2---:R-:W0:Y:S02]  /*1130*/  I2F.S16 R0, R2 ;  /* 0x0000000200007306 */ /* 0x004e240000101400 */
[----:B0-----:R-:W-:Y:S01]  /*1140*/  F2FP.BF16.PACK_AB R0, RZ, R0 ;  /* 0x00000000ff00723e */ /* 0x001fe200000010ff */
[----:B------:R-:W-:Y:S05]  /*1150*/  BRA `(.L_x_24072) ;  /* 0x00000d1000007947 */ /* 0x000fea0003800000 */
.L_x_24068:
        /* <DEDUP_REMOVED lines=9> */
.L_x_24076:
[----:B------:R-:W2:Y:S02]  /*11f0*/  LDG.E.U16 R0, [R2.64] ;  /* 0x0000002402007981 */ /* 0x000ea4000c1e1500 */
[----:B--2---:R-:W-:-:S05]  /*1200*/  HADD2.F32 R0, -RZ, R0.H0_H0 ;  /* 0x20000000ff007230 */ /* 0x004fca0000004100 */
[----:B------:R-:W-:Y:S01]  /*1210*/  F2FP.BF16.PACK_AB R0, RZ, R0 ;  /* 0x00000000ff00723e */ /* 0x000fe200000010ff */
[----:B------:R-:W-:Y:S05]  /*1220*/  BRA `(.L_x_24072) ;  /* 0x00000c4000007947 */ /* 0x000fea0003800000 */
.L_x_24075:
        /* <DEDUP_REMOVED lines=9> */
.L_x_24078:
[----:B------:R-:W2:Y:S02]  /*12c0*/  LDG.E.U16 R2, [R2.64] ;  /* 0x0000002402027981 */ /* 0x000ea4000c1e1500 */
[----:B--2---:R-:W-:-:S05]  /*12d0*/  HADD2.F32 R0, -RZ, R2.H0_H0 ;  /* 0x20000002ff007230 */ /* 0x004fca0000004100 */
[----:B------:R-:W-:Y:S01]  /*12e0*/  F2FP.BF16.PACK_AB R0, RZ, R0 ;  /* 0x00000000ff00723e */ /* 0x000fe200000010ff */
[----:B------:R-:W-:Y:S05]  /*12f0*/  BRA `(.L_x_24072) ;  /* 0x00000b7000007947 */ /* 0x000fea0003800000 */
.L_x_24077:
[----:B------:R-:W2:Y:S02]  /*1300*/  LDG.E.64 R2, [R2.64] ;  /* 0x0000002402027981 */ /* 0x000ea4000c1e1b00 */
[----:B--2---:R-:W0:Y:S01]  /*1310*/  F2F.F32.F64 R0, R2 ;  /* 0x0000000200007310 */ /* 0x004e220000301000 */
[----:B------:R-:W0:-:S14]  /*1320*/  DSETP.GEU.AND P0, PT, |R2|, c[0x2][0x0], PT ;  /* 0x008000000200762a */ /* 0x000e1c0003f0e200 */
[----:B0-----:R-:W-:-:S05]  /*1330*/  @!P0 FMUL R0, R0, 1.175494350822287508e-38 ;  /* 0x0080000000008820 */ /* 0x001fca0000400000 */
[----:B------:R-:W-:Y:S01]  /*1340*/  F2FP.BF16.PACK_AB R0, RZ, R0 ;  /* 0x00000000ff00723e */ /* 0x000fe200000010ff */
[----:B------:R-:W-:Y:S05]  /*1350*/  BRA `(.L_x_24072) ;  /* 0x00000b1000007947 */ /* 0x000fea0003800000 */
.L_x_24067:
        /* <DEDUP_REMOVED lines=13> */
.L_x_24081:
[----:B------:R-:W2:Y:S02]  /*1430*/  LDG.E.64 R2, [R2.64] ;  /* 0x0000002402027981 */ /* 0x000ea4000c1e1b00 */
[----:B--2---:R-:W0:Y:S01]  /*1440*/  F2F.F32.F64 R0, R2 ;  /* 0x0000000200007310 */ /* 0x004e220000301000 */
[----:B------:R-:W0:-:S14]  /*1450*/  DSETP.GEU.AND P0, PT, |R2|, c[0x2][0x0], PT ;  /* 0x008000000200762a */ /* 0x000e1c0003f0e200 */
[----:B0-----:R-:W-:-:S05]  /*1460*/  @!P0 FMUL R0, R0, 1.175494350822287508e-38 ;  /* 0x0080000000008820 */ /* 0x001fca0000400000 */
[----:B------:R-:W-:Y:S01]  /*1470*/  F2FP.BF16.PACK_AB R0, RZ, R0 ;  /* 0x00000000ff00723e */ /* 0x000fe200000010ff */
[----:B------:R-:W-:Y:S05]  /*1480*/  BRA `(.L_x_24072) ;  /* 0x000009e000007947 */ /* 0x000fea0003800000 */
.L_x_24080:
        /* <DEDUP_REMOVED lines=28> */
.L_x_24083:
        /* <DEDUP_REMOVED lines=15> */
.L_x_24082:
[----:B------:R0:W5:Y:S01]  /*1740*/  LDG.E.U16 R0, [R2.64] ;  /* 0x0000002402007981 */ /* 0x000162000c1e1500 */
[----:B------:R-:W-:Y:S05]  /*1750*/  BRA `(.L_x_24072) ;  /* 0x0000071000007947 */ /* 0x000fea0003800000 */
.L_x_24079:
        /* <DEDUP_REMOVED lines=12> */
.L_x_24086:
        /* <DEDUP_REMOVED lines=21> */
.L_x_24090:
[----:B------:R-:W-:Y:S05]  /*1970*/  BSYNC B1 ;  /* 0x0000000000017941 */ /* 0x000fea0003800000 */
.L_x_24089:
[----:B------:R-:W-:Y:S01]  /*1980*/  LEA R3, R0, 0x3b800000, 0x17 ;  /* 0x3b80000000037811 */ /* 0x000fe200078eb8ff */
[----:B------:R-:W-:-:S05]  /*1990*/  IMAD.SHL.U32 R0, R2, 0x100000, RZ ;  /* 0x0010000002007824 */ /* 0x000fca00078e00ff */
[----:B------:R-:W-:Y:S02]  /*19a0*/  LOP3.LUT R0, R3, R0, R4, 0xfe, !PT ;  /* 0x0000000003007212 */ /* 0x000fe400078efe04 */
.L_x_24088:
[----:B------:R-:W-:Y:S05]  /*19b0*/  BSYNC B0 ;  /* 0x0000000000007941 */ /* 0x000fea0003800000 */
.L_x_24087:
[----:B------:R-:W-:Y:S01]  /*19c0*/  F2FP.BF16.PACK_AB R0, RZ, R0 ;  /* 0x00000000ff00723e */ /* 0x000fe200000010ff */
[----:B------:R-:W-:Y:S05]  /*19d0*/  BRA `(.L_x_24072) ;  /* 0x0000049000007947 */ /* 0x000fea0003800000 */
.L_x_24085:
        /* <DEDUP_REMOVED lines=21> */
.L_x_24094:
[----:B------:R-:W-:Y:S05]  /*1b30*/  BSYNC B1 ;  /* 0x0000000000017941 */ /* 0x000fea0003800000 */
.L_x_24093:
[----:B------:R-:W-:Y:S01]  /*1b40*/  LEA R3, R0, 0x37800000, 0x17 ;  /* 0x3780000000037811 */ /* 0x000fe200078eb8ff */
[----:B------:R-:W-:-:S05]  /*1b50*/  IMAD.SHL.U32 R0, R2, 0x200000, RZ ;  /* 0x0020000002007824 */ /* 0x000fca00078e00ff */
[----:B------:R-:W-:Y:S02]  /*1b60*/  LOP3.LUT R0, R3, R0, R4, 0xfe, !PT ;  /* 0x0000000003007212 */ /* 0x000fe400078efe04 */
.L_x_24092:
[----:B------:R-:W-:Y:S05]  /*1b70*/  BSYNC B0 ;  /* 0x0000000000007941 */ /* 0x000fea0003800000 */
.L_x_24091:
[----:B------:R-:W-:Y:S01]  /*1b80*/  F2FP.BF16.PACK_AB R0, RZ, R0 ;  /* 0x00000000ff00723e */ /* 0x000fe200000010ff */
[----:B------:R-:W-:Y:S05]  /*1b90*/  BRA `(.L_x_24072) ;  /* 0x000002d000007947 */ /* 0x000fea0003800000 */
.L_x_24084:
        /* <DEDUP_REMOVED lines=14> */
.L_x_24098:
[----:B------:R-:W-:Y:S05]  /*1c80*/  BSYNC B0 ;  /* 0x0000000000007941 */ /* 0x000fea0003800000 */
.L_x_24097:
[----:B------:R-:W-:Y:S01]  /*1c90*/  F2FP.BF16.PACK_AB R0, RZ, R0 ;  /* 0x00000000ff00723e */ /* 0x000fe200000010ff */
[----:B------:R-:W-:Y:S05]  /*1ca0*/  BRA `(.L_x_24072) ;  /* 0x000001c000007947 */ /* 0x000fea0003800000 */
.L_x_24071:
        /* <DEDUP_REMOVED lines=21> */
.L_x_24096:
[----:B------:R-:W2:Y:S02]  /*1e00*/  LDG.E.64 R2, [R2.64] ;  /* 0x0000002402027981 */ /* 0x000ea4000c1e1b00 */
[----:B--2---:R-:W0:Y:S02]  /*1e10*/  I2F.U64 R0, R2 ;  /* 0x0000000200007312 */ /* 0x004e240000301000 */
[----:B0-----:R-:W-:Y:S01]  /*1e20*/  F2FP.BF16.PACK_AB R0, RZ, R0 ;  /* 0x00000000ff00723e */ /* 0x001fe200000010ff */
[----:B------:R-:W-:Y:S05]  /*1e30*/  BRA `(.L_x_24072) ;  /* 0x0000003000007947 */ /* 0x000fea0003800000 */
.L_x_24095:
[----:B------:R-:W2:Y:S02]  /*1e40*/  LDG.E R2, [R2.64] ;  /* 0x0000002402027981 */ /* 0x000ea4000c1e1900 */
[----:B--2---:R-:W0:Y:S02]  /*1e50*/  I2F.U32 R0, R2 ;  /* 0x0000000200007306 */ /* 0x004e240000201000 */
[----:B0-----:R-:W-:-:S06]  /*1e60*/  F2FP.BF16.PACK_AB R0, RZ, R0 ;  /* 0x00000000ff00723e */ /* 0x001fcc00000010ff */
.L_x_24072:
        /* <DEDUP_REMOVED lines=24> */
.L_x_24102:
        /* <DEDUP_REMOVED lines=8> */
.L_x_24100:
[----:B------:R-:W-:-:S05]  /*2070*/  FADD.FTZ R2, R2, R3 ;  /* 0x0000000302027221 */ /* 0x000fca0000010000 */
[----:B------:R-:W-:-:S04]  /*2080*/  F2FP.BF16.PACK_AB R2, RZ, R2 ;  /* 0x00000002ff02723e */ /* 0x000fc800000010ff */
[----:B------:R-:W-:Y:S02]  /*2090*/  PRMT R3, R2, 0x7610, R3 ;  /* 0x0000761002037816 */ /* 0x000fe40000000003 */
.L_x_24101:
[----:B------:R-:W-:Y:S05]  /*20a0*/  BSYNC B0 ;  /* 0x0000000000007941 */ /* 0x000fea0003800000 */
.L_x_24099:
        /* <DEDUP_REMOVED lines=16> */
.L_x_24106:
[----:B------:R-:W-:-:S06]  /*21b0*/  PRMT R3, RZ, 0x5410, R3 ;  /* 0x00005410ff037816 */ /* 0x000fcc0000000003 */
[----:B------:R-:W0:Y:S02]  /*21c0*/  F2I.S64.TRUNC R2, R3 ;  /* 0x0000000300027311 */ /* 0x000e24000020d900 */
[----:B0-----:R0:W-:Y:S01]  /*21d0*/  STG.E.U8 [R16.64], R2 ;  /* 0x0000000210007986 */ /* 0x0011e2000c101124 */
[----:B------:R-:W-:Y:S05]  /*21e0*/  BRA `(.L_x_24108) ;  /* 0x00000e4000007947 */ /* 0x000fea0003800000 */
.L_x_24105:
        /* <DEDUP_REMOVED lines=10> */
.L_x_24110:
[----:B------:R-:W-:-:S06]  /*2290*/  PRMT R3, RZ, 0x5410, R3 ;  /* 0x00005410ff037816 */ /* 0x000fcc0000000003 */
[----:B------:R-:W0:Y:S02]  /*22a0*/  F2I.FTZ.TRUNC.NTZ R3, R3 ;  /* 0x0000000300037305 */ /* 0x000e24000021f100 */
[----:B0-----:R0:W-:Y:S01]  /*22b0*/  STG.E [R16.64], R3 ;  /* 0x0000000310007986 */ /* 0x0011e2000c101924 */
[----:B------:R-:W-:Y:S05]  /*22c0*/  BRA `(.L_x_24108) ;  /* 0x00000d6000007947 */ /* 0x000fea0003800000 */
.L_x_24109:
[----:B------:R-:W-:-:S06]  /*22d0*/  PRMT R3, RZ, 0x5410, R3 ;  /* 0x00005410ff037816 */ /* 0x000fcc0000000003 */
[----:B------:R-:W0:Y:S02]  /*22e0*/  F2I.FTZ.TRUNC.NTZ R3, R3 ;  /* 0x0000000300037305 */ /* 0x000e24000021f100 */
[----:B0-----:R0:W-:Y:S01]  /*22f0*/  STG.E.U16 [R16.64], R3 ;  /* 0x0000000310007986 */ /* 0x0011e2000c101524 */
[----:B------:R-:W-:Y:S05]  /*2300*/  BRA `(.L_x_24108) ;  /* 0x00000d2000007947 */ /* 0x000fea0003800000 */
.L_x_24104:
        /* <DEDUP_REMOVED lines=9> */
.L_x_24112:
[----:B------:R-:W-:-:S04]  /*23a0*/  PRMT R0, RZ, 0x5410, R3 ;  /* 0x00005410ff007816 */ /* 0x000fc80000000003 */
[----:B------:R-:W-:-:S05]  /*23b0*/  F2FP.PACK_AB R0, RZ, R0 ;  /* 0x00000000ff00723e */ /* 0x000fca00000000ff */
[----:B------:R0:W-:Y:S01]  /*23c0*/  STG.E.U16 [R16.64], R0 ;  /* 0x0000000010007986 */ /* 0x0001e2000c101524 */
[----:B------:R-:W-:Y:S05]  /*23d0*/  BRA `(.L_x_24108) ;  /* 0x00000c5000007947 */ /* 0x000fea0003800000 */
.L_x_24111:
        /* <DEDUP_REMOVED lines=10> */
.L_x_24114:
[----:B------:R-:W-:-:S04]  /*2480*/  PRMT R3, RZ, 0x5410, R3 ;  /* 0x00005410ff037816 */ /* 0x000fc80000000003 */
[----:B------:R-:W-:-:S04]  /*2490*/  F2FP.PACK_AB R3, RZ, R3 ;  /* 0x00000003ff03723e */ /* 0x000fc800000000ff */
[----:B------:R-:W-:-:S05]  /*24a0*/  PRMT R3, R3, 0x5410, RZ ;  /* 0x0000541003037816 */ /* 0x000fca00000000ff */
[----:B------:R0:W-:Y:S01]  /*24b0*/  STG.E [R16.64], R3 ;  /* 0x0000000310007986 */ /* 0x0001e2000c101924 */
[----:B------:R-:W-:Y:S05]  /*24c0*/  BRA `(.L_x_24108) ;  /* 0x00000b6000007947 */ /* 0x000fea0003800000 */
.L_x_24113:
[----:B------:R-:W-:-:S05]  /*24d0*/  PRMT R2, RZ, 0x5410, R3 ;  /* 0x00005410ff027816 */ /* 0x000fca0000000003 */
[----:B------:R-:W-:-:S06]  /*24e0*/  FMUL.FTZ R2, R2, 1 ;  /* 0x3f80000002027820 */ /* 0x000fcc0000410000 */
[----:B------:R-:W0:Y:S02]  /*24f0*/  F2F.F64.F32 R2, R2 ;  /* 0x0000000200027310 */ /* 0x000e240000201800 */
[----:B0-----:R0:W-:Y:S01]  /*2500*/  STG.E.64 [R16.64], R2 ;  /* 0x0000000210007986 */ /* 0x0011e2000c101b24 */
[----:B------:R-:W-:Y:S05]  /*2510*/  BRA `(.L_x_24108) ;  /* 0x00000b1000007947 */ /* 0x000fea0003800000 */
.L_x_24103:
        /* <DEDUP_REMOVED lines=13> */
.L_x_24117:
[----:B------:R-:W-:Y:S01]  /*25f0*/  PRMT R3, RZ, 0x5410, R3 ;  /* 0x00005410ff037816 */ /* 0x000fe20000000003 */
[----:B------:R-:W-:-:S04]  /*2600*/  CS2R R6, SRZ ;  /* 0x0000000000067805 */ /* 0x000fc8000001ff00 */
[----:B------:R-:W-:-:S04]  /*2610*/  FMUL.FTZ R3, R3, 1 ;  /* 0x3f80000003037820 */ /* 0x000fc80000410000 */
[----:B------:R-:W0:Y:S02]  /*2620*/  F2F.F64.F32 R4, R3 ;  /* 0x0000000300047310 */ /* 0x000e240000201800 */
[----:B0-----:R0:W-:Y:S01]  /*2630*/  STG.E.128 [R16.64], R4 ;  /* 0x0000000410007986 */ /* 0x0011e2000c101d24 */
[----:B------:R-:W-:Y:S05]  /*2640*/  BRA `(.L_x_24108) ;  /* 0x000009e000007947 */ /* 0x000fea0003800000 */
.L_x_24116:
        /* <DEDUP_REMOVED lines=21> */
.L_x_24121:
[----:B------:R-:W-:Y:S05]  /*27a0*/  BSYNC B0 ;  /* 0x0000000000007941 */ /* 0x000fea0003800000 */
.L_x_24120:
[----:B------:R-:W-:-:S05]  /*27b0*/  LOP3.LUT R3, R0, R3, RZ, 0xfc, !PT ;  /* 0x0000000300037212 */ /* 0x000fca00078efcff */
[----:B------:R0:W-:Y:S01]  /*27c0*/  STG.E.U8 [R16.64], R3 ;  /* 0x0000000310007986 */ /* 0x0001e2000c101124 */
[----:B------:R-:W-:Y:S05]  /*27d0*/  BRA `(.L_x_24108) ;  /* 0x0000085000007947 */ /* 0x000fea0003800000 */
.L_x_24119:
        /* <DEDUP_REMOVED lines=13> */
.L_x_24123:
[----:B------:R-:W-:Y:S01]  /*28b0*/  IMAD.MOV.U32 R0, RZ, RZ, 0x7f ;  /* 0x0000007fff007424 */ /* 0x000fe200078e00ff */
[----:B------:R-:W-:-:S04]  /*28c0*/  ISETP.GT.U32.AND P0, PT, R2, 0x7f800000, PT ;  /* 0x7f8000000200780c */ /* 0x000fc80003f04070 */
[----:B------:R-:W-:-:S04]  /*28d0*/  SEL R0, R0, 0x7c, P0 ;  /* 0x0000007c00007807 */ /* 0x000fc80000000000 */
.L_x_24124:
[----:B------:R-:W-:Y:S05]  /*28e0*/  BSYNC B0 ;  /* 0x0000000000007941 */ /* 0x000fea0003800000 */
.L_x_24122:
[----:B------:R-:W-:-:S04]  /*28f0*/  LOP3.LUT R2, R3, 0x80000000, RZ, 0xc0, !PT ;  /* 0x8000000003027812 */ /* 0x000fc800078ec0ff */
[----:B------:R-:W-:-:S04]  /*2900*/  SHF.R.U32.HI R3, RZ, 0x18, R2 ;  /* 0x00000018ff037819 */ /* 0x000fc80000011602 */
[----:B------:R-:W-:-:S05]  /*2910*/  LOP3.LUT R3, R0, R3, RZ, 0xfc, !PT ;  /* 0x0000000300037212 */ /* 0x000fca00078efcff */
[----:B------:R0:W-:Y:S01]  /*2920*/  STG.E.U8 [R16.64], R3 ;  /* 0x0000000310007986 */ /* 0x0001e2000c101124 */
[----:B------:R-:W-:Y:S05]  /*2930*/  BRA `(.L_x_24108) ;  /* 0x000006f000007947 */ /* 0x000fea0003800000 */
.L_x_24118:
[----:B------:R0:W-:Y:S01]  /*2940*/  STG.E.U16 [R16.64], R3 ;  /* 0x0000000310007986 */ /* 0x0001e2000c101524 */
[----:B------:R-:W-:Y:S05]  /*2950*/  BRA `(.L_x_24108) ;  /* 0x000006d000007947 */ /* 0x000fea0003800000 */
.L_x_24115:
        /* <DEDUP_REMOVED lines=12> */
.L_x_24127:
        /* <DEDUP_REMOVED lines=17> */
.L_x_24130:
[----:B------:R-:W-:-:S04]  /*2b30*/  LOP3.LUT R2, R3, 0x80000000, RZ, 0xc0, !PT ;  /* 0x8000000003027812 */ /* 0x000fc800078ec0ff */
[----:B------:R-:W-:-:S04]  /*2b40*/  SHF.R.U32.HI R3, RZ, 0x18, R2 ;  /* 0x00000018ff037819 */ /* 0x000fc80000011602 */
[----:B------:R-:W-:-:S04]  /*2b50*/  LOP3.LUT R0, R0, R3, RZ, 0xfc, !PT ;  /* 0x0000000300007212 */ /* 0x000fc800078efcff */
[----:B------:R-:W-:Y:S02]  /*2b60*/  PRMT R8, R0, 0x7610, R8 ;  /* 0x0000761000087816 */ /* 0x000fe40000000008 */
.L_x_24129:
[----:B------:R-:W-:Y:S05]  /*2b70*/  BSYNC B0 ;  /* 0x0000000000007941 */ /* 0x000fea0003800000 */
.L_x_24128:
[----:B------:R0:W-:Y:S01]  /*2b80*/  STG.E.U8 [R16.64], R8 ;  /* 0x0000000810007986 */ /* 0x0001e2000c101124 */
[----:B------:R-:W-:Y:S05]  /*2b90*/  BRA `(.L_x_24108) ;  /* 0x0000049000007947 */ /* 0x000fea0003800000 */
.L_x_24126:
        /* <DEDUP_REMOVED lines=17> */
.L_x_24133:
[----:B------:R-:W-:-:S04]  /*2cb0*/  LOP3.LUT R2, R3, 0x80000000, RZ, 0xc0, !PT ;  /* 0x8000000003027812 */ /* 0x000fc800078ec0ff */
[----:B------:R-:W-:-:S04]  /*2cc0*/  SHF.R.U32.HI R3, RZ, 0x18, R2 ;  /* 0x00000018ff037819 */ /* 0x000fc80000011602 */
[----:B------:R-:W-:-:S04]  /*2cd0*/  LOP3.LUT R0, R0, R3, RZ, 0xfc, !PT ;  /* 0x0000000300007212 */ /* 0x000fc800078efcff */
[----:B------:R-:W-:Y:S02]  /*2ce0*/  PRMT R8, R0, 0x7610, R8 ;  /* 0x0000761000087816 */ /* 0x000fe40000000008 */
.L_x_24132:
[----:B------:R-:W-:Y:S05]  /*2cf0*/  BSYNC B0 ;  /* 0x0000000000007941 */ /* 0x000fea0003800000 */
.L_x_24131:
[----:B------:R0:W-:Y:S01]  /*2d00*/  STG.E.U8 [R16.64], R8 ;  /* 0x0000000810007986 */ /* 0x0001e2000c101124 */
[----:B------:R-:W-:Y:S05]  /*2d10*/  BRA `(.L_x_24108) ;  /* 0x0000031000007947 */ /* 0x000fea0003800000 */
.L_x_24125:
        /* <DEDUP_REMOVED lines=22> */
.L_x_24107:
        /* <DEDUP_REMOVED lines=20> */
.L_x_24135:
[----:B------:R-:W-:-:S06]  /*2fc0*/  PRMT R3, RZ, 0x5410, R3 ;  /* 0x00005410ff037816 */ /* 0x000fcc0000000003 */
[----:B------:R-:W0:Y:S02]  /*2fd0*/  F2I.U64.TRUNC R2, R3 ;  /* 0x0000000300027311 */ /* 0x000e24000020d800 */
[----:B0-----:R0:W-:Y:S01]  /*2fe0*/  STG.E.64 [R16.64], R2 ;  /* 0x0000000210007986 */ /* 0x0011e2000c101b24 */
[----:B------:R-:W-:Y:S05]  /*2ff0*/  BRA `(.L_x_24108) ;  /* 0x0000003000007947 */ /* 0x000fea0003800000 */
.L_x_24134:
[----:B------:R-:W-:-:S06]  /*3000*/  PRMT R3, RZ, 0x5410, R3 ;  /* 0x00005410ff037816 */ /* 0x000fcc0000000003 */
[----:B------:R-:W0:Y:S02]  /*3010*/  F2I.FTZ.U32.TRUNC.NTZ R3, R3 ;  /* 0x0000000300037305 */ /* 0x000e24000021f000 */
[----:B0-----:R0:W-:Y:S02]  /*3020*/  STG.E [R16.64], R3 ;  /* 0x0000000310007986 */ /* 0x0011e4000c101924 */
.L_x_24108:
[----:B------:R-:W-:-:S05]  /*3030*/  IMAD R18, R18, 0x200, R23 ;  /* 0x0000020012127824 */ /* 0x000fca00078e0217 */
[----:B------:R-:W-:Y:S02]  /*3040*/  IADD3 R19, R18, 0x80, RZ ;  /* 0x0000008012137810 */ /* 0x000fe40007ffe0ff */
.L_x_24065:
[----:B------:R-:W-:Y:S05]  /*3050*/  BSYNC B6 ;  /* 0x0000000000067941 */ /* 0x000fea0003800000 */
.L_x_24064:
        /* <DEDUP_REMOVED lines=231> */
.L_x_24138:
        /* <DEDUP_REMOVED lines=20> */
.L_x_24142:
[----:B------:R-:W2:Y:S02]  /*4010*/  LDG.E.U8 R2, [R2.64] ;  /* 0x0000002402027981 */ /* 0x000ea4000c1e1100 */
[----:B--2---:R-:W0:Y:S02]  /*4020*/  I2F.U16 R0, R2 ;  /* 0x0000000200007306 */ /* 0x004e240000101000 */
[----:B0-----:R-:W-:Y:S01]  /*4030*/  F2FP.BF16.PACK_AB R0, RZ, R0 ;  /* 0x00000000ff00723e */ /* 0x001fe200000010ff */
[----:B------:R-:W-:Y:S05]  /*4040*/  BRA `(.L_x_24144) ;  /* 0x00000e3000007947 */ /* 0x000fea0003800000 */
.L_x_24141:
        /* <DEDUP_REMOVED lines=10> */
.L_x_24146:
[----:B------:R-:W2:Y:S02]  /*40f0*/  LDG.E R2, [R2.64] ;  /* 0x0000002402027981 */ /* 0x000ea4000c1e1900 */
[----:B--2---:R-:W0:Y:S02]  /*4100*/  I2F R0, R2 ;  /* 0x0000000200007306 */ /* 0x004e240000201400 */
[----:B0-----:R-:W-:Y:S01]  /*4110*/  F2FP.BF16.PACK_AB R0, RZ, R0 ;  /* 0x00000000ff00723e */ /* 0x001fe200000010ff */
[----:B------:R-:W-:Y:S05]  /*4120*/  BRA `(.L_x_24144) ;  /* 0x00000d5000007947 */ /* 0x000fea0003800000 */
.L_x_24145:
[----:B------:R-:W2:Y:S02]  /*4130*/  LDG.E.U16 R2, [R2.64] ;  /* 0x0000002402027981 */ /* 0x000ea4000c1e1500 */
[----:B--2---:R-:W0:Y:S02]  /*4140*/  I2F.S16 R0, R2 ;  /* 0x0000000200007306 */ /* 0x004e240000101400 */
[----:B0-----:R-:W-:Y:S01]  /*4150*/  F2FP.BF16.PACK_AB R0, RZ, R0 ;  /* 0x00000000ff00723e */ /* 0x001fe200000010ff */
[----:B------:R-:W-:Y:S05]  /*4160*/  BRA `(.L_x_24144) ;  /* 0x00000d1000007947 */ /* 0x000fea0003800000 */
.L_x_24140:
        /* <DEDUP_REMOVED lines=9> */
.L_x_24148:
[----:B------:R-:W2:Y:S02]  /*4200*/  LDG.E.U16 R0, [R2.64] ;  /* 0x0000002402007981 */ /* 0x000ea4000c1e1500 */
[----:B--2---:R-:W-:-:S05]  /*4210*/  HADD2.F32 R0, -RZ, R0.H0_H0 ;  /* 0x20000000ff007230 */ /* 0x004fca0000004100 */
[----:B------:R-:W-:Y:S01]  /*4220*/  F2FP.BF16.PACK_AB R0, RZ, R0 ;  /* 0x00000000ff00723e */ /* 0x000fe200000010ff */
[----:B------:R-:W-:Y:S05]  /*4230*/  BRA `(.L_x_24144) ;  /* 0x00000c4000007947 */ /* 0x000fea0003800000 */
.L_x_24147:
        /* <DEDUP_REMOVED lines=9> */
.L_x_24150:
[----:B------:R-:W2:Y:S02]  /*42d0*/  LDG.E.U16 R2, [R2.64] ;  /* 0x0000002402027981 */ /* 0x000ea4000c1e1500 */
[----:B--2---:R-:W-:-:S05]  /*42e0*/  HADD2.F32 R0, -RZ, R2.H0_H0 ;  /* 0x20000002ff007230 */ /* 0x004fca0000004100 */
[----:B------:R-:W-:Y:S01]  /*42f0*/  F2FP.BF16.PACK_AB R0, RZ, R0 ;  /* 0x00000000ff00723e */ /* 0x000fe200000010ff */
[----:B------:R-:W-:Y:S05]  /*4300*/  BRA `(.L_x_24144) ;  /* 0x00000b7000007947 */ /* 0x000fea0003800000 */
.L_x_24149:
[----:B------:R-:W2:Y:S02]  /*4310*/  LDG.E.64 R2, [R2.64] ;  /* 0x0000002402027981 */ /* 0x000ea4000c1e1b00 */
[----:B--2---:R-:W0:Y:S01]  /*4320*/  F2F.F32.F64 R0, R2 ;  /* 0x0000000200007310 */ /* 0x004e220000301000 */
[----:B------:R-:W0:-:S14]  /*4330*/  DSETP.GEU.AND P0, PT, |R2|, c[0x2][0x0], PT ;  /* 0x008000000200762a */ /* 0x000e1c0003f0e200 */
[----:B0-----:R-:W-:-:S05]  /*4340*/  @!P0 FMUL R0, R0, 1.175494350822287508e-38 ;  /* 0x0080000000008820 */ /* 0x001fca0000400000 */
[----:B------:R-:W-:Y:S01]  /*4350*/  F2FP.BF16.PACK_AB R0, RZ, R0 ;  /* 0x00000000ff00723e */ /* 0x000fe200000010ff */
[----:B------:R-:W-:Y:S05]  /*4360*/  BRA `(.L_x_24144) ;  /* 0x00000b1000007947 */ /* 0x000fea0003800000 */
.L_x_24139:
        /* <DEDUP_REMOVED lines=13> */
.L_x_24153:
[----:B------:R-:W2:Y:S02]  /*4440*/  LDG.E.64 R2, [R2.64] ;  /* 0x0000002402027981 */ /* 0x000ea4000c1e1b00 */
[----:B--2---:R-:W0:Y:S01]  /*4450*/  F2F.F32.F64 R0, R2 ;  /* 0x0000000200007310 */ /* 0x004e220000301000 */
[----:B------:R-:W0:-:S14]  /*4460*/  DSETP.GEU.AND P0, PT, |R2|, c[0x2][0x0], PT ;  /* 0x008000000200762a */ /* 0x000e1c0003f0e200 */
[----:B0-----:R-:W-:-:S05]  /*4470*/  @!P0 FMUL R0, R0, 1.175494350822287508e-38 ;  /* 0x0080000000008820 */ /* 0x001fca0000400000 */
[----:B------:R-:W-:Y:S01]  /*4480*/  F2FP.BF16.PACK_AB R0, RZ, R0 ;  /* 0x00000000ff00723e */ /* 0x000fe200000010ff */
[----:B------:R-:W-:Y:S05]  /*4490*/  BRA `(.L_x_24144) ;  /* 0x000009e000007947 */ /* 0x000fea0003800000 */
.L_x_24152:
        /* <DEDUP_REMOVED lines=28> */
.L_x_24155:
        /* <DEDUP_REMOVED lines=15> */
.L_x_24154:
[----:B------:R0:W5:Y:S01]  /*4750*/  LDG.E.U16 R0, [R2.64] ;  /* 0x0000002402007981 */ /* 0x000162000c1e1500 */
[----:B------:R-:W-:Y:S05]  /*4760*/  BRA `(.L_x_24144) ;  /* 0x0000071000007947 */ /* 0x000fea0003800000 */
.L_x_24151:
        /* <DEDUP_REMOVED lines=12> */
.L_x_24158:
        /* <DEDUP_REMOVED lines=21> */
.L_x_24162:
[----:B------:R-:W-:Y:S05]  /*4980*/  BSYNC B1 ;  /* 0x0000000000017941 */ /* 0x000fea0003800000 */
.L_x_24161:
[----:B------:R-:W-:Y:S01]  /*4990*/  LEA R3, R0, 0x3b800000, 0x17 ;  /* 0x3b80000000037811 */ /* 0x000fe200078eb8ff */
[----:B------:R-:W-:-:S05]  /*49a0*/  IMAD.SHL.U32 R0, R2, 0x100000, RZ ;  /* 0x0010000002007824 */ /* 0x000fca00078e00ff */
[----:B------:R-:W-:Y:S02]  /*49b0*/  LOP3.LUT R0, R3, R0, R4, 0xfe, !PT ;  /* 0x0000000003007212 */ /* 0x000fe400078efe04 */
.L_x_24160:
[----:B------:R-:W-:Y:S05]  /*49c0*/  BSYNC B0 ;  /* 0x0000000000007941 */ /* 0x000fea0003800000 */
.L_x_24159:
[----:B------:R-:W-:Y:S01]  /*49d0*/  F2FP.BF16.PACK_AB R0, RZ, R0 ;  /* 0x00000000ff00723e */ /* 0x000fe200000010ff */
[----:B------:R-:W-:Y:S05]  /*49e0*/  BRA `(.L_x_24144) ;  /* 0x0000049000007947 */ /* 0x000fea0003800000 */
.L_x_24157:
        /* <DEDUP_REMOVED lines=21> */
.L_x_24166:
[----:B------:R-:W-:Y:S05]  /*4b40*/  BSYNC B1 ;  /* 0x0000000000017941 */ /* 0x000fea0003800000 */
.L_x_24165:
[----:B------:R-:W-:Y:S01]  /*4b50*/  LEA R3, R0, 0x37800000, 0x17 ;  /* 0x3780000000037811 */ /* 0x000fe200078eb8ff */
[----:B------:R-:W-:-:S05]  /*4b60*/  IMAD.SHL.U32 R0, R2, 0x200000, RZ ;  /* 0x0020000002007824 */ /* 0x000fca00078e00ff */
[----:B------:R-:W-:Y:S02]  /*4b70*/  LOP3.LUT R0, R3, R0, R4, 0xfe, !PT ;  /* 0x0000000003007212 */ /* 0x000fe400078efe04 */
.L_x_24164:
[----:B------:R-:W-:Y:S05]  /*4b80*/  BSYNC B0 ;  /* 0x0000000000007941 */ /* 0x000fea0003800000 */
.L_x_24163:
[----:B------:R-:W-:Y:S01]  /*4b90*/  F2FP.BF16.PACK_AB R0, RZ, R0 ;  /* 0x00000000ff00723e */ /* 0x000fe200000010ff */
[----:B------:R-:W-:Y:S05]  /*4ba0*/  BRA `(.L_x_24144) ;  /* 0x000002d000007947 */ /* 0x000fea0003800000 */
.L_x_24156:
        /* <DEDUP_REMOVED lines=14> */
.L_x_24170:
[----:B------:R-:W-:Y:S05]  /*4c90*/  BSYNC B0 ;  /* 0x0000000000007941 */ /* 0x000fea0003800000 */
.L_x_24169:
[----:B------:R-:W-:Y:S01]  /*4ca0*/  F2FP.BF16.PACK_AB R0, RZ, R0 ;  /* 0x00000000ff00723e */ /* 0x000fe200000010ff */
[----:B------:R-:W-:Y:S05]  /*4cb0*/  BRA `(.L_x_24144) ;  /* 0x000001c000007947 */ /* 0x000fea0003800000 */
.L_x_24143:
        /* <DEDUP_REMOVED lines=21> */
.L_x_24168:
[----:B------:R-:W2:Y:S02]  /*4e10*/  LDG.E.64 R2, [R2.64] ;  /* 0x0000002402027981 */ /* 0x000ea4000c1e1b00 */
[----:B--2---:R-:W0:Y:S02]  /*4e20*/  I2F.U64 R0, R2 ;  /* 0x0000000200007312 */ /* 0x004e240000301000 */
[----:B0-----:R-:W-:Y:S01]  /*4e30*/  F2FP.BF16.PACK_AB R0, RZ, R0 ;  /* 0x00000000ff00723e */ /* 0x001fe200000010ff */
[----:B------:R-:W-:Y:S05]  /*4e40*/  BRA `(.L_x_24144) ;  /* 0x0000003000007947 */ /* 0x000fea0003800000 */
.L_x_24167:
[----:B------:R-:W2:Y:S02]  /*4e50*/  LDG.E R2, [R2.64] ;  /* 0x0000002402027981 */ /* 0x000ea4000c1e1900 */
[----:B--2---:R-:W0:Y:S02]  /*4e60*/  I2F.U32 R0, R2 ;  /* 0x0000000200007306 */ /* 0x004e240000201000 */
[----:B0-----:R-:W-:-:S06]  /*4e70*/  F2FP.BF16.PACK_AB R0, RZ, R0 ;  /* 0x00000000ff00723e */ /* 0x001fcc00000010ff */
.L_x_24144:
        /* <DEDUP_REMOVED lines=23> */
.L_x_24174:
        /* <DEDUP_REMOVED lines=8> */
.L_x_24172:
[----:B------:R-:W-:-:S05]  /*5070*/  FADD.FTZ R2, R5, R2 ;  /* 0x0000000205027221 */ /* 0x000fca0000010000 */
[----:B------:R-:W-:-:S04]  /*5080*/  F2FP.BF16.PACK_AB R2, RZ, R2 ;  /* 0x00000002ff02723e */ /* 0x000fc800000010ff */
[----:B------:R-:W-:Y:S02]  /*5090*/  PRMT R3, R2, 0x7610, R3 ;  /* 0x0000761002037816 */ /* 0x000fe40000000003 */
.L_x_24173:
[----:B------:R-:W-:Y:S05]  /*50a0*/  BSYNC B0 ;  /* 0x0000000000007941 */ /* 0x000fea0003800000 */
.L_x_24171:
        /* <DEDUP_REMOVED lines=16> */
.L_x_24178:
[----:B------:R-:W-:-:S06]  /*51b0*/  PRMT R3, RZ, 0x5410, R3 ;  /* 0x00005410ff037816 */ /* 0x000fcc0000000003 */
[----:B------:R-:W0:Y:S02]  /*51c0*/  F2I.S64.TRUNC R2, R3 ;  /* 0x0000000300027311 */ /* 0x000e24000020d900 */
[----:B0-----:R0:W-:Y:S01]  /*51d0*/  STG.E.U8 [R16.64], R2 ;  /* 0x0000000210007986 */ /* 0x0011e2000c101124 */
[----:B------:R-:W-:Y:S05]  /*51e0*/  BRA `(.L_x_24180) ;  /* 0x00000e4000007947 */ /* 0x000fea0003800000 */
.L_x_24177:
        /* <DEDUP_REMOVED lines=10> */
.L_x_24182:
[----:B------:R-:W-:-:S06]  /*5290*/  PRMT R3, RZ, 0x5410, R3 ;  /* 0x00005410ff037816 */ /* 0x000fcc0000000003 */
[----:B------:R-:W0:Y:S02]  /*52a0*/  F2I.FTZ.TRUNC.NTZ R3, R3 ;  /* 0x0000000300037305 */ /* 0x000e24000021f100 */
[----:B0-----:R0:W-:Y:S01]  /*52b0*/  STG.E [R16.64], R3 ;  /* 0x0000000310007986 */ /* 0x0011e2000c101924 */
[----:B------:R-:W-:Y:S05]  /*52c0*/  BRA `(.L_x_24180) ;  /* 0x00000d6000007947 */ /* 0x000fea0003800000 */
.L_x_24181:
[----:B------:R-:W-:-:S06]  /*52d0*/  PRMT R3, RZ, 0x5410, R3 ;  /* 0x00005410ff037816 */ /* 0x000fcc0000000003 */
[----:B------:R-:W0:Y:S02]  /*52e0*/  F2I.FTZ.TRUNC.NTZ R3, R3 ;  /* 0x0000000300037305 */ /* 0x000e24000021f100 */
[----:B0-----:R0:W-:Y:S01]  /*52f0*/  STG.E.U16 [R16.64], R3 ;  /* 0x0000000310007986 */ /* 0x0011e2000c101524 */
[----:B------:R-:W-:Y:S05]  /*5300*/  BRA `(.L_x_24180) ;  /* 0x00000d2000007947 */ /* 0x000fea0003800000 */
.L_x_24176:
        /* <DEDUP_REMOVED lines=9> */
.L_x_24184:
[----:B------:R-:W-:-:S04]  /*53a0*/  PRMT R0, RZ, 0x5410, R3 ;  /* 0x00005410ff007816 */ /* 0x000fc80000000003 */
[----:B------:R-:W-:-:S05]  /*53b0*/  F2FP.PACK_AB R0, RZ, R0 ;  /* 0x00000000ff00723e */ /* 0x000fca00000000ff */
[----:B------:R0:W-:Y:S01]  /*53c0*/  STG.E.U16 [R16.64], R0 ;  /* 0x0000000010007986 */ /* 0x0001e2000c101524 */
[----:B------:R-:W-:Y:S05]  /*53d0*/  BRA `(.L_x_24180) ;  /* 0x00000c5000007947 */ /* 0x000fea0003800000 */
.L_x_24183:
        /* <DEDUP_REMOVED lines=10> */
.L_x_24186:
[----:B------:R-:W-:-:S04]  /*5480*/  PRMT R3, RZ, 0x5410, R3 ;  /* 0x00005410ff037816 */ /* 0x000fc80000000003 */
[----:B------:R-:W-:-:S04]  /*5490*/  F2FP.PACK_AB R3, RZ, R3 ;  /* 0x00000003ff03723e */ /* 0x000fc800000000ff */
[----:B------:R-:W-:-:S05]  /*54a0*/  PRMT R3, R3, 0x5410, RZ ;  /* 0x0000541003037816 */ /* 0x000fca00000000ff */
[----:B------:R0:W-:Y:S01]  /*54b0*/  STG.E [R16.64], R3 ;  /* 0x0000000310007986 */ /* 0x0001e2000c101924 */
[----:B------:R-:W-:Y:S05]  /*54c0*/  BRA `(.L_x_24180) ;  /* 0x00000b6000007947 */ /* 0x000fea0003800000 */
.L_x_24185:
[----:B------:R-:W-:-:S05]  /*54d0*/  PRMT R2, RZ, 0x5410, R3 ;  /* 0x00005410ff027816 */ /* 0x000fca0000000003 */
[----:B------:R-:W-:-:S06]  /*54e0*/  FMUL.FTZ R2, R2, 1 ;  /* 0x3f80000002027820 */ /* 0x000fcc0000410000 */
[----:B------:R-:W0:Y:S02]  /*54f0*/  F2F.F64.F32 R2, R2 ;  /* 0x0000000200027310 */ /* 0x000e240000201800 */
[----:B0-----:R0:W-:Y:S01]  /*5500*/  STG.E.64 [R16.64], R2 ;  /* 0x0000000210007986 */ /* 0x0011e2000c101b24 */
[----:B------:R-:W-:Y:S05]  /*5510*/  BRA `(.L_x_24180) ;  /* 0x00000b1000007947 */ /* 0x000fea0003800000 */
.L_x_24175:
        /* <DEDUP_REMOVED lines=13> */
.L_x_24189:
[----:B------:R-:W-:Y:S01]  /*55f0*/  PRMT R3, RZ, 0x5410, R3 ;  /* 0x00005410ff037816 */ /* 0x000fe20000000003 */
[----:B------:R-:W-:-:S04]  /*5600*/  CS2R R6, SRZ ;  /* 0x0000000000067805 */ /* 0x000fc8000001ff00 */
[----:B------:R-:W-:-:S04]  /*5610*/  FMUL.FTZ R3, R3, 1 ;  /* 0x3f80000003037820 */ /* 0x000fc80000410000 */
[----:B------:R-:W0:Y:S02]  /*5620*/  F2F.F64.F32 R4, R3 ;  /* 0x0000000300047310 */ /* 0x000e240000201800 */
[----:B0-----:R0:W-:Y:S01]  /*5630*/  STG.E.128 [R16.64], R4 ;  /* 0x0000000410007986 */ /* 0x0011e2000c101d24 */
[----:B------:R-:W-:Y:S05]  /*5640*/  BRA `(.L_x_24180) ;  /* 0x000009e000007947 */ /* 0x000fea0003800000 */
.L_x_24188:
        /* <DEDUP_REMOVED lines=21> */
.L_x_24193:
[----:B------:R-:W-:Y:S05]  /*57a0*/  BSYNC B0 ;  /* 0x0000000000007941 */ /* 0x000fea0003800000 */
.L_x_24192:
[----:B------:R-:W-:-:S05]  /*57b0*/  LOP3.LUT R3, R0, R3, RZ, 0xfc, !PT ;  /* 0x0000000300037212 */ /* 0x000fca00078efcff */
[----:B------:R0:W-:Y:S01]  /*57c0*/  STG.E.U8 [R16.64], R3 ;  /* 0x0000000310007986 */ /* 0x0001e2000c101124 */
[----:B------:R-:W-:Y:S05]  /*57d0*/  BRA `(.L_x_24180) ;  /* 0x0000085000007947 */ /* 0x000fea0003800000 */
.L_x_24191:
        /* <DEDUP_REMOVED lines=13> */
.L_x_24195:
[----:B------:R-:W-:Y:S01]  /*58b0*/  IMAD.MOV.U32 R0, RZ, RZ, 0x7f ;  /* 0x0000007fff007424 */ /* 0x000fe200078e00ff */
[----:B------:R-:W-:-:S04]  /*58c0*/  ISETP.GT.U32.AND P0, PT, R2, 0x7f800000, PT ;  /* 0x7f8000000200780c */ /* 0x000fc80003f04070 */
[----:B------:R-:W-:-:S04]  /*58d0*/  SEL R0, R0, 0x7c, P0 ;  /* 0x0000007c00007807 */ /* 0x000fc80000000000 */
.L_x_24196:
[----:B------:R-:W-:Y:S05]  /*58e0*/  BSYNC B0 ;  /* 0x0000000000007941 */ /* 0x000fea0003800000 */
.L_x_24194:
[----:B------:R-:W-:-:S04]  /*58f0*/  LOP3.LUT R2, R3, 0x80000000, RZ, 0xc0, !PT ;  /* 0x8000000003027812 */ /* 0x000fc800078ec0ff */
[----:B------:R-:W-:-:S04]  /*5900*/  SHF.R.U32.HI R3, RZ, 0x18, R2 ;  /* 0x00000018ff037819 */ /* 0x000fc80000011602 */
[----:B------:R-:W-:-:S05]  /*5910*/  LOP3.LUT R3, R0, R3, RZ, 0xfc, !PT ;  /* 0x0000000300037212 */ /* 0x000fca00078efcff */
[----:B------:R0:W-:Y:S01]  /*5920*/  STG.E.U8 [R16.64], R3 ;  /* 0x0000000310007986 */ /* 0x0001e2000c101124 */
[----:B------:R-:W-:Y:S05]  /*5930*/  BRA `(.L_x_24180) ;  /* 0x000006f000007947 */ /* 0x000fea0003800000 */
.L_x_24190:
[----:B------:R0:W-:Y:S01]  /*5940*/  STG.E.U16 [R16.64], R3 ;  /* 0x0000000310007986 */ /* 0x0001e2000c101524 */
[----:B------:R-:W-:Y:S05]  /*5950*/  BRA `(.L_x_24180) ;  /* 0x000006d000007947 */ /* 0x000fea0003800000 */
.L_x_24187:
        /* <DEDUP_REMOVED lines=12> */
.L_x_24199:
        /* <DEDUP_REMOVED lines=17> */
.L_x_24202:
[----:B------:R-:W-:-:S04]  /*5b30*/  LOP3.LUT R2, R3, 0x80000000, RZ, 0xc0, !PT ;  /* 0x8000000003027812 */ /* 0x000fc800078ec0ff */
[----:B------:R-:W-:-:S04]  /*5b40*/  SHF.R.U32.HI R3, RZ, 0x18, R2 ;  /* 0x00000018ff037819 */ /* 0x000fc80000011602 */
[----:B------:R-:W-:-:S04]  /*5b50*/  LOP3.LUT R0, R0, R3, RZ, 0xfc, !PT ;  /* 0x0000000300007212 */ /* 0x000fc800078efcff */
[----:B------:R-:W-:Y:S02]  /*5b60*/  PRMT R8, R0, 0x7610, R8 ;  /* 0x0000761000087816 */ /* 0x000fe40000000008 */
.L_x_24201:
[----:B------:R-:W-:Y:S05]  /*5b70*/  BSYNC B0 ;  /* 0x0000000000007941 */ /* 0x000fea0003800000 */
.L_x_24200:
[----:B------:R0:W-:Y:S01]  /*5b80*/  STG.E.U8 [R16.64], R8 ;  /* 0x0000000810007986 */ /* 0x0001e2000c101124 */
[----:B------:R-:W-:Y:S05]  /*5b90*/  BRA `(.L_x_24180) ;  /* 0x0000049000007947 */ /* 0x000fea0003800000 */
.L_x_24198:
        /* <DEDUP_REMOVED lines=17> */
.L_x_24205:
[----:B------:R-:W-:-:S04]  /*5cb0*/  LOP3.LUT R2, R3, 0x80000000, RZ, 0xc0, !PT ;  /* 0x8000000003027812 */ /* 0x000fc800078ec0ff */
[----:B------:R-:W-:-:S04]  /*5cc0*/  SHF.R.U32.HI R3, RZ, 0x18, R2 ;  /* 0x00000018ff037819 */ /* 0x000fc80000011602 */
[----:B------:R-:W-:-:S04]  /*5cd0*/  LOP3.LUT R0, R0, R3, RZ, 0xfc, !PT ;  /* 0x0000000300007212 */ /* 0x000fc800078efcff */
[----:B------:R-:W-:Y:S02]  /*5ce0*/  PRMT R8, R0, 0x7610, R8 ;  /* 0x0000761000087816 */ /* 0x000fe40000000008 */
.L_x_24204:
[----:B------:R-:W-:Y:S05]  /*5cf0*/  BSYNC B0 ;  /* 0x0000000000007941 */ /* 0x000fea0003800000 */
.L_x_24203:
[----:B------:R0:W-:Y:S01]  /*5d00*/  STG.E.U8 [R16.64], R8 ;  /* 0x0000000810007986 */ /* 0x0001e2000c101124 */
[----:B------:R-:W-:Y:S05]  /*5d10*/  BRA `(.L_x_24180) ;  /* 0x0000031000007947 */ /* 0x000fea0003800000 */
.L_x_24197:
        /* <DEDUP_REMOVED lines=22> */
.L_x_24179:
        /* <DEDUP_REMOVED lines=20> */
.L_x_24207:
[----:B------:R-:W-:-:S06]  /*5fc0*/  PRMT R3, RZ, 0x5410, R3 ;  /* 0x00005410ff037816 */ /* 0x000fcc0000000003 */
[----:B------:R-:W0:Y:S02]  /*5fd0*/  F2I.U64.TRUNC R2, R3 ;  /* 0x0000000300027311 */ /* 0x000e24000020d800 */
[----:B0-----:R0:W-:Y:S01]  /*5fe0*/  STG.E.64 [R16.64], R2 ;  /* 0x0000000210007986 */ /* 0x0011e2000c101b24 */
[----:B------:R-:W-:Y:S05]  /*5ff0*/  BRA `(.L_x_24180) ;  /* 0x0000003000007947 */ /* 0x000fea0003800000 */
.L_x_24206:
[----:B------:R-:W-:-:S06]  /*6000*/  PRMT R3, RZ, 0x5410, R3 ;  /* 0x00005410ff037816 */ /* 0x000fcc0000000003 */
[----:B------:R-:W0:Y:S02]  /*6010*/  F2I.FTZ.U32.TRUNC.NTZ R3, R3 ;  /* 0x0000000300037305 */ /* 0x000e24000021f000 */
[----:B0-----:R0:W-:Y:S02]  /*6020*/  STG.E [R16.64], R3 ;  /* 0x0000000310007986 */ /* 0x0011e4000c101924 */
.L_x_24180:
        /* <DEDUP_REMOVED lines=231> */
.L_x_24208:
        /* <DEDUP_REMOVED lines=20> */
.L_x_24212:
[----:B------:R-:W2:Y:S02]  /*6fe0*/  LDG.E.U8 R2, [R2.64] ;  /* 0x0000002402027981 */ /* 0x000ea4000c1e1100 */
[----:B--2---:R-:W0:Y:S02]  /*6ff0*/  I2F.U16 R0, R2 ;  /* 0x0000000200007306 */ /* 0x004e240000101000 */
[----:B0-----:R-:W-:Y:S01]  /*7000*/  F2FP.BF16.PACK_AB R0, RZ, R0 ;  /* 0x00000000ff00723e */ /* 0x001fe200000010ff */
[----:B------:R-:W-:Y:S05]  /*7010*/  BRA `(.L_x_24214) ;  /* 0x00000e3000007947 */ /* 0x000fea0003800000 */
.L_x_24211:
        /* <DEDUP_REMOVED lines=10> */
.L_x_24216:
[----:B------:R-:W2:Y:S02]  /*70c0*/  LDG.E R2, [R2.64] ;  /* 0x0000002402027981 */ /* 0x000ea4000c1e1900 */
[----:B--2---:R-:W0:Y:S02]  /*70d0*/  I2F R0, R2 ;  /* 0x0000000200007306 */ /* 0x004e240000201400 */
[----:B0-----:R-:W-:Y:S01]  /*70e0*/  F2FP.BF16.PACK_AB R0, RZ, R0 ;  /* 0x00000000ff00723e */ /* 0x001fe200000010ff */
[----:B------:R-:W-:Y:S05]  /*70f0*/  BRA `(.L_x_24214) ;  /* 0x00000d5000007947 */ /* 0x000fea0003800000 */
.L_x_24215:
[----:B------:R-:W2:Y:S02]  /*7100*/  LDG.E.U16 R2, [R2.64] ;  /* 0x0000002402027981 */ /* 0x000ea4000c1e1500 */
[----:B--2---:R-:W0:Y:S02]  /*7110*/  I2F.S16 R0, R2 ;  /* 0x0000000200007306 */ /* 0x004e240000101400 */
[----:B0-----:R-:W-:Y:S01]  /*7120*/  F2FP.BF16.PACK_AB R0, RZ, R0 ;  /* 0x00000000ff00723e */ /* 0x001fe200000010ff */
[----:B------:R-:W-:Y:S05]  /*7130*/  BRA `(.L_x_24214) ;  /* 0x00000d1000007947 */ /* 0x000fea0003800000 */
.L_x_24210:
        /* <DEDUP_REMOVED lines=9> */
.L_x_24218:
[----:B------:R-:W2:Y:S02]  /*71d0*/  LDG.E.U16 R0, [R2.64] ;  /* 0x0000002402007981 */ /* 0x000ea4000c1e1500 */
[----:B--2---:R-:W-:-:S05]  /*71e0*/  HADD2.F32 R0, -RZ, R0.H0_H0 ;  /* 0x20000000ff007230 */ /* 0x004fca0000004100 */
[----:B------:R-:W-:Y:S01]  /*71f0*/  F2FP.BF16.PACK_AB R0, RZ, R0 ;  /* 0x00000000ff00723e */ /* 0x000fe200000010ff */
[----:B------:R-:W-:Y:S05]  /*7200*/  BRA `(.L_x_24214) ;  /* 0x00000c4000007947 */ /* 0x000fea0003800000 */
.L_x_24217:
        /* <DEDUP_REMOVED lines=9> */
.L_x_24220:
[----:B------:R-:W2:Y:S02]  /*72a0*/  LDG.E.U16 R2, [R2.64] ;  /* 0x0000002402027981 */ /* 0x000ea4000c1e1500 */
[----:B--2---:R-:W-:-:S05]  /*72b0*/  HADD2.F32 R0, -RZ, R2.H0_H0 ;  /* 0x20000002ff007230 */ /* 0x004fca0000004100 */
[----:B------:R-:W-:Y:S01]  /*72c0*/  F2FP.BF16.PACK_AB R0, RZ, R0 ;  /* 0x00000000ff00723e */ /* 0x000fe200000010ff */
[----:B------:R-:W-:Y:S05]  /*72d0*/  BRA `(.L_x_24214) ;  /* 0x00000b7000007947 */ /* 0x000fea0003800000 */
.L_x_24219:
[----:B------:R-:W2:Y:S02]  /*72e0*/  LDG.E.64 R2, [R2.64] ;  /* 0x0000002402027981 */ /* 0x000ea4000c1e1b00 */
[----:B--2---:R-:W0:Y:S01]  /*72f0*/  F2F.F32.F64 R0, R2 ;  /* 0x0000000200007310 */ /* 0x004e220000301000 */
[----:B------:R-:W0:-:S14]  /*7300*/  DSETP.GEU.AND P0, PT, |R2|, c[0x2][0x0], PT ;  /* 0x008000000200762a */ /* 0x000e1c0003f0e200 */
[----:B0-----:R-:W-:-:S05]  /*7310*/  @!P0 FMUL R0, R0, 1.175494350822287508e-38 ;  /* 0x0080000000008820 */ /* 0x001fca0000400000 */
[----:B------:R-:W-:Y:S01]  /*7320*/  F2FP.BF16.PACK_AB R0, RZ, R0 ;  /* 0x00000000ff00723e */ /* 0x000fe200000010ff */
[----:B------:R-:W-:Y:S05]  /*7330*/  BRA `(.L_x_24214) ;  /* 0x00000b1000007947 */ /* 0x000fea0003800000 */
.L_x_24209:
        /* <DEDUP_REMOVED lines=13> */
.L_x_24223:
[----:B------:R-:W2:Y:S02]  /*7410*/  LDG.E.64 R2, [R2.64] ;  /* 0x0000002402027981 */ /* 0x000ea4000c1e1b00 */
[----:B--2---:R-:W0:Y:S01]  /*7420*/  F2F.F32.F64 R0, R2 ;  /* 0x0000000200007310 */ /* 0x004e220000301000 */
[----:B------:R-:W0:-:S14]  /*7430*/  DSETP.GEU.AND P0, PT, |R2|, c[0x2][0x0], PT ;  /* 0x008000000200762a */ /* 0x000e1c0003f0e200 */
[----:B0-----:R-:W-:-:S05]  /*7440*/  @!P0 FMUL R0, R0, 1.175494350822287508e-38 ;  /* 0x0080000000008820 */ /* 0x001fca0000400000 */
[----:B------:R-:W-:Y:S01]  /*7450*/  F2FP.BF16.PACK_AB R0, RZ, R0 ;  /* 0x00000000ff00723e */ /* 0x000fe200000010ff */
[----:B------:R-:W-:Y:S05]  /*7460*/  BRA `(.L_x_24214) ;  /* 0x000009e000007947 */ /* 0x000fea0003800000 */
.L_x_24222:
        /* <DEDUP_REMOVED lines=28> */
.L_x_24225:
        /* <DEDUP_REMOVED lines=15> */
.L_x_24224:
[----:B------:R0:W5:Y:S01]  /*7720*/  LDG.E.U16 R0, [R2.64] ;  /* 0x0000002402007981 */ /* 0x000162000c1e1500 */
[----:B------:R-:W-:Y:S05]  /*7730*/  BRA `(.L_x_24214) ;  /* 0x0000071000007947 */ /* 0x000fea0003800000 */
.L_x_24221:
        /* <DEDUP_REMOVED lines=12> */
.L_x_24228:
        /* <DEDUP_REMOVED lines=21> */
.L_x_24232:
[----:B------:R-:W-:Y:S05]  /*7950*/  BSYNC B1 ;  /* 0x0000000000017941 */ /* 0x000fea0003800000 */
.L_x_24231:
[----:B------:R-:W-:Y:S01]  /*7960*/  LEA R3, R0, 0x3b800000, 0x17 ;  /* 0x3b80000000037811 */ /* 0x000fe200078eb8ff */
[----:B------:R-:W-:-:S05]  /*7970*/  IMAD.SHL.U32 R0, R2, 0x100000, RZ ;  /* 0x0010000002007824 */ /* 0x000fca00078e00ff */
[----:B------:R-:W-:Y:S02]  /*7980*/  LOP3.LUT R0, R3, R0, R4, 0xfe, !PT ;  /* 0x0000000003007212 */ /* 0x000fe400078efe04 */
.L_x_24230:
[----:B------:R-:W-:Y:S05]  /*7990*/  BSYNC B0 ;  /* 0x0000000000007941 */ /* 0x000fea0003800000 */
.L_x_24229:
[----:B------:R-:W-:Y:S01]  /*79a0*/  F2FP.BF16.PACK_AB R0, RZ, R0 ;  /* 0x00000000ff00723e */ /* 0x000fe200000010ff */
[----:B------:R-:W-:Y:S05]  /*79b0*/  BRA `(.L_x_24214) ;  /* 0x0000049000007947 */ /* 0x000fea0003800000 */
.L_x_24227:
        /* <DEDUP_REMOVED lines=21> */
.L_x_24236:
[----:B------:R-:W-:Y:S05]  /*7b10*/  BSYNC B1 ;  /* 0x0000000000017941 */ /* 0x000fea0003800000 */
.L_x_24235:
[----:B------:R-:W-:Y:S01]  /*7b20*/  LEA R3, R0, 0x37800000, 0x17 ;  /* 0x3780000000037811 */ /* 0x000fe200078eb8ff */
[----:B------:R-:W-:-:S05]  /*7b30*/  IMAD.SHL.U32 R0, R2, 0x200000, RZ ;  /* 0x0020000002007824 */ /* 0x000fca00078e00ff */
[----:B------:R-:W-:Y:S02]  /*7b40*/  LOP3.LUT R0, R3, R0, R4, 0xfe, !PT ;  /* 0x0000000003007212 */ /* 0x000fe400078efe04 */
.L_x_24234:
[----:B------:R-:W-:Y:S05]  /*7b50*/  BSYNC B0 ;  /* 0x0000000000007941 */ /* 0x000fea0003800000 */
.L_x_24233:
[----:B------:R-:W-:Y:S01]  /*7b60*/  F2FP.BF16.PACK_AB R0, RZ, R0 ;  /* 0x00000000ff00723e */ /* 0x000fe200000010ff */
[----:B------:R-:W-:Y:S05]  /*7b70*/  BRA `(.L_x_24214) ;  /* 0x000002d000007947 */ /* 0x000fea0003800000 */
.L_x_24226:
        /* <DEDUP_REMOVED lines=14> */
.L_x_24240:
[----:B------:R-:W-:Y:S05]  /*7c60*/  BSYNC B0 ;  /* 0x0000000000007941 */ /* 0x000fea0003800000 */
.L_x_24239:
[----:B------:R-:W-:Y:S01]  /*7c70*/  F2FP.BF16.PACK_AB R0, RZ, R0 ;  /* 0x00000000ff00723e */ /* 0x000fe200000010ff */
[----:B------:R-:W-:Y:S05]  /*7c80*/  BRA `(.L_x_24214) ;  /* 0x000001c000007947 */ /* 0x000fea0003800000 */
.L_x_24213:
        /* <DEDUP_REMOVED lines=21> */
.L_x_24238:
[----:B------:R-:W2:Y:S02]  /*7de0*/  LDG.E.64 R2, [R2.64] ;  /* 0x0000002402027981 */ /* 0x000ea4000c1e1b00 */
[----:B--2---:R-:W0:Y:S02]  /*7df0*/  I2F.U64 R0, R2 ;  /* 0x0000000200007312 */ /* 0x004e240000301000 */
[----:B0-----:R-:W-:Y:S01]  /*7e00*/  F2FP.BF16.PACK_AB R0, RZ, R0 ;  /* 0x00000000ff00723e */ /* 0x001fe200000010ff */
[----:B------:R-:W-:Y:S05]  /*7e10*/  BRA `(.L_x_24214) ;  /* 0x0000003000007947 */ /* 0x000fea0003800000 */
.L_x_24237:
[----:B------:R-:W2:Y:S02]  /*7e20*/  LDG.E R2, [R2.64] ;  /* 0x0000002402027981 */ /* 0x000ea4000c1e1900 */
[----:B--2---:R-:W0:Y:S02]  /*7e30*/  I2F.U32 R0, R2 ;  /* 0x0000000200007306 */ /* 0x004e240000201000 */
[----:B0-----:R-:W-:-:S06]  /*7e40*/  F2FP.BF16.PACK_AB R0, RZ, R0 ;  /* 0x00000000ff00723e */ /* 0x001fcc00000010ff */
.L_x_24214:
        /* <DEDUP_REMOVED lines=23> */
.L_x_24244:
        /* <DEDUP_REMOVED lines=8> */
.L_x_24242:
[----:B------:R-:W-:-:S05]  /*8040*/  FADD.FTZ R2, R5, R2 ;  /* 0x0000000205027221 */ /* 0x000fca0000010000 */
[----:B------:R-:W-:-:S04]  /*8050*/  F2FP.BF16.PACK_AB R2, RZ, R2 ;  /* 0x00000002ff02723e */ /* 0x000fc800000010ff */
[----:B------:R-:W-:Y:S02]  /*8060*/  PRMT R3, R2, 0x7610, R3 ;  /* 0x0000761002037816 */ /* 0x000fe40000000003 */
.L_x_24243:
[----:B------:R-:W-:Y:S05]  /*8070*/  BSYNC B0 ;  /* 0x0000000000007941 */ /* 0x000fea0003800000 */
.L_x_24241:
        /* <DEDUP_REMOVED lines=16> */
.L_x_24248:
[----:B------:R-:W-:-:S06]  /*8180*/  PRMT R3, RZ, 0x5410, R3 ;  /* 0x00005410ff037816 */ /* 0x000fcc0000000003 */
[----:B------:R-:W0:Y:S02]  /*8190*/  F2I.S64.TRUNC R2, R3 ;  /* 0x0000000300027311 */ /* 0x000e24000020d900 */
[----:B0-----:R0:W-:Y:S01]  /*81a0*/  STG.E.U8 [R16.64], R2 ;  /* 0x0000000210007986 */ /* 0x0011e2000c101124 */
[----:B------:R-:W-:Y:S05]  /*81b0*/  BRA `(.L_x_24250) ;  /* 0x00000e4000007947 */ /* 0x000fea0003800000 */
.L_x_24247:
        /* <DEDUP_REMOVED lines=10> */
.L_x_24252:
[----:B------:R-:W-:-:S06]  /*8260*/  PRMT R3, RZ, 0x5410, R3 ;  /* 0x00005410ff037816 */ /* 0x000fcc0000000003 */
[----:B------:R-:W0:Y:S02]  /*8270*/  F2I.FTZ.TRUNC.NTZ R3, R3 ;  /* 0x0000000300037305 */ /* 0x000e24000021f100 */
[----:B0-----:R0:W-:Y:S01]  /*8280*/  STG.E [R16.64], R3 ;  /* 0x0000000310007986 */ /* 0x0011e2000c101924 */
[----:B------:R-:W-:Y:S05]  /*8290*/  BRA `(.L_x_24250) ;  /* 0x00000d6000007947 */ /* 0x000fea0003800000 */
.L_x_24251:
[----:B------:R-:W-:-:S06]  /*82a0*/  PRMT R3, RZ, 0x5410, R3 ;  /* 0x00005410ff037816 */ /* 0x000fcc0000000003 */
[----:B------:R-:W0:Y:S02]  /*82b0*/  F2I.FTZ.TRUNC.NTZ R3, R3 ;  /* 0x0000000300037305 */ /* 0x000e24000021f100 */
[----:B0-----:R0:W-:Y:S01]  /*82c0*/  STG.E.U16 [R16.64], R3 ;  /* 0x0000000310007986 */ /* 0x0011e2000c101524 */
[----:B------:R-:W-:Y:S05]  /*82d0*/  BRA `(.L_x_24250) ;  /* 0x00000d2000007947 */ /* 0x000fea0003800000 */
.L_x_24246:
        /* <DEDUP_REMOVED lines=9> */
.L_x_24254:
[----:B------:R-:W-:-:S04]  /*8370*/  PRMT R0, RZ, 0x5410, R3 ;  /* 0x00005410ff007816 */ /* 0x000fc80000000003 */
[----:B------:R-:W-:-:S05]  /*8380*/  F2FP.PACK_AB R0, RZ, R0 ;  /* 0x00000000ff00723e */ /* 0x000fca00000000ff */
[----:B------:R0:W-:Y:S01]  /*8390*/  STG.E.U16 [R16.64], R0 ;  /* 0x0000000010007986 */ /* 0x0001e2000c101524 */
[----:B------:R-:W-:Y:S05]  /*83a0*/  BRA `(.L_x_24250) ;  /* 0x00000c5000007947 */ /* 0x000fea0003800000 */
.L_x_24253:
        /* <DEDUP_REMOVED lines=10> */
.L_x_24256:
[----:B------:R-:W-:-:S04]  /*8450*/  PRMT R3, RZ, 0x5410, R3 ;  /* 0x00005410ff037816 */ /* 0x000fc80000000003 */
[----:B------:R-:W-:-:S04]  /*8460*/  F2FP.PACK_AB R3, RZ, R3 ;  /* 0x00000003ff03723e */ /* 0x000fc800000000ff */
[----:B------:R-:W-:-:S05]  /*8470*/  PRMT R3, R3, 0x5410, RZ ;  /* 0x0000541003037816 */ /* 0x000fca00000000ff */
[----:B------:R0:W-:Y:S01]  /*8480*/  STG.E [R16.64], R3 ;  /* 0x0000000310007986 */ /* 0x0001e2000c101924 */
[----:B------:R-:W-:Y:S05]  /*8490*/  BRA `(.L_x_24250) ;  /* 0x00000b6000007947 */ /* 0x000fea0003800000 */
.L_x_24255:
[----:B------:R-:W-:-:S05]  /*84a0*/  PRMT R2, RZ, 0x5410, R3 ;  /* 0x00005410ff027816 */ /* 0x000fca0000000003 */
[----:B------:R-:W-:-:S06]  /*84b0*/  FMUL.FTZ R2, R2, 1 ;  /* 0x3f80000002027820 */ /* 0x000fcc0000410000 */
[----:B------:R-:W0:Y:S02]  /*84c0*/  F2F.F64.F32 R2, R2 ;  /* 0x0000000200027310 */ /* 0x000e240000201800 */
[----:B0-----:R0:W-:Y:S01]  /*84d0*/  STG.E.64 [R16.64], R2 ;  /* 0x0000000210007986 */ /* 0x0011e2000c101b24 */
[----:B------:R-:W-:Y:S05]  /*84e0*/  BRA `(.L_x_24250) ;  /* 0x00000b1000007947 */ /* 0x000fea0003800000 */
.L_x_24245:
        /* <DEDUP_REMOVED lines=13> */
.L_x_24259:
[----:B------:R-:W-:Y:S01]  /*85c0*/  PRMT R3, RZ, 0x5410, R3 ;  /* 0x00005410ff037816 */ /* 0x000fe20000000003 */
[----:B------:R-:W-:-:S04]  /*85d0*/  CS2R R6, SRZ ;  /* 0x0000000000067805 */ /* 0x000fc8000001ff00 */
[----:B------:R-:W-:-:S04]  /*85e0*/  FMUL.FTZ R3, R3, 1 ;  /* 0x3f80000003037820 */ /* 0x000fc80000410000 */
[----:B------:R-:W0:Y:S02]  /*85f0*/  F2F.F64.F32 R4, R3 ;  /* 0x0000000300047310 */ /* 0x000e240000201800 */
[----:B0-----:R0:W-:Y:S01]  /*8600*/  STG.E.128 [R16.64], R4 ;  /* 0x0000000410007986 */ /* 0x0011e2000c101d24 */
[----:B------:R-:W-:Y:S05]  /*8610*/  BRA `(.L_x_24250) ;  /* 0x000009e000007947 */ /* 0x000fea0003800000 */
.L_x_24258:
        /* <DEDUP_REMOVED lines=21> */
.L_x_24263:
[----:B------:R-:W-:Y:S05]  /*8770*/  BSYNC B0 ;  /* 0x0000000000007941 */ /* 0x000fea0003800000 */
.L_x_24262:
[----:B------:R-:W-:-:S05]  /*8780*/  LOP3.LUT R3, R0, R3, RZ, 0xfc, !PT ;  /* 0x0000000300037212 */ /* 0x000fca00078efcff */
[----:B------:R0:W-:Y:S01]  /*8790*/  STG.E.U8 [R16.64], R3 ;  /* 0x0000000310007986 */ /* 0x0001e2000c101124 */
[----:B------:R-:W-:Y:S05]  /*87a0*/  BRA `(.L_x_24250) ;  /* 0x0000085000007947 */ /* 0x000fea0003800000 */
.L_x_24261:
        /* <DEDUP_REMOVED lines=13> */
.L_x_24265:
[----:B------:R-:W-:Y:S01]  /*8880*/  IMAD.MOV.U32 R0, RZ, RZ, 0x7f ;  /* 0x0000007fff007424 */ /* 0x000fe200078e00ff */
[----:B------:R-:W-:-:S04]  /*8890*/  ISETP.GT.U32.AND P0, PT, R2, 0x7f800000, PT ;  /* 0x7f8000000200780c */ /* 0x000fc80003f04070 */
[----:B------:R-:W-:-:S04]  /*88a0*/  SEL R0, R0, 0x7c, P0 ;  /* 0x0000007c00007807 */ /* 0x000fc80000000000 */
.L_x_24266:
[----:B------:R-:W-:Y:S05]  /*88b0*/  BSYNC B0 ;  /* 0x0000000000007941 */ /* 0x000fea0003800000 */
.L_x_24264:
[----:B------:R-:W-:-:S04]  /*88c0*/  LOP3.LUT R2, R3, 0x80000000, RZ, 0xc0, !PT ;  /* 0x8000000003027812 */ /* 0x000fc800078ec0ff */
[----:B------:R-:W-:-:S04]  /*88d0*/  SHF.R.U32.HI R3, RZ, 0x18, R2 ;  /* 0x00000018ff037819 */ /* 0x000fc80000011602 */
[----:B------:R-:W-:-:S05]  /*88e0*/  LOP3.LUT R3, R0, R3, RZ, 0xfc, !PT ;  /* 0x0000000300037212 */ /* 0x000fca00078efcff */
[----:B------:R0:W-:Y:S01]  /*88f0*/  STG.E.U8 [R16.64], R3 ;  /* 0x0000000310007986 */ /* 0x0001e2000c101124 */
[----:B------:R-:W-:Y:S05]  /*8900*/  BRA `(.L_x_24250) ;  /* 0x000006f000007947 */ /* 0x000fea0003800000 */
.L_x_24260:
[----:B------:R0:W-:Y:S01]  /*8910*/  STG.E.U16 [R16.64], R3 ;  /* 0x0000000310007986 */ /* 0x0001e2000c101524 */
[----:B------:R-:W-:Y:S05]  /*8920*/  BRA `(.L_x_24250) ;  /* 0x000006d000007947 */ /* 0x000fea0003800000 */
.L_x_24257:
        /* <DEDUP_REMOVED lines=12> */
.L_x_24269:
        /* <DEDUP_REMOVED lines=17> */
.L_x_24272:
[----:B------:R-:W-:-:S04]  /*8b00*/  LOP3.LUT R2, R3, 0x80000000, RZ, 0xc0, !PT ;  /* 0x8000000003027812 */ /* 0x000fc800078ec0ff */
[----:B------:R-:W-:-:S04]  /*8b10*/  SHF.R.U32.HI R3, RZ, 0x18, R2 ;  /* 0x00000018ff037819 */ /* 0x000fc80000011602 */
[----:B------:R-:W-:-:S04]  /*8b20*/  LOP3.LUT R0, R0, R3, RZ, 0xfc, !PT ;  /* 0x0000000300007212 */ /* 0x000fc800078efcff */
[----:B------:R-:W-:Y:S02]  /*8b30*/  PRMT R8, R0, 0x7610, R8 ;  /* 0x0000761000087816 */ /* 0x000fe40000000008 */
.L_x_24271:
[----:B------:R-:W-:Y:S05]  /*8b40*/  BSYNC B0 ;  /* 0x0000000000007941 */ /* 0x000fea0003800000 */
.L_x_24270:
[----:B------:R0:W-:Y:S01]  /*8b50*/  STG.E.U8 [R16.64], R8 ;  /* 0x0000000810007986 */ /* 0x0001e2000c101124 */
[----:B------:R-:W-:Y:S05]  /*8b60*/  BRA `(.L_x_24250) ;  /* 0x0000049000007947 */ /* 0x000fea0003800000 */
.L_x_24268:
        /* <DEDUP_REMOVED lines=17> */
.L_x_24275:
[----:B------:R-:W-:-:S04]  /*8c80*/  LOP3.LUT R2, R3, 0x80000000, RZ, 0xc0, !PT ;  /* 0x8000000003027812 */ /* 0x000fc800078ec0ff */
[----:B------:R-:W-:-:S04]  /*8c90*/  SHF.R.U32.HI R3, RZ, 0x18, R2 ;  /* 0x00000018ff037819 */ /* 0x000fc80000011602 */
[----:B------:R-:W-:-:S04]  /*8ca0*/  LOP3.LUT R0, R0, R3, RZ, 0xfc, !PT ;  /* 0x0000000300007212 */ /* 0x000fc800078efcff */
[----:B------:R-:W-:Y:S02]  /*8cb0*/  PRMT R8, R0, 0x7610, R8 ;  /* 0x0000761000087816 */ /* 0x000fe40000000008 */
.L_x_24274:
[----:B------:R-:W-:Y:S05]  /*8cc0*/  BSYNC B0 ;  /* 0x0000000000007941 */ /* 0x000fea0003800000 */
.L_x_24273:
[----:B------:R0:W-:Y:S01]  /*8cd0*/  STG.E.U8 [R16.64], R8 ;  /* 0x0000000810007986 */ /* 0x0001e2000c101124 */
[----:B------:R-:W-:Y:S05]  /*8ce0*/  BRA `(.L_x_24250) ;  /* 0x0000031000007947 */ /* 0x000fea0003800000 */
.L_x_24267:
        /* <DEDUP_REMOVED lines=22> */
.L_x_24249:
        /* <DEDUP_REMOVED lines=20> */
.L_x_24277:
[----:B------:R-:W-:-:S06]  /*8f90*/  PRMT R3, RZ, 0x5410, R3 ;  /* 0x00005410ff037816 */ /* 0x000fcc0000000003 */
[----:B------:R-:W0:Y:S02]  /*8fa0*/  F2I.U64.TRUNC R2, R3 ;  /* 0x0000000300027311 */ /* 0x000e24000020d800 */
[----:B0-----:R0:W-:Y:S01]  /*8fb0*/  STG.E.64 [R16.64], R2 ;  /* 0x0000000210007986 */ /* 0x0011e2000c101b24 */
[----:B------:R-:W-:Y:S05]  /*8fc0*/  BRA `(.L_x_24250) ;  /* 0x0000003000007947 */ /* 0x000fea0003800000 */
.L_x_24276:
[----:B------:R-:W-:-:S06]  /*8fd0*/  PRMT R3, RZ, 0x5410, R3 ;  /* 0x00005410ff037816 */ /* 0x000fcc0000000003 */
[----:B------:R-:W0:Y:S02]  /*8fe0*/  F2I.FTZ.U32.TRUNC.NTZ R3, R3 ;  /* 0x0000000300037305 */ /* 0x000e24000021f000 */
[----:B0-----:R0:W-:Y:S02]  /*8ff0*/  STG.E [R16.64], R3 ;  /* 0x0000000310007986 */ /* 0x0011e4000c101924 */
.L_x_24250:
[----:B------:R-:W-:Y:S02]  /*9000*/  IADD3 R19, R19, 0x80, RZ ;  /* 0x0000008013137810 */ /* 0x000fe40007ffe0ff */
.L_x_24137:
[----:B------:R-:W-:Y:S05]  /*9010*/  BSYNC B6 ;  /* 0x0000000000067941 */ /* 0x000fea0003800000 */
.L_x_24136:
        /* <DEDUP_REMOVED lines=230> */
.L_x_24278:
        /* <DEDUP_REMOVED lines=20> */
.L_x_24282:
[----:B------:R-:W2:Y:S02]  /*9fc0*/  LDG.E.U8 R2, [R2.64] ;  /* 0x0000002402027981 */ /* 0x000ea4000c1e1100 */
[----:B--2---:R-:W0:Y:S02]  /*9fd0*/  I2F.U16 R0, R2 ;  /* 0x0000000200007306 */ /* 0x004e240000101000 */
[----:B0-----:R-:W-:Y:S01]  /*9fe0*/  F2FP.BF16.PACK_AB R0, RZ, R0 ;  /* 0x00000000ff00723e */ /* 0x001fe200000010ff */
[----:B------:R-:W-:Y:S05]  /*9ff0*/  BRA `(.L_x_24284) ;  /* 0x00000e3000007947 */ /* 0x000fea0003800000 */
.L_x_24281:
        /* <DEDUP_REMOVED lines=10> */
.L_x_24286:
[----:B------:R-:W2:Y:S02]  /*a0a0*/  LDG.E R2, [R2.64] ;  /* 0x0000002402027981 */ /* 0x000ea4000c1e1900 */
[----:B--2---:R-:W0:Y:S02]  /*a0b0*/  I2F R0, R2 ;  /* 0x0000000200007306 */ /* 0x004e240000201400 */
[----:B0-----:R-:W-:Y:S01]  /*a0c0*/  F2FP.BF16.PACK_AB R0, RZ, R0 ;  /* 0x00000000ff00723e */ /* 0x001fe200000010ff */
[----:B------:R-:W-:Y:S05]  /*a0d0*/  BRA `(.L_x_24284) ;  /* 0x00000d5000007947 */ /* 0x000fea0003800000 */
.L_x_24285:
[----:B------:R-:W2:Y:S02]  /*a0e0*/  LDG.E.U16 R2, [R2.64] ;  /* 0x0000002402027981 */ /* 0x000ea4000c1e1500 */
[----:B--2---:R-:W0:Y:S02]  /*a0f0*/  I2F.S16 R0, R2 ;  /* 0x0000000200007306 */ /* 0x004e240000101400 */
[----:B0-----:R-:W-:Y:S01]  /*a100*/  F2FP.BF16.PACK_AB R0, RZ, R0 ;  /* 0x00000000ff00723e */ /* 0x001fe200000010ff */
[----:B------:R-:W-:Y:S05]  /*a110*/  BRA `(.L_x_24284) ;  /* 0x00000d1000007947 */ /* 0x000fea0003800000 */
.L_x_24280:
        /* <DEDUP_REMOVED lines=9> */
.L_x_24288:
[----:B------:R-:W2:Y:S02]  /*a1b0*/  LDG.E.U16 R0, [R2.64] ;  /* 0x0000002402007981 */ /* 0x000ea4000c1e1500 */
[----:B--2---:R-:W-:-:S05]  /*a1c0*/  HADD2.F32 R0, -RZ, R0.H0_H0 ;  /* 0x20000000ff007230 */ /* 0x004fca0000004100 */
[----:B------:R-:W-:Y:S01]  /*a1d0*/  F2FP.BF16.PACK_AB R0, RZ, R0 ;  /* 0x00000000ff00723e */ /* 0x000fe200000010ff */
[----:B------:R-:W-:Y:S05]  /*a1e0*/  BRA `(.L_x_24284) ;  /* 0x00000c4000007947 */ /* 0x000fea0003800000 */
.L_x_24287:
        /* <DEDUP_REMOVED lines=9> */
.L_x_24290:
[----:B------:R-:W2:Y:S02]  /*a280*/  LDG.E.U16 R2, [R2.64] ;  /* 0x0000002402027981 */ /* 0x000ea4000c1e1500 */
[----:B--2---:R-:W-:-:S05]  /*a290*/  HADD2.F32 R0, -RZ, R2.H0_H0 ;  /* 0x20000002ff007230 */ /* 0x004fca0000004100 */
[----:B------:R-:W-:Y:S01]  /*a2a0*/  F2FP.BF16.PACK_AB R0, RZ, R0 ;  /* 0x00000000ff00723e */ /* 0x000fe200000010ff */
[----:B------:R-:W-:Y:S05]  /*a2b0*/  BRA `(.L_x_24284) ;  /* 0x00000b7000007947 */ /* 0x000fea0003800000 */
.L_x_24289:
[----:B------:R-:W2:Y:S02]  /*a2c0*/  LDG.E.64 R2, [R2.64] ;  /* 0x0000002402027981 */ /* 0x000ea4000c1e1b00 */
[----:B--2---:R-:W0:Y:S01]  /*a2d0*/  F2F.F32.F64 R0, R2 ;  /* 0x0000000200007310 */ /* 0x004e220000301000 */
[----:B------:R-:W0:-:S14]  /*a2e0*/  DSETP.GEU.AND P0, PT, |R2|, c[0x2][0x0], PT ;  /* 0x008000000200762a */ /* 0x000e1c0003f0e200 */
[----:B0-----:R-:W-:-:S05]  /*a2f0*/  @!P0 FMUL R0, R0, 1.175494350822287508e-38 ;  /* 0x0080000000008820 */ /* 0x001fca0000400000 */
[----:B------:R-:W-:Y:S01]  /*a300*/  F2FP.BF16.PACK_AB R0, RZ, R0 ;  /* 0x00000000ff00723e */ /* 0x000fe200000010ff */
[----:B------:R-:W-:Y:S05]  /*a310*/  BRA `(.L_x_24284) ;  /* 0x00000b1000007947 */ /* 0x000fea0003800000 */
.L_x_24279:
        /* <DEDUP_REMOVED lines=13> */
.L_x_24293:
[----:B------:R-:W2:Y:S02]  /*a3f0*/  LDG.E.64 R2, [R2.64] ;  /* 0x0000002402027981 */ /* 0x000ea4000c1e1b00 */
[----:B--2---:R-:W0:Y:S01]  /*a400*/  F2F.F32.F64 R0, R2 ;  /* 0x0000000200007310 */ /* 0x004e220000301000 */
[----:B------:R-:W0:-:S14]  /*a410*/  DSETP.GEU.AND P0, PT, |R2|, c[0x2][0x0], PT ;  /* 0x008000000200762a */ /* 0x000e1c0003f0e200 */
[----:B0-----:R-:W-:-:S05]  /*a420*/  @!P0 FMUL R0, R0, 1.175494350822287508e-38 ;  /* 0x0080000000008820 */ /* 0x001fca0000400000 */
[----:B------:R-:W-:Y:S01]  /*a430*/  F2FP.BF16.PACK_AB R0, RZ, R0 ;  /* 0x00000000ff00723e */ /* 0x000fe200000010ff */
[----:B------:R-:W-:Y:S05]  /*a440*/  BRA `(.L_x_24284) ;  /* 0x000009e000007947 */ /* 0x000fea0003800000 */
.L_x_24292:
        /* <DEDUP_REMOVED lines=28> */
.L_x_24295:
        /* <DEDUP_REMOVED lines=15> */
.L_x_24294:
[----:B------:R0:W5:Y:S01]  /*a700*/  LDG.E.U16 R0, [R2.64] ;  /* 0x0000002402007981 */ /* 0x000162000c1e1500 */
[----:B------:R-:W-:Y:S05]  /*a710*/  BRA `(.L_x_24284) ;  /* 0x0000071000007947 */ /* 0x000fea0003800000 */
.L_x_24291:
        /* <DEDUP_REMOVED lines=12> */
.L_x_24298:
        /* <DEDUP_REMOVED lines=21> */
.L_x_24302:
[----:B------:R-:W-:Y:S05]  /*a930*/  BSYNC B1 ;  /* 0x0000000000017941 */ /* 0x000fea0003800000 */
.L_x_24301:
[----:B------:R-:W-:Y:S01]  /*a940*/  LEA R3, R0, 0x3b800000, 0x17 ;  /* 0x3b80000000037811 */ /* 0x000fe200078eb8ff */
[----:B------:R-:W-:-:S05]  /*a950*/  IMAD.SHL.U32 R0, R2, 0x100000, RZ ;  /* 0x0010000002007824 */ /* 0x000fca00078e00ff */
[----:B------:R-:W-:Y:S02]  /*a960*/  LOP3.LUT R0, R3, R0, R4, 0xfe, !PT ;  /* 0x0000000003007212 */ /* 0x000fe400078efe04 */
.L_x_24300:
[----:B------:R-:W-:Y:S05]  /*a970*/  BSYNC B0 ;  /* 0x0000000000007941 */ /* 0x000fea0003800000 */
.L_x_24299:
[----:B------:R-:W-:Y:S01]  /*a980*/  F2FP.BF16.PACK_AB R0, RZ, R0 ;  /* 0x00000000ff00723e */ /* 0x000fe200000010ff */
[----:B------:R-:W-:Y:S05]  /*a990*/  BRA `(.L_x_24284) ;  /* 0x0000049000007947 */ /* 0x000fea0003800000 */
.L_x_24297:
        /* <DEDUP_REMOVED lines=21> */
.L_x_24306:
[----:B------:R-:W-:Y:S05]  /*aaf0*/  BSYNC B1 ;  /* 0x0000000000017941 */ /* 0x000fea0003800000 */
.L_x_24305:
[----:B------:R-:W-:Y:S01]  /*ab00*/  LEA R3, R0, 0x37800000, 0x17 ;  /* 0x3780000000037811 */ /* 0x000fe200078eb8ff */
[----:B------:R-:W-:-:S05]  /*ab10*/  IMAD.SHL.U32 R0, R2, 0x200000, RZ ;  /* 0x0020000002007824 */ /* 0x000fca00078e00ff */
[----:B------:R-:W-:Y:S02]  /*ab20*/  LOP3.LUT R0, R3, R0, R4, 0xfe, !PT ;  /* 0x0000000003007212 */ /* 0x000fe400078efe04 */
.L_x_24304:
[----:B------:R-:W-:Y:S05]  /*ab30*/  BSYNC B0 ;  /* 0x0000000000007941 */ /* 0x000fea0003800000 */
.L_x_24303:
[----:B------:R-:W-:Y:S01]  /*ab40*/  F2FP.BF16.PACK_AB R0, RZ, R0 ;  /* 0x00000000ff00723e */ /* 0x000fe200000010ff */
[----:B------:R-:W-:Y:S05]  /*ab50*/  BRA `(.L_x_24284) ;  /* 0x000002d000007947 */ /* 0x000fea0003800000 */
.L_x_24296:
        /* <DEDUP_REMOVED lines=14> */
.L_x_24310:
[----:B------:R-:W-:Y:S05]  /*ac40*/  BSYNC B0 ;  /* 0x0000000000007941 */ /* 0x000fea0003800000 */
.L_x_24309:
[----:B------:R-:W-:Y:S01]  /*ac50*/  F2FP.BF16.PACK_AB R0, RZ, R0 ;  /* 0x00000000ff00723e */ /* 0x000fe200000010ff */
[----:B------:R-:W-:Y:S05]  /*ac60*/  BRA `(.L_x_24284) ;  /* 0x000001c000007947 */ /* 0x000fea0003800000 */
.L_x_24283:
        /* <DEDUP_REMOVED lines=21> */
.L_x_24308:
[----:B------:R-:W2:Y:S02]  /*adc0*/  LDG.E.64 R2, [R2.64] ;  /* 0x0000002402027981 */ /* 0x000ea4000c1e1b00 */
[----:B--2---:R-:W0:Y:S02]  /*add0*/  I2F.U64 R0, R2 ;  /* 0x0000000200007312 */ /* 0x004e240000301000 */
[----:B0-----:R-:W-:Y:S01]  /*ade0*/  F2FP.BF16.PACK_AB R0, RZ, R0 ;  /* 0x00000000ff00723e */ /* 0x001fe200000010ff */
[----:B------:R-:W-:Y:S05]  /*adf0*/  BRA `(.L_x_24284) ;  /* 0x0000003000007947 */ /* 0x000fea0003800000 */
.L_x_24307:
[----:B------:R-:W2:Y:S02]  /*ae00*/  LDG.E R2, [R2.64] ;  /* 0x0000002402027981 */ /* 0x000ea4000c1e1900 */
[----:B--2---:R-:W0:Y:S02]  /*ae10*/  I2F.U32 R0, R2 ;  /* 0x0000000200007306 */ /* 0x004e240000201000 */
[----:B0-----:R-:W-:-:S06]  /*ae20*/  F2FP.BF16.PACK_AB R0, RZ, R0 ;  /* 0x00000000ff00723e */ /* 0x001fcc00000010ff */
.L_x_24284:
        /* <DEDUP_REMOVED lines=23> */
.L_x_24314:
        /* <DEDUP_REMOVED lines=8> */
.L_x_24312:
[----:B------:R-:W-:-:S05]  /*b020*/  FADD.FTZ R2, R5, R2 ;  /* 0x0000000205027221 */ /* 0x000fca0000010000 */
[----:B------:R-:W-:-:S04]  /*b030*/  F2FP.BF16.PACK_AB R2, RZ, R2 ;  /* 0x00000002ff02723e */ /* 0x000fc800000010ff */
[----:B------:R-:W-:Y:S02]  /*b040*/  PRMT R3, R2, 0x7610, R3 ;  /* 0x0000761002037816 */ /* 0x000fe40000000003 */
.L_x_24313:
[----:B------:R-:W-:Y:S05]  /*b050*/  BSYNC B0 ;  /* 0x0000000000007941 */ /* 0x000fea0003800000 */
.L_x_24311:
        /* <DEDUP_REMOVED lines=16> */
.L_x_24318:
[----:B------:R-:W-:-:S06]  /*b160*/  PRMT R3, RZ, 0x5410, R3 ;  /* 0x00005410ff037816 */ /* 0x000fcc0000000003 */
[----:B------:R-:W0:Y:S02]  /*b170*/  F2I.S64.TRUNC R2, R3 ;  /* 0x0000000300027311 */ /* 0x000e24000020d900 */
[----:B0-----:R-:W-:Y:S01]  /*b180*/  STG.E.U8 [R16.64], R2 ;  /* 0x0000000210007986 */ /* 0x001fe2000c101124 */
[----:B------:R-:W-:Y:S05]  /*b190*/  EXIT ;  /* 0x000000000000794d */ /* 0x000fea0003800000 */
.L_x_24317:
        /* <DEDUP_REMOVED lines=10> */
.L_x_24321:
[----:B------:R-:W-:-:S06]  /*b240*/  PRMT R3, RZ, 0x5410, R3 ;  /* 0x00005410ff037816 */ /* 0x000fcc0000000003 */
[----:B------:R-:W0:Y:S02]  /*b250*/  F2I.FTZ.TRUNC.NTZ R3, R3 ;  /* 0x0000000300037305 */ /* 0x000e24000021f100 */
[----:B0-----:R-:W-:Y:S01]  /*b260*/  STG.E [R16.64], R3 ;  /* 0x0000000310007986 */ /* 0x001fe2000c101924 */
[----:B------:R-:W-:Y:S05]  /*b270*/  EXIT ;  /* 0x000000000000794d */ /* 0x000fea0003800000 */
.L_x_24320:
[----:B------:R-:W-:-:S06]  /*b280*/  PRMT R3, RZ, 0x5410, R3 ;  /* 0x00005410ff037816 */ /* 0x000fcc0000000003 */
[----:B------:R-:W0:Y:S02]  /*b290*/  F2I.FTZ.TRUNC.NTZ R3, R3 ;  /* 0x0000000300037305 */ /* 0x000e24000021f100 */
[----:B0-----:R-:W-:Y:S01]  /*b2a0*/  STG.E.U16 [R16.64], R3 ;  /* 0x0000000310007986 */ /* 0x001fe2000c101524 */
[----:B------:R-:W-:Y:S05]  /*b2b0*/  EXIT ;  /* 0x000000000000794d */ /* 0x000fea0003800000 */
.L_x_24316:
        /* <DEDUP_REMOVED lines=9> */
.L_x_24323:
[----:B------:R-:W-:-:S04]  /*b350*/  PRMT R0, RZ, 0x5410, R3 ;  /* 0x00005410ff007816 */ /* 0x000fc80000000003 */
[----:B------:R-:W-:-:S05]  /*b360*/  F2FP.PACK_AB R0, RZ, R0 ;  /* 0x00000000ff00723e */ /* 0x000fca00000000ff */
[----:B------:R-:W-:Y:S01]  /*b370*/  STG.E.U16 [R16.64], R0 ;  /* 0x0000000010007986 */ /* 0x000fe2000c101524 */
[----:B------:R-:W-:Y:S05]  /*b380*/  EXIT ;  /* 0x000000000000794d */ /* 0x000fea0003800000 */
.L_x_24322:
        /* <DEDUP_REMOVED lines=10> */
.L_x_24325:
[----:B------:R-:W-:-:S04]  /*b430*/  PRMT R3, RZ, 0x5410, R3 ;  /* 0x00005410ff037816 */ /* 0x000fc80000000003 */
[----:B------:R-:W-:-:S04]  /*b440*/  F2FP.PACK_AB R3, RZ, R3 ;  /* 0x00000003ff03723e */ /* 0x000fc800000000ff */
[----:B------:R-:W-:-:S05]  /*b450*/  PRMT R3, R3, 0x5410, RZ ;  /* 0x0000541003037816 */ /* 0x000fca00000000ff */
[----:B------:R-:W-:Y:S01]  /*b460*/  STG.E [R16.64], R3 ;  /* 0x0000000310007986 */ /* 0x000fe2000c101924 */
[----:B------:R-:W-:Y:S05]  /*b470*/  EXIT ;  /* 0x000000000000794d */ /* 0x000fea0003800000 */
.L_x_24324:
[----:B------:R-:W-:-:S05]  /*b480*/  PRMT R2, RZ, 0x5410, R3 ;  /* 0x00005410ff027816 */ /* 0x000fca0000000003 */
[----:B------:R-:W-:-:S06]  /*b490*/  FMUL.FTZ R2, R2, 1 ;  /* 0x3f80000002027820 */ /* 0x000fcc0000410000 */
[----:B------:R-:W0:Y:S02]  /*b4a0*/  F2F.F64.F32 R2, R2 ;  /* 0x0000000200027310 */ /* 0x000e240000201800 */
[----:B0-----:R-:W-:Y:S01]  /*b4b0*/  STG.E.64 [R16.64], R2 ;  /* 0x0000000210007986 */ /* 0x001fe2000c101b24 */
[----:B------:R-:W-:Y:S05]  /*b4c0*/  EXIT ;  /* 0x000000000000794d */ /* 0x000fea0003800000 */
.L_x_24315:
        /* <DEDUP_REMOVED lines=13> */
.L_x_24328:
[----:B------:R-:W-:Y:S01]  /*b5a0*/  PRMT R3, RZ, 0x5410, R3 ;  /* 0x00005410ff037816 */ /* 0x000fe20000000003 */
[----:B------:R-:W-:-:S04]  /*b5b0*/  CS2R R6, SRZ ;  /* 0x0000000000067805 */ /* 0x000fc8000001ff00 */
[----:B------:R-:W-:-:S04]  /*b5c0*/  FMUL.FTZ R3, R3, 1 ;  /* 0x3f80000003037820 */ /* 0x000fc80000410000 */
[----:B------:R-:W0:Y:S02]  /*b5d0*/  F2F.F64.F32 R4, R3 ;  /* 0x0000000300047310 */ /* 0x000e240000201800 */
[----:B0-----:R-:W-:Y:S01]  /*b5e0*/  STG.E.128 [R16.64], R4 ;  /* 0x0000000410007986 */ /* 0x001fe2000c101d24 */
[----:B------:R-:W-:Y:S05]  /*b5f0*/  EXIT ;  /* 0x000000000000794d */ /* 0x000fea0003800000 */
.L_x_24327:
        /* <DEDUP_REMOVED lines=21> */
.L_x_24332:
[----:B------:R-:W-:Y:S05]  /*b750*/  BSYNC B0 ;  /* 0x0000000000007941 */ /* 0x000fea0003800000 */
.L_x_24331:
[----:B------:R-:W-:-:S05]  /*b760*/  LOP3.LUT R3, R0, R3, RZ, 0xfc, !PT ;  /* 0x0000000300037212 */ /* 0x000fca00078efcff */
[----:B------:R-:W-:Y:S01]  /*b770*/  STG.E.U8 [R16.64], R3 ;  /* 0x0000000310007986 */ /* 0x000fe2000c101124 */
[----:B------:R-:W-:Y:S05]  /*b780*/  EXIT ;  /* 0x000000000000794d */ /* 0x000fea0003800000 */
.L_x_24330:
        /* <DEDUP_REMOVED lines=13> */
.L_x_24334:
[----:B------:R-:W-:Y:S01]  /*b860*/  IMAD.MOV.U32 R0, RZ, RZ, 0x7f ;  /* 0x0000007fff007424 */ /* 0x000fe200078e00ff */
[----:B------:R-:W-:-:S04]  /*b870*/  ISETP.GT.U32.AND P0, PT, R2, 0x7f800000, PT ;  /* 0x7f8000000200780c */ /* 0x000fc80003f04070 */
[----:B------:R-:W-:-:S04]  /*b880*/  SEL R0, R0, 0x7c, P0 ;  /* 0x0000007c00007807 */ /* 0x000fc80000000000 */
.L_x_24335:
[----:B------:R-:W-:Y:S05]  /*b890*/  BSYNC B0 ;  /* 0x0000000000007941 */ /* 0x000fea0003800000 */
.L_x_24333:
[----:B------:R-:W-:-:S04]  /*b8a0*/  LOP3.LUT R2, R3, 0x80000000, RZ, 0xc0, !PT ;  /* 0x8000000003027812 */ /* 0x000fc800078ec0ff */
[----:B------:R-:W-:-:S04]  /*b8b0*/  SHF.R.U32.HI R3, RZ, 0x18, R2 ;  /* 0x00000018ff037819 */ /* 0x000fc80000011602 */
[----:B------:R-:W-:-:S05]  /*b8c0*/  LOP3.LUT R3, R0, R3, RZ, 0xfc, !PT ;  /* 0x0000000300037212 */ /* 0x000fca00078efcff */
[----:B------:R-:W-:Y:S01]  /*b8d0*/  STG.E.U8 [R16.64], R3 ;  /* 0x0000000310007986 */ /* 0x000fe2000c101124 */
[----:B------:R-:W-:Y:S05]  /*b8e0*/  EXIT ;  /* 0x000000000000794d */ /* 0x000fea0003800000 */
.L_x_24329:
[----:B------:R-:W-:Y:S01]  /*b8f0*/  STG.E.U16 [R16.64], R3 ;  /* 0x0000000310007986 */ /* 0x000fe2000c101524 */
[----:B------:R-:W-:Y:S05]  /*b900*/  EXIT ;  /* 0x000000000000794d */ /* 0x000fea0003800000 */
.L_x_24326:
        /* <DEDUP_REMOVED lines=12> */
.L_x_24338:
        /* <DEDUP_REMOVED lines=17> */
.L_x_24341:
[----:B------:R-:W-:-:S04]  /*bae0*/  LOP3.LUT R2, R3, 0x80000000, RZ, 0xc0, !PT ;  /* 0x8000000003027812 */ /* 0x000fc800078ec0ff */
[----:B------:R-:W-:-:S04]  /*baf0*/  SHF.R.U32.HI R3, RZ, 0x18, R2 ;  /* 0x00000018ff037819 */ /* 0x000fc80000011602 */
[----:B------:R-:W-:-:S04]  /*bb00*/  LOP3.LUT R0, R0, R3, RZ, 0xfc, !PT ;  /* 0x0000000300007212 */ /* 0x000fc800078efcff */
[----:B------:R-:W-:Y:S02]  /*bb10*/  PRMT R8, R0, 0x7610, R8 ;  /* 0x0000761000087816 */ /* 0x000fe40000000008 */
.L_x_24340:
[----:B------:R-:W-:Y:S05]  /*bb20*/  BSYNC B0 ;  /* 0x0000000000007941 */ /* 0x000fea0003800000 */
.L_x_24339:
[----:B------:R-:W-:Y:S01]  /*bb30*/  STG.E.U8 [R16.64], R8 ;  /* 0x0000000810007986 */ /* 0x000fe2000c101124 */
[----:B------:R-:W-:Y:S05]  /*bb40*/  EXIT ;  /* 0x000000000000794d */ /* 0x000fea0003800000 */
.L_x_24337:
        /* <DEDUP_REMOVED lines=17> */
.L_x_24344:
[----:B------:R-:W-:-:S04]  /*bc60*/  LOP3.LUT R2, R3, 0x80000000, RZ, 0xc0, !PT ;  /* 0x8000000003027812 */ /* 0x000fc800078ec0ff */
[----:B------:R-:W-:-:S04]  /*bc70*/  SHF.R.U32.HI R3, RZ, 0x18, R2 ;  /* 0x00000018ff037819 */ /* 0x000fc80000011602 */
[----:B------:R-:W-:-:S04]  /*bc80*/  LOP3.LUT R0, R0, R3, RZ, 0xfc, !PT ;  /* 0x0000000300007212 */ /* 0x000fc800078efcff */
[----:B------:R-:W-:Y:S02]  /*bc90*/  PRMT R8, R0, 0x7610, R8 ;  /* 0x0000761000087816 */ /* 0x000fe40000000008 */
.L_x_24343:
[----:B------:R-:W-:Y:S05]  /*bca0*/  BSYNC B0 ;  /* 0x0000000000007941 */ /* 0x000fea0003800000 */
.L_x_24342:
[----:B------:R-:W-:Y:S01]  /*bcb0*/  STG.E.U8 [R16.64], R8 ;  /* 0x0000000810007986 */ /* 0x000fe2000c101124 */
[----:B------:R-:W-:Y:S05]  /*bcc0*/  EXIT ;  /* 0x000000000000794d */ /* 0x000fea0003800000 */
.L_x_24336:
        /* <DEDUP_REMOVED lines=22> */
.L_x_24319:
        /* <DEDUP_REMOVED lines=20> */
.L_x_24346:
[----:B------:R-:W-:-:S06]  /*bf70*/  PRMT R3, RZ, 0x5410, R3 ;  /* 0x00005410ff037816 */ /* 0x000fcc0000000003 */
[----:B------:R-:W0:Y:S02]  /*bf80*/  F2I.U64.TRUNC R2, R3 ;  /* 0x0000000300027311 */ /* 0x000e24000020d800 */
[----:B0-----:R-:W-:Y:S01]  /*bf90*/  STG.E.64 [R16.64], R2 ;  /* 0x0000000210007986 */ /* 0x001fe2000c101b24 */
[----:B------:R-:W-:Y:S05]  /*bfa0*/  EXIT ;  /* 0x000000000000794d */ /* 0x000fea0003800000 */
.L_x_24345:
[----:B------:R-:W-:-:S06]  /*bfb0*/  PRMT R3, RZ, 0x5410, R3 ;  /* 0x00005410ff037816 */ /* 0x000fcc0000000003 */
[----:B------:R-:W0:Y:S02]  /*bfc0*/  F2I.FTZ.U32.TRUNC.NTZ R3, R3 ;  /* 0x0000000300037305 */ /* 0x000e24000021f000 */
[----:B0-----:R-:W-:Y:S01]  /*bfd0*/  STG.E [R16.64], R3 ;  /* 0x0000000310007986 */ /* 0x001fe2000c101924 */
[----:B------:R-:W-:Y:S05]  /*bfe0*/  EXIT ;  /* 0x000000000000794d */ /* 0x000fea0003800000 */
.L_x_24347:
        /* <DEDUP_REMOVED lines=9> */
.L_x_30071:


//--------------------- .text._ZN2at6native27unrolled_elementwise_kernelINS0_13AUnaryFunctorIN3c108BFloat16ES4_S4_ZZZNS0_21nextafter_kernel_cudaERNS_18TensorIteratorBaseEENKUlvE_clEvENKUlvE1_clEvEUlS4_S4_E_EESt5arrayIPcLm2EELi4E23TrivialOffsetCalculatorILi1EjESF_NS0_6memory12LoadWithCastILi1EEENSG_13StoreWithCastILi1EEEEEviT_T0_T2_T3_T4_T5_ --------------------------
	.section	.text._ZN2at6native27unrolled_elementwise_kernelINS0_13AUnaryFunctorIN3c108BFloat16ES4_S4_ZZZNS0_21nextafter_kernel_cudaERNS_18TensorIteratorBaseEENKUlvE_clEvENKUlvE1_clEvEUlS4_S4_E_EESt5arrayIPcLm2EELi4E23TrivialOffsetCalculatorILi1EjESF_NS0_6memory12LoadWithCastILi1EEENSG_13StoreWithCastILi1EEEEEviT_T0_T2_T3_T4_T5_,"ax",@progbits
	.sectioninfo	@"SHI_REGISTERS=30"
	.align	128
        .global         _ZN2at6native27unrolled_elementwise_kernelINS0_13AUnaryFunctorIN3c108BFloat16ES4_S4_ZZZNS0_21nextafter_kernel_cudaERNS_18TensorIteratorBaseEENKUlvE_clEvENKUlvE1_clEvEUlS4_S4_E_EESt5arrayIPcLm2EELi4E23TrivialOffsetCalculatorILi1EjESF_NS0_6memory12LoadWithCastILi1EEENSG_13StoreWithCastILi1EEEEEviT_T0_T2_T3_T4_T5_
        .type           _ZN2at6native27unrolled_elementwise_kernelINS0_13AUnaryFunctorIN3c108BFloat16ES4_S4_ZZZNS0_21nextafter_kernel_cudaERNS_18TensorIteratorBaseEENKUlvE_clEvENKUlvE1_clEvEUlS4_S4_E_EESt5arrayIPcLm2EELi4E23TrivialOffsetCalculatorILi1EjESF_NS0_6memory12LoadWithCastILi1EEENSG_13StoreWithCastILi1EEEEEviT_T0_T2_T3_T4_T5_,@function
        .size           _ZN2at6native27unrolled_elementwise_kernelINS0_13AUnaryFunctorIN3c108BFloat16ES4_S4_ZZZNS0_21nextafter_kernel_cudaERNS_18TensorIteratorBaseEENKUlvE_clEvENKUlvE1_clEvEUlS4_S4_E_EESt5arrayIPcLm2EELi4E23TrivialOffsetCalculatorILi1EjESF_NS0_6memory12LoadWithCastILi1EEENSG_13StoreWithCastILi1EEEEEviT_T0_T2_T3_T4_T5_,(.L_x_30072 - _ZN2at6native27unrolled_elementwise_kernelINS0_13AUnaryFunctorIN3c108BFloat16ES4_S4_ZZZNS0_21nextafter_kernel_cudaERNS_18TensorIteratorBaseEENKUlvE_clEvENKUlvE1_clEvEUlS4_S4_E_EESt5arrayIPcLm2EELi4E23TrivialOffsetCalculatorILi1EjESF_NS0_6memory12LoadWithCastILi1EEENSG_13StoreWithCastILi1EEEEEviT_T0_T2_T3_T4_T5_)
        .other          _ZN2at6native27unrolled_elementwise_kernelINS0_13AUnaryFunctorIN3c108BFloat16ES4_S4_ZZZNS0_21nextafter_kernel_cudaERNS_18TensorIteratorBaseEENKUlvE_clEvENKUlvE1_clEvEUlS4_S4_E_EESt5arrayIPcLm2EELi4E23TrivialOffsetCalculatorILi1EjESF_NS0_6memory12LoadWithCastILi1EEENSG_13StoreWithCastILi1EEEEEviT_T0_T2_T3_T4_T5_,@"STO_CUDA_ENTRY STV_DEFAULT"
_ZN2at6native27unrolled_elementwise_kernelINS0_13AUnaryFunctorIN3c108BFloat16ES4_S4_ZZZNS0_21nextafter_kernel_cudaERNS_18TensorIteratorBaseEENKUlvE_clEvENKUlvE1_clEvEUlS4_S4_E_EESt5arrayIPcLm2EELi4E23TrivialOffsetCalculatorILi1EjESF_NS0_6memory12LoadWithCastILi1EEENSG_13StoreWithCastILi1EEEEEviT_T0_T2_T3_T4_T5_:
.text._ZN2at6native27unrolled_elementwise_kernelINS0_13AUnaryFunctorIN3c108BFloat16ES4_S4_ZZZNS0_21nextafter_kernel_cudaERNS_18TensorIteratorBaseEENKUlvE_clEvENKUlvE1_clEvEUlS4_S4_E_EESt5arrayIPcLm2EELi4E23TrivialOffsetCalculatorILi1EjESF_NS0_6memory12LoadWithCastILi1EEENSG_13StoreWithCastILi1EEEEEviT_T0_T2_T3_T4_T5_:
        /* <DEDUP_REMOVED lines=34> */
.L_x_24353:
[----:B------:R-:W2:Y:S02]  /*0220*/  LDG.E.U8 R2, [R2.64] ;  /* 0x0000002402027981 */ /* 0x000ea4000c1e1100 */
[----:B--2---:R-:W0:Y:S02]  /*0230*/  I2F.U16 R0, R2 ;  /* 0x0000000200007306 */ /* 0x004e240000101000 */
[----:B0-----:R-:W-:-:S04]  /*0240*/  F2FP.BF16.PACK_AB R0, RZ, R0 ;  /* 0x00000000ff00723e */ /* 0x001fc800000010ff */
[----:B------:R-:W-:Y:S01]  /*0250*/  PRMT R23, R0, 0x7610, R23 ;  /* 0x0000761000177816 */ /* 0x000fe20000000017 */
[----:B------:R-:W-:Y:S05]  /*0260*/  BRA `(.L_x_24355) ;  /* 0x00000f1000007947 */ /* 0x000fea0003800000 */
.L_x_24352:
        /* <DEDUP_REMOVED lines=11> */
.L_x_24357:
[----:B------:R-:W2:Y:S02]  /*0320*/  LDG.E R2, [R2.64] ;  /* 0x0000002402027981 */ /* 0x000ea4000c1e1900 */
[----:B--2---:R-:W0:Y:S02]  /*0330*/  I2F R0, R2 ;  /* 0x0000000200007306 */ /* 0x004e240000201400 */
[----:B0-----:R-:W-:-:S04]  /*0340*/  F2FP.BF16.PACK_AB R0, RZ, R0 ;  /* 0x00000000ff00723e */ /* 0x001fc800000010ff */
[----:B------:R-:W-:Y:S01]  /*0350*/  PRMT R23, R0, 0x7610, R23 ;  /* 0x0000761000177816 */ /* 0x000fe20000000017 */
[----:B------:R-:W-:Y:S05]  /*0360*/  BRA `(.L_x_24355) ;  /* 0x00000e1000007947 */ /* 0x000fea0003800000 */
.L_x_24356:
[----:B------:R-:W2:Y:S02]  /*0370*/  LDG.E.U16 R2, [R2.64] ;  /* 0x0000002402027981 */ /* 0x000ea4000c1e1500 */
[----:B--2---:R-:W0:Y:S02]  /*0380*/  I2F.S16 R0, R2 ;  /* 0x0000000200007306 */ /* 0x004e240000101400 */
[----:B0-----:R-:W-:-:S04]  /*0390*/  F2FP.BF16.PACK_AB R0, RZ, R0 ;  /* 0x00000000ff00723e */ /* 0x001fc800000010ff */
[----:B------:R-:W-:Y:S01]  /*03a0*/  PRMT R23, R0, 0x7610, R23 ;  /* 0x0000761000177816 */ /* 0x000fe20000000017 */
[----:B------:R-:W-:Y:S05]  /*03b0*/  BRA `(.L_x_24355) ;  /* 0x00000dc000007947 */ /* 0x000fea0003800000 */
.L_x_24351:
        /* <DEDUP_REMOVED lines=9> */
.L_x_24359:
[----:B------:R-:W2:Y:S02]  /*0450*/  LDG.E.U16 R0, [R2.64] ;  /* 0x0000002402007981 */ /* 0x000ea4000c1e1500 */
[----:B--2---:R-:W-:-:S05]  /*0460*/  HADD2.F32 R0, -RZ, R0.H0_H0 ;  /* 0x20000000ff007230 */ /* 0x004fca0000004100 */
[----:B------:R-:W-:-:S04]  /*0470*/  F2FP.BF16.PACK_AB R0, RZ, R0 ;  /* 0x00000000ff00723e */ /* 0x000fc800000010ff */
[----:B------:R-:W-:Y:S01]  /*0480*/  PRMT R23, R0, 0x7610, R23 ;  /* 0x0000761000177816 */ /* 0x000fe20000000017 */
[----:B------:R-:W-:Y:S05]  /*0490*/  BRA `(.L_x_24355) ;  /* 0x00000ce000007947 */ /* 0x000fea0003800000 */
.L_x_24358:
        /* <DEDUP_REMOVED lines=9> */
.L_x_24361:
[----:B------:R-:W2:Y:S02]  /*0530*/  LDG.E.U16 R2, [R2.64] ;  /* 0x0000002402027981 */ /* 0x000ea4000c1e1500 */
[----:B--2---:R-:W-:-:S05]  /*0540*/  HADD2.F32 R0, -RZ, R2.H0_H0 ;  /* 0x20000002ff007230 */ /* 0x004fca0000004100 */
[----:B------:R-:W-:-:S04]  /*0550*/  F2FP.BF16.PACK_AB R0, RZ, R0 ;  /* 0x00000000ff00723e */ /* 0x000fc800000010ff */
[----:B------:R-:W-:Y:S01]  /*0560*/  PRMT R23, R0, 0x7610, R23 ;  /* 0x0000761000177816 */ /* 0x000fe20000000017 */
[----:B------:R-:W-:Y:S05]  /*0570*/  BRA `(.L_x_24355) ;  /* 0x00000c0000007947 */ /* 0x000fea0003800000 */
.L_x_24360:
[----:B------:R-:W2:Y:S02]  /*0580*/  LDG.E.64 R2, [R2.64] ;  /* 0x0000002402027981 */ /* 0x000ea4000c1e1b00 */
[----:B--2---:R-:W0:Y:S01]  /*0590*/  F2F.F32.F64 R0, R2 ;  /* 0x0000000200007310 */ /* 0x004e220000301000 */
[----:B------:R-:W0:-:S14]  /*05a0*/  DSETP.GEU.AND P0, PT, |R2|, c[0x2][0x0], PT ;  /* 0x008000000200762a */ /* 0x000e1c0003f0e200 */
[----:B0-----:R-:W-:-:S05]  /*05b0*/  @!P0 FMUL R0, R0, 1.175494350822287508e-38 ;  /* 0x0080000000008820 */ /* 0x001fca0000400000 */
[----:B------:R-:W-:-:S04]  /*05c0*/  F2FP.BF16.PACK_AB R0, RZ, R0 ;  /* 0x00000000ff00723e */ /* 0x000fc800000010ff */
[----:B------:R-:W-:Y:S01]  /*05d0*/  PRMT R23, R0, 0x7610, R23 ;  /* 0x0000761000177816 */ /* 0x000fe20000000017 */
[----:B------:R-:W-:Y:S05]  /*05e0*/  BRA `(.L_x_24355) ;  /* 0x00000b9000007947 */ /* 0x000fea0003800000 */
.L_x_24350:
        /* <DEDUP_REMOVED lines=14> */
.L_x_24364:
[----:B------:R-:W2:Y:S02]  /*06d0*/  LDG.E.64 R2, [R2.64] ;  /* 0x0000002402027981 */ /* 0x000ea4000c1e1b00 */
[----:B--2---:R-:W0:Y:S01]  /*06e0*/  F2F.F32.F64 R0, R2 ;  /* 0x0000000200007310 */ /* 0x004e220000301000 */
[----:B------:R-:W0:-:S14]  /*06f0*/  DSETP.GEU.AND P0, PT, |R2|, c[0x2][0x0], PT ;  /* 0x008000000200762a */ /* 0x000e1c0003f0e200 */
[----:B0-----:R-:W-:-:S05]  /*0700*/  @!P0 FMUL R0, R0, 1.175494350822287508e-38 ;  /* 0x0080000000008820 */ /* 0x001fca0000400000 */
[----:B------:R-:W-:-:S04]  /*0710*/  F2FP.BF16.PACK_AB R0, RZ, R0 ;  /* 0x00000000ff00723e */ /* 0x000fc800000010ff */
[----:B------:R-:W-:Y:S01]  /*0720*/  PRMT R23, R0, 0x7610, R23 ;  /* 0x0000761000177816 */ /* 0x000fe20000000017 */
[----:B------:R-:W-:Y:S05]  /*0730*/  BRA `(.L_x_24355) ;  /* 0x00000a4000007947 */ /* 0x000fea0003800000 */
.L_x_24363:
        /* <DEDUP_REMOVED lines=28> */
.L_x_24366:
        /* <DEDUP_REMOVED lines=16> */
.L_x_24365:
[----:B------:R0:W5:Y:S01]  /*0a00*/  LDG.E.U16 R23, [R2.64] ;  /* 0x0000002402177981 */ /* 0x000162000c1e1500 */
[----:B------:R-:W-:Y:S05]  /*0a10*/  BRA `(.L_x_24355) ;  /* 0x0000076000007947 */ /* 0x000fea0003800000 */
.L_x_24362:
        /* <DEDUP_REMOVED lines=12> */
.L_x_24369:
        /* <DEDUP_REMOVED lines=21> */
.L_x_24373:
[----:B------:R-:W-:Y:S05]  /*0c30*/  BSYNC B1 ;  /* 0x0000000000017941 */ /* 0x000fea0003800000 */
.L_x_24372:
[----:B------:R-:W-:Y:S01]  /*0c40*/  LEA R3, R0, 0x3b800000, 0x17 ;  /* 0x3b80000000037811 */ /* 0x000fe200078eb8ff */
[----:B------:R-:W-:-:S05]  /*0c50*/  IMAD.SHL.U32 R0, R2, 0x100000, RZ ;  /* 0x0010000002007824 */ /* 0x000fca00078e00ff */
[----:B------:R-:W-:Y:S02]  /*0c60*/  LOP3.LUT R0, R3, R0, R4, 0xfe, !PT ;  /* 0x0000000003007212 */ /* 0x000fe400078efe04 */
.L_x_24371:
[----:B------:R-:W-:Y:S05]  /*0c70*/  BSYNC B0 ;  /* 0x0000000000007941 */ /* 0x000fea0003800000 */
.L_x_24370:
[----:B------:R-:W-:-:S04]  /*0c80*/  F2FP.BF16.PACK_AB R0, RZ, R0 ;  /* 0x00000000ff00723e */ /* 0x000fc800000010ff */
[----:B------:R-:W-:Y:S01]  /*0c90*/  PRMT R23, R0, 0x7610, R23 ;  /* 0x0000761000177816 */ /* 0x000fe20000000017 */
[----:B------:R-:W-:Y:S05]  /*0ca0*/  BRA `(.L_x_24355) ;  /* 0x000004d000007947 */ /* 0x000fea0003800000 */
.L_x_24368:
        /* <DEDUP_REMOVED lines=21> */
.L_x_24377:
[----:B------:R-:W-:Y:S05]  /*0e00*/  BSYNC B1 ;  /* 0x0000000000017941 */ /* 0x000fea0003800000 */
.L_x_24376:
[----:B------:R-:W-:Y:S01]  /*0e10*/  LEA R3, R0, 0x37800000, 0x17 ;  /* 0x3780000000037811 */ /* 0x000fe200078eb8ff */
[----:B------:R-:W-:-:S05]  /*0e20*/  IMAD.SHL.U32 R0, R2, 0x200000, RZ ;  /* 0x0020000002007824 */ /* 0x000fca00078e00ff */
[----:B------:R-:W-:Y:S02]  /*0e30*/  LOP3.LUT R0, R3, R0, R4, 0xfe, !PT ;  /* 0x0000000003007212 */ /* 0x000fe400078efe04 */
.L_x_24375:
[----:B------:R-:W-:Y:S05]  /*0e40*/  BSYNC B0 ;  /* 0x0000000000007941 */ /* 0x000fea0003800000 */
.L_x_24374:
[----:B------:R-:W-:-:S04]  /*0e50*/  F2FP.BF16.PACK_AB R0, RZ, R0 ;  /* 0x00000000ff00723e */ /* 0x000fc800000010ff */
[----:B------:R-:W-:Y:S01]  /*0e60*/  PRMT R23, R0, 0x7610, R23 ;  /* 0x0000761000177816 */ /* 0x000fe20000000017 */
[----:B------:R-:W-:Y:S05]  /*0e70*/  BRA `(.L_x_24355) ;  /* 0x0000030000007947 */ /* 0x000fea0003800000 */
.L_x_24367:
        /* <DEDUP_REMOVED lines=14> */
.L_x_24381:
[----:B------:R-:W-:Y:S05]  /*0f60*/  BSYNC B0 ;  /* 0x0000000000007941 */ /* 0x000fea0003800000 */
.L_x_24380:
[----:B------:R-:W-:-:S04]  /*0f70*/  F2FP.BF16.PACK_AB R0, RZ, R0 ;  /* 0x00000000ff00723e */ /* 0x000fc800000010ff */
[----:B------:R-:W-:Y:S01]  /*0f80*/  PRMT R23, R0, 0x7610, R23 ;  /* 0x0000761000177816 */ /* 0x000fe20000000017 */
[----:B------:R-:W-:Y:S05]  /*0f90*/  BRA `(.L_x_24355) ;  /* 0x000001e000007947 */ /* 0x000fea0003800000 */
.L_x_24354:
        /* <DEDUP_REMOVED lines=21> */
.L_x_24379:
[----:B------:R-:W2:Y:S02]  /*10f0*/  LDG.E.64 R2, [R2.64] ;  /* 0x0000002402027981 */ /* 0x000ea4000c1e1b00 */
[----:B--2---:R-:W0:Y:S02]  /*1100*/  I2F.U64 R0, R2 ;  /* 0x0000000200007312 */ /* 0x004e240000301000 */
[----:B0-----:R-:W-:-:S04]  /*1110*/  F2FP.BF16.PACK_AB R0, RZ, R0 ;  /* 0x00000000ff00723e */ /* 0x001fc800000010ff */
[----:B------:R-:W-:Y:S01]  /*1120*/  PRMT R23, R0, 0x7610, R23 ;  /* 0x0000761000177816 */ /* 0x000fe20000000017 */
[----:B------:R-:W-:Y:S05]  /*1130*/  BRA `(.L_x_24355) ;  /* 0x0000004000007947 */ /* 0x000fea0003800000 */
.L_x_24378:
[----:B------:R-:W2:Y:S02]  /*1140*/  LDG.E R2, [R2.64] ;  /* 0x0000002402027981 */ /* 0x000ea4000c1e1900 */
[----:B--2---:R-:W0:Y:S02]  /*1150*/  I2F.U32 R0, R2 ;  /* 0x0000000200007306 */ /* 0x004e240000201000 */
[----:B0-----:R-:W-:-:S04]  /*1160*/  F2FP.BF16.PACK_AB R0, RZ, R0 ;  /* 0x00000000ff00723e */ /* 0x001fc800000010ff */
[----:B------:R-:W-:Y:S02]  /*1170*/  PRMT R23, R0, 0x7610, R23 ;  /* 0x0000761000177816 */ /* 0x000fe40000000017 */
.L_x_24355:
[----:B------:R-:W1:Y:S02]  /*1180*/  S2R R17, SR_TID.X ;  /* 0x0000000000117919 */ /* 0x000e640000002100 */
[----:B-1----:R-:W-:-:S03]  /*1190*/  IADD3 R17, R17, 0x80, RZ ;  /* 0x0000008011117810 */ /* 0x002fc60007ffe0ff */
.L_x_24349:
[----:B-1----:R-:W-:Y:S05]  /*11a0*/  BSYNC B6 ;  /* 0x0000000000067941 */ /* 0x002fea0003800000 */
.L_x_24348:
        /* <DEDUP_REMOVED lines=24> */
.L_x_24387:
[----:B------:R-:W2:Y:S02]  /*1330*/  LDG.E.U8 R2, [R2.64] ;  /* 0x0000002402027981 */ /* 0x000ea4000c1e1100 */
[----:B--2---:R-:W0:Y:S02]  /*1340*/  I2F.U16 R0, R2 ;  /* 0x0000000200007306 */ /* 0x004e240000101000 */
[----:B0-----:R-:W-:-:S04]  /*1350*/  F2FP.BF16.PACK_AB R0, RZ, R0 ;  /* 0x00000000ff00723e */ /* 0x001fc800000010ff */
[----:B------:R-:W-:Y:S01]  /*1360*/  PRMT R19, R0, 0x7610, R19 ;  /* 0x0000761000137816 */ /* 0x000fe20000000013 */
[----:B------:R-:W-:Y:S05]  /*1370*/  BRA `(.L_x_24389) ;  /* 0x00000f0000007947 */ /* 0x000fea0003800000 */
.L_x_24386:
        /* <DEDUP_REMOVED lines=11> */
.L_x_24391:
[----:B------:R-:W2:Y:S02]  /*1430*/  LDG.E R2, [R2.64] ;  /* 0x0000002402027981 */ /* 0x000ea4000c1e1900 */
[----:B--2---:R-:W0:Y:S02]  /*1440*/  I2F R0, R2 ;  /* 0x0000000200007306 */ /* 0x004e240000201400 */
[----:B0-----:R-:W-:-:S04]  /*1450*/  F2FP.BF16.PACK_AB R0, RZ, R0 ;  /* 0x00000000ff00723e */ /* 0x001fc800000010ff */
[----:B------:R-:W-:Y:S01]  /*1460*/  PRMT R19, R0, 0x7610, R19 ;  /* 0x0000761000137816 */ /* 0x000fe20000000013 */
[----:B------:R-:W-:Y:S05]  /*1470*/  BRA `(.L_x_24389) ;  /* 0x00000e0000007947 */ /* 0x000fea0003800000 */
.L_x_24390:
[----:B------:R-:W2:Y:S02]  /*1480*/  LDG.E.U16 R2, [R2.64] ;  /* 0x0000002402027981 */ /* 0x000ea4000c1e1500 */
[----:B--2---:R-:W0:Y:S02]  /*1490*/  I2F.S16 R0, R2 ;  /* 0x0000000200007306 */ /* 0x004e240000101400 */
[----:B0-----:R-:W-:-:S04]  /*14a0*/  F2FP.BF16.PACK_AB R0, RZ, R0 ;  /* 0x00000000ff00723e */ /* 0x001fc800000010ff */
[----:B------:R-:W-:Y:S01]  /*14b0*/  PRMT R19, R0, 0x7610, R19 ;  /* 0x0000761000137816 */ /* 0x000fe20000000013 */
[----:B------:R-:W-:Y:S05]  /*14c0*/  BRA `(.L_x_24389) ;  /* 0x00000db000007947 */ /* 0x000fea0003800000 */
.L_x_24385:
        /* <DEDUP_REMOVED lines=9> */
.L_x_24393:
[----:B------:R-:W2:Y:S02]  /*1560*/  LDG.E.U16 R0, [R2.64] ;  /* 0x0000002402007981 */ /* 0x000ea4000c1e1500 */
[----:B--2---:R-:W-:-:S05]  /*1570*/  HADD2.F32 R0, -RZ, R0.H0_H0 ;  /* 0x20000000ff007230 */ /* 0x004fca0000004100 */
[----:B------:R-:W-:-:S04]  /*1580*/  F2FP.BF16.PACK_AB R0, RZ, R0 ;  /* 0x00000000ff00723e */ /* 0x000fc800000010ff */
[----:B------:R-:W-:Y:S01]  /*1590*/  PRMT R19, R0, 0x7610, R19 ;  /* 0x0000761000137816 */ /* 0x000fe20000000013 */
[----:B------:R-:W-:Y:S05]  /*15a0*/  BRA `(.L_x_24389) ;  /* 0x00000cd000007947 */ /* 0x000fea0003800000 */
.L_x_24392:
        /* <DEDUP_REMOVED lines=9> */
.L_x_24395:
[----:B------:R-:W2:Y:S02]  /*1640*/  LDG.E.U16 R2, [R2.64] ;  /* 0x0000002402027981 */ /* 0x000ea4000c1e1500 */
[----:B--2---:R-:W-:-:S05]  /*1650*/  HADD2.F32 R0, -RZ, R2.H0_H0 ;  /* 0x20000002ff007230 */ /* 0x004fca0000004100 */
[----:B------:R-:W-:-:S04]  /*1660*/  F2FP.BF16.PACK_AB R0, RZ, R0 ;  /* 0x00000000ff00723e */ /* 0x000fc800000010ff */
[----:B------:R-:W-:Y:S01]  /*1670*/  PRMT R19, R0, 0x7610, R19 ;  /* 0x0000761000137816 */ /* 0x000fe20000000013 */
[----:B------:R-:W-:Y:S05]  /*1680*/  BRA `(.L_x_24389) ;  /* 0x00000bf000007947 */ /* 0x000fea0003800000 */
.L_x_24394:
[----:B------:R-:W2:Y:S02]  /*1690*/  LDG.E.64 R2, [R2.64] ;  /* 0x0000002402027981 */ /* 0x000ea4000c1e1b00 */
[----:B--2---:R-:W0:Y:S01]  /*16a0*/  F2F.F32.F64 R0, R2 ;  /* 0x0000000200007310 */ /* 0x004e220000301000 */
[----:B------:R-:W0:-:S14]  /*16b0*/  DSETP.GEU.AND P0, PT, |R2|, c[0x2][0x0], PT ;  /* 0x008000000200762a */ /* 0x000e1c0003f0e200 */
[----:B0-----:R-:W-:-:S05]  /*16c0*/  @!P0 FMUL R0, R0, 1.175494350822287508e-38 ;  /* 0x0080000000008820 */ /* 0x001fca0000400000 */
[----:B------:R-:W-:-:S04]  /*16d0*/  F2FP.BF16.PACK_AB R0, RZ, R0 ;  /* 0x00000000ff00723e */ /* 0x000fc800000010ff */
[----:B------:R-:W-:Y:S01]  /*16e0*/  PRMT R19, R0, 0x7610, R19 ;  /* 0x0000761000137816 */ /* 0x000fe20000000013 */
[----:B------:R-:W-:Y:S05]  /*16f0*/  BRA `(.L_x_24389) ;  /* 0x00000b8000007947 */ /* 0x000fea0003800000 */
.L_x_24384:
        /* <DEDUP_REMOVED lines=14> */
.L_x_24398:
[----:B------:R-:W2:Y:S02]  /*17e0*/  LDG.E.64 R2, [R2.64] ;  /* 0x0000002402027981 */ /* 0x000ea4000c1e1b00 */
[----:B--2---:R-:W0:Y:S01]  /*17f0*/  F2F.F32.F64 R0, R2 ;  /* 0x0000000200007310 */ /* 0x004e220000301000 */
[----:B------:R-:W0:-:S14]  /*1800*/  DSETP.GEU.AND P0, PT, |R2|, c[0x2][0x0], PT ;  /* 0x008000000200762a */ /* 0x000e1c0003f0e200 */
[----:B0-----:R-:W-:-:S05]  /*1810*/  @!P0 FMUL R0, R0, 1.175494350822287508e-38 ;  /* 0x0080000000008820 */ /* 0x001fca0000400000 */
[----:B------:R-:W-:-:S04]  /*1820*/  F2FP.BF16.PACK_AB R0, RZ, R0 ;  /* 0x00000000ff00723e */ /* 0x000fc800000010ff */
[----:B------:R-:W-:Y:S01]  /*1830*/  PRMT R19, R0, 0x7610, R19 ;  /* 0x0000761000137816 */ /* 0x000fe20000000013 */
[----:B------:R-:W-:Y:S05]  /*1840*/  BRA `(.L_x_24389) ;  /* 0x00000a3000007947 */ /* 0x000fea0003800000 */
.L_x_24397:
        /* <DEDUP_REMOVED lines=28> */
.L_x_24400:
        /* <DEDUP_REMOVED lines=15> */
.L_x_24399:
[----:B------:R0:W5:Y:S01]  /*1b00*/  LDG.E.U16 R19, [R2.64] ;  /* 0x0000002402137981 */ /* 0x000162000c1e1500 */
[----:B------:R-:W-:Y:S05]  /*1b10*/  BRA `(.L_x_24389) ;  /* 0x0000076000007947 */ /* 0x000fea0003800000 */
.L_x_24396:
        /* <DEDUP_REMOVED lines=12> */
.L_x_24403:
        /* <DEDUP_REMOVED lines=21> */
.L_x_24407:
[----:B------:R-:W-:Y:S05]  /*1d30*/  BSYNC B1 ;  /* 0x0000000000017941 */ /* 0x000fea0003800000 */
.L_x_24406:
[----:B------:R-:W-:Y:S01]  /*1d40*/  LEA R3, R0, 0x3b800000, 0x17 ;  /* 0x3b80000000037811 */ /* 0x000fe200078eb8ff */
[----:B------:R-:W-:-:S05]  /*1d50*/  IMAD.SHL.U32 R0, R2, 0x100000, RZ ;  /* 0x0010000002007824 */ /* 0x000fca00078e00ff */
[----:B------:R-:W-:Y:S02]  /*1d60*/  LOP3.LUT R0, R3, R0, R4, 0xfe, !PT ;  /* 0x0000000003007212 */ /* 0x000fe400078efe04 */
.L_x_24405:
[----:B------:R-:W-:Y:S05]  /*1d70*/  BSYNC B0 ;  /* 0x0000000000007941 */ /* 0x000fea0003800000 */
.L_x_24404:
[----:B------:R-:W-:-:S04]  /*1d80*/  F2FP.BF16.PACK_AB R0, RZ, R0 ;  /* 0x00000000ff00723e */ /* 0x000fc800000010ff */
[----:B------:R-:W-:Y:S01]  /*1d90*/  PRMT R19, R0, 0x7610, R19 ;  /* 0x0000761000137816 */ /* 0x000fe20000000013 */
[----:B------:R-:W-:Y:S05]  /*1da0*/  BRA `(.L_x_24389) ;  /* 0x000004d000007947 */ /* 0x000fea0003800000 */
.L_x_24402:
        /* <DEDUP_REMOVED lines=21> */
.L_x_24411:
[----:B------:R-:W-:Y:S05]  /*1f00*/  BSYNC B1 ;  /* 0x0000000000017941 */ /* 0x000fea0003800000 */
.L_x_24410:
[----:B------:R-:W-:Y:S01]  /*1f10*/  LEA R3, R0, 0x37800000, 0x17 ;  /* 0x3780000000037811 */ /* 0x000fe200078eb8ff */
[----:B------:R-:W-:-:S05]  /*1f20*/  IMAD.SHL.U32 R0, R2, 0x200000, RZ ;  /* 0x0020000002007824 */ /* 0x000fca00078e00ff */
[----:B------:R-:W-:Y:S02]  /*1f30*/  LOP3.LUT R0, R3, R0, R4, 0xfe, !PT ;  /* 0x0000000003007212 */ /* 0x000fe400078efe04 */
.L_x_24409:
[----:B------:R-:W-:Y:S05]  /*1f40*/  BSYNC B0 ;  /* 0x0000000000007941 */ /* 0x000fea0003800000 */
.L_x_24408:
[----:B------:R-:W-:-:S04]  /*1f50*/  F2FP.BF16.PACK_AB R0, RZ, R0 ;  /* 0x00000000ff00723e */ /* 0x000fc800000010ff */
[----:B------:R-:W-:Y:S01]  /*1f60*/  PRMT R19, R0, 0x7610, R19 ;  /* 0x0000761000137816 */ /* 0x000fe20000000013 */
[----:B------:R-:W-:Y:S05]  /*1f70*/  BRA `(.L_x_24389) ;  /* 0x0000030000007947 */ /* 0x000fea0003800000 */
.L_x_24401:
        /* <DEDUP_REMOVED lines=14> */
.L_x_24415:
[----:B------:R-:W-:Y:S05]  /*2060*/  BSYNC B0 ;  /* 0x0000000000007941 */ /* 0x000fea0003800000 */
.L_x_24414:
[----:B------:R-:W-:-:S04]  /*2070*/  F2FP.BF16.PACK_AB R0, RZ, R0 ;  /* 0x00000000ff00723e */ /* 0x000fc800000010ff */
[----:B------:R-:W-:Y:S01]  /*2080*/  PRMT R19, R0, 0x7610, R19 ;  /* 0x0000761000137816 */ /* 0x000fe20000000013 */
[----:B------:R-:W-:Y:S05]  /*2090*/  BRA `(.L_x_24389) ;  /* 0x000001e000007947 */ /* 0x000fea0003800000 */
.L_x_24388:
        /* <DEDUP_REMOVED lines=21> */
.L_x_24413:
[----:B------:R-:W2:Y:S02]  /*21f0*/  LDG.E.64 R2, [R2.64] ;  /* 0x0000002402027981 */ /* 0x000ea4000c1e1b00 */
[----:B--2---:R-:W0:Y:S02]  /*2200*/  I2F.U64 R0, R2 ;  /* 0x0000000200007312 */ /* 0x004e240000301000 */
[----:B0-----:R-:W-:-:S04]  /*2210*/  F2FP.BF16.PACK_AB R0, RZ, R0 ;  /* 0x00000000ff00723e */ /* 0x001fc800000010ff */
[----:B------:R-:W-:Y:S01]  /*2220*/  PRMT R19, R0, 0x7610, R19 ;  /* 0x0000761000137816 */ /* 0x000fe20000000013 */
[----:B------:R-:W-:Y:S05]  /*2230*/  BRA `(.L_x_24389) ;  /* 0x0000004000007947 */ /* 0x000fea0003800000 */
.L_x_24412:
[----:B------:R-:W2:Y:S02]  /*2240*/  LDG.E R2, [R2.64] ;  /* 0x0000002402027981 */ /* 0x000ea4000c1e1900 */
[----:B--2---:R-:W0:Y:S02]  /*2250*/  I2F.U32 R0, R2 ;  /* 0x0000000200007306 */ /* 0x004e240000201000 */
[----:B0-----:R-:W-:-:S04]  /*2260*/  F2FP.BF16.PACK_AB R0, RZ, R0 ;  /* 0x00000000ff00723e */ /* 0x001fc800000010ff */
[----:B------:R-:W-:Y:S02]  /*2270*/  PRMT R19, R0, 0x7610, R19 ;  /* 0x0000761000137816 */ /* 0x000fe40000000013 */
.L_x_24389:
[----:B------:R-:W-:-:S05]  /*2280*/  IADD3 R17, R17, 0x80, RZ ;  /* 0x0000008011117810 */ /* 0x000fca0007ffe0ff */
.L_x_24383:
[----:B------:R-:W-:Y:S05]  /*2290*/  BSYNC B6 ;  /* 0x0000000000067941 */ /* 0x000fea0003800000 */
.L_x_24382:
        /* <DEDUP_REMOVED lines=26> */
.L_x_24421:
[----:B------:R-:W2:Y:S02]  /*2440*/  LDG.E.U8 R2, [R2.64] ;  /* 0x0000002402027981 */ /* 0x000ea4000c1e1100 */
[----:B--2---:R-:W0:Y:S02]  /*2450*/  I2F.U16 R0, R2 ;  /* 0x0000000200007306 */ /* 0x004e240000101000 */
[----:B0-----:R-:W-:-:S04]  /*2460*/  F2FP.BF16.PACK_AB R0, RZ, R0 ;  /* 0x00000000ff00723e */ /* 0x001fc800000010ff */
[----:B------:R-:W-:Y:S01]  /*2470*/  PRMT R27, R0, 0x7610, R27 ;  /* 0x00007610001b7816 */ /* 0x000fe2000000001b */
[----:B------:R-:W-:Y:S05]  /*2480*/  BRA `(.L_x_24423) ;  /* 0x00000f0000007947 */ /* 0x000fea0003800000 */
.L_x_24420:
        /* <DEDUP_REMOVED lines=11> */
.L_x_24425:
[----:B------:R-:W2:Y:S02]  /*2540*/  LDG.E R2, [R2.64] ;  /* 0x0000002402027981 */ /* 0x000ea4000c1e1900 */
[----:B--2---:R-:W0:Y:S02]  /*2550*/  I2F R0, R2 ;  /* 0x0000000200007306 */ /* 0x004e240000201400 */
[----:B0-----:R-:W-:-:S04]  /*2560*/  F2FP.BF16.PACK_AB R0, RZ, R0 ;  /* 0x00000000ff00723e */ /* 0x001fc800000010ff */
[----:B------:R-:W-:Y:S01]  /*2570*/  PRMT R27, R0, 0x7610, R27 ;  /* 0x00007610001b7816 */ /* 0x000fe2000000001b */
[----:B------:R-:W-:Y:S05]  /*2580*/  BRA `(.L_x_24423) ;  /* 0x00000e0000007947 */ /* 0x000fea0003800000 */
.L_x_24424:
[----:B------:R-:W2:Y:S02]  /*2590*/  LDG.E.U16 R2, [R2.64] ;  /* 0x0000002402027981 */ /* 0x000ea4000c1e1500 */
[----:B--2---:R-:W0:Y:S02]  /*25a0*/  I2F.S16 R0, R2 ;  /* 0x0000000200007306 */ /* 0x004e240000101400 */
[----:B0-----:R-:W-:-:S04]  /*25b0*/  F2FP.BF16.PACK_AB R0, RZ, R0 ;  /* 0x00000000ff00723e */ /* 0x001fc800000010ff */
[----:B------:R-:W-:Y:S01]  /*25c0*/  PRMT R27, R0, 0x7610, R27 ;  /* 0x00007610001b7816 */ /* 0x000fe2000000001b */
[----:B------:R-:W-:Y:S05]  /*25d0*/  BRA `(.L_x_24423) ;  /* 0x00000db000007947 */ /* 0x000fea0003800000 */
.L_x_24419:
        /* <DEDUP_REMOVED lines=9> */
.L_x_24427:
[----:B------:R-:W2:Y:S02]  /*2670*/  LDG.E.U16 R0, [R2.64] ;  /* 0x0000002402007981 */ /* 0x000ea4000c1e1500 */
[----:B--2---:R-:W-:-:S05]  /*2680*/  HADD2.F32 R0, -RZ, R0.H0_H0 ;  /* 0x20000000ff007230 */ /* 0x004fca0000004100 */
[----:B------:R-:W-:-:S04]  /*2690*/  F2FP.BF16.PACK_AB R0, RZ, R0 ;  /* 0x00000000ff00723e */ /* 0x000fc800000010ff */
[----:B------:R-:W-:Y:S01]  /*26a0*/  PRMT R27, R0, 0x7610, R27 ;  /* 0x00007610001b7816 */ /* 0x000fe2000000001b */
[----:B------:R-:W-:Y:S05]  /*26b0*/  BRA `(.L_x_24423) ;  /* 0x00000cd000007947 */ /* 0x000fea0003800000 */
.L_x_24426:
        /* <DEDUP_REMOVED lines=9> */
.L_x_24429:
[----:B------:R-:W2:Y:S02]  /*2750*/  LDG.E.U16 R2, [R2.64] ;  /* 0x0000002402027981 */ /* 0x000ea4000c1e1500 */
[----:B--2---:R-:W-:-:S05]  /*2760*/  HADD2.F32 R0, -RZ, R2.H0_H0 ;  /* 0x20000002ff007230 */ /* 0x004fca0000004100 */
[----:B------:R-:W-:-:S04]  /*2770*/  F2FP.BF16.PACK_AB R0, RZ, R0 ;  /* 0x00000000ff00723e */ /* 0x000fc800000010ff */
[----:B------:R-:W-:Y:S01]  /*2780*/  PRMT R27, R0, 0x7610, R27 ;  /* 0x00007610001b7816 */ /* 0x000fe2000000001b */
[----:B------:R-:W-:Y:S05]  /*2790*/  BRA `(.L_x_24423) ;  /* 0x00000bf000007947 */ /* 0x000fea0003800000 */
.L_x_24428:
[----:B------:R-:W2:Y:S02]  /*27a0*/  LDG.E.64 R2, [R2.64] ;  /* 0x0000002402027981 */ /* 0x000ea4000c1e1b00 */
[----:B--2---:R-:W0:Y:S01]  /*27b0*/  F2F.F32.F64 R0, R2 ;  /* 0x0000000200007310 */ /* 0x004e220000301000 */
[----:B------:R-:W0:-:S14]  /*27c0*/  DSETP.GEU.AND P0, PT, |R2|, c[0x2][0x0], PT ;  /* 0x008000000200762a */ /* 0x000e1c0003f0e200 */
[----:B0-----:R-:W-:-:S05]  /*27d0*/  @!P0 FMUL R0, R0, 1.175494350822287508e-38 ;  /* 0x0080000000008820 */ /* 0x001fca0000400000 */
[----:B------:R-:W-:-:S04]  /*27e0*/  F2FP.BF16.PACK_AB R0, RZ, R0 ;  /* 0x00000000ff00723e */ /* 0x000fc800000010ff */
[----:B------:R-:W-:Y:S01]  /*27f0*/  PRMT R27, R0, 0x7610, R27 ;  /* 0x00007610001b7816 */ /* 0x000fe2000000001b */
[----:B------:R-:W-:Y:S05]  /*2800*/  BRA `(.L_x_24423) ;  /* 0x00000b8000007947 */ /* 0x000fea0003800000 */
.L_x_24418:
        /* <DEDUP_REMOVED lines=14> */
.L_x_24432:
[----:B------:R-:W2:Y:S02]  /*28f0*/  LDG.E.64 R2, [R2.64] ;  /* 0x0000002402027981 */ /* 0x000ea4000c1e1b00 */
[----:B--2---:R-:W0:Y:S01]  /*2900*/  F2F.F32.F64 R0, R2 ;  /* 0x0000000200007310 */ /* 0x004e220000301000 */
[----:B------:R-:W0:-:S14]  /*2910*/  DSETP.GEU.AND P0, PT, |R2|, c[0x2][0x0], PT ;  /* 0x008000000200762a */ /* 0x000e1c0003f0e200 */
[----:B0-----:R-:W-:-:S05]  /*2920*/  @!P0 FMUL R0, R0, 1.175494350822287508e-38 ;  /* 0x0080000000008820 */ /* 0x001fca0000400000 */
[----:B------:R-:W-:-:S04]  /*2930*/  F2FP.BF16.PACK_AB R0, RZ, R0 ;  /* 0x00000000ff00723e */ /* 0x000fc800000010ff */
[----:B------:R-:W-:Y:S01]  /*2940*/  PRMT R27, R0, 0x7610, R27 ;  /* 0x00007610001b7816 */ /* 0x000fe2000000001b */
[----:B------:R-:W-:Y:S05]  /*2950*/  BRA `(.L_x_24423) ;  /* 0x00000a3000007947 */ /* 0x000fea0003800000 */
.L_x_24431:
        /* <DEDUP_REMOVED lines=28> */
.L_x_24434:
        /* <DEDUP_REMOVED lines=15> */
.L_x_24433:
[----:B------:R0:W5:Y:S01]  /*2c10*/  LDG.E.U16 R27, [R2.64] ;  /* 0x00000024021b7981 */ /* 0x000162000c1e1500 */
[----:B------:R-:W-:Y:S05]  /*2c20*/  BRA `(.L_x_24423) ;  /* 0x0000076000007947 */ /* 0x000fea0003800000 */
.L_x_24430:
        /* <DEDUP_REMOVED lines=12> */
.L_x_24437:
        /* <DEDUP_REMOVED lines=21> */
.L_x_24441:
[----:B------:R-:W-:Y:S05]  /*2e40*/  BSYNC B1 ;  /* 0x0000000000017941 */ /* 0x000fea0003800000 */
.L_x_24440:
[----:B------:R-:W-:Y:S01]  /*2e50*/  LEA R3, R0, 0x3b800000, 0x17 ;  /* 0x3b80000000037811 */ /* 0x000fe200078eb8ff */
[----:B------:R-:W-:-:S05]  /*2e60*/  IMAD.SHL.U32 R0, R2, 0x100000, RZ ;  /* 0x0010000002007824 */ /* 0x000fca00078e00ff */
[----:B------:R-:W-:Y:S02]  /*2e70*/  LOP3.LUT R0, R3, R0, R4, 0xfe, !PT ;  /* 0x0000000003007212 */ /* 0x000fe400078efe04 */
.L_x_24439:
[----:B------:R-:W-:Y:S05]  /*2e80*/  BSYNC B0 ;  /* 0x0000000000007941 */ /* 0x000fea0003800000 */
.L_x_24438:
[----:B------:R-:W-:-:S04]  /*2e90*/  F2FP.BF16.PACK_AB R0, RZ, R0 ;  /* 0x00000000ff00723e */ /* 0x000fc800000010ff */
[----:B------:R-:W-:Y:S01]  /*2ea0*/  PRMT R27, R0, 0x7610, R27 ;  /* 0x00007610001b7816 */ /* 0x000fe2000000001b */
[----:B------:R-:W-:Y:S05]  /*2eb0*/  BRA `(.L_x_24423) ;  /* 0x000004d000007947 */ /* 0x000fea0003800000 */
.L_x_24436:
        /* <DEDUP_REMOVED lines=21> */
.L_x_24445:
[----:B------:R-:W-:Y:S05]  /*3010*/  BSYNC B1 ;  /* 0x0000000000017941 */ /* 0x000fea0003800000 */
.L_x_24444:
[----:B------:R-:W-:Y:S01]  /*3020*/  LEA R3, R0, 0x37800000, 0x17 ;  /* 0x3780000000037811 */ /* 0x000fe200078eb8ff */
[----:B------:R-:W-:-:S05]  /*3030*/  IMAD.SHL.U32 R0, R2, 0x200000, RZ ;  /* 0x0020000002007824 */ /* 0x000fca00078e00ff */
[----:B------:R-:W-:Y:S02]  /*3040*/  LOP3.LUT R0, R3, R0, R4, 0xfe, !PT ;  /* 0x0000000003007212 */ /* 0x000fe400078efe04 */
.L_x_24443:
[----:B------:R-:W-:Y:S05]  /*3050*/  BSYNC B0 ;  /* 0x0000000000007941 */ /* 0x000fea0003800000 */
.L_x_24442:
[----:B------:R-:W-:-:S04]  /*3060*/  F2FP.BF16.PACK_AB R0, RZ, R0 ;  /* 0x00000000ff00723e */ /* 0x000fc800000010ff */
[----:B------:R-:W-:Y:S01]  /*3070*/  PRMT R27, R0, 0x7610, R27 ;  /* 0x00007610001b7816 */ /* 0x000fe2000000001b */
[----:B------:R-:W-:Y:S05]  /*3080*/  BRA `(.L_x_24423) ;  /* 0x0000030000007947 */ /* 0x000fea0003800000 */
.L_x_24435:
        /* <DEDUP_REMOVED lines=14> */
.L_x_24449:
[----:B------:R-:W-:Y:S05]  /*3170*/  BSYNC B0 ;  /* 0x0000000000007941 */ /* 0x000fea0003800000 */
.L_x_24448:
[----:B------:R-:W-:-:S04]  /*3180*/  F2FP.BF16.PACK_AB R0, RZ, R0 ;  /* 0x00000000ff00723e */ /* 0x000fc800000010ff */
[----:B------:R-:W-:Y:S01]  /*3190*/  PRMT R27, R0, 0x7610, R27 ;  /* 0x00007610001b7816 */ /* 0x000fe2000000001b */
[----:B------:R-:W-:Y:S05]  /*31a0*/  BRA `(.L_x_24423) ;  /* 0x000001e000007947 */ /* 0x000fea0003800000 */
.L_x_24422:
        /* <DEDUP_REMOVED lines=21> */
.L_x_24447:
[----:B------:R-:W2:Y:S02]  /*3300*/  LDG.E.64 R2, [R2.64] ;  /* 0x0000002402027981 */ /* 0x000ea4000c1e1b00 */
[----:B--2---:R-:W0:Y:S02]  /*3310*/  I2F.U64 R0, R2 ;  /* 0x0000000200007312 */ /* 0x004e240000301000 */
[----:B0-----:R-:W-:-:S04]  /*3320*/  F2FP.BF16.PACK_AB R0, RZ, R0 ;  /* 0x00000000ff00723e */ /* 0x001fc800000010ff */
[----:B------:R-:W-:Y:S01]  /*3330*/  PRMT R27, R0, 0x7610, R27 ;  /* 0x00007610001b7816 */ /* 0x000fe2000000001b */
[----:B------:R-:W-:Y:S05]  /*3340*/  BRA `(.L_x_24423) ;  /* 0x0000004000007947 */ /* 0x000fea0003800000 */
.L_x_24446:
[----:B------:R-:W2:Y:S02]  /*3350*/  LDG.E R2, [R2.64] ;  /* 0x0000002402027981 */ /* 0x000ea4000c1e1900 */
[----:B--2---:R-:W0:Y:S02]  /*3360*/  I2F.U32 R0, R2 ;  /* 0x0000000200007306 */ /* 0x004e240000201000 */
[----:B0-----:R-:W-:-:S04]  /*3370*/  F2FP.BF16.PACK_AB R0, RZ, R0 ;  /* 0x00000000ff00723e */ /* 0x001fc800000010ff */
[----:B------:R-:W-:Y:S02]  /*3380*/  PRMT R27, R0, 0x7610, R27 ;  /* 0x00007610001b7816 */ /* 0x000fe4000000001b */
.L_x_24423:
[----:B------:R-:W-:-:S05]  /*3390*/  IADD3 R17, R17, 0x80, RZ ;  /* 0x0000008011117810 */ /* 0x000fca0007ffe0ff */
.L_x_24417:
[----:B------:R-:W-:Y:S05]  /*33a0*/  BSYNC B6 ;  /* 0x0000000000067941 */ /* 0x000fea0003800000 */
.L_x_24416:
        /* <DEDUP_REMOVED lines=23> */
.L_x_24455:
[----:B------:R-:W2:Y:S02]  /*3520*/  LDG.E.U8 R2, [R2.64] ;  /* 0x0000002402027981 */ /* 0x000ea4000c1e1100 */
[----:B--2---:R-:W0:Y:S02]  /*3530*/  I2F.U16 R0, R2 ;  /* 0x0000000200007306 */ /* 0x004e240000101000 */
[----:B0-----:R-:W-:-:S04]  /*3540*/  F2FP.BF16.PACK_AB R0, RZ, R0 ;  /* 0x00000000ff00723e */ /* 0x001fc800000010ff */
[----:B------:R-:W-:Y:S01]  /*3550*/  PRMT R25, R0, 0x7610, R25 ;  /* 0x0000761000197816 */ /* 0x000fe20000000019 */
[----:B------:R-:W-:Y:S05]  /*3560*/  BRA `(.L_x_24451) ;  /* 0x00000f0000007947 */ /* 0x000fea0003800000 */
.L_x_24454:
        /* <DEDUP_REMOVED lines=11> */
.L_x_24458:
[----:B------:R-:W2:Y:S02]  /*3620*/  LDG.E R2, [R2.64] ;  /* 0x0000002402027981 */ /* 0x000ea4000c1e1900 */
[----:B--2---:R-:W0:Y:S02]  /*3630*/  I2F R0, R2 ;  /* 0x0000000200007306 */ /* 0x004e240000201400 */
[----:B0-----:R-:W-:-:S04]  /*3640*/  F2FP.BF16.PACK_AB R0, RZ, R0 ;  /* 0x00000000ff00723e */ /* 0x001fc800000010ff */
[----:B------:R-:W-:Y:S01]  /*3650*/  PRMT R25, R0, 0x7610, R25 ;  /* 0x0000761000197816 */ /* 0x000fe20000000019 */
[----:B------:R-:W-:Y:S05]  /*3660*/  BRA `(.L_x_24451) ;  /* 0x00000e0000007947 */ /* 0x000fea0003800000 */
.L_x_24457:
[----:B------:R-:W2:Y:S02]  /*3670*/  LDG.E.U16 R2, [R2.64] ;  /* 0x0000002402027981 */ /* 0x000ea4000c1e1500 */
[----:B--2---:R-:W0:Y:S02]  /*3680*/  I2F.S16 R0, R2 ;  /* 0x0000000200007306 */ /* 0x004e240000101400 */
[----:B0-----:R-:W-:-:S04]  /*3690*/  F2FP.BF16.PACK_AB R0, RZ, R0 ;  /* 0x00000000ff00723e */ /* 0x001fc800000010ff */
[----:B------:R-:W-:Y:S01]  /*36a0*/  PRMT R25, R0, 0x7610, R25 ;  /* 0x0000761000197816 */ /* 0x000fe20000000019 */
[----:B------:R-:W-:Y:S05]  /*36b0*/  BRA `(.L_x_24451) ;  /* 0x00000db000007947 */ /* 0x000fea0003800000 */
.L_x_24453:
        /* <DEDUP_REMOVED lines=9> */
.L_x_24460:
[----:B------:R-:W2:Y:S02]  /*3750*/  LDG.E.U16 R0, [R2.64] ;  /* 0x0000002402007981 */ /* 0x000ea4000c1e1500 */
[----:B--2---:R-:W-:-:S05]  /*3760*/  HADD2.F32 R0, -RZ, R0.H0_H0 ;  /* 0x20000000ff007230 */ /* 0x004fca0000004100 */
[----:B------:R-:W-:-:S04]  /*3770*/  F2FP.BF16.PACK_AB R0, RZ, R0 ;  /* 0x00000000ff00723e */ /* 0x000fc800000010ff */
[----:B------:R-:W-:Y:S01]  /*3780*/  PRMT R25, R0, 0x7610, R25 ;  /* 0x0000761000197816 */ /* 0x000fe20000000019 */
[----:B------:R-:W-:Y:S05]  /*3790*/  BRA `(.L_x_24451) ;  /* 0x00000cd000007947 */ /* 0x000fea0003800000 */
.L_x_24459:
        /* <DEDUP_REMOVED lines=9> */
.L_x_24462:
[----:B------:R-:W2:Y:S02]  /*3830*/  LDG.E.U16 R2, [R2.64] ;  /* 0x0000002402027981 */ /* 0x000ea4000c1e1500 */
[----:B--2---:R-:W-:-:S05]  /*3840*/  HADD2.F32 R0, -RZ, R2.H0_H0 ;  /* 0x20000002ff007230 */ /* 0x004fca0000004100 */
[----:B------:R-:W-:-:S04]  /*3850*/  F2FP.BF16.PACK_AB R0, RZ, R0 ;  /* 0x00000000ff00723e */ /* 0x000fc800000010ff */
[----:B------:R-:W-:Y:S01]  /*3860*/  PRMT R25, R0, 0x7610, R25 ;  /* 0x0000761000197816 */ /* 0x000fe20000000019 */
[----:B------:R-:W-:Y:S05]  /*3870*/  BRA `(.L_x_24451) ;  /* 0x00000bf000007947 */ /* 0x000fea0003800000 */
.L_x_24461:
[----:B------:R-:W2:Y:S02]  /*3880*/  LDG.E.64 R2, [R2.64] ;  /* 0x0000002402027981 */ /* 0x000ea4000c1e1b00 */
[----:B--2---:R-:W0:Y:S01]  /*3890*/  F2F.F32.F64 R0, R2 ;  /* 0x0000000200007310 */ /* 0x004e220000301000 */
[----:B------:R-:W0:-:S14]  /*38a0*/  DSETP.GEU.AND P0, PT, |R2|, c[0x2][0x0], PT ;  /* 0x008000000200762a */ /* 0x000e1c0003f0e200 */
[----:B0-----:R-:W-:-:S05]  /*38b0*/  @!P0 FMUL R0, R0, 1.175494350822287508e-38 ;  /* 0x0080000000008820 */ /* 0x001fca0000400000 */
[----:B------:R-:W-:-:S04]  /*38c0*/  F2FP.BF16.PACK_AB R0, RZ, R0 ;  /* 0x00000000ff00723e */ /* 0x000fc800000010ff */
[----:B------:R-:W-:Y:S01]  /*38d0*/  PRMT R25, R0, 0x7610, R25 ;  /* 0x0000761000197816 */ /* 0x000fe20000000019 */
[----:B------:R-:W-:Y:S05]  /*38e0*/  BRA `(.L_x_24451) ;  /* 0x00000b8000007947 */ /* 0x000fea0003800000 */
.L_x_24452:
        /* <DEDUP_REMOVED lines=14> */
.L_x_24465:
[----:B------:R-:W2:Y:S02]  /*39d0*/  LDG.E.64 R2, [R2.64] ;  /* 0x0000002402027981 */ /* 0x000ea4000c1e1b00 */
[----:B--2---:R-:W0:Y:S01]  /*39e0*/  F2F.F32.F64 R0, R2 ;  /* 0x0000000200007310 */ /* 0x004e220000301000 */
[----:B------:R-:W0:-:S14]  /*39f0*/  DSETP.GEU.AND P0, PT, |R2|, c[0x2][0x0], PT ;  /* 0x008000000200762a */ /* 0x000e1c0003f0e200 */
[----:B0-----:R-:W-:-:S05]  /*3a00*/  @!P0 FMUL R0, R0, 1.175494350822287508e-38 ;  /* 0x0080000000008820 */ /* 0x001fca0000400000 */
[----:B------:R-:W-:-:S04]  /*3a10*/  F2FP.BF16.PACK_AB R0, RZ, R0 ;  /* 0x00000000ff00723e */ /* 0x000fc800000010ff */
[----:B------:R-:W-:Y:S01]  /*3a20*/  PRMT R25, R0, 0x7610, R25 ;  /* 0x0000761000197816 */ /* 0x000fe20000000019 */
[----:B------:R-:W-:Y:S05]  /*3a30*/  BRA `(.L_x_24451) ;  /* 0x00000a3000007947 */ /* 0x000fea0003800000 */
.L_x_24464:
        /* <DEDUP_REMOVED lines=28> */
.L_x_24467:
        /* <DEDUP_REMOVED lines=15> */
.L_x_24466:
[----:B------:R0:W5:Y:S01]  /*3cf0*/  LDG.E.U16 R25, [R2.64] ;  /* 0x0000002402197981 */ /* 0x000162000c1e1500 */
[----:B------:R-:W-:Y:S05]  /*3d00*/  BRA `(.L_x_24451) ;  /* 0x0000076000007947 */ /* 0x000fea0003800000 */
.L_x_24463:
        /* <DEDUP_REMOVED lines=12> */
.L_x_24470:
        /* <DEDUP_REMOVED lines=21> */
.L_x_24474:
[----:B------:R-:W-:Y:S05]  /*3f20*/  BSYNC B1 ;  /* 0x0000000000017941 */ /* 0x000fea0003800000 */
.L_x_24473:
[----:B------:R-:W-:Y:S01]  /*3f30*/  LEA R3, R0, 0x3b800000, 0x17 ;  /* 0x3b80000000037811 */ /* 0x000fe200078eb8ff */
[----:B------:R-:W-:-:S05]  /*3f40*/  IMAD.SHL.U32 R0, R2, 0x100000, RZ ;  /* 0x0010000002007824 */ /* 0x000fca00078e00ff */
[----:B------:R-:W-:Y:S02]  /*3f50*/  LOP3.LUT R0, R3, R0, R4, 0xfe, !PT ;  /* 0x0000000003007212 */ /* 0x000fe400078efe04 */
.L_x_24472:
[----:B------:R-:W-:Y:S05]  /*3f60*/  BSYNC B0 ;  /* 0x0000000000007941 */ /* 0x000fea0003800000 */
.L_x_24471:
[----:B------:R-:W-:-:S04]  /*3f70*/  F2FP.BF16.PACK_AB R0, RZ, R0 ;  /* 0x00000000ff00723e */ /* 0x000fc800000010ff */
[----:B------:R-:W-:Y:S01]  /*3f80*/  PRMT R25, R0, 0x7610, R25 ;  /* 0x0000761000197816 */ /* 0x000fe20000000019 */
[----:B------:R-:W-:Y:S05]  /*3f90*/  BRA `(.L_x_24451) ;  /* 0x000004d000007947 */ /* 0x000fea0003800000 */
.L_x_24469:
        /* <DEDUP_REMOVED lines=21> */
.L_x_24478:
[----:B------:R-:W-:Y:S05]  /*40f0*/  BSYNC B1 ;  /* 0x0000000000017941 */ /* 0x000fea0003800000 */
.L_x_24477:
[----:B------:R-:W-:Y:S01]  /*4100*/  LEA R3, R0, 0x37800000, 0x17 ;  /* 0x3780000000037811 */ /* 0x000fe200078eb8ff */
[----:B------:R-:W-:-:S05]  /*4110*/  IMAD.SHL.U32 R0, R2, 0x200000, RZ ;  /* 0x0020000002007824 */ /* 0x000fca00078e00ff */
[----:B------:R-:W-:Y:S02]  /*4120*/  LOP3.LUT R0, R3, R0, R4, 0xfe, !PT ;  /* 0x0000000003007212 */ /* 0x000fe400078efe04 */
.L_x_24476:
[----:B------:R-:W-:Y:S05]  /*4130*/  BSYNC B0 ;  /* 0x0000000000007941 */ /* 0x000fea0003800000 */
.L_x_24475:
[----:B------:R-:W-:-:S04]  /*4140*/  F2FP.BF16.PACK_AB R0, RZ, R0 ;  /* 0x00000000ff00723e */ /* 0x000fc800000010ff */
[----:B------:R-:W-:Y:S01]  /*4150*/  PRMT R25, R0, 0x7610, R25 ;  /* 0x0000761000197816 */ /* 0x000fe20000000019 */
[----:B------:R-:W-:Y:S05]  /*4160*/  BRA `(.L_x_24451) ;  /* 0x0000030000007947 */ /* 0x000fea0003800000 */
.L_x_24468:
        /* <DEDUP_REMOVED lines=14> */
.L_x_24482:
[----:B------:R-:W-:Y:S05]  /*4250*/  BSYNC B0 ;  /* 0x0000000000007941 */ /* 0x000fea0003800000 */
.L_x_24481:
[----:B------:R-:W-:-:S04]  /*4260*/  F2FP.BF16.PACK_AB R0, RZ, R0 ;  /* 0x00000000ff00723e */ /* 0x000fc800000010ff */
[----:B------:R-:W-:Y:S01]  /*4270*/  PRMT R25, R0, 0x7610, R25 ;  /* 0x0000761000197816 */ /* 0x000fe20000000019 */
[----:B------:R-:W-:Y:S05]  /*4280*/  BRA `(.L_x_24451) ;  /* 0x000001e000007947 */ /* 0x000fea0003800000 */
.L_x_24456:
        /* <DEDUP_REMOVED lines=21> */
.L_x_24480:
[----:B------:R-:W2:Y:S02]  /*43e0*/  LDG.E.64 R2, [R2.64] ;  /* 0x0000002402027981 */ /* 0x000ea4000c1e1b00 */
[----:B--2---:R-:W0:Y:S02]  /*43f0*/  I2F.U64 R0, R2 ;  /* 0x0000000200007312 */ /* 0x004e240000301000 */
[----:B0-----:R-:W-:-:S04]  /*4400*/  F2FP.BF16.PACK_AB R0, RZ, R0 ;  /* 0x00000000ff00723e */ /* 0x001fc800000010ff */
[----:B------:R-:W-:Y:S01]  /*4410*/  PRMT R25, R0, 0x7610, R25 ;  /* 0x0000761000197816 */ /* 0x000fe20000000019 */
[----:B------:R-:W-:Y:S05]  /*4420*/  BRA `(.L_x_24451) ;  /* 0x0000004000007947 */ /* 0x000fea0003800000 */
.L_x_24479:
[----:B------:R-:W2:Y:S02]  /*4430*/  LDG.E R2, [R2.64] ;  /* 0x0000002402027981 */ /* 0x000ea4000c1e1900 */
[----:B--2---:R-:W0:Y:S02]  /*4440*/  I2F.U32 R0, R2 ;  /* 0x0000000200007306 */ /* 0x004e240000201000 */
[----:B0-----:R-:W-:-:S04]  /*4450*/  F2FP.BF16.PACK_AB R0, RZ, R0 ;  /* 0x00000000ff00723e */ /* 0x001fc800000010ff */
[----:B------:R-:W-:Y:S02]  /*4460*/  PRMT R25, R0, 0x7610, R25 ;  /* 0x0000761000197816 */ /* 0x000fe40000000019 */
.L_x_24451:
[----:B------:R-:W-:Y:S05]  /*4470*/  BSYNC B6 ;  /* 0x0000000000067941 */ /* 0x000fea0003800000 */
.L_x_24450:
        /* <DEDUP_REMOVED lines=8> */
[----:B0----5:R-:W-:-:S04]  /*4500*/  PRMT R3, RZ, 0x5410, R23 ;  /* 0x00005410ff037816 */ /* 0x021fc80000000017 */
[----:B------:R-:W-:Y:S02]  /*4510*/  FSETP.NEU.FTZ.AND P1, PT, R3, R3, PT ;  /* 0x000000030300720b */ /* 0x000fe40003f3d000 */
[----:B-1----:R-:W-:-:S04]  /*4520*/  PRMT R2, RZ, 0x5410, R5 ;  /* 0x00005410ff027816 */ /* 0x002fc80000000005 */
        /* <DEDUP_REMOVED lines=15> */
.L_x_24487:
[----:B------:R-:W-:-:S05]  /*4620*/  FADD.FTZ R2, R2, R3 ;  /* 0x0000000302027221 */ /* 0x000fca0000010000 */
[----:B------:R-:W-:-:S04]  /*4630*/  F2FP.BF16.PACK_AB R2, RZ, R2 ;  /* 0x00000002ff02723e */ /* 0x000fc800000010ff */
[----:B------:R-:W-:Y:S02]  /*4640*/  PRMT R5, R2, 0x7610, R5 ;  /* 0x0000761002057816 */ /* 0x000fe40000000005 */
.L_x_24486:
[----:B------:R-:W-:Y:S05]  /*4650*/  BSYNC B1 ;  /* 0x0000000000017941 */ /* 0x000fea0003800000 */
.L_x_24485:
[----:B0-----:R-:W-:Y:S01]  /*4660*/  IADD3 R3, R17, 0x80, RZ ;  /* 0x0000008011037810 */ /* 0x001fe20007ffe0ff */
[----:B------:R-:W-:Y:S03]  /*4670*/  BSSY B1, `(.L_x_24488) ;  /* 0x0000019000017945 */ /* 0x000fe60003800000 */
[----:B------:R-:W-:-:S13]  /*4680*/  ISETP.GE.AND P0, PT, R3, R22, PT ;  /* 0x000000160300720c */ /* 0x000fda0003f06270 */
[----:B------:R-:W-:Y:S05]  /*4690*/  @P0 BRA `(.L_x_24489) ;  /* 0x0000016000000947 */ /* 0x000fea0003800000 */
[----:B------:R-:W0:Y:S01]  /*46a0*/  LDC.U16 R18, c[0x0][0x166] ;  /* 0x00005980ff127b82 */ /* 0x000e220000000400 */
[----:B-----5:R-:W-:-:S04]  /*46b0*/  PRMT R2, RZ, 0x5410, R19 ;  /* 0x00005410ff027816 */ /* 0x020fc80000000013 */
[----:B------:R-:W-:Y:S02]  /*46c0*/  FSETP.NEU.FTZ.AND P0, PT, R2, R2, PT ;  /* 0x000000020200720b */ /* 0x000fe40003f1d000 */
        /* <DEDUP_REMOVED lines=16> */
.L_x_24490:
[----:B------:R-:W-:-:S05]  /*47d0*/  FADD.FTZ R2, R3, R2 ;  /* 0x0000000203027221 */ /* 0x000fca0000010000 */
[----:B------:R-:W-:-:S04]  /*47e0*/  F2FP.BF16.PACK_AB R2, RZ, R2 ;  /* 0x00000002ff02723e */ /* 0x000fc800000010ff */
[----:B------:R-:W-:Y:S02]  /*47f0*/  PRMT R18, R2, 0x7610, R18 ;  /* 0x0000761002127816 */ /* 0x000fe40000000012 */
.L_x_24489:
[----:B------:R-:W-:Y:S05]  /*4800*/  BSYNC B1 ;  /* 0x0000000000017941 */ /* 0x000fea0003800000 */
.L_x_24488:
[----:B------:R-:W-:Y:S01]  /*4810*/  IADD3 R3, R17, 0x100, RZ ;  /* 0x0000010011037810 */ /* 0x000fe20007ffe0ff */
[----:B------:R-:W-:Y:S03]  /*4820*/  BSSY B1, `(.L_x_24491) ;  /* 0x0000019000017945 */ /* 0x000fe60003800000 */
[----:B------:R-:W-:-:S13]  /*4830*/  ISETP.GE.AND P0, PT, R3, R22, PT ;  /* 0x000000160300720c */ /* 0x000fda0003f06270 */
[----:B------:R-:W-:Y:S05]  /*4840*/  @P0 BRA `(.L_x_24492) ;  /* 0x0000016000000947 */ /* 0x000fea0003800000 */
[----:B-----5:R-:W0:Y:S01]  /*4850*/  LDC.U16 R19, c[0x0][0x166] ;  /* 0x00005980ff137b82 */ /* 0x020e220000000400 */
[----:B------:R-:W-:-:S04]  /*4860*/  PRMT R2, RZ, 0x5410, R27 ;  /* 0x00005410ff027816 */ /* 0x000fc8000000001b */
        /* <DEDUP_REMOVED lines=17> */
.L_x_24493:
[----:B------:R-:W-:-:S05]  /*4980*/  FADD.FTZ R2, R3, R2 ;  /* 0x0000000203027221 */ /* 0x000fca0000010000 */
[----:B------:R-:W-:-:S04]  /*4990*/  F2FP.BF16.PACK_AB R2, RZ, R2 ;  /* 0x00000002ff02723e */ /* 0x000fc800000010ff */
[----:B------:R-:W-:Y:S02]  /*49a0*/  PRMT R19, R2, 0x7610, R19 ;  /* 0x0000761002137816 */ /* 0x000fe40000000013 */
.L_x_24492:
[----:B------:R-:W-:Y:S05]  /*49b0*/  BSYNC B1 ;  /* 0x0000000000017941 */ /* 0x000fea0003800000 */
.L_x_24491:
[----:B------:R-:W-:-:S04]  /*49c0*/  IADD3 R3, R17, 0x180, RZ ;  /* 0x0000018011037810 */ /* 0x000fc80007ffe0ff */
        /* <DEDUP_REMOVED lines=22> */
.L_x_24495:
[----:B------:R-:W-:-:S05]  /*4b30*/  FADD.FTZ R2, R7, R2 ;  /* 0x0000000207027221 */ /* 0x000fca0000010000 */
[----:B------:R-:W-:-:S04]  /*4b40*/  F2FP.BF16.PACK_AB R2, RZ, R2 ;  /* 0x00000002ff02723e */ /* 0x000fc800000010ff */
[----:B------:R-:W-:Y:S01]  /*4b50*/  PRMT R24, R2, 0x7610, R24 ;  /* 0x0000761002187816 */ /* 0x000fe20000000018 */
[----:B------:R-:W-:Y:S05]  /*4b60*/  BRA `(.L_x_24494) ;  /* 0x0000066000007947 */ /* 0x000fea0003800000 */
.L_x_24484:
        /* <DEDUP_REMOVED lines=22> */
.L_x_24498:
[----:B------:R-:W-:-:S05]  /*4cd0*/  FADD.FTZ R0, R0, R3 ;  /* 0x0000000300007221 */ /* 0x000fca0000010000 */
[----:B------:R-:W-:-:S04]  /*4ce0*/  F2FP.BF16.PACK_AB R0, RZ, R0 ;  /* 0x00000000ff00723e */ /* 0x000fc800000010ff */
[----:B------:R-:W-:Y:S02]  /*4cf0*/  PRMT R5, R0, 0x7610, R5 ;  /* 0x0000761000057816 */ /* 0x000fe40000000005 */
.L_x_24497:
[----:B------:R-:W-:Y:S05]  /*4d00*/  BSYNC B1 ;  /* 0x0000000000017941 */ /* 0x000fea0003800000 */
.L_x_24496:
        /* <DEDUP_REMOVED lines=22> */
.L_x_24501:
[----:B------:R-:W-:-:S05]  /*4e70*/  FADD.FTZ R0, R0, R3 ;  /* 0x0000000300007221 */ /* 0x000fca0000010000 */
[----:B------:R-:W-:-:S04]  /*4e80*/  F2FP.BF16.PACK_AB R0, RZ, R0 ;  /* 0x00000000ff00723e */ /* 0x000fc800000010ff */
[----:B------:R-:W-:Y:S02]  /*4e90*/  PRMT R18, R0, 0x7610, R18 ;  /* 0x0000761000127816 */ /* 0x000fe40000000012 */
.L_x_24500:
[----:B------:R-:W-:Y:S05]  /*4ea0*/  BSYNC B1 ;  /* 0x0000000000017941 */ /* 0x000fea0003800000 */
.L_x_24499:
        /* <DEDUP_REMOVED lines=22> */
.L_x_24504:
[----:B------:R-:W-:-:S05]  /*5010*/  FADD.FTZ R0, R0, R3 ;  /* 0x0000000300007221 */ /* 0x000fca0000010000 */
[----:B------:R-:W-:-:S04]  /*5020*/  F2FP.BF16.PACK_AB R0, RZ, R0 ;  /* 0x00000000ff00723e */ /* 0x000fc800000010ff */
[----:B------:R-:W-:Y:S02]  /*5030*/  PRMT R19, R0, 0x7610, R19 ;  /* 0x0000761000137816 */ /* 0x000fe40000000013 */
.L_x_24503:
[----:B------:R-:W-:Y:S05]  /*5040*/  BSYNC B1 ;  /* 0x0000000000017941 */ /* 0x000fea0003800000 */
.L_x_24502:
        /* <DEDUP_REMOVED lines=21> */
.L_x_24505:
[----:B------:R-:W-:-:S05]  /*51a0*/  FADD.FTZ R2, R2, R3 ;  /* 0x0000000302027221 */ /* 0x000fca0000010000 */
[----:B------:R-:W-:-:S04]  /*51b0*/  F2FP.BF16.PACK_AB R2, RZ, R2 ;  /* 0x00000002ff02723e */ /* 0x000fc800000010ff */
[----:B------:R-:W-:Y:S02]  /*51c0*/  PRMT R24, R2, 0x7610, R24 ;  /* 0x0000761002187816 */ /* 0x000fe40000000018 */
.L_x_24494:
[----:B------:R-:W-:Y:S05]  /*51d0*/  BSYNC B0 ;  /* 0x0000000000007941 */ /* 0x000fea0003800000 */
.L_x_24483:
        /* <DEDUP_REMOVED lines=23> */
.L_x_24511:
[----:B------:R-:W-:-:S06]  /*5350*/  PRMT R5, RZ, 0x5410, R5 ;  /* 0x00005410ff057816 */ /* 0x000fcc0000000005 */
[----:B------:R-:W0:Y:S02]  /*5360*/  F2I.S64.TRUNC R4, R5 ;  /* 0x0000000500047311 */ /* 0x000e24000020d900 */
[----:B0-----:R0:W-:Y:S01]  /*5370*/  STG.E.U8 [R2.64], R4 ;  /* 0x0000000402007986 */ /* 0x0011e2000c101124 */
[----:B------:R-:W-:Y:S05]  /*5380*/  BRA `(.L_x_24513) ;  /* 0x00000e4000007947 */ /* 0x000fea0003800000 */
.L_x_24510:
        /* <DEDUP_REMOVED lines=10> */
.L_x_24515:
[----:B------:R-:W-:-:S06]  /*5430*/  PRMT R5, RZ, 0x5410, R5 ;  /* 0x00005410ff057816 */ /* 0x000fcc0000000005 */
[----:B------:R-:W0:Y:S02]  /*5440*/  F2I.FTZ.TRUNC.NTZ R5, R5 ;  /* 0x0000000500057305 */ /* 0x000e24000021f100 */
[----:B0-----:R0:W-:Y:S01]  /*5450*/  STG.E [R2.64], R5 ;  /* 0x0000000502007986 */ /* 0x0011e2000c101924 */
[----:B------:R-:W-:Y:S05]  /*5460*/  BRA `(.L_x_24513) ;  /* 0x00000d6000007947 */ /* 0x000fea0003800000 */
.L_x_24514:
[----:B------:R-:W-:-:S06]  /*5470*/  PRMT R5, RZ, 0x5410, R5 ;  /* 0x00005410ff057816 */ /* 0x000fcc0000000005 */
[----:B------:R-:W0:Y:S02]  /*5480*/  F2I.FTZ.TRUNC.NTZ R5, R5 ;  /* 0x0000000500057305 */ /* 0x000e24000021f100 */
[----:B0-----:R0:W-:Y:S01]  /*5490*/  STG.E.U16 [R2.64], R5 ;  /* 0x0000000502007986 */ /* 0x0011e2000c101524 */
[----:B------:R-:W-:Y:S05]  /*54a0*/  BRA `(.L_x_24513) ;  /* 0x00000d2000007947 */ /* 0x000fea0003800000 */
.L_x_24509:
        /* <DEDUP_REMOVED lines=9> */
.L_x_24517:
[----:B------:R-:W-:-:S04]  /*5540*/  PRMT R0, RZ, 0x5410, R5 ;  /* 0x00005410ff007816 */ /* 0x000fc80000000005 */
[----:B------:R-:W-:-:S05]  /*5550*/  F2FP.PACK_AB R0, RZ, R0 ;  /* 0x00000000ff00723e */ /* 0x000fca00000000ff */
[----:B------:R0:W-:Y:S01]  /*5560*/  STG.E.U16 [R2.64], R0 ;  /* 0x0000000002007986 */ /* 0x0001e2000c101524 */
[----:B------:R-:W-:Y:S05]  /*5570*/  BRA `(.L_x_24513) ;  /* 0x00000c5000007947 */ /* 0x000fea0003800000 */
.L_x_24516:
        /* <DEDUP_REMOVED lines=10> */
.L_x_24519:
[----:B------:R-:W-:-:S04]  /*5620*/  PRMT R5, RZ, 0x5410, R5 ;  /* 0x00005410ff057816 */ /* 0x000fc80000000005 */
[----:B------:R-:W-:-:S04]  /*5630*/  F2FP.PACK_AB R5, RZ, R5 ;  /* 0x00000005ff05723e */ /* 0x000fc800000000ff */
[----:B------:R-:W-:-:S05]  /*5640*/  PRMT R5, R5, 0x5410, RZ ;  /* 0x0000541005057816 */ /* 0x000fca00000000ff */
[----:B------:R0:W-:Y:S01]  /*5650*/  STG.E [R2.64], R5 ;  /* 0x0000000502007986 */ /* 0x0001e2000c101924 */
[----:B------:R-:W-:Y:S05]  /*5660*/  BRA `(.L_x_24513) ;  /* 0x00000b6000007947 */ /* 0x000fea0003800000 */
.L_x_24518:
[----:B------:R-:W-:-:S05]  /*5670*/  PRMT R4, RZ, 0x5410, R5 ;  /* 0x00005410ff047816 */ /* 0x000fca0000000005 */
[----:B------:R-:W-:-:S06]  /*5680*/  FMUL.FTZ R4, R4, 1 ;  /* 0x3f80000004047820 */ /* 0x000fcc0000410000 */
[----:B------:R-:W0:Y:S02]  /*5690*/  F2F.F64.F32 R4, R4 ;  /* 0x0000000400047310 */ /* 0x000e240000201800 */
[----:B0-----:R0:W-:Y:S01]  /*56a0*/  STG.E.64 [R2.64], R4 ;  /* 0x0000000402007986 */ /* 0x0011e2000c101b24 */
[----:B------:R-:W-:Y:S05]  /*56b0*/  BRA `(.L_x_24513) ;  /* 0x00000b1000007947 */ /* 0x000fea0003800000 */
.L_x_24508:
        /* <DEDUP_REMOVED lines=13> */
.L_x_24522:
[----:B------:R-:W-:Y:S01]  /*5790*/  PRMT R5, RZ, 0x5410, R5 ;  /* 0x00005410ff057816 */ /* 0x000fe20000000005 */
[----:B------:R-:W-:-:S04]  /*57a0*/  CS2R R6, SRZ ;  /* 0x0000000000067805 */ /* 0x000fc8000001ff00 */
[----:B------:R-:W-:-:S06]  /*57b0*/  FMUL.FTZ R5, R5, 1 ;  /* 0x3f80000005057820 */ /* 0x000fcc0000410000 */
[----:B------:R-:W0:Y:S02]  /*57c0*/  F2F.F64.F32 R4, R5 ;  /* 0x0000000500047310 */ /* 0x000e240000201800 */
[----:B0-----:R0:W-:Y:S01]  /*57d0*/  STG.E.128 [R2.64], R4 ;  /* 0x0000000402007986 */ /* 0x0011e2000c101d24 */
[----:B------:R-:W-:Y:S05]  /*57e0*/  BRA `(.L_x_24513) ;  /* 0x000009e000007947 */ /* 0x000fea0003800000 */
.L_x_24521:
        /* <DEDUP_REMOVED lines=21> */
.L_x_24526:
[----:B------:R-:W-:Y:S05]  /*5940*/  BSYNC B0 ;  /* 0x0000000000007941 */ /* 0x000fea0003800000 */
.L_x_24525:
[----:B------:R-:W-:-:S05]  /*5950*/  LOP3.LUT R5, R0, R5, RZ, 0xfc, !PT ;  /* 0x0000000500057212 */ /* 0x000fca00078efcff */
[----:B------:R0:W-:Y:S01]  /*5960*/  STG.E.U8 [R2.64], R5 ;  /* 0x0000000502007986 */ /* 0x0001e2000c101124 */
[----:B------:R-:W-:Y:S05]  /*5970*/  BRA `(.L_x_24513) ;  /* 0x0000085000007947 */ /* 0x000fea0003800000 */
.L_x_24524:
        /* <DEDUP_REMOVED lines=13> */
.L_x_24528:
[----:B------:R-:W-:Y:S01]  /*5a50*/  IMAD.MOV.U32 R0, RZ, RZ, 0x7f ;  /* 0x0000007fff007424 */ /* 0x000fe200078e00ff */
[----:B------:R-:W-:-:S04]  /*5a60*/  ISETP.GT.U32.AND P0, PT, R4, 0x7f800000, PT ;  /* 0x7f8000000400780c */ /* 0x000fc80003f04070 */
[----:B------:R-:W-:-:S04]  /*5a70*/  SEL R0, R0, 0x7c, P0 ;  /* 0x0000007c00007807 */ /* 0x000fc80000000000 */
.L_x_24529:
[----:B------:R-:W-:Y:S05]  /*5a80*/  BSYNC B0 ;  /* 0x0000000000007941 */ /* 0x000fea0003800000 */
.L_x_24527:
[----:B------:R-:W-:-:S04]  /*5a90*/  LOP3.LUT R4, R5, 0x80000000, RZ, 0xc0, !PT ;  /* 0x8000000005047812 */ /* 0x000fc800078ec0ff */
[----:B------:R-:W-:-:S04]  /*5aa0*/  SHF.R.U32.HI R5, RZ, 0x18, R4 ;  /* 0x00000018ff057819 */ /* 0x000fc80000011604 */
[----:B------:R-:W-:-:S05]  /*5ab0*/  LOP3.LUT R5, R0, R5, RZ, 0xfc, !PT ;  /* 0x0000000500057212 */ /* 0x000fca00078efcff */
[----:B------:R0:W-:Y:S01]  /*5ac0*/  STG.E.U8 [R2.64], R5 ;  /* 0x0000000502007986 */ /* 0x0001e2000c101124 */
[----:B------:R-:W-:Y:S05]  /*5ad0*/  BRA `(.L_x_24513) ;  /* 0x000006f000007947 */ /* 0x000fea0003800000 */
.L_x_24523:
[----:B------:R0:W-:Y:S01]  /*5ae0*/  STG.E.U16 [R2.64], R5 ;  /* 0x0000000502007986 */ /* 0x0001e2000c101524 */
[----:B------:R-:W-:Y:S05]  /*5af0*/  BRA `(.L_x_24513) ;  /* 0x000006d000007947 */ /* 0x000fea0003800000 */
.L_x_24520:
        /* <DEDUP_REMOVED lines=12> */
.L_x_24532:
        /* <DEDUP_REMOVED lines=17> */
.L_x_24535:
[----:B------:R-:W-:-:S04]  /*5cd0*/  LOP3.LUT R0, R7, 0x80000000, RZ, 0xc0, !PT ;  /* 0x8000000007007812 */ /* 0x000fc800078ec0ff */
[----:B------:R-:W-:-:S04]  /*5ce0*/  SHF.R.U32.HI R5, RZ, 0x18, R0 ;  /* 0x00000018ff057819 */ /* 0x000fc80000011600 */
[----:B------:R-:W-:-:S04]  /*5cf0*/  LOP3.LUT R4, R4, R5, RZ, 0xfc, !PT ;  /* 0x0000000504047212 */ /* 0x000fc800078efcff */
[----:B------:R-:W-:Y:S02]  /*5d00*/  PRMT R0, R4, 0x7610, R0 ;  /* 0x0000761004007816 */ /* 0x000fe40000000000 */
.L_x_24534:
[----:B------:R-:W-:Y:S05]  /*5d10*/  BSYNC B0 ;  /* 0x0000000000007941 */ /* 0x000fea0003800000 */
.L_x_24533:
[----:B------:R0:W-:Y:S01]  /*5d20*/  STG.E.U8 [R2.64], R0 ;  /* 0x0000000002007986 */ /* 0x0001e2000c101124 */
[----:B------:R-:W-:Y:S05]  /*5d30*/  BRA `(.L_x_24513) ;  /* 0x0000049000007947 */ /* 0x000fea0003800000 */
.L_x_24531:
        /* <DEDUP_REMOVED lines=17> */
.L_x_24538:
[----:B------:R-:W-:-:S04]  /*5e50*/  LOP3.LUT R0, R7, 0x80000000, RZ, 0xc0, !PT ;  /* 0x8000000007007812 */ /* 0x000fc800078ec0ff */
[----:B------:R-:W-:-:S04]  /*5e60*/  SHF.R.U32.HI R5, RZ, 0x18, R0 ;  /* 0x00000018ff057819 */ /* 0x000fc80000011600 */
[----:B------:R-:W-:-:S04]  /*5e70*/  LOP3.LUT R4, R4, R5, RZ, 0xfc, !PT ;  /* 0x0000000504047212 */ /* 0x000fc800078efcff */
[----:B------:R-:W-:Y:S02]  /*5e80*/  PRMT R0, R4, 0x7610, R0 ;  /* 0x0000761004007816 */ /* 0x000fe40000000000 */
.L_x_24537:
[----:B------:R-:W-:Y:S05]  /*5e90*/  BSYNC B0 ;  /* 0x0000000000007941 */ /* 0x000fea0003800000 */
.L_x_24536:
[----:B------:R0:W-:Y:S01]  /*5ea0*/  STG.E.U8 [R2.64], R0 ;  /* 0x0000000002007986 */ /* 0x0001e2000c101124 */
[----:B------:R-:W-:Y:S05]  /*5eb0*/  BRA `(.L_x_24513) ;  /* 0x0000031000007947 */ /* 0x000fea0003800000 */
.L_x_24530:
        /* <DEDUP_REMOVED lines=22> */
.L_x_24512:
        /* <DEDUP_REMOVED lines=20> */
.L_x_24540:
[----:B------:R-:W-:-:S06]  /*6160*/  PRMT R5, RZ, 0x5410, R5 ;  /* 0x00005410ff057816 */ /* 0x000fcc0000000005 */
[----:B------:R-:W0:Y:S02]  /*6170*/  F2I.U64.TRUNC R4, R5 ;  /* 0x0000000500047311 */ /* 0x000e24000020d800 */
[----:B0-----:R0:W-:Y:S01]  /*6180*/  STG.E.64 [R2.64], R4 ;  /* 0x0000000402007986 */ /* 0x0011e2000c101b24 */
[----:B------:R-:W-:Y:S05]  /*6190*/  BRA `(.L_x_24513) ;  /* 0x0000003000007947 */ /* 0x000fea0003800000 */
.L_x_24539:
[----:B------:R-:W-:-:S06]  /*61a0*/  PRMT R5, RZ, 0x5410, R5 ;  /* 0x00005410ff057816 */ /* 0x000fcc0000000005 */
[----:B------:R-:W0:Y:S02]  /*61b0*/  F2I.FTZ.U32.TRUNC.NTZ R5, R5 ;  /* 0x0000000500057305 */ /* 0x000e24000021f000 */
[----:B0-----:R0:W-:Y:S02]  /*61c0*/  STG.E [R2.64], R5 ;  /* 0x0000000502007986 */ /* 0x0011e4000c101924 */
.L_x_24513:
[----:B------:R-:W-:Y:S02]  /*61d0*/  IADD3 R17, R17, 0x80, RZ ;  /* 0x0000008011117810 */ /* 0x000fe40007ffe0ff */
.L_x_24507:
[----:B------:R-:W-:Y:S05]  /*61e0*/  BSYNC B6 ;  /* 0x0000000000067941 */ /* 0x000fea0003800000 */
.L_x_24506:
        /* <DEDUP_REMOVED lines=23> */
.L_x_24546:
[----:B------:R-:W-:-:S06]  /*6360*/  PRMT R5, RZ, 0x5410, R18 ;  /* 0x00005410ff057816 */ /* 0x000fcc0000000012 */
[----:B------:R-:W0:Y:S02]  /*6370*/  F2I.S64.TRUNC R4, R5 ;  /* 0x0000000500047311 */ /* 0x000e24000020d900 */
[----:B0-----:R0:W-:Y:S01]  /*6380*/  STG.E.U8 [R2.64], R4 ;  /* 0x0000000402007986 */ /* 0x0011e2000c101124 */
[----:B------:R-:W-:Y:S05]  /*6390*/  BRA `(.L_x_24548) ;  /* 0x00000e4000007947 */ /* 0x000fea0003800000 */
.L_x_24545:
        /* <DEDUP_REMOVED lines=10> */
.L_x_24550:
[----:B------:R-:W-:-:S04]  /*6440*/  PRMT R18, RZ, 0x5410, R18 ;  /* 0x00005410ff127816 */ /* 0x000fc80000000012 */
[----:B------:R-:W0:Y:S02]  /*6450*/  F2I.FTZ.TRUNC.NTZ R5, R18 ;  /* 0x0000001200057305 */ /* 0x000e24000021f100 */
[----:B0-----:R0:W-:Y:S01]  /*6460*/  STG.E [R2.64], R5 ;  /* 0x0000000502007986 */ /* 0x0011e2000c101924 */
[----:B------:R-:W-:Y:S05]  /*6470*/  BRA `(.L_x_24548) ;  /* 0x00000d6000007947 */ /* 0x000fea0003800000 */
.L_x_24549:
[----:B------:R-:W-:-:S04]  /*6480*/  PRMT R18, RZ, 0x5410, R18 ;  /* 0x00005410ff127816 */ /* 0x000fc80000000012 */
[----:B------:R-:W0:Y:S02]  /*6490*/  F2I.FTZ.TRUNC.NTZ R5, R18 ;  /* 0x0000001200057305 */ /* 0x000e24000021f100 */
[----:B0-----:R0:W-:Y:S01]  /*64a0*/  STG.E.U16 [R2.64], R5 ;  /* 0x0000000502007986 */ /* 0x0011e2000c101524 */
[----:B------:R-:W-:Y:S05]  /*64b0*/  BRA `(.L_x_24548) ;  /* 0x00000d2000007947 */ /* 0x000fea0003800000 */
.L_x_24544:
        /* <DEDUP_REMOVED lines=9> */
.L_x_24552:
[----:B------:R-:W-:-:S04]  /*6550*/  PRMT R0, RZ, 0x5410, R18 ;  /* 0x00005410ff007816 */ /* 0x000fc80000000012 */
[----:B------:R-:W-:-:S05]  /*6560*/  F2FP.PACK_AB R0, RZ, R0 ;  /* 0x00000000ff00723e */ /* 0x000fca00000000ff */
[----:B------:R0:W-:Y:S01]  /*6570*/  STG.E.U16 [R2.64], R0 ;  /* 0x0000000002007986 */ /* 0x0001e2000c101524 */
[----:B------:R-:W-:Y:S05]  /*6580*/  BRA `(.L_x_24548) ;  /* 0x00000c5000007947 */ /* 0x000fea0003800000 */
.L_x_24551:
        /* <DEDUP_REMOVED lines=10> */
.L_x_24554:
[----:B------:R-:W-:-:S04]  /*6630*/  PRMT R18, RZ, 0x5410, R18 ;  /* 0x00005410ff127816 */ /* 0x000fc80000000012 */
[----:B------:R-:W-:-:S04]  /*6640*/  F2FP.PACK_AB R5, RZ, R18 ;  /* 0x00000012ff05723e */ /* 0x000fc800000000ff */
[----:B------:R-:W-:-:S05]  /*6650*/  PRMT R5, R5, 0x5410, RZ ;  /* 0x0000541005057816 */ /* 0x000fca00000000ff */
[----:B------:R0:W-:Y:S01]  /*6660*/  STG.E [R2.64], R5 ;  /* 0x0000000502007986 */ /* 0x0001e2000c101924 */
[----:B------:R-:W-:Y:S05]  /*6670*/  BRA `(.L_x_24548) ;  /* 0x00000b6000007947 */ /* 0x000fea0003800000 */
.L_x_24553:
[----:B------:R-:W-:-:S05]  /*6680*/  PRMT R4, RZ, 0x5410, R18 ;  /* 0x00005410ff047816 */ /* 0x000fca0000000012 */
[----:B------:R-:W-:-:S06]  /*6690*/  FMUL.FTZ R4, R4, 1 ;  /* 0x3f80000004047820 */ /* 0x000fcc0000410000 */
[----:B------:R-:W0:Y:S02]  /*66a0*/  F2F.F64.F32 R4, R4 ;  /* 0x0000000400047310 */ /* 0x000e240000201800 */
[----:B0-----:R0:W-:Y:S01]  /*66b0*/  STG.E.64 [R2.64], R4 ;  /* 0x0000000402007986 */ /* 0x0011e2000c101b24 */
[----:B------:R-:W-:Y:S05]  /*66c0*/  BRA `(.L_x_24548) ;  /* 0x00000b1000007947 */ /* 0x000fea0003800000 */
.L_x_24543:
        /* <DEDUP_REMOVED lines=13> */
.L_x_24557:
[----:B------:R-:W-:Y:S01]  /*67a0*/  PRMT R18, RZ, 0x5410, R18 ;  /* 0x00005410ff127816 */ /* 0x000fe20000000012 */
[----:B------:R-:W-:-:S04]  /*67b0*/  CS2R R6, SRZ ;  /* 0x0000000000067805 */ /* 0x000fc8000001ff00 */
[----:B------:R-:W-:-:S06]  /*67c0*/  FMUL.FTZ R4, R18, 1 ;  /* 0x3f80000012047820 */ /* 0x000fcc0000410000 */
[----:B------:R-:W0:Y:S02]  /*67d0*/  F2F.F64.F32 R4, R4 ;  /* 0x0000000400047310 */ /* 0x000e240000201800 */
[----:B0-----:R0:W-:Y:S01]  /*67e0*/  STG.E.128 [R2.64], R4 ;  /* 0x0000000402007986 */ /* 0x0011e2000c101d24 */
[----:B------:R-:W-:Y:S05]  /*67f0*/  BRA `(.L_x_24548) ;  /* 0x000009e000007947 */ /* 0x000fea0003800000 */
.L_x_24556:
        /* <DEDUP_REMOVED lines=21> */
.L_x_24561:
[----:B------:R-:W-:Y:S05]  /*6950*/  BSYNC B0 ;  /* 0x0000000000007941 */ /* 0x000fea0003800000 */
.L_x_24560:
[----:B------:R-:W-:-:S05]  /*6960*/  LOP3.LUT R5, R0, R5, RZ, 0xfc, !PT ;  /* 0x0000000500057212 */ /* 0x000fca00078efcff */
[----:B------:R0:W-:Y:S01]  /*6970*/  STG.E.U8 [R2.64], R5 ;  /* 0x0000000502007986 */ /* 0x0001e2000c101124 */
[----:B------:R-:W-:Y:S05]  /*6980*/  BRA `(.L_x_24548) ;  /* 0x0000085000007947 */ /* 0x000fea0003800000 */
.L_x_24559:
        /* <DEDUP_REMOVED lines=13> */
.L_x_24563:
[----:B------:R-:W-:Y:S01]  /*6a60*/  IMAD.MOV.U32 R0, RZ, RZ, 0x7f ;  /* 0x0000007fff007424 */ /* 0x000fe200078e00ff */
[----:B------:R-:W-:-:S04]  /*6a70*/  ISETP.GT.U32.AND P0, PT, R4, 0x7f800000, PT ;  /* 0x7f8000000400780c */ /* 0x000fc80003f04070 */
[----:B------:R-:W-:-:S04]  /*6a80*/  SEL R0, R0, 0x7c, P0 ;  /* 0x0000007c00007807 */ /* 0x000fc80000000000 */
.L_x_24564:
[----:B------:R-:W-:Y:S05]  /*6a90*/  BSYNC B0 ;  /* 0x0000000000007941 */ /* 0x000fea0003800000 */
.L_x_24562:
[----:B------:R-:W-:-:S04]  /*6aa0*/  LOP3.LUT R4, R5, 0x80000000, RZ, 0xc0, !PT ;  /* 0x8000000005047812 */ /* 0x000fc800078ec0ff */
[----:B------:R-:W-:-:S04]  /*6ab0*/  SHF.R.U32.HI R5, RZ, 0x18, R4 ;  /* 0x00000018ff057819 */ /* 0x000fc80000011604 */
[----:B------:R-:W-:-:S05]  /*6ac0*/  LOP3.LUT R5, R0, R5, RZ, 0xfc, !PT ;  /* 0x0000000500057212 */ /* 0x000fca00078efcff */
[----:B------:R0:W-:Y:S01]  /*6ad0*/  STG.E.U8 [R2.64], R5 ;  /* 0x0000000502007986 */ /* 0x0001e2000c101124 */
[----:B------:R-:W-:Y:S05]  /*6ae0*/  BRA `(.L_x_24548) ;  /* 0x000006f000007947 */ /* 0x000fea0003800000 */
.L_x_24558:
[----:B------:R0:W-:Y:S01]  /*6af0*/  STG.E.U16 [R2.64], R18 ;  /* 0x0000001202007986 */ /* 0x0001e2000c101524 */
[----:B------:R-:W-:Y:S05]  /*6b00*/  BRA `(.L_x_24548) ;  /* 0x000006d000007947 */ /* 0x000fea0003800000 */
.L_x_24555:
        /* <DEDUP_REMOVED lines=12> */
.L_x_24567:
        /* <DEDUP_REMOVED lines=17> */
.L_x_24570:
[----:B------:R-:W-:-:S04]  /*6ce0*/  LOP3.LUT R0, R7, 0x80000000, RZ, 0xc0, !PT ;  /* 0x8000000007007812 */ /* 0x000fc800078ec0ff */
[----:B------:R-:W-:-:S04]  /*6cf0*/  SHF.R.U32.HI R5, RZ, 0x18, R0 ;  /* 0x00000018ff057819 */ /* 0x000fc80000011600 */
[----:B------:R-:W-:-:S04]  /*6d00*/  LOP3.LUT R4, R4, R5, RZ, 0xfc, !PT ;  /* 0x0000000504047212 */ /* 0x000fc800078efcff */
[----:B------:R-:W-:Y:S02]  /*6d10*/  PRMT R0, R4, 0x7610, R0 ;  /* 0x0000761004007816 */ /* 0x000fe40000000000 */
.L_x_24569:
[----:B------:R-:W-:Y:S05]  /*6d20*/  BSYNC B0 ;  /* 0x0000000000007941 */ /* 0x000fea0003800000 */
.L_x_24568:
[----:B------:R0:W-:Y:S01]  /*6d30*/  STG.E.U8 [R2.64], R0 ;  /* 0x0000000002007986 */ /* 0x0001e2000c101124 */
[----:B------:R-:W-:Y:S05]  /*6d40*/  BRA `(.L_x_24548) ;  /* 0x0000049000007947 */ /* 0x000fea0003800000 */
.L_x_24566:
        /* <DEDUP_REMOVED lines=17> */
.L_x_24573:
[----:B------:R-:W-:-:S04]  /*6e60*/  LOP3.LUT R0, R7, 0x80000000, RZ, 0xc0, !PT ;  /* 0x8000000007007812 */ /* 0x000fc800078ec0ff */
[----:B------:R-:W-:-:S04]  /*6e70*/  SHF.R.U32.HI R5, RZ, 0x18, R0 ;  /* 0x00000018ff057819 */ /* 0x000fc80000011600 */
[----:B------:R-:W-:-:S04]  /*6e80*/  LOP3.LUT R4, R4, R5, RZ, 0xfc, !PT ;  /* 0x0000000504047212 */ /* 0x000fc800078efcff */
[----:B------:R-:W-:Y:S02]  /*6e90*/  PRMT R0, R4, 0x7610, R0 ;  /* 0x0000761004007816 */ /* 0x000fe40000000000 */
.L_x_24572:
[----:B------:R-:W-:Y:S05]  /*6ea0*/  BSYNC B0 ;  /* 0x0000000000007941 */ /* 0x000fea0003800000 */
.L_x_24571:
[----:B------:R0:W-:Y:S01]  /*6eb0*/  STG.E.U8 [R2.64], R0 ;  /* 0x0000000002007986 */ /* 0x0001e2000c101124 */
[----:B------:R-:W-:Y:S05]  /*6ec0*/  BRA `(.L_x_24548) ;  /* 0x0000031000007947 */ /* 0x000fea0003800000 */
.L_x_24565:
        /* <DEDUP_REMOVED lines=22> */
.L_x_24547:
        /* <DEDUP_REMOVED lines=20> */
.L_x_24575:
[----:B------:R-:W-:-:S06]  /*7170*/  PRMT R4, RZ, 0x5410, R18 ;  /* 0x00005410ff047816 */ /* 0x000fcc0000000012 */
[----:B------:R-:W0:Y:S02]  /*7180*/  F2I.U64.TRUNC R4, R4 ;  /* 0x0000000400047311 */ /* 0x000e24000020d800 */
[----:B0-----:R0:W-:Y:S01]  /*7190*/  STG.E.64 [R2.64], R4 ;  /* 0x0000000402007986 */ /* 0x0011e2000c101b24 */
[----:B------:R-:W-:Y:S05]  /*71a0*/  BRA `(.L_x_24548) ;  /* 0x0000003000007947 */ /* 0x000fea0003800000 */
.L_x_24574:
[----:B------:R-:W-:-:S04]  /*71b0*/  PRMT R18, RZ, 0x5410, R18 ;  /* 0x00005410ff127816 */ /* 0x000fc80000000012 */
[----:B------:R-:W0:Y:S02]  /*71c0*/  F2I.FTZ.U32.TRUNC.NTZ R5, R18 ;  /* 0x0000001200057305 */ /* 0x000e24000021f000 */
[----:B0-----:R0:W-:Y:S02]  /*71d0*/  STG.E [R2.64], R5 ;  /* 0x0000000502007986 */ /* 0x0011e4000c101924 */
.L_x_24548:
        /* <DEDUP_REMOVED lines=23> */
.L_x_24579:
[----:B------:R-:W-:-:S06]  /*7350*/  PRMT R5, RZ, 0x5410, R19 ;  /* 0x00005410ff057816 */ /* 0x000fcc0000000013 */
[----:B------:R-:W0:Y:S02]  /*7360*/  F2I.S64.TRUNC R4, R5 ;  /* 0x0000000500047311 */ /* 0x000e24000020d900 */
[----:B0-----:R0:W-:Y:S01]  /*7370*/  STG.E.U8 [R2.64], R4 ;  /* 0x0000000402007986 */ /* 0x0011e2000c101124 */
[----:B------:R-:W-:Y:S05]  /*7380*/  BRA `(.L_x_24581) ;  /* 0x00000e4000007947 */ /* 0x000fea0003800000 */
.L_x_24578:
        /* <DEDUP_REMOVED lines=10> */
.L_x_24583:
[----:B------:R-:W-:-:S06]  /*7430*/  PRMT R19, RZ, 0x5410, R19 ;  /* 0x00005410ff137816 */ /* 0x000fcc0000000013 */
[----:B------:R-:W0:Y:S02]  /*7440*/  F2I.FTZ.TRUNC.NTZ R19, R19 ;  /* 0x0000001300137305 */ /* 0x000e24000021f100 */
[----:B0-----:R0:W-:Y:S01]  /*7450*/  STG.E [R2.64], R19 ;  /* 0x0000001302007986 */ /* 0x0011e2000c101924 */
[----:B------:R-:W-:Y:S05]  /*7460*/  BRA `(.L_x_24581) ;  /* 0x00000d6000007947 */ /* 0x000fea0003800000 */
.L_x_24582:
[----:B------:R-:W-:-:S06]  /*7470*/  PRMT R19, RZ, 0x5410, R19 ;  /* 0x00005410ff137816 */ /* 0x000fcc0000000013 */
[----:B------:R-:W0:Y:S02]  /*7480*/  F2I.FTZ.TRUNC.NTZ R19, R19 ;  /* 0x0000001300137305 */ /* 0x000e24000021f100 */
[----:B0-----:R0:W-:Y:S01]  /*7490*/  STG.E.U16 [R2.64], R19 ;  /* 0x0000001302007986 */ /* 0x0011e2000c101524 */
[----:B------:R-:W-:Y:S05]  /*74a0*/  BRA `(.L_x_24581) ;  /* 0x00000d2000007947 */ /* 0x000fea0003800000 */
.L_x_24577:
        /* <DEDUP_REMOVED lines=9> */
.L_x_24585:
[----:B------:R-:W-:-:S04]  /*7540*/  PRMT R0, RZ, 0x5410, R19 ;  /* 0x00005410ff007816 */ /* 0x000fc80000000013 */
[----:B------:R-:W-:-:S05]  /*7550*/  F2FP.PACK_AB R0, RZ, R0 ;  /* 0x00000000ff00723e */ /* 0x000fca00000000ff */
[----:B------:R0:W-:Y:S01]  /*7560*/  STG.E.U16 [R2.64], R0 ;  /* 0x0000000002007986 */ /* 0x0001e2000c101524 */
[----:B------:R-:W-:Y:S05]  /*7570*/  BRA `(.L_x_24581) ;  /* 0x00000c5000007947 */ /* 0x000fea0003800000 */
.L_x_24584:
        /* <DEDUP_REMOVED lines=10> */
.L_x_24587:
[----:B------:R-:W-:-:S04]  /*7620*/  PRMT R19, RZ, 0x5410, R19 ;  /* 0x00005410ff137816 */ /* 0x000fc80000000013 */
[----:B------:R-:W-:-:S04]  /*7630*/  F2FP.PACK_AB R5, RZ, R19 ;  /* 0x00000013ff05723e */ /* 0x000fc800000000ff */
[----:B------:R-:W-:-:S05]  /*7640*/  PRMT R5, R5, 0x5410, RZ ;  /* 0x0000541005057816 */ /* 0x000fca00000000ff */
[----:B------:R0:W-:Y:S01]  /*7650*/  STG.E [R2.64], R5 ;  /* 0x0000000502007986 */ /* 0x0001e2000c101924 */
[----:B------:R-:W-:Y:S05]  /*7660*/  BRA `(.L_x_24581) ;  /* 0x00000b6000007947 */ /* 0x000fea0003800000 */
.L_x_24586:
[----:B------:R-:W-:-:S05]  /*7670*/  PRMT R4, RZ, 0x5410, R19 ;  /* 0x00005410ff047816 */ /* 0x000fca0000000013 */
[----:B------:R-:W-:-:S06]  /*7680*/  FMUL.FTZ R4, R4, 1 ;  /* 0x3f80000004047820 */ /* 0x000fcc0000410000 */
[----:B------:R-:W0:Y:S02]  /*7690*/  F2F.F64.F32 R4, R4 ;  /* 0x0000000400047310 */ /* 0x000e240000201800 */
[----:B0-----:R0:W-:Y:S01]  /*76a0*/  STG.E.64 [R2.64], R4 ;  /* 0x0000000402007986 */ /* 0x0011e2000c101b24 */
[----:B------:R-:W-:Y:S05]  /*76b0*/  BRA `(.L_x_24581) ;  /* 0x00000b1000007947 */ /* 0x000fea0003800000 */
.L_x_24576:
        /* <DEDUP_REMOVED lines=13> */
.L_x_24590:
[----:B------:R-:W-:Y:S01]  /*7790*/  PRMT R19, RZ, 0x5410, R19 ;  /* 0x00005410ff137816 */ /* 0x000fe20000000013 */
[----:B------:R-:W-:-:S04]  /*77a0*/  CS2R R6, SRZ ;  /* 0x0000000000067805 */ /* 0x000fc8000001ff00 */
[----:B------:R-:W-:-:S06]  /*77b0*/  FMUL.FTZ R4, R19, 1 ;  /* 0x3f80000013047820 */ /* 0x000fcc0000410000 */
[----:B------:R-:W0:Y:S02]  /*77c0*/  F2F.F64.F32 R4, R4 ;  /* 0x0000000400047310 */ /* 0x000e240000201800 */
[----:B0-----:R0:W-:Y:S01]  /*77d0*/  STG.E.128 [R2.64], R4 ;  /* 0x0000000402007986 */ /* 0x0011e2000c101d24 */
[----:B------:R-:W-:Y:S05]  /*77e0*/  BRA `(.L_x_24581) ;  /* 0x000009e000007947 */ /* 0x000fea0003800000 */
.L_x_24589:
        /* <DEDUP_REMOVED lines=21> */
.L_x_24594:
[----:B------:R-:W-:Y:S05]  /*7940*/  BSYNC B0 ;  /* 0x0000000000007941 */ /* 0x000fea0003800000 */
.L_x_24593:
[----:B------:R-:W-:-:S05]  /*7950*/  LOP3.LUT R5, R0, R5, RZ, 0xfc, !PT ;  /* 0x0000000500057212 */ /* 0x000fca00078efcff */
[----:B------:R0:W-:Y:S01]  /*7960*/  STG.E.U8 [R2.64], R5 ;  /* 0x0000000502007986 */ /* 0x0001e2000c101124 */
[----:B------:R-:W-:Y:S05]  /*7970*/  BRA `(.L_x_24581) ;  /* 0x0000085000007947 */ /* 0x000fea0003800000 */
.L_x_24592:
        /* <DEDUP_REMOVED lines=13> */
.L_x_24596:
[----:B------:R-:W-:Y:S01]  /*7a50*/  IMAD.MOV.U32 R0, RZ, RZ, 0x7f ;  /* 0x0000007fff007424 */ /* 0x000fe200078e00ff */
[----:B------:R-:W-:-:S04]  /*7a60*/  ISETP.GT.U32.AND P0, PT, R4, 0x7f800000, PT ;  /* 0x7f8000000400780c */ /* 0x000fc80003f04070 */
[----:B------:R-:W-:-:S04]  /*7a70*/  SEL R0, R0, 0x7c, P0 ;  /* 0x0000007c00007807 */ /* 0x000fc80000000000 */
.L_x_24597:
[----:B------:R-:W-:Y:S05]  /*7a80*/  BSYNC B0 ;  /* 0x0000000000007941 */ /* 0x000fea0003800000 */
.L_x_24595:
[----:B------:R-:W-:-:S04]  /*7a90*/  LOP3.LUT R4, R19, 0x80000000, RZ, 0xc0, !PT ;  /* 0x8000000013047812 */ /* 0x000fc800078ec0ff */
[----:B------:R-:W-:-:S04]  /*7aa0*/  SHF.R.U32.HI R5, RZ, 0x18, R4 ;  /* 0x00000018ff057819 */ /* 0x000fc80000011604 */
[----:B------:R-:W-:-:S05]  /*7ab0*/  LOP3.LUT R5, R0, R5, RZ, 0xfc, !PT ;  /* 0x0000000500057212 */ /* 0x000fca00078efcff */
[----:B------:R0:W-:Y:S01]  /*7ac0*/  STG.E.U8 [R2.64], R5 ;  /* 0x0000000502007986 */ /* 0x0001e2000c101124 */
[----:B------:R-:W-:Y:S05]  /*7ad0*/  BRA `(.L_x_24581) ;  /* 0x000006f000007947 */ /* 0x000fea0003800000 */
.L_x_24591:
[----:B------:R0:W-:Y:S01]  /*7ae0*/  STG.E.U16 [R2.64], R19 ;  /* 0x0000001302007986 */ /* 0x0001e2000c101524 */
[----:B------:R-:W-:Y:S05]  /*7af0*/  BRA `(.L_x_24581) ;  /* 0x000006d000007947 */ /* 0x000fea0003800000 */
.L_x_24588:
        /* <DEDUP_REMOVED lines=12> */
.L_x_24600:
        /* <DEDUP_REMOVED lines=17> */
.L_x_24603:
[----:B------:R-:W-:-:S04]  /*7cd0*/  LOP3.LUT R0, R19, 0x80000000, RZ, 0xc0, !PT ;  /* 0x8000000013007812 */ /* 0x000fc800078ec0ff */
[----:B------:R-:W-:-:S04]  /*7ce0*/  SHF.R.U32.HI R5, RZ, 0x18, R0 ;  /* 0x00000018ff057819 */ /* 0x000fc80000011600 */
[----:B------:R-:W-:-:S04]  /*7cf0*/  LOP3.LUT R4, R4, R5, RZ, 0xfc, !PT ;  /* 0x0000000504047212 */ /* 0x000fc800078efcff */
[----:B------:R-:W-:Y:S02]  /*7d00*/  PRMT R0, R4, 0x7610, R0 ;  /* 0x0000761004007816 */ /* 0x000fe40000000000 */
.L_x_24602:
[----:B------:R-:W-:Y:S05]  /*7d10*/  BSYNC B0 ;  /* 0x0000000000007941 */ /* 0x000fea0003800000 */
.L_x_24601:
[----:B------:R0:W-:Y:S01]  /*7d20*/  STG.E.U8 [R2.64], R0 ;  /* 0x0000000002007986 */ /* 0x0001e2000c101124 */
[----:B------:R-:W-:Y:S05]  /*7d30*/  BRA `(.L_x_24581) ;  /* 0x0000049000007947 */ /* 0x000fea0003800000 */
.L_x_24599:
        /* <DEDUP_REMOVED lines=17> */
.L_x_24606:
[----:B------:R-:W-:-:S04]  /*7e50*/  LOP3.LUT R0, R19, 0x80000000, RZ, 0xc0, !PT ;  /* 0x8000000013007812 */ /* 0x000fc800078ec0ff */
[----:B------:R-:W-:-:S04]  /*7e60*/  SHF.R.U32.HI R5, RZ, 0x18, R0 ;  /* 0x00000018ff057819 */ /* 0x000fc80000011600 */
[----:B------:R-:W-:-:S04]  /*7e70*/  LOP3.LUT R4, R4, R5, RZ, 0xfc, !PT ;  /* 0x0000000504047212 */ /* 0x000fc800078efcff */
[----:B------:R-:W-:Y:S02]  /*7e80*/  PRMT R0, R4, 0x7610, R0 ;  /* 0x0000761004007816 */ /* 0x000fe40000000000 */
.L_x_24605:
[----:B------:R-:W-:Y:S05]  /*7e90*/  BSYNC B0 ;  /* 0x0000000000007941 */ /* 0x000fea0003800000 */
.L_x_24604:
[----:B------:R0:W-:Y:S01]  /*7ea0*/  STG.E.U8 [R2.64], R0 ;  /* 0x0000000002007986 */ /* 0x0001e2000c101124 */
[----:B------:R-:W-:Y:S05]  /*7eb0*/  BRA `(.L_x_24581) ;  /* 0x0000031000007947 */ /* 0x000fea0003800000 */
.L_x_24598:
        /* <DEDUP_REMOVED lines=22> */
.L_x_24580:
        /* <DEDUP_REMOVED lines=20> */
.L_x_24608:
[----:B------:R-:W-:-:S06]  /*8160*/  PRMT R4, RZ, 0x5410, R19 ;  /* 0x00005410ff047816 */ /* 0x000fcc0000000013 */
[----:B------:R-:W0:Y:S02]  /*8170*/  F2I.U64.TRUNC R4, R4 ;  /* 0x0000000400047311 */ /* 0x000e24000020d800 */
[----:B0-----:R0:W-:Y:S01]  /*8180*/  STG.E.64 [R2.64], R4 ;  /* 0x0000000402007986 */ /* 0x0011e2000c101b24 */
[----:B------:R-:W-:Y:S05]  /*8190*/  BRA `(.L_x_24581) ;  /* 0x0000003000007947 */ /* 0x000fea0003800000 */
.L_x_24607:
[----:B------:R-:W-:-:S06]  /*81a0*/  PRMT R19, RZ, 0x5410, R19 ;  /* 0x00005410ff137816 */ /* 0x000fcc0000000013 */
[----:B------:R-:W0:Y:S02]  /*81b0*/  F2I.FTZ.U32.TRUNC.NTZ R19, R19 ;  /* 0x0000001300137305 */ /* 0x000e24000021f000 */
[----:B0-----:R0:W-:Y:S02]  /*81c0*/  STG.E [R2.64], R19 ;  /* 0x0000001302007986 */ /* 0x0011e4000c101924 */
.L_x_24581:
[----:B------:R-:W-:Y:S02]  /*81d0*/  IADD3 R17, R17, 0x80, RZ ;  /* 0x0000008011117810 */ /* 0x000fe40007ffe0ff */
.L_x_24542:
[----:B------:R-:W-:Y:S05]  /*81e0*/  BSYNC B6 ;  /* 0x0000000000067941 */ /* 0x000fea0003800000 */
.L_x_24541:
        /* <DEDUP_REMOVED lines=21> */
.L_x_24612:
[----:B------:R-:W-:-:S06]  /*8340*/  PRMT R5, RZ, 0x5410, R24 ;  /* 0x00005410ff057816 */ /* 0x000fcc0000000018 */
[----:B------:R-:W0:Y:S02]  /*8350*/  F2I.S64.TRUNC R4, R5 ;  /* 0x0000000500047311 */ /* 0x000e24000020d900 */
[----:B0-----:R-:W-:Y:S01]  /*8360*/  STG.E.U8 [R2.64], R4 ;  /* 0x0000000402007986 */ /* 0x001fe2000c101124 */
[----:B------:R-:W-:Y:S05]  /*8370*/  EXIT ;  /* 0x000000000000794d */ /* 0x000fea0003800000 */
.L_x_24611:
        /* <DEDUP_REMOVED lines=10> */
.L_x_24615:
[----:B------:R-:W-:-:S04]  /*8420*/  PRMT R24, RZ, 0x5410, R24 ;  /* 0x00005410ff187816 */ /* 0x000fc80000000018 */
[----:B------:R-:W0:Y:S02]  /*8430*/  F2I.FTZ.TRUNC.NTZ R5, R24 ;  /* 0x0000001800057305 */ /* 0x000e24000021f100 */
[----:B0-----:R-:W-:Y:S01]  /*8440*/  STG.E [R2.64], R5 ;  /* 0x0000000502007986 */ /* 0x001fe2000c101924 */
[----:B------:R-:W-:Y:S05]  /*8450*/  EXIT ;  /* 0x000000000000794d */ /* 0x000fea0003800000 */
.L_x_24614:
[----:B------:R-:W-:-:S04]  /*8460*/  PRMT R24, RZ, 0x5410, R24 ;  /* 0x00005410ff187816 */ /* 0x000fc80000000018 */
[----:B------:R-:W0:Y:S02]  /*8470*/  F2I.FTZ.TRUNC.NTZ R5, R24 ;  /* 0x0000001800057305 */ /* 0x000e24000021f100 */
[----:B0-----:R-:W-:Y:S01]  /*8480*/  STG.E.U16 [R2.64], R5 ;  /* 0x0000000502007986 */ /* 0x001fe2000c101524 */
[----:B------:R-:W-:Y:S05]  /*8490*/  EXIT ;  /* 0x000000000000794d */ /* 0x000fea0003800000 */
.L_x_24610:
        /* <DEDUP_REMOVED lines=9> */
.L_x_24617:
[----:B------:R-:W-:-:S04]  /*8530*/  PRMT R0, RZ, 0x5410, R24 ;  /* 0x00005410ff007816 */ /* 0x000fc80000000018 */
[----:B------:R-:W-:-:S05]  /*8540*/  F2FP.PACK_AB R0, RZ, R0 ;  /* 0x00000000ff00723e */ /* 0x000fca00000000ff */
[----:B------:R-:W-:Y:S01]  /*8550*/  STG.E.U16 [R2.64], R0 ;  /* 0x0000000002007986 */ /* 0x000fe2000c101524 */
[----:B------:R-:W-:Y:S05]  /*8560*/  EXIT ;  /* 0x000000000000794d */ /* 0x000fea0003800000 */
.L_x_24616:
        /* <DEDUP_REMOVED lines=10> */
.L_x_24619:
[----:B------:R-:W-:-:S04]  /*8610*/  PRMT R24, RZ, 0x5410, R24 ;  /* 0x00005410ff187816 */ /* 0x000fc80000000018 */
[----:B------:R-:W-:-:S04]  /*8620*/  F2FP.PACK_AB R5, RZ, R24 ;  /* 0x00000018ff05723e */ /* 0x000fc800000000ff */
[----:B------:R-:W-:-:S05]  /*8630*/  PRMT R5, R5, 0x5410, RZ ;  /* 0x0000541005057816 */ /* 0x000fca00000000ff */
[----:B------:R-:W-:Y:S01]  /*8640*/  STG.E [R2.64], R5 ;  /* 0x0000000502007986 */ /* 0x000fe2000c101924 */
[----:B------:R-:W-:Y:S05]  /*8650*/  EXIT ;  /* 0x000000000000794d */ /* 0x000fea0003800000 */
.L_x_24618:
[----:B------:R-:W-:-:S05]  /*8660*/  PRMT R4, RZ, 0x5410, R24 ;  /* 0x00005410ff047816 */ /* 0x000fca0000000018 */
[----:B------:R-:W-:-:S06]  /*8670*/  FMUL.FTZ R4, R4, 1 ;  /* 0x3f80000004047820 */ /* 0x000fcc0000410000 */
[----:B------:R-:W0:Y:S02]  /*8680*/  F2F.F64.F32 R4, R4 ;  /* 0x0000000400047310 */ /* 0x000e240000201800 */
[----:B0-----:R-:W-:Y:S01]  /*8690*/  STG.E.64 [R2.64], R4 ;  /* 0x0000000402007986 */ /* 0x001fe2000c101b24 */
[----:B------:R-:W-:Y:S05]  /*86a0*/  EXIT ;  /* 0x000000000000794d */ /* 0x000fea0003800000 */
.L_x_24609:
        /* <DEDUP_REMOVED lines=13> */
.L_x_24622:
[----:B------:R-:W-:Y:S01]  /*8780*/  PRMT R24, RZ, 0x5410, R24 ;  /* 0x00005410ff187816 */ /* 0x000fe20000000018 */
[----:B------:R-:W-:-:S04]  /*8790*/  CS2R R6, SRZ ;  /* 0x0000000000067805 */ /* 0x000fc8000001ff00 */
[----:B------:R-:W-:-:S06]  /*87a0*/  FMUL.FTZ R4, R24, 1 ;  /* 0x3f80000018047820 */ /* 0x000fcc0000410000 */
[----:B------:R-:W0:Y:S02]  /*87b0*/  F2F.F64.F32 R4, R4 ;  /* 0x0000000400047310 */ /* 0x000e240000201800 */
[----:B0-----:R-:W-:Y:S01]  /*87c0*/  STG.E.128 [R2.64], R4 ;  /* 0x0000000402007986 */ /* 0x001fe2000c101d24 */
[----:B------:R-:W-:Y:S05]  /*87d0*/  EXIT ;  /* 0x000000000000794d */ /* 0x000fea0003800000 */
.L_x_24621:
        /* <DEDUP_REMOVED lines=21> */
.L_x_24626:
[----:B------:R-:W-:Y:S05]  /*8930*/  BSYNC B0 ;  /* 0x0000000000007941 */ /* 0x000fea0003800000 */
.L_x_24625:
[----:B------:R-:W-:-:S05]  /*8940*/  LOP3.LUT R5, R0, R5, RZ, 0xfc, !PT ;  /* 0x0000000500057212 */ /* 0x000fca00078efcff */
[----:B------:R-:W-:Y:S01]  /*8950*/  STG.E.U8 [R2.64], R5 ;  /* 0x0000000502007986 */ /* 0x000fe2000c101124 */
[----:B------:R-:W-:Y:S05]  /*8960*/  EXIT ;  /* 0x000000000000794d */ /* 0x000fea0003800000 */
.L_x_24624:
        /* <DEDUP_REMOVED lines=13> */
.L_x_24628:
[----:B------:R-:W-:Y:S01]  /*8a40*/  IMAD.MOV.U32 R0, RZ, RZ, 0x7f ;  /* 0x0000007fff007424 */ /* 0x000fe200078e00ff */
[----:B------:R-:W-:-:S04]  /*8a50*/  ISETP.GT.U32.AND P0, PT, R4, 0x7f800000, PT ;  /* 0x7f8000000400780c */ /* 0x000fc80003f04070 */
[----:B------:R-:W-:-:S04]  /*8a60*/  SEL R0, R0, 0x7c, P0 ;  /* 0x0000007c00007807 */ /* 0x000fc80000000000 */
.L_x_24629:
[----:B------:R-:W-:Y:S05]  /*8a70*/  BSYNC B0 ;  /* 0x0000000000007941 */ /* 0x000fea0003800000 */
.L_x_24627:
[----:B------:R-:W-:-:S04]  /*8a80*/  LOP3.LUT R4, R5, 0x80000000, RZ, 0xc0, !PT ;  /* 0x8000000005047812 */ /* 0x000fc800078ec0ff */
[----:B------:R-:W-:-:S04]  /*8a90*/  SHF.R.U32.HI R5, RZ, 0x18, R4 ;  /* 0x00000018ff057819 */ /* 0x000fc80000011604 */
[----:B------:R-:W-:-:S05]  /*8aa0*/  LOP3.LUT R5, R0, R5, RZ, 0xfc, !PT ;  /* 0x0000000500057212 */ /* 0x000fca00078efcff */
[----:B------:R-:W-:Y:S01]  /*8ab0*/  STG.E.U8 [R2.64], R5 ;  /* 0x0000000502007986 */ /* 0x000fe2000c101124 */
[----:B------:R-:W-:Y:S05]  /*8ac0*/  EXIT ;  /* 0x000000000000794d */ /* 0x000fea0003800000 */
.L_x_24623:
[----:B------:R-:W-:Y:S01]  /*8ad0*/  STG.E.U16 [R2.64], R24 ;  /* 0x0000001802007986 */ /* 0x000fe2000c101524 */
[----:B------:R-:W-:Y:S05]  /*8ae0*/  EXIT ;  /* 0x000000000000794d */ /* 0x000fea0003800000 */
.L_x_24620:
        /* <DEDUP_REMOVED lines=12> */
.L_x_24632:
        /* <DEDUP_REMOVED lines=17> */
.L_x_24635:
[----:B------:R-:W-:-:S04]  /*8cc0*/  LOP3.LUT R0, R7, 0x80000000, RZ, 0xc0, !PT ;  /* 0x8000000007007812 */ /* 0x000fc800078ec0ff */
[----:B------:R-:W-:-:S04]  /*8cd0*/  SHF.R.U32.HI R5, RZ, 0x18, R0 ;  /* 0x00000018ff057819 */ /* 0x000fc80000011600 */
[----:B------:R-:W-:-:S04]  /*8ce0*/  LOP3.LUT R4, R4, R5, RZ, 0xfc, !PT ;  /* 0x0000000504047212 */ /* 0x000fc800078efcff */
[----:B------:R-:W-:Y:S02]  /*8cf0*/  PRMT R0, R4, 0x7610, R0 ;  /* 0x0000761004007816 */ /* 0x000fe40000000000 */
.L_x_24634:
[----:B------:R-:W-:Y:S05]  /*8d00*/  BSYNC B0 ;  /* 0x0000000000007941 */ /* 0x000fea0003800000 */
.L_x_24633:
[----:B------:R-:W-:Y:S01]  /*8d10*/  STG.E.U8 [R2.64], R0 ;  /* 0x0000000002007986 */ /* 0x000fe2000c101124 */
[----:B------:R-:W-:Y:S05]  /*8d20*/  EXIT ;  /* 0x000000000000794d */ /* 0x000fea0003800000 */
.L_x_24631:
        /* <DEDUP_REMOVED lines=17> */
.L_x_24638:
[----:B------:R-:W-:-:S04]  /*8e40*/  LOP3.LUT R0, R7, 0x80000000, RZ, 0xc0, !PT ;  /* 0x8000000007007812 */ /* 0x000fc800078ec0ff */
[----:B------:R-:W-:-:S04]  /*8e50*/  SHF.R.U32.HI R5, RZ, 0x18, R0 ;  /* 0x00000018ff057819 */ /* 0x000fc80000011600 */
[----:B------:R-:W-:-:S04]  /*8e60*/  LOP3.LUT R4, R4, R5, RZ, 0xfc, !PT ;  /* 0x0000000504047212 */ /* 0x000fc800078efcff */
[----:B------:R-:W-:Y:S02]  /*8e70*/  PRMT R0, R4, 0x7610, R0 ;  /* 0x0000761004007816 */ /* 0x000fe40000000000 */
.L_x_24637:
[----:B------:R-:W-:Y:S05]  /*8e80*/  BSYNC B0 ;  /* 0x0000000000007941 */ /* 0x000fea0003800000 */
.L_x_24636:
[----:B------:R-:W-:Y:S01]  /*8e90*/  STG.E.U8 [R2.64], R0 ;  /* 0x0000000002007986 */ /* 0x000fe2000c101124 */
[----:B------:R-:W-:Y:S05]  /*8ea0*/  EXIT ;  /* 0x000000000000794d */ /* 0x000fea0003800000 */
.L_x_24630:
        /* <DEDUP_REMOVED lines=22> */
.L_x_24613:
        /* <DEDUP_REMOVED lines=20> */
.L_x_24640:
[----:B------:R-:W-:-:S06]  /*9150*/  PRMT R4, RZ, 0x5410, R24 ;  /* 0x00005410ff047816 */ /* 0x000fcc0000000018 */
[----:B------:R-:W0:Y:S02]  /*9160*/  F2I.U64.TRUNC R4, R4 ;  /* 0x0000000400047311 */ /* 0x000e24000020d800 */
[----:B0-----:R-:W-:Y:S01]  /*9170*/  STG.E.64 [R2.64], R4 ;  /* 0x0000000402007986 */ /* 0x001fe2000c101b24 */
[----:B------:R-:W-:Y:S05]  /*9180*/  EXIT ;  /* 0x000000000000794d */ /* 0x000fea0003800000 */
.L_x_24639:
[----:B------:R-:W-:-:S04]  /*9190*/  PRMT R24, RZ, 0x5410, R24 ;  /* 0x00005410ff187816 */ /* 0x000fc80000000018 */
[----:B------:R-:W0:Y:S02]  /*91a0*/  F2I.FTZ.U32.TRUNC.NTZ R5, R24 ;  /* 0x0000001800057305 */ /* 0x000e24000021f000 */
[----:B0-----:R-:W-:Y:S01]  /*91b0*/  STG.E [R2.64], R5 ;  /* 0x0000000502007986 */ /* 0x001fe2000c101924 */
[----:B------:R-:W-:Y:S05]  /*91c0*/  EXIT ;  /* 0x000000000000794d */ /* 0x000fea0003800000 */
.L_x_24641:
        /* <DEDUP_REMOVED lines=11> */
.L_x_30072:


//--------------------- .text._ZN2at6native18elementwise_kernelILi128ELi4EZNS0_22gpu_kernel_impl_nocastINS0_13AUnaryFunctorIN3c108BFloat16ES5_S5_ZZZNS0_21nextafter_kernel_cudaERNS_18TensorIteratorBaseEENKUlvE_clEvENKUlvE1_clEvEUlS5_S5_E_EEEEvS7_RKT_EUliE_EEviT1_ --------------------------
	.section	.text._ZN2at6native18elementwise_kernelILi128ELi4EZNS0_22gpu_kernel_impl_nocastINS0_13AUnaryFunctorIN3c108BFloat16ES5_S5_ZZZNS0_21nextafter_kernel_cudaERNS_18TensorIteratorBaseEENKUlvE_clEvENKUlvE1_clEvEUlS5_S5_E_EEEEvS7_RKT_EUliE_EEviT1_,"ax",@progbits
	.sectioninfo	@"SHI_REGISTERS=12"
	.align	128
        .global         _ZN2at6native18elementwise_kernelILi128ELi4EZNS0_22gpu_kernel_impl_nocastINS0_13AUnaryFunctorIN3c108BFloat16ES5_S5_ZZZNS0_21nextafter_kernel_cudaERNS_18TensorIteratorBaseEENKUlvE_clEvENKUlvE1_clEvEUlS5_S5_E_EEEEvS7_RKT_EUliE_EEviT1_
        .type           _ZN2at6native18elementwise_kernelILi128ELi4EZNS0_22gpu_kernel_impl_nocastINS0_13AUnaryFunctorIN3c108BFloat16ES5_S5_ZZZNS0_21nextafter_kernel_cudaERNS_18TensorIteratorBaseEENKUlvE_clEvENKUlvE1_clEvEUlS5_S5_E_EEEEvS7_RKT_EUliE_EEviT1_,@function
        .size           _ZN2at6native18elementwise_kernelILi128ELi4EZNS0_22gpu_kernel_impl_nocastINS0_13AUnaryFunctorIN3c108BFloat16ES5_S5_ZZZNS0_21nextafter_kernel_cudaERNS_18TensorIteratorBaseEENKUlvE_clEvENKUlvE1_clEvEUlS5_S5_E_EEEEvS7_RKT_EUliE_EEviT1_,(.L_x_30073 - _ZN2at6native18elementwise_kernelILi128ELi4EZNS0_22gpu_kernel_impl_nocastINS0_13AUnaryFunctorIN3c108BFloat16ES5_S5_ZZZNS0_21nextafter_kernel_cudaERNS_18TensorIteratorBaseEENKUlvE_clEvENKUlvE1_clEvEUlS5_S5_E_EEEEvS7_RKT_EUliE_EEviT1_)
        .other          _ZN2at6native18elementwise_kernelILi128ELi4EZNS0_22gpu_kernel_impl_nocastINS0_13AUnaryFunctorIN3c108BFloat16ES5_S5_ZZZNS0_21nextafter_kernel_cudaERNS_18TensorIteratorBaseEENKUlvE_clEvENKUlvE1_clEvEUlS5_S5_E_EEEEvS7_RKT_EUliE_EEviT1_,@"STO_CUDA_ENTRY STV_DEFAULT"
_ZN2at6native18elementwise_kernelILi128ELi4EZNS0_22gpu_kernel_impl_nocastINS0_13AUnaryFunctorIN3c108BFloat16ES5_S5_ZZZNS0_21nextafter_kernel_cudaERNS_18TensorIteratorBaseEENKUlvE_clEvENKUlvE1_clEvEUlS5_S5_E_EEEEvS7_RKT_EUliE_EEviT1_:
.text._ZN2at6native18elementwise_kernelILi128ELi4EZNS0_22gpu_kernel_impl_nocastINS0_13AUnaryFunctorIN3c108BFloat16ES5_S5_ZZZNS0_21nextafter_kernel_cudaERNS_18TensorIteratorBaseEENKUlvE_clEvENKUlvE1_clEvEUlS5_S5_E_EEEEvS7_RKT_EUliE_EEviT1_:
        /* <DEDUP_REMOVED lines=239> */
.L_x_24644:
[----:B------:R-:W-:-:S04]  /*0ef0*/  IADD3 R6, P0, R4, c[0x0][0x368], RZ ;  /* 0x0000da0004067a10 */ /* 0x000fc80007f1e0ff */
[----:B------:R-:W-:-:S05]  /*0f00*/  IADD3.X R7, RZ, c[0x0][0x36c], RZ, P0, !PT ;  /* 0x0000db00ff077a10 */ /* 0x000fca00007fe4ff */
[----:B------:R0:W2:Y:S01]  /*0f10*/  LDG.E.U16 R9, [R6.64] ;  /* 0x0000000806097981 */ /* 0x0000a2000c1e1500 */
[----:B------:R-:W-:Y:S01]  /*0f20*/  MOV R4, UR5 ;  /* 0x0000000500047c02 */ /* 0x000fe20008000f00 */
[----:B------:R-:W-:Y:S03]  /*0f30*/  BSSY B1, `(.L_x_24645) ;  /* 0x0000021000017945 */ /* 0x000fe60003800000 */
[----:B0-----:R-:W-:Y:S02]  /*0f40*/  PRMT R6, RZ, 0x5410, R4 ;  /* 0x00005410ff067816 */ /* 0x001fe40000000004 */
[----:B------:R-:W-:Y:S02]  /*0f50*/  IADD3 R4, P2, R3, c[0x0][0x360], RZ ;  /* 0x0000d80003047a10 */ /* 0x000fe40007f5e0ff */
[----:B------:R-:W-:-:S03]  /*0f60*/  FSETP.NEU.FTZ.AND P0, PT, R6, R6, PT ;  /* 0x000000060600720b */ /* 0x000fc60003f1d000 */
[----:B------:R-:W-:Y:S01]  /*0f70*/  IMAD.X R5, RZ, RZ, c[0x0][0x364], P2 ;  /* 0x0000d900ff057624 */ /* 0x000fe200010e06ff */
        /* <DEDUP_REMOVED lines=9> */
[----:B------:R-:W-:Y:S02]  /*1010*/  ISETP.NE.AND P0, PT, RZ, UR6, PT ;  /* 0x00000006ff007c0c */ /* 0x000fe4000bf05270 */
        /* <DEDUP_REMOVED lines=8> */
.L_x_24648:
[----:B------:R-:W-:-:S04]  /*10a0*/  LOP3.LUT R3, R0, R9, RZ, 0x3c, !PT ;  /* 0x0000000900037212 */ /* 0x000fc800078e3cff */
[----:B------:R-:W-:-:S04]  /*10b0*/  PRMT R3, R3, 0x9910, RZ ;  /* 0x0000991003037816 */ /* 0x000fc800000000ff */
[----:B------:R-:W-:Y:S02]  /*10c0*/  ISETP.GE.AND P0, PT, R3, RZ, PT ;  /* 0x000000ff0300720c */ /* 0x000fe40003f06270 */
[----:B------:R-:W-:Y:S02]  /*10d0*/  IADD3 R3, R0, 0xffff, RZ ;  /* 0x0000ffff00037810 */ /* 0x000fe40007ffe0ff */
[----:B------:R-:W-:-:S13]  /*10e0*/  ISETP.LT.U32.OR P0, PT, R6, UR6, !P0 ;  /* 0x0000000606007c0c */ /* 0x000fda000c701470 */
[----:B------:R-:W-:Y:S01]  /*10f0*/  @!P0 IADD3 R3, R0, 0x1, RZ ;  /* 0x0000000100038810 */ /* 0x000fe20007ffe0ff */
[----:B------:R-:W-:Y:S05]  /*1100*/  BRA `(.L_x_24647) ;  /* 0x0000003000007947 */ /* 0x000fea0003800000 */
.L_x_24646:
[----:B------:R-:W-:-:S05]  /*1110*/  FADD.FTZ R6, R6, R7 ;  /* 0x0000000706067221 */ /* 0x000fca0000010000 */
[----:B------:R-:W-:-:S04]  /*1120*/  F2FP.BF16.PACK_AB R6, RZ, R6 ;  /* 0x00000006ff06723e */ /* 0x000fc800000010ff */
[----:B------:R-:W-:Y:S02]  /*1130*/  PRMT R3, R6, 0x7610, R3 ;  /* 0x0000761006037816 */ /* 0x000fe40000000003 */
.L_x_24647:
[----:B------:R-:W-:Y:S05]  /*1140*/  BSYNC B1 ;  /* 0x0000000000017941 */ /* 0x000fea0003800000 */
.L_x_24645:
[----:B------:R0:W-:Y:S01]  /*1150*/  STG.E.U16 [R4.64], R3 ;  /* 0x0000000304007986 */ /* 0x0001e2000c101508 */
[----:B------:R-:W-:-:S03]  /*1160*/  IADD3 R2, R2, 0x80, RZ ;  /* 0x0000008002027810 */ /* 0x000fc60007ffe0ff */
.L_x_24643:
[----:B------:R-:W-:Y:S05]  /*1170*/  BSYNC B0 ;  /* 0x0000000000007941 */ /* 0x000fea0003800000 */
.L_x_24642:
        /* <DEDUP_REMOVED lines=231> */
.L_x_24651:
        /* <DEDUP_REMOVED lines=27> */
.L_x_24655:
[----:B------:R-:W-:-:S04]  /*21a0*/  LOP3.LUT R3, R0, R7, RZ, 0x3c, !PT ;  /* 0x0000000700037212 */ /* 0x000fc800078e3cff */
[----:B------:R-:W-:-:S04]  /*21b0*/  PRMT R3, R3, 0x9910, RZ ;  /* 0x0000991003037816 */ /* 0x000fc800000000ff */
[----:B------:R-:W-:Y:S02]  /*21c0*/  ISETP.GE.AND P0, PT, R3, RZ, PT ;  /* 0x000000ff0300720c */ /* 0x000fe40003f06270 */
[----:B------:R-:W-:Y:S02]  /*21d0*/  IADD3 R3, R0, 0xffff, RZ ;  /* 0x0000ffff00037810 */ /* 0x000fe40007ffe0ff */
[----:B------:R-:W-:-:S13]  /*21e0*/  ISETP.LT.U32.OR P0, PT, R6, UR6, !P0 ;  /* 0x0000000606007c0c */ /* 0x000fda000c701470 */
[----:B------:R-:W-:Y:S01]  /*21f0*/  @!P0 IADD3 R3, R0, 0x1, RZ ;  /* 0x0000000100038810 */ /* 0x000fe20007ffe0ff */
[----:B------:R-:W-:Y:S05]  /*2200*/  BRA `(.L_x_24654) ;  /* 0x0000003000007947 */ /* 0x000fea0003800000 */
.L_x_24653:
[----:B------:R-:W-:-:S05]  /*2210*/  FADD.FTZ R6, R9, R6 ;  /* 0x0000000609067221 */ /* 0x000fca0000010000 */
[----:B------:R-:W-:-:S04]  /*2220*/  F2FP.BF16.PACK_AB R6, RZ, R6 ;  /* 0x00000006ff06723e */ /* 0x000fc800000010ff */
[----:B------:R-:W-:Y:S02]  /*2230*/  PRMT R3, R6, 0x7610, R3 ;  /* 0x0000761006037816 */ /* 0x000fe40000000003 */
.L_x_24654:
[----:B------:R-:W-:Y:S05]  /*2240*/  BSYNC B1 ;  /* 0x0000000000017941 */ /* 0x000fea0003800000 */
.L_x_24652:
        /* <DEDUP_REMOVED lines=232> */
.L_x_24656:
        /* <DEDUP_REMOVED lines=27> */
.L_x_24660:
[----:B------:R-:W-:-:S04]  /*3280*/  LOP3.LUT R3, R0, R7, RZ, 0x3c, !PT ;  /* 0x0000000700037212 */ /* 0x000fc800078e3cff */
[----:B------:R-:W-:-:S04]  /*3290*/  PRMT R3, R3, 0x9910, RZ ;  /* 0x0000991003037816 */ /* 0x000fc800000000ff */
[----:B------:R-:W-:Y:S02]  /*32a0*/  ISETP.GE.AND P0, PT, R3, RZ, PT ;  /* 0x000000ff0300720c */ /* 0x000fe40003f06270 */
[----:B------:R-:W-:Y:S02]  /*32b0*/  IADD3 R3, R0, 0xffff, RZ ;  /* 0x0000ffff00037810 */ /* 0x000fe40007ffe0ff */
[----:B------:R-:W-:-:S13]  /*32c0*/  ISETP.LT.U32.OR P0, PT, R6, UR6, !P0 ;  /* 0x0000000606007c0c */ /* 0x000fda000c701470 */
[----:B------:R-:W-:Y:S01]  /*32d0*/  @!P0 IADD3 R3, R0, 0x1, RZ ;  /* 0x0000000100038810 */ /* 0x000fe20007ffe0ff */
[----:B------:R-:W-:Y:S05]  /*32e0*/  BRA `(.L_x_24659) ;  /* 0x0000003000007947 */ /* 0x000fea0003800000 */
.L_x_24658:
[----:B------:R-:W-:-:S05]  /*32f0*/  FADD.FTZ R6, R9, R6 ;  /* 0x0000000609067221 */ /* 0x000fca0000010000 */
[----:B------:R-:W-:-:S04]  /*3300*/  F2FP.BF16.PACK_AB R6, RZ, R6 ;  /* 0x00000006ff06723e */ /* 0x000fc800000010ff */
[----:B------:R-:W-:Y:S02]  /*3310*/  PRMT R3, R6, 0x7610, R3 ;  /* 0x0000761006037816 */ /* 0x000fe40000000003 */
.L_x_24659:
[----:B------:R-:W-:Y:S05]  /*3320*/  BSYNC B1 ;  /* 0x0000000000017941 */ /* 0x000fea0003800000 */
.L_x_24657:
[----:B------:R0:W-:Y:S01]  /*3330*/  STG.E.U16 [R4.64], R3 ;  /* 0x0000000304007986 */ /* 0x0001e2000c101508 */
[----:B------:R-:W-:-:S03]  /*3340*/  IADD3 R2, R2, 0x80, RZ ;  /* 0x0000008002027810 */ /* 0x000fc60007ffe0ff */
.L_x_24650:
[----:B0-----:R-:W-:Y:S05]  /*3350*/  BSYNC B0 ;  /* 0x0000000000007941 */ /* 0x001fea0003800000 */
.L_x_24649:
        /* <DEDUP_REMOVED lines=230> */
.L_x_24661:
        /* <DEDUP_REMOVED lines=26> */
.L_x_24665:
[----:B------:R-:W-:-:S04]  /*4360*/  LOP3.LUT R4, R0, R5, RZ, 0x3c, !PT ;  /* 0x0000000500047212 */ /* 0x000fc800078e3cff */
[----:B------:R-:W-:-:S04]  /*4370*/  PRMT R4, R4, 0x9910, RZ ;  /* 0x0000991004047816 */ /* 0x000fc800000000ff */
[----:B------:R-:W-:Y:S02]  /*4380*/  ISETP.GE.AND P0, PT, R4, RZ, PT ;  /* 0x000000ff0400720c */ /* 0x000fe40003f06270 */
[----:B------:R-:W-:Y:S02]  /*4390*/  IADD3 R4, R0, 0xffff, RZ ;  /* 0x0000ffff00047810 */ /* 0x000fe40007ffe0ff */
[----:B------:R-:W-:-:S13]  /*43a0*/  ISETP.LT.U32.OR P0, PT, R6, UR6, !P0 ;  /* 0x0000000606007c0c */ /* 0x000fda000c701470 */
[----:B------:R-:W-:-:S04]  /*43b0*/  @!P0 IADD3 R4, R0, 0x1, RZ ;  /* 0x0000000100048810 */ /* 0x000fc80007ffe0ff */
[----:B------:R-:W-:Y:S01]  /*43c0*/  PRMT R0, R4, 0x7610, R0 ;  /* 0x0000761004007816 */ /* 0x000fe20000000000 */
[----:B------:R-:W-:Y:S05]  /*43d0*/  BRA `(.L_x_24664) ;  /* 0x0000003000007947 */ /* 0x000fea0003800000 */
.L_x_24663:
[----:B------:R-:W-:-:S05]  /*43e0*/  FADD.FTZ R4, R7, R4 ;  /* 0x0000000407047221 */ /* 0x000fca0000010000 */
[----:B------:R-:W-:-:S04]  /*43f0*/  F2FP.BF16.PACK_AB R4, RZ, R4 ;  /* 0x00000004ff04723e */ /* 0x000fc800000010ff */
[----:B------:R-:W-:Y:S02]  /*4400*/  PRMT R0, R4, 0x7610, R0 ;  /* 0x0000761004007816 */ /* 0x000fe40000000000 */
.L_x_24664:
[----:B------:R-:W-:Y:S05]  /*4410*/  BSYNC B0 ;  /* 0x0000000000007941 */ /* 0x000fea0003800000 */
.L_x_24662:
[----:B------:R-:W-:Y:S01]  /*4420*/  STG.E.U16 [R2.64], R0 ;  /* 0x0000000002007986 */ /* 0x000fe2000c101508 */
[----:B------:R-:W-:Y:S05]  /*4430*/  EXIT ;  /* 0x000000000000794d */ /* 0x000fea0003800000 */
.L_x_24666:
        /* <DEDUP_REMOVED lines=12> */
.L_x_30073:


//--------------------- .text._ZN2at6native27unrolled_elementwise_kernelINS0_13AUnaryFunctorIN3c108BFloat16ES4_S4_ZZZNS0_21nextafter_kernel_cudaERNS_18TensorIteratorBaseEENKUlvE_clEvENKUlvE1_clEvEUlS4_S4_E_EESt5arrayIPcLm2EELi4E23TrivialOffsetCalculatorILi1EjESF_NS0_6memory15LoadWithoutCastENSG_16StoreWithoutCastEEEviT_T0_T2_T3_T4_T5_ --------------------------
	.section	.text._ZN2at6native27unrolled_elementwise_kernelINS0_13AUnaryFunctorIN3c108BFloat16ES4_S4_ZZZNS0_21nextafter_kernel_cudaERNS_18TensorIteratorBaseEENKUlvE_clEvENKUlvE1_clEvEUlS4_S4_E_EESt5arrayIPcLm2EELi4E23TrivialOffsetCalculatorILi1EjESF_NS0_6memory15LoadWithoutCastENSG_16StoreWithoutCastEEEviT_T0_T2_T3_T4_T5_,"ax",@progbits
	.sectioninfo	@"SHI_REGISTERS=22"
	.align	128
        .global         _ZN2at6native27unrolled_elementwise_kernelINS0_13AUnaryFunctorIN3c108BFloat16ES4_S4_ZZZNS0_21nextafter_kernel_cudaERNS_18TensorIteratorBaseEENKUlvE_clEvENKUlvE1_clEvEUlS4_S4_E_EESt5arrayIPcLm2EELi4E23TrivialOffsetCalculatorILi1EjESF_NS0_6memory15LoadWithoutCastENSG_16StoreWithoutCastEEEviT_T0_T2_T3_T4_T5_
        .type           _ZN2at6native27unrolled_elementwise_kernelINS0_13AUnaryFunctorIN3c108BFloat16ES4_S4_ZZZNS0_21nextafter_kernel_cudaERNS_18TensorIteratorBaseEENKUlvE_clEvENKUlvE1_clEvEUlS4_S4_E_EESt5arrayIPcLm2EELi4E23TrivialOffsetCalculatorILi1EjESF_NS0_6memory15LoadWithoutCastENSG_16StoreWithoutCastEEEviT_T0_T2_T3_T4_T5_,@function
        .size           _ZN2at6native27unrolled_elementwise_kernelINS0_13AUnaryFunctorIN3c108BFloat16ES4_S4_ZZZNS0_21nextafter_kernel_cudaERNS_18TensorIteratorBaseEENKUlvE_clEvENKUlvE1_clEvEUlS4_S4_E_EESt5arrayIPcLm2EELi4E23TrivialOffsetCalculatorILi1EjESF_NS0_6memory15LoadWithoutCastENSG_16StoreWithoutCastEEEviT_T0_T2_T3_T4_T5_,(.L_x_30074 - _ZN2at6native27unrolled_elementwise_kernelINS0_13AUnaryFunctorIN3c108BFloat16ES4_S4_ZZZNS0_21nextafter_kernel_cudaERNS_18TensorIteratorBaseEENKUlvE_clEvENKUlvE1_clEvEUlS4_S4_E_EESt5arrayIPcLm2EELi4E23TrivialOffsetCalculatorILi1EjESF_NS0_6memory15LoadWithoutCastENSG_16StoreWithoutCastEEEviT_T0_T2_T3_T4_T5_)
        .other          _ZN2at6native27unrolled_elementwise_kernelINS0_13AUnaryFunctorIN3c108BFloat16ES4_S4_ZZZNS0_21nextafter_kernel_cudaERNS_18TensorIteratorBaseEENKUlvE_clEvENKUlvE1_clEvEUlS4_S4_E_EESt5arrayIPcLm2EELi4E23TrivialOffsetCalculatorILi1EjESF_NS0_6memory15LoadWithoutCastENSG_16StoreWithoutCastEEEviT_T0_T2_T3_T4_T5_,@"STO_CUDA_ENTRY STV_DEFAULT"
_ZN2at6native27unrolled_elementwise_kernelINS0_13AUnaryFunctorIN3c108BFloat16ES4_S4_ZZZNS0_21nextafter_kernel_cudaERNS_18TensorIteratorBaseEENKUlvE_clEvENKUlvE1_clEvEUlS4_S4_E_EESt5arrayIPcLm2EELi4E23TrivialOffsetCalculatorILi1EjESF_NS0_6memory15LoadWithoutCastENSG_16StoreWithoutCastEEEviT_T0_T2_T3_T4_T5_:
.text._ZN2at6native27unrolled_elementwise_kernelINS0_13AUnaryFunctorIN3c108BFloat16ES4_S4_ZZZNS0_21nextafter_kernel_cudaERNS_18TensorIteratorBaseEENKUlvE_clEvENKUlvE1_clEvEUlS4_S4_E_EESt5arrayIPcLm2EELi4E23TrivialOffsetCalculatorILi1EjESF_NS0_6memory15LoadWithoutCastENSG_16StoreWithoutCastEEEviT_T0_T2_T3_T4_T5_:
        /* <DEDUP_REMOVED lines=22> */
[----:B------:R-:W-:Y:S01]  /*0160*/  ULDC.U16 UR5, c[0x0][0x166] ;  /* 0x0000598000057ab9 */ /* 0x000fe20000000400 */
[----:B------:R-:W-:-:S11]  /*0170*/  @!P0 IMAD.WIDE.U32 R14, R14, R15, c[0x0][0x170] ;  /* 0x00005c000e0e8625 */ /* 0x000fd600078e000f */
[----:B------:R-:W-:Y:S01]  /*0180*/  @!P3 IMAD R18, R0, 0x200, R9 ;  /* 0x000002000012b824 */ /* 0x000fe200078e0209 */
[----:B------:R-:W-:Y:S01]  /*0190*/  @!P3 IADD3 R9, R9, 0x80, RZ ;  /* 0x000000800909b810 */ /* 0x000fe20007ffe0ff */
[----:B------:R-:W-:Y:S01]  /*01a0*/  @!P3 IMAD.MOV.U32 R19, RZ, RZ, 0x2 ;  /* 0x00000002ff13b424 */ /* 0x000fe200078e00ff */
[----:B------:R0:W5:Y:S02]  /*01b0*/  @!P0 LDG.E.U16 R7, [R14.64] ;  /* 0x000000060e078981 */ /* 0x000164000c1e1500 */
[----:B------:R-:W-:Y:S01]  /*01c0*/  ISETP.GE.AND P1, PT, R9, R2, PT ;  /* 0x000000020900720c */ /* 0x000fe20003f26270 */
[----:B------:R-:W-:-:S05]  /*01d0*/  @!P3 IMAD.WIDE.U32 R18, R18, R19, c[0x0][0x170] ;  /* 0x00005c001212b625 */ /* 0x000fca00078e0013 */
[----:B------:R0:W5:Y:S07]  /*01e0*/  @!P3 LDG.E.U16 R4, [R18.64] ;  /* 0x000000061204b981 */ /* 0x00016e000c1e1500 */
[----:B------:R-:W-:Y:S02]  /*01f0*/  @!P1 IMAD R16, R0, 0x200, R9 ;  /* 0x0000020000109824 */ /* 0x000fe400078e0209 */
[----:B------:R-:W-:-:S04]  /*0200*/  @!P1 IMAD.MOV.U32 R17, RZ, RZ, 0x2 ;  /* 0x00000002ff119424 */ /* 0x000fc800078e00ff */
[----:B------:R-:W-:-:S05]  /*0210*/  @!P1 IMAD.WIDE.U32 R16, R16, R17, c[0x0][0x170] ;  /* 0x00005c0010109625 */ /* 0x000fca00078e0011 */
[----:B------:R0:W5:Y:S01]  /*0220*/  @!P1 LDG.E.U16 R5, [R16.64] ;  /* 0x0000000610059981 */ /* 0x000162000c1e1500 */
[----:B------:R-:W-:-:S05]  /*0230*/  IMAD.U32 R6, RZ, RZ, UR5 ;  /* 0x00000005ff067e24 */ /* 0x000fca000f8e00ff */
[----:B------:R-:W-:Y:S01]  /*0240*/  LOP3.LUT P0, R8, R6, 0x7fff, RZ, 0xc0, !PT ;  /* 0x00007fff06087812 */ /* 0x000fe2000780c0ff */
[----:B------:R-:W-:-:S12]  /*0250*/  BSSY B0, `(.L_x_24667) ;  /* 0x00000d2000007945 */ /* 0x000fd80003800000 */
[----:B------:R-:W-:Y:S05]  /*0260*/  @!P0 BRA `(.L_x_24668) ;  /* 0x000006a000008947 */ /* 0x000fea0003800000 */
[----:B0-----:R-:W-:Y:S01]  /*0270*/  BSSY B1, `(.L_x_24669) ;  /* 0x0000018000017945 */ /* 0x001fe20003800000 */
[----:B------:R-:W-:Y:S05]  /*0280*/  @P2 BRA `(.L_x_24670) ;  /* 0x0000016000002947 */ /* 0x000fea0003800000 */
[----:B------:R-:W-:Y:S01]  /*0290*/  IMAD.U32 R9, RZ, RZ, UR5 ;  /* 0x00000005ff097e24 */ /* 0x000fe2000f8e00ff */
[----:B-----5:R-:W-:-:S04]  /*02a0*/  PRMT R10, RZ, 0x5410, R13 ;  /* 0x00005410ff0a7816 */ /* 0x020fc8000000000d */
[----:B------:R-:W-:Y:S02]  /*02b0*/  PRMT R9, RZ, 0x5410, R9 ;  /* 0x00005410ff097816 */ /* 0x000fe40000000009 */
[----:B------:R-:W-:Y:S02]  /*02c0*/  FSETP.NEU.FTZ.AND P1, PT, R10, R10, PT ;  /* 0x0000000a0a00720b */ /* 0x000fe40003f3d000 */
        /* <DEDUP_REMOVED lines=16> */
.L_x_24671:
[----:B------:R-:W-:-:S05]  /*03d0*/  FADD.FTZ R9, R9, R10 ;  /* 0x0000000a09097221 */ /* 0x000fca0000010000 */
[----:B------:R-:W-:Y:S02]  /*03e0*/  F2FP.BF16.PACK_AB R9, RZ, R9 ;  /* 0x00000009ff09723e */ /* 0x000fe400000010ff */
.L_x_24670:
[----:B------:R-:W-:Y:S05]  /*03f0*/  BSYNC B1 ;  /* 0x0000000000017941 */ /* 0x000fea0003800000 */
.L_x_24669:
[----:B------:R-:W-:Y:S01]  /*0400*/  IADD3 R11, R3, 0x80, RZ ;  /* 0x00000080030b7810 */ /* 0x000fe20007ffe0ff */
[----:B------:R-:W-:Y:S03]  /*0410*/  BSSY B1, `(.L_x_24672) ;  /* 0x0000019000017945 */ /* 0x000fe60003800000 */
[----:B------:R-:W-:-:S13]  /*0420*/  ISETP.GE.AND P0, PT, R11, R2, PT ;  /* 0x000000020b00720c */ /* 0x000fda0003f06270 */
[----:B------:R-:W-:Y:S05]  /*0430*/  @P0 BRA `(.L_x_24673) ;  /* 0x0000016000000947 */ /* 0x000fea0003800000 */
[----:B-----5:R-:W-:Y:S01]  /*0440*/  IMAD.U32 R13, RZ, RZ, UR5 ;  /* 0x00000005ff0d7e24 */ /* 0x020fe2000f8e00ff */
[----:B------:R-:W-:-:S04]  /*0450*/  PRMT R10, RZ, 0x5410, R7 ;  /* 0x00005410ff0a7816 */ /* 0x000fc80000000007 */
        /* <DEDUP_REMOVED lines=18> */
.L_x_24674:
[----:B------:R-:W-:-:S05]  /*0580*/  FADD.FTZ R10, R13, R10 ;  /* 0x0000000a0d0a7221 */ /* 0x000fca0000010000 */
[----:B------:R-:W-:Y:S02]  /*0590*/  F2FP.BF16.PACK_AB R10, RZ, R10 ;  /* 0x0000000aff0a723e */ /* 0x000fe400000010ff */
.L_x_24673:
[----:B------:R-:W-:Y:S05]  /*05a0*/  BSYNC B1 ;  /* 0x0000000000017941 */ /* 0x000fea0003800000 */
.L_x_24672:
[----:B-----5:R-:W-:Y:S01]  /*05b0*/  IADD3 R7, R3, 0x100, RZ ;  /* 0x0000010003077810 */ /* 0x020fe20007ffe0ff */
[----:B------:R-:W-:Y:S03]  /*05c0*/  BSSY B1, `(.L_x_24675) ;  /* 0x0000019000017945 */ /* 0x000fe60003800000 */
[----:B------:R-:W-:-:S13]  /*05d0*/  ISETP.GE.AND P0, PT, R7, R2, PT ;  /* 0x000000020700720c */ /* 0x000fda0003f06270 */
[----:B------:R-:W-:Y:S05]  /*05e0*/  @P0 BRA `(.L_x_24676) ;  /* 0x0000016000000947 */ /* 0x000fea0003800000 */
[----:B------:R-:W-:Y:S01]  /*05f0*/  IMAD.U32 R12, RZ, RZ, UR5 ;  /* 0x00000005ff0c7e24 */ /* 0x000fe2000f8e00ff */
        /* <DEDUP_REMOVED lines=19> */
.L_x_24677:
[----:B------:R-:W-:-:S05]  /*0730*/  FADD.FTZ R7, R12, R7 ;  /* 0x000000070c077221 */ /* 0x000fca0000010000 */
[----:B------:R-:W-:Y:S02]  /*0740*/  F2FP.BF16.PACK_AB R7, RZ, R7 ;  /* 0x00000007ff07723e */ /* 0x000fe400000010ff */
.L_x_24676:
[----:B------:R-:W-:Y:S05]  /*0750*/  BSYNC B1 ;  /* 0x0000000000017941 */ /* 0x000fea0003800000 */
.L_x_24675:
[----:B------:R-:W-:-:S04]  /*0760*/  IADD3 R13, R3, 0x180, RZ ;  /* 0x00000180030d7810 */ /* 0x000fc80007ffe0ff */
        /* <DEDUP_REMOVED lines=11> */
[----:B------:R-:W-:-:S13]  /*0820*/  ISETP.NE.AND P0, PT, R4, UR4, PT ;  /* 0x0000000404007c0c */ /* 0x000fda000bf05270 */
        /* <DEDUP_REMOVED lines=10> */
.L_x_24679:
[----:B------:R-:W-:-:S05]  /*08d0*/  FADD.FTZ R4, R13, R4 ;  /* 0x000000040d047221 */ /* 0x000fca0000010000 */
[----:B------:R-:W-:-:S04]  /*08e0*/  F2FP.BF16.PACK_AB R4, RZ, R4 ;  /* 0x00000004ff04723e */ /* 0x000fc800000010ff */
[----:B------:R-:W-:Y:S01]  /*08f0*/  PRMT R6, R4, 0x7610, R6 ;  /* 0x0000761004067816 */ /* 0x000fe20000000006 */
[----:B------:R-:W-:Y:S05]  /*0900*/  BRA `(.L_x_24678) ;  /* 0x0000066000007947 */ /* 0x000fea0003800000 */
.L_x_24668:
        /* <DEDUP_REMOVED lines=10> */
[----:B------:R-:W-:Y:S01]  /*09b0*/  PRMT R8, R13, 0x9910, RZ ;  /* 0x000099100d087816 */ /* 0x000fe200000000ff */
[----:B------:R-:W-:-:S04]  /*09c0*/  IMAD.U32 R9, RZ, RZ, UR5 ;  /* 0x00000005ff097e24 */ /* 0x000fc8000f8e00ff */
[----:B------:R-:W-:-:S13]  /*09d0*/  ISETP.NE.AND P0, PT, R8, UR4, PT ;  /* 0x0000000408007c0c */ /* 0x000fda000bf05270 */
        /* <DEDUP_REMOVED lines=8> */
.L_x_24682:
[----:B------:R-:W-:-:S05]  /*0a60*/  FADD.FTZ R8, R8, R9 ;  /* 0x0000000908087221 */ /* 0x000fca0000010000 */
[----:B------:R-:W-:-:S04]  /*0a70*/  F2FP.BF16.PACK_AB R8, RZ, R8 ;  /* 0x00000008ff08723e */ /* 0x000fc800000010ff */
[----:B------:R-:W-:Y:S02]  /*0a80*/  PRMT R9, R8, 0x7610, R9 ;  /* 0x0000761008097816 */ /* 0x000fe40000000009 */
.L_x_24681:
[----:B------:R-:W-:Y:S05]  /*0a90*/  BSYNC B1 ;  /* 0x0000000000017941 */ /* 0x000fea0003800000 */
.L_x_24680:
[----:B------:R-:W-:Y:S01]  /*0aa0*/  IADD3 R11, R3, 0x80, RZ ;  /* 0x00000080030b7810 */ /* 0x000fe20007ffe0ff */
[----:B------:R-:W-:Y:S03]  /*0ab0*/  BSSY B1, `(.L_x_24683) ;  /* 0x0000019000017945 */ /* 0x000fe60003800000 */
[----:B------:R-:W-:-:S13]  /*0ac0*/  ISETP.GE.AND P0, PT, R11, R2, PT ;  /* 0x000000020b00720c */ /* 0x000fda0003f06270 */
        /* <DEDUP_REMOVED lines=20> */
.L_x_24685:
[----:B------:R-:W-:-:S05]  /*0c10*/  FADD.FTZ R8, R8, R13 ;  /* 0x0000000d08087221 */ /* 0x000fca0000010000 */
[----:B------:R-:W-:-:S04]  /*0c20*/  F2FP.BF16.PACK_AB R8, RZ, R8 ;  /* 0x00000008ff08723e */ /* 0x000fc800000010ff */
[----:B------:R-:W-:Y:S02]  /*0c30*/  PRMT R10, R8, 0x7610, R10 ;  /* 0x00007610080a7816 */ /* 0x000fe4000000000a */
.L_x_24684:
[----:B------:R-:W-:Y:S05]  /*0c40*/  BSYNC B1 ;  /* 0x0000000000017941 */ /* 0x000fea0003800000 */
.L_x_24683:
        /* <DEDUP_REMOVED lines=23> */
.L_x_24688:
[----:B------:R-:W-:-:S05]  /*0dc0*/  FADD.FTZ R7, R7, R8 ;  /* 0x0000000807077221 */ /* 0x000fca0000010000 */
[----:B------:R-:W-:Y:S02]  /*0dd0*/  F2FP.BF16.PACK_AB R7, RZ, R7 ;  /* 0x00000007ff07723e */ /* 0x000fe400000010ff */
.L_x_24687:
[----:B------:R-:W-:Y:S05]  /*0de0*/  BSYNC B1 ;  /* 0x0000000000017941 */ /* 0x000fea0003800000 */
.L_x_24686:
        /* <DEDUP_REMOVED lines=21> */
.L_x_24689:
[----:B------:R-:W-:-:S05]  /*0f40*/  FADD.FTZ R4, R4, R13 ;  /* 0x0000000d04047221 */ /* 0x000fca0000010000 */
[----:B------:R-:W-:-:S04]  /*0f50*/  F2FP.BF16.PACK_AB R4, RZ, R4 ;  /* 0x00000004ff04723e */ /* 0x000fc800000010ff */
[----:B------:R-:W-:Y:S02]  /*0f60*/  PRMT R6, R4, 0x7610, R6 ;  /* 0x0000761004067816 */ /* 0x000fe40000000006 */
.L_x_24678:
[----:B------:R-:W-:Y:S05]  /*0f70*/  BSYNC B0 ;  /* 0x0000000000007941 */ /* 0x000fea0003800000 */
.L_x_24667:
        /* <DEDUP_REMOVED lines=18> */
.L_x_24691:
[----:B------:R-:W-:Y:S05]  /*10a0*/  BSYNC B0 ;  /* 0x0000000000007941 */ /* 0x000fea0003800000 */
.L_x_24690:
[----:B------:R-:W-:-:S13]  /*10b0*/  ISETP.GE.AND P0, PT, R3, R2, PT ;  /* 0x000000020300720c */ /* 0x000fda0003f06270 */
[----:B------:R-:W-:Y:S05]  /*10c0*/  @P0 EXIT ;  /* 0x000000000000094d */ /* 0x000fea0003800000 */
[----:B------:R-:W-:Y:S02]  /*10d0*/  IMAD R3, R0, 0x200, R3 ;  /* 0x0000020000037824 */ /* 0x000fe400078e0203 */
[----:B------:R-:W-:-:S04]  /*10e0*/  IMAD.MOV.U32 R2, RZ, RZ, 0x2 ;  /* 0x00000002ff027424 */ /* 0x000fc800078e00ff */
[----:B------:R-:W-:-:S05]  /*10f0*/  IMAD.WIDE.U32 R2, R3, R2, c[0x0][0x168] ;  /* 0x00005a0003027625 */ /* 0x000fca00078e0002 */
[----:B------:R-:W-:Y:S01]  /*1100*/  STG.E.U16 [R2.64], R6 ;  /* 0x0000000602007986 */ /* 0x000fe2000c101506 */
[----:B------:R-:W-:Y:S05]  /*1110*/  EXIT ;  /* 0x000000000000794d */ /* 0x000fea0003800000 */
.L_x_24692:
        /* <DEDUP_REMOVED lines=14> */
.L_x_30074:


//--------------------- .text._ZN2at6native29vectorized_elementwise_kernelILi2ENS0_13AUnaryFunctorIN3c108BFloat16ES4_S4_ZZZNS0_21nextafter_kernel_cudaERNS_18TensorIteratorBaseEENKUlvE_clEvENKUlvE1_clEvEUlS4_S4_E_EESt5arrayIPcLm2EEEEviT0_T1_ --------------------------
	.section	.text._ZN2at6native29vectorized_elementwise_kernelILi2ENS0_13AUnaryFunctorIN3c108BFloat16ES4_S4_ZZZNS0_21nextafter_kernel_cudaERNS_18TensorIteratorBaseEENKUlvE_clEvENKUlvE1_clEvEUlS4_S4_E_EESt5arrayIPcLm2EEEEviT0_T1_,"ax",@progbits
	.sectioninfo	@"SHI_REGISTERS=32"
	.align	128
        .global         _ZN2at6native29vectorized_elementwise_kernelILi2ENS0_13AUnaryFunctorIN3c108BFloat16ES4_S4_ZZZNS0_21nextafter_kernel_cudaERNS_18TensorIteratorBaseEENKUlvE_clEvENKUlvE1_clEvEUlS4_S4_E_EESt5arrayIPcLm2EEEEviT0_T1_
        .type           _ZN2at6native29vectorized_elementwise_kernelILi2ENS0_13AUnaryFunctorIN3c108BFloat16ES4_S4_ZZZNS0_21nextafter_kernel_cudaERNS_18TensorIteratorBaseEENKUlvE_clEvENKUlvE1_clEvEUlS4_S4_E_EESt5arrayIPcLm2EEEEviT0_T1_,@function
        .size           _ZN2at6native29vectorized_elementwise_kernelILi2ENS0_13AUnaryFunctorIN3c108BFloat16ES4_S4_ZZZNS0_21nextafter_kernel_cudaERNS_18TensorIteratorBaseEENKUlvE_clEvENKUlvE1_clEvEUlS4_S4_E_EESt5arrayIPcLm2EEEEviT0_T1_,(.L_x_30075 - _ZN2at6native29vectorized_elementwise_kernelILi2ENS0_13AUnaryFunctorIN3c108BFloat16ES4_S4_ZZZNS0_21nextafter_kernel_cudaERNS_18TensorIteratorBaseEENKUlvE_clEvENKUlvE1_clEvEUlS4_S4_E_EESt5arrayIPcLm2EEEEviT0_T1_)
        .other          _ZN2at6native29vectorized_elementwise_kernelILi2ENS0_13AUnaryFunctorIN3c108BFloat16ES4_S4_ZZZNS0_21nextafter_kernel_cudaERNS_18TensorIteratorBaseEENKUlvE_clEvENKUlvE1_clEvEUlS4_S4_E_EESt5arrayIPcLm2EEEEviT0_T1_,@"STO_CUDA_ENTRY STV_DEFAULT"
_ZN2at6native29vectorized_elementwise_kernelILi2ENS0_13AUnaryFunctorIN3c108BFloat16ES4_S4_ZZZNS0_21nextafter_kernel_cudaERNS_18TensorIteratorBaseEENKUlvE_clEvENKUlvE1_clEvEUlS4_S4_E_EESt5arrayIPcLm2EEEEviT0_T1_:
.text._ZN2at6native29vectorized_elementwise_kernelILi2ENS0_13AUnaryFunctorIN3c108BFloat16ES4_S4_ZZZNS0_21nextafter_kernel_cudaERNS_18TensorIteratorBaseEENKUlvE_clEvENKUlvE1_clEvEUlS4_S4_E_EESt5arrayIPcLm2EEEEviT0_T1_:
        /* <DEDUP_REMOVED lines=18> */
[----:B------:R-:W-:Y:S01]  /*0120*/  IMAD.U32 R6, RZ, RZ, UR5 ;  /* 0x00000005ff067e24 */ /* 0x000fe2000f8e00ff */
[----:B------:R-:W-:Y:S04]  /*0130*/  BSSY B0, `(.L_x_24694) ;  /* 0x0000153000007945 */ /* 0x000fe80003800000 */
[----:B------:R-:W-:-:S02]  /*0140*/  PRMT R6, RZ, 0x5410, R6 ;  /* 0x00005410ff067816 */ /* 0x000fc40000000006 */
[----:B--2---:R-:W-:Y:S02]  /*0150*/  PRMT R13, R21, 0x7632, R13 ;  /* 0x00007632150d7816 */ /* 0x004fe4000000000d */
[----:B---3--:R-:W-:Y:S02]  /*0160*/  PRMT R19, R17, 0x7632, R19 ;  /* 0x0000763211137816 */ /* 0x008fe40000000013 */
[----:B----4-:R-:W-:Y:S02]  /*0170*/  PRMT R11, R5, 0x7632, R11 ;  /* 0x00007632050b7816 */ /* 0x010fe4000000000b */
[----:B-----5:R-:W-:Y:S01]  /*0180*/  PRMT R7, R9, 0x7632, R7 ;  /* 0x0000763209077816 */ /* 0x020fe20000000007 */
[----:B------:R-:W-:Y:S05]  /*0190*/  @!P0 BRA `(.L_x_24695) ;  /* 0x00000ac000008947 */ /* 0x000fea0003800000 */
[----:B------:R-:W-:Y:S01]  /*01a0*/  PRMT R3, RZ, 0x5410, R21 ;  /* 0x00005410ff037816 */ /* 0x000fe20000000015 */
[----:B------:R-:W-:Y:S01]  /*01b0*/  BSSY B1, `(.L_x_24696) ;  /* 0x0000014000017945 */ /* 0x000fe20003800000 */
        /* <DEDUP_REMOVED lines=17> */
.L_x_24697:
[----:B------:R-:W-:-:S05]  /*02d0*/  FADD.FTZ R3, R6, R3 ;  /* 0x0000000306037221 */ /* 0x000fca0000010000 */
[----:B------:R-:W-:Y:S02]  /*02e0*/  F2FP.BF16.PACK_AB R3, RZ, R3 ;  /* 0x00000003ff03723e */ /* 0x000fe400000010ff */
.L_x_24698:
[----:B------:R-:W-:Y:S05]  /*02f0*/  BSYNC B1 ;  /* 0x0000000000017941 */ /* 0x000fea0003800000 */
.L_x_24696:
[----:B------:R-:W-:Y:S01]  /*0300*/  PRMT R23, RZ, 0x7610, R21 ;  /* 0x00007610ff177816 */ /* 0x000fe20000000015 */
[----:B------:R-:W-:Y:S03]  /*0310*/  BSSY B1, `(.L_x_24699) ;  /* 0x0000014000017945 */ /* 0x000fe60003800000 */
        /* <DEDUP_REMOVED lines=16> */
.L_x_24700:
[----:B------:R-:W-:-:S05]  /*0420*/  FADD.FTZ R23, R6, R23 ;  /* 0x0000001706177221 */ /* 0x000fca0000010000 */
[----:B------:R-:W-:-:S04]  /*0430*/  F2FP.BF16.PACK_AB R23, RZ, R23 ;  /* 0x00000017ff17723e */ /* 0x000fc800000010ff */
[----:B------:R-:W-:Y:S02]  /*0440*/  PRMT R4, R23, 0x7610, R4 ;  /* 0x0000761017047816 */ /* 0x000fe40000000004 */
.L_x_24701:
[----:B------:R-:W-:Y:S05]  /*0450*/  BSYNC B1 ;  /* 0x0000000000017941 */ /* 0x000fea0003800000 */
.L_x_24699:
        /* <DEDUP_REMOVED lines=18> */
.L_x_24703:
[----:B------:R-:W-:-:S05]  /*0580*/  FADD.FTZ R13, R6, R13 ;  /* 0x0000000d060d7221 */ /* 0x000fca0000010000 */
[----:B------:R-:W-:-:S04]  /*0590*/  F2FP.BF16.PACK_AB R13, RZ, R13 ;  /* 0x0000000dff0d723e */ /* 0x000fc800000010ff */
[----:B------:R-:W-:Y:S02]  /*05a0*/  PRMT R10, R13, 0x7610, R10 ;  /* 0x000076100d0a7816 */ /* 0x000fe4000000000a */
.L_x_24704:
[----:B------:R-:W-:Y:S05]  /*05b0*/  BSYNC B1 ;  /* 0x0000000000017941 */ /* 0x000fea0003800000 */
.L_x_24702:
        /* <DEDUP_REMOVED lines=18> */
.L_x_24706:
[----:B------:R-:W-:-:S05]  /*06e0*/  FADD.FTZ R13, R6, R13 ;  /* 0x0000000d060d7221 */ /* 0x000fca0000010000 */
[----:B------:R-:W-:Y:S02]  /*06f0*/  F2FP.BF16.PACK_AB R13, RZ, R13 ;  /* 0x0000000dff0d723e */ /* 0x000fe400000010ff */
.L_x_24707:
[----:B------:R-:W-:Y:S05]  /*0700*/  BSYNC B1 ;  /* 0x0000000000017941 */ /* 0x000fea0003800000 */
.L_x_24705:
        /* <DEDUP_REMOVED lines=18> */
.L_x_24709:
[----:B------:R-:W-:-:S05]  /*0830*/  FADD.FTZ R17, R6, R17 ;  /* 0x0000001106117221 */ /* 0x000fca0000010000 */
[----:B------:R-:W-:-:S04]  /*0840*/  F2FP.BF16.PACK_AB R17, RZ, R17 ;  /* 0x00000011ff11723e */ /* 0x000fc800000010ff */
[----:B------:R-:W-:Y:S02]  /*0850*/  PRMT R14, R17, 0x7610, R14 ;  /* 0x00007610110e7816 */ /* 0x000fe4000000000e */
.L_x_24710:
[----:B------:R-:W-:Y:S05]  /*0860*/  BSYNC B1 ;  /* 0x0000000000017941 */ /* 0x000fea0003800000 */
.L_x_24708:
[----:B------:R-:W-:Y:S01]  /*0870*/  PRMT R17, RZ, 0x7610, R5 ;  /* 0x00007610ff117816 */ /* 0x000fe20000000005 */
[----:B------:R-:W-:Y:S03]  /*0880*/  BSSY B1, `(.L_x_24711) ;  /* 0x0000013000017945 */ /* 0x000fe60003800000 */
        /* <DEDUP_REMOVED lines=16> */
.L_x_24712:
[----:B------:R-:W-:-:S05]  /*0990*/  FADD.FTZ R17, R6, R17 ;  /* 0x0000001106117221 */ /* 0x000fca0000010000 */
[----:B------:R-:W-:Y:S02]  /*09a0*/  F2FP.BF16.PACK_AB R17, RZ, R17 ;  /* 0x00000011ff11723e */ /* 0x000fe400000010ff */
.L_x_24713:
[----:B------:R-:W-:Y:S05]  /*09b0*/  BSYNC B1 ;  /* 0x0000000000017941 */ /* 0x000fea0003800000 */
.L_x_24711:
        /* <DEDUP_REMOVED lines=18> */
.L_x_24715:
[----:B------:R-:W-:-:S05]  /*0ae0*/  FADD.FTZ R5, R6, R5 ;  /* 0x0000000506057221 */ /* 0x000fca0000010000 */
[----:B------:R-:W-:Y:S02]  /*0af0*/  F2FP.BF16.PACK_AB R5, RZ, R5 ;  /* 0x00000005ff05723e */ /* 0x000fe400000010ff */
.L_x_24716:
[----:B------:R-:W-:Y:S05]  /*0b00*/  BSYNC B1 ;  /* 0x0000000000017941 */ /* 0x000fea0003800000 */
.L_x_24714:
[----:B------:R-:W-:-:S04]  /*0b10*/  PRMT R11, RZ, 0x7610, R9 ;  /* 0x00007610ff0b7816 */ /* 0x000fc80000000009 */
        /* <DEDUP_REMOVED lines=16> */
.L_x_24717:
[----:B------:R-:W-:-:S05]  /*0c20*/  FADD.FTZ R6, R6, R11 ;  /* 0x0000000b06067221 */ /* 0x000fca0000010000 */
[----:B------:R-:W-:-:S04]  /*0c30*/  F2FP.BF16.PACK_AB R6, RZ, R6 ;  /* 0x00000006ff06723e */ /* 0x000fc800000010ff */
[----:B------:R-:W-:Y:S01]  /*0c40*/  PRMT R12, R6, 0x7610, R12 ;  /* 0x00007610060c7816 */ /* 0x000fe2000000000c */
[----:B------:R-:W-:Y:S05]  /*0c50*/  BRA `(.L_x_24718) ;  /* 0x00000a0000007947 */ /* 0x000fea0003800000 */
.L_x_24695:
        /* <DEDUP_REMOVED lines=15> */
[----:B------:R-:W-:Y:S01]  /*0d50*/  LOP3.LUT R3, R3, 0x1, RZ, 0xfc, !PT ;  /* 0x0000000103037812 */ /* 0x000fe200078efcff */
[----:B------:R-:W-:Y:S05]  /*0d60*/  BRA `(.L_x_24721) ;  /* 0x0000002000007947 */ /* 0x000fea0003800000 */
.L_x_24720:
[----:B------:R-:W-:-:S05]  /*0d70*/  FADD.FTZ R3, R6, R3 ;  /* 0x0000000306037221 */ /* 0x000fca0000010000 */
[----:B------:R-:W-:Y:S02]  /*0d80*/  F2FP.BF16.PACK_AB R3, RZ, R3 ;  /* 0x00000003ff03723e */ /* 0x000fe400000010ff */
.L_x_24721:
[----:B------:R-:W-:Y:S05]  /*0d90*/  BSYNC B1 ;  /* 0x0000000000017941 */ /* 0x000fea0003800000 */
.L_x_24719:
        /* <DEDUP_REMOVED lines=17> */
.L_x_24723:
[----:B------:R-:W-:-:S05]  /*0eb0*/  FADD.FTZ R23, R6, R23 ;  /* 0x0000001706177221 */ /* 0x000fca0000010000 */
[----:B------:R-:W-:-:S04]  /*0ec0*/  F2FP.BF16.PACK_AB R23, RZ, R23 ;  /* 0x00000017ff17723e */ /* 0x000fc800000010ff */
[----:B------:R-:W-:Y:S02]  /*0ed0*/  PRMT R4, R23, 0x7610, R4 ;  /* 0x0000761017047816 */ /* 0x000fe40000000004 */
.L_x_24724:
[----:B------:R-:W-:Y:S05]  /*0ee0*/  BSYNC B1 ;  /* 0x0000000000017941 */ /* 0x000fea0003800000 */
.L_x_24722:
        /* <DEDUP_REMOVED lines=17> */
.L_x_24726:
[----:B------:R-:W-:-:S05]  /*1000*/  FADD.FTZ R13, R6, R13 ;  /* 0x0000000d060d7221 */ /* 0x000fca0000010000 */
[----:B------:R-:W-:-:S04]  /*1010*/  F2FP.BF16.PACK_AB R13, RZ, R13 ;  /* 0x0000000dff0d723e */ /* 0x000fc800000010ff */
[----:B------:R-:W-:Y:S02]  /*1020*/  PRMT R10, R13, 0x7610, R10 ;  /* 0x000076100d0a7816 */ /* 0x000fe4000000000a */
.L_x_24727:
[----:B------:R-:W-:Y:S05]  /*1030*/  BSYNC B1 ;  /* 0x0000000000017941 */ /* 0x000fea0003800000 */
.L_x_24725:
        /* <DEDUP_REMOVED lines=17> */
.L_x_24729:
[----:B------:R-:W-:-:S05]  /*1150*/  FADD.FTZ R13, R6, R13 ;  /* 0x0000000d060d7221 */ /* 0x000fca0000010000 */
[----:B------:R-:W-:Y:S02]  /*1160*/  F2FP.BF16.PACK_AB R13, RZ, R13 ;  /* 0x0000000dff0d723e */ /* 0x000fe400000010ff */
.L_x_24730:
[----:B------:R-:W-:Y:S05]  /*1170*/  BSYNC B1 ;  /* 0x0000000000017941 */ /* 0x000fea0003800000 */
.L_x_24728:
        /* <DEDUP_REMOVED lines=17> */
.L_x_24732:
[----:B------:R-:W-:-:S05]  /*1290*/  FADD.FTZ R17, R6, R17 ;  /* 0x0000001106117221 */ /* 0x000fca0000010000 */
[----:B------:R-:W-:-:S04]  /*12a0*/  F2FP.BF16.PACK_AB R17, RZ, R17 ;  /* 0x00000011ff11723e */ /* 0x000fc800000010ff */
[----:B------:R-:W-:Y:S02]  /*12b0*/  PRMT R14, R17, 0x7610, R14 ;  /* 0x00007610110e7816 */ /* 0x000fe4000000000e */
.L_x_24733:
[----:B------:R-:W-:Y:S05]  /*12c0*/  BSYNC B1 ;  /* 0x0000000000017941 */ /* 0x000fea0003800000 */
.L_x_24731:
        /* <DEDUP_REMOVED lines=17> */
.L_x_24735:
[----:B------:R-:W-:-:S05]  /*13e0*/  FADD.FTZ R17, R6, R17 ;  /* 0x0000001106117221 */ /* 0x000fca0000010000 */
[----:B------:R-:W-:Y:S02]  /*13f0*/  F2FP.BF16.PACK_AB R17, RZ, R17 ;  /* 0x00000011ff11723e */ /* 0x000fe400000010ff */
.L_x_24736:
[----:B------:R-:W-:Y:S05]  /*1400*/  BSYNC B1 ;  /* 0x0000000000017941 */ /* 0x000fea0003800000 */
.L_x_24734:
        /* <DEDUP_REMOVED lines=16> */
.L_x_24738:
[----:B------:R-:W-:-:S05]  /*1510*/  FADD.FTZ R5, R6, R5 ;  /* 0x0000000506057221 */ /* 0x000fca0000010000 */
[----:B------:R-:W-:Y:S02]  /*1520*/  F2FP.BF16.PACK_AB R5, RZ, R5 ;  /* 0x00000005ff05723e */ /* 0x000fe400000010ff */
.L_x_24739:
[----:B------:R-:W-:Y:S05]  /*1530*/  BSYNC B1 ;  /* 0x0000000000017941 */ /* 0x000fea0003800000 */
.L_x_24737:
        /* <DEDUP_REMOVED lines=15> */
.L_x_24740:
[----:B------:R-:W-:-:S05]  /*1630*/  FADD.FTZ R6, R6, R11 ;  /* 0x0000000b06067221 */ /* 0x000fca0000010000 */
[----:B------:R-:W-:-:S04]  /*1640*/  F2FP.BF16.PACK_AB R6, RZ, R6 ;  /* 0x00000006ff06723e */ /* 0x000fc800000010ff */
[----:B------:R-:W-:Y:S02]  /*1650*/  PRMT R12, R6, 0x7610, R12 ;  /* 0x00007610060c7816 */ /* 0x000fe4000000000c */
.L_x_24718:
[----:B------:R-:W-:Y:S05]  /*1660*/  BSYNC B0 ;  /* 0x0000000000007941 */ /* 0x000fea0003800000 */
.L_x_24694:
        /* <DEDUP_REMOVED lines=11> */
.L_x_24693:
[----:B------:R-:W0:Y:S01]  /*1720*/  S2R R0, SR_TID.X ;  /* 0x0000000000007919 */ /* 0x000e220000002100 */
        /* <DEDUP_REMOVED lines=81> */
.L_x_24745:
[----:B------:R-:W-:-:S05]  /*1c40*/  FADD.FTZ R2, R2, R3 ;  /* 0x0000000302027221 */ /* 0x000fca0000010000 */
[----:B------:R-:W-:-:S04]  /*1c50*/  F2FP.BF16.PACK_AB R2, RZ, R2 ;  /* 0x00000002ff02723e */ /* 0x000fc800000010ff */
[----:B------:R-:W-:Y:S02]  /*1c60*/  PRMT R5, R2, 0x7610, R5 ;  /* 0x0000761002057816 */ /* 0x000fe40000000005 */
.L_x_24744:
[----:B------:R-:W-:Y:S05]  /*1c70*/  BSYNC B1 ;  /* 0x0000000000017941 */ /* 0x000fea0003800000 */
.L_x_24743:
        /* <DEDUP_REMOVED lines=24> */
.L_x_24748:
[----:B------:R-:W-:-:S05]  /*1e00*/  FADD.FTZ R2, R2, R3 ;  /* 0x0000000302027221 */ /* 0x000fca0000010000 */
[----:B------:R-:W-:-:S04]  /*1e10*/  F2FP.BF16.PACK_AB R2, RZ, R2 ;  /* 0x00000002ff02723e */ /* 0x000fc800000010ff */
[----:B------:R-:W-:Y:S02]  /*1e20*/  PRMT R3, R2, 0x7610, R3 ;  /* 0x0000761002037816 */ /* 0x000fe40000000003 */
.L_x_24747:
[----:B------:R-:W-:Y:S05]  /*1e30*/  BSYNC B1 ;  /* 0x0000000000017941 */ /* 0x000fea0003800000 */
.L_x_24746:
        /* <DEDUP_REMOVED lines=24> */
.L_x_24751:
[----:B------:R-:W-:-:S05]  /*1fc0*/  FADD.FTZ R2, R2, R7 ;  /* 0x0000000702027221 */ /* 0x000fca0000010000 */
[----:B------:R-:W-:-:S04]  /*1fd0*/  F2FP.BF16.PACK_AB R2, RZ, R2 ;  /* 0x00000002ff02723e */ /* 0x000fc800000010ff */
[----:B------:R-:W-:Y:S02]  /*1fe0*/  PRMT R6, R2, 0x7610, R6 ;  /* 0x0000761002067816 */ /* 0x000fe40000000006 */
.L_x_24750:
[----:B------:R-:W-:Y:S05]  /*1ff0*/  BSYNC B1 ;  /* 0x0000000000017941 */ /* 0x000fea0003800000 */
.L_x_24749:
        /* <DEDUP_REMOVED lines=24> */
.L_x_24754:
[----:B------:R-:W-:-:S05]  /*2180*/  FADD.FTZ R2, R2, R7 ;  /* 0x0000000702027221 */ /* 0x000fca0000010000 */
[----:B------:R-:W-:-:S04]  /*2190*/  F2FP.BF16.PACK_AB R2, RZ, R2 ;  /* 0x00000002ff02723e */ /* 0x000fc800000010ff */
[----:B------:R-:W-:Y:S02]  /*21a0*/  PRMT R7, R2, 0x7610, R7 ;  /* 0x0000761002077816 */ /* 0x000fe40000000007 */
.L_x_24753:
[----:B------:R-:W-:Y:S05]  /*21b0*/  BSYNC B1 ;  /* 0x0000000000017941 */ /* 0x000fea0003800000 */
.L_x_24752:
        /* <DEDUP_REMOVED lines=24> */
.L_x_24757:
[----:B------:R-:W-:-:S05]  /*2340*/  FADD.FTZ R2, R2, R9 ;  /* 0x0000000902027221 */ /* 0x000fca0000010000 */
[----:B------:R-:W-:-:S04]  /*2350*/  F2FP.BF16.PACK_AB R2, RZ, R2 ;  /* 0x00000002ff02723e */ /* 0x000fc800000010ff */
[----:B------:R-:W-:Y:S02]  /*2360*/  PRMT R8, R2, 0x7610, R8 ;  /* 0x0000761002087816 */ /* 0x000fe40000000008 */
.L_x_24756:
[----:B------:R-:W-:Y:S05]  /*2370*/  BSYNC B1 ;  /* 0x0000000000017941 */ /* 0x000fea0003800000 */
.L_x_24755:
        /* <DEDUP_REMOVED lines=24> */
.L_x_24760:
[----:B------:R-:W-:-:S05]  /*2500*/  FADD.FTZ R2, R2, R9 ;  /* 0x0000000902027221 */ /* 0x000fca0000010000 */
[----:B------:R-:W-:-:S04]  /*2510*/  F2FP.BF16.PACK_AB R2, RZ, R2 ;  /* 0x00000002ff02723e */ /* 0x000fc800000010ff */
[----:B------:R-:W-:Y:S02]  /*2520*/  PRMT R9, R2, 0x7610, R9 ;  /* 0x0000761002097816 */ /* 0x000fe40000000009 */
.L_x_24759:
[----:B------:R-:W-:Y:S05]  /*2530*/  BSYNC B1 ;  /* 0x0000000000017941 */ /* 0x000fea0003800000 */
.L_x_24758:
        /* <DEDUP_REMOVED lines=24> */
.L_x_24763:
[----:B------:R-:W-:-:S05]  /*26c0*/  FADD.FTZ R2, R2, R11 ;  /* 0x0000000b02027221 */ /* 0x000fca0000010000 */
[----:B------:R-:W-:Y:S02]  /*26d0*/  F2FP.BF16.PACK_AB R2, RZ, R2 ;  /* 0x00000002ff02723e */ /* 0x000fe400000010ff */
.L_x_24762:
[----:B------:R-:W-:Y:S05]  /*26e0*/  BSYNC B1 ;  /* 0x0000000000017941 */ /* 0x000fea0003800000 */
.L_x_24761:
[----:B------:R-:W-:-:S04]  /*26f0*/  IADD3 R10, R0, 0x380, RZ ;  /* 0x00000380000a7810 */ /* 0x000fc80007ffe0ff */
        /* <DEDUP_REMOVED lines=22> */
.L_x_24765:
[----:B------:R-:W-:-:S05]  /*2860*/  FADD.FTZ R10, R10, R11 ;  /* 0x0000000b0a0a7221 */ /* 0x000fca0000010000 */
[----:B------:R-:W-:-:S04]  /*2870*/  F2FP.BF16.PACK_AB R10, RZ, R10 ;  /* 0x0000000aff0a723e */ /* 0x000fc800000010ff */
[----:B------:R-:W-:Y:S01]  /*2880*/  PRMT R12, R10, 0x7610, R12 ;  /* 0x000076100a0c7816 */ /* 0x000fe2000000000c */
[----:B------:R-:W-:Y:S05]  /*2890*/  BRA `(.L_x_24764) ;  /* 0x00000d2000007947 */ /* 0x000fea0003800000 */
.L_x_24742:
        /* <DEDUP_REMOVED lines=21> */
.L_x_24768:
[----:B------:R-:W-:-:S05]  /*29f0*/  FADD.FTZ R2, R3, R2 ;  /* 0x0000000203027221 */ /* 0x000fca0000010000 */
[----:B------:R-:W-:-:S04]  /*2a00*/  F2FP.BF16.PACK_AB R2, RZ, R2 ;  /* 0x00000002ff02723e */ /* 0x000fc800000010ff */
[----:B------:R-:W-:Y:S02]  /*2a10*/  PRMT R5, R2, 0x7610, R5 ;  /* 0x0000761002057816 */ /* 0x000fe40000000005 */
.L_x_24767:
[----:B------:R-:W-:Y:S05]  /*2a20*/  BSYNC B1 ;  /* 0x0000000000017941 */ /* 0x000fea0003800000 */
.L_x_24766:
        /* <DEDUP_REMOVED lines=23> */
.L_x_24771:
[----:B------:R-:W-:-:S05]  /*2ba0*/  FADD.FTZ R2, R3, R2 ;  /* 0x0000000203027221 */ /* 0x000fca0000010000 */
[----:B------:R-:W-:-:S04]  /*2bb0*/  F2FP.BF16.PACK_AB R2, RZ, R2 ;  /* 0x00000002ff02723e */ /* 0x000fc800000010ff */
[----:B------:R-:W-:Y:S02]  /*2bc0*/  PRMT R3, R2, 0x7610, R3 ;  /* 0x0000761002037816 */ /* 0x000fe40000000003 */
.L_x_24770:
[----:B------:R-:W-:Y:S05]  /*2bd0*/  BSYNC B1 ;  /* 0x0000000000017941 */ /* 0x000fea0003800000 */
.L_x_24769:
        /* <DEDUP_REMOVED lines=23> */
.L_x_24774:
[----:B------:R-:W-:-:S05]  /*2d50*/  FADD.FTZ R2, R7, R2 ;  /* 0x0000000207027221 */ /* 0x000fca0000010000 */
[----:B------:R-:W-:-:S04]  /*2d60*/  F2FP.BF16.PACK_AB R2, RZ, R2 ;  /* 0x00000002ff02723e */ /* 0x000fc800000010ff */
[----:B------:R-:W-:Y:S02]  /*2d70*/  PRMT R6, R2, 0x7610, R6 ;  /* 0x0000761002067816 */ /* 0x000fe40000000006 */
.L_x_24773:
[----:B------:R-:W-:Y:S05]  /*2d80*/  BSYNC B1 ;  /* 0x0000000000017941 */ /* 0x000fea0003800000 */
.L_x_24772:
        /* <DEDUP_REMOVED lines=23> */
.L_x_24777:
[----:B------:R-:W-:-:S05]  /*2f00*/  FADD.FTZ R2, R7, R2 ;  /* 0x0000000207027221 */ /* 0x000fca0000010000 */
[----:B------:R-:W-:-:S04]  /*2f10*/  F2FP.BF16.PACK_AB R2, RZ, R2 ;  /* 0x00000002ff02723e */ /* 0x000fc800000010ff */
[----:B------:R-:W-:Y:S02]  /*2f20*/  PRMT R7, R2, 0x7610, R7 ;  /* 0x0000761002077816 */ /* 0x000fe40000000007 */
.L_x_24776:
[----:B------:R-:W-:Y:S05]  /*2f30*/  BSYNC B1 ;  /* 0x0000000000017941 */ /* 0x000fea0003800000 */
.L_x_24775:
        /* <DEDUP_REMOVED lines=23> */
.L_x_24780:
[----:B------:R-:W-:-:S05]  /*30b0*/  FADD.FTZ R2, R9, R2 ;  /* 0x0000000209027221 */ /* 0x000fca0000010000 */
[----:B------:R-:W-:-:S04]  /*30c0*/  F2FP.BF16.PACK_AB R2, RZ, R2 ;  /* 0x00000002ff02723e */ /* 0x000fc800000010ff */
[----:B------:R-:W-:Y:S02]  /*30d0*/  PRMT R8, R2, 0x7610, R8 ;  /* 0x0000761002087816 */ /* 0x000fe40000000008 */
.L_x_24779:
[----:B------:R-:W-:Y:S05]  /*30e0*/  BSYNC B1 ;  /* 0x0000000000017941 */ /* 0x000fea0003800000 */
.L_x_24778:
        /* <DEDUP_REMOVED lines=23> */
.L_x_24783:
[----:B------:R-:W-:-:S05]  /*3260*/  FADD.FTZ R2, R9, R2 ;  /* 0x0000000209027221 */ /* 0x000fca0000010000 */
[----:B------:R-:W-:-:S04]  /*3270*/  F2FP.BF16.PACK_AB R2, RZ, R2 ;  /* 0x00000002ff02723e */ /* 0x000fc800000010ff */
[----:B------:R-:W-:Y:S02]  /*3280*/  PRMT R9, R2, 0x7610, R9 ;  /* 0x0000761002097816 */ /* 0x000fe40000000009 */
.L_x_24782:
[----:B------:R-:W-:Y:S05]  /*3290*/  BSYNC B1 ;  /* 0x0000000000017941 */ /* 0x000fea0003800000 */
.L_x_24781:
        /* <DEDUP_REMOVED lines=23> */
.L_x_24786:
[----:B------:R-:W-:-:S05]  /*3410*/  FADD.FTZ R2, R11, R2 ;  /* 0x000000020b027221 */ /* 0x000fca0000010000 */
[----:B------:R-:W-:Y:S02]  /*3420*/  F2FP.BF16.PACK_AB R2, RZ, R2 ;  /* 0x00000002ff02723e */ /* 0x000fe400000010ff */
.L_x_24785:
[----:B------:R-:W-:Y:S05]  /*3430*/  BSYNC B1 ;  /* 0x0000000000017941 */ /* 0x000fea0003800000 */
.L_x_24784:
        /* <DEDUP_REMOVED lines=21> */
.L_x_24787:
[----:B------:R-:W-:-:S05]  /*3590*/  FADD.FTZ R10, R11, R10 ;  /* 0x0000000a0b0a7221 */ /* 0x000fca0000010000 */
[----:B------:R-:W-:-:S04]  /*35a0*/  F2FP.BF16.PACK_AB R10, RZ, R10 ;  /* 0x0000000aff0a723e */ /* 0x000fc800000010ff */
[----:B------:R-:W-:Y:S02]  /*35b0*/  PRMT R12, R10, 0x7610, R12 ;  /* 0x000076100a0c7816 */ /* 0x000fe4000000000c */
.L_x_24764:
[----:B------:R-:W-:Y:S05]  /*35c0*/  BSYNC B0 ;  /* 0x0000000000007941 */ /* 0x000fea0003800000 */
.L_x_24741:
        /* <DEDUP_REMOVED lines=21> */
.L_x_24790:
[----:B------:R-:W-:-:S13]  /*3720*/  ISETP.GE.AND P0, PT, R0, R13, PT ;  /* 0x0000000d0000720c */ /* 0x000fda0003f06270 */
[----:B------:R-:W-:Y:S05]  /*3730*/  @P0 BRA `(.L_x_24792) ;  /* 0x000000c000000947 */ /* 0x000fea0003800000 */
[----:B0-----:R-:W-:Y:S01]  /*3740*/  IMAD.IADD R4, R15, 0x1, R0 ;  /* 0x000000010f047824 */ /* 0x001fe200078e0200 */
[----:B------:R-:W-:Y:S01]  /*3750*/  IADD3 R0, R0, 0x80, RZ ;  /* 0x0000008000007810 */ /* 0x000fe20007ffe0ff */
[----:B------:R-:W-:-:S04]  /*3760*/  IMAD.MOV.U32 R5, RZ, RZ, 0x2 ;  /* 0x00000002ff057424 */ /* 0x000fc800078e00ff */
[----:B------:R-:W-:-:S05]  /*3770*/  IMAD.WIDE.U32 R4, R4, R5, c[0x0][0x168] ;  /* 0x00005a0004047625 */ /* 0x000fca00078e0005 */
[----:B------:R0:W-:Y:S02]  /*3780*/  STG.E.U16 [R4.64], R7 ;  /* 0x0000000704007986 */ /* 0x0001e4000c101506 */
.L_x_24791:
[----:B------:R-:W-:-:S13]  /*3790*/  ISETP.GE.AND P0, PT, R0, R13, PT ;  /* 0x0000000d0000720c */ /* 0x000fda0003f06270 */
[----:B------:R-:W-:Y:S05]  /*37a0*/  @P0 BRA `(.L_x_24793) ;  /* 0x000000d000000947 */ /* 0x000fea0003800000 */
[----:B0-----:R-:W-:Y:S01]  /*37b0*/  IMAD.IADD R4, R15, 0x1, R0 ;  /* 0x000000010f047824 */ /* 0x001fe200078e0200 */
[----:B------:R-:W-:Y:S01]  /*37c0*/  IADD3 R0, R0, 0x80, RZ ;  /* 0x0000008000007810 */ /* 0x000fe20007ffe0ff */
[----:B------:R-:W-:-:S04]  /*37d0*/  IMAD.MOV.U32 R5, RZ, RZ, 0x2 ;  /* 0x00000002ff057424 */ /* 0x000fc800078e00ff */
[----:B------:R-:W-:-:S05]  /*37e0*/  IMAD.WIDE.U32 R4, R4, R5, c[0x0][0x168] ;  /* 0x00005a0004047625 */ /* 0x000fca00078e0005 */
[----:B------:R0:W-:Y:S02]  /*37f0*/  STG.E.U16 [R4.64], R8 ;  /* 0x0000000804007986 */ /* 0x0001e4000c101506 */
.L_x_24792:
        /* <DEDUP_REMOVED lines=8> */
.L_x_24793:
[----:B------:R-:W-:Y:S05]  /*3880*/  BSYNC B1 ;  /* 0x0000000000017941 */ /* 0x000fea0003800000 */
.L_x_24789:
[----:B------:R-:W-:-:S13]  /*3890*/  ISETP.GE.AND P0, PT, R0, R13, PT ;  /* 0x0000000d0000720c */ /* 0x000fda0003f06270 */
[----:B0-----:R-:W-:Y:S01]  /*38a0*/  @!P0 IMAD.IADD R4, R15, 0x1, R0 ;  /* 0x000000010f048824 */ /* 0x001fe200078e0200 */
[----:B------:R-:W-:Y:S01]  /*38b0*/  @!P0 IADD3 R0, R0, 0x80, RZ ;  /* 0x0000008000008810 */ /* 0x000fe20007ffe0ff */
[----:B------:R-:W-:-:S04]  /*38c0*/  @!P0 IMAD.MOV.U32 R5, RZ, RZ, 0x2 ;  /* 0x00000002ff058424 */ /* 0x000fc800078e00ff */
[----:B------:R-:W-:-:S05]  /*38d0*/  @!P0 IMAD.WIDE.U32 R4, R4, R5, c[0x0][0x168] ;  /* 0x00005a0004048625 */ /* 0x000fca00078e0005 */
[----:B------:R0:W-:Y:S02]  /*38e0*/  @!P0 STG.E.U16 [R4.64], R2 ;  /* 0x0000000204008986 */ /* 0x0001e4000c101506 */
.L_x_24794:
[----:B------:R-:W-:Y:S05]  /*38f0*/  BSYNC B0 ;  /* 0x0000000000007941 */ /* 0x000fea0003800000 */
.L_x_24788:
        /* <DEDUP_REMOVED lines=8> */
.L_x_24795:
        /* <DEDUP_REMOVED lines=16> */
.L_x_30075:


//--------------------- .text._ZN2at6native29vectorized_elementwise_kernelILi4ENS0_13AUnaryFunctorIN3c108BFloat16ES4_S4_ZZZNS0_21nextafter_kernel_cudaERNS_18TensorIteratorBaseEENKUlvE_clEvENKUlvE1_clEvEUlS4_S4_E_EESt5arrayIPcLm2EEEEviT0_T1_ --------------------------
	.section	.text._ZN2at6native29vectorized_elementwise_kernelILi4ENS0_13AUnaryFunctorIN3c108BFloat16ES4_S4_ZZZNS0_21nextafter_kernel_cudaERNS_18TensorIteratorBaseEENKUlvE_clEvENKUlvE1_clEvEUlS4_S4_E_EESt5arrayIPcLm2EEEEviT0_T1_,"ax",@progbits
	.sectioninfo	@"SHI_REGISTERS=32"
	.align	128
        .global         _ZN2at6native29vectorized_elementwise_kernelILi4ENS0_13AUnaryFunctorIN3c108BFloat16ES4_S4_ZZZNS0_21nextafter_kernel_cudaERNS_18TensorIteratorBaseEENKUlvE_clEvENKUlvE1_clEvEUlS4_S4_E_EESt5arrayIPcLm2EEEEviT0_T1_
        .type           _ZN2at6native29vectorized_elementwise_kernelILi4ENS0_13AUnaryFunctorIN3c108BFloat16ES4_S4_ZZZNS0_21nextafter_kernel_cudaERNS_18TensorIteratorBaseEENKUlvE_clEvENKUlvE1_clEvEUlS4_S4_E_EESt5arrayIPcLm2EEEEviT0_T1_,@function
        .size           _ZN2at6native29vectorized_elementwise_kernelILi4ENS0_13AUnaryFunctorIN3c108BFloat16ES4_S4_ZZZNS0_21nextafter_kernel_cudaERNS_18TensorIteratorBaseEENKUlvE_clEvENKUlvE1_clEvEUlS4_S4_E_EESt5arrayIPcLm2EEEEviT0_T1_,(.L_x_30076 - _ZN2at6native29vectorized_elementwise_kernelILi4ENS0_13AUnaryFunctorIN3c108BFloat16ES4_S4_ZZZNS0_21nextafter_kernel_cudaERNS_18TensorIteratorBaseEENKUlvE_clEvENKUlvE1_clEvEUlS4_S4_E_EESt5arrayIPcLm2EEEEviT0_T1_)
        .other          _ZN2at6native29vectorized_elementwise_kernelILi4ENS0_13AUnaryFunctorIN3c108BFloat16ES4_S4_ZZZNS0_21nextafter_kernel_cudaERNS_18TensorIteratorBaseEENKUlvE_clEvENKUlvE1_clEvEUlS4_S4_E_EESt5arrayIPcLm2EEEEviT0_T1_,@"STO_CUDA_ENTRY STV_DEFAULT"
_ZN2at6native29vectorized_elementwise_kernelILi4ENS0_13AUnaryFunctorIN3c108BFloat16ES4_S4_ZZZNS0_21nextafter_kernel_cudaERNS_18TensorIteratorBaseEENKUlvE_clEvENKUlvE1_clEvEUlS4_S4_E_EESt5arrayIPcLm2EEEEviT0_T1_:
.text._ZN2at6native29vectorized_elementwise_kernelILi4ENS0_13AUnaryFunctorIN3c108BFloat16ES4_S4_ZZZNS0_21nextafter_kernel_cudaERNS_18TensorIteratorBaseEENKUlvE_clEvENKUlvE1_clEvEUlS4_S4_E_EESt5arrayIPcLm2EEEEviT0_T1_:
        /* <DEDUP_REMOVED lines=14> */
[----:B------:R-:W3:Y:S01]  /*00e0*/  LDG.E.64 R4, [R8.64+0x400] ;  /* 0x0004000608047981 */ /* 0x000ee2000c1e1b00 */
[----:B------:R-:W-:Y:S01]  /*00f0*/  LOP3.LUT P0, R13, R12, 0x7fff, RZ, 0xc0, !PT ;  /* 0x00007fff0c0d7812 */ /* 0x000fe2000780c0ff */
[----:B------:R-:W-:Y:S01]  /*0100*/  IMAD.U32 R10, RZ, RZ, UR5 ;  /* 0x00000005ff0a7e24 */ /* 0x000fe2000f8e00ff */
[----:B------:R-:W-:Y:S04]  /*0110*/  BSSY B0, `(.L_x_24797) ;  /* 0x0000154000007945 */ /* 0x000fe80003800000 */
[----:B------:R-:W-:-:S02]  /*0120*/  PRMT R10, RZ, 0x5410, R10 ;  /* 0x00005410ff0a7816 */ /* 0x000fc4000000000a */
[----:B--2---:R-:W-:Y:S02]  /*0130*/  PRMT R17, R2, 0x7632, R17 ;  /* 0x0000763202117816 */ /* 0x004fe40000000011 */
[----:B------:R-:W-:Y:S02]  /*0140*/  PRMT R19, R3, 0x7632, R19 ;  /* 0x0000763203137816 */ /* 0x000fe40000000013 */
[----:B---3--:R-:W-:Y:S02]  /*0150*/  PRMT R15, R4, 0x7632, R15 ;  /* 0x00007632040f7816 */ /* 0x008fe4000000000f */
[----:B------:R-:W-:Y:S01]  /*0160*/  PRMT R11, R5, 0x7632, R11 ;  /* 0x00007632050b7816 */ /* 0x000fe2000000000b */
        /* <DEDUP_REMOVED lines=20> */
.L_x_24800:
[----:B------:R-:W-:-:S05]  /*02b0*/  FADD.FTZ R9, R10, R9 ;  /* 0x000000090a097221 */ /* 0x000fca0000010000 */
[----:B------:R-:W-:-:S04]  /*02c0*/  F2FP.BF16.PACK_AB R9, RZ, R9 ;  /* 0x00000009ff09723e */ /* 0x000fc800000010ff */
[----:B------:R-:W-:Y:S02]  /*02d0*/  PRMT R8, R9, 0x7610, R8 ;  /* 0x0000761009087816 */ /* 0x000fe40000000008 */
.L_x_24801:
[----:B------:R-:W-:Y:S05]  /*02e0*/  BSYNC B1 ;  /* 0x0000000000017941 */ /* 0x000fea0003800000 */
.L_x_24799:
        /* <DEDUP_REMOVED lines=18> */
.L_x_24803:
[----:B------:R-:W-:-:S05]  /*0410*/  FADD.FTZ R9, R10, R9 ;  /* 0x000000090a097221 */ /* 0x000fca0000010000 */
[----:B------:R-:W-:Y:S02]  /*0420*/  F2FP.BF16.PACK_AB R9, RZ, R9 ;  /* 0x00000009ff09723e */ /* 0x000fe400000010ff */
.L_x_24804:
[----:B------:R-:W-:Y:S05]  /*0430*/  BSYNC B1 ;  /* 0x0000000000017941 */ /* 0x000fea0003800000 */
.L_x_24802:
        /* <DEDUP_REMOVED lines=18> */
.L_x_24806:
[----:B------:R-:W-:-:S05]  /*0560*/  FADD.FTZ R17, R10, R17 ;  /* 0x000000110a117221 */ /* 0x000fca0000010000 */
[----:B------:R-:W-:-:S04]  /*0570*/  F2FP.BF16.PACK_AB R17, RZ, R17 ;  /* 0x00000011ff11723e */ /* 0x000fc800000010ff */
[----:B------:R-:W-:Y:S02]  /*0580*/  PRMT R2, R17, 0x7610, R2 ;  /* 0x0000761011027816 */ /* 0x000fe40000000002 */
.L_x_24807:
[----:B------:R-:W-:Y:S05]  /*0590*/  BSYNC B1 ;  /* 0x0000000000017941 */ /* 0x000fea0003800000 */
.L_x_24805:
        /* <DEDUP_REMOVED lines=18> */
.L_x_24809:
[----:B------:R-:W-:-:S05]  /*06c0*/  FADD.FTZ R17, R10, R17 ;  /* 0x000000110a117221 */ /* 0x000fca0000010000 */
[----:B------:R-:W-:Y:S02]  /*06d0*/  F2FP.BF16.PACK_AB R17, RZ, R17 ;  /* 0x00000011ff11723e */ /* 0x000fe400000010ff */
.L_x_24810:
[----:B------:R-:W-:Y:S05]  /*06e0*/  BSYNC B1 ;  /* 0x0000000000017941 */ /* 0x000fea0003800000 */
.L_x_24808:
        /* <DEDUP_REMOVED lines=18> */
.L_x_24812:
[----:B------:R-:W-:-:S05]  /*0810*/  FADD.FTZ R3, R10, R3 ;  /* 0x000000030a037221 */ /* 0x000fca0000010000 */
[----:B------:R-:W-:Y:S02]  /*0820*/  F2FP.BF16.PACK_AB R3, RZ, R3 ;  /* 0x00000003ff03723e */ /* 0x000fe400000010ff */
.L_x_24813:
[----:B------:R-:W-:Y:S05]  /*0830*/  BSYNC B1 ;  /* 0x0000000000017941 */ /* 0x000fea0003800000 */
.L_x_24811:
        /* <DEDUP_REMOVED lines=18> */
.L_x_24815:
[----:B------:R-:W-:-:S05]  /*0960*/  FADD.FTZ R19, R10, R19 ;  /* 0x000000130a137221 */ /* 0x000fca0000010000 */
[----:B------:R-:W-:-:S04]  /*0970*/  F2FP.BF16.PACK_AB R19, RZ, R19 ;  /* 0x00000013ff13723e */ /* 0x000fc800000010ff */
[----:B------:R-:W-:Y:S02]  /*0980*/  PRMT R14, R19, 0x7610, R14 ;  /* 0x00007610130e7816 */ /* 0x000fe4000000000e */
.L_x_24816:
[----:B------:R-:W-:Y:S05]  /*0990*/  BSYNC B1 ;  /* 0x0000000000017941 */ /* 0x000fea0003800000 */
.L_x_24814:
        /* <DEDUP_REMOVED lines=18> */
.L_x_24818:
[----:B------:R-:W-:-:S05]  /*0ac0*/  FADD.FTZ R15, R10, R15 ;  /* 0x0000000f0a0f7221 */ /* 0x000fca0000010000 */
[----:B------:R-:W-:Y:S02]  /*0ad0*/  F2FP.BF16.PACK_AB R15, RZ, R15 ;  /* 0x0000000fff0f723e */ /* 0x000fe400000010ff */
.L_x_24819:
[----:B------:R-:W-:Y:S05]  /*0ae0*/  BSYNC B1 ;  /* 0x0000000000017941 */ /* 0x000fea0003800000 */
.L_x_24817:
        /* <DEDUP_REMOVED lines=17> */
.L_x_24820:
[----:B------:R-:W-:-:S05]  /*0c00*/  FADD.FTZ R10, R10, R19 ;  /* 0x000000130a0a7221 */ /* 0x000fca0000010000 */
[----:B------:R-:W-:-:S04]  /*0c10*/  F2FP.BF16.PACK_AB R10, RZ, R10 ;  /* 0x0000000aff0a723e */ /* 0x000fc800000010ff */
[----:B------:R-:W-:Y:S01]  /*0c20*/  PRMT R12, R10, 0x7610, R12 ;  /* 0x000076100a0c7816 */ /* 0x000fe2000000000c */
[----:B------:R-:W-:Y:S05]  /*0c30*/  BRA `(.L_x_24821) ;  /* 0x00000a1000007947 */ /* 0x000fea0003800000 */
.L_x_24798:
        /* <DEDUP_REMOVED lines=17> */
.L_x_24823:
[----:B------:R-:W-:-:S05]  /*0d50*/  FADD.FTZ R9, R10, R9 ;  /* 0x000000090a097221 */ /* 0x000fca0000010000 */
[----:B------:R-:W-:-:S04]  /*0d60*/  F2FP.BF16.PACK_AB R9, RZ, R9 ;  /* 0x00000009ff09723e */ /* 0x000fc800000010ff */
[----:B------:R-:W-:Y:S02]  /*0d70*/  PRMT R8, R9, 0x7610, R8 ;  /* 0x0000761009087816 */ /* 0x000fe40000000008 */
.L_x_24824:
[----:B------:R-:W-:Y:S05]  /*0d80*/  BSYNC B1 ;  /* 0x0000000000017941 */ /* 0x000fea0003800000 */
.L_x_24822:
        /* <DEDUP_REMOVED lines=17> */
.L_x_24826:
[----:B------:R-:W-:-:S05]  /*0ea0*/  FADD.FTZ R9, R10, R9 ;  /* 0x000000090a097221 */ /* 0x000fca0000010000 */
[----:B------:R-:W-:Y:S02]  /*0eb0*/  F2FP.BF16.PACK_AB R9, RZ, R9 ;  /* 0x00000009ff09723e */ /* 0x000fe400000010ff */
.L_x_24827:
[----:B------:R-:W-:Y:S05]  /*0ec0*/  BSYNC B1 ;  /* 0x0000000000017941 */ /* 0x000fea0003800000 */
.L_x_24825:
        /* <DEDUP_REMOVED lines=16> */
.L_x_24829:
[----:B------:R-:W-:-:S05]  /*0fd0*/  FADD.FTZ R13, R10, R13 ;  /* 0x0000000d0a0d7221 */ /* 0x000fca0000010000 */
[----:B------:R-:W-:-:S04]  /*0fe0*/  F2FP.BF16.PACK_AB R13, RZ, R13 ;  /* 0x0000000dff0d723e */ /* 0x000fc800000010ff */
[----:B------:R-:W-:Y:S02]  /*0ff0*/  PRMT R2, R13, 0x7610, R2 ;  /* 0x000076100d027816 */ /* 0x000fe40000000002 */
.L_x_24830:
[----:B------:R-:W-:Y:S05]  /*1000*/  BSYNC B1 ;  /* 0x0000000000017941 */ /* 0x000fea0003800000 */
.L_x_24828:
        /* <DEDUP_REMOVED lines=17> */
.L_x_24832:
[----:B------:R-:W-:-:S05]  /*1120*/  FADD.FTZ R13, R10, R13 ;  /* 0x0000000d0a0d7221 */ /* 0x000fca0000010000 */
[----:B------:R-:W-:-:S04]  /*1130*/  F2FP.BF16.PACK_AB R13, RZ, R13 ;  /* 0x0000000dff0d723e */ /* 0x000fc800000010ff */
[----:B------:R-:W-:Y:S02]  /*1140*/  PRMT R17, R13, 0x7610, R17 ;  /* 0x000076100d117816 */ /* 0x000fe40000000011 */
.L_x_24833:
[----:B------:R-:W-:Y:S05]  /*1150*/  BSYNC B1 ;  /* 0x0000000000017941 */ /* 0x000fea0003800000 */
.L_x_24831:
        /* <DEDUP_REMOVED lines=16> */
.L_x_24835:
[----:B------:R-:W-:-:S05]  /*1260*/  FADD.FTZ R3, R10, R3 ;  /* 0x000000030a037221 */ /* 0x000fca0000010000 */
[----:B------:R-:W-:Y:S02]  /*1270*/  F2FP.BF16.PACK_AB R3, RZ, R3 ;  /* 0x00000003ff03723e */ /* 0x000fe400000010ff */
.L_x_24836:
[----:B------:R-:W-:Y:S05]  /*1280*/  BSYNC B1 ;  /* 0x0000000000017941 */ /* 0x000fea0003800000 */
.L_x_24834:
        /* <DEDUP_REMOVED lines=17> */
.L_x_24838:
[----:B------:R-:W-:-:S05]  /*13a0*/  FADD.FTZ R13, R10, R13 ;  /* 0x0000000d0a0d7221 */ /* 0x000fca0000010000 */
[----:B------:R-:W-:-:S04]  /*13b0*/  F2FP.BF16.PACK_AB R13, RZ, R13 ;  /* 0x0000000dff0d723e */ /* 0x000fc800000010ff */
[----:B------:R-:W-:Y:S02]  /*13c0*/  PRMT R14, R13, 0x7610, R14 ;  /* 0x000076100d0e7816 */ /* 0x000fe4000000000e */
.L_x_24839:
[----:B------:R-:W-:Y:S05]  /*13d0*/  BSYNC B1 ;  /* 0x0000000000017941 */ /* 0x000fea0003800000 */
.L_x_24837:
        /* <DEDUP_REMOVED lines=17> */
.L_x_24841:
[----:B------:R-:W-:-:S05]  /*14f0*/  FADD.FTZ R13, R10, R13 ;  /* 0x0000000d0a0d7221 */ /* 0x000fca0000010000 */
[----:B------:R-:W-:-:S04]  /*1500*/  F2FP.BF16.PACK_AB R13, RZ, R13 ;  /* 0x0000000dff0d723e */ /* 0x000fc800000010ff */
[----:B------:R-:W-:Y:S02]  /*1510*/  PRMT R15, R13, 0x7610, R15 ;  /* 0x000076100d0f7816 */ /* 0x000fe4000000000f */
.L_x_24842:
[----:B------:R-:W-:Y:S05]  /*1520*/  BSYNC B1 ;  /* 0x0000000000017941 */ /* 0x000fea0003800000 */
.L_x_24840:
        /* <DEDUP_REMOVED lines=15> */
.L_x_24843:
[----:B------:R-:W-:-:S05]  /*1620*/  FADD.FTZ R10, R10, R13 ;  /* 0x0000000d0a0a7221 */ /* 0x000fca0000010000 */
[----:B------:R-:W-:-:S04]  /*1630*/  F2FP.BF16.PACK_AB R10, RZ, R10 ;  /* 0x0000000aff0a723e */ /* 0x000fc800000010ff */
[----:B------:R-:W-:Y:S02]  /*1640*/  PRMT R12, R10, 0x7610, R12 ;  /* 0x000076100a0c7816 */ /* 0x000fe4000000000c */
.L_x_24821:
[----:B------:R-:W-:Y:S05]  /*1650*/  BSYNC B0 ;  /* 0x0000000000007941 */ /* 0x000fea0003800000 */
.L_x_24797:
        /* <DEDUP_REMOVED lines=9> */
.L_x_24796:
[----:B------:R-:W0:Y:S01]  /*16f0*/  S2R R13, SR_TID.X ;  /* 0x00000000000d7919 */ /* 0x000e220000002100 */
        /* <DEDUP_REMOVED lines=81> */
.L_x_24848:
[----:B------:R-:W-:-:S05]  /*1c10*/  FADD.FTZ R2, R2, R3 ;  /* 0x0000000302027221 */ /* 0x000fca0000010000 */
[----:B------:R-:W-:-:S04]  /*1c20*/  F2FP.BF16.PACK_AB R2, RZ, R2 ;  /* 0x00000002ff02723e */ /* 0x000fc800000010ff */
[----:B------:R-:W-:Y:S02]  /*1c30*/  PRMT R4, R2, 0x7610, R4 ;  /* 0x0000761002047816 */ /* 0x000fe40000000004 */
.L_x_24847:
[----:B------:R-:W-:Y:S05]  /*1c40*/  BSYNC B1 ;  /* 0x0000000000017941 */ /* 0x000fea0003800000 */
.L_x_24846:
        /* <DEDUP_REMOVED lines=24> */
.L_x_24851:
[----:B------:R-:W-:-:S05]  /*1dd0*/  FADD.FTZ R2, R2, R3 ;  /* 0x0000000302027221 */ /* 0x000fca0000010000 */
[----:B------:R-:W-:-:S04]  /*1de0*/  F2FP.BF16.PACK_AB R2, RZ, R2 ;  /* 0x00000002ff02723e */ /* 0x000fc800000010ff */
[----:B------:R-:W-:Y:S02]  /*1df0*/  PRMT R3, R2, 0x7610, R3 ;  /* 0x0000761002037816 */ /* 0x000fe40000000003 */
.L_x_24850:
[----:B------:R-:W-:Y:S05]  /*1e00*/  BSYNC B1 ;  /* 0x0000000000017941 */ /* 0x000fea0003800000 */
.L_x_24849:
        /* <DEDUP_REMOVED lines=24> */
.L_x_24854:
[----:B------:R-:W-:-:S05]  /*1f90*/  FADD.FTZ R2, R2, R7 ;  /* 0x0000000702027221 */ /* 0x000fca0000010000 */
[----:B------:R-:W-:-:S04]  /*1fa0*/  F2FP.BF16.PACK_AB R2, RZ, R2 ;  /* 0x00000002ff02723e */ /* 0x000fc800000010ff */
[----:B------:R-:W-:Y:S02]  /*1fb0*/  PRMT R6, R2, 0x7610, R6 ;  /* 0x0000761002067816 */ /* 0x000fe40000000006 */
.L_x_24853:
[----:B------:R-:W-:Y:S05]  /*1fc0*/  BSYNC B1 ;  /* 0x0000000000017941 */ /* 0x000fea0003800000 */
.L_x_24852:
        /* <DEDUP_REMOVED lines=24> */
.L_x_24857:
[----:B------:R-:W-:-:S05]  /*2150*/  FADD.FTZ R2, R2, R7 ;  /* 0x0000000702027221 */ /* 0x000fca0000010000 */
[----:B------:R-:W-:-:S04]  /*2160*/  F2FP.BF16.PACK_AB R2, RZ, R2 ;  /* 0x00000002ff02723e */ /* 0x000fc800000010ff */
[----:B------:R-:W-:Y:S02]  /*2170*/  PRMT R7, R2, 0x7610, R7 ;  /* 0x0000761002077816 */ /* 0x000fe40000000007 */
.L_x_24856:
[----:B------:R-:W-:Y:S05]  /*2180*/  BSYNC B1 ;  /* 0x0000000000017941 */ /* 0x000fea0003800000 */
.L_x_24855:
        /* <DEDUP_REMOVED lines=24> */
.L_x_24860:
[----:B------:R-:W-:-:S05]  /*2310*/  FADD.FTZ R2, R2, R9 ;  /* 0x0000000902027221 */ /* 0x000fca0000010000 */
[----:B------:R-:W-:-:S04]  /*2320*/  F2FP.BF16.PACK_AB R2, RZ, R2 ;  /* 0x00000002ff02723e */ /* 0x000fc800000010ff */
[----:B------:R-:W-:Y:S02]  /*2330*/  PRMT R8, R2, 0x7610, R8 ;  /* 0x0000761002087816 */ /* 0x000fe40000000008 */
.L_x_24859:
[----:B------:R-:W-:Y:S05]  /*2340*/  BSYNC B1 ;  /* 0x0000000000017941 */ /* 0x000fea0003800000 */
.L_x_24858:
        /* <DEDUP_REMOVED lines=24> */
.L_x_24863:
[----:B------:R-:W-:-:S05]  /*24d0*/  FADD.FTZ R2, R2, R9 ;  /* 0x0000000902027221 */ /* 0x000fca0000010000 */
[----:B------:R-:W-:-:S04]  /*24e0*/  F2FP.BF16.PACK_AB R2, RZ, R2 ;  /* 0x00000002ff02723e */ /* 0x000fc800000010ff */
[----:B------:R-:W-:Y:S02]  /*24f0*/  PRMT R9, R2, 0x7610, R9 ;  /* 0x0000761002097816 */ /* 0x000fe40000000009 */
.L_x_24862:
[----:B------:R-:W-:Y:S05]  /*2500*/  BSYNC B1 ;  /* 0x0000000000017941 */ /* 0x000fea0003800000 */
.L_x_24861:
        /* <DEDUP_REMOVED lines=24> */
.L_x_24866:
[----:B------:R-:W-:-:S05]  /*2690*/  FADD.FTZ R2, R2, R11 ;  /* 0x0000000b02027221 */ /* 0x000fca0000010000 */
[----:B------:R-:W-:Y:S02]  /*26a0*/  F2FP.BF16.PACK_AB R2, RZ, R2 ;  /* 0x00000002ff02723e */ /* 0x000fe400000010ff */
.L_x_24865:
[----:B------:R-:W-:Y:S05]  /*26b0*/  BSYNC B1 ;  /* 0x0000000000017941 */ /* 0x000fea0003800000 */
.L_x_24864:
        /* <DEDUP_REMOVED lines=23> */
.L_x_24868:
[----:B------:R-:W-:-:S05]  /*2830*/  FADD.FTZ R10, R10, R11 ;  /* 0x0000000b0a0a7221 */ /* 0x000fca0000010000 */
[----:B------:R-:W-:-:S04]  /*2840*/  F2FP.BF16.PACK_AB R10, RZ, R10 ;  /* 0x0000000aff0a723e */ /* 0x000fc800000010ff */
[----:B------:R-:W-:Y:S01]  /*2850*/  PRMT R12, R10, 0x7610, R12 ;  /* 0x000076100a0c7816 */ /* 0x000fe2000000000c */
[----:B------:R-:W-:Y:S05]  /*2860*/  BRA `(.L_x_24867) ;  /* 0x00000d2000007947 */ /* 0x000fea0003800000 */
.L_x_24845:
        /* <DEDUP_REMOVED lines=21> */
.L_x_24871:
[----:B------:R-:W-:-:S05]  /*29c0*/  FADD.FTZ R2, R3, R2 ;  /* 0x0000000203027221 */ /* 0x000fca0000010000 */
[----:B------:R-:W-:-:S04]  /*29d0*/  F2FP.BF16.PACK_AB R2, RZ, R2 ;  /* 0x00000002ff02723e */ /* 0x000fc800000010ff */
[----:B------:R-:W-:Y:S02]  /*29e0*/  PRMT R4, R2, 0x7610, R4 ;  /* 0x0000761002047816 */ /* 0x000fe40000000004 */
.L_x_24870:
[----:B------:R-:W-:Y:S05]  /*29f0*/  BSYNC B1 ;  /* 0x0000000000017941 */ /* 0x000fea0003800000 */
.L_x_24869:
        /* <DEDUP_REMOVED lines=23> */
.L_x_24874:
[----:B------:R-:W-:-:S05]  /*2b70*/  FADD.FTZ R2, R3, R2 ;  /* 0x0000000203027221 */ /* 0x000fca0000010000 */
[----:B------:R-:W-:-:S04]  /*2b80*/  F2FP.BF16.PACK_AB R2, RZ, R2 ;  /* 0x00000002ff02723e */ /* 0x000fc800000010ff */
[----:B------:R-:W-:Y:S02]  /*2b90*/  PRMT R3, R2, 0x7610, R3 ;  /* 0x0000761002037816 */ /* 0x000fe40000000003 */
.L_x_24873:
[----:B------:R-:W-:Y:S05]  /*2ba0*/  BSYNC B1 ;  /* 0x0000000000017941 */ /* 0x000fea0003800000 */
.L_x_24872:
        /* <DEDUP_REMOVED lines=23> */
.L_x_24877:
[----:B------:R-:W-:-:S05]  /*2d20*/  FADD.FTZ R2, R7, R2 ;  /* 0x0000000207027221 */ /* 0x000fca0000010000 */
[----:B------:R-:W-:-:S04]  /*2d30*/  F2FP.BF16.PACK_AB R2, RZ, R2 ;  /* 0x00000002ff02723e */ /* 0x000fc800000010ff */
[----:B------:R-:W-:Y:S02]  /*2d40*/  PRMT R6, R2, 0x7610, R6 ;  /* 0x0000761002067816 */ /* 0x000fe40000000006 */
.L_x_24876:
[----:B------:R-:W-:Y:S05]  /*2d50*/  BSYNC B1 ;  /* 0x0000000000017941 */ /* 0x000fea0003800000 */
.L_x_24875:
        /* <DEDUP_REMOVED lines=23> */
.L_x_24880:
[----:B------:R-:W-:-:S05]  /*2ed0*/  FADD.FTZ R2, R7, R2 ;  /* 0x0000000207027221 */ /* 0x000fca0000010000 */
[----:B------:R-:W-:-:S04]  /*2ee0*/  F2FP.BF16.PACK_AB R2, RZ, R2 ;  /* 0x00000002ff02723e */ /* 0x000fc800000010ff */
[----:B------:R-:W-:Y:S02]  /*2ef0*/  PRMT R7, R2, 0x7610, R7 ;  /* 0x0000761002077816 */ /* 0x000fe40000000007 */
.L_x_24879:
[----:B------:R-:W-:Y:S05]  /*2f00*/  BSYNC B1 ;  /* 0x0000000000017941 */ /* 0x000fea0003800000 */
.L_x_24878:
        /* <DEDUP_REMOVED lines=23> */
.L_x_24883:
[----:B------:R-:W-:-:S05]  /*3080*/  FADD.FTZ R2, R9, R2 ;  /* 0x0000000209027221 */ /* 0x000fca0000010000 */
[----:B------:R-:W-:-:S04]  /*3090*/  F2FP.BF16.PACK_AB R2, RZ, R2 ;  /* 0x00000002ff02723e */ /* 0x000fc800000010ff */
[----:B------:R-:W-:Y:S02]  /*30a0*/  PRMT R8, R2, 0x7610, R8 ;  /* 0x0000761002087816 */ /* 0x000fe40000000008 */
.L_x_24882:
[----:B------:R-:W-:Y:S05]  /*30b0*/  BSYNC B1 ;  /* 0x0000000000017941 */ /* 0x000fea0003800000 */
.L_x_24881:
        /* <DEDUP_REMOVED lines=23> */
.L_x_24886:
[----:B------:R-:W-:-:S05]  /*3230*/  FADD.FTZ R2, R9, R2 ;  /* 0x0000000209027221 */ /* 0x000fca0000010000 */
[----:B------:R-:W-:-:S04]  /*3240*/  F2FP.BF16.PACK_AB R2, RZ, R2 ;  /* 0x00000002ff02723e */ /* 0x000fc800000010ff */
[----:B------:R-:W-:Y:S02]  /*3250*/  PRMT R9, R2, 0x7610, R9 ;  /* 0x0000761002097816 */ /* 0x000fe40000000009 */
.L_x_24885:
[----:B------:R-:W-:Y:S05]  /*3260*/  BSYNC B1 ;  /* 0x0000000000017941 */ /* 0x000fea0003800000 */
.L_x_24884:
        /* <DEDUP_REMOVED lines=23> */
.L_x_24889:
[----:B------:R-:W-:-:S05]  /*33e0*/  FADD.FTZ R2, R11, R2 ;  /* 0x000000020b027221 */ /* 0x000fca0000010000 */
[----:B------:R-:W-:Y:S02]  /*33f0*/  F2FP.BF16.PACK_AB R2, RZ, R2 ;  /* 0x00000002ff02723e */ /* 0x000fe400000010ff */
.L_x_24888:
[----:B------:R-:W-:Y:S05]  /*3400*/  BSYNC B1 ;  /* 0x0000000000017941 */ /* 0x000fea0003800000 */
.L_x_24887:
        /* <DEDUP_REMOVED lines=21> */
.L_x_24890:
[----:B------:R-:W-:-:S05]  /*3560*/  FADD.FTZ R10, R11, R10 ;  /* 0x0000000a0b0a7221 */ /* 0x000fca0000010000 */
[----:B------:R-:W-:-:S04]  /*3570*/  F2FP.BF16.PACK_AB R10, RZ, R10 ;  /* 0x0000000aff0a723e */ /* 0x000fc800000010ff */
[----:B------:R-:W-:Y:S02]  /*3580*/  PRMT R12, R10, 0x7610, R12 ;  /* 0x000076100a0c7816 */ /* 0x000fe4000000000c */
.L_x_24867:
[----:B------:R-:W-:Y:S05]  /*3590*/  BSYNC B0 ;  /* 0x0000000000007941 */ /* 0x000fea0003800000 */
.L_x_24844:
        /* <DEDUP_REMOVED lines=21> */
.L_x_24893:
[----:B------:R-:W-:-:S13]  /*36f0*/  ISETP.GE.AND P0, PT, R13, R14, PT ;  /* 0x0000000e0d00720c */ /* 0x000fda0003f06270 */
[----:B------:R-:W-:Y:S05]  /*3700*/  @P0 BRA `(.L_x_24895) ;  /* 0x000000c000000947 */ /* 0x000fea0003800000 */
[----:B0-----:R-:W-:Y:S01]  /*3710*/  IMAD.IADD R4, R0, 0x1, R13 ;  /* 0x0000000100047824 */ /* 0x001fe200078e020d */
[----:B------:R-:W-:Y:S01]  /*3720*/  IADD3 R13, R13, 0x80, RZ ;  /* 0x000000800d0d7810 */ /* 0x000fe20007ffe0ff */
[----:B------:R-:W-:-:S04]  /*3730*/  IMAD.MOV.U32 R5, RZ, RZ, 0x2 ;  /* 0x00000002ff057424 */ /* 0x000fc800078e00ff */
[----:B------:R-:W-:-:S05]  /*3740*/  IMAD.WIDE.U32 R4, R4, R5, c[0x0][0x168] ;  /* 0x00005a0004047625 */ /* 0x000fca00078e0005 */
[----:B------:R0:W-:Y:S02]  /*3750*/  STG.E.U16 [R4.64], R7 ;  /* 0x0000000704007986 */ /* 0x0001e4000c101506 */
.L_x_24894:
[----:B------:R-:W-:-:S13]  /*3760*/  ISETP.GE.AND P0, PT, R13, R14, PT ;  /* 0x0000000e0d00720c */ /* 0x000fda0003f06270 */
[----:B------:R-:W-:Y:S05]  /*3770*/  @P0 BRA `(.L_x_24896) ;  /* 0x000000d000000947 */ /* 0x000fea0003800000 */
[----:B0-----:R-:W-:Y:S01]  /*3780*/  IMAD.IADD R4, R0, 0x1, R13 ;  /* 0x0000000100047824 */ /* 0x001fe200078e020d */
[----:B------:R-:W-:Y:S01]  /*3790*/  IADD3 R13, R13, 0x80, RZ ;  /* 0x000000800d0d7810 */ /* 0x000fe20007ffe0ff */
[----:B------:R-:W-:-:S04]  /*37a0*/  IMAD.MOV.U32 R5, RZ, RZ, 0x2 ;  /* 0x00000002ff057424 */ /* 0x000fc800078e00ff */
[----:B------:R-:W-:-:S05]  /*37b0*/  IMAD.WIDE.U32 R4, R4, R5, c[0x0][0x168] ;  /* 0x00005a0004047625 */ /* 0x000fca00078e0005 */
[----:B------:R0:W-:Y:S02]  /*37c0*/  STG.E.U16 [R4.64], R8 ;  /* 0x0000000804007986 */ /* 0x0001e4000c101506 */
.L_x_24895:
        /* <DEDUP_REMOVED lines=8> */
.L_x_24896:
[----:B------:R-:W-:Y:S05]  /*3850*/  BSYNC B1 ;  /* 0x0000000000017941 */ /* 0x000fea0003800000 */
.L_x_24892:
[----:B------:R-:W-:-:S13]  /*3860*/  ISETP.GE.AND P0, PT, R13, R14, PT ;  /* 0x0000000e0d00720c */ /* 0x000fda0003f06270 */
[----:B0-----:R-:W-:Y:S01]  /*3870*/  @!P0 IMAD.IADD R4, R0, 0x1, R13 ;  /* 0x0000000100048824 */ /* 0x001fe200078e020d */
[----:B------:R-:W-:Y:S01]  /*3880*/  @!P0 IADD3 R13, R13, 0x80, RZ ;  /* 0x000000800d0d8810 */ /* 0x000fe20007ffe0ff */
[----:B------:R-:W-:-:S04]  /*3890*/  @!P0 IMAD.MOV.U32 R5, RZ, RZ, 0x2 ;  /* 0x00000002ff058424 */ /* 0x000fc800078e00ff */
[----:B------:R-:W-:-:S05]  /*38a0*/  @!P0 IMAD.WIDE.U32 R4, R4, R5, c[0x0][0x168] ;  /* 0x00005a0004048625 */ /* 0x000fca00078e0005 */
[----:B------:R0:W-:Y:S02]  /*38b0*/  @!P0 STG.E.U16 [R4.64], R2 ;  /* 0x0000000204008986 */ /* 0x0001e4000c101506 */
.L_x_24897:
[----:B------:R-:W-:Y:S05]  /*38c0*/  BSYNC B0 ;  /* 0x0000000000007941 */ /* 0x000fea0003800000 */
.L_x_24891:
        /* <DEDUP_REMOVED lines=8> */
.L_x_24898:
        /* <DEDUP_REMOVED lines=11> */
.L_x_30076:


//--------------------- .text._ZN2at6native29vectorized_elementwise_kernelILi8ENS0_13AUnaryFunctorIN3c108BFloat16ES4_S4_ZZZNS0_21nextafter_kernel_cudaERNS_18TensorIteratorBaseEENKUlvE_clEvENKUlvE1_clEvEUlS4_S4_E_EESt5arrayIPcLm2EEEEviT0_T1_ --------------------------
	.section	.text._ZN2at6native29vectorized_elementwise_kernelILi8ENS0_13AUnaryFunctorIN3c108BFloat16ES4_S4_ZZZNS0_21nextafter_kernel_cudaERNS_18TensorIteratorBaseEENKUlvE_clEvENKUlvE1_clEvEUlS4_S4_E_EESt5arrayIPcLm2EEEEviT0_T1_,"ax",@progbits
	.sectioninfo	@"SHI_REGISTERS=4"
	.align	128
        .global         _ZN2at6native29vectorized_elementwise_kernelILi8ENS0_13AUnaryFunctorIN3c108BFloat16ES4_S4_ZZZNS0_21nextafter_kernel_cudaERNS_18TensorIteratorBaseEENKUlvE_clEvENKUlvE1_clEvEUlS4_S4_E_EESt5arrayIPcLm2EEEEviT0_T1_
        .type           _ZN2at6native29vectorized_elementwise_kernelILi8ENS0_13AUnaryFunctorIN3c108BFloat16ES4_S4_ZZZNS0_21nextafter_kernel_cudaERNS_18TensorIteratorBaseEENKUlvE_clEvENKUlvE1_clEvEUlS4_S4_E_EESt5arrayIPcLm2EEEEviT0_T1_,@function
        .size           _ZN2at6native29vectorized_elementwise_kernelILi8ENS0_13AUnaryFunctorIN3c108BFloat16ES4_S4_ZZZNS0_21nextafter_kernel_cudaERNS_18TensorIteratorBaseEENKUlvE_clEvENKUlvE1_clEvEUlS4_S4_E_EESt5arrayIPcLm2EEEEviT0_T1_,(.L_x_30077 - _ZN2at6native29vectorized_elementwise_kernelILi8ENS0_13AUnaryFunctorIN3c108BFloat16ES4_S4_ZZZNS0_21nextafter_kernel_cudaERNS_18TensorIteratorBaseEENKUlvE_clEvENKUlvE1_clEvEUlS4_S4_E_EESt5arrayIPcLm2EEEEviT0_T1_)
        .other          _ZN2at6native29vectorized_elementwise_kernelILi8ENS0_13AUnaryFunctorIN3c108BFloat16ES4_S4_ZZZNS0_21nextafter_kernel_cudaERNS_18TensorIteratorBaseEENKUlvE_clEvENKUlvE1_clEvEUlS4_S4_E_EESt5arrayIPcLm2EEEEviT0_T1_,@"STO_CUDA_ENTRY STV_DEFAULT"
_ZN2at6native29vectorized_elementwise_kernelILi8ENS0_13AUnaryFunctorIN3c108BFloat16ES4_S4_ZZZNS0_21nextafter_kernel_cudaERNS_18TensorIteratorBaseEENKUlvE_clEvENKUlvE1_clEvEUlS4_S4_E_EESt5arrayIPcLm2EEEEviT0_T1_:
.text._ZN2at6native29vectorized_elementwise_kernelILi8ENS0_13AUnaryFunctorIN3c108BFloat16ES4_S4_ZZZNS0_21nextafter_kernel_cudaERNS_18TensorIteratorBaseEENKUlvE_clEvENKUlvE1_clEvEUlS4_S4_E_EESt5arrayIPcLm2EEEEviT0_T1_:
[----:B------:R-:W-:Y:S02]  /*0000*/  MOV R1, c[0x0][0x28] ;  /* 0x00000a0000017a02 */ /* 0x000fe40000000f00 */
[----:B------:R-:W-:Y:S05]  /*0010*/  EXIT ;  /* 0x000000000000794d */ /* 0x000fea0003800000 */
.L_x_24899:
        /* <DEDUP_REMOVED lines=14> */
.L_x_30077:


//--------------------- .text._ZN2at6native18elementwise_kernelILi128ELi4EZNS0_15gpu_kernel_implINS0_13BinaryFunctorIfffZZZNS0_21nextafter_kernel_cudaERNS_18TensorIteratorBaseEENKUlvE_clEvENKUlvE0_clEvEUlffE_EEEEvS5_RKT_EUliE_EEviT1_ --------------------------
	.section	.text._ZN2at6native18elementwise_kernelILi128ELi4EZNS0_15gpu_kernel_implINS0_13BinaryFunctorIfffZZZNS0_21nextafter_kernel_cudaERNS_18TensorIteratorBaseEENKUlvE_clEvENKUlvE0_clEvEUlffE_EEEEvS5_RKT_EUliE_EEviT1_,"ax",@progbits
	.sectioninfo	@"SHI_REGISTERS=26"
	.align	128
        .global         _ZN2at6native18elementwise_kernelILi128ELi4EZNS0_15gpu_kernel_implINS0_13BinaryFunctorIfffZZZNS0_21nextafter_kernel_cudaERNS_18TensorIteratorBaseEENKUlvE_clEvENKUlvE0_clEvEUlffE_EEEEvS5_RKT_EUliE_EEviT1_
        .type           _ZN2at6native18elementwise_kernelILi128ELi4EZNS0_15gpu_kernel_implINS0_13BinaryFunctorIfffZZZNS0_21nextafter_kernel_cudaERNS_18TensorIteratorBaseEENKUlvE_clEvENKUlvE0_clEvEUlffE_EEEEvS5_RKT_EUliE_EEviT1_,@function
        .size           _ZN2at6native18elementwise_kernelILi128ELi4EZNS0_15gpu_kernel_implINS0_13BinaryFunctorIfffZZZNS0_21nextafter_kernel_cudaERNS_18TensorIteratorBaseEENKUlvE_clEvENKUlvE0_clEvEUlffE_EEEEvS5_RKT_EUliE_EEviT1_,(.L_x_30078 - _ZN2at6native18elementwise_kernelILi128ELi4EZNS0_15gpu_kernel_implINS0_13BinaryFunctorIfffZZZNS0_21nextafter_kernel_cudaERNS_18TensorIteratorBaseEENKUlvE_clEvENKUlvE0_clEvEUlffE_EEEEvS5_RKT_EUliE_EEviT1_)
        .other          _ZN2at6native18elementwise_kernelILi128ELi4EZNS0_15gpu_kernel_implINS0_13BinaryFunctorIfffZZZNS0_21nextafter_kernel_cudaERNS_18TensorIteratorBaseEENKUlvE_clEvENKUlvE0_clEvEUlffE_EEEEvS5_RKT_EUliE_EEviT1_,@"STO_CUDA_ENTRY STV_DEFAULT"
_ZN2at6native18elementwise_kernelILi128ELi4EZNS0_15gpu_kernel_implINS0_13BinaryFunctorIfffZZZNS0_21nextafter_kernel_cudaERNS_18TensorIteratorBaseEENKUlvE_clEvENKUlvE0_clEvEUlffE_EEEEvS5_RKT_EUliE_EEviT1_:
.text._ZN2at6native18elementwise_kernelILi128ELi4EZNS0_15gpu_kernel_implINS0_13BinaryFunctorIfffZZZNS0_21nextafter_kernel_cudaERNS_18TensorIteratorBaseEENKUlvE_clEvENKUlvE0_clEvEUlffE_EEEEvS5_RKT_EUliE_EEviT1_:
        /* <DEDUP_REMOVED lines=263> */
.L_x_24902:
        /* <DEDUP_REMOVED lines=20> */
.L_x_24907:
[----:B------:R-:W2:Y:S02]  /*11b0*/  LDG.E.U8 R2, [R2.64] ;  /* 0x0000002402027981 */ /* 0x000ea4000c1e1100 */
[----:B--2---:R0:W1:Y:S01]  /*11c0*/  I2F.U16 R23, R2 ;  /* 0x0000000200177306 */ /* 0x0040620000101000 */
[----:B------:R-:W-:Y:S05]  /*11d0*/  BRA `(.L_x_24909) ;  /* 0x00000ca000007947 */ /* 0x000fea0003800000 */
.L_x_24906:
        /* <DEDUP_REMOVED lines=9> */
.L_x_24911:
[----:B------:R-:W2:Y:S02]  /*1270*/  LDG.E R2, [R2.64] ;  /* 0x0000002402027981 */ /* 0x000ea4000c1e1900 */
[----:B--2---:R0:W1:Y:S01]  /*1280*/  I2F R23, R2 ;  /* 0x0000000200177306 */ /* 0x0040620000201400 */
[----:B------:R-:W-:Y:S05]  /*1290*/  BRA `(.L_x_24909) ;  /* 0x00000be000007947 */ /* 0x000fea0003800000 */
.L_x_24910:
[----:B------:R-:W2:Y:S02]  /*12a0*/  LDG.E.U16 R2, [R2.64] ;  /* 0x0000002402027981 */ /* 0x000ea4000c1e1500 */
[----:B--2---:R0:W1:Y:S01]  /*12b0*/  I2F.S16 R23, R2 ;  /* 0x0000000200177306 */ /* 0x0040620000101400 */
[----:B------:R-:W-:Y:S05]  /*12c0*/  BRA `(.L_x_24909) ;  /* 0x00000bb000007947 */ /* 0x000fea0003800000 */
.L_x_24905:
        /* <DEDUP_REMOVED lines=8> */
.L_x_24913:
[----:B------:R-:W2:Y:S02]  /*1350*/  LDG.E.U16 R2, [R2.64] ;  /* 0x0000002402027981 */ /* 0x000ea4000c1e1500 */
[----:B--2---:R-:W-:Y:S01]  /*1360*/  HADD2.F32 R23, -RZ, R2.H0_H0 ;  /* 0x20000002ff177230 */ /* 0x004fe20000004100 */
[----:B------:R-:W-:Y:S05]  /*1370*/  BRA `(.L_x_24909) ;  /* 0x00000b0000007947 */ /* 0x000fea0003800000 */
.L_x_24912:
        /* <DEDUP_REMOVED lines=8> */
.L_x_24915:
[----:B------:R-:W2:Y:S02]  /*1400*/  LDG.E.U16 R2, [R2.64] ;  /* 0x0000002402027981 */ /* 0x000ea4000c1e1500 */
[----:B--2---:R-:W-:Y:S01]  /*1410*/  HADD2.F32 R23, -RZ, R2.H0_H0 ;  /* 0x20000002ff177230 */ /* 0x004fe20000004100 */
[----:B------:R-:W-:Y:S05]  /*1420*/  BRA `(.L_x_24909) ;  /* 0x00000a5000007947 */ /* 0x000fea0003800000 */
.L_x_24914:
[----:B------:R-:W2:Y:S02]  /*1430*/  LDG.E.64 R2, [R2.64] ;  /* 0x0000002402027981 */ /* 0x000ea4000c1e1b00 */
[----:B--2---:R-:W0:Y:S01]  /*1440*/  F2F.F32.F64 R23, R2 ;  /* 0x0000000200177310 */ /* 0x004e220000301000 */
[----:B------:R-:W0:-:S14]  /*1450*/  DSETP.GEU.AND P0, PT, |R2|, c[0x2][0x0], PT ;  /* 0x008000000200762a */ /* 0x000e1c0003f0e200 */
[----:B0-----:R-:W-:Y:S01]  /*1460*/  @!P0 FMUL R23, R23, 1.175494350822287508e-38 ;  /* 0x0080000017178820 */ /* 0x001fe20000400000 */
[----:B------:R-:W-:Y:S05]  /*1470*/  BRA `(.L_x_24909) ;  /* 0x00000a0000007947 */ /* 0x000fea0003800000 */
.L_x_24904:
        /* <DEDUP_REMOVED lines=12> */
.L_x_24918:
[----:B------:R-:W2:Y:S02]  /*1540*/  LDG.E.64 R2, [R2.64] ;  /* 0x0000002402027981 */ /* 0x000ea4000c1e1b00 */
[----:B--2---:R-:W0:Y:S01]  /*1550*/  F2F.F32.F64 R23, R2 ;  /* 0x0000000200177310 */ /* 0x004e220000301000 */
[----:B------:R-:W0:-:S14]  /*1560*/  DSETP.GEU.AND P0, PT, |R2|, c[0x2][0x0], PT ;  /* 0x008000000200762a */ /* 0x000e1c0003f0e200 */
[----:B0-----:R-:W-:Y:S01]  /*1570*/  @!P0 FMUL R23, R23, 1.175494350822287508e-38 ;  /* 0x0080000017178820 */ /* 0x001fe20000400000 */
[----:B------:R-:W-:Y:S05]  /*1580*/  BRA `(.L_x_24909) ;  /* 0x000008f000007947 */ /* 0x000fea0003800000 */
.L_x_24917:
        /* <DEDUP_REMOVED lines=26> */
.L_x_24920:
        /* <DEDUP_REMOVED lines=13> */
.L_x_24919:
[----:B------:R-:W2:Y:S02]  /*1800*/  LDG.E.U16 R2, [R2.64] ;  /* 0x0000002402027981 */ /* 0x000ea4000c1e1500 */
[----:B--2---:R-:W-:Y:S01]  /*1810*/  PRMT R23, RZ, 0x5410, R2 ;  /* 0x00005410ff177816 */ /* 0x004fe20000000002 */
[----:B------:R-:W-:Y:S05]  /*1820*/  BRA `(.L_x_24909) ;  /* 0x0000065000007947 */ /* 0x000fea0003800000 */
.L_x_24916:
        /* <DEDUP_REMOVED lines=11> */
.L_x_24923:
        /* <DEDUP_REMOVED lines=20> */
.L_x_24925:
[----:B------:R-:W-:Y:S05]  /*1a20*/  BSYNC B0 ;  /* 0x0000000000007941 */ /* 0x000fea0003800000 */
.L_x_24924:
[----:B------:R-:W-:Y:S01]  /*1a30*/  IMAD.SHL.U32 R2, R2, 0x100000, RZ ;  /* 0x0010000002027824 */ /* 0x000fe200078e00ff */
[----:B------:R-:W-:-:S04]  /*1a40*/  LEA R0, R0, 0x3b800000, 0x17 ;  /* 0x3b80000000007811 */ /* 0x000fc800078eb8ff */
[----:B------:R-:W-:Y:S01]  /*1a50*/  LOP3.LUT R23, R0, R2, R23, 0xfe, !PT ;  /* 0x0000000200177212 */ /* 0x000fe200078efe17 */
[----:B------:R-:W-:Y:S05]  /*1a60*/  BRA `(.L_x_24909) ;  /* 0x0000041000007947 */ /* 0x000fea0003800000 */
.L_x_24922:
        /* <DEDUP_REMOVED lines=20> */
.L_x_24927:
[----:B------:R-:W-:Y:S05]  /*1bb0*/  BSYNC B0 ;  /* 0x0000000000007941 */ /* 0x000fea0003800000 */
.L_x_24926:
[----:B------:R-:W-:Y:S01]  /*1bc0*/  IMAD.SHL.U32 R2, R2, 0x200000, RZ ;  /* 0x0020000002027824 */ /* 0x000fe200078e00ff */
[----:B------:R-:W-:-:S04]  /*1bd0*/  LEA R0, R0, 0x37800000, 0x17 ;  /* 0x3780000000007811 */ /* 0x000fc800078eb8ff */
[----:B------:R-:W-:Y:S01]  /*1be0*/  LOP3.LUT R23, R0, R2, R23, 0xfe, !PT ;  /* 0x0000000200177212 */ /* 0x000fe200078efe17 */
[----:B------:R-:W-:Y:S05]  /*1bf0*/  BRA `(.L_x_24909) ;  /* 0x0000028000007947 */ /* 0x000fea0003800000 */
.L_x_24921:
        /* <DEDUP_REMOVED lines=14> */
.L_x_24908:
        /* <DEDUP_REMOVED lines=21> */
.L_x_24929:
[----:B------:R-:W2:Y:S02]  /*1e30*/  LDG.E.64 R2, [R2.64] ;  /* 0x0000002402027981 */ /* 0x000ea4000c1e1b00 */
[----:B--2---:R0:W1:Y:S01]  /*1e40*/  I2F.U64 R23, R2 ;  /* 0x0000000200177312 */ /* 0x0040620000301000 */
[----:B------:R-:W-:Y:S05]  /*1e50*/  BRA `(.L_x_24909) ;  /* 0x0000002000007947 */ /* 0x000fea0003800000 */
.L_x_24928:
[----:B------:R-:W2:Y:S02]  /*1e60*/  LDG.E R2, [R2.64] ;  /* 0x0000002402027981 */ /* 0x000ea4000c1e1900 */
[----:B--2---:R0:W1:Y:S02]  /*1e70*/  I2F.U32 R23, R2 ;  /* 0x0000000200177306 */ /* 0x0040640000201000 */
.L_x_24909:
[----:B------:R-:W-:Y:S05]  /*1e80*/  BSYNC B6 ;  /* 0x0000000000067941 */ /* 0x000fea0003800000 */
.L_x_24903:
        /* <DEDUP_REMOVED lines=18> */
.L_x_24934:
[----:B------:R-:W2:Y:S02]  /*1fb0*/  LDG.E.U8 R0, [R2.64] ;  /* 0x0000002402007981 */ /* 0x000ea4000c1e1100 */
[----:B--2---:R-:W0:Y:S01]  /*1fc0*/  I2F.U16 R0, R0 ;  /* 0x0000000000007306 */ /* 0x004e220000101000 */
[----:B------:R-:W-:Y:S05]  /*1fd0*/  BRA `(.L_x_24936) ;  /* 0x00000ca000007947 */ /* 0x000fea0003800000 */
.L_x_24933:
        /* <DEDUP_REMOVED lines=9> */
.L_x_24938:
[----:B------:R-:W2:Y:S02]  /*2070*/  LDG.E R0, [R2.64] ;  /* 0x0000002402007981 */ /* 0x000ea4000c1e1900 */
[----:B--2---:R-:W0:Y:S01]  /*2080*/  I2F R0, R0 ;  /* 0x0000000000007306 */ /* 0x004e220000201400 */
[----:B------:R-:W-:Y:S05]  /*2090*/  BRA `(.L_x_24936) ;  /* 0x00000be000007947 */ /* 0x000fea0003800000 */
.L_x_24937:
[----:B------:R-:W2:Y:S02]  /*20a0*/  LDG.E.U16 R0, [R2.64] ;  /* 0x0000002402007981 */ /* 0x000ea4000c1e1500 */
[----:B--2---:R-:W0:Y:S01]  /*20b0*/  I2F.S16 R0, R0 ;  /* 0x0000000000007306 */ /* 0x004e220000101400 */
[----:B------:R-:W-:Y:S05]  /*20c0*/  BRA `(.L_x_24936) ;  /* 0x00000bb000007947 */ /* 0x000fea0003800000 */
.L_x_24932:
        /* <DEDUP_REMOVED lines=8> */
.L_x_24940:
[----:B------:R-:W2:Y:S02]  /*2150*/  LDG.E.U16 R0, [R2.64] ;  /* 0x0000002402007981 */ /* 0x000ea4000c1e1500 */
[----:B--2---:R-:W-:Y:S01]  /*2160*/  HADD2.F32 R0, -RZ, R0.H0_H0 ;  /* 0x20000000ff007230 */ /* 0x004fe20000004100 */
[----:B------:R-:W-:Y:S05]  /*2170*/  BRA `(.L_x_24936) ;  /* 0x00000b0000007947 */ /* 0x000fea0003800000 */
.L_x_24939:
        /* <DEDUP_REMOVED lines=8> */
.L_x_24942:
[----:B------:R-:W2:Y:S02]  /*2200*/  LDG.E.U16 R0, [R2.64] ;  /* 0x0000002402007981 */ /* 0x000ea4000c1e1500 */
[----:B--2---:R-:W-:Y:S01]  /*2210*/  HADD2.F32 R0, -RZ, R0.H0_H0 ;  /* 0x20000000ff007230 */ /* 0x004fe20000004100 */
[----:B------:R-:W-:Y:S05]  /*2220*/  BRA `(.L_x_24936) ;  /* 0x00000a5000007947 */ /* 0x000fea0003800000 */
.L_x_24941:
[----:B------:R-:W2:Y:S02]  /*2230*/  LDG.E.64 R2, [R2.64] ;  /* 0x0000002402027981 */ /* 0x000ea4000c1e1b00 */
[----:B--2---:R-:W0:Y:S01]  /*2240*/  F2F.F32.F64 R0, R2 ;  /* 0x0000000200007310 */ /* 0x004e220000301000 */
[----:B------:R-:W0:-:S14]  /*2250*/  DSETP.GEU.AND P0, PT, |R2|, c[0x2][0x0], PT ;  /* 0x008000000200762a */ /* 0x000e1c0003f0e200 */
[----:B0-----:R-:W-:Y:S01]  /*2260*/  @!P0 FMUL R0, R0, 1.175494350822287508e-38 ;  /* 0x0080000000008820 */ /* 0x001fe20000400000 */
[----:B------:R-:W-:Y:S05]  /*2270*/  BRA `(.L_x_24936) ;  /* 0x00000a0000007947 */ /* 0x000fea0003800000 */
.L_x_24931:
        /* <DEDUP_REMOVED lines=12> */
.L_x_24945:
[----:B------:R-:W2:Y:S02]  /*2340*/  LDG.E.64 R2, [R2.64] ;  /* 0x0000002402027981 */ /* 0x000ea4000c1e1b00 */
[----:B--2---:R-:W0:Y:S01]  /*2350*/  F2F.F32.F64 R0, R2 ;  /* 0x0000000200007310 */ /* 0x004e220000301000 */
[----:B------:R-:W0:-:S14]  /*2360*/  DSETP.GEU.AND P0, PT, |R2|, c[0x2][0x0], PT ;  /* 0x008000000200762a */ /* 0x000e1c0003f0e200 */
[----:B0-----:R-:W-:Y:S01]  /*2370*/  @!P0 FMUL R0, R0, 1.175494350822287508e-38 ;  /* 0x0080000000008820 */ /* 0x001fe20000400000 */
[----:B------:R-:W-:Y:S05]  /*2380*/  BRA `(.L_x_24936) ;  /* 0x000008f000007947 */ /* 0x000fea0003800000 */
.L_x_24944:
        /* <DEDUP_REMOVED lines=26> */
.L_x_24947:
        /* <DEDUP_REMOVED lines=13> */
.L_x_24946:
[----:B------:R-:W2:Y:S02]  /*2600*/  LDG.E.U16 R0, [R2.64] ;  /* 0x0000002402007981 */ /* 0x000ea4000c1e1500 */
[----:B--2---:R-:W-:Y:S01]  /*2610*/  PRMT R0, RZ, 0x5410, R0 ;  /* 0x00005410ff007816 */ /* 0x004fe20000000000 */
[----:B------:R-:W-:Y:S05]  /*2620*/  BRA `(.L_x_24936) ;  /* 0x0000065000007947 */ /* 0x000fea0003800000 */
.L_x_24943:
        /* <DEDUP_REMOVED lines=11> */
.L_x_24950:
        /* <DEDUP_REMOVED lines=20> */
.L_x_24952:
[----:B------:R-:W-:Y:S05]  /*2820*/  BSYNC B0 ;  /* 0x0000000000007941 */ /* 0x000fea0003800000 */
.L_x_24951:
[----:B------:R-:W-:Y:S01]  /*2830*/  LEA R3, R0, 0x3b800000, 0x17 ;  /* 0x3b80000000037811 */ /* 0x000fe200078eb8ff */
[----:B------:R-:W-:-:S05]  /*2840*/  IMAD.SHL.U32 R0, R2, 0x100000, RZ ;  /* 0x0010000002007824 */ /* 0x000fca00078e00ff */
[----:B------:R-:W-:Y:S01]  /*2850*/  LOP3.LUT R0, R3, R0, R4, 0xfe, !PT ;  /* 0x0000000003007212 */ /* 0x000fe200078efe04 */
[----:B------:R-:W-:Y:S05]  /*2860*/  BRA `(.L_x_24936) ;  /* 0x0000041000007947 */ /* 0x000fea0003800000 */
.L_x_24949:
        /* <DEDUP_REMOVED lines=20> */
.L_x_24954:
[----:B------:R-:W-:Y:S05]  /*29b0*/  BSYNC B0 ;  /* 0x0000000000007941 */ /* 0x000fea0003800000 */
.L_x_24953:
[----:B------:R-:W-:Y:S01]  /*29c0*/  LEA R3, R0, 0x37800000, 0x17 ;  /* 0x3780000000037811 */ /* 0x000fe200078eb8ff */
[----:B------:R-:W-:-:S05]  /*29d0*/  IMAD.SHL.U32 R0, R2, 0x200000, RZ ;  /* 0x0020000002007824 */ /* 0x000fca00078e00ff */
[----:B------:R-:W-:Y:S01]  /*29e0*/  LOP3.LUT R0, R3, R0, R4, 0xfe, !PT ;  /* 0x0000000003007212 */ /* 0x000fe200078efe04 */
[----:B------:R-:W-:Y:S05]  /*29f0*/  BRA `(.L_x_24936) ;  /* 0x0000028000007947 */ /* 0x000fea0003800000 */
.L_x_24948:
        /* <DEDUP_REMOVED lines=14> */
.L_x_24935:
        /* <DEDUP_REMOVED lines=21> */
.L_x_24956:
[----:B------:R-:W2:Y:S02]  /*2c30*/  LDG.E.64 R2, [R2.64] ;  /* 0x0000002402027981 */ /* 0x000ea4000c1e1b00 */
[----:B--2---:R0:W2:Y:S01]  /*2c40*/  I2F.U64 R0, R2 ;  /* 0x0000000200007312 */ /* 0x0040a20000301000 */
[----:B------:R-:W-:Y:S05]  /*2c50*/  BRA `(.L_x_24936) ;  /* 0x0000002000007947 */ /* 0x000fea0003800000 */
.L_x_24955:
[----:B------:R-:W2:Y:S02]  /*2c60*/  LDG.E R0, [R2.64] ;  /* 0x0000002402007981 */ /* 0x000ea4000c1e1900 */
[----:B--2---:R-:W0:Y:S02]  /*2c70*/  I2F.U32 R0, R0 ;  /* 0x0000000000007306 */ /* 0x004e240000201000 */
.L_x_24936:
[----:B------:R-:W-:Y:S05]  /*2c80*/  BSYNC B6 ;  /* 0x0000000000067941 */ /* 0x000fea0003800000 */
.L_x_24930:
[C---:B-1---5:R-:W-:Y:S01]  /*2c90*/  FSETP.GTU.FTZ.AND P0, PT, |R23|.reuse, +INF , PT ;  /* 0x7f8000001700780b */ /* 0x062fe20003f1c200 */
[----:B0-----:R-:W-:Y:S01]  /*2ca0*/  IMAD.SHL.U32 R2, R23, 0x2, RZ ;  /* 0x0000000217027824 */ /* 0x001fe200078e00ff */
[C---:B--2---:R-:W-:Y:S01]  /*2cb0*/  FSETP.GTU.FTZ.AND P1, PT, |R0|.reuse, +INF , PT ;  /* 0x7f8000000000780b */ /* 0x044fe20003f3c200 */
[----:B------:R-:W-:Y:S01]  /*2cc0*/  IMAD.SHL.U32 R3, R0, 0x2, RZ ;  /* 0x0000000200037824 */ /* 0x000fe200078e00ff */
[----:B------:R-:W-:Y:S02]  /*2cd0*/  BSSY B0, `(.L_x_24957) ;  /* 0x0000024000007945 */ /* 0x000fe40003800000 */
[----:B------:R-:W-:-:S02]  /*2ce0*/  PLOP3.LUT P0, PT, P0, P1, PT, 0xa8, 0x0 ;  /* 0x000000000000781c */ /* 0x000fc40000703570 */
[----:B------:R-:W-:Y:S02]  /*2cf0*/  ISETP.GE.U32.AND P2, PT, R2, 0x1000000, PT ;  /* 0x010000000200780c */ /* 0x000fe40003f46070 */
[----:B------:R-:W-:Y:S02]  /*2d00*/  ISETP.GE.U32.AND P3, PT, R3, 0x1000000, PT ;  /* 0x010000000300780c */ /* 0x000fe40003f66070 */
[----:B------:R-:W-:Y:S02]  /*2d10*/  LOP3.LUT R2, R23, 0x80000000, RZ, 0xc0, !PT ;  /* 0x8000000017027812 */ /* 0x000fe400078ec0ff */
[----:B------:R-:W-:Y:S02]  /*2d20*/  LOP3.LUT R3, R0, 0x80000000, RZ, 0xc0, !PT ;  /* 0x8000000000037812 */ /* 0x000fe400078ec0ff */
[----:B------:R-:W-:Y:S02]  /*2d30*/  SEL R4, R2, R23, !P2 ;  /* 0x0000001702047207 */ /* 0x000fe40005000000 */
[----:B------:R-:W-:Y:S01]  /*2d40*/  SEL R2, R3, R0, !P3 ;  /* 0x0000000003027207 */ /* 0x000fe20005800000 */
[----:B------:R-:W-:Y:S05]  /*2d50*/  @P0 BRA `(.L_x_24958) ;  /* 0x000001a000000947 */ /* 0x000fea0003800000 */
[----:B------:R-:W-:-:S04]  /*2d60*/  LOP3.LUT R3, R2, R4, RZ, 0xfc, !PT ;  /* 0x0000000402037212 */ /* 0x000fc800078efcff */
[----:B------:R-:W-:-:S13]  /*2d70*/  FSETP.NEU.FTZ.AND P0, PT, R3, RZ, PT ;  /* 0x000000ff0300720b */ /* 0x000fda0003f1d000 */
[----:B------:R-:W-:Y:S05]  /*2d80*/  @!P0 BRA `(.L_x_24959) ;  /* 0x0000018000008947 */ /* 0x000fea0003800000 */
[----:B------:R-:W-:-:S13]  /*2d90*/  FSETP.NEU.FTZ.AND P0, PT, R4, RZ, PT ;  /* 0x000000ff0400720b */ /* 0x000fda0003f1d000 */
[----:B------:R-:W-:-:S05]  /*2da0*/  @!P0 IMAD.MOV.U32 R3, RZ, RZ, 0x800000 ;  /* 0x00800000ff038424 */ /* 0x000fca00078e00ff */
[----:B------:R-:W-:Y:S01]  /*2db0*/  @!P0 LOP3.LUT R2, R3, 0x80000000, R0, 0xb8, !PT ;  /* 0x8000000003028812 */ /* 0x000fe200078eb800 */
[----:B------:R-:W-:Y:S05]  /*2dc0*/  @!P0 BRA `(.L_x_24959) ;  /* 0x0000014000008947 */ /* 0x000fea0003800000 */
[CC--:B------:R-:W-:Y:S02]  /*2dd0*/  FSETP.GEU.FTZ.AND P1, PT, R23.reuse, R0.reuse, PT ;  /* 0x000000001700720b */ /* 0x0c0fe40003f3e000 */
[C---:B------:R-:W-:Y:S02]  /*2de0*/  FSETP.GEU.FTZ.AND P3, PT, R23.reuse, RZ, PT ;  /* 0x000000ff1700720b */ /* 0x040fe40003f7e000 */
[C---:B------:R-:W-:Y:S02]  /*2df0*/  FSETP.GT.FTZ.AND P0, PT, R23.reuse, RZ, PT ;  /* 0x000000ff1700720b */ /* 0x040fe40003f14000 */
[----:B------:R-:W-:Y:S02]  /*2e00*/  PLOP3.LUT P4, PT, P3, P1, PT, 0x2, 0x0 ;  /* 0x000000000000781c */ /* 0x000fe40001f82072 */
[----:B------:R-:W-:Y:S02]  /*2e10*/  PLOP3.LUT P1, PT, P0, P1, PT, 0x20, 0x0 ;  /* 0x000000000000781c */ /* 0x000fe40000722470 */
[----:B------:R-:W-:-:S02]  /*2e20*/  FSETP.GT.FTZ.AND P2, PT, R23, R0, PT ;  /* 0x000000001700720b */ /* 0x000fc40003f54000 */
[----:B------:R-:W-:Y:S02]  /*2e30*/  IADD3 R2, R4, -0x1, RZ ;  /* 0xffffffff04027810 */ /* 0x000fe40007ffe0ff */
[----:B------:R-:W-:Y:S02]  /*2e40*/  PLOP3.LUT P3, PT, P3, P2, PT, 0x8, 0x0 ;  /* 0x000000000000781c */ /* 0x000fe40001f64170 */
[----:B------:R-:W-:-:S03]  /*2e50*/  PLOP3.LUT P0, PT, P0, P2, PT, 0x80, 0x0 ;  /* 0x000000000000781c */ /* 0x000fc60000705070 */
[----:B------:R-:W-:-:S05]  /*2e60*/  @!P4 IMAD.MOV R2, RZ, RZ, R4 ;  /* 0x000000ffff02c224 */ /* 0x000fca00078e0204 */
[----:B------:R-:W-:Y:S01]  /*2e70*/  IADD3 R0, R2, 0x1, RZ ;  /* 0x0000000102007810 */ /* 0x000fe20007ffe0ff */
[----:B------:R-:W-:-:S05]  /*2e80*/  @!P1 IMAD.MOV R0, RZ, RZ, R2 ;  /* 0x000000ffff009224 */ /* 0x000fca00078e0202 */
[----:B------:R-:W-:Y:S01]  /*2e90*/  IADD3 R3, R0, 0x1, RZ ;  /* 0x0000000100037810 */ /* 0x000fe20007ffe0ff */
[----:B------:R-:W-:-:S05]  /*2ea0*/  @!P3 IMAD.MOV R3, RZ, RZ, R0 ;  /* 0x000000ffff03b224 */ /* 0x000fca00078e0200 */
[----:B------:R-:W-:Y:S01]  /*2eb0*/  IADD3 R2, R3, -0x1, RZ ;  /* 0xffffffff03027810 */ /* 0x000fe20007ffe0ff */
[----:B------:R-:W-:-:S05]  /*2ec0*/  @!P0 IMAD.MOV R2, RZ, RZ, R3 ;  /* 0x000000ffff028224 */ /* 0x000fca00078e0203 */
[----:B------:R-:W-:-:S13]  /*2ed0*/  FSETP.NEU.FTZ.AND P0, PT, R2, RZ, PT ;  /* 0x000000ff0200720b */ /* 0x000fda0003f1d000 */
[----:B------:R-:W-:Y:S01]  /*2ee0*/  @!P0 LOP3.LUT R2, R2, 0x80000000, RZ, 0xc0, !PT ;  /* 0x8000000002028812 */ /* 0x000fe200078ec0ff */
[----:B------:R-:W-:Y:S05]  /*2ef0*/  BRA `(.L_x_24959) ;  /* 0x0000001000007947 */ /* 0x000fea0003800000 */
.L_x_24958:
[----:B------:R-:W-:Y:S02]  /*2f00*/  FADD.FTZ R2, R0, R23 ;  /* 0x0000001700027221 */ /* 0x000fe40000010000 */
.L_x_24959:
[----:B------:R-:W-:Y:S05]  /*2f10*/  BSYNC B0 ;  /* 0x0000000000007941 */ /* 0x000fea0003800000 */
.L_x_24957:
        /* <DEDUP_REMOVED lines=15> */
.L_x_24963:
[----:B------:R-:W0:Y:S02]  /*3010*/  F2I.S64.TRUNC R2, R2 ;  /* 0x0000000200027311 */ /* 0x000e24000020d900 */
[----:B0-----:R-:W-:-:S05]  /*3020*/  IMAD.MOV.U32 R5, RZ, RZ, R2 ;  /* 0x000000ffff057224 */ /* 0x001fca00078e0002 */
[----:B------:R0:W-:Y:S01]  /*3030*/  STG.E.U8 [R16.64], R5 ;  /* 0x0000000510007986 */ /* 0x0001e2000c101124 */
[----:B------:R-:W-:Y:S05]  /*3040*/  BRA `(.L_x_24965) ;  /* 0x00000d3000007947 */ /* 0x000fea0003800000 */
.L_x_24962:
        /* <DEDUP_REMOVED lines=9> */
.L_x_24967:
[----:B------:R-:W0:Y:S02]  /*30e0*/  F2I.FTZ.TRUNC.NTZ R3, R2 ;  /* 0x0000000200037305 */ /* 0x000e24000021f100 */
[----:B0-----:R0:W-:Y:S01]  /*30f0*/  STG.E [R16.64], R3 ;  /* 0x0000000310007986 */ /* 0x0011e2000c101924 */
[----:B------:R-:W-:Y:S05]  /*3100*/  BRA `(.L_x_24965) ;  /* 0x00000c7000007947 */ /* 0x000fea0003800000 */
.L_x_24966:
[----:B------:R-:W0:Y:S02]  /*3110*/  F2I.FTZ.TRUNC.NTZ R3, R2 ;  /* 0x0000000200037305 */ /* 0x000e24000021f100 */
[----:B0-----:R0:W-:Y:S01]  /*3120*/  STG.E.U16 [R16.64], R3 ;  /* 0x0000000310007986 */ /* 0x0011e2000c101524 */
[----:B------:R-:W-:Y:S05]  /*3130*/  BRA `(.L_x_24965) ;  /* 0x00000c4000007947 */ /* 0x000fea0003800000 */
.L_x_24961:
        /* <DEDUP_REMOVED lines=8> */
.L_x_24969:
[----:B------:R-:W-:-:S05]  /*31c0*/  F2FP.PACK_AB R2, RZ, R2 ;  /* 0x00000002ff02723e */ /* 0x000fca00000000ff */
[----:B------:R0:W-:Y:S01]  /*31d0*/  STG.E.U16 [R16.64], R2 ;  /* 0x0000000210007986 */ /* 0x0001e2000c101524 */
[----:B------:R-:W-:Y:S05]  /*31e0*/  BRA `(.L_x_24965) ;  /* 0x00000b9000007947 */ /* 0x000fea0003800000 */
.L_x_24968:
        /* <DEDUP_REMOVED lines=9> */
.L_x_24971:
[----:B------:R-:W-:-:S04]  /*3280*/  F2FP.PACK_AB R3, RZ, R2 ;  /* 0x00000002ff03723e */ /* 0x000fc800000000ff */
[----:B------:R-:W-:-:S05]  /*3290*/  PRMT R3, R3, 0x5410, RZ ;  /* 0x0000541003037816 */ /* 0x000fca00000000ff */
[----:B------:R0:W-:Y:S01]  /*32a0*/  STG.E [R16.64], R3 ;  /* 0x0000000310007986 */ /* 0x0001e2000c101924 */
[----:B------:R-:W-:Y:S05]  /*32b0*/  BRA `(.L_x_24965) ;  /* 0x00000ac000007947 */ /* 0x000fea0003800000 */
.L_x_24970:
[----:B------:R-:W-:-:S06]  /*32c0*/  FMUL.FTZ R2, R2, 1 ;  /* 0x3f80000002027820 */ /* 0x000fcc0000410000 */
[----:B------:R-:W0:Y:S02]  /*32d0*/  F2F.F64.F32 R2, R2 ;  /* 0x0000000200027310 */ /* 0x000e240000201800 */
[----:B0-----:R0:W-:Y:S01]  /*32e0*/  STG.E.64 [R16.64], R2 ;  /* 0x0000000210007986 */ /* 0x0011e2000c101b24 */
[----:B------:R-:W-:Y:S05]  /*32f0*/  BRA `(.L_x_24965) ;  /* 0x00000a8000007947 */ /* 0x000fea0003800000 */
.L_x_24960:
        /* <DEDUP_REMOVED lines=12> */
.L_x_24974:
[----:B------:R-:W-:Y:S01]  /*33c0*/  FMUL.FTZ R4, R2, 1 ;  /* 0x3f80000002047820 */ /* 0x000fe20000410000 */
[----:B------:R-:W-:-:S05]  /*33d0*/  CS2R R6, SRZ ;  /* 0x0000000000067805 */ /* 0x000fca000001ff00 */
[----:B------:R-:W0:Y:S02]  /*33e0*/  F2F.F64.F32 R4, R4 ;  /* 0x0000000400047310 */ /* 0x000e240000201800 */
[----:B0-----:R0:W-:Y:S01]  /*33f0*/  STG.E.128 [R16.64], R4 ;  /* 0x0000000410007986 */ /* 0x0011e2000c101d24 */
[----:B------:R-:W-:Y:S05]  /*3400*/  BRA `(.L_x_24965) ;  /* 0x0000097000007947 */ /* 0x000fea0003800000 */
.L_x_24973:
        /* <DEDUP_REMOVED lines=20> */
.L_x_24978:
[----:B------:R-:W-:Y:S05]  /*3550*/  BSYNC B0 ;  /* 0x0000000000007941 */ /* 0x000fea0003800000 */
.L_x_24977:
[----:B------:R-:W-:-:S05]  /*3560*/  LOP3.LUT R5, R0, R5, RZ, 0xfc, !PT ;  /* 0x0000000500057212 */ /* 0x000fca00078efcff */
[----:B------:R0:W-:Y:S01]  /*3570*/  STG.E.U8 [R16.64], R5 ;  /* 0x0000000510007986 */ /* 0x0001e2000c101124 */
[----:B------:R-:W-:Y:S05]  /*3580*/  BRA `(.L_x_24965) ;  /* 0x000007f000007947 */ /* 0x000fea0003800000 */
.L_x_24976:
        /* <DEDUP_REMOVED lines=12> */
.L_x_24980:
[----:B------:R-:W-:Y:S01]  /*3650*/  IMAD.MOV.U32 R0, RZ, RZ, 0x7f ;  /* 0x0000007fff007424 */ /* 0x000fe200078e00ff */
[----:B------:R-:W-:-:S04]  /*3660*/  ISETP.GT.U32.AND P0, PT, R4, 0x7f800000, PT ;  /* 0x7f8000000400780c */ /* 0x000fc80003f04070 */
[----:B------:R-:W-:-:S04]  /*3670*/  SEL R0, R0, 0x7c, P0 ;  /* 0x0000007c00007807 */ /* 0x000fc80000000000 */
.L_x_24981:
[----:B------:R-:W-:Y:S05]  /*3680*/  BSYNC B0 ;  /* 0x0000000000007941 */ /* 0x000fea0003800000 */
.L_x_24979:
[----:B------:R-:W-:-:S04]  /*3690*/  LOP3.LUT R2, R2, 0x80000000, RZ, 0xc0, !PT ;  /* 0x8000000002027812 */ /* 0x000fc800078ec0ff */
[----:B------:R-:W-:-:S04]  /*36a0*/  SHF.R.U32.HI R3, RZ, 0x18, R2 ;  /* 0x00000018ff037819 */ /* 0x000fc80000011602 */
[----:B------:R-:W-:-:S05]  /*36b0*/  LOP3.LUT R3, R0, R3, RZ, 0xfc, !PT ;  /* 0x0000000300037212 */ /* 0x000fca00078efcff */
[----:B------:R0:W-:Y:S01]  /*36c0*/  STG.E.U8 [R16.64], R3 ;  /* 0x0000000310007986 */ /* 0x0001e2000c101124 */
[----:B------:R-:W-:Y:S05]  /*36d0*/  BRA `(.L_x_24965) ;  /* 0x000006a000007947 */ /* 0x000fea0003800000 */
.L_x_24975:
[----:B------:R-:W-:-:S05]  /*36e0*/  F2FP.BF16.PACK_AB R2, RZ, R2 ;  /* 0x00000002ff02723e */ /* 0x000fca00000010ff */
[----:B------:R0:W-:Y:S01]  /*36f0*/  STG.E.U16 [R16.64], R2 ;  /* 0x0000000210007986 */ /* 0x0001e2000c101524 */
[----:B------:R-:W-:Y:S05]  /*3700*/  BRA `(.L_x_24965) ;  /* 0x0000067000007947 */ /* 0x000fea0003800000 */
.L_x_24972:
        /* <DEDUP_REMOVED lines=11> */
.L_x_24984:
        /* <DEDUP_REMOVED lines=16> */
.L_x_24987:
[----:B------:R-:W-:-:S04]  /*38c0*/  LOP3.LUT R2, R2, 0x80000000, RZ, 0xc0, !PT ;  /* 0x8000000002027812 */ /* 0x000fc800078ec0ff */
[----:B------:R-:W-:-:S04]  /*38d0*/  SHF.R.U32.HI R3, RZ, 0x18, R2 ;  /* 0x00000018ff037819 */ /* 0x000fc80000011602 */
[----:B------:R-:W-:-:S04]  /*38e0*/  LOP3.LUT R0, R0, R3, RZ, 0xfc, !PT ;  /* 0x0000000300007212 */ /* 0x000fc800078efcff */
[----:B------:R-:W-:Y:S02]  /*38f0*/  PRMT R8, R0, 0x7610, R8 ;  /* 0x0000761000087816 */ /* 0x000fe40000000008 */
.L_x_24986:
[----:B------:R-:W-:Y:S05]  /*3900*/  BSYNC B0 ;  /* 0x0000000000007941 */ /* 0x000fea0003800000 */
.L_x_24985:
[----:B------:R0:W-:Y:S01]  /*3910*/  STG.E.U8 [R16.64], R8 ;  /* 0x0000000810007986 */ /* 0x0001e2000c101124 */
[----:B------:R-:W-:Y:S05]  /*3920*/  BRA `(.L_x_24965) ;  /* 0x0000045000007947 */ /* 0x000fea0003800000 */
.L_x_24983:
        /* <DEDUP_REMOVED lines=16> */
.L_x_24990:
[----:B------:R-:W-:-:S04]  /*3a30*/  LOP3.LUT R2, R2, 0x80000000, RZ, 0xc0, !PT ;  /* 0x8000000002027812 */ /* 0x000fc800078ec0ff */
[----:B------:R-:W-:-:S04]  /*3a40*/  SHF.R.U32.HI R3, RZ, 0x18, R2 ;  /* 0x00000018ff037819 */ /* 0x000fc80000011602 */
[----:B------:R-:W-:-:S04]  /*3a50*/  LOP3.LUT R0, R0, R3, RZ, 0xfc, !PT ;  /* 0x0000000300007212 */ /* 0x000fc800078efcff */
[----:B------:R-:W-:Y:S02]  /*3a60*/  PRMT R8, R0, 0x7610, R8 ;  /* 0x0000761000087816 */ /* 0x000fe40000000008 */
.L_x_24989:
[----:B------:R-:W-:Y:S05]  /*3a70*/  BSYNC B0 ;  /* 0x0000000000007941 */ /* 0x000fea0003800000 */
.L_x_24988:
[----:B------:R0:W-:Y:S01]  /*3a80*/  STG.E.U8 [R16.64], R8 ;  /* 0x0000000810007986 */ /* 0x0001e2000c101124 */
[----:B------:R-:W-:Y:S05]  /*3a90*/  BRA `(.L_x_24965) ;  /* 0x000002e000007947 */ /* 0x000fea0003800000 */
.L_x_24982:
        /* <DEDUP_REMOVED lines=21> */
.L_x_24964:
        /* <DEDUP_REMOVED lines=20> */
.L_x_24992:
[----:B------:R-:W0:Y:S02]  /*3d30*/  F2I.U64.TRUNC R2, R2 ;  /* 0x0000000200027311 */ /* 0x000e24000020d800 */
[----:B0-----:R0:W-:Y:S01]  /*3d40*/  STG.E.64 [R16.64], R2 ;  /* 0x0000000210007986 */ /* 0x0011e2000c101b24 */
[----:B------:R-:W-:Y:S05]  /*3d50*/  BRA `(.L_x_24965) ;  /* 0x0000002000007947 */ /* 0x000fea0003800000 */
.L_x_24991:
[----:B------:R-:W0:Y:S02]  /*3d60*/  F2I.FTZ.U32.TRUNC.NTZ R3, R2 ;  /* 0x0000000200037305 */ /* 0x000e24000021f000 */
[----:B0-----:R0:W-:Y:S02]  /*3d70*/  STG.E [R16.64], R3 ;  /* 0x0000000310007986 */ /* 0x0011e4000c101924 */
.L_x_24965:
[----:B------:R-:W-:-:S05]  /*3d80*/  IMAD R18, R19, 0x200, R18 ;  /* 0x0000020013127824 */ /* 0x000fca00078e0212 */
[----:B------:R-:W-:Y:S02]  /*3d90*/  IADD3 R23, R18, 0x80, RZ ;  /* 0x0000008012177810 */ /* 0x000fe40007ffe0ff */
.L_x_24901:
[----:B------:R-:W-:Y:S05]  /*3da0*/  BSYNC B7 ;  /* 0x0000000000077941 */ /* 0x000fea0003800000 */
.L_x_24900:
        /* <DEDUP_REMOVED lines=258> */
.L_x_24995:
        /* <DEDUP_REMOVED lines=20> */
.L_x_25000:
[----:B------:R-:W2:Y:S02]  /*4f10*/  LDG.E.U8 R2, [R2.64] ;  /* 0x0000002402027981 */ /* 0x000ea4000c1e1100 */
[----:B--2---:R0:W1:Y:S01]  /*4f20*/  I2F.U16 R19, R2 ;  /* 0x0000000200137306 */ /* 0x0040620000101000 */
[----:B------:R-:W-:Y:S05]  /*4f30*/  BRA `(.L_x_25002) ;  /* 0x00000ca000007947 */ /* 0x000fea0003800000 */
.L_x_24999:
        /* <DEDUP_REMOVED lines=9> */
.L_x_25004:
[----:B------:R-:W2:Y:S02]  /*4fd0*/  LDG.E R2, [R2.64] ;  /* 0x0000002402027981 */ /* 0x000ea4000c1e1900 */
[----:B--2---:R0:W1:Y:S01]  /*4fe0*/  I2F R19, R2 ;  /* 0x0000000200137306 */ /* 0x0040620000201400 */
[----:B------:R-:W-:Y:S05]  /*4ff0*/  BRA `(.L_x_25002) ;  /* 0x00000be000007947 */ /* 0x000fea0003800000 */
.L_x_25003:
[----:B------:R-:W2:Y:S02]  /*5000*/  LDG.E.U16 R2, [R2.64] ;  /* 0x0000002402027981 */ /* 0x000ea4000c1e1500 */
[----:B--2---:R0:W1:Y:S01]  /*5010*/  I2F.S16 R19, R2 ;  /* 0x0000000200137306 */ /* 0x0040620000101400 */
[----:B------:R-:W-:Y:S05]  /*5020*/  BRA `(.L_x_25002) ;  /* 0x00000bb000007947 */ /* 0x000fea0003800000 */
.L_x_24998:
        /* <DEDUP_REMOVED lines=8> */
.L_x_25006:
[----:B------:R-:W2:Y:S02]  /*50b0*/  LDG.E.U16 R2, [R2.64] ;  /* 0x0000002402027981 */ /* 0x000ea4000c1e1500 */
[----:B--2---:R-:W-:Y:S01]  /*50c0*/  HADD2.F32 R19, -RZ, R2.H0_H0 ;  /* 0x20000002ff137230 */ /* 0x004fe20000004100 */
[----:B------:R-:W-:Y:S05]  /*50d0*/  BRA `(.L_x_25002) ;  /* 0x00000b0000007947 */ /* 0x000fea0003800000 */
.L_x_25005:
        /* <DEDUP_REMOVED lines=8> */
.L_x_25008:
[----:B------:R-:W2:Y:S02]  /*5160*/  LDG.E.U16 R2, [R2.64] ;  /* 0x0000002402027981 */ /* 0x000ea4000c1e1500 */
[----:B--2---:R-:W-:Y:S01]  /*5170*/  HADD2.F32 R19, -RZ, R2.H0_H0 ;  /* 0x20000002ff137230 */ /* 0x004fe20000004100 */
[----:B------:R-:W-:Y:S05]  /*5180*/  BRA `(.L_x_25002) ;  /* 0x00000a5000007947 */ /* 0x000fea0003800000 */
.L_x_25007:
[----:B------:R-:W2:Y:S02]  /*5190*/  LDG.E.64 R2, [R2.64] ;  /* 0x0000002402027981 */ /* 0x000ea4000c1e1b00 */
[----:B--2---:R-:W0:Y:S01]  /*51a0*/  F2F.F32.F64 R19, R2 ;  /* 0x0000000200137310 */ /* 0x004e220000301000 */
[----:B------:R-:W0:-:S14]  /*51b0*/  DSETP.GEU.AND P0, PT, |R2|, c[0x2][0x0], PT ;  /* 0x008000000200762a */ /* 0x000e1c0003f0e200 */
[----:B0-----:R-:W-:Y:S01]  /*51c0*/  @!P0 FMUL R19, R19, 1.175494350822287508e-38 ;  /* 0x0080000013138820 */ /* 0x001fe20000400000 */
[----:B------:R-:W-:Y:S05]  /*51d0*/  BRA `(.L_x_25002) ;  /* 0x00000a0000007947 */ /* 0x000fea0003800000 */
.L_x_24997:
        /* <DEDUP_REMOVED lines=12> */
.L_x_25011:
[----:B------:R-:W2:Y:S02]  /*52a0*/  LDG.E.64 R2, [R2.64] ;  /* 0x0000002402027981 */ /* 0x000ea4000c1e1b00 */
[----:B--2---:R-:W0:Y:S01]  /*52b0*/  F2F.F32.F64 R19, R2 ;  /* 0x0000000200137310 */ /* 0x004e220000301000 */
[----:B------:R-:W0:-:S14]  /*52c0*/  DSETP.GEU.AND P0, PT, |R2|, c[0x2][0x0], PT ;  /* 0x008000000200762a */ /* 0x000e1c0003f0e200 */
[----:B0-----:R-:W-:Y:S01]  /*52d0*/  @!P0 FMUL R19, R19, 1.175494350822287508e-38 ;  /* 0x0080000013138820 */ /* 0x001fe20000400000 */
[----:B------:R-:W-:Y:S05]  /*52e0*/  BRA `(.L_x_25002) ;  /* 0x000008f000007947 */ /* 0x000fea0003800000 */
.L_x_25010:
        /* <DEDUP_REMOVED lines=26> */
.L_x_25013:
        /* <DEDUP_REMOVED lines=13> */
.L_x_25012:
[----:B------:R-:W2:Y:S02]  /*5560*/  LDG.E.U16 R2, [R2.64] ;  /* 0x0000002402027981 */ /* 0x000ea4000c1e1500 */
[----:B--2---:R-:W-:Y:S01]  /*5570*/  PRMT R19, RZ, 0x5410, R2 ;  /* 0x00005410ff137816 */ /* 0x004fe20000000002 */
[----:B------:R-:W-:Y:S05]  /*5580*/  BRA `(.L_x_25002) ;  /* 0x0000065000007947 */ /* 0x000fea0003800000 */
.L_x_25009:
        /* <DEDUP_REMOVED lines=11> */
.L_x_25016:
        /* <DEDUP_REMOVED lines=20> */
.L_x_25018:
[----:B------:R-:W-:Y:S05]  /*5780*/  BSYNC B0 ;  /* 0x0000000000007941 */ /* 0x000fea0003800000 */
.L_x_25017:
[----:B------:R-:W-:Y:S01]  /*5790*/  IMAD.SHL.U32 R2, R2, 0x100000, RZ ;  /* 0x0010000002027824 */ /* 0x000fe200078e00ff */
[----:B------:R-:W-:-:S04]  /*57a0*/  LEA R0, R0, 0x3b800000, 0x17 ;  /* 0x3b80000000007811 */ /* 0x000fc800078eb8ff */
[----:B------:R-:W-:Y:S01]  /*57b0*/  LOP3.LUT R19, R0, R2, R19, 0xfe, !PT ;  /* 0x0000000200137212 */ /* 0x000fe200078efe13 */
[----:B------:R-:W-:Y:S05]  /*57c0*/  BRA `(.L_x_25002) ;  /* 0x0000041000007947 */ /* 0x000fea0003800000 */
.L_x_25015:
        /* <DEDUP_REMOVED lines=20> */
.L_x_25020:
[----:B------:R-:W-:Y:S05]  /*5910*/  BSYNC B0 ;  /* 0x0000000000007941 */ /* 0x000fea0003800000 */
.L_x_25019:
[----:B------:R-:W-:Y:S01]  /*5920*/  IMAD.SHL.U32 R2, R2, 0x200000, RZ ;  /* 0x0020000002027824 */ /* 0x000fe200078e00ff */
[----:B------:R-:W-:-:S04]  /*5930*/  LEA R0, R0, 0x37800000, 0x17 ;  /* 0x3780000000007811 */ /* 0x000fc800078eb8ff */
[----:B------:R-:W-:Y:S01]  /*5940*/  LOP3.LUT R19, R0, R2, R19, 0xfe, !PT ;  /* 0x0000000200137212 */ /* 0x000fe200078efe13 */
[----:B------:R-:W-:Y:S05]  /*5950*/  BRA `(.L_x_25002) ;  /* 0x0000028000007947 */ /* 0x000fea0003800000 */
.L_x_25014:
        /* <DEDUP_REMOVED lines=14> */
.L_x_25001:
        /* <DEDUP_REMOVED lines=21> */
.L_x_25022:
[----:B------:R-:W2:Y:S02]  /*5b90*/  LDG.E.64 R2, [R2.64] ;  /* 0x0000002402027981 */ /* 0x000ea4000c1e1b00 */
[----:B--2---:R0:W1:Y:S01]  /*5ba0*/  I2F.U64 R19, R2 ;  /* 0x0000000200137312 */ /* 0x0040620000301000 */
[----:B------:R-:W-:Y:S05]  /*5bb0*/  BRA `(.L_x_25002) ;  /* 0x0000002000007947 */ /* 0x000fea0003800000 */
.L_x_25021:
[----:B------:R-:W2:Y:S02]  /*5bc0*/  LDG.E R2, [R2.64] ;  /* 0x0000002402027981 */ /* 0x000ea4000c1e1900 */
[----:B--2---:R0:W1:Y:S02]  /*5bd0*/  I2F.U32 R19, R2 ;  /* 0x0000000200137306 */ /* 0x0040640000201000 */
.L_x_25002:
[----:B------:R-:W-:Y:S05]  /*5be0*/  BSYNC B6 ;  /* 0x0000000000067941 */ /* 0x000fea0003800000 */
.L_x_24996:
        /* <DEDUP_REMOVED lines=18> */
.L_x_25027:
[----:B------:R-:W2:Y:S02]  /*5d10*/  LDG.E.U8 R0, [R2.64] ;  /* 0x0000002402007981 */ /* 0x000ea4000c1e1100 */
[----:B--2---:R-:W0:Y:S01]  /*5d20*/  I2F.U16 R0, R0 ;  /* 0x0000000000007306 */ /* 0x004e220000101000 */
[----:B------:R-:W-:Y:S05]  /*5d30*/  BRA `(.L_x_25029) ;  /* 0x00000ca000007947 */ /* 0x000fea0003800000 */
.L_x_25026:
        /* <DEDUP_REMOVED lines=9> */
.L_x_25031:
[----:B------:R-:W2:Y:S02]  /*5dd0*/  LDG.E R0, [R2.64] ;  /* 0x0000002402007981 */ /* 0x000ea4000c1e1900 */
[----:B--2---:R-:W0:Y:S01]  /*5de0*/  I2F R0, R0 ;  /* 0x0000000000007306 */ /* 0x004e220000201400 */
[----:B------:R-:W-:Y:S05]  /*5df0*/  BRA `(.L_x_25029) ;  /* 0x00000be000007947 */ /* 0x000fea0003800000 */
.L_x_25030:
[----:B------:R-:W2:Y:S02]  /*5e00*/  LDG.E.U16 R0, [R2.64] ;  /* 0x0000002402007981 */ /* 0x000ea4000c1e1500 */
[----:B--2---:R-:W0:Y:S01]  /*5e10*/  I2F.S16 R0, R0 ;  /* 0x0000000000007306 */ /* 0x004e220000101400 */
[----:B------:R-:W-:Y:S05]  /*5e20*/  BRA `(.L_x_25029) ;  /* 0x00000bb000007947 */ /* 0x000fea0003800000 */
.L_x_25025:
        /* <DEDUP_REMOVED lines=8> */
.L_x_25033:
[----:B------:R-:W2:Y:S02]  /*5eb0*/  LDG.E.U16 R0, [R2.64] ;  /* 0x0000002402007981 */ /* 0x000ea4000c1e1500 */
[----:B--2---:R-:W-:Y:S01]  /*5ec0*/  HADD2.F32 R0, -RZ, R0.H0_H0 ;  /* 0x20000000ff007230 */ /* 0x004fe20000004100 */
[----:B------:R-:W-:Y:S05]  /*5ed0*/  BRA `(.L_x_25029) ;  /* 0x00000b0000007947 */ /* 0x000fea0003800000 */
.L_x_25032:
        /* <DEDUP_REMOVED lines=8> */
.L_x_25035:
[----:B------:R-:W2:Y:S02]  /*5f60*/  LDG.E.U16 R0, [R2.64] ;  /* 0x0000002402007981 */ /* 0x000ea4000c1e1500 */
[----:B--2---:R-:W-:Y:S01]  /*5f70*/  HADD2.F32 R0, -RZ, R0.H0_H0 ;  /* 0x20000000ff007230 */ /* 0x004fe20000004100 */
[----:B------:R-:W-:Y:S05]  /*5f80*/  BRA `(.L_x_25029) ;  /* 0x00000a5000007947 */ /* 0x000fea0003800000 */
.L_x_25034:
[----:B------:R-:W2:Y:S02]  /*5f90*/  LDG.E.64 R2, [R2.64] ;  /* 0x0000002402027981 */ /* 0x000ea4000c1e1b00 */
[----:B--2---:R-:W0:Y:S01]  /*5fa0*/  F2F.F32.F64 R0, R2 ;  /* 0x0000000200007310 */ /* 0x004e220000301000 */
[----:B------:R-:W0:-:S14]  /*5fb0*/  DSETP.GEU.AND P0, PT, |R2|, c[0x2][0x0], PT ;  /* 0x008000000200762a */ /* 0x000e1c0003f0e200 */
[----:B0-----:R-:W-:Y:S01]  /*5fc0*/  @!P0 FMUL R0, R0, 1.175494350822287508e-38 ;  /* 0x0080000000008820 */ /* 0x001fe20000400000 */
[----:B------:R-:W-:Y:S05]  /*5fd0*/  BRA `(.L_x_25029) ;  /* 0x00000a0000007947 */ /* 0x000fea0003800000 */
.L_x_25024:
        /* <DEDUP_REMOVED lines=12> */
.L_x_25038:
[----:B------:R-:W2:Y:S02]  /*60a0*/  LDG.E.64 R2, [R2.64] ;  /* 0x0000002402027981 */ /* 0x000ea4000c1e1b00 */
[----:B--2---:R-:W0:Y:S01]  /*60b0*/  F2F.F32.F64 R0, R2 ;  /* 0x0000000200007310 */ /* 0x004e220000301000 */
[----:B------:R-:W0:-:S14]  /*60c0*/  DSETP.GEU.AND P0, PT, |R2|, c[0x2][0x0], PT ;  /* 0x008000000200762a */ /* 0x000e1c0003f0e200 */
[----:B0-----:R-:W-:Y:S01]  /*60d0*/  @!P0 FMUL R0, R0, 1.175494350822287508e-38 ;  /* 0x0080000000008820 */ /* 0x001fe20000400000 */
[----:B------:R-:W-:Y:S05]  /*60e0*/  BRA `(.L_x_25029) ;  /* 0x000008f000007947 */ /* 0x000fea0003800000 */
.L_x_25037:
        /* <DEDUP_REMOVED lines=26> */
.L_x_25040:
        /* <DEDUP_REMOVED lines=13> */
.L_x_25039:
[----:B------:R-:W2:Y:S02]  /*6360*/  LDG.E.U16 R0, [R2.64] ;  /* 0x0000002402007981 */ /* 0x000ea4000c1e1500 */
[----:B--2---:R-:W-:Y:S01]  /*6370*/  PRMT R0, RZ, 0x5410, R0 ;  /* 0x00005410ff007816 */ /* 0x004fe20000000000 */
[----:B------:R-:W-:Y:S05]  /*6380*/  BRA `(.L_x_25029) ;  /* 0x0000065000007947 */ /* 0x000fea0003800000 */
.L_x_25036:
        /* <DEDUP_REMOVED lines=11> */
.L_x_25043:
        /* <DEDUP_REMOVED lines=20> */
.L_x_25045:
[----:B------:R-:W-:Y:S05]  /*6580*/  BSYNC B0 ;  /* 0x0000000000007941 */ /* 0x000fea0003800000 */
.L_x_25044:
[----:B------:R-:W-:Y:S01]  /*6590*/  LEA R3, R0, 0x3b800000, 0x17 ;  /* 0x3b80000000037811 */ /* 0x000fe200078eb8ff */
[----:B------:R-:W-:-:S05]  /*65a0*/  IMAD.SHL.U32 R0, R2, 0x100000, RZ ;  /* 0x0010000002007824 */ /* 0x000fca00078e00ff */
[----:B------:R-:W-:Y:S01]  /*65b0*/  LOP3.LUT R0, R3, R0, R4, 0xfe, !PT ;  /* 0x0000000003007212 */ /* 0x000fe200078efe04 */
[----:B------:R-:W-:Y:S05]  /*65c0*/  BRA `(.L_x_25029) ;  /* 0x0000041000007947 */ /* 0x000fea0003800000 */
.L_x_25042:
        /* <DEDUP_REMOVED lines=20> */
.L_x_25047:
[----:B------:R-:W-:Y:S05]  /*6710*/  BSYNC B0 ;  /* 0x0000000000007941 */ /* 0x000fea0003800000 */
.L_x_25046:
[----:B------:R-:W-:Y:S01]  /*6720*/  LEA R3, R0, 0x37800000, 0x17 ;  /* 0x3780000000037811 */ /* 0x000fe200078eb8ff */
[----:B------:R-:W-:-:S05]  /*6730*/  IMAD.SHL.U32 R0, R2, 0x200000, RZ ;  /* 0x0020000002007824 */ /* 0x000fca00078e00ff */
[----:B------:R-:W-:Y:S01]  /*6740*/  LOP3.LUT R0, R3, R0, R4, 0xfe, !PT ;  /* 0x0000000003007212 */ /* 0x000fe200078efe04 */
[----:B------:R-:W-:Y:S05]  /*6750*/  BRA `(.L_x_25029) ;  /* 0x0000028000007947 */ /* 0x000fea0003800000 */
.L_x_25041:
        /* <DEDUP_REMOVED lines=14> */
.L_x_25028:
        /* <DEDUP_REMOVED lines=21> */
.L_x_25049:
[----:B------:R-:W2:Y:S02]  /*6990*/  LDG.E.64 R2, [R2.64] ;  /* 0x0000002402027981 */ /* 0x000ea4000c1e1b00 */
[----:B--2---:R0:W2:Y:S01]  /*69a0*/  I2F.U64 R0, R2 ;  /* 0x0000000200007312 */ /* 0x0040a20000301000 */
[----:B------:R-:W-:Y:S05]  /*69b0*/  BRA `(.L_x_25029) ;  /* 0x0000002000007947 */ /* 0x000fea0003800000 */
.L_x_25048:
[----:B------:R-:W2:Y:S02]  /*69c0*/  LDG.E R0, [R2.64] ;  /* 0x0000002402007981 */ /* 0x000ea4000c1e1900 */
[----:B--2---:R-:W0:Y:S02]  /*69d0*/  I2F.U32 R0, R0 ;  /* 0x0000000000007306 */ /* 0x004e240000201000 */
.L_x_25029:
[----:B------:R-:W-:Y:S05]  /*69e0*/  BSYNC B6 ;  /* 0x0000000000067941 */ /* 0x000fea0003800000 */
.L_x_25023:
        /* <DEDUP_REMOVED lines=39> */
.L_x_25051:
[----:B------:R-:W-:Y:S02]  /*6c60*/  FADD.FTZ R2, R0, R19 ;  /* 0x0000001300027221 */ /* 0x000fe40000010000 */
.L_x_25052:
[----:B------:R-:W-:Y:S05]  /*6c70*/  BSYNC B0 ;  /* 0x0000000000007941 */ /* 0x000fea0003800000 */
.L_x_25050:
        /* <DEDUP_REMOVED lines=15> */
.L_x_25056:
[----:B------:R-:W0:Y:S02]  /*6d70*/  F2I.S64.TRUNC R2, R2 ;  /* 0x0000000200027311 */ /* 0x000e24000020d900 */
[----:B0-----:R-:W-:-:S05]  /*6d80*/  IMAD.MOV.U32 R5, RZ, RZ, R2 ;  /* 0x000000ffff057224 */ /* 0x001fca00078e0002 */
[----:B------:R0:W-:Y:S01]  /*6d90*/  STG.E.U8 [R16.64], R5 ;  /* 0x0000000510007986 */ /* 0x0001e2000c101124 */
[----:B------:R-:W-:Y:S05]  /*6da0*/  BRA `(.L_x_25058) ;  /* 0x00000d3000007947 */ /* 0x000fea0003800000 */
.L_x_25055:
        /* <DEDUP_REMOVED lines=9> */
.L_x_25060:
[----:B------:R-:W0:Y:S02]  /*6e40*/  F2I.FTZ.TRUNC.NTZ R3, R2 ;  /* 0x0000000200037305 */ /* 0x000e24000021f100 */
[----:B0-----:R0:W-:Y:S01]  /*6e50*/  STG.E [R16.64], R3 ;  /* 0x0000000310007986 */ /* 0x0011e2000c101924 */
[----:B------:R-:W-:Y:S05]  /*6e60*/  BRA `(.L_x_25058) ;  /* 0x00000c7000007947 */ /* 0x000fea0003800000 */
.L_x_25059:
[----:B------:R-:W0:Y:S02]  /*6e70*/  F2I.FTZ.TRUNC.NTZ R3, R2 ;  /* 0x0000000200037305 */ /* 0x000e24000021f100 */
[----:B0-----:R0:W-:Y:S01]  /*6e80*/  STG.E.U16 [R16.64], R3 ;  /* 0x0000000310007986 */ /* 0x0011e2000c101524 */
[----:B------:R-:W-:Y:S05]  /*6e90*/  BRA `(.L_x_25058) ;  /* 0x00000c4000007947 */ /* 0x000fea0003800000 */
.L_x_25054:
        /* <DEDUP_REMOVED lines=8> */
.L_x_25062:
[----:B------:R-:W-:-:S05]  /*6f20*/  F2FP.PACK_AB R2, RZ, R2 ;  /* 0x00000002ff02723e */ /* 0x000fca00000000ff */
[----:B------:R0:W-:Y:S01]  /*6f30*/  STG.E.U16 [R16.64], R2 ;  /* 0x0000000210007986 */ /* 0x0001e2000c101524 */
[----:B------:R-:W-:Y:S05]  /*6f40*/  BRA `(.L_x_25058) ;  /* 0x00000b9000007947 */ /* 0x000fea0003800000 */
.L_x_25061:
        /* <DEDUP_REMOVED lines=9> */
.L_x_25064:
[----:B------:R-:W-:-:S04]  /*6fe0*/  F2FP.PACK_AB R3, RZ, R2 ;  /* 0x00000002ff03723e */ /* 0x000fc800000000ff */
[----:B------:R-:W-:-:S05]  /*6ff0*/  PRMT R3, R3, 0x5410, RZ ;  /* 0x0000541003037816 */ /* 0x000fca00000000ff */
[----:B------:R0:W-:Y:S01]  /*7000*/  STG.E [R16.64], R3 ;  /* 0x0000000310007986 */ /* 0x0001e2000c101924 */
[----:B------:R-:W-:Y:S05]  /*7010*/  BRA `(.L_x_25058) ;  /* 0x00000ac000007947 */ /* 0x000fea0003800000 */
.L_x_25063:
[----:B------:R-:W-:-:S06]  /*7020*/  FMUL.FTZ R2, R2, 1 ;  /* 0x3f80000002027820 */ /* 0x000fcc0000410000 */
[----:B------:R-:W0:Y:S02]  /*7030*/  F2F.F64.F32 R2, R2 ;  /* 0x0000000200027310 */ /* 0x000e240000201800 */
[----:B0-----:R0:W-:Y:S01]  /*7040*/  STG.E.64 [R16.64], R2 ;  /* 0x0000000210007986 */ /* 0x0011e2000c101b24 */
[----:B------:R-:W-:Y:S05]  /*7050*/  BRA `(.L_x_25058) ;  /* 0x00000a8000007947 */ /* 0x000fea0003800000 */
.L_x_25053:
        /* <DEDUP_REMOVED lines=12> */
.L_x_25067:
[----:B------:R-:W-:Y:S01]  /*7120*/  FMUL.FTZ R4, R2, 1 ;  /* 0x3f80000002047820 */ /* 0x000fe20000410000 */
[----:B------:R-:W-:-:S05]  /*7130*/  CS2R R6, SRZ ;  /* 0x0000000000067805 */ /* 0x000fca000001ff00 */
[----:B------:R-:W0:Y:S02]  /*7140*/  F2F.F64.F32 R4, R4 ;  /* 0x0000000400047310 */ /* 0x000e240000201800 */
[----:B0-----:R0:W-:Y:S01]  /*7150*/  STG.E.128 [R16.64], R4 ;  /* 0x0000000410007986 */ /* 0x0011e2000c101d24 */
[----:B------:R-:W-:Y:S05]  /*7160*/  BRA `(.L_x_25058) ;  /* 0x0000097000007947 */ /* 0x000fea0003800000 */
.L_x_25066:
        /* <DEDUP_REMOVED lines=20> */
.L_x_25071:
[----:B------:R-:W-:Y:S05]  /*72b0*/  BSYNC B0 ;  /* 0x0000000000007941 */ /* 0x000fea0003800000 */
.L_x_25070:
[----:B------:R-:W-:-:S05]  /*72c0*/  LOP3.LUT R5, R0, R5, RZ, 0xfc, !PT ;  /* 0x0000000500057212 */ /* 0x000fca00078efcff */
[----:B------:R0:W-:Y:S01]  /*72d0*/  STG.E.U8 [R16.64], R5 ;  /* 0x0000000510007986 */ /* 0x0001e2000c101124 */
[----:B------:R-:W-:Y:S05]  /*72e0*/  BRA `(.L_x_25058) ;  /* 0x000007f000007947 */ /* 0x000fea0003800000 */
.L_x_25069:
        /* <DEDUP_REMOVED lines=12> */
.L_x_25073:
[----:B------:R-:W-:Y:S01]  /*73b0*/  IMAD.MOV.U32 R0, RZ, RZ, 0x7f ;  /* 0x0000007fff007424 */ /* 0x000fe200078e00ff */
[----:B------:R-:W-:-:S04]  /*73c0*/  ISETP.GT.U32.AND P0, PT, R4, 0x7f800000, PT ;  /* 0x7f8000000400780c */ /* 0x000fc80003f04070 */
[----:B------:R-:W-:-:S04]  /*73d0*/  SEL R0, R0, 0x7c, P0 ;  /* 0x0000007c00007807 */ /* 0x000fc80000000000 */
.L_x_25074:
[----:B------:R-:W-:Y:S05]  /*73e0*/  BSYNC B0 ;  /* 0x0000000000007941 */ /* 0x000fea0003800000 */
.L_x_25072:
[----:B------:R-:W-:-:S04]  /*73f0*/  LOP3.LUT R2, R2, 0x80000000, RZ, 0xc0, !PT ;  /* 0x8000000002027812 */ /* 0x000fc800078ec0ff */
[----:B------:R-:W-:-:S04]  /*7400*/  SHF.R.U32.HI R3, RZ, 0x18, R2 ;  /* 0x00000018ff037819 */ /* 0x000fc80000011602 */
[----:B------:R-:W-:-:S05]  /*7410*/  LOP3.LUT R3, R0, R3, RZ, 0xfc, !PT ;  /* 0x0000000300037212 */ /* 0x000fca00078efcff */
[----:B------:R0:W-:Y:S01]  /*7420*/  STG.E.U8 [R16.64], R3 ;  /* 0x0000000310007986 */ /* 0x0001e2000c101124 */
[----:B------:R-:W-:Y:S05]  /*7430*/  BRA `(.L_x_25058) ;  /* 0x000006a000007947 */ /* 0x000fea0003800000 */
.L_x_25068:
[----:B------:R-:W-:-:S05]  /*7440*/  F2FP.BF16.PACK_AB R2, RZ, R2 ;  /* 0x00000002ff02723e */ /* 0x000fca00000010ff */
[----:B------:R0:W-:Y:S01]  /*7450*/  STG.E.U16 [R16.64], R2 ;  /* 0x0000000210007986 */ /* 0x0001e2000c101524 */
[----:B------:R-:W-:Y:S05]  /*7460*/  BRA `(.L_x_25058) ;  /* 0x0000067000007947 */ /* 0x000fea0003800000 */
.L_x_25065:
        /* <DEDUP_REMOVED lines=11> */
.L_x_25077:
        /* <DEDUP_REMOVED lines=16> */
.L_x_25080:
[----:B------:R-:W-:-:S04]  /*7620*/  LOP3.LUT R2, R2, 0x80000000, RZ, 0xc0, !PT ;  /* 0x8000000002027812 */ /* 0x000fc800078ec0ff */
[----:B------:R-:W-:-:S04]  /*7630*/  SHF.R.U32.HI R3, RZ, 0x18, R2 ;  /* 0x00000018ff037819 */ /* 0x000fc80000011602 */
[----:B------:R-:W-:-:S04]  /*7640*/  LOP3.LUT R0, R0, R3, RZ, 0xfc, !PT ;  /* 0x0000000300007212 */ /* 0x000fc800078efcff */
[----:B------:R-:W-:Y:S02]  /*7650*/  PRMT R8, R0, 0x7610, R8 ;  /* 0x0000761000087816 */ /* 0x000fe40000000008 */
.L_x_25079:
[----:B------:R-:W-:Y:S05]  /*7660*/  BSYNC B0 ;  /* 0x0000000000007941 */ /* 0x000fea0003800000 */
.L_x_25078:
[----:B------:R0:W-:Y:S01]  /*7670*/  STG.E.U8 [R16.64], R8 ;  /* 0x0000000810007986 */ /* 0x0001e2000c101124 */
[----:B------:R-:W-:Y:S05]  /*7680*/  BRA `(.L_x_25058) ;  /* 0x0000045000007947 */ /* 0x000fea0003800000 */
.L_x_25076:
        /* <DEDUP_REMOVED lines=16> */
.L_x_25083:
[----:B------:R-:W-:-:S04]  /*7790*/  LOP3.LUT R2, R2, 0x80000000, RZ, 0xc0, !PT ;  /* 0x8000000002027812 */ /* 0x000fc800078ec0ff */
[----:B------:R-:W-:-:S04]  /*77a0*/  SHF.R.U32.HI R3, RZ, 0x18, R2 ;  /* 0x00000018ff037819 */ /* 0x000fc80000011602 */
[----:B------:R-:W-:-:S04]  /*77b0*/  LOP3.LUT R0, R0, R3, RZ, 0xfc, !PT ;  /* 0x0000000300007212 */ /* 0x000fc800078efcff */
[----:B------:R-:W-:Y:S02]  /*77c0*/  PRMT R8, R0, 0x7610, R8 ;  /* 0x0000761000087816 */ /* 0x000fe40000000008 */
.L_x_25082:
[----:B------:R-:W-:Y:S05]  /*77d0*/  BSYNC B0 ;  /* 0x0000000000007941 */ /* 0x000fea0003800000 */
.L_x_25081:
[----:B------:R0:W-:Y:S01]  /*77e0*/  STG.E.U8 [R16.64], R8 ;  /* 0x0000000810007986 */ /* 0x0001e2000c101124 */
[----:B------:R-:W-:Y:S05]  /*77f0*/  BRA `(.L_x_25058) ;  /* 0x000002e000007947 */ /* 0x000fea0003800000 */
.L_x_25075:
        /* <DEDUP_REMOVED lines=21> */
.L_x_25057:
        /* <DEDUP_REMOVED lines=20> */
.L_x_25085:
[----:B------:R-:W0:Y:S02]  /*7a90*/  F2I.U64.TRUNC R2, R2 ;  /* 0x0000000200027311 */ /* 0x000e24000020d800 */
[----:B0-----:R0:W-:Y:S01]  /*7aa0*/  STG.E.64 [R16.64], R2 ;  /* 0x0000000210007986 */ /* 0x0011e2000c101b24 */
[----:B------:R-:W-:Y:S05]  /*7ab0*/  BRA `(.L_x_25058) ;  /* 0x0000002000007947 */ /* 0x000fea0003800000 */
.L_x_25084:
[----:B------:R-:W0:Y:S02]  /*7ac0*/  F2I.FTZ.U32.TRUNC.NTZ R3, R2 ;  /* 0x0000000200037305 */ /* 0x000e24000021f000 */
[----:B0-----:R0:W-:Y:S02]  /*7ad0*/  STG.E [R16.64], R3 ;  /* 0x0000000310007986 */ /* 0x0011e4000c101924 */
.L_x_25058:
        /* <DEDUP_REMOVED lines=258> */
.L_x_25086:
        /* <DEDUP_REMOVED lines=20> */
.L_x_25091:
[----:B------:R-:W2:Y:S02]  /*8c40*/  LDG.E.U8 R2, [R2.64] ;  /* 0x0000002402027981 */ /* 0x000ea4000c1e1100 */
[----:B--2---:R0:W1:Y:S01]  /*8c50*/  I2F.U16 R19, R2 ;  /* 0x0000000200137306 */ /* 0x0040620000101000 */
[----:B------:R-:W-:Y:S05]  /*8c60*/  BRA `(.L_x_25093) ;  /* 0x00000ca000007947 */ /* 0x000fea0003800000 */
.L_x_25090:
        /* <DEDUP_REMOVED lines=9> */
.L_x_25095:
[----:B------:R-:W2:Y:S02]  /*8d00*/  LDG.E R2, [R2.64] ;  /* 0x0000002402027981 */ /* 0x000ea4000c1e1900 */
[----:B--2---:R0:W1:Y:S01]  /*8d10*/  I2F R19, R2 ;  /* 0x0000000200137306 */ /* 0x0040620000201400 */
[----:B------:R-:W-:Y:S05]  /*8d20*/  BRA `(.L_x_25093) ;  /* 0x00000be000007947 */ /* 0x000fea0003800000 */
.L_x_25094:
[----:B------:R-:W2:Y:S02]  /*8d30*/  LDG.E.U16 R2, [R2.64] ;  /* 0x0000002402027981 */ /* 0x000ea4000c1e1500 */
[----:B--2---:R0:W1:Y:S01]  /*8d40*/  I2F.S16 R19, R2 ;  /* 0x0000000200137306 */ /* 0x0040620000101400 */
[----:B------:R-:W-:Y:S05]  /*8d50*/  BRA `(.L_x_25093) ;  /* 0x00000bb000007947 */ /* 0x000fea0003800000 */
.L_x_25089:
        /* <DEDUP_REMOVED lines=8> */
.L_x_25097:
[----:B------:R-:W2:Y:S02]  /*8de0*/  LDG.E.U16 R2, [R2.64] ;  /* 0x0000002402027981 */ /* 0x000ea4000c1e1500 */
[----:B--2---:R-:W-:Y:S01]  /*8df0*/  HADD2.F32 R19, -RZ, R2.H0_H0 ;  /* 0x20000002ff137230 */ /* 0x004fe20000004100 */
[----:B------:R-:W-:Y:S05]  /*8e00*/  BRA `(.L_x_25093) ;  /* 0x00000b0000007947 */ /* 0x000fea0003800000 */
.L_x_25096:
        /* <DEDUP_REMOVED lines=8> */
.L_x_25099:
[----:B------:R-:W2:Y:S02]  /*8e90*/  LDG.E.U16 R2, [R2.64] ;  /* 0x0000002402027981 */ /* 0x000ea4000c1e1500 */
[----:B--2---:R-:W-:Y:S01]  /*8ea0*/  HADD2.F32 R19, -RZ, R2.H0_H0 ;  /* 0x20000002ff137230 */ /* 0x004fe20000004100 */
[----:B------:R-:W-:Y:S05]  /*8eb0*/  BRA `(.L_x_25093) ;  /* 0x00000a5000007947 */ /* 0x000fea0003800000 */
.L_x_25098:
[----:B------:R-:W2:Y:S02]  /*8ec0*/  LDG.E.64 R2, [R2.64] ;  /* 0x0000002402027981 */ /* 0x000ea4000c1e1b00 */
[----:B--2---:R-:W0:Y:S01]  /*8ed0*/  F2F.F32.F64 R19, R2 ;  /* 0x0000000200137310 */ /* 0x004e220000301000 */
[----:B------:R-:W0:-:S14]  /*8ee0*/  DSETP.GEU.AND P0, PT, |R2|, c[0x2][0x0], PT ;  /* 0x008000000200762a */ /* 0x000e1c0003f0e200 */
[----:B0-----:R-:W-:Y:S01]  /*8ef0*/  @!P0 FMUL R19, R19, 1.175494350822287508e-38 ;  /* 0x0080000013138820 */ /* 0x001fe20000400000 */
[----:B------:R-:W-:Y:S05]  /*8f00*/  BRA `(.L_x_25093) ;  /* 0x00000a0000007947 */ /* 0x000fea0003800000 */
.L_x_25088:
        /* <DEDUP_REMOVED lines=12> */
.L_x_25102:
[----:B------:R-:W2:Y:S02]  /*8fd0*/  LDG.E.64 R2, [R2.64] ;  /* 0x0000002402027981 */ /* 0x000ea4000c1e1b00 */
[----:B--2---:R-:W0:Y:S01]  /*8fe0*/  F2F.F32.F64 R19, R2 ;  /* 0x0000000200137310 */ /* 0x004e220000301000 */
[----:B------:R-:W0:-:S14]  /*8ff0*/  DSETP.GEU.AND P0, PT, |R2|, c[0x2][0x0], PT ;  /* 0x008000000200762a */ /* 0x000e1c0003f0e200 */
[----:B0-----:R-:W-:Y:S01]  /*9000*/  @!P0 FMUL R19, R19, 1.175494350822287508e-38 ;  /* 0x0080000013138820 */ /* 0x001fe20000400000 */
[----:B------:R-:W-:Y:S05]  /*9010*/  BRA `(.L_x_25093) ;  /* 0x000008f000007947 */ /* 0x000fea0003800000 */
.L_x_25101:
        /* <DEDUP_REMOVED lines=26> */
.L_x_25104:
        /* <DEDUP_REMOVED lines=13> */
.L_x_25103:
[----:B------:R-:W2:Y:S02]  /*9290*/  LDG.E.U16 R2, [R2.64] ;  /* 0x0000002402027981 */ /* 0x000ea4000c1e1500 */
[----:B--2---:R-:W-:Y:S01]  /*92a0*/  PRMT R19, RZ, 0x5410, R2 ;  /* 0x00005410ff137816 */ /* 0x004fe20000000002 */
[----:B------:R-:W-:Y:S05]  /*92b0*/  BRA `(.L_x_25093) ;  /* 0x0000065000007947 */ /* 0x000fea0003800000 */
.L_x_25100:
        /* <DEDUP_REMOVED lines=11> */
.L_x_25107:
        /* <DEDUP_REMOVED lines=20> */
.L_x_25109:
[----:B------:R-:W-:Y:S05]  /*94b0*/  BSYNC B0 ;  /* 0x0000000000007941 */ /* 0x000fea0003800000 */
.L_x_25108:
[----:B------:R-:W-:Y:S01]  /*94c0*/  IMAD.SHL.U32 R2, R2, 0x100000, RZ ;  /* 0x0010000002027824 */ /* 0x000fe200078e00ff */
[----:B------:R-:W-:-:S04]  /*94d0*/  LEA R0, R0, 0x3b800000, 0x17 ;  /* 0x3b80000000007811 */ /* 0x000fc800078eb8ff */
[----:B------:R-:W-:Y:S01]  /*94e0*/  LOP3.LUT R19, R0, R2, R19, 0xfe, !PT ;  /* 0x0000000200137212 */ /* 0x000fe200078efe13 */
[----:B------:R-:W-:Y:S05]  /*94f0*/  BRA `(.L_x_25093) ;  /* 0x0000041000007947 */ /* 0x000fea0003800000 */
.L_x_25106:
        /* <DEDUP_REMOVED lines=20> */
.L_x_25111:
[----:B------:R-:W-:Y:S05]  /*9640*/  BSYNC B0 ;  /* 0x0000000000007941 */ /* 0x000fea0003800000 */
.L_x_25110:
[----:B------:R-:W-:Y:S01]  /*9650*/  IMAD.SHL.U32 R2, R2, 0x200000, RZ ;  /* 0x0020000002027824 */ /* 0x000fe200078e00ff */
[----:B------:R-:W-:-:S04]  /*9660*/  LEA R0, R0, 0x37800000, 0x17 ;  /* 0x3780000000007811 */ /* 0x000fc800078eb8ff */
[----:B------:R-:W-:Y:S01]  /*9670*/  LOP3.LUT R19, R0, R2, R19, 0xfe, !PT ;  /* 0x0000000200137212 */ /* 0x000fe200078efe13 */
[----:B------:R-:W-:Y:S05]  /*9680*/  BRA `(.L_x_25093) ;  /* 0x0000028000007947 */ /* 0x000fea0003800000 */
.L_x_25105:
        /* <DEDUP_REMOVED lines=14> */
.L_x_25092:
        /* <DEDUP_REMOVED lines=21> */
.L_x_25113:
[----:B------:R-:W2:Y:S02]  /*98c0*/  LDG.E.64 R2, [R2.64] ;  /* 0x0000002402027981 */ /* 0x000ea4000c1e1b00 */
[----:B--2---:R0:W1:Y:S01]  /*98d0*/  I2F.U64 R19, R2 ;  /* 0x0000000200137312 */ /* 0x0040620000301000 */
[----:B------:R-:W-:Y:S05]  /*98e0*/  BRA `(.L_x_25093) ;  /* 0x0000002000007947 */ /* 0x000fea0003800000 */
.L_x_25112:
[----:B------:R-:W2:Y:S02]  /*98f0*/  LDG.E R2, [R2.64] ;  /* 0x0000002402027981 */ /* 0x000ea4000c1e1900 */
[----:B--2---:R0:W1:Y:S02]  /*9900*/  I2F.U32 R19, R2 ;  /* 0x0000000200137306 */ /* 0x0040640000201000 */
.L_x_25093:
[----:B------:R-:W-:Y:S05]  /*9910*/  BSYNC B6 ;  /* 0x0000000000067941 */ /* 0x000fea0003800000 */
.L_x_25087:
        /* <DEDUP_REMOVED lines=18> */
.L_x_25118:
[----:B------:R-:W2:Y:S02]  /*9a40*/  LDG.E.U8 R0, [R2.64] ;  /* 0x0000002402007981 */ /* 0x000ea4000c1e1100 */
[----:B--2---:R-:W0:Y:S01]  /*9a50*/  I2F.U16 R0, R0 ;  /* 0x0000000000007306 */ /* 0x004e220000101000 */
[----:B------:R-:W-:Y:S05]  /*9a60*/  BRA `(.L_x_25120) ;  /* 0x00000ca000007947 */ /* 0x000fea0003800000 */
.L_x_25117:
        /* <DEDUP_REMOVED lines=9> */
.L_x_25122:
[----:B------:R-:W2:Y:S02]  /*9b00*/  LDG.E R0, [R2.64] ;  /* 0x0000002402007981 */ /* 0x000ea4000c1e1900 */
[----:B--2---:R-:W0:Y:S01]  /*9b10*/  I2F R0, R0 ;  /* 0x0000000000007306 */ /* 0x004e220000201400 */
[----:B------:R-:W-:Y:S05]  /*9b20*/  BRA `(.L_x_25120) ;  /* 0x00000be000007947 */ /* 0x000fea0003800000 */
.L_x_25121:
[----:B------:R-:W2:Y:S02]  /*9b30*/  LDG.E.U16 R0, [R2.64] ;  /* 0x0000002402007981 */ /* 0x000ea4000c1e1500 */
[----:B--2---:R-:W0:Y:S01]  /*9b40*/  I2F.S16 R0, R0 ;  /* 0x0000000000007306 */ /* 0x004e220000101400 */
[----:B------:R-:W-:Y:S05]  /*9b50*/  BRA `(.L_x_25120) ;  /* 0x00000bb000007947 */ /* 0x000fea0003800000 */
.L_x_25116:
        /* <DEDUP_REMOVED lines=8> */
.L_x_25124:
[----:B------:R-:W2:Y:S02]  /*9be0*/  LDG.E.U16 R0, [R2.64] ;  /* 0x0000002402007981 */ /* 0x000ea4000c1e1500 */
[----:B--2---:R-:W-:Y:S01]  /*9bf0*/  HADD2.F32 R0, -RZ, R0.H0_H0 ;  /* 0x20000000ff007230 */ /* 0x004fe20000004100 */
[----:B------:R-:W-:Y:S05]  /*9c00*/  BRA `(.L_x_25120) ;  /* 0x00000b0000007947 */ /* 0x000fea0003800000 */
.L_x_25123:
        /* <DEDUP_REMOVED lines=8> */
.L_x_25126:
[----:B------:R-:W2:Y:S02]  /*9c90*/  LDG.E.U16 R0, [R2.64] ;  /* 0x0000002402007981 */ /* 0x000ea4000c1e1500 */
[----:B--2---:R-:W-:Y:S01]  /*9ca0*/  HADD2.F32 R0, -RZ, R0.H0_H0 ;  /* 0x20000000ff007230 */ /* 0x004fe20000004100 */
[----:B------:R-:W-:Y:S05]  /*9cb0*/  BRA `(.L_x_25120) ;  /* 0x00000a5000007947 */ /* 0x000fea0003800000 */
.L_x_25125:
[----:B------:R-:W2:Y:S02]  /*9cc0*/  LDG.E.64 R2, [R2.64] ;  /* 0x0000002402027981 */ /* 0x000ea4000c1e1b00 */
[----:B--2---:R-:W0:Y:S01]  /*9cd0*/  F2F.F32.F64 R0, R2 ;  /* 0x0000000200007310 */ /* 0x004e220000301000 */
[----:B------:R-:W0:-:S14]  /*9ce0*/  DSETP.GEU.AND P0, PT, |R2|, c[0x2][0x0], PT ;  /* 0x008000000200762a */ /* 0x000e1c0003f0e200 */
[----:B0-----:R-:W-:Y:S01]  /*9cf0*/  @!P0 FMUL R0, R0, 1.175494350822287508e-38 ;  /* 0x0080000000008820 */ /* 0x001fe20000400000 */
[----:B------:R-:W-:Y:S05]  /*9d00*/  BRA `(.L_x_25120) ;  /* 0x00000a0000007947 */ /* 0x000fea0003800000 */
.L_x_25115:
        /* <DEDUP_REMOVED lines=12> */
.L_x_25129:
[----:B------:R-:W2:Y:S02]  /*9dd0*/  LDG.E.64 R2, [R2.64] ;  /* 0x0000002402027981 */ /* 0x000ea4000c1e1b00 */
[----:B--2---:R-:W0:Y:S01]  /*9de0*/  F2F.F32.F64 R0, R2 ;  /* 0x0000000200007310 */ /* 0x004e220000301000 */
[----:B------:R-:W0:-:S14]  /*9df0*/  DSETP.GEU.AND P0, PT, |R2|, c[0x2][0x0], PT ;  /* 0x008000000200762a */ /* 0x000e1c0003f0e200 */
[----:B0-----:R-:W-:Y:S01]  /*9e00*/  @!P0 FMUL R0, R0, 1.175494350822287508e-38 ;  /* 0x0080000000008820 */ /* 0x001fe20000400000 */
[----:B------:R-:W-:Y:S05]  /*9e10*/  BRA `(.L_x_25120) ;  /* 0x000008f000007947 */ /* 0x000fea0003800000 */
.L_x_25128:
        /* <DEDUP_REMOVED lines=26> */
.L_x_25131:
        /* <DEDUP_REMOVED lines=13> */
.L_x_25130:
[----:B------:R-:W2:Y:S02]  /*a090*/  LDG.E.U16 R0, [R2.64] ;  /* 0x0000002402007981 */ /* 0x000ea4000c1e1500 */
[----:B--2---:R-:W-:Y:S01]  /*a0a0*/  PRMT R0, RZ, 0x5410, R0 ;  /* 0x00005410ff007816 */ /* 0x004fe20000000000 */
[----:B------:R-:W-:Y:S05]  /*a0b0*/  BRA `(.L_x_25120) ;  /* 0x0000065000007947 */ /* 0x000fea0003800000 */
.L_x_25127:
        /* <DEDUP_REMOVED lines=11> */
.L_x_25134:
        /* <DEDUP_REMOVED lines=20> */
.L_x_25136:
[----:B------:R-:W-:Y:S05]  /*a2b0*/  BSYNC B0 ;  /* 0x0000000000007941 */ /* 0x000fea0003800000 */
.L_x_25135:
[----:B------:R-:W-:Y:S01]  /*a2c0*/  LEA R3, R0, 0x3b800000, 0x17 ;  /* 0x3b80000000037811 */ /* 0x000fe200078eb8ff */
[----:B------:R-:W-:-:S05]  /*a2d0*/  IMAD.SHL.U32 R0, R2, 0x100000, RZ ;  /* 0x0010000002007824 */ /* 0x000fca00078e00ff */
[----:B------:R-:W-:Y:S01]  /*a2e0*/  LOP3.LUT R0, R3, R0, R4, 0xfe, !PT ;  /* 0x0000000003007212 */ /* 0x000fe200078efe04 */
[----:B------:R-:W-:Y:S05]  /*a2f0*/  BRA `(.L_x_25120) ;  /* 0x0000041000007947 */ /* 0x000fea0003800000 */
.L_x_25133:
        /* <DEDUP_REMOVED lines=20> */
.L_x_25138:
[----:B------:R-:W-:Y:S05]  /*a440*/  BSYNC B0 ;  /* 0x0000000000007941 */ /* 0x000fea0003800000 */
.L_x_25137:
[----:B------:R-:W-:Y:S01]  /*a450*/  LEA R3, R0, 0x37800000, 0x17 ;  /* 0x3780000000037811 */ /* 0x000fe200078eb8ff */
[----:B------:R-:W-:-:S05]  /*a460*/  IMAD.SHL.U32 R0, R2, 0x200000, RZ ;  /* 0x0020000002007824 */ /* 0x000fca00078e00ff */
[----:B------:R-:W-:Y:S01]  /*a470*/  LOP3.LUT R0, R3, R0, R4, 0xfe, !PT ;  /* 0x0000000003007212 */ /* 0x000fe200078efe04 */
[----:B------:R-:W-:Y:S05]  /*a480*/  BRA `(.L_x_25120) ;  /* 0x0000028000007947 */ /* 0x000fea0003800000 */
.L_x_25132:
        /* <DEDUP_REMOVED lines=14> */
.L_x_25119:
        /* <DEDUP_REMOVED lines=21> */
.L_x_25140:
[----:B------:R-:W2:Y:S02]  /*a6c0*/  LDG.E.64 R2, [R2.64] ;  /* 0x0000002402027981 */ /* 0x000ea4000c1e1b00 */
[----:B--2---:R0:W2:Y:S01]  /*a6d0*/  I2F.U64 R0, R2 ;  /* 0x0000000200007312 */ /* 0x0040a20000301000 */
[----:B------:R-:W-:Y:S05]  /*a6e0*/  BRA `(.L_x_25120) ;  /* 0x0000002000007947 */ /* 0x000fea0003800000 */
.L_x_25139:
[----:B------:R-:W2:Y:S02]  /*a6f0*/  LDG.E R0, [R2.64] ;  /* 0x0000002402007981 */ /* 0x000ea4000c1e1900 */
[----:B--2---:R-:W0:Y:S02]  /*a700*/  I2F.U32 R0, R0 ;  /* 0x0000000000007306 */ /* 0x004e240000201000 */
.L_x_25120:
[----:B------:R-:W-:Y:S05]  /*a710*/  BSYNC B6 ;  /* 0x0000000000067941 */ /* 0x000fea0003800000 */
.L_x_25114:
        /* <DEDUP_REMOVED lines=39> */
.L_x_25142:
[----:B------:R-:W-:Y:S02]  /*a990*/  FADD.FTZ R2, R0, R19 ;  /* 0x0000001300027221 */ /* 0x000fe40000010000 */
.L_x_25143:
[----:B------:R-:W-:Y:S05]  /*a9a0*/  BSYNC B0 ;  /* 0x0000000000007941 */ /* 0x000fea0003800000 */
.L_x_25141:
        /* <DEDUP_REMOVED lines=15> */
.L_x_25147:
[----:B------:R-:W0:Y:S02]  /*aaa0*/  F2I.S64.TRUNC R2, R2 ;  /* 0x0000000200027311 */ /* 0x000e24000020d900 */
[----:B0-----:R-:W-:-:S05]  /*aab0*/  IMAD.MOV.U32 R5, RZ, RZ, R2 ;  /* 0x000000ffff057224 */ /* 0x001fca00078e0002 */
[----:B------:R0:W-:Y:S01]  /*aac0*/  STG.E.U8 [R16.64], R5 ;  /* 0x0000000510007986 */ /* 0x0001e2000c101124 */
[----:B------:R-:W-:Y:S05]  /*aad0*/  BRA `(.L_x_25149) ;  /* 0x00000d3000007947 */ /* 0x000fea0003800000 */
.L_x_25146:
        /* <DEDUP_REMOVED lines=9> */
.L_x_25151:
[----:B------:R-:W0:Y:S02]  /*ab70*/  F2I.FTZ.TRUNC.NTZ R3, R2 ;  /* 0x0000000200037305 */ /* 0x000e24000021f100 */
[----:B0-----:R0:W-:Y:S01]  /*ab80*/  STG.E [R16.64], R3 ;  /* 0x0000000310007986 */ /* 0x0011e2000c101924 */
[----:B------:R-:W-:Y:S05]  /*ab90*/  BRA `(.L_x_25149) ;  /* 0x00000c7000007947 */ /* 0x000fea0003800000 */
.L_x_25150:
[----:B------:R-:W0:Y:S02]  /*aba0*/  F2I.FTZ.TRUNC.NTZ R3, R2 ;  /* 0x0000000200037305 */ /* 0x000e24000021f100 */
[----:B0-----:R0:W-:Y:S01]  /*abb0*/  STG.E.U16 [R16.64], R3 ;  /* 0x0000000310007986 */ /* 0x0011e2000c101524 */
[----:B------:R-:W-:Y:S05]  /*abc0*/  BRA `(.L_x_25149) ;  /* 0x00000c4000007947 */ /* 0x000fea0003800000 */
.L_x_25145:
        /* <DEDUP_REMOVED lines=8> */
.L_x_25153:
[----:B------:R-:W-:-:S05]  /*ac50*/  F2FP.PACK_AB R2, RZ, R2 ;  /* 0x00000002ff02723e */ /* 0x000fca00000000ff */
[----:B------:R0:W-:Y:S01]  /*ac60*/  STG.E.U16 [R16.64], R2 ;  /* 0x0000000210007986 */ /* 0x0001e2000c101524 */
[----:B------:R-:W-:Y:S05]  /*ac70*/  BRA `(.L_x_25149) ;  /* 0x00000b9000007947 */ /* 0x000fea0003800000 */
.L_x_25152:
        /* <DEDUP_REMOVED lines=9> */
.L_x_25155:
[----:B------:R-:W-:-:S04]  /*ad10*/  F2FP.PACK_AB R3, RZ, R2 ;  /* 0x00000002ff03723e */ /* 0x000fc800000000ff */
[----:B------:R-:W-:-:S05]  /*ad20*/  PRMT R3, R3, 0x5410, RZ ;  /* 0x0000541003037816 */ /* 0x000fca00000000ff */
[----:B------:R0:W-:Y:S01]  /*ad30*/  STG.E [R16.64], R3 ;  /* 0x0000000310007986 */ /* 0x0001e2000c101924 */
[----:B------:R-:W-:Y:S05]  /*ad40*/  BRA `(.L_x_25149) ;  /* 0x00000ac000007947 */ /* 0x000fea0003800000 */
.L_x_25154:
[----:B------:R-:W-:-:S06]  /*ad50*/  FMUL.FTZ R2, R2, 1 ;  /* 0x3f80000002027820 */ /* 0x000fcc0000410000 */
[----:B------:R-:W0:Y:S02]  /*ad60*/  F2F.F64.F32 R2, R2 ;  /* 0x0000000200027310 */ /* 0x000e240000201800 */
[----:B0-----:R0:W-:Y:S01]  /*ad70*/  STG.E.64 [R16.64], R2 ;  /* 0x0000000210007986 */ /* 0x0011e2000c101b24 */
[----:B------:R-:W-:Y:S05]  /*ad80*/  BRA `(.L_x_25149) ;  /* 0x00000a8000007947 */ /* 0x000fea0003800000 */
.L_x_25144:
        /* <DEDUP_REMOVED lines=12> */
.L_x_25158:
[----:B------:R-:W-:Y:S01]  /*ae50*/  FMUL.FTZ R4, R2, 1 ;  /* 0x3f80000002047820 */ /* 0x000fe20000410000 */
[----:B------:R-:W-:-:S05]  /*ae60*/  CS2R R6, SRZ ;  /* 0x0000000000067805 */ /* 0x000fca000001ff00 */
[----:B------:R-:W0:Y:S02]  /*ae70*/  F2F.F64.F32 R4, R4 ;  /* 0x0000000400047310 */ /* 0x000e240000201800 */
[----:B0-----:R0:W-:Y:S01]  /*ae80*/  STG.E.128 [R16.64], R4 ;  /* 0x0000000410007986 */ /* 0x0011e2000c101d24 */
[----:B------:R-:W-:Y:S05]  /*ae90*/  BRA `(.L_x_25149) ;  /* 0x0000097000007947 */ /* 0x000fea0003800000 */
.L_x_25157:
        /* <DEDUP_REMOVED lines=20> */
.L_x_25162:
[----:B------:R-:W-:Y:S05]  /*afe0*/  BSYNC B0 ;  /* 0x0000000000007941 */ /* 0x000fea0003800000 */
.L_x_25161:
[----:B------:R-:W-:-:S05]  /*aff0*/  LOP3.LUT R5, R0, R5, RZ, 0xfc, !PT ;  /* 0x0000000500057212 */ /* 0x000fca00078efcff */
[----:B------:R0:W-:Y:S01]  /*b000*/  STG.E.U8 [R16.64], R5 ;  /* 0x0000000510007986 */ /* 0x0001e2000c101124 */
[----:B------:R-:W-:Y:S05]  /*b010*/  BRA `(.L_x_25149) ;  /* 0x000007f000007947 */ /* 0x000fea0003800000 */
.L_x_25160:
        /* <DEDUP_REMOVED lines=12> */
.L_x_25164:
[----:B------:R-:W-:Y:S01]  /*b0e0*/  IMAD.MOV.U32 R0, RZ, RZ, 0x7f ;  /* 0x0000007fff007424 */ /* 0x000fe200078e00ff */
[----:B------:R-:W-:-:S04]  /*b0f0*/  ISETP.GT.U32.AND P0, PT, R4, 0x7f800000, PT ;  /* 0x7f8000000400780c */ /* 0x000fc80003f04070 */
[----:B------:R-:W-:-:S04]  /*b100*/  SEL R0, R0, 0x7c, P0 ;  /* 0x0000007c00007807 */ /* 0x000fc80000000000 */
.L_x_25165:
[----:B------:R-:W-:Y:S05]  /*b110*/  BSYNC B0 ;  /* 0x0000000000007941 */ /* 0x000fea0003800000 */
.L_x_25163:
[----:B------:R-:W-:-:S04]  /*b120*/  LOP3.LUT R2, R2, 0x80000000, RZ, 0xc0, !PT ;  /* 0x8000000002027812 */ /* 0x000fc800078ec0ff */
[----:B------:R-:W-:-:S04]  /*b130*/  SHF.R.U32.HI R3, RZ, 0x18, R2 ;  /* 0x00000018ff037819 */ /* 0x000fc80000011602 */
[----:B------:R-:W-:-:S05]  /*b140*/  LOP3.LUT R3, R0, R3, RZ, 0xfc, !PT ;  /* 0x0000000300037212 */ /* 0x000fca00078efcff */
[----:B------:R0:W-:Y:S01]  /*b150*/  STG.E.U8 [R16.64], R3 ;  /* 0x0000000310007986 */ /* 0x0001e2000c101124 */
[----:B------:R-:W-:Y:S05]  /*b160*/  BRA `(.L_x_25149) ;  /* 0x000006a000007947 */ /* 0x000fea0003800000 */
.L_x_25159:
[----:B------:R-:W-:-:S05]  /*b170*/  F2FP.BF16.PACK_AB R2, RZ, R2 ;  /* 0x00000002ff02723e */ /* 0x000fca00000010ff */
[----:B------:R0:W-:Y:S01]  /*b180*/  STG.E.U16 [R16.64], R2 ;  /* 0x0000000210007986 */ /* 0x0001e2000c101524 */
[----:B------:R-:W-:Y:S05]  /*b190*/  BRA `(.L_x_25149) ;  /* 0x0000067000007947 */ /* 0x000fea0003800000 */
.L_x_25156:
        /* <DEDUP_REMOVED lines=11> */
.L_x_25168:
        /* <DEDUP_REMOVED lines=16> */
.L_x_25171:
[----:B------:R-:W-:-:S04]  /*b350*/  LOP3.LUT R2, R2, 0x80000000, RZ, 0xc0, !PT ;  /* 0x8000000002027812 */ /* 0x000fc800078ec0ff */
[----:B------:R-:W-:-:S04]  /*b360*/  SHF.R.U32.HI R3, RZ, 0x18, R2 ;  /* 0x00000018ff037819 */ /* 0x000fc80000011602 */
[----:B------:R-:W-:-:S04]  /*b370*/  LOP3.LUT R0, R0, R3, RZ, 0xfc, !PT ;  /* 0x0000000300007212 */ /* 0x000fc800078efcff */
[----:B------:R-:W-:Y:S02]  /*b380*/  PRMT R8, R0, 0x7610, R8 ;  /* 0x0000761000087816 */ /* 0x000fe40000000008 */
.L_x_25170:
[----:B------:R-:W-:Y:S05]  /*b390*/  BSYNC B0 ;  /* 0x0000000000007941 */ /* 0x000fea0003800000 */
.L_x_25169:
[----:B------:R0:W-:Y:S01]  /*b3a0*/  STG.E.U8 [R16.64], R8 ;  /* 0x0000000810007986 */ /* 0x0001e2000c101124 */
[----:B------:R-:W-:Y:S05]  /*b3b0*/  BRA `(.L_x_25149) ;  /* 0x0000045000007947 */ /* 0x000fea0003800000 */
.L_x_25167:
        /* <DEDUP_REMOVED lines=16> */
.L_x_25174:
[----:B------:R-:W-:-:S04]  /*b4c0*/  LOP3.LUT R2, R2, 0x80000000, RZ, 0xc0, !PT ;  /* 0x8000000002027812 */ /* 0x000fc800078ec0ff */
[----:B------:R-:W-:-:S04]  /*b4d0*/  SHF.R.U32.HI R3, RZ, 0x18, R2 ;  /* 0x00000018ff037819 */ /* 0x000fc80000011602 */
[----:B------:R-:W-:-:S04]  /*b4e0*/  LOP3.LUT R0, R0, R3, RZ, 0xfc, !PT ;  /* 0x0000000300007212 */ /* 0x000fc800078efcff */
[----:B------:R-:W-:Y:S02]  /*b4f0*/  PRMT R8, R0, 0x7610, R8 ;  /* 0x0000761000087816 */ /* 0x000fe40000000008 */
.L_x_25173:
[----:B------:R-:W-:Y:S05]  /*b500*/  BSYNC B0 ;  /* 0x0000000000007941 */ /* 0x000fea0003800000 */
.L_x_25172:
[----:B------:R0:W-:Y:S01]  /*b510*/  STG.E.U8 [R16.64], R8 ;  /* 0x0000000810007986 */ /* 0x0001e2000c101124 */
[----:B------:R-:W-:Y:S05]  /*b520*/  BRA `(.L_x_25149) ;  /* 0x000002e000007947 */ /* 0x000fea0003800000 */
.L_x_25166:
        /* <DEDUP_REMOVED lines=21> */
.L_x_25148:
        /* <DEDUP_REMOVED lines=20> */
.L_x_25176:
[----:B------:R-:W0:Y:S02]  /*b7c0*/  F2I.U64.TRUNC R2, R2 ;  /* 0x0000000200027311 */ /* 0x000e24000020d800 */
[----:B0-----:R0:W-:Y:S01]  /*b7d0*/  STG.E.64 [R16.64], R2 ;  /* 0x0000000210007986 */ /* 0x0011e2000c101b24 */
[----:B------:R-:W-:Y:S05]  /*b7e0*/  BRA `(.L_x_25149) ;  /* 0x0000002000007947 */ /* 0x000fea0003800000 */
.L_x_25175:
[----:B------:R-:W0:Y:S02]  /*b7f0*/  F2I.FTZ.U32.TRUNC.NTZ R3, R2 ;  /* 0x0000000200037305 */ /* 0x000e24000021f000 */
[----:B0-----:R0:W-:Y:S02]  /*b800*/  STG.E [R16.64], R3 ;  /* 0x0000000310007986 */ /* 0x0011e4000c101924 */
.L_x_25149:
[----:B------:R-:W-:Y:S02]  /*b810*/  IADD3 R23, R23, 0x80, RZ ;  /* 0x0000008017177810 */ /* 0x000fe40007ffe0ff */
.L_x_24994:
[----:B------:R-:W-:Y:S05]  /*b820*/  BSYNC B7 ;  /* 0x0000000000077941 */ /* 0x000fea0003800000 */
.L_x_24993:
        /* <DEDUP_REMOVED lines=257> */
.L_x_25177:
        /* <DEDUP_REMOVED lines=20> */
.L_x_25182:
[----:B------:R-:W2:Y:S02]  /*c980*/  LDG.E.U8 R2, [R2.64] ;  /* 0x0000002402027981 */ /* 0x000ea4000c1e1100 */
[----:B--2---:R0:W1:Y:S01]  /*c990*/  I2F.U16 R19, R2 ;  /* 0x0000000200137306 */ /* 0x0040620000101000 */
[----:B------:R-:W-:Y:S05]  /*c9a0*/  BRA `(.L_x_25184) ;  /* 0x00000ca000007947 */ /* 0x000fea0003800000 */
.L_x_25181:
        /* <DEDUP_REMOVED lines=9> */
.L_x_25186:
[----:B------:R-:W2:Y:S02]  /*ca40*/  LDG.E R2, [R2.64] ;  /* 0x0000002402027981 */ /* 0x000ea4000c1e1900 */
[----:B--2---:R0:W1:Y:S01]  /*ca50*/  I2F R19, R2 ;  /* 0x0000000200137306 */ /* 0x0040620000201400 */
[----:B------:R-:W-:Y:S05]  /*ca60*/  BRA `(.L_x_25184) ;  /* 0x00000be000007947 */ /* 0x000fea0003800000 */
.L_x_25185:
[----:B------:R-:W2:Y:S02]  /*ca70*/  LDG.E.U16 R2, [R2.64] ;  /* 0x0000002402027981 */ /* 0x000ea4000c1e1500 */
[----:B--2---:R0:W1:Y:S01]  /*ca80*/  I2F.S16 R19, R2 ;  /* 0x0000000200137306 */ /* 0x0040620000101400 */
[----:B------:R-:W-:Y:S05]  /*ca90*/  BRA `(.L_x_25184) ;  /* 0x00000bb000007947 */ /* 0x000fea0003800000 */
.L_x_25180:
        /* <DEDUP_REMOVED lines=8> */
.L_x_25188:
[----:B------:R-:W2:Y:S02]  /*cb20*/  LDG.E.U16 R2, [R2.64] ;  /* 0x0000002402027981 */ /* 0x000ea4000c1e1500 */
[----:B--2---:R-:W-:Y:S01]  /*cb30*/  HADD2.F32 R19, -RZ, R2.H0_H0 ;  /* 0x20000002ff137230 */ /* 0x004fe20000004100 */
[----:B------:R-:W-:Y:S05]  /*cb40*/  BRA `(.L_x_25184) ;  /* 0x00000b0000007947 */ /* 0x000fea0003800000 */
.L_x_25187:
        /* <DEDUP_REMOVED lines=8> */
.L_x_25190:
[----:B------:R-:W2:Y:S02]  /*cbd0*/  LDG.E.U16 R2, [R2.64] ;  /* 0x0000002402027981 */ /* 0x000ea4000c1e1500 */
[----:B--2---:R-:W-:Y:S01]  /*cbe0*/  HADD2.F32 R19, -RZ, R2.H0_H0 ;  /* 0x20000002ff137230 */ /* 0x004fe20000004100 */
[----:B------:R-:W-:Y:S05]  /*cbf0*/  BRA `(.L_x_25184) ;  /* 0x00000a5000007947 */ /* 0x000fea0003800000 */
.L_x_25189:
[----:B------:R-:W2:Y:S02]  /*cc00*/  LDG.E.64 R2, [R2.64] ;  /* 0x0000002402027981 */ /* 0x000ea4000c1e1b00 */
[----:B--2---:R-:W0:Y:S01]  /*cc10*/  F2F.F32.F64 R19, R2 ;  /* 0x0000000200137310 */ /* 0x004e220000301000 */
[----:B------:R-:W0:-:S14]  /*cc20*/  DSETP.GEU.AND P0, PT, |R2|, c[0x2][0x0], PT ;  /* 0x008000000200762a */ /* 0x000e1c0003f0e200 */
[----:B0-----:R-:W-:Y:S01]  /*cc30*/  @!P0 FMUL R19, R19, 1.175494350822287508e-38 ;  /* 0x0080000013138820 */ /* 0x001fe20000400000 */
[----:B------:R-:W-:Y:S05]  /*cc40*/  BRA `(.L_x_25184) ;  /* 0x00000a0000007947 */ /* 0x000fea0003800000 */
.L_x_25179:
        /* <DEDUP_REMOVED lines=12> */
.L_x_25193:
[----:B------:R-:W2:Y:S02]  /*cd10*/  LDG.E.64 R2, [R2.64] ;  /* 0x0000002402027981 */ /* 0x000ea4000c1e1b00 */
[----:B--2---:R-:W0:Y:S01]  /*cd20*/  F2F.F32.F64 R19, R2 ;  /* 0x0000000200137310 */ /* 0x004e220000301000 */
[----:B------:R-:W0:-:S14]  /*cd30*/  DSETP.GEU.AND P0, PT, |R2|, c[0x2][0x0], PT ;  /* 0x008000000200762a */ /* 0x000e1c0003f0e200 */
[----:B0-----:R-:W-:Y:S01]  /*cd40*/  @!P0 FMUL R19, R19, 1.175494350822287508e-38 ;  /* 0x0080000013138820 */ /* 0x001fe20000400000 */
[----:B------:R-:W-:Y:S05]  /*cd50*/  BRA `(.L_x_25184) ;  /* 0x000008f000007947 */ /* 0x000fea0003800000 */
.L_x_25192:
        /* <DEDUP_REMOVED lines=26> */
.L_x_25195:
        /* <DEDUP_REMOVED lines=13> */
.L_x_25194:
[----:B------:R-:W2:Y:S02]  /*cfd0*/  LDG.E.U16 R2, [R2.64] ;  /* 0x0000002402027981 */ /* 0x000ea4000c1e1500 */
[----:B--2---:R-:W-:Y:S01]  /*cfe0*/  PRMT R19, RZ, 0x5410, R2 ;  /* 0x00005410ff137816 */ /* 0x004fe20000000002 */
[----:B------:R-:W-:Y:S05]  /*cff0*/  BRA `(.L_x_25184) ;  /* 0x0000065000007947 */ /* 0x000fea0003800000 */
.L_x_25191:
        /* <DEDUP_REMOVED lines=11> */
.L_x_25198:
        /* <DEDUP_REMOVED lines=20> */
.L_x_25200:
[----:B------:R-:W-:Y:S05]  /*d1f0*/  BSYNC B0 ;  /* 0x0000000000007941 */ /* 0x000fea0003800000 */
.L_x_25199:
[----:B------:R-:W-:Y:S01]  /*d200*/  IMAD.SHL.U32 R2, R2, 0x100000, RZ ;  /* 0x0010000002027824 */ /* 0x000fe200078e00ff */
[----:B------:R-:W-:-:S04]  /*d210*/  LEA R0, R0, 0x3b800000, 0x17 ;  /* 0x3b80000000007811 */ /* 0x000fc800078eb8ff */
[----:B------:R-:W-:Y:S01]  /*d220*/  LOP3.LUT R19, R0, R2, R19, 0xfe, !PT ;  /* 0x0000000200137212 */ /* 0x000fe200078efe13 */
[----:B------:R-:W-:Y:S05]  /*d230*/  BRA `(.L_x_25184) ;  /* 0x0000041000007947 */ /* 0x000fea0003800000 */
.L_x_25197:
        /* <DEDUP_REMOVED lines=20> */
.L_x_25202:
[----:B------:R-:W-:Y:S05]  /*d380*/  BSYNC B0 ;  /* 0x0000000000007941 */ /* 0x000fea0003800000 */
.L_x_25201:
[----:B------:R-:W-:Y:S01]  /*d390*/  IMAD.SHL.U32 R2, R2, 0x200000, RZ ;  /* 0x0020000002027824 */ /* 0x000fe200078e00ff */
[----:B------:R-:W-:-:S04]  /*d3a0*/  LEA R0, R0, 0x37800000, 0x17 ;  /* 0x3780000000007811 */ /* 0x000fc800078eb8ff */
[----:B------:R-:W-:Y:S01]  /*d3b0*/  LOP3.LUT R19, R0, R2, R19, 0xfe, !PT ;  /* 0x0000000200137212 */ /* 0x000fe200078efe13 */
[----:B------:R-:W-:Y:S05]  /*d3c0*/  BRA `(.L_x_25184) ;  /* 0x0000028000007947 */ /* 0x000fea0003800000 */
.L_x_25196:
        /* <DEDUP_REMOVED lines=14> */
.L_x_25183:
        /* <DEDUP_REMOVED lines=21> */
.L_x_25204:
[----:B------:R-:W2:Y:S02]  /*d600*/  LDG.E.64 R2, [R2.64] ;  /* 0x0000002402027981 */ /* 0x000ea4000c1e1b00 */
[----:B--2---:R0:W1:Y:S01]  /*d610*/  I2F.U64 R19, R2 ;  /* 0x0000000200137312 */ /* 0x0040620000301000 */
[----:B------:R-:W-:Y:S05]  /*d620*/  BRA `(.L_x_25184) ;  /* 0x0000002000007947 */ /* 0x000fea0003800000 */
.L_x_25203:
[----:B------:R-:W2:Y:S02]  /*d630*/  LDG.E R2, [R2.64] ;  /* 0x0000002402027981 */ /* 0x000ea4000c1e1900 */
[----:B--2---:R0:W1:Y:S02]  /*d640*/  I2F.U32 R19, R2 ;  /* 0x0000000200137306 */ /* 0x0040640000201000 */
.L_x_25184:
[----:B------:R-:W-:Y:S05]  /*d650*/  BSYNC B6 ;  /* 0x0000000000067941 */ /* 0x000fea0003800000 */
.L_x_25178:
        /* <DEDUP_REMOVED lines=18> */
.L_x_25209:
[----:B------:R-:W2:Y:S02]  /*d780*/  LDG.E.U8 R0, [R2.64] ;  /* 0x0000002402007981 */ /* 0x000ea4000c1e1100 */
[----:B--2---:R-:W0:Y:S01]  /*d790*/  I2F.U16 R0, R0 ;  /* 0x0000000000007306 */ /* 0x004e220000101000 */
[----:B------:R-:W-:Y:S05]  /*d7a0*/  BRA `(.L_x_25211) ;  /* 0x00000ca000007947 */ /* 0x000fea0003800000 */
.L_x_25208:
        /* <DEDUP_REMOVED lines=9> */
.L_x_25213:
[----:B------:R-:W2:Y:S02]  /*d840*/  LDG.E R0, [R2.64] ;  /* 0x0000002402007981 */ /* 0x000ea4000c1e1900 */
[----:B--2---:R-:W0:Y:S01]  /*d850*/  I2F R0, R0 ;  /* 0x0000000000007306 */ /* 0x004e220000201400 */
[----:B------:R-:W-:Y:S05]  /*d860*/  BRA `(.L_x_25211) ;  /* 0x00000be000007947 */ /* 0x000fea0003800000 */
.L_x_25212:
[----:B------:R-:W2:Y:S02]  /*d870*/  LDG.E.U16 R0, [R2.64] ;  /* 0x0000002402007981 */ /* 0x000ea4000c1e1500 */
[----:B--2---:R-:W0:Y:S01]  /*d880*/  I2F.S16 R0, R0 ;  /* 0x0000000000007306 */ /* 0x004e220000101400 */
[----:B------:R-:W-:Y:S05]  /*d890*/  BRA `(.L_x_25211) ;  /* 0x00000bb000007947 */ /* 0x000fea0003800000 */
.L_x_25207:
        /* <DEDUP_REMOVED lines=8> */
.L_x_25215:
[----:B------:R-:W2:Y:S02]  /*d920*/  LDG.E.U16 R0, [R2.64] ;  /* 0x0000002402007981 */ /* 0x000ea4000c1e1500 */
[----:B--2---:R-:W-:Y:S01]  /*d930*/  HADD2.F32 R0, -RZ, R0.H0_H0 ;  /* 0x20000000ff007230 */ /* 0x004fe20000004100 */
[----:B------:R-:W-:Y:S05]  /*d940*/  BRA `(.L_x_25211) ;  /* 0x00000b0000007947 */ /* 0x000fea0003800000 */
.L_x_25214:
        /* <DEDUP_REMOVED lines=8> */
.L_x_25217:
[----:B------:R-:W2:Y:S02]  /*d9d0*/  LDG.E.U16 R0, [R2.64] ;  /* 0x0000002402007981 */ /* 0x000ea4000c1e1500 */
[----:B--2---:R-:W-:Y:S01]  /*d9e0*/  HADD2.F32 R0, -RZ, R0.H0_H0 ;  /* 0x20000000ff007230 */ /* 0x004fe20000004100 */
[----:B------:R-:W-:Y:S05]  /*d9f0*/  BRA `(.L_x_25211) ;  /* 0x00000a5000007947 */ /* 0x000fea0003800000 */
.L_x_25216:
[----:B------:R-:W2:Y:S02]  /*da00*/  LDG.E.64 R2, [R2.64] ;  /* 0x0000002402027981 */ /* 0x000ea4000c1e1b00 */
[----:B--2---:R-:W0:Y:S01]  /*da10*/  F2F.F32.F64 R0, R2 ;  /* 0x0000000200007310 */ /* 0x004e220000301000 */
[----:B------:R-:W0:-:S14]  /*da20*/  DSETP.GEU.AND P0, PT, |R2|, c[0x2][0x0], PT ;  /* 0x008000000200762a */ /* 0x000e1c0003f0e200 */
[----:B0-----:R-:W-:Y:S01]  /*da30*/  @!P0 FMUL R0, R0, 1.175494350822287508e-38 ;  /* 0x0080000000008820 */ /* 0x001fe20000400000 */
[----:B------:R-:W-:Y:S05]  /*da40*/  BRA `(.L_x_25211) ;  /* 0x00000a0000007947 */ /* 0x000fea0003800000 */
.L_x_25206:
        /* <DEDUP_REMOVED lines=12> */
.L_x_25220:
[----:B------:R-:W2:Y:S02]  /*db10*/  LDG.E.64 R2, [R2.64] ;  /* 0x0000002402027981 */ /* 0x000ea4000c1e1b00 */
[----:B--2---:R-:W0:Y:S01]  /*db20*/  F2F.F32.F64 R0, R2 ;  /* 0x0000000200007310 */ /* 0x004e220000301000 */
[----:B------:R-:W0:-:S14]  /*db30*/  DSETP.GEU.AND P0, PT, |R2|, c[0x2][0x0], PT ;  /* 0x008000000200762a */ /* 0x000e1c0003f0e200 */
[----:B0-----:R-:W-:Y:S01]  /*db40*/  @!P0 FMUL R0, R0, 1.175494350822287508e-38 ;  /* 0x0080000000008820 */ /* 0x001fe20000400000 */
[----:B------:R-:W-:Y:S05]  /*db50*/  BRA `(.L_x_25211) ;  /* 0x000008f000007947 */ /* 0x000fea0003800000 */
.L_x_25219:
        /* <DEDUP_REMOVED lines=26> */
.L_x_25222:
        /* <DEDUP_REMOVED lines=13> */
.L_x_25221:
[----:B------:R-:W2:Y:S02]  /*ddd0*/  LDG.E.U16 R0, [R2.64] ;  /* 0x0000002402007981 */ /* 0x000ea4000c1e1500 */
[----:B--2---:R-:W-:Y:S01]  /*dde0*/  PRMT R0, RZ, 0x5410, R0 ;  /* 0x00005410ff007816 */ /* 0x004fe20000000000 */
[----:B------:R-:W-:Y:S05]  /*ddf0*/  BRA `(.L_x_25211) ;  /* 0x0000065000007947 */ /* 0x000fea0003800000 */
.L_x_25218:
        /* <DEDUP_REMOVED lines=11> */
.L_x_25225:
        /* <DEDUP_REMOVED lines=20> */
.L_x_25227:
[----:B------:R-:W-:Y:S05]  /*dff0*/  BSYNC B0 ;  /* 0x0000000000007941 */ /* 0x000fea0003800000 */
.L_x_25226:
[----:B------:R-:W-:Y:S01]  /*e000*/  LEA R3, R0, 0x3b800000, 0x17 ;  /* 0x3b80000000037811 */ /* 0x000fe200078eb8ff */
[----:B------:R-:W-:-:S05]  /*e010*/  IMAD.SHL.U32 R0, R2, 0x100000, RZ ;  /* 0x0010000002007824 */ /* 0x000fca00078e00ff */
[----:B------:R-:W-:Y:S01]  /*e020*/  LOP3.LUT R0, R3, R0, R4, 0xfe, !PT ;  /* 0x0000000003007212 */ /* 0x000fe200078efe04 */
[----:B------:R-:W-:Y:S05]  /*e030*/  BRA `(.L_x_25211) ;  /* 0x0000041000007947 */ /* 0x000fea0003800000 */
.L_x_25224:
        /* <DEDUP_REMOVED lines=20> */
.L_x_25229:
[----:B------:R-:W-:Y:S05]  /*e180*/  BSYNC B0 ;  /* 0x0000000000007941 */ /* 0x000fea0003800000 */
.L_x_25228:
[----:B------:R-:W-:Y:S01]  /*e190*/  LEA R3, R0, 0x37800000, 0x17 ;  /* 0x3780000000037811 */ /* 0x000fe200078eb8ff */
[----:B------:R-:W-:-:S05]  /*e1a0*/  IMAD.SHL.U32 R0, R2, 0x200000, RZ ;  /* 0x0020000002007824 */ /* 0x000fca00078e00ff */
[----:B------:R-:W-:Y:S01]  /*e1b0*/  LOP3.LUT R0, R3, R0, R4, 0xfe, !PT ;  /* 0x0000000003007212 */ /* 0x000fe200078efe04 */
[----:B------:R-:W-:Y:S05]  /*e1c0*/  BRA `(.L_x_25211) ;  /* 0x0000028000007947 */ /* 0x000fea0003800000 */
.L_x_25223:
        /* <DEDUP_REMOVED lines=14> */
.L_x_25210:
        /* <DEDUP_REMOVED lines=21> */
.L_x_25231:
[----:B------:R-:W2:Y:S02]  /*e400*/  LDG.E.64 R2, [R2.64] ;  /* 0x0000002402027981 */ /* 0x000ea4000c1e1b00 */
[----:B--2---:R0:W2:Y:S01]  /*e410*/  I2F.U64 R0, R2 ;  /* 0x0000000200007312 */ /* 0x0040a20000301000 */
[----:B------:R-:W-:Y:S05]  /*e420*/  BRA `(.L_x_25211) ;  /* 0x0000002000007947 */ /* 0x000fea0003800000 */
.L_x_25230:
[----:B------:R-:W2:Y:S02]  /*e430*/  LDG.E R0, [R2.64] ;  /* 0x0000002402007981 */ /* 0x000ea4000c1e1900 */
[----:B--2---:R-:W0:Y:S02]  /*e440*/  I2F.U32 R0, R0 ;  /* 0x0000000000007306 */ /* 0x004e240000201000 */
.L_x_25211:
[----:B------:R-:W-:Y:S05]  /*e450*/  BSYNC B6 ;  /* 0x0000000000067941 */ /* 0x000fea0003800000 */
.L_x_25205:
        /* <DEDUP_REMOVED lines=39> */
.L_x_25233:
[----:B------:R-:W-:Y:S02]  /*e6d0*/  FADD.FTZ R2, R0, R19 ;  /* 0x0000001300027221 */ /* 0x000fe40000010000 */
.L_x_25234:
[----:B------:R-:W-:Y:S05]  /*e6e0*/  BSYNC B0 ;  /* 0x0000000000007941 */ /* 0x000fea0003800000 */
.L_x_25232:
        /* <DEDUP_REMOVED lines=15> */
.L_x_25238:
[----:B------:R-:W0:Y:S02]  /*e7e0*/  F2I.S64.TRUNC R2, R2 ;  /* 0x0000000200027311 */ /* 0x000e24000020d900 */
[----:B0-----:R-:W-:-:S05]  /*e7f0*/  IMAD.MOV.U32 R5, RZ, RZ, R2 ;  /* 0x000000ffff057224 */ /* 0x001fca00078e0002 */
[----:B------:R-:W-:Y:S01]  /*e800*/  STG.E.U8 [R16.64], R5 ;  /* 0x0000000510007986 */ /* 0x000fe2000c101124 */
[----:B------:R-:W-:Y:S05]  /*e810*/  EXIT ;  /* 0x000000000000794d */ /* 0x000fea0003800000 */
.L_x_25237:
        /* <DEDUP_REMOVED lines=9> */
.L_x_25241:
[----:B------:R-:W0:Y:S02]  /*e8b0*/  F2I.FTZ.TRUNC.NTZ R3, R2 ;  /* 0x0000000200037305 */ /* 0x000e24000021f100 */
[----:B0-----:R-:W-:Y:S01]  /*e8c0*/  STG.E [R16.64], R3 ;  /* 0x0000000310007986 */ /* 0x001fe2000c101924 */
[----:B------:R-:W-:Y:S05]  /*e8d0*/  EXIT ;  /* 0x000000000000794d */ /* 0x000fea0003800000 */
.L_x_25240:
[----:B------:R-:W0:Y:S02]  /*e8e0*/  F2I.FTZ.TRUNC.NTZ R3, R2 ;  /* 0x0000000200037305 */ /* 0x000e24000021f100 */
[----:B0-----:R-:W-:Y:S01]  /*e8f0*/  STG.E.U16 [R16.64], R3 ;  /* 0x0000000310007986 */ /* 0x001fe2000c101524 */
[----:B------:R-:W-:Y:S05]  /*e900*/  EXIT ;  /* 0x000000000000794d */ /* 0x000fea0003800000 */
.L_x_25236:
        /* <DEDUP_REMOVED lines=8> */
.L_x_25243:
[----:B------:R-:W-:-:S05]  /*e990*/  F2FP.PACK_AB R2, RZ, R2 ;  /* 0x00000002ff02723e */ /* 0x000fca00000000ff */
[----:B------:R-:W-:Y:S01]  /*e9a0*/  STG.E.U16 [R16.64], R2 ;  /* 0x0000000210007986 */ /* 0x000fe2000c101524 */
[----:B------:R-:W-:Y:S05]  /*e9b0*/  EXIT ;  /* 0x000000000000794d */ /* 0x000fea0003800000 */
.L_x_25242:
        /* <DEDUP_REMOVED lines=9> */
.L_x_25245:
[----:B------:R-:W-:-:S04]  /*ea50*/  F2FP.PACK_AB R3, RZ, R2 ;  /* 0x00000002ff03723e */ /* 0x000fc800000000ff */
[----:B------:R-:W-:-:S05]  /*ea60*/  PRMT R3, R3, 0x5410, RZ ;  /* 0x0000541003037816 */ /* 0x000fca00000000ff */
[----:B------:R-:W-:Y:S01]  /*ea70*/  STG.E [R16.64], R3 ;  /* 0x0000000310007986 */ /* 0x000fe2000c101924 */
[----:B------:R-:W-:Y:S05]  /*ea80*/  EXIT ;  /* 0x000000000000794d */ /* 0x000fea0003800000 */
.L_x_25244:
[----:B------:R-:W-:-:S06]  /*ea90*/  FMUL.FTZ R2, R2, 1 ;  /* 0x3f80000002027820 */ /* 0x000fcc0000410000 */
[----:B------:R-:W0:Y:S02]  /*eaa0*/  F2F.F64.F32 R2, R2 ;  /* 0x0000000200027310 */ /* 0x000e240000201800 */
[----:B0-----:R-:W-:Y:S01]  /*eab0*/  STG.E.64 [R16.64], R2 ;  /* 0x0000000210007986 */ /* 0x001fe2000c101b24 */
[----:B------:R-:W-:Y:S05]  /*eac0*/  EXIT ;  /* 0x000000000000794d */ /* 0x000fea0003800000 */
.L_x_25235:
        /* <DEDUP_REMOVED lines=12> */
.L_x_25248:
[----:B------:R-:W-:Y:S01]  /*eb90*/  FMUL.FTZ R4, R2, 1 ;  /* 0x3f80000002047820 */ /* 0x000fe20000410000 */
[----:B------:R-:W-:-:S05]  /*eba0*/  CS2R R6, SRZ ;  /* 0x0000000000067805 */ /* 0x000fca000001ff00 */
[----:B------:R-:W0:Y:S02]  /*ebb0*/  F2F.F64.F32 R4, R4 ;  /* 0x0000000400047310 */ /* 0x000e240000201800 */
[----:B0-----:R-:W-:Y:S01]  /*ebc0*/  STG.E.128 [R16.64], R4 ;  /* 0x0000000410007986 */ /* 0x001fe2000c101d24 */
[----:B------:R-:W-:Y:S05]  /*ebd0*/  EXIT ;  /* 0x000000000000794d */ /* 0x000fea0003800000 */
.L_x_25247:
        /* <DEDUP_REMOVED lines=20> */
.L_x_25252:
[----:B------:R-:W-:Y:S05]  /*ed20*/  BSYNC B0 ;  /* 0x0000000000007941 */ /* 0x000fea0003800000 */
.L_x_25251:
[----:B------:R-:W-:-:S05]  /*ed30*/  LOP3.LUT R5, R0, R5, RZ, 0xfc, !PT ;  /* 0x0000000500057212 */ /* 0x000fca00078efcff */
[----:B------:R-:W-:Y:S01]  /*ed40*/  STG.E.U8 [R16.64], R5 ;  /* 0x0000000510007986 */ /* 0x000fe2000c101124 */
[----:B------:R-:W-:Y:S05]  /*ed50*/  EXIT ;  /* 0x000000000000794d */ /* 0x000fea0003800000 */
.L_x_25250:
        /* <DEDUP_REMOVED lines=12> */
.L_x_25254:
[----:B------:R-:W-:Y:S01]  /*ee20*/  IMAD.MOV.U32 R0, RZ, RZ, 0x7f ;  /* 0x0000007fff007424 */ /* 0x000fe200078e00ff */
[----:B------:R-:W-:-:S04]  /*ee30*/  ISETP.GT.U32.AND P0, PT, R4, 0x7f800000, PT ;  /* 0x7f8000000400780c */ /* 0x000fc80003f04070 */
[----:B------:R-:W-:-:S04]  /*ee40*/  SEL R0, R0, 0x7c, P0 ;  /* 0x0000007c00007807 */ /* 0x000fc80000000000 */
.L_x_25255:
[----:B------:R-:W-:Y:S05]  /*ee50*/  BSYNC B0 ;  /* 0x0000000000007941 */ /* 0x000fea0003800000 */
.L_x_25253:
[----:B------:R-:W-:-:S04]  /*ee60*/  LOP3.LUT R2, R2, 0x80000000, RZ, 0xc0, !PT ;  /* 0x8000000002027812 */ /* 0x000fc800078ec0ff */
[----:B------:R-:W-:-:S04]  /*ee70*/  SHF.R.U32.HI R3, RZ, 0x18, R2 ;  /* 0x00000018ff037819 */ /* 0x000fc80000011602 */
[----:B------:R-:W-:-:S05]  /*ee80*/  LOP3.LUT R3, R0, R3, RZ, 0xfc, !PT ;  /* 0x0000000300037212 */ /* 0x000fca00078efcff */
[----:B------:R-:W-:Y:S01]  /*ee90*/  STG.E.U8 [R16.64], R3 ;  /* 0x0000000310007986 */ /* 0x000fe2000c101124 */
[----:B------:R-:W-:Y:S05]  /*eea0*/  EXIT ;  /* 0x000000000000794d */ /* 0x000fea0003800000 */
.L_x_25249:
[----:B------:R-:W-:-:S05]  /*eeb0*/  F2FP.BF16.PACK_AB R2, RZ, R2 ;  /* 0x00000002ff02723e */ /* 0x000fca00000010ff */
[----:B------:R-:W-:Y:S01]  /*eec0*/  STG.E.U16 [R16.64], R2 ;  /* 0x0000000210007986 */ /* 0x000fe2000c101524 */
[----:B------:R-:W-:Y:S05]  /*eed0*/  EXIT ;  /* 0x000000000000794d */ /* 0x000fea0003800000 */
.L_x_25246:
        /* <DEDUP_REMOVED lines=11> */
.L_x_25258:
        /* <DEDUP_REMOVED lines=16> */
.L_x_25261:
[----:B------:R-:W-:-:S04]  /*f090*/  LOP3.LUT R2, R2, 0x80000000, RZ, 0xc0, !PT ;  /* 0x8000000002027812 */ /* 0x000fc800078ec0ff */
[----:B------:R-:W-:-:S04]  /*f0a0*/  SHF.R.U32.HI R3, RZ, 0x18, R2 ;  /* 0x00000018ff037819 */ /* 0x000fc80000011602 */
[----:B------:R-:W-:-:S04]  /*f0b0*/  LOP3.LUT R0, R0, R3, RZ, 0xfc, !PT ;  /* 0x0000000300007212 */ /* 0x000fc800078efcff */
[----:B------:R-:W-:Y:S02]  /*f0c0*/  PRMT R8, R0, 0x7610, R8 ;  /* 0x0000761000087816 */ /* 0x000fe40000000008 */
.L_x_25260:
[----:B------:R-:W-:Y:S05]  /*f0d0*/  BSYNC B0 ;  /* 0x0000000000007941 */ /* 0x000fea0003800000 */
.L_x_25259:
[----:B------:R-:W-:Y:S01]  /*f0e0*/  STG.E.U8 [R16.64], R8 ;  /* 0x0000000810007986 */ /* 0x000fe2000c101124 */
[----:B------:R-:W-:Y:S05]  /*f0f0*/  EXIT ;  /* 0x000000000000794d */ /* 0x000fea0003800000 */
.L_x_25257:
        /* <DEDUP_REMOVED lines=16> */
.L_x_25264:
[----:B------:R-:W-:-:S04]  /*f200*/  LOP3.LUT R2, R2, 0x80000000, RZ, 0xc0, !PT ;  /* 0x8000000002027812 */ /* 0x000fc800078ec0ff */
[----:B------:R-:W-:-:S04]  /*f210*/  SHF.R.U32.HI R3, RZ, 0x18, R2 ;  /* 0x00000018ff037819 */ /* 0x000fc80000011602 */
[----:B------:R-:W-:-:S04]  /*f220*/  LOP3.LUT R0, R0, R3, RZ, 0xfc, !PT ;  /* 0x0000000300007212 */ /* 0x000fc800078efcff */
[----:B------:R-:W-:Y:S02]  /*f230*/  PRMT R8, R0, 0x7610, R8 ;  /* 0x0000761000087816 */ /* 0x000fe40000000008 */
.L_x_25263:
[----:B------:R-:W-:Y:S05]  /*f240*/  BSYNC B0 ;  /* 0x0000000000007941 */ /* 0x000fea0003800000 */
.L_x_25262:
[----:B------:R-:W-:Y:S01]  /*f250*/  STG.E.U8 [R16.64], R8 ;  /* 0x0000000810007986 */ /* 0x000fe2000c101124 */
[----:B------:R-:W-:Y:S05]  /*f260*/  EXIT ;  /* 0x000000000000794d */ /* 0x000fea0003800000 */
.L_x_25256:
        /* <DEDUP_REMOVED lines=21> */
.L_x_25239:
        /* <DEDUP_REMOVED lines=20> */
.L_x_25266:
[----:B------:R-:W0:Y:S02]  /*f500*/  F2I.U64.TRUNC R2, R2 ;  /* 0x0000000200027311 */ /* 0x000e24000020d800 */
[----:B0-----:R-:W-:Y:S01]  /*f510*/  STG.E.64 [R16.64], R2 ;  /* 0x0000000210007986 */ /* 0x001fe2000c101b24 */
[----:B------:R-:W-:Y:S05]  /*f520*/  EXIT ;  /* 0x000000000000794d */ /* 0x000fea0003800000 */
.L_x_25265:
[----:B------:R-:W0:Y:S02]  /*f530*/  F2I.FTZ.U32.TRUNC.NTZ R3, R2 ;  /* 0x0000000200037305 */ /* 0x000e24000021f000 */
[----:B0-----:R-:W-:Y:S01]  /*f540*/  STG.E [R16.64], R3 ;  /* 0x0000000310007986 */ /* 0x001fe2000c101924 */
[----:B------:R-:W-:Y:S05]  /*f550*/  EXIT ;  /* 0x000000000000794d */ /* 0x000fea0003800000 */
.L_x_25267:
        /* <DEDUP_REMOVED lines=10> */
.L_x_30078:


//--------------------- .text._ZN2at6native27unrolled_elementwise_kernelINS0_13BinaryFunctorIfffZZZNS0_21nextafter_kernel_cudaERNS_18TensorIteratorBaseEENKUlvE_clEvENKUlvE0_clEvEUlffE_EESt5arrayIPcLm3EELi4E23TrivialOffsetCalculatorILi2EjESC_ILi1EjENS0_6memory12LoadWithCastILi2EEENSF_13StoreWithCastILi1EEEEEviT_T0_T2_T3_T4_T5_ --------------------------
	.section	.text._ZN2at6native27unrolled_elementwise_kernelINS0_13BinaryFunctorIfffZZZNS0_21nextafter_kernel_cudaERNS_18TensorIteratorBaseEENKUlvE_clEvENKUlvE0_clEvEUlffE_EESt5arrayIPcLm3EELi4E23TrivialOffsetCalculatorILi2EjESC_ILi1EjENS0_6memory12LoadWithCastILi2EEENSF_13StoreWithCastILi1EEEEEviT_T0_T2_T3_T4_T5_,"ax",@progbits
	.sectioninfo	@"SHI_REGISTERS=32"
	.align	128
        .global         _ZN2at6native27unrolled_elementwise_kernelINS0_13BinaryFunctorIfffZZZNS0_21nextafter_kernel_cudaERNS_18TensorIteratorBaseEENKUlvE_clEvENKUlvE0_clEvEUlffE_EESt5arrayIPcLm3EELi4E23TrivialOffsetCalculatorILi2EjESC_ILi1EjENS0_6memory12LoadWithCastILi2EEENSF_13StoreWithCastILi1EEEEEviT_T0_T2_T3_T4_T5_
        .type           _ZN2at6native27unrolled_elementwise_kernelINS0_13BinaryFunctorIfffZZZNS0_21nextafter_kernel_cudaERNS_18TensorIteratorBaseEENKUlvE_clEvENKUlvE0_clEvEUlffE_EESt5arrayIPcLm3EELi4E23TrivialOffsetCalculatorILi2EjESC_ILi1EjENS0_6memory12LoadWithCastILi2EEENSF_13StoreWithCastILi1EEEEEviT_T0_T2_T3_T4_T5_,@function
        .size           _ZN2at6native27unrolled_elementwise_kernelINS0_13BinaryFunctorIfffZZZNS0_21nextafter_kernel_cudaERNS_18TensorIteratorBaseEENKUlvE_clEvENKUlvE0_clEvEUlffE_EESt5arrayIPcLm3EELi4E23TrivialOffsetCalculatorILi2EjESC_ILi1EjENS0_6memory12LoadWithCastILi2EEENSF_13StoreWithCastILi1EEEEEviT_T0_T2_T3_T4_T5_,(.L_x_30079 - _ZN2at6native27unrolled_elementwise_kernelINS0_13BinaryFunctorIfffZZZNS0_21nextafter_kernel_cudaERNS_18TensorIteratorBaseEENKUlvE_clEvENKUlvE0_clEvEUlffE_EESt5arrayIPcLm3EELi4E23TrivialOffsetCalculatorILi2EjESC_ILi1EjENS0_6memory12LoadWithCastILi2EEENSF_13StoreWithCastILi1EEEEEviT_T0_T2_T3_T4_T5_)
        .other          _ZN2at6native27unrolled_elementwise_kernelINS0_13BinaryFunctorIfffZZZNS0_21nextafter_kernel_cudaERNS_18TensorIteratorBaseEENKUlvE_clEvENKUlvE0_clEvEUlffE_EESt5arrayIPcLm3EELi4E23TrivialOffsetCalculatorILi2EjESC_ILi1EjENS0_6memory12LoadWithCastILi2EEENSF_13StoreWithCastILi1EEEEEviT_T0_T2_T3_T4_T5_,@"STO_CUDA_ENTRY STV_DEFAULT"
_ZN2at6native27unrolled_elementwise_kernelINS0_13BinaryFunctorIfffZZZNS0_21nextafter_kernel_cudaERNS_18TensorIteratorBaseEENKUlvE_clEvENKUlvE0_clEvEUlffE_EESt5arrayIPcLm3EELi4E23TrivialOffsetCalculatorILi2EjESC_ILi1EjENS0_6memory12LoadWithCastILi2EEENSF_13StoreWithCastILi1EEEEEviT_T0_T2_T3_T4_T5_:
.text._ZN2at6native27unrolled_elementwise_kernelINS0_13BinaryFunctorIfffZZZNS0_21nextafter_kernel_cudaERNS_18TensorIteratorBaseEENKUlvE_clEvENKUlvE0_clEvEUlffE_EESt5arrayIPcLm3EELi4E23TrivialOffsetCalculatorILi2EjESC_ILi1EjENS0_6memory12LoadWithCastILi2EEENSF_13StoreWithCastILi1EEEEEviT_T0_T2_T3_T4_T5_:
[----:B------:R-:W-:Y:S02]  /*0000*/  IMAD.MOV.U32 R1, RZ, RZ, c[0x0][0x28] ;  /* 0x00000a00ff017624 */ /* 0x000fe400078e00ff */
[----:B------:R-:W0:Y:S01]  /*0010*/  S2R R2, SR_CTAID.X ;  /* 0x0000000000027919 */ /* 0x000e220000002500 */
[----:B------:R-:W-:Y:S01]  /*0020*/  IMAD.MOV.U32 R3, RZ, RZ, -0x200 ;  /* 0xfffffe00ff037424 */ /* 0x000fe200078e00ff */
[----:B------:R-:W1:Y:S01]  /*0030*/  LDC.U8 R29, c[0x0][0x184] ;  /* 0x00006100ff1d7b82 */ /* 0x000e620000000000 */
[----:B------:R-:W-:Y:S01]  /*0040*/  ULDC.64 UR36, c[0x0][0x118] ;  /* 0x0000460000247ab9 */ /* 0x000fe20000000a00 */
[----:B------:R-:W2:Y:S01]  /*0050*/  S2R R25, SR_TID.X ;  /* 0x0000000000197919 */ /* 0x000ea20000002100 */
[----:B------:R-:W-:Y:S01]  /*0060*/  BSSY B7, `(.L_x_25268) ;  /* 0x00001cb000077945 */ /* 0x000fe20003800000 */
[----:B------:R-:W-:Y:S01]  /*0070*/  IMAD.MOV.U32 R22, RZ, RZ, RZ ;  /* 0x000000ffff167224 */ /* 0x000fe200078e00ff */
[----:B------:R-:W-:-:S03]  /*0080*/  CS2R R18, SRZ ;  /* 0x0000000000127805 */ /* 0x000fc6000001ff00 */
[----:B------:R-:W3:Y:S01]  /*0090*/  LDC.U8 R28, c[0x0][0x185] ;  /* 0x00006140ff1c7b82 */ /* 0x000ee20000000000 */
        /* <DEDUP_REMOVED lines=22> */
.L_x_25274:
[----:B------:R-:W2:Y:S02]  /*0200*/  LDG.E.U8 R4, [R4.64] ;  /* 0x0000002404047981 */ /* 0x000ea4000c1e1100 */
[----:B--2---:R0:W1:Y:S01]  /*0210*/  I2F.U16 R18, R4 ;  /* 0x0000000400127306 */ /* 0x0040620000101000 */
[----:B------:R-:W-:Y:S05]  /*0220*/  BRA `(.L_x_25276) ;  /* 0x00000cb000007947 */ /* 0x000fea0003800000 */
.L_x_25273:
        /* <DEDUP_REMOVED lines=9> */
.L_x_25278:
[----:B------:R-:W2:Y:S02]  /*02c0*/  LDG.E R4, [R4.64] ;  /* 0x0000002404047981 */ /* 0x000ea4000c1e1900 */
[----:B--2---:R0:W1:Y:S01]  /*02d0*/  I2F R18, R4 ;  /* 0x0000000400127306 */ /* 0x0040620000201400 */
[----:B------:R-:W-:Y:S05]  /*02e0*/  BRA `(.L_x_25276) ;  /* 0x00000bf000007947 */ /* 0x000fea0003800000 */
.L_x_25277:
[----:B------:R-:W2:Y:S02]  /*02f0*/  LDG.E.U16 R4, [R4.64] ;  /* 0x0000002404047981 */ /* 0x000ea4000c1e1500 */
[----:B--2---:R0:W1:Y:S01]  /*0300*/  I2F.S16 R18, R4 ;  /* 0x0000000400127306 */ /* 0x0040620000101400 */
[----:B------:R-:W-:Y:S05]  /*0310*/  BRA `(.L_x_25276) ;  /* 0x00000bc000007947 */ /* 0x000fea0003800000 */
.L_x_25272:
        /* <DEDUP_REMOVED lines=8> */
.L_x_25280:
[----:B------:R-:W2:Y:S02]  /*03a0*/  LDG.E.U16 R4, [R4.64] ;  /* 0x0000002404047981 */ /* 0x000ea4000c1e1500 */
[----:B--2---:R-:W-:Y:S01]  /*03b0*/  HADD2.F32 R18, -RZ, R4.H0_H0 ;  /* 0x20000004ff127230 */ /* 0x004fe20000004100 */
[----:B------:R-:W-:Y:S05]  /*03c0*/  BRA `(.L_x_25276) ;  /* 0x00000b1000007947 */ /* 0x000fea0003800000 */
.L_x_25279:
        /* <DEDUP_REMOVED lines=8> */
.L_x_25282:
[----:B------:R-:W2:Y:S02]  /*0450*/  LDG.E.U16 R4, [R4.64] ;  /* 0x0000002404047981 */ /* 0x000ea4000c1e1500 */
[----:B--2---:R-:W-:Y:S01]  /*0460*/  HADD2.F32 R18, -RZ, R4.H0_H0 ;  /* 0x20000004ff127230 */ /* 0x004fe20000004100 */
[----:B------:R-:W-:Y:S05]  /*0470*/  BRA `(.L_x_25276) ;  /* 0x00000a6000007947 */ /* 0x000fea0003800000 */
.L_x_25281:
[----:B------:R-:W2:Y:S02]  /*0480*/  LDG.E.64 R4, [R4.64] ;  /* 0x0000002404047981 */ /* 0x000ea4000c1e1b00 */
[----:B--2---:R-:W0:Y:S01]  /*0490*/  F2F.F32.F64 R18, R4 ;  /* 0x0000000400127310 */ /* 0x004e220000301000 */
[----:B------:R-:W0:-:S14]  /*04a0*/  DSETP.GEU.AND P0, PT, |R4|, c[0x2][0x0], PT ;  /* 0x008000000400762a */ /* 0x000e1c0003f0e200 */
[----:B0-----:R-:W-:Y:S01]  /*04b0*/  @!P0 FMUL R18, R18, 1.175494350822287508e-38 ;  /* 0x0080000012128820 */ /* 0x001fe20000400000 */
[----:B------:R-:W-:Y:S05]  /*04c0*/  BRA `(.L_x_25276) ;  /* 0x00000a1000007947 */ /* 0x000fea0003800000 */
.L_x_25271:
        /* <DEDUP_REMOVED lines=12> */
.L_x_25285:
[----:B------:R-:W2:Y:S02]  /*0590*/  LDG.E.64 R4, [R4.64] ;  /* 0x0000002404047981 */ /* 0x000ea4000c1e1b00 */
[----:B--2---:R-:W0:Y:S01]  /*05a0*/  F2F.F32.F64 R18, R4 ;  /* 0x0000000400127310 */ /* 0x004e220000301000 */
[----:B------:R-:W0:-:S14]  /*05b0*/  DSETP.GEU.AND P0, PT, |R4|, c[0x2][0x0], PT ;  /* 0x008000000400762a */ /* 0x000e1c0003f0e200 */
[----:B0-----:R-:W-:Y:S01]  /*05c0*/  @!P0 FMUL R18, R18, 1.175494350822287508e-38 ;  /* 0x0080000012128820 */ /* 0x001fe20000400000 */
[----:B------:R-:W-:Y:S05]  /*05d0*/  BRA `(.L_x_25276) ;  /* 0x0000090000007947 */ /* 0x000fea0003800000 */
.L_x_25284:
        /* <DEDUP_REMOVED lines=26> */
.L_x_25287:
        /* <DEDUP_REMOVED lines=14> */
.L_x_25286:
[----:B------:R-:W2:Y:S02]  /*0860*/  LDG.E.U16 R4, [R4.64] ;  /* 0x0000002404047981 */ /* 0x000ea4000c1e1500 */
[----:B--2---:R-:W-:Y:S01]  /*0870*/  PRMT R18, RZ, 0x5410, R4 ;  /* 0x00005410ff127816 */ /* 0x004fe20000000004 */
[----:B------:R-:W-:Y:S05]  /*0880*/  BRA `(.L_x_25276) ;  /* 0x0000065000007947 */ /* 0x000fea0003800000 */
.L_x_25283:
        /* <DEDUP_REMOVED lines=11> */
.L_x_25290:
        /* <DEDUP_REMOVED lines=20> */
.L_x_25292:
[----:B------:R-:W-:Y:S05]  /*0a80*/  BSYNC B0 ;  /* 0x0000000000007941 */ /* 0x000fea0003800000 */
.L_x_25291:
[----:B------:R-:W-:Y:S01]  /*0a90*/  IMAD.SHL.U32 R3, R3, 0x100000, RZ ;  /* 0x0010000003037824 */ /* 0x000fe200078e00ff */
[----:B------:R-:W-:-:S04]  /*0aa0*/  LEA R5, R0, 0x3b800000, 0x17 ;  /* 0x3b80000000057811 */ /* 0x000fc800078eb8ff */
[----:B------:R-:W-:Y:S01]  /*0ab0*/  LOP3.LUT R18, R5, R3, R18, 0xfe, !PT ;  /* 0x0000000305127212 */ /* 0x000fe200078efe12 */
[----:B------:R-:W-:Y:S05]  /*0ac0*/  BRA `(.L_x_25276) ;  /* 0x0000041000007947 */ /* 0x000fea0003800000 */
.L_x_25289:
        /* <DEDUP_REMOVED lines=20> */
.L_x_25294:
[----:B------:R-:W-:Y:S05]  /*0c10*/  BSYNC B0 ;  /* 0x0000000000007941 */ /* 0x000fea0003800000 */
.L_x_25293:
[----:B------:R-:W-:Y:S01]  /*0c20*/  IMAD.SHL.U32 R3, R3, 0x200000, RZ ;  /* 0x0020000003037824 */ /* 0x000fe200078e00ff */
[----:B------:R-:W-:-:S04]  /*0c30*/  LEA R5, R0, 0x37800000, 0x17 ;  /* 0x3780000000057811 */ /* 0x000fc800078eb8ff */
[----:B------:R-:W-:Y:S01]  /*0c40*/  LOP3.LUT R18, R5, R3, R18, 0xfe, !PT ;  /* 0x0000000305127212 */ /* 0x000fe200078efe12 */
[----:B------:R-:W-:Y:S05]  /*0c50*/  BRA `(.L_x_25276) ;  /* 0x0000028000007947 */ /* 0x000fea0003800000 */
.L_x_25288:
        /* <DEDUP_REMOVED lines=14> */
.L_x_25275:
        /* <DEDUP_REMOVED lines=21> */
.L_x_25296:
[----:B------:R-:W2:Y:S02]  /*0e90*/  LDG.E.64 R18, [R4.64] ;  /* 0x0000002404127981 */ /* 0x000ea4000c1e1b00 */
[----:B--2---:R0:W1:Y:S01]  /*0ea0*/  I2F.U64 R18, R18 ;  /* 0x0000001200127312 */ /* 0x0040620000301000 */
[----:B------:R-:W-:Y:S05]  /*0eb0*/  BRA `(.L_x_25276) ;  /* 0x0000002000007947 */ /* 0x000fea0003800000 */
.L_x_25295:
[----:B------:R-:W2:Y:S02]  /*0ec0*/  LDG.E R4, [R4.64] ;  /* 0x0000002404047981 */ /* 0x000ea4000c1e1900 */
[----:B--2---:R0:W1:Y:S02]  /*0ed0*/  I2F.U32 R18, R4 ;  /* 0x0000000400127306 */ /* 0x0040640000201000 */
.L_x_25276:
[----:B------:R-:W-:Y:S05]  /*0ee0*/  BSYNC B6 ;  /* 0x0000000000067941 */ /* 0x000fea0003800000 */
.L_x_25270:
        /* <DEDUP_REMOVED lines=18> */
.L_x_25301:
[----:B------:R-:W2:Y:S02]  /*1010*/  LDG.E.U8 R4, [R4.64] ;  /* 0x0000002404047981 */ /* 0x000ea4000c1e1100 */
[----:B--2---:R0:W2:Y:S01]  /*1020*/  I2F.U16 R19, R4 ;  /* 0x0000000400137306 */ /* 0x0040a20000101000 */
[----:B------:R-:W-:Y:S05]  /*1030*/  BRA `(.L_x_25303) ;  /* 0x00000ca000007947 */ /* 0x000fea0003800000 */
.L_x_25300:
        /* <DEDUP_REMOVED lines=9> */
.L_x_25305:
[----:B------:R-:W2:Y:S02]  /*10d0*/  LDG.E R4, [R4.64] ;  /* 0x0000002404047981 */ /* 0x000ea4000c1e1900 */
[----:B--2---:R0:W2:Y:S01]  /*10e0*/  I2F R19, R4 ;  /* 0x0000000400137306 */ /* 0x0040a20000201400 */
[----:B------:R-:W-:Y:S05]  /*10f0*/  BRA `(.L_x_25303) ;  /* 0x00000be000007947 */ /* 0x000fea0003800000 */
.L_x_25304:
[----:B------:R-:W2:Y:S02]  /*1100*/  LDG.E.U16 R4, [R4.64] ;  /* 0x0000002404047981 */ /* 0x000ea4000c1e1500 */
[----:B--2---:R0:W2:Y:S01]  /*1110*/  I2F.S16 R19, R4 ;  /* 0x0000000400137306 */ /* 0x0040a20000101400 */
[----:B------:R-:W-:Y:S05]  /*1120*/  BRA `(.L_x_25303) ;  /* 0x00000bb000007947 */ /* 0x000fea0003800000 */
.L_x_25299:
        /* <DEDUP_REMOVED lines=8> */
.L_x_25307:
[----:B------:R-:W2:Y:S02]  /*11b0*/  LDG.E.U16 R4, [R4.64] ;  /* 0x0000002404047981 */ /* 0x000ea4000c1e1500 */
[----:B--2---:R-:W-:Y:S01]  /*11c0*/  HADD2.F32 R19, -RZ, R4.H0_H0 ;  /* 0x20000004ff137230 */ /* 0x004fe20000004100 */
[----:B------:R-:W-:Y:S05]  /*11d0*/  BRA `(.L_x_25303) ;  /* 0x00000b0000007947 */ /* 0x000fea0003800000 */
.L_x_25306:
        /* <DEDUP_REMOVED lines=8> */
.L_x_25309:
[----:B------:R-:W2:Y:S02]  /*1260*/  LDG.E.U16 R4, [R4.64] ;  /* 0x0000002404047981 */ /* 0x000ea4000c1e1500 */
[----:B--2---:R-:W-:Y:S01]  /*1270*/  HADD2.F32 R19, -RZ, R4.H0_H0 ;  /* 0x20000004ff137230 */ /* 0x004fe20000004100 */
[----:B------:R-:W-:Y:S05]  /*1280*/  BRA `(.L_x_25303) ;  /* 0x00000a5000007947 */ /* 0x000fea0003800000 */
.L_x_25308:
[----:B------:R-:W2:Y:S02]  /*1290*/  LDG.E.64 R4, [R4.64] ;  /* 0x0000002404047981 */ /* 0x000ea4000c1e1b00 */
[----:B--2---:R-:W0:Y:S01]  /*12a0*/  F2F.F32.F64 R19, R4 ;  /* 0x0000000400137310 */ /* 0x004e220000301000 */
[----:B------:R-:W0:-:S14]  /*12b0*/  DSETP.GEU.AND P0, PT, |R4|, c[0x2][0x0], PT ;  /* 0x008000000400762a */ /* 0x000e1c0003f0e200 */
[----:B0-----:R-:W-:Y:S01]  /*12c0*/  @!P0 FMUL R19, R19, 1.175494350822287508e-38 ;  /* 0x0080000013138820 */ /* 0x001fe20000400000 */
[----:B------:R-:W-:Y:S05]  /*12d0*/  BRA `(.L_x_25303) ;  /* 0x00000a0000007947 */ /* 0x000fea0003800000 */
.L_x_25298:
        /* <DEDUP_REMOVED lines=12> */
.L_x_25312:
[----:B------:R-:W2:Y:S02]  /*13a0*/  LDG.E.64 R4, [R4.64] ;  /* 0x0000002404047981 */ /* 0x000ea4000c1e1b00 */
[----:B--2---:R-:W0:Y:S01]  /*13b0*/  F2F.F32.F64 R19, R4 ;  /* 0x0000000400137310 */ /* 0x004e220000301000 */
[----:B------:R-:W0:-:S14]  /*13c0*/  DSETP.GEU.AND P0, PT, |R4|, c[0x2][0x0], PT ;  /* 0x008000000400762a */ /* 0x000e1c0003f0e200 */
[----:B0-----:R-:W-:Y:S01]  /*13d0*/  @!P0 FMUL R19, R19, 1.175494350822287508e-38 ;  /* 0x0080000013138820 */ /* 0x001fe20000400000 */
[----:B------:R-:W-:Y:S05]  /*13e0*/  BRA `(.L_x_25303) ;  /* 0x000008f000007947 */ /* 0x000fea0003800000 */
.L_x_25311:
        /* <DEDUP_REMOVED lines=26> */
.L_x_25314:
        /* <DEDUP_REMOVED lines=13> */
.L_x_25313:
[----:B------:R-:W2:Y:S02]  /*1660*/  LDG.E.U16 R4, [R4.64] ;  /* 0x0000002404047981 */ /* 0x000ea4000c1e1500 */
[----:B--2---:R-:W-:Y:S01]  /*1670*/  PRMT R19, RZ, 0x5410, R4 ;  /* 0x00005410ff137816 */ /* 0x004fe20000000004 */
[----:B------:R-:W-:Y:S05]  /*1680*/  BRA `(.L_x_25303) ;  /* 0x0000065000007947 */ /* 0x000fea0003800000 */
.L_x_25310:
        /* <DEDUP_REMOVED lines=11> */
.L_x_25317:
        /* <DEDUP_REMOVED lines=20> */
.L_x_25319:
[----:B------:R-:W-:Y:S05]  /*1880*/  BSYNC B0 ;  /* 0x0000000000007941 */ /* 0x000fea0003800000 */
.L_x_25318:
[----:B------:R-:W-:Y:S01]  /*1890*/  IMAD.SHL.U32 R3, R3, 0x100000, RZ ;  /* 0x0010000003037824 */ /* 0x000fe200078e00ff */
[----:B------:R-:W-:-:S04]  /*18a0*/  LEA R0, R0, 0x3b800000, 0x17 ;  /* 0x3b80000000007811 */ /* 0x000fc800078eb8ff */
[----:B------:R-:W-:Y:S01]  /*18b0*/  LOP3.LUT R19, R0, R3, R19, 0xfe, !PT ;  /* 0x0000000300137212 */ /* 0x000fe200078efe13 */
[----:B------:R-:W-:Y:S05]  /*18c0*/  BRA `(.L_x_25303) ;  /* 0x0000041000007947 */ /* 0x000fea0003800000 */
.L_x_25316:
        /* <DEDUP_REMOVED lines=20> */
.L_x_25321:
[----:B------:R-:W-:Y:S05]  /*1a10*/  BSYNC B0 ;  /* 0x0000000000007941 */ /* 0x000fea0003800000 */
.L_x_25320:
[----:B------:R-:W-:Y:S01]  /*1a20*/  IMAD.SHL.U32 R3, R3, 0x200000, RZ ;  /* 0x0020000003037824 */ /* 0x000fe200078e00ff */
[----:B------:R-:W-:-:S04]  /*1a30*/  LEA R0, R0, 0x37800000, 0x17 ;  /* 0x3780000000007811 */ /* 0x000fc800078eb8ff */
[----:B------:R-:W-:Y:S01]  /*1a40*/  LOP3.LUT R19, R0, R3, R19, 0xfe, !PT ;  /* 0x0000000300137212 */ /* 0x000fe200078efe13 */
[----:B------:R-:W-:Y:S05]  /*1a50*/  BRA `(.L_x_25303) ;  /* 0x0000028000007947 */ /* 0x000fea0003800000 */
.L_x_25315:
        /* <DEDUP_REMOVED lines=14> */
.L_x_25302:
        /* <DEDUP_REMOVED lines=21> */
.L_x_25323:
[----:B------:R-:W2:Y:S02]  /*1c90*/  LDG.E.64 R4, [R4.64] ;  /* 0x0000002404047981 */ /* 0x000ea4000c1e1b00 */
[----:B--2---:R0:W2:Y:S01]  /*1ca0*/  I2F.U64 R19, R4 ;  /* 0x0000000400137312 */ /* 0x0040a20000301000 */
[----:B------:R-:W-:Y:S05]  /*1cb0*/  BRA `(.L_x_25303) ;  /* 0x0000002000007947 */ /* 0x000fea0003800000 */
.L_x_25322:
[----:B------:R-:W2:Y:S02]  /*1cc0*/  LDG.E R4, [R4.64] ;  /* 0x0000002404047981 */ /* 0x000ea4000c1e1900 */
[----:B--2---:R0:W2:Y:S02]  /*1cd0*/  I2F.U32 R19, R4 ;  /* 0x0000000400137306 */ /* 0x0040a40000201000 */
.L_x_25303:
[----:B------:R-:W-:Y:S05]  /*1ce0*/  BSYNC B6 ;  /* 0x0000000000067941 */ /* 0x000fea0003800000 */
.L_x_25297:
[----:B------:R-:W3:Y:S02]  /*1cf0*/  S2R R25, SR_TID.X ;  /* 0x0000000000197919 */ /* 0x000ee40000002100 */
[----:B---3--:R-:W-:Y:S02]  /*1d00*/  IADD3 R25, R25, 0x80, RZ ;  /* 0x0000008019197810 */ /* 0x008fe40007ffe0ff */
.L_x_25269:
[----:B-1-3--:R-:W-:Y:S05]  /*1d10*/  BSYNC B7 ;  /* 0x0000000000077941 */ /* 0x00afea0003800000 */
.L_x_25268:
        /* <DEDUP_REMOVED lines=23> */
.L_x_25330:
[----:B------:R-:W3:Y:S02]  /*1e90*/  LDG.E.U8 R4, [R4.64] ;  /* 0x0000002404047981 */ /* 0x000ee4000c1e1100 */
[----:B---3--:R0:W1:Y:S01]  /*1ea0*/  I2F.U16 R22, R4 ;  /* 0x0000000400167306 */ /* 0x0080620000101000 */
[----:B------:R-:W-:Y:S05]  /*1eb0*/  BRA `(.L_x_25332) ;  /* 0x00000ca000007947 */ /* 0x000fea0003800000 */
.L_x_25329:
        /* <DEDUP_REMOVED lines=9> */
.L_x_25334:
[----:B------:R-:W3:Y:S02]  /*1f50*/  LDG.E R4, [R4.64] ;  /* 0x0000002404047981 */ /* 0x000ee4000c1e1900 */
[----:B---3--:R0:W1:Y:S01]  /*1f60*/  I2F R22, R4 ;  /* 0x0000000400167306 */ /* 0x0080620000201400 */
[----:B------:R-:W-:Y:S05]  /*1f70*/  BRA `(.L_x_25332) ;  /* 0x00000be000007947 */ /* 0x000fea0003800000 */
.L_x_25333:
[----:B------:R-:W3:Y:S02]  /*1f80*/  LDG.E.U16 R4, [R4.64] ;  /* 0x0000002404047981 */ /* 0x000ee4000c1e1500 */
[----:B---3--:R0:W1:Y:S01]  /*1f90*/  I2F.S16 R22, R4 ;  /* 0x0000000400167306 */ /* 0x0080620000101400 */
[----:B------:R-:W-:Y:S05]  /*1fa0*/  BRA `(.L_x_25332) ;  /* 0x00000bb000007947 */ /* 0x000fea0003800000 */
.L_x_25328:
        /* <DEDUP_REMOVED lines=8> */
.L_x_25336:
[----:B------:R-:W3:Y:S02]  /*2030*/  LDG.E.U16 R4, [R4.64] ;  /* 0x0000002404047981 */ /* 0x000ee4000c1e1500 */
[----:B---3--:R-:W-:Y:S01]  /*2040*/  HADD2.F32 R22, -RZ, R4.H0_H0 ;  /* 0x20000004ff167230 */ /* 0x008fe20000004100 */
[----:B------:R-:W-:Y:S05]  /*2050*/  BRA `(.L_x_25332) ;  /* 0x00000b0000007947 */ /* 0x000fea0003800000 */
.L_x_25335:
        /* <DEDUP_REMOVED lines=8> */
.L_x_25338:
[----:B------:R-:W3:Y:S02]  /*20e0*/  LDG.E.U16 R4, [R4.64] ;  /* 0x0000002404047981 */ /* 0x000ee4000c1e1500 */
[----:B---3--:R-:W-:Y:S01]  /*20f0*/  HADD2.F32 R22, -RZ, R4.H0_H0 ;  /* 0x20000004ff167230 */ /* 0x008fe20000004100 */
[----:B------:R-:W-:Y:S05]  /*2100*/  BRA `(.L_x_25332) ;  /* 0x00000a5000007947 */ /* 0x000fea0003800000 */
.L_x_25337:
[----:B------:R-:W3:Y:S02]  /*2110*/  LDG.E.64 R4, [R4.64] ;  /* 0x0000002404047981 */ /* 0x000ee4000c1e1b00 */
[----:B---3--:R-:W0:Y:S01]  /*2120*/  F2F.F32.F64 R22, R4 ;  /* 0x0000000400167310 */ /* 0x008e220000301000 */
[----:B------:R-:W0:-:S14]  /*2130*/  DSETP.GEU.AND P0, PT, |R4|, c[0x2][0x0], PT ;  /* 0x008000000400762a */ /* 0x000e1c0003f0e200 */
[----:B0-----:R-:W-:Y:S01]  /*2140*/  @!P0 FMUL R22, R22, 1.175494350822287508e-38 ;  /* 0x0080000016168820 */ /* 0x001fe20000400000 */
[----:B------:R-:W-:Y:S05]  /*2150*/  BRA `(.L_x_25332) ;  /* 0x00000a0000007947 */ /* 0x000fea0003800000 */
.L_x_25327:
        /* <DEDUP_REMOVED lines=12> */
.L_x_25341:
[----:B------:R-:W3:Y:S02]  /*2220*/  LDG.E.64 R4, [R4.64] ;  /* 0x0000002404047981 */ /* 0x000ee4000c1e1b00 */
[----:B---3--:R-:W0:Y:S01]  /*2230*/  F2F.F32.F64 R22, R4 ;  /* 0x0000000400167310 */ /* 0x008e220000301000 */
[----:B------:R-:W0:-:S14]  /*2240*/  DSETP.GEU.AND P0, PT, |R4|, c[0x2][0x0], PT ;  /* 0x008000000400762a */ /* 0x000e1c0003f0e200 */
[----:B0-----:R-:W-:Y:S01]  /*2250*/  @!P0 FMUL R22, R22, 1.175494350822287508e-38 ;  /* 0x0080000016168820 */ /* 0x001fe20000400000 */
[----:B------:R-:W-:Y:S05]  /*2260*/  BRA `(.L_x_25332) ;  /* 0x000008f000007947 */ /* 0x000fea0003800000 */
.L_x_25340:
        /* <DEDUP_REMOVED lines=26> */
.L_x_25343:
        /* <DEDUP_REMOVED lines=13> */
.L_x_25342:
[----:B------:R-:W3:Y:S02]  /*24e0*/  LDG.E.U16 R4, [R4.64] ;  /* 0x0000002404047981 */ /* 0x000ee4000c1e1500 */
[----:B---3--:R-:W-:Y:S01]  /*24f0*/  PRMT R22, RZ, 0x5410, R4 ;  /* 0x00005410ff167816 */ /* 0x008fe20000000004 */
[----:B------:R-:W-:Y:S05]  /*2500*/  BRA `(.L_x_25332) ;  /* 0x0000065000007947 */ /* 0x000fea0003800000 */
.L_x_25339:
        /* <DEDUP_REMOVED lines=11> */
.L_x_25346:
        /* <DEDUP_REMOVED lines=20> */
.L_x_25348:
[----:B------:R-:W-:Y:S05]  /*2700*/  BSYNC B0 ;  /* 0x0000000000007941 */ /* 0x000fea0003800000 */
.L_x_25347:
[----:B------:R-:W-:Y:S01]  /*2710*/  IMAD.SHL.U32 R3, R3, 0x100000, RZ ;  /* 0x0010000003037824 */ /* 0x000fe200078e00ff */
[----:B------:R-:W-:-:S04]  /*2720*/  LEA R5, R0, 0x3b800000, 0x17 ;  /* 0x3b80000000057811 */ /* 0x000fc800078eb8ff */
[----:B------:R-:W-:Y:S01]  /*2730*/  LOP3.LUT R22, R5, R3, R22, 0xfe, !PT ;  /* 0x0000000305167212 */ /* 0x000fe200078efe16 */
[----:B------:R-:W-:Y:S05]  /*2740*/  BRA `(.L_x_25332) ;  /* 0x0000041000007947 */ /* 0x000fea0003800000 */
.L_x_25345:
        /* <DEDUP_REMOVED lines=20> */
.L_x_25350:
[----:B------:R-:W-:Y:S05]  /*2890*/  BSYNC B0 ;  /* 0x0000000000007941 */ /* 0x000fea0003800000 */
.L_x_25349:
[----:B------:R-:W-:Y:S01]  /*28a0*/  IMAD.SHL.U32 R3, R3, 0x200000, RZ ;  /* 0x0020000003037824 */ /* 0x000fe200078e00ff */
[----:B------:R-:W-:-:S04]  /*28b0*/  LEA R5, R0, 0x37800000, 0x17 ;  /* 0x3780000000057811 */ /* 0x000fc800078eb8ff */
[----:B------:R-:W-:Y:S01]  /*28c0*/  LOP3.LUT R22, R5, R3, R22, 0xfe, !PT ;  /* 0x0000000305167212 */ /* 0x000fe200078efe16 */
[----:B------:R-:W-:Y:S05]  /*28d0*/  BRA `(.L_x_25332) ;  /* 0x0000028000007947 */ /* 0x000fea0003800000 */
.L_x_25344:
        /* <DEDUP_REMOVED lines=14> */
.L_x_25331:
        /* <DEDUP_REMOVED lines=21> */
.L_x_25352:
[----:B------:R-:W3:Y:S02]  /*2b10*/  LDG.E.64 R22, [R4.64] ;  /* 0x0000002404167981 */ /* 0x000ee4000c1e1b00 */
[----:B---3--:R0:W1:Y:S01]  /*2b20*/  I2F.U64 R22, R22 ;  /* 0x0000001600167312 */ /* 0x0080620000301000 */
[----:B------:R-:W-:Y:S05]  /*2b30*/  BRA `(.L_x_25332) ;  /* 0x0000002000007947 */ /* 0x000fea0003800000 */
.L_x_25351:
[----:B------:R-:W3:Y:S02]  /*2b40*/  LDG.E R4, [R4.64] ;  /* 0x0000002404047981 */ /* 0x000ee4000c1e1900 */
[----:B---3--:R0:W1:Y:S02]  /*2b50*/  I2F.U32 R22, R4 ;  /* 0x0000000400167306 */ /* 0x0080640000201000 */
.L_x_25332:
[----:B------:R-:W-:Y:S05]  /*2b60*/  BSYNC B6 ;  /* 0x0000000000067941 */ /* 0x000fea0003800000 */
.L_x_25326:
        /* <DEDUP_REMOVED lines=18> */
.L_x_25357:
[----:B------:R-:W3:Y:S02]  /*2c90*/  LDG.E.U8 R4, [R4.64] ;  /* 0x0000002404047981 */ /* 0x000ee4000c1e1100 */
[----:B---3--:R0:W3:Y:S01]  /*2ca0*/  I2F.U16 R27, R4 ;  /* 0x00000004001b7306 */ /* 0x0080e20000101000 */
[----:B------:R-:W-:Y:S05]  /*2cb0*/  BRA `(.L_x_25359) ;  /* 0x00000ca000007947 */ /* 0x000fea0003800000 */
.L_x_25356:
        /* <DEDUP_REMOVED lines=9> */
.L_x_25361:
[----:B------:R-:W3:Y:S02]  /*2d50*/  LDG.E R4, [R4.64] ;  /* 0x0000002404047981 */ /* 0x000ee4000c1e1900 */
[----:B---3--:R0:W3:Y:S01]  /*2d60*/  I2F R27, R4 ;  /* 0x00000004001b7306 */ /* 0x0080e20000201400 */
[----:B------:R-:W-:Y:S05]  /*2d70*/  BRA `(.L_x_25359) ;  /* 0x00000be000007947 */ /* 0x000fea0003800000 */
.L_x_25360:
[----:B------:R-:W3:Y:S02]  /*2d80*/  LDG.E.U16 R4, [R4.64] ;  /* 0x0000002404047981 */ /* 0x000ee4000c1e1500 */
[----:B---3--:R0:W3:Y:S01]  /*2d90*/  I2F.S16 R27, R4 ;  /* 0x00000004001b7306 */ /* 0x0080e20000101400 */
[----:B------:R-:W-:Y:S05]  /*2da0*/  BRA `(.L_x_25359) ;  /* 0x00000bb000007947 */ /* 0x000fea0003800000 */
.L_x_25355:
        /* <DEDUP_REMOVED lines=8> */
.L_x_25363:
[----:B------:R-:W3:Y:S02]  /*2e30*/  LDG.E.U16 R4, [R4.64] ;  /* 0x0000002404047981 */ /* 0x000ee4000c1e1500 */
[----:B---3--:R-:W-:Y:S01]  /*2e40*/  HADD2.F32 R27, -RZ, R4.H0_H0 ;  /* 0x20000004ff1b7230 */ /* 0x008fe20000004100 */
[----:B------:R-:W-:Y:S05]  /*2e50*/  BRA `(.L_x_25359) ;  /* 0x00000b0000007947 */ /* 0x000fea0003800000 */
.L_x_25362:
        /* <DEDUP_REMOVED lines=8> */
.L_x_25365:
[----:B------:R-:W3:Y:S02]  /*2ee0*/  LDG.E.U16 R4, [R4.64] ;  /* 0x0000002404047981 */ /* 0x000ee4000c1e1500 */
[----:B---3--:R-:W-:Y:S01]  /*2ef0*/  HADD2.F32 R27, -RZ, R4.H0_H0 ;  /* 0x20000004ff1b7230 */ /* 0x008fe20000004100 */
[----:B------:R-:W-:Y:S05]  /*2f00*/  BRA `(.L_x_25359) ;  /* 0x00000a5000007947 */ /* 0x000fea0003800000 */
.L_x_25364:
[----:B------:R-:W3:Y:S02]  /*2f10*/  LDG.E.64 R4, [R4.64] ;  /* 0x0000002404047981 */ /* 0x000ee4000c1e1b00 */
[----:B---3--:R-:W0:Y:S01]  /*2f20*/  F2F.F32.F64 R27, R4 ;  /* 0x00000004001b7310 */ /* 0x008e220000301000 */
[----:B------:R-:W0:-:S14]  /*2f30*/  DSETP.GEU.AND P0, PT, |R4|, c[0x2][0x0], PT ;  /* 0x008000000400762a */ /* 0x000e1c0003f0e200 */
[----:B0-----:R-:W-:Y:S01]  /*2f40*/  @!P0 FMUL R27, R27, 1.175494350822287508e-38 ;  /* 0x008000001b1b8820 */ /* 0x001fe20000400000 */
[----:B------:R-:W-:Y:S05]  /*2f50*/  BRA `(.L_x_25359) ;  /* 0x00000a0000007947 */ /* 0x000fea0003800000 */
.L_x_25354:
        /* <DEDUP_REMOVED lines=12> */
.L_x_25368:
[----:B------:R-:W3:Y:S02]  /*3020*/  LDG.E.64 R4, [R4.64] ;  /* 0x0000002404047981 */ /* 0x000ee4000c1e1b00 */
[----:B---3--:R-:W0:Y:S01]  /*3030*/  F2F.F32.F64 R27, R4 ;  /* 0x00000004001b7310 */ /* 0x008e220000301000 */
[----:B------:R-:W0:-:S14]  /*3040*/  DSETP.GEU.AND P0, PT, |R4|, c[0x2][0x0], PT ;  /* 0x008000000400762a */ /* 0x000e1c0003f0e200 */
[----:B0-----:R-:W-:Y:S01]  /*3050*/  @!P0 FMUL R27, R27, 1.175494350822287508e-38 ;  /* 0x008000001b1b8820 */ /* 0x001fe20000400000 */
[----:B------:R-:W-:Y:S05]  /*3060*/  BRA `(.L_x_25359) ;  /* 0x000008f000007947 */ /* 0x000fea0003800000 */
.L_x_25367:
        /* <DEDUP_REMOVED lines=26> */
.L_x_25370:
        /* <DEDUP_REMOVED lines=13> */
.L_x_25369:
[----:B------:R-:W3:Y:S02]  /*32e0*/  LDG.E.U16 R4, [R4.64] ;  /* 0x0000002404047981 */ /* 0x000ee4000c1e1500 */
[----:B---3--:R-:W-:Y:S01]  /*32f0*/  PRMT R27, RZ, 0x5410, R4 ;  /* 0x00005410ff1b7816 */ /* 0x008fe20000000004 */
[----:B------:R-:W-:Y:S05]  /*3300*/  BRA `(.L_x_25359) ;  /* 0x0000065000007947 */ /* 0x000fea0003800000 */
.L_x_25366:
        /* <DEDUP_REMOVED lines=11> */
.L_x_25373:
        /* <DEDUP_REMOVED lines=20> */
.L_x_25375:
[----:B------:R-:W-:Y:S05]  /*3500*/  BSYNC B0 ;  /* 0x0000000000007941 */ /* 0x000fea0003800000 */
.L_x_25374:
[----:B------:R-:W-:Y:S01]  /*3510*/  IMAD.SHL.U32 R3, R3, 0x100000, RZ ;  /* 0x0010000003037824 */ /* 0x000fe200078e00ff */
[----:B------:R-:W-:-:S04]  /*3520*/  LEA R0, R0, 0x3b800000, 0x17 ;  /* 0x3b80000000007811 */ /* 0x000fc800078eb8ff */
[----:B------:R-:W-:Y:S01]  /*3530*/  LOP3.LUT R27, R0, R3, R27, 0xfe, !PT ;  /* 0x00000003001b7212 */ /* 0x000fe200078efe1b */
[----:B------:R-:W-:Y:S05]  /*3540*/  BRA `(.L_x_25359) ;  /* 0x0000041000007947 */ /* 0x000fea0003800000 */
.L_x_25372:
        /* <DEDUP_REMOVED lines=20> */
.L_x_25377:
[----:B------:R-:W-:Y:S05]  /*3690*/  BSYNC B0 ;  /* 0x0000000000007941 */ /* 0x000fea0003800000 */
.L_x_25376:
[----:B------:R-:W-:Y:S01]  /*36a0*/  IMAD.SHL.U32 R3, R3, 0x200000, RZ ;  /* 0x0020000003037824 */ /* 0x000fe200078e00ff */
[----:B------:R-:W-:-:S04]  /*36b0*/  LEA R0, R0, 0x37800000, 0x17 ;  /* 0x3780000000007811 */ /* 0x000fc800078eb8ff */
[----:B------:R-:W-:Y:S01]  /*36c0*/  LOP3.LUT R27, R0, R3, R27, 0xfe, !PT ;  /* 0x00000003001b7212 */ /* 0x000fe200078efe1b */
[----:B------:R-:W-:Y:S05]  /*36d0*/  BRA `(.L_x_25359) ;  /* 0x0000028000007947 */ /* 0x000fea0003800000 */
.L_x_25371:
        /* <DEDUP_REMOVED lines=14> */
.L_x_25358:
        /* <DEDUP_REMOVED lines=21> */
.L_x_25379:
[----:B------:R-:W3:Y:S02]  /*3910*/  LDG.E.64 R4, [R4.64] ;  /* 0x0000002404047981 */ /* 0x000ee4000c1e1b00 */
[----:B---3--:R0:W3:Y:S01]  /*3920*/  I2F.U64 R27, R4 ;  /* 0x00000004001b7312 */ /* 0x0080e20000301000 */
[----:B------:R-:W-:Y:S05]  /*3930*/  BRA `(.L_x_25359) ;  /* 0x0000002000007947 */ /* 0x000fea0003800000 */
.L_x_25378:
[----:B------:R-:W3:Y:S02]  /*3940*/  LDG.E R4, [R4.64] ;  /* 0x0000002404047981 */ /* 0x000ee4000c1e1900 */
[----:B---3--:R0:W3:Y:S02]  /*3950*/  I2F.U32 R27, R4 ;  /* 0x00000004001b7306 */ /* 0x0080e40000201000 */
.L_x_25359:
[----:B------:R-:W-:Y:S05]  /*3960*/  BSYNC B6 ;  /* 0x0000000000067941 */ /* 0x000fea0003800000 */
.L_x_25353:
[----:B------:R-:W-:Y:S02]  /*3970*/  IADD3 R25, R25, 0x80, RZ ;  /* 0x0000008019197810 */ /* 0x000fe40007ffe0ff */
.L_x_25325:
[----:B------:R-:W-:Y:S05]  /*3980*/  BSYNC B7 ;  /* 0x0000000000077941 */ /* 0x000fea0003800000 */
.L_x_25324:
        /* <DEDUP_REMOVED lines=25> */
.L_x_25386:
[----:B------:R-:W4:Y:S02]  /*3b20*/  LDG.E.U8 R4, [R4.64] ;  /* 0x0000002404047981 */ /* 0x000f24000c1e1100 */
[----:B----4-:R0:W4:Y:S01]  /*3b30*/  I2F.U16 R23, R4 ;  /* 0x0000000400177306 */ /* 0x0101220000101000 */
[----:B------:R-:W-:Y:S05]  /*3b40*/  BRA `(.L_x_25388) ;  /* 0x00000ca000007947 */ /* 0x000fea0003800000 */
.L_x_25385:
        /* <DEDUP_REMOVED lines=9> */
.L_x_25390:
[----:B------:R-:W4:Y:S02]  /*3be0*/  LDG.E R4, [R4.64] ;  /* 0x0000002404047981 */ /* 0x000f24000c1e1900 */
[----:B----4-:R0:W4:Y:S01]  /*3bf0*/  I2F R23, R4 ;  /* 0x0000000400177306 */ /* 0x0101220000201400 */
[----:B------:R-:W-:Y:S05]  /*3c00*/  BRA `(.L_x_25388) ;  /* 0x00000be000007947 */ /* 0x000fea0003800000 */
.L_x_25389:
[----:B------:R-:W4:Y:S02]  /*3c10*/  LDG.E.U16 R4, [R4.64] ;  /* 0x0000002404047981 */ /* 0x000f24000c1e1500 */
[----:B----4-:R0:W4:Y:S01]  /*3c20*/  I2F.S16 R23, R4 ;  /* 0x0000000400177306 */ /* 0x0101220000101400 */
[----:B------:R-:W-:Y:S05]  /*3c30*/  BRA `(.L_x_25388) ;  /* 0x00000bb000007947 */ /* 0x000fea0003800000 */
.L_x_25384:
        /* <DEDUP_REMOVED lines=8> */
.L_x_25392:
[----:B------:R-:W4:Y:S02]  /*3cc0*/  LDG.E.U16 R4, [R4.64] ;  /* 0x0000002404047981 */ /* 0x000f24000c1e1500 */
[----:B----4-:R-:W-:Y:S01]  /*3cd0*/  HADD2.F32 R23, -RZ, R4.H0_H0 ;  /* 0x20000004ff177230 */ /* 0x010fe20000004100 */
[----:B------:R-:W-:Y:S05]  /*3ce0*/  BRA `(.L_x_25388) ;  /* 0x00000b0000007947 */ /* 0x000fea0003800000 */
.L_x_25391:
        /* <DEDUP_REMOVED lines=8> */
.L_x_25394:
[----:B------:R-:W4:Y:S02]  /*3d70*/  LDG.E.U16 R4, [R4.64] ;  /* 0x0000002404047981 */ /* 0x000f24000c1e1500 */
[----:B----4-:R-:W-:Y:S01]  /*3d80*/  HADD2.F32 R23, -RZ, R4.H0_H0 ;  /* 0x20000004ff177230 */ /* 0x010fe20000004100 */
[----:B------:R-:W-:Y:S05]  /*3d90*/  BRA `(.L_x_25388) ;  /* 0x00000a5000007947 */ /* 0x000fea0003800000 */
.L_x_25393:
[----:B------:R-:W4:Y:S02]  /*3da0*/  LDG.E.64 R4, [R4.64] ;  /* 0x0000002404047981 */ /* 0x000f24000c1e1b00 */
[----:B----4-:R-:W0:Y:S01]  /*3db0*/  F2F.F32.F64 R23, R4 ;  /* 0x0000000400177310 */ /* 0x010e220000301000 */
[----:B------:R-:W0:-:S14]  /*3dc0*/  DSETP.GEU.AND P0, PT, |R4|, c[0x2][0x0], PT ;  /* 0x008000000400762a */ /* 0x000e1c0003f0e200 */
[----:B0-----:R-:W-:Y:S01]  /*3dd0*/  @!P0 FMUL R23, R23, 1.175494350822287508e-38 ;  /* 0x0080000017178820 */ /* 0x001fe20000400000 */
[----:B------:R-:W-:Y:S05]  /*3de0*/  BRA `(.L_x_25388) ;  /* 0x00000a0000007947 */ /* 0x000fea0003800000 */
.L_x_25383:
        /* <DEDUP_REMOVED lines=12> */
.L_x_25397:
[----:B------:R-:W4:Y:S02]  /*3eb0*/  LDG.E.64 R4, [R4.64] ;  /* 0x0000002404047981 */ /* 0x000f24000c1e1b00 */
[----:B----4-:R-:W0:Y:S01]  /*3ec0*/  F2F.F32.F64 R23, R4 ;  /* 0x0000000400177310 */ /* 0x010e220000301000 */
[----:B------:R-:W0:-:S14]  /*3ed0*/  DSETP.GEU.AND P0, PT, |R4|, c[0x2][0x0], PT ;  /* 0x008000000400762a */ /* 0x000e1c0003f0e200 */
[----:B0-----:R-:W-:Y:S01]  /*3ee0*/  @!P0 FMUL R23, R23, 1.175494350822287508e-38 ;  /* 0x0080000017178820 */ /* 0x001fe20000400000 */
[----:B------:R-:W-:Y:S05]  /*3ef0*/  BRA `(.L_x_25388) ;  /* 0x000008f000007947 */ /* 0x000fea0003800000 */
.L_x_25396:
        /* <DEDUP_REMOVED lines=26> */
.L_x_25399:
        /* <DEDUP_REMOVED lines=13> */
.L_x_25398:
[----:B------:R-:W4:Y:S02]  /*4170*/  LDG.E.U16 R4, [R4.64] ;  /* 0x0000002404047981 */ /* 0x000f24000c1e1500 */
[----:B----4-:R-:W-:Y:S01]  /*4180*/  PRMT R23, RZ, 0x5410, R4 ;  /* 0x00005410ff177816 */ /* 0x010fe20000000004 */
[----:B------:R-:W-:Y:S05]  /*4190*/  BRA `(.L_x_25388) ;  /* 0x0000065000007947 */ /* 0x000fea0003800000 */
.L_x_25395:
        /* <DEDUP_REMOVED lines=11> */
.L_x_25402:
        /* <DEDUP_REMOVED lines=20> */
.L_x_25404:
[----:B------:R-:W-:Y:S05]  /*4390*/  BSYNC B0 ;  /* 0x0000000000007941 */ /* 0x000fea0003800000 */
.L_x_25403:
[----:B------:R-:W-:Y:S01]  /*43a0*/  IMAD.SHL.U32 R3, R3, 0x100000, RZ ;  /* 0x0010000003037824 */ /* 0x000fe200078e00ff */
[----:B------:R-:W-:-:S04]  /*43b0*/  LEA R0, R0, 0x3b800000, 0x17 ;  /* 0x3b80000000007811 */ /* 0x000fc800078eb8ff */
[----:B------:R-:W-:Y:S01]  /*43c0*/  LOP3.LUT R23, R0, R3, R23, 0xfe, !PT ;  /* 0x0000000300177212 */ /* 0x000fe200078efe17 */
[----:B------:R-:W-:Y:S05]  /*43d0*/  BRA `(.L_x_25388) ;  /* 0x0000041000007947 */ /* 0x000fea0003800000 */
.L_x_25401:
        /* <DEDUP_REMOVED lines=20> */
.L_x_25406:
[----:B------:R-:W-:Y:S05]  /*4520*/  BSYNC B0 ;  /* 0x0000000000007941 */ /* 0x000fea0003800000 */
.L_x_25405:
[----:B------:R-:W-:Y:S01]  /*4530*/  IMAD.SHL.U32 R3, R3, 0x200000, RZ ;  /* 0x0020000003037824 */ /* 0x000fe200078e00ff */
[----:B------:R-:W-:-:S04]  /*4540*/  LEA R0, R0, 0x37800000, 0x17 ;  /* 0x3780000000007811 */ /* 0x000fc800078eb8ff */
[----:B------:R-:W-:Y:S01]  /*4550*/  LOP3.LUT R23, R0, R3, R23, 0xfe, !PT ;  /* 0x0000000300177212 */ /* 0x000fe200078efe17 */
[----:B------:R-:W-:Y:S05]  /*4560*/  BRA `(.L_x_25388) ;  /* 0x0000028000007947 */ /* 0x000fea0003800000 */
.L_x_25400:
        /* <DEDUP_REMOVED lines=14> */
.L_x_25387:
        /* <DEDUP_REMOVED lines=21> */
.L_x_25408:
[----:B------:R-:W4:Y:S02]  /*47a0*/  LDG.E.64 R4, [R4.64] ;  /* 0x0000002404047981 */ /* 0x000f24000c1e1b00 */
[----:B----4-:R0:W4:Y:S01]  /*47b0*/  I2F.U64 R23, R4 ;  /* 0x0000000400177312 */ /* 0x0101220000301000 */
[----:B------:R-:W-:Y:S05]  /*47c0*/  BRA `(.L_x_25388) ;  /* 0x0000002000007947 */ /* 0x000fea0003800000 */
.L_x_25407:
[----:B------:R-:W4:Y:S02]  /*47d0*/  LDG.E R4, [R4.64] ;  /* 0x0000002404047981 */ /* 0x000f24000c1e1900 */
[----:B----4-:R0:W4:Y:S02]  /*47e0*/  I2F.U32 R23, R4 ;  /* 0x0000000400177306 */ /* 0x0101240000201000 */
.L_x_25388:
[----:B------:R-:W-:Y:S05]  /*47f0*/  BSYNC B6 ;  /* 0x0000000000067941 */ /* 0x000fea0003800000 */
.L_x_25382:
        /* <DEDUP_REMOVED lines=18> */
.L_x_25413:
[----:B----4-:R-:W4:Y:S02]  /*4920*/  LDG.E.U8 R4, [R4.64] ;  /* 0x0000002404047981 */ /* 0x010f24000c1e1100 */
[----:B----4-:R0:W4:Y:S01]  /*4930*/  I2F.U16 R24, R4 ;  /* 0x0000000400187306 */ /* 0x0101220000101000 */
[----:B------:R-:W-:Y:S05]  /*4940*/  BRA `(.L_x_25415) ;  /* 0x00000ca000007947 */ /* 0x000fea0003800000 */
.L_x_25412:
        /* <DEDUP_REMOVED lines=9> */
.L_x_25417:
[----:B----4-:R-:W4:Y:S02]  /*49e0*/  LDG.E R4, [R4.64] ;  /* 0x0000002404047981 */ /* 0x010f24000c1e1900 */
[----:B----4-:R0:W4:Y:S01]  /*49f0*/  I2F R24, R4 ;  /* 0x0000000400187306 */ /* 0x0101220000201400 */
[----:B------:R-:W-:Y:S05]  /*4a00*/  BRA `(.L_x_25415) ;  /* 0x00000be000007947 */ /* 0x000fea0003800000 */
.L_x_25416:
[----:B----4-:R-:W4:Y:S02]  /*4a10*/  LDG.E.U16 R4, [R4.64] ;  /* 0x0000002404047981 */ /* 0x010f24000c1e1500 */
[----:B----4-:R0:W4:Y:S01]  /*4a20*/  I2F.S16 R24, R4 ;  /* 0x0000000400187306 */ /* 0x0101220000101400 */
[----:B------:R-:W-:Y:S05]  /*4a30*/  BRA `(.L_x_25415) ;  /* 0x00000bb000007947 */ /* 0x000fea0003800000 */
.L_x_25411:
        /* <DEDUP_REMOVED lines=8> */
.L_x_25419:
[----:B----4-:R-:W4:Y:S02]  /*4ac0*/  LDG.E.U16 R4, [R4.64] ;  /* 0x0000002404047981 */ /* 0x010f24000c1e1500 */
[----:B----4-:R-:W-:Y:S01]  /*4ad0*/  HADD2.F32 R24, -RZ, R4.H0_H0 ;  /* 0x20000004ff187230 */ /* 0x010fe20000004100 */
[----:B------:R-:W-:Y:S05]  /*4ae0*/  BRA `(.L_x_25415) ;  /* 0x00000b0000007947 */ /* 0x000fea0003800000 */
.L_x_25418:
        /* <DEDUP_REMOVED lines=8> */
.L_x_25421:
[----:B----4-:R-:W4:Y:S02]  /*4b70*/  LDG.E.U16 R4, [R4.64] ;  /* 0x0000002404047981 */ /* 0x010f24000c1e1500 */
[----:B----4-:R-:W-:Y:S01]  /*4b80*/  HADD2.F32 R24, -RZ, R4.H0_H0 ;  /* 0x20000004ff187230 */ /* 0x010fe20000004100 */
[----:B------:R-:W-:Y:S05]  /*4b90*/  BRA `(.L_x_25415) ;  /* 0x00000a5000007947 */ /* 0x000fea0003800000 */
.L_x_25420:
[----:B----4-:R-:W4:Y:S02]  /*4ba0*/  LDG.E.64 R4, [R4.64] ;  /* 0x0000002404047981 */ /* 0x010f24000c1e1b00 */
[----:B----4-:R-:W0:Y:S01]  /*4bb0*/  F2F.F32.F64 R24, R4 ;  /* 0x0000000400187310 */ /* 0x010e220000301000 */
[----:B------:R-:W0:-:S14]  /*4bc0*/  DSETP.GEU.AND P0, PT, |R4|, c[0x2][0x0], PT ;  /* 0x008000000400762a */ /* 0x000e1c0003f0e200 */
[----:B0-----:R-:W-:Y:S01]  /*4bd0*/  @!P0 FMUL R24, R24, 1.175494350822287508e-38 ;  /* 0x0080000018188820 */ /* 0x001fe20000400000 */
[----:B------:R-:W-:Y:S05]  /*4be0*/  BRA `(.L_x_25415) ;  /* 0x00000a0000007947 */ /* 0x000fea0003800000 */
.L_x_25410:
        /* <DEDUP_REMOVED lines=12> */
.L_x_25424:
[----:B----4-:R-:W4:Y:S02]  /*4cb0*/  LDG.E.64 R4, [R4.64] ;  /* 0x0000002404047981 */ /* 0x010f24000c1e1b00 */
[----:B----4-:R-:W0:Y:S01]  /*4cc0*/  F2F.F32.F64 R24, R4 ;  /* 0x0000000400187310 */ /* 0x010e220000301000 */
[----:B------:R-:W0:-:S14]  /*4cd0*/  DSETP.GEU.AND P0, PT, |R4|, c[0x2][0x0], PT ;  /* 0x008000000400762a */ /* 0x000e1c0003f0e200 */
[----:B0-----:R-:W-:Y:S01]  /*4ce0*/  @!P0 FMUL R24, R24, 1.175494350822287508e-38 ;  /* 0x0080000018188820 */ /* 0x001fe20000400000 */
[----:B------:R-:W-:Y:S05]  /*4cf0*/  BRA `(.L_x_25415) ;  /* 0x000008f000007947 */ /* 0x000fea0003800000 */
.L_x_25423:
        /* <DEDUP_REMOVED lines=26> */
.L_x_25426:
        /* <DEDUP_REMOVED lines=13> */
.L_x_25425:
[----:B----4-:R-:W4:Y:S02]  /*4f70*/  LDG.E.U16 R4, [R4.64] ;  /* 0x0000002404047981 */ /* 0x010f24000c1e1500 */
[----:B----4-:R-:W-:Y:S01]  /*4f80*/  PRMT R24, RZ, 0x5410, R4 ;  /* 0x00005410ff187816 */ /* 0x010fe20000000004 */
[----:B------:R-:W-:Y:S05]  /*4f90*/  BRA `(.L_x_25415) ;  /* 0x0000065000007947 */ /* 0x000fea0003800000 */
.L_x_25422:
        /* <DEDUP_REMOVED lines=11> */
.L_x_25429:
        /* <DEDUP_REMOVED lines=20> */
.L_x_25431:
[----:B------:R-:W-:Y:S05]  /*5190*/  BSYNC B0 ;  /* 0x0000000000007941 */ /* 0x000fea0003800000 */
.L_x_25430:
[----:B------:R-:W-:Y:S01]  /*51a0*/  IMAD.SHL.U32 R3, R3, 0x100000, RZ ;  /* 0x0010000003037824 */ /* 0x000fe200078e00ff */
[----:B------:R-:W-:-:S04]  /*51b0*/  LEA R5, R0, 0x3b800000, 0x17 ;  /* 0x3b80000000057811 */ /* 0x000fc800078eb8ff */
[----:B------:R-:W-:Y:S01]  /*51c0*/  LOP3.LUT R24, R5, R3, R24, 0xfe, !PT ;  /* 0x0000000305187212 */ /* 0x000fe200078efe18 */
[----:B------:R-:W-:Y:S05]  /*51d0*/  BRA `(.L_x_25415) ;  /* 0x0000041000007947 */ /* 0x000fea0003800000 */
.L_x_25428:
        /* <DEDUP_REMOVED lines=20> */
.L_x_25433:
[----:B------:R-:W-:Y:S05]  /*5320*/  BSYNC B0 ;  /* 0x0000000000007941 */ /* 0x000fea0003800000 */
.L_x_25432:
[----:B------:R-:W-:Y:S01]  /*5330*/  IMAD.SHL.U32 R3, R3, 0x200000, RZ ;  /* 0x0020000003037824 */ /* 0x000fe200078e00ff */
[----:B------:R-:W-:-:S04]  /*5340*/  LEA R5, R0, 0x37800000, 0x17 ;  /* 0x3780000000057811 */ /* 0x000fc800078eb8ff */
[----:B------:R-:W-:Y:S01]  /*5350*/  LOP3.LUT R24, R5, R3, R24, 0xfe, !PT ;  /* 0x0000000305187212 */ /* 0x000fe200078efe18 */
[----:B------:R-:W-:Y:S05]  /*5360*/  BRA `(.L_x_25415) ;  /* 0x0000028000007947 */ /* 0x000fea0003800000 */
.L_x_25427:
        /* <DEDUP_REMOVED lines=14> */
.L_x_25414:
        /* <DEDUP_REMOVED lines=21> */
.L_x_25435:
[----:B----4-:R-:W4:Y:S02]  /*55a0*/  LDG.E.64 R4, [R4.64] ;  /* 0x0000002404047981 */ /* 0x010f24000c1e1b00 */
[----:B----4-:R0:W4:Y:S01]  /*55b0*/  I2F.U64 R24, R4 ;  /* 0x0000000400187312 */ /* 0x0101220000301000 */
[----:B------:R-:W-:Y:S05]  /*55c0*/  BRA `(.L_x_25415) ;  /* 0x0000002000007947 */ /* 0x000fea0003800000 */
.L_x_25434:
[----:B----4-:R-:W4:Y:S02]  /*55d0*/  LDG.E R4, [R4.64] ;  /* 0x0000002404047981 */ /* 0x010f24000c1e1900 */
[----:B----4-:R0:W4:Y:S02]  /*55e0*/  I2F.U32 R24, R4 ;  /* 0x0000000400187306 */ /* 0x0101240000201000 */
.L_x_25415:
[----:B------:R-:W-:Y:S05]  /*55f0*/  BSYNC B6 ;  /* 0x0000000000067941 */ /* 0x000fea0003800000 */
.L_x_25409:
[----:B------:R-:W-:Y:S02]  /*5600*/  IADD3 R25, R25, 0x80, RZ ;  /* 0x0000008019197810 */ /* 0x000fe40007ffe0ff */
.L_x_25381:
[----:B------:R-:W-:Y:S05]  /*5610*/  BSYNC B7 ;  /* 0x0000000000077941 */ /* 0x000fea0003800000 */
.L_x_25380:
        /* <DEDUP_REMOVED lines=23> */
.L_x_25442:
[----:B----4-:R-:W4:Y:S02]  /*5790*/  LDG.E.U8 R4, [R4.64] ;  /* 0x0000002404047981 */ /* 0x010f24000c1e1100 */
[----:B----4-:R0:W4:Y:S01]  /*57a0*/  I2F.U16 R26, R4 ;  /* 0x00000004001a7306 */ /* 0x0101220000101000 */
[----:B------:R-:W-:Y:S05]  /*57b0*/  BRA `(.L_x_25444) ;  /* 0x00000ca000007947 */ /* 0x000fea0003800000 */
.L_x_25441:
        /* <DEDUP_REMOVED lines=9> */
.L_x_25446:
[----:B----4-:R-:W4:Y:S02]  /*5850*/  LDG.E R4, [R4.64] ;  /* 0x0000002404047981 */ /* 0x010f24000c1e1900 */
[----:B----4-:R0:W4:Y:S01]  /*5860*/  I2F R26, R4 ;  /* 0x00000004001a7306 */ /* 0x0101220000201400 */
[----:B------:R-:W-:Y:S05]  /*5870*/  BRA `(.L_x_25444) ;  /* 0x00000be000007947 */ /* 0x000fea0003800000 */
.L_x_25445:
[----:B----4-:R-:W4:Y:S02]  /*5880*/  LDG.E.U16 R4, [R4.64] ;  /* 0x0000002404047981 */ /* 0x010f24000c1e1500 */
[----:B----4-:R0:W4:Y:S01]  /*5890*/  I2F.S16 R26, R4 ;  /* 0x00000004001a7306 */ /* 0x0101220000101400 */
[----:B------:R-:W-:Y:S05]  /*58a0*/  BRA `(.L_x_25444) ;  /* 0x00000bb000007947 */ /* 0x000fea0003800000 */
.L_x_25440:
        /* <DEDUP_REMOVED lines=8> */
.L_x_25448:
[----:B----4-:R-:W4:Y:S02]  /*5930*/  LDG.E.U16 R4, [R4.64] ;  /* 0x0000002404047981 */ /* 0x010f24000c1e1500 */
[----:B----4-:R-:W-:Y:S01]  /*5940*/  HADD2.F32 R26, -RZ, R4.H0_H0 ;  /* 0x20000004ff1a7230 */ /* 0x010fe20000004100 */
[----:B------:R-:W-:Y:S05]  /*5950*/  BRA `(.L_x_25444) ;  /* 0x00000b0000007947 */ /* 0x000fea0003800000 */
.L_x_25447:
        /* <DEDUP_REMOVED lines=8> */
.L_x_25450:
[----:B----4-:R-:W4:Y:S02]  /*59e0*/  LDG.E.U16 R4, [R4.64] ;  /* 0x0000002404047981 */ /* 0x010f24000c1e1500 */
[----:B----4-:R-:W-:Y:S01]  /*59f0*/  HADD2.F32 R26, -RZ, R4.H0_H0 ;  /* 0x20000004ff1a7230 */ /* 0x010fe20000004100 */
[----:B------:R-:W-:Y:S05]  /*5a00*/  BRA `(.L_x_25444) ;  /* 0x00000a5000007947 */ /* 0x000fea0003800000 */
.L_x_25449:
[----:B----4-:R-:W4:Y:S02]  /*5a10*/  LDG.E.64 R4, [R4.64] ;  /* 0x0000002404047981 */ /* 0x010f24000c1e1b00 */
[----:B----4-:R-:W0:Y:S01]  /*5a20*/  F2F.F32.F64 R26, R4 ;  /* 0x00000004001a7310 */ /* 0x010e220000301000 */
[----:B------:R-:W0:-:S14]  /*5a30*/  DSETP.GEU.AND P0, PT, |R4|, c[0x2][0x0], PT ;  /* 0x008000000400762a */ /* 0x000e1c0003f0e200 */
[----:B0-----:R-:W-:Y:S01]  /*5a40*/  @!P0 FMUL R26, R26, 1.175494350822287508e-38 ;  /* 0x008000001a1a8820 */ /* 0x001fe20000400000 */
[----:B------:R-:W-:Y:S05]  /*5a50*/  BRA `(.L_x_25444) ;  /* 0x00000a0000007947 */ /* 0x000fea0003800000 */
.L_x_25439:
        /* <DEDUP_REMOVED lines=12> */
.L_x_25453:
[----:B----4-:R-:W4:Y:S02]  /*5b20*/  LDG.E.64 R4, [R4.64] ;  /* 0x0000002404047981 */ /* 0x010f24000c1e1b00 */
[----:B----4-:R-:W0:Y:S01]  /*5b30*/  F2F.F32.F64 R26, R4 ;  /* 0x00000004001a7310 */ /* 0x010e220000301000 */
[----:B------:R-:W0:-:S14]  /*5b40*/  DSETP.GEU.AND P0, PT, |R4|, c[0x2][0x0], PT ;  /* 0x008000000400762a */ /* 0x000e1c0003f0e200 */
[----:B0-----:R-:W-:Y:S01]  /*5b50*/  @!P0 FMUL R26, R26, 1.175494350822287508e-38 ;  /* 0x008000001a1a8820 */ /* 0x001fe20000400000 */
[----:B------:R-:W-:Y:S05]  /*5b60*/  BRA `(.L_x_25444) ;  /* 0x000008f000007947 */ /* 0x000fea0003800000 */
.L_x_25452:
        /* <DEDUP_REMOVED lines=26> */
.L_x_25455:
        /* <DEDUP_REMOVED lines=13> */
.L_x_25454:
[----:B----4-:R-:W4:Y:S02]  /*5de0*/  LDG.E.U16 R4, [R4.64] ;  /* 0x0000002404047981 */ /* 0x010f24000c1e1500 */
[----:B----4-:R-:W-:Y:S01]  /*5df0*/  PRMT R26, RZ, 0x5410, R4 ;  /* 0x00005410ff1a7816 */ /* 0x010fe20000000004 */
[----:B------:R-:W-:Y:S05]  /*5e00*/  BRA `(.L_x_25444) ;  /* 0x0000065000007947 */ /* 0x000fea0003800000 */
.L_x_25451:
        /* <DEDUP_REMOVED lines=11> */
.L_x_25458:
        /* <DEDUP_REMOVED lines=20> */
.L_x_25460:
[----:B------:R-:W-:Y:S05]  /*6000*/  BSYNC B0 ;  /* 0x0000000000007941 */ /* 0x000fea0003800000 */
.L_x_25459:
[----:B------:R-:W-:Y:S01]  /*6010*/  IMAD.SHL.U32 R3, R3, 0x100000, RZ ;  /* 0x0010000003037824 */ /* 0x000fe200078e00ff */
[----:B------:R-:W-:-:S04]  /*6020*/  LEA R5, R0, 0x3b800000, 0x17 ;  /* 0x3b80000000057811 */ /* 0x000fc800078eb8ff */
[----:B------:R-:W-:Y:S01]  /*6030*/  LOP3.LUT R26, R5, R3, R26, 0xfe, !PT ;  /* 0x00000003051a7212 */ /* 0x000fe200078efe1a */
[----:B------:R-:W-:Y:S05]  /*6040*/  BRA `(.L_x_25444) ;  /* 0x0000041000007947 */ /* 0x000fea0003800000 */
.L_x_25457:
        /* <DEDUP_REMOVED lines=20> */
.L_x_25462:
[----:B------:R-:W-:Y:S05]  /*6190*/  BSYNC B0 ;  /* 0x0000000000007941 */ /* 0x000fea0003800000 */
.L_x_25461:
[----:B------:R-:W-:Y:S01]  /*61a0*/  IMAD.SHL.U32 R3, R3, 0x200000, RZ ;  /* 0x0020000003037824 */ /* 0x000fe200078e00ff */
[----:B------:R-:W-:-:S04]  /*61b0*/  LEA R5, R0, 0x37800000, 0x17 ;  /* 0x3780000000057811 */ /* 0x000fc800078eb8ff */
[----:B------:R-:W-:Y:S01]  /*61c0*/  LOP3.LUT R26, R5, R3, R26, 0xfe, !PT ;  /* 0x00000003051a7212 */ /* 0x000fe200078efe1a */
[----:B------:R-:W-:Y:S05]  /*61d0*/  BRA `(.L_x_25444) ;  /* 0x0000028000007947 */ /* 0x000fea0003800000 */
.L_x_25456:
        /* <DEDUP_REMOVED lines=14> */
.L_x_25443:
        /* <DEDUP_REMOVED lines=21> */
.L_x_25464:
[----:B----4-:R-:W4:Y:S02]  /*6410*/  LDG.E.64 R4, [R4.64] ;  /* 0x0000002404047981 */ /* 0x010f24000c1e1b00 */
[----:B----4-:R0:W4:Y:S01]  /*6420*/  I2F.U64 R26, R4 ;  /* 0x00000004001a7312 */ /* 0x0101220000301000 */
[----:B------:R-:W-:Y:S05]  /*6430*/  BRA `(.L_x_25444) ;  /* 0x0000002000007947 */ /* 0x000fea0003800000 */
.L_x_25463:
[----:B----4-:R-:W4:Y:S02]  /*6440*/  LDG.E R4, [R4.64] ;  /* 0x0000002404047981 */ /* 0x010f24000c1e1900 */
[----:B----4-:R0:W4:Y:S02]  /*6450*/  I2F.U32 R26, R4 ;  /* 0x00000004001a7306 */ /* 0x0101240000201000 */
.L_x_25444:
[----:B------:R-:W-:Y:S05]  /*6460*/  BSYNC B6 ;  /* 0x0000000000067941 */ /* 0x000fea0003800000 */
.L_x_25438:
        /* <DEDUP_REMOVED lines=17> */
.L_x_25468:
[----:B----4-:R-:W4:Y:S02]  /*6580*/  LDG.E.U8 R4, [R4.64] ;  /* 0x0000002404047981 */ /* 0x010f24000c1e1100 */
[----:B----4-:R0:W4:Y:S01]  /*6590*/  I2F.U16 R17, R4 ;  /* 0x0000000400117306 */ /* 0x0101220000101000 */
[----:B------:R-:W-:Y:S05]  /*65a0*/  BRA `(.L_x_25437) ;  /* 0x00000c7000007947 */ /* 0x000fea0003800000 */
.L_x_25467:
        /* <DEDUP_REMOVED lines=9> */
.L_x_25471:
[----:B----4-:R-:W4:Y:S02]  /*6640*/  LDG.E R4, [R4.64] ;  /* 0x0000002404047981 */ /* 0x010f24000c1e1900 */
[----:B----4-:R0:W4:Y:S01]  /*6650*/  I2F R17, R4 ;  /* 0x0000000400117306 */ /* 0x0101220000201400 */
[----:B------:R-:W-:Y:S05]  /*6660*/  BRA `(.L_x_25437) ;  /* 0x00000bb000007947 */ /* 0x000fea0003800000 */
.L_x_25470:
[----:B----4-:R-:W4:Y:S02]  /*6670*/  LDG.E.U16 R4, [R4.64] ;  /* 0x0000002404047981 */ /* 0x010f24000c1e1500 */
[----:B----4-:R0:W4:Y:S01]  /*6680*/  I2F.S16 R17, R4 ;  /* 0x0000000400117306 */ /* 0x0101220000101400 */
[----:B------:R-:W-:Y:S05]  /*6690*/  BRA `(.L_x_25437) ;  /* 0x00000b8000007947 */ /* 0x000fea0003800000 */
.L_x_25466:
        /* <DEDUP_REMOVED lines=8> */
.L_x_25473:
[----:B----4-:R-:W4:Y:S02]  /*6720*/  LDG.E.U16 R4, [R4.64] ;  /* 0x0000002404047981 */ /* 0x010f24000c1e1500 */
[----:B----4-:R-:W-:Y:S01]  /*6730*/  HADD2.F32 R17, -RZ, R4.H0_H0 ;  /* 0x20000004ff117230 */ /* 0x010fe20000004100 */
[----:B------:R-:W-:Y:S05]  /*6740*/  BRA `(.L_x_25437) ;  /* 0x00000ad000007947 */ /* 0x000fea0003800000 */
.L_x_25472:
        /* <DEDUP_REMOVED lines=8> */
.L_x_25475:
[----:B----4-:R-:W4:Y:S02]  /*67d0*/  LDG.E.U16 R4, [R4.64] ;  /* 0x0000002404047981 */ /* 0x010f24000c1e1500 */
[----:B----4-:R-:W-:Y:S01]  /*67e0*/  HADD2.F32 R17, -RZ, R4.H0_H0 ;  /* 0x20000004ff117230 */ /* 0x010fe20000004100 */
[----:B------:R-:W-:Y:S05]  /*67f0*/  BRA `(.L_x_25437) ;  /* 0x00000a2000007947 */ /* 0x000fea0003800000 */
.L_x_25474:
[----:B----4-:R-:W4:Y:S02]  /*6800*/  LDG.E.64 R4, [R4.64] ;  /* 0x0000002404047981 */ /* 0x010f24000c1e1b00 */
[----:B----4-:R-:W0:Y:S01]  /*6810*/  F2F.F32.F64 R17, R4 ;  /* 0x0000000400117310 */ /* 0x010e220000301000 */
[----:B------:R-:W0:-:S14]  /*6820*/  DSETP.GEU.AND P0, PT, |R4|, c[0x2][0x0], PT ;  /* 0x008000000400762a */ /* 0x000e1c0003f0e200 */
[----:B0-----:R-:W-:Y:S01]  /*6830*/  @!P0 FMUL R17, R17, 1.175494350822287508e-38 ;  /* 0x0080000011118820 */ /* 0x001fe20000400000 */
[----:B------:R-:W-:Y:S05]  /*6840*/  BRA `(.L_x_25437) ;  /* 0x000009d000007947 */ /* 0x000fea0003800000 */
.L_x_25465:
        /* <DEDUP_REMOVED lines=12> */
.L_x_25478:
[----:B----4-:R-:W4:Y:S02]  /*6910*/  LDG.E.64 R4, [R4.64] ;  /* 0x0000002404047981 */ /* 0x010f24000c1e1b00 */
[----:B----4-:R-:W0:Y:S01]  /*6920*/  F2F.F32.F64 R17, R4 ;  /* 0x0000000400117310 */ /* 0x010e220000301000 */
[----:B------:R-:W0:-:S14]  /*6930*/  DSETP.GEU.AND P0, PT, |R4|, c[0x2][0x0], PT ;  /* 0x008000000400762a */ /* 0x000e1c0003f0e200 */
[----:B0-----:R-:W-:Y:S01]  /*6940*/  @!P0 FMUL R17, R17, 1.175494350822287508e-38 ;  /* 0x0080000011118820 */ /* 0x001fe20000400000 */
[----:B------:R-:W-:Y:S05]  /*6950*/  BRA `(.L_x_25437) ;  /* 0x000008c000007947 */ /* 0x000fea0003800000 */
.L_x_25477:
        /* <DEDUP_REMOVED lines=26> */
.L_x_25480:
        /* <DEDUP_REMOVED lines=13> */
.L_x_25479:
[----:B----4-:R-:W4:Y:S02]  /*6bd0*/  LDG.E.U16 R4, [R4.64] ;  /* 0x0000002404047981 */ /* 0x010f24000c1e1500 */
[----:B----4-:R-:W-:Y:S01]  /*6be0*/  PRMT R17, RZ, 0x5410, R4 ;  /* 0x00005410ff117816 */ /* 0x010fe20000000004 */
[----:B------:R-:W-:Y:S05]  /*6bf0*/  BRA `(.L_x_25437) ;  /* 0x0000062000007947 */ /* 0x000fea0003800000 */
.L_x_25476:
        /* <DEDUP_REMOVED lines=11> */
.L_x_25483:
        /* <DEDUP_REMOVED lines=19> */
.L_x_25485:
[----:B------:R-:W-:Y:S05]  /*6de0*/  BSYNC B0 ;  /* 0x0000000000007941 */ /* 0x000fea0003800000 */
.L_x_25484:
[----:B------:R-:W-:Y:S01]  /*6df0*/  IMAD.SHL.U32 R3, R3, 0x100000, RZ ;  /* 0x0010000003037824 */ /* 0x000fe200078e00ff */
[----:B------:R-:W-:-:S04]  /*6e00*/  LEA R0, R0, 0x3b800000, 0x17 ;  /* 0x3b80000000007811 */ /* 0x000fc800078eb8ff */
[----:B------:R-:W-:Y:S01]  /*6e10*/  LOP3.LUT R17, R0, R3, R17, 0xfe, !PT ;  /* 0x0000000300117212 */ /* 0x000fe200078efe11 */
[----:B------:R-:W-:Y:S05]  /*6e20*/  BRA `(.L_x_25437) ;  /* 0x000003f000007947 */ /* 0x000fea0003800000 */
.L_x_25482:
        /* <DEDUP_REMOVED lines=19> */
.L_x_25487:
[----:B------:R-:W-:Y:S05]  /*6f60*/  BSYNC B0 ;  /* 0x0000000000007941 */ /* 0x000fea0003800000 */
.L_x_25486:
[----:B------:R-:W-:Y:S01]  /*6f70*/  IMAD.SHL.U32 R3, R3, 0x200000, RZ ;  /* 0x0020000003037824 */ /* 0x000fe200078e00ff */
[----:B------:R-:W-:-:S04]  /*6f80*/  LEA R0, R0, 0x37800000, 0x17 ;  /* 0x3780000000007811 */ /* 0x000fc800078eb8ff */
[----:B------:R-:W-:Y:S01]  /*6f90*/  LOP3.LUT R17, R0, R3, R17, 0xfe, !PT ;  /* 0x0000000300117212 */ /* 0x000fe200078efe11 */
[----:B------:R-:W-:Y:S05]  /*6fa0*/  BRA `(.L_x_25437) ;  /* 0x0000027000007947 */ /* 0x000fea0003800000 */
.L_x_25481:
        /* <DEDUP_REMOVED lines=14> */
.L_x_25469:
        /* <DEDUP_REMOVED lines=20> */
.L_x_25489:
[----:B----4-:R-:W4:Y:S02]  /*71d0*/  LDG.E.64 R4, [R4.64] ;  /* 0x0000002404047981 */ /* 0x010f24000c1e1b00 */
[----:B----4-:R0:W4:Y:S01]  /*71e0*/  I2F.U64 R17, R4 ;  /* 0x0000000400117312 */ /* 0x0101220000301000 */
[----:B------:R-:W-:Y:S05]  /*71f0*/  BRA `(.L_x_25437) ;  /* 0x0000002000007947 */ /* 0x000fea0003800000 */
.L_x_25488:
[----:B----4-:R-:W4:Y:S02]  /*7200*/  LDG.E R4, [R4.64] ;  /* 0x0000002404047981 */ /* 0x010f24000c1e1900 */
[----:B----4-:R0:W4:Y:S02]  /*7210*/  I2F.U32 R17, R4 ;  /* 0x0000000400117306 */ /* 0x0101240000201000 */
.L_x_25437:
[----:B------:R-:W-:Y:S05]  /*7220*/  BSYNC B7 ;  /* 0x0000000000077941 */ /* 0x000fea0003800000 */
.L_x_25436:
[----:B------:R-:W0:Y:S01]  /*7230*/  S2R R25, SR_TID.X ;  /* 0x0000000000197919 */ /* 0x000e220000002100 */
[----:B------:R-:W-:Y:S01]  /*7240*/  BSSY B0, `(.L_x_25490) ;  /* 0x000002a000007945 */ /* 0x000fe20003800000 */
[----:B0-----:R-:W-:-:S13]  /*7250*/  ISETP.GE.AND P4, PT, R25, R16, PT ;  /* 0x000000101900720c */ /* 0x001fda0003f86270 */
[----:B------:R-:W-:Y:S05]  /*7260*/  @P4 BRA `(.L_x_25491) ;  /* 0x0000027000004947 */ /* 0x000fea0003800000 */
[C---:B-----5:R-:W-:Y:S01]  /*7270*/  FSETP.GTU.FTZ.AND P0, PT, |R18|.reuse, +INF , PT ;  /* 0x7f8000001200780b */ /* 0x060fe20003f1c200 */
[----:B------:R-:W-:Y:S01]  /*7280*/  IMAD.SHL.U32 R0, R18, 0x2, RZ ;  /* 0x0000000212007824 */ /* 0x000fe200078e00ff */
[C---:B--2---:R-:W-:Y:S01]  /*7290*/  FSETP.GTU.FTZ.AND P1, PT, |R19|.reuse, +INF , PT ;  /* 0x7f8000001300780b */ /* 0x044fe20003f3c200 */
[----:B------:R-:W-:-:S03]  /*72a0*/  IMAD.SHL.U32 R3, R19, 0x2, RZ ;  /* 0x0000000213037824 */ /* 0x000fc600078e00ff */
[----:B------:R-:W-:Y:S02]  /*72b0*/  PLOP3.LUT P0, PT, P0, P1, PT, 0xa8, 0x0 ;  /* 0x000000000000781c */ /* 0x000fe40000703570 */
[----:B------:R-:W-:Y:S02]  /*72c0*/  ISETP.GE.U32.AND P2, PT, R0, 0x1000000, PT ;  /* 0x010000000000780c */ /* 0x000fe40003f46070 */
[----:B------:R-:W-:Y:S02]  /*72d0*/  ISETP.GE.U32.AND P3, PT, R3, 0x1000000, PT ;  /* 0x010000000300780c */ /* 0x000fe40003f66070 */
[----:B------:R-:W-:Y:S02]  /*72e0*/  LOP3.LUT R3, R18, 0x80000000, RZ, 0xc0, !PT ;  /* 0x8000000012037812 */ /* 0x000fe400078ec0ff */
[----:B------:R-:W-:Y:S02]  /*72f0*/  LOP3.LUT R0, R19, 0x80000000, RZ, 0xc0, !PT ;  /* 0x8000000013007812 */ /* 0x000fe400078ec0ff */
[----:B------:R-:W-:-:S02]  /*7300*/  SEL R3, R3, R18, !P2 ;  /* 0x0000001203037207 */ /* 0x000fc40005000000 */
        /* <DEDUP_REMOVED lines=28> */
.L_x_25492:
[----:B------:R-:W-:Y:S02]  /*74d0*/  FADD.FTZ R4, R19, R18 ;  /* 0x0000001213047221 */ /* 0x000fe40000010000 */
.L_x_25491:
[----:B------:R-:W-:Y:S05]  /*74e0*/  BSYNC B0 ;  /* 0x0000000000007941 */ /* 0x000fea0003800000 */
.L_x_25490:
[----:B--2--5:R-:W-:Y:S01]  /*74f0*/  IADD3 R19, R25, 0x80, RZ ;  /* 0x0000008019137810 */ /* 0x024fe20007ffe0ff */
[----:B------:R-:W-:Y:S03]  /*7500*/  BSSY B0, `(.L_x_25493) ;  /* 0x000002a000007945 */ /* 0x000fe60003800000 */
[----:B------:R-:W-:-:S13]  /*7510*/  ISETP.GE.AND P0, PT, R19, R16, PT ;  /* 0x000000101300720c */ /* 0x000fda0003f06270 */
[----:B------:R-:W-:Y:S05]  /*7520*/  @P0 BRA `(.L_x_25494) ;  /* 0x0000027000000947 */ /* 0x000fea0003800000 */
[C---:B-1----:R-:W-:Y:S01]  /*7530*/  FSETP.GTU.FTZ.AND P0, PT, |R22|.reuse, +INF , PT ;  /* 0x7f8000001600780b */ /* 0x042fe20003f1c200 */
[----:B------:R-:W-:Y:S01]  /*7540*/  IMAD.SHL.U32 R0, R22, 0x2, RZ ;  /* 0x0000000216007824 */ /* 0x000fe200078e00ff */
[C---:B---3--:R-:W-:Y:S01]  /*7550*/  FSETP.GTU.FTZ.AND P1, PT, |R27|.reuse, +INF , PT ;  /* 0x7f8000001b00780b */ /* 0x048fe20003f3c200 */
        /* <DEDUP_REMOVED lines=35> */
.L_x_25495:
[----:B------:R-:W-:Y:S02]  /*7790*/  FADD.FTZ R18, R27, R22 ;  /* 0x000000161b127221 */ /* 0x000fe40000010000 */
.L_x_25494:
[----:B------:R-:W-:Y:S05]  /*77a0*/  BSYNC B0 ;  /* 0x0000000000007941 */ /* 0x000fea0003800000 */
.L_x_25493:
[----:B------:R-:W-:Y:S01]  /*77b0*/  IADD3 R3, R25, 0x100, RZ ;  /* 0x0000010019037810 */ /* 0x000fe20007ffe0ff */
[----:B------:R-:W-:Y:S03]  /*77c0*/  BSSY B0, `(.L_x_25496) ;  /* 0x000002a000007945 */ /* 0x000fe60003800000 */
[----:B------:R-:W-:-:S13]  /*77d0*/  ISETP.GE.AND P0, PT, R3, R16, PT ;  /* 0x000000100300720c */ /* 0x000fda0003f06270 */
[----:B------:R-:W-:Y:S05]  /*77e0*/  @P0 BRA `(.L_x_25497) ;  /* 0x0000027000000947 */ /* 0x000fea0003800000 */
[C---:B----4-:R-:W-:Y:S01]  /*77f0*/  FSETP.GTU.FTZ.AND P0, PT, |R23|.reuse, +INF , PT ;  /* 0x7f8000001700780b */ /* 0x050fe20003f1c200 */
[----:B------:R-:W-:Y:S01]  /*7800*/  IMAD.SHL.U32 R0, R23, 0x2, RZ ;  /* 0x0000000217007824 */ /* 0x000fe200078e00ff */
[C---:B------:R-:W-:Y:S01]  /*7810*/  FSETP.GTU.FTZ.AND P1, PT, |R24|.reuse, +INF , PT ;  /* 0x7f8000001800780b */ /* 0x040fe20003f3c200 */
[----:B------:R-:W-:-:S03]  /*7820*/  IMAD.SHL.U32 R3, R24, 0x2, RZ ;  /* 0x0000000218037824 */ /* 0x000fc600078e00ff */
[----:B------:R-:W-:Y:S02]  /*7830*/  PLOP3.LUT P0, PT, P0, P1, PT, 0xa8, 0x0 ;  /* 0x000000000000781c */ /* 0x000fe40000703570 */
[----:B------:R-:W-:Y:S02]  /*7840*/  ISETP.GE.U32.AND P2, PT, R0, 0x1000000, PT ;  /* 0x010000000000780c */ /* 0x000fe40003f46070 */
[----:B------:R-:W-:Y:S02]  /*7850*/  ISETP.GE.U32.AND P3, PT, R3, 0x1000000, PT ;  /* 0x010000000300780c */ /* 0x000fe40003f66070 */
[----:B------:R-:W-:Y:S02]  /*7860*/  LOP3.LUT R0, R23, 0x80000000, RZ, 0xc0, !PT ;  /* 0x8000000017007812 */ /* 0x000fe400078ec0ff */
[----:B------:R-:W-:Y:S02]  /*7870*/  LOP3.LUT R3, R24, 0x80000000, RZ, 0xc0, !PT ;  /* 0x8000000018037812 */ /* 0x000fe400078ec0ff */
[----:B------:R-:W-:-:S02]  /*7880*/  SEL R0, R0, R23, !P2 ;  /* 0x0000001700007207 */ /* 0x000fc40005000000 */
[----:B-1----:R-:W-:Y:S01]  /*7890*/  SEL R22, R3, R24, !P3 ;  /* 0x0000001803167207 */ /* 0x002fe20005800000 */
        /* <DEDUP_REMOVED lines=27> */
.L_x_25498:
[----:B------:R-:W-:Y:S02]  /*7a50*/  FADD.FTZ R22, R24, R23 ;  /* 0x0000001718167221 */ /* 0x000fe40000010000 */
.L_x_25497:
[----:B------:R-:W-:Y:S05]  /*7a60*/  BSYNC B0 ;  /* 0x0000000000007941 */ /* 0x000fea0003800000 */
.L_x_25496:
        /* <DEDUP_REMOVED lines=42> */
.L_x_25501:
[----:B------:R-:W-:Y:S02]  /*7d10*/  FADD.FTZ R24, R26, R17 ;  /* 0x000000111a187221 */ /* 0x000fe40000010000 */
.L_x_25500:
[----:B------:R-:W-:Y:S05]  /*7d20*/  BSYNC B0 ;  /* 0x0000000000007941 */ /* 0x000fea0003800000 */
.L_x_25499:
[----:B----4-:R-:W0:Y:S01]  /*7d30*/  LDC.U8 R17, c[0x0][0x190] ;  /* 0x00006400ff117b82 */ /* 0x010e220000000000 */
[----:B------:R-:W-:Y:S01]  /*7d40*/  BSSY B6, `(.L_x_25502) ;  /* 0x0000101000067945 */ /* 0x000fe20003800000 */
        /* <DEDUP_REMOVED lines=16> */
[----:B------:R-:W0:Y:S01]  /*7e50*/  F2I.FTZ.TRUNC.NTZ R3, R4 ;  /* 0x0000000400037305 */ /* 0x000e22000021f100 */
[----:B------:R-:W-:Y:S01]  /*7e60*/  IMAD.MOV.U32 R25, RZ, RZ, R19 ;  /* 0x000000ffff197224 */ /* 0x000fe200078e0013 */
[----:B0-----:R0:W-:Y:S01]  /*7e70*/  STG.E.U8 [R8.64], R3 ;  /* 0x0000000308007986 */ /* 0x0011e2000c101124 */
[----:B------:R-:W-:Y:S05]  /*7e80*/  BRA `(.L_x_25503) ;  /* 0x00000ec000007947 */ /* 0x000fea0003800000 */
.L_x_25507:
[----:B------:R-:W0:Y:S01]  /*7e90*/  F2I.S64.TRUNC R4, R4 ;  /* 0x0000000400047311 */ /* 0x000e22000020d900 */
[----:B------:R-:W-:Y:S02]  /*7ea0*/  IMAD.MOV.U32 R25, RZ, RZ, R19 ;  /* 0x000000ffff197224 */ /* 0x000fe400078e0013 */
[----:B0-----:R-:W-:-:S05]  /*7eb0*/  IMAD.MOV.U32 R3, RZ, RZ, R4 ;  /* 0x000000ffff037224 */ /* 0x001fca00078e0004 */
[----:B------:R0:W-:Y:S01]  /*7ec0*/  STG.E.U8 [R8.64], R3 ;  /* 0x0000000308007986 */ /* 0x0001e2000c101124 */
[----:B------:R-:W-:Y:S05]  /*7ed0*/  BRA `(.L_x_25503) ;  /* 0x00000e7000007947 */ /* 0x000fea0003800000 */
.L_x_25506:
[----:B------:R-:W-:-:S13]  /*7ee0*/  ISETP.NE.AND P0, PT, R0, 0x2, PT ;  /* 0x000000020000780c */ /* 0x000fda0003f05270 */
[----:B------:R-:W-:Y:S05]  /*7ef0*/  @!P0 BRA `(.L_x_25509) ;  /* 0x000000c000008947 */ /* 0x000fea0003800000 */
[----:B------:R-:W-:-:S13]  /*7f00*/  ISETP.NE.AND P0, PT, R0, 0x3, PT ;  /* 0x000000030000780c */ /* 0x000fda0003f05270 */
[----:B------:R-:W-:Y:S05]  /*7f10*/  @!P0 BRA `(.L_x_25510) ;  /* 0x0000006000008947 */ /* 0x000fea0003800000 */
[----:B------:R-:W-:-:S13]  /*7f20*/  ISETP.NE.AND P0, PT, R0, 0x4, PT ;  /* 0x000000040000780c */ /* 0x000fda0003f05270 */
[----:B------:R-:W-:Y:S05]  /*7f30*/  @P0 BRA `(.L_x_25508) ;  /* 0x00000c5000000947 */ /* 0x000fea0003800000 */
[----:B------:R-:W0:Y:S01]  /*7f40*/  F2I.S64.TRUNC R4, R4 ;  /* 0x0000000400047311 */ /* 0x000e22000020d900 */
[----:B------:R-:W-:Y:S01]  /*7f50*/  IMAD.MOV.U32 R25, RZ, RZ, R19 ;  /* 0x000000ffff197224 */ /* 0x000fe200078e0013 */
[----:B0-----:R0:W-:Y:S01]  /*7f60*/  STG.E.64 [R8.64], R4 ;  /* 0x0000000408007986 */ /* 0x0011e2000c101b24 */
[----:B------:R-:W-:Y:S05]  /*7f70*/  BRA `(.L_x_25503) ;  /* 0x00000dd000007947 */ /* 0x000fea0003800000 */
.L_x_25510:
[----:B------:R-:W0:Y:S01]  /*7f80*/  F2I.FTZ.TRUNC.NTZ R3, R4 ;  /* 0x0000000400037305 */ /* 0x000e22000021f100 */
[----:B------:R-:W-:Y:S01]  /*7f90*/  IMAD.MOV.U32 R25, RZ, RZ, R19 ;  /* 0x000000ffff197224 */ /* 0x000fe200078e0013 */
[----:B0-----:R0:W-:Y:S01]  /*7fa0*/  STG.E [R8.64], R3 ;  /* 0x0000000308007986 */ /* 0x0011e2000c101924 */
[----:B------:R-:W-:Y:S05]  /*7fb0*/  BRA `(.L_x_25503) ;  /* 0x00000d9000007947 */ /* 0x000fea0003800000 */
.L_x_25509:
[----:B------:R-:W0:Y:S01]  /*7fc0*/  F2I.FTZ.TRUNC.NTZ R3, R4 ;  /* 0x0000000400037305 */ /* 0x000e22000021f100 */
[----:B------:R-:W-:Y:S01]  /*7fd0*/  IMAD.MOV.U32 R25, RZ, RZ, R19 ;  /* 0x000000ffff197224 */ /* 0x000fe200078e0013 */
[----:B0-----:R0:W-:Y:S01]  /*7fe0*/  STG.E.U16 [R8.64], R3 ;  /* 0x0000000308007986 */ /* 0x0011e2000c101524 */
[----:B------:R-:W-:Y:S05]  /*7ff0*/  BRA `(.L_x_25503) ;  /* 0x00000d5000007947 */ /* 0x000fea0003800000 */
.L_x_25505:
[----:B------:R-:W-:-:S13]  /*8000*/  ISETP.GT.AND P0, PT, R0, 0x6, PT ;  /* 0x000000060000780c */ /* 0x000fda0003f04270 */
[----:B------:R-:W-:Y:S05]  /*8010*/  @P0 BRA `(.L_x_25511) ;  /* 0x000000b000000947 */ /* 0x000fea0003800000 */
[----:B------:R-:W-:-:S13]  /*8020*/  ISETP.NE.AND P0, PT, R0, 0x5, PT ;  /* 0x000000050000780c */ /* 0x000fda0003f05270 */
[----:B------:R-:W-:Y:S05]  /*8030*/  @!P0 BRA `(.L_x_25512) ;  /* 0x0000005000008947 */ /* 0x000fea0003800000 */
[----:B------:R-:W-:-:S13]  /*8040*/  ISETP.NE.AND P0, PT, R0, 0x6, PT ;  /* 0x000000060000780c */ /* 0x000fda0003f05270 */
[----:B------:R-:W-:Y:S05]  /*8050*/  @P0 BRA `(.L_x_25508) ;  /* 0x00000b3000000947 */ /* 0x000fea0003800000 */
[----:B------:R0:W-:Y:S01]  /*8060*/  STG.E [R8.64], R4 ;  /* 0x0000000408007986 */ /* 0x0001e2000c101924 */
[----:B------:R-:W-:Y:S01]  /*8070*/  IMAD.MOV.U32 R25, RZ, RZ, R19 ;  /* 0x000000ffff197224 */ /* 0x000fe200078e0013 */
[----:B------:R-:W-:Y:S05]  /*8080*/  BRA `(.L_x_25503) ;  /* 0x00000cc000007947 */ /* 0x000fea0003800000 */
.L_x_25512:
[----:B------:R-:W-:Y:S01]  /*8090*/  F2FP.PACK_AB R4, RZ, R4 ;  /* 0x00000004ff04723e */ /* 0x000fe200000000ff */
[----:B------:R-:W-:-:S04]  /*80a0*/  IMAD.MOV.U32 R25, RZ, RZ, R19 ;  /* 0x000000ffff197224 */ /* 0x000fc800078e0013 */
[----:B------:R0:W-:Y:S01]  /*80b0*/  STG.E.U16 [R8.64], R4 ;  /* 0x0000000408007986 */ /* 0x0001e2000c101524 */
[----:B------:R-:W-:Y:S05]  /*80c0*/  BRA `(.L_x_25503) ;  /* 0x00000c8000007947 */ /* 0x000fea0003800000 */
.L_x_25511:
[----:B------:R-:W-:-:S13]  /*80d0*/  ISETP.NE.AND P0, PT, R0, 0x7, PT ;  /* 0x000000070000780c */ /* 0x000fda0003f05270 */
[----:B------:R-:W-:Y:S05]  /*80e0*/  @!P0 BRA `(.L_x_25513) ;  /* 0x000000d000008947 */ /* 0x000fea0003800000 */
[----:B------:R-:W-:-:S13]  /*80f0*/  ISETP.NE.AND P0, PT, R0, 0x8, PT ;  /* 0x000000080000780c */ /* 0x000fda0003f05270 */
[----:B------:R-:W-:Y:S05]  /*8100*/  @!P0 BRA `(.L_x_25514) ;  /* 0x0000006000008947 */ /* 0x000fea0003800000 */
[----:B------:R-:W-:-:S13]  /*8110*/  ISETP.NE.AND P0, PT, R0, 0x9, PT ;  /* 0x000000090000780c */ /* 0x000fda0003f05270 */
[----:B------:R-:W-:Y:S05]  /*8120*/  @P0 BRA `(.L_x_25508) ;  /* 0x00000a6000000947 */ /* 0x000fea0003800000 */
[----:B------:R-:W-:Y:S02]  /*8130*/  IMAD.MOV.U32 R5, RZ, RZ, RZ ;  /* 0x000000ffff057224 */ /* 0x000fe400078e00ff */
[----:B------:R-:W-:-:S03]  /*8140*/  IMAD.MOV.U32 R25, RZ, RZ, R19 ;  /* 0x000000ffff197224 */ /* 0x000fc600078e0013 */
[----:B------:R0:W-:Y:S01]  /*8150*/  STG.E.64 [R8.64], R4 ;  /* 0x0000000408007986 */ /* 0x0001e2000c101b24 */
[----:B------:R-:W-:Y:S05]  /*8160*/  BRA `(.L_x_25503) ;  /* 0x00000be000007947 */ /* 0x000fea0003800000 */
.L_x_25514:
[----:B------:R-:W-:Y:S01]  /*8170*/  F2FP.PACK_AB R3, RZ, R4 ;  /* 0x00000004ff03723e */ /* 0x000fe200000000ff */
[----:B------:R-:W-:-:S03]  /*8180*/  IMAD.MOV.U32 R25, RZ, RZ, R19 ;  /* 0x000000ffff197224 */ /* 0x000fc600078e0013 */
[----:B------:R-:W-:-:S05]  /*8190*/  PRMT R3, R3, 0x5410, RZ ;  /* 0x0000541003037816 */ /* 0x000fca00000000ff */
[----:B------:R0:W-:Y:S01]  /*81a0*/  STG.E [R8.64], R3 ;  /* 0x0000000308007986 */ /* 0x0001e2000c101924 */
[----:B------:R-:W-:Y:S05]  /*81b0*/  BRA `(.L_x_25503) ;  /* 0x00000b9000007947 */ /* 0x000fea0003800000 */
.L_x_25513:
[----:B------:R-:W-:Y:S02]  /*81c0*/  FMUL.FTZ R4, R4, 1 ;  /* 0x3f80000004047820 */ /* 0x000fe40000410000 */
[----:B------:R-:W-:-:S04]  /*81d0*/  IMAD.MOV.U32 R25, RZ, RZ, R19 ;  /* 0x000000ffff197224 */ /* 0x000fc800078e0013 */
[----:B------:R-:W0:Y:S02]  /*81e0*/  F2F.F64.F32 R4, R4 ;  /* 0x0000000400047310 */ /* 0x000e240000201800 */
[----:B0-----:R0:W-:Y:S01]  /*81f0*/  STG.E.64 [R8.64], R4 ;  /* 0x0000000408007986 */ /* 0x0011e2000c101b24 */
[----:B------:R-:W-:Y:S05]  /*8200*/  BRA `(.L_x_25503) ;  /* 0x00000b4000007947 */ /* 0x000fea0003800000 */
.L_x_25504:
        /* <DEDUP_REMOVED lines=8> */
[----:B------:R-:W-:Y:S01]  /*8290*/  FSETP.NEU.FTZ.AND P0, PT, R4, RZ, PT ;  /* 0x000000ff0400720b */ /* 0x000fe20003f1d000 */
[----:B------:R-:W-:-:S03]  /*82a0*/  IMAD.MOV.U32 R25, RZ, RZ, R19 ;  /* 0x000000ffff197224 */ /* 0x000fc600078e0013 */
[----:B------:R-:W-:-:S05]  /*82b0*/  SEL R3, RZ, 0x1, !P0 ;  /* 0x00000001ff037807 */ /* 0x000fca0004000000 */
[----:B------:R0:W-:Y:S01]  /*82c0*/  STG.E.U8 [R8.64], R3 ;  /* 0x0000000308007986 */ /* 0x0001e2000c101124 */
[----:B------:R-:W-:Y:S05]  /*82d0*/  BRA `(.L_x_25503) ;  /* 0x00000a7000007947 */ /* 0x000fea0003800000 */
.L_x_25517:
[----:B------:R-:W-:Y:S01]  /*82e0*/  FMUL.FTZ R4, R4, 1 ;  /* 0x3f80000004047820 */ /* 0x000fe20000410000 */
[----:B------:R-:W-:Y:S01]  /*82f0*/  CS2R R6, SRZ ;  /* 0x0000000000067805 */ /* 0x000fe2000001ff00 */
[----:B------:R-:W-:-:S04]  /*8300*/  IMAD.MOV.U32 R25, RZ, RZ, R19 ;  /* 0x000000ffff197224 */ /* 0x000fc800078e0013 */
[----:B------:R-:W0:Y:S02]  /*8310*/  F2F.F64.F32 R4, R4 ;  /* 0x0000000400047310 */ /* 0x000e240000201800 */
[----:B0-----:R0:W-:Y:S01]  /*8320*/  STG.E.128 [R8.64], R4 ;  /* 0x0000000408007986 */ /* 0x0011e2000c101d24 */
[----:B------:R-:W-:Y:S05]  /*8330*/  BRA `(.L_x_25503) ;  /* 0x00000a1000007947 */ /* 0x000fea0003800000 */
.L_x_25516:
        /* <DEDUP_REMOVED lines=20> */
.L_x_25521:
[----:B------:R-:W-:Y:S05]  /*8480*/  BSYNC B0 ;  /* 0x0000000000007941 */ /* 0x000fea0003800000 */
.L_x_25520:
[----:B------:R-:W-:Y:S01]  /*8490*/  LOP3.LUT R5, R0, R5, RZ, 0xfc, !PT ;  /* 0x0000000500057212 */ /* 0x000fe200078efcff */
[----:B------:R-:W-:-:S04]  /*84a0*/  IMAD.MOV.U32 R25, RZ, RZ, R19 ;  /* 0x000000ffff197224 */ /* 0x000fc800078e0013 */
[----:B------:R0:W-:Y:S01]  /*84b0*/  STG.E.U8 [R8.64], R5 ;  /* 0x0000000508007986 */ /* 0x0001e2000c101124 */
[----:B------:R-:W-:Y:S05]  /*84c0*/  BRA `(.L_x_25503) ;  /* 0x0000088000007947 */ /* 0x000fea0003800000 */
.L_x_25519:
        /* <DEDUP_REMOVED lines=12> */
.L_x_25523:
[----:B------:R-:W-:Y:S01]  /*8590*/  IMAD.MOV.U32 R0, RZ, RZ, 0x7f ;  /* 0x0000007fff007424 */ /* 0x000fe200078e00ff */
[----:B------:R-:W-:-:S04]  /*85a0*/  ISETP.GT.U32.AND P0, PT, R5, 0x7f800000, PT ;  /* 0x7f8000000500780c */ /* 0x000fc80003f04070 */
[----:B------:R-:W-:-:S04]  /*85b0*/  SEL R0, R0, 0x7c, P0 ;  /* 0x0000007c00007807 */ /* 0x000fc80000000000 */
.L_x_25524:
[----:B------:R-:W-:Y:S05]  /*85c0*/  BSYNC B0 ;  /* 0x0000000000007941 */ /* 0x000fea0003800000 */
.L_x_25522:
[----:B------:R-:W-:Y:S01]  /*85d0*/  LOP3.LUT R4, R4, 0x80000000, RZ, 0xc0, !PT ;  /* 0x8000000004047812 */ /* 0x000fe200078ec0ff */
[----:B------:R-:W-:-:S03]  /*85e0*/  IMAD.MOV.U32 R25, RZ, RZ, R19 ;  /* 0x000000ffff197224 */ /* 0x000fc600078e0013 */
[----:B------:R-:W-:-:S04]  /*85f0*/  SHF.R.U32.HI R3, RZ, 0x18, R4 ;  /* 0x00000018ff037819 */ /* 0x000fc80000011604 */
[----:B------:R-:W-:-:S05]  /*8600*/  LOP3.LUT R3, R0, R3, RZ, 0xfc, !PT ;  /* 0x0000000300037212 */ /* 0x000fca00078efcff */
[----:B------:R0:W-:Y:S01]  /*8610*/  STG.E.U8 [R8.64], R3 ;  /* 0x0000000308007986 */ /* 0x0001e2000c101124 */
[----:B------:R-:W-:Y:S05]  /*8620*/  BRA `(.L_x_25503) ;  /* 0x0000072000007947 */ /* 0x000fea0003800000 */
.L_x_25518:
[----:B------:R-:W-:Y:S01]  /*8630*/  F2FP.BF16.PACK_AB R4, RZ, R4 ;  /* 0x00000004ff04723e */ /* 0x000fe200000010ff */
[----:B------:R-:W-:-:S04]  /*8640*/  IMAD.MOV.U32 R25, RZ, RZ, R19 ;  /* 0x000000ffff197224 */ /* 0x000fc800078e0013 */
[----:B------:R0:W-:Y:S01]  /*8650*/  STG.E.U16 [R8.64], R4 ;  /* 0x0000000408007986 */ /* 0x0001e2000c101524 */
[----:B------:R-:W-:Y:S05]  /*8660*/  BRA `(.L_x_25503) ;  /* 0x000006e000007947 */ /* 0x000fea0003800000 */
.L_x_25515:
        /* <DEDUP_REMOVED lines=8> */
[----:B------:R-:W0:Y:S01]  /*86f0*/  F2I.FTZ.U32.TRUNC.NTZ R3, R4 ;  /* 0x0000000400037305 */ /* 0x000e22000021f000 */
[----:B------:R-:W-:Y:S01]  /*8700*/  IMAD.MOV.U32 R25, RZ, RZ, R19 ;  /* 0x000000ffff197224 */ /* 0x000fe200078e0013 */
[----:B0-----:R0:W-:Y:S01]  /*8710*/  STG.E.U16 [R8.64], R3 ;  /* 0x0000000308007986 */ /* 0x0011e2000c101524 */
[----:B------:R-:W-:Y:S05]  /*8720*/  BRA `(.L_x_25503) ;  /* 0x0000062000007947 */ /* 0x000fea0003800000 */
.L_x_25527:
        /* <DEDUP_REMOVED lines=16> */
.L_x_25530:
[----:B------:R-:W-:-:S04]  /*8830*/  LOP3.LUT R4, R4, 0x80000000, RZ, 0xc0, !PT ;  /* 0x8000000004047812 */ /* 0x000fc800078ec0ff */
[----:B------:R-:W-:-:S04]  /*8840*/  SHF.R.U32.HI R4, RZ, 0x18, R4 ;  /* 0x00000018ff047819 */ /* 0x000fc80000011604 */
[----:B------:R-:W-:-:S04]  /*8850*/  LOP3.LUT R3, R3, R4, RZ, 0xfc, !PT ;  /* 0x0000000403037212 */ /* 0x000fc800078efcff */
[----:B------:R-:W-:Y:S02]  /*8860*/  PRMT R0, R3, 0x7610, R0 ;  /* 0x0000761003007816 */ /* 0x000fe40000000000 */
.L_x_25529:
[----:B------:R-:W-:Y:S05]  /*8870*/  BSYNC B0 ;  /* 0x0000000000007941 */ /* 0x000fea0003800000 */
.L_x_25528:
[----:B------:R0:W-:Y:S01]  /*8880*/  STG.E.U8 [R8.64], R0 ;  /* 0x0000000008007986 */ /* 0x0001e2000c101124 */
[----:B------:R-:W-:Y:S01]  /*8890*/  IMAD.MOV.U32 R25, RZ, RZ, R19 ;  /* 0x000000ffff197224 */ /* 0x000fe200078e0013 */
[----:B------:R-:W-:Y:S05]  /*88a0*/  BRA `(.L_x_25503) ;  /* 0x000004a000007947 */ /* 0x000fea0003800000 */
.L_x_25526:
        /* <DEDUP_REMOVED lines=16> */
.L_x_25533:
[----:B------:R-:W-:-:S04]  /*89b0*/  LOP3.LUT R4, R4, 0x80000000, RZ, 0xc0, !PT ;  /* 0x8000000004047812 */ /* 0x000fc800078ec0ff */
[----:B------:R-:W-:-:S04]  /*89c0*/  SHF.R.U32.HI R4, RZ, 0x18, R4 ;  /* 0x00000018ff047819 */ /* 0x000fc80000011604 */
[----:B------:R-:W-:-:S04]  /*89d0*/  LOP3.LUT R3, R3, R4, RZ, 0xfc, !PT ;  /* 0x0000000403037212 */ /* 0x000fc800078efcff */
[----:B------:R-:W-:Y:S02]  /*89e0*/  PRMT R0, R3, 0x7610, R0 ;  /* 0x0000761003007816 */ /* 0x000fe40000000000 */
.L_x_25532:
[----:B------:R-:W-:Y:S05]  /*89f0*/  BSYNC B0 ;  /* 0x0000000000007941 */ /* 0x000fea0003800000 */
.L_x_25531:
[----:B------:R0:W-:Y:S01]  /*8a00*/  STG.E.U8 [R8.64], R0 ;  /* 0x0000000008007986 */ /* 0x0001e2000c101124 */
[----:B------:R-:W-:Y:S01]  /*8a10*/  IMAD.MOV.U32 R25, RZ, RZ, R19 ;  /* 0x000000ffff197224 */ /* 0x000fe200078e0013 */
[----:B------:R-:W-:Y:S05]  /*8a20*/  BRA `(.L_x_25503) ;  /* 0x0000032000007947 */ /* 0x000fea0003800000 */
.L_x_25525:
[----:B------:R-:W-:-:S13]  /*8a30*/  ISETP.NE.AND P0, PT, R0, 0x1c, PT ;  /* 0x0000001c0000780c */ /* 0x000fda0003f05270 */
[----:B------:R-:W-:Y:S05]  /*8a40*/  @!P0 BRA `(.L_x_25534) ;  /* 0x000002d000008947 */ /* 0x000fea0003800000 */
[----:B------:R-:W-:-:S13]  /*8a50*/  ISETP.NE.AND P0, PT, R0, 0x1d, PT ;  /* 0x0000001d0000780c */ /* 0x000fda0003f05270 */
[----:B------:R-:W-:Y:S05]  /*8a60*/  @!P0 BRA `(.L_x_25535) ;  /* 0x0000027000008947 */ /* 0x000fea0003800000 */
[----:B------:R-:W-:-:S13]  /*8a70*/  ISETP.NE.AND P0, PT, R0, 0x2c, PT ;  /* 0x0000002c0000780c */ /* 0x000fda0003f05270 */
[----:B------:R-:W-:Y:S05]  /*8a80*/  @P0 BRA `(.L_x_25508) ;  /* 0x0000010000000947 */ /* 0x000fea0003800000 */
[----:B------:R-:W-:Y:S01]  /*8a90*/  SHF.R.U32.HI R5, RZ, 0x17, R4 ;  /* 0x00000017ff057819 */ /* 0x000fe20000011604 */
[----:B------:R-:W-:Y:S01]  /*8aa0*/  IMAD.MOV.U32 R25, RZ, RZ, R19 ;  /* 0x000000ffff197224 */ /* 0x000fe200078e0013 */
        /* <DEDUP_REMOVED lines=14> */
.L_x_25508:
        /* <DEDUP_REMOVED lines=18> */
[----:B01-3--:R-:W-:Y:S05]  /*8cb0*/  CALL.ABS.NOINC R14 ;  /* 0x000000000e007343 */ /* 0x00bfea0003c00000 */
[----:B------:R-:W-:Y:S01]  /*8cc0*/  IMAD.MOV.U32 R25, RZ, RZ, R19 ;  /* 0x000000ffff197224 */ /* 0x000fe200078e0013 */
[----:B------:R-:W-:Y:S05]  /*8cd0*/  BRA `(.L_x_25503) ;  /* 0x0000007000007947 */ /* 0x000fea0003800000 */
.L_x_25535:
[----:B------:R-:W0:Y:S01]  /*8ce0*/  F2I.U64.TRUNC R4, R4 ;  /* 0x0000000400047311 */ /* 0x000e22000020d800 */
[----:B------:R-:W-:Y:S01]  /*8cf0*/  IMAD.MOV.U32 R25, RZ, RZ, R19 ;  /* 0x000000ffff197224 */ /* 0x000fe200078e0013 */
[----:B0-----:R0:W-:Y:S01]  /*8d00*/  STG.E.64 [R8.64], R4 ;  /* 0x0000000408007986 */ /* 0x0011e2000c101b24 */
[----:B------:R-:W-:Y:S05]  /*8d10*/  BRA `(.L_x_25503) ;  /* 0x0000003000007947 */ /* 0x000fea0003800000 */
.L_x_25534:
[----:B------:R-:W0:Y:S01]  /*8d20*/  F2I.FTZ.U32.TRUNC.NTZ R3, R4 ;  /* 0x0000000400037305 */ /* 0x000e22000021f000 */
[----:B------:R-:W-:Y:S01]  /*8d30*/  IMAD.MOV.U32 R25, RZ, RZ, R19 ;  /* 0x000000ffff197224 */ /* 0x000fe200078e0013 */
[----:B0-----:R0:W-:Y:S06]  /*8d40*/  STG.E [R8.64], R3 ;  /* 0x0000000308007986 */ /* 0x0011ec000c101924 */
.L_x_25503:
[----:B------:R-:W-:Y:S05]  /*8d50*/  BSYNC B6 ;  /* 0x0000000000067941 */ /* 0x000fea0003800000 */
.L_x_25502:
        /* <DEDUP_REMOVED lines=22> */
.L_x_25541:
[----:B------:R-:W0:Y:S02]  /*8ec0*/  F2I.S64.TRUNC R18, R18 ;  /* 0x0000001200127311 */ /* 0x000e24000020d900 */
[----:B0-----:R-:W-:-:S05]  /*8ed0*/  IMAD.MOV.U32 R3, RZ, RZ, R18 ;  /* 0x000000ffff037224 */ /* 0x001fca00078e0012 */
[----:B------:R0:W-:Y:S01]  /*8ee0*/  STG.E.U8 [R8.64], R3 ;  /* 0x0000000308007986 */ /* 0x0001e2000c101124 */
[----:B------:R-:W-:Y:S05]  /*8ef0*/  BRA `(.L_x_25543) ;  /* 0x00000d3000007947 */ /* 0x000fea0003800000 */
.L_x_25540:
        /* <DEDUP_REMOVED lines=9> */
.L_x_25545:
[----:B------:R-:W0:Y:S02]  /*8f90*/  F2I.FTZ.TRUNC.NTZ R3, R18 ;  /* 0x0000001200037305 */ /* 0x000e24000021f100 */
[----:B0-----:R0:W-:Y:S01]  /*8fa0*/  STG.E [R8.64], R3 ;  /* 0x0000000308007986 */ /* 0x0011e2000c101924 */
[----:B------:R-:W-:Y:S05]  /*8fb0*/  BRA `(.L_x_25543) ;  /* 0x00000c7000007947 */ /* 0x000fea0003800000 */
.L_x_25544:
[----:B------:R-:W0:Y:S02]  /*8fc0*/  F2I.FTZ.TRUNC.NTZ R3, R18 ;  /* 0x0000001200037305 */ /* 0x000e24000021f100 */
[----:B0-----:R0:W-:Y:S01]  /*8fd0*/  STG.E.U16 [R8.64], R3 ;  /* 0x0000000308007986 */ /* 0x0011e2000c101524 */
[----:B------:R-:W-:Y:S05]  /*8fe0*/  BRA `(.L_x_25543) ;  /* 0x00000c4000007947 */ /* 0x000fea0003800000 */
.L_x_25539:
        /* <DEDUP_REMOVED lines=8> */
.L_x_25547:
[----:B------:R-:W-:-:S05]  /*9070*/  F2FP.PACK_AB R18, RZ, R18 ;  /* 0x00000012ff12723e */ /* 0x000fca00000000ff */
[----:B------:R0:W-:Y:S01]  /*9080*/  STG.E.U16 [R8.64], R18 ;  /* 0x0000001208007986 */ /* 0x0001e2000c101524 */
[----:B------:R-:W-:Y:S05]  /*9090*/  BRA `(.L_x_25543) ;  /* 0x00000b9000007947 */ /* 0x000fea0003800000 */
.L_x_25546:
        /* <DEDUP_REMOVED lines=9> */
.L_x_25549:
[----:B------:R-:W-:-:S04]  /*9130*/  F2FP.PACK_AB R3, RZ, R18 ;  /* 0x00000012ff03723e */ /* 0x000fc800000000ff */
[----:B------:R-:W-:-:S05]  /*9140*/  PRMT R3, R3, 0x5410, RZ ;  /* 0x0000541003037816 */ /* 0x000fca00000000ff */
[----:B------:R0:W-:Y:S01]  /*9150*/  STG.E [R8.64], R3 ;  /* 0x0000000308007986 */ /* 0x0001e2000c101924 */
[----:B------:R-:W-:Y:S05]  /*9160*/  BRA `(.L_x_25543) ;  /* 0x00000ac000007947 */ /* 0x000fea0003800000 */
.L_x_25548:
[----:B------:R-:W-:-:S06]  /*9170*/  FMUL.FTZ R4, R18, 1 ;  /* 0x3f80000012047820 */ /* 0x000fcc0000410000 */
[----:B------:R-:W0:Y:S02]  /*9180*/  F2F.F64.F32 R4, R4 ;  /* 0x0000000400047310 */ /* 0x000e240000201800 */
[----:B0-----:R0:W-:Y:S01]  /*9190*/  STG.E.64 [R8.64], R4 ;  /* 0x0000000408007986 */ /* 0x0011e2000c101b24 */
[----:B------:R-:W-:Y:S05]  /*91a0*/  BRA `(.L_x_25543) ;  /* 0x00000a8000007947 */ /* 0x000fea0003800000 */
.L_x_25538:
        /* <DEDUP_REMOVED lines=12> */
.L_x_25552:
[----:B------:R-:W-:Y:S01]  /*9270*/  FMUL.FTZ R4, R18, 1 ;  /* 0x3f80000012047820 */ /* 0x000fe20000410000 */
[----:B------:R-:W-:-:S05]  /*9280*/  CS2R R6, SRZ ;  /* 0x0000000000067805 */ /* 0x000fca000001ff00 */
[----:B------:R-:W0:Y:S02]  /*9290*/  F2F.F64.F32 R4, R4 ;  /* 0x0000000400047310 */ /* 0x000e240000201800 */
[----:B0-----:R0:W-:Y:S01]  /*92a0*/  STG.E.128 [R8.64], R4 ;  /* 0x0000000408007986 */ /* 0x0011e2000c101d24 */
[----:B------:R-:W-:Y:S05]  /*92b0*/  BRA `(.L_x_25543) ;  /* 0x0000097000007947 */ /* 0x000fea0003800000 */
.L_x_25551:
        /* <DEDUP_REMOVED lines=20> */
.L_x_25556:
[----:B------:R-:W-:Y:S05]  /*9400*/  BSYNC B0 ;  /* 0x0000000000007941 */ /* 0x000fea0003800000 */
.L_x_25555:
[----:B------:R-:W-:-:S05]  /*9410*/  LOP3.LUT R5, R0, R5, RZ, 0xfc, !PT ;  /* 0x0000000500057212 */ /* 0x000fca00078efcff */
[----:B------:R0:W-:Y:S01]  /*9420*/  STG.E.U8 [R8.64], R5 ;  /* 0x0000000508007986 */ /* 0x0001e2000c101124 */
[----:B------:R-:W-:Y:S05]  /*9430*/  BRA `(.L_x_25543) ;  /* 0x000007f000007947 */ /* 0x000fea0003800000 */
.L_x_25554:
        /* <DEDUP_REMOVED lines=12> */
.L_x_25558:
[----:B------:R-:W-:Y:S01]  /*9500*/  IMAD.MOV.U32 R0, RZ, RZ, 0x7f ;  /* 0x0000007fff007424 */ /* 0x000fe200078e00ff */
[----:B------:R-:W-:-:S04]  /*9510*/  ISETP.GT.U32.AND P0, PT, R4, 0x7f800000, PT ;  /* 0x7f8000000400780c */ /* 0x000fc80003f04070 */
[----:B------:R-:W-:-:S04]  /*9520*/  SEL R0, R0, 0x7c, P0 ;  /* 0x0000007c00007807 */ /* 0x000fc80000000000 */
.L_x_25559:
[----:B------:R-:W-:Y:S05]  /*9530*/  BSYNC B0 ;  /* 0x0000000000007941 */ /* 0x000fea0003800000 */
.L_x_25557:
[----:B------:R-:W-:-:S04]  /*9540*/  LOP3.LUT R18, R18, 0x80000000, RZ, 0xc0, !PT ;  /* 0x8000000012127812 */ /* 0x000fc800078ec0ff */
[----:B------:R-:W-:-:S04]  /*9550*/  SHF.R.U32.HI R3, RZ, 0x18, R18 ;  /* 0x00000018ff037819 */ /* 0x000fc80000011612 */
[----:B------:R-:W-:-:S05]  /*9560*/  LOP3.LUT R3, R0, R3, RZ, 0xfc, !PT ;  /* 0x0000000300037212 */ /* 0x000fca00078efcff */
[----:B------:R0:W-:Y:S01]  /*9570*/  STG.E.U8 [R8.64], R3 ;  /* 0x0000000308007986 */ /* 0x0001e2000c101124 */
[----:B------:R-:W-:Y:S05]  /*9580*/  BRA `(.L_x_25543) ;  /* 0x000006a000007947 */ /* 0x000fea0003800000 */
.L_x_25553:
[----:B------:R-:W-:-:S05]  /*9590*/  F2FP.BF16.PACK_AB R18, RZ, R18 ;  /* 0x00000012ff12723e */ /* 0x000fca00000010ff */
[----:B------:R0:W-:Y:S01]  /*95a0*/  STG.E.U16 [R8.64], R18 ;  /* 0x0000001208007986 */ /* 0x0001e2000c101524 */
[----:B------:R-:W-:Y:S05]  /*95b0*/  BRA `(.L_x_25543) ;  /* 0x0000067000007947 */ /* 0x000fea0003800000 */
.L_x_25550:
        /* <DEDUP_REMOVED lines=11> */
.L_x_25562:
        /* <DEDUP_REMOVED lines=16> */
.L_x_25565:
[----:B------:R-:W-:-:S04]  /*9770*/  LOP3.LUT R18, R18, 0x80000000, RZ, 0xc0, !PT ;  /* 0x8000000012127812 */ /* 0x000fc800078ec0ff */
[----:B------:R-:W-:-:S04]  /*9780*/  SHF.R.U32.HI R3, RZ, 0x18, R18 ;  /* 0x00000018ff037819 */ /* 0x000fc80000011612 */
[----:B------:R-:W-:-:S04]  /*9790*/  LOP3.LUT R0, R0, R3, RZ, 0xfc, !PT ;  /* 0x0000000300007212 */ /* 0x000fc800078efcff */
[----:B------:R-:W-:Y:S02]  /*97a0*/  PRMT R4, R0, 0x7610, R4 ;  /* 0x0000761000047816 */ /* 0x000fe40000000004 */
.L_x_25564:
[----:B------:R-:W-:Y:S05]  /*97b0*/  BSYNC B0 ;  /* 0x0000000000007941 */ /* 0x000fea0003800000 */
.L_x_25563:
[----:B------:R0:W-:Y:S01]  /*97c0*/  STG.E.U8 [R8.64], R4 ;  /* 0x0000000408007986 */ /* 0x0001e2000c101124 */
[----:B------:R-:W-:Y:S05]  /*97d0*/  BRA `(.L_x_25543) ;  /* 0x0000045000007947 */ /* 0x000fea0003800000 */
.L_x_25561:
        /* <DEDUP_REMOVED lines=16> */
.L_x_25568:
[----:B------:R-:W-:-:S04]  /*98e0*/  LOP3.LUT R18, R18, 0x80000000, RZ, 0xc0, !PT ;  /* 0x8000000012127812 */ /* 0x000fc800078ec0ff */
[----:B------:R-:W-:-:S04]  /*98f0*/  SHF.R.U32.HI R3, RZ, 0x18, R18 ;  /* 0x00000018ff037819 */ /* 0x000fc80000011612 */
[----:B------:R-:W-:-:S04]  /*9900*/  LOP3.LUT R0, R0, R3, RZ, 0xfc, !PT ;  /* 0x0000000300007212 */ /* 0x000fc800078efcff */
[----:B------:R-:W-:Y:S02]  /*9910*/  PRMT R4, R0, 0x7610, R4 ;  /* 0x0000761000047816 */ /* 0x000fe40000000004 */
.L_x_25567:
[----:B------:R-:W-:Y:S05]  /*9920*/  BSYNC B0 ;  /* 0x0000000000007941 */ /* 0x000fea0003800000 */
.L_x_25566:
[----:B------:R0:W-:Y:S01]  /*9930*/  STG.E.U8 [R8.64], R4 ;  /* 0x0000000408007986 */ /* 0x0001e2000c101124 */
[----:B------:R-:W-:Y:S05]  /*9940*/  BRA `(.L_x_25543) ;  /* 0x000002e000007947 */ /* 0x000fea0003800000 */
.L_x_25560:
        /* <DEDUP_REMOVED lines=21> */
.L_x_25542:
        /* <DEDUP_REMOVED lines=19> */
[----:B------:R-:W-:Y:S05]  /*9bd0*/  BRA `(.L_x_25543) ;  /* 0x0000005000007947 */ /* 0x000fea0003800000 */
.L_x_25570:
[----:B------:R-:W0:Y:S02]  /*9be0*/  F2I.U64.TRUNC R18, R18 ;  /* 0x0000001200127311 */ /* 0x000e24000020d800 */
[----:B0-----:R0:W-:Y:S01]  /*9bf0*/  STG.E.64 [R8.64], R18 ;  /* 0x0000001208007986 */ /* 0x0011e2000c101b24 */
[----:B------:R-:W-:Y:S05]  /*9c00*/  BRA `(.L_x_25543) ;  /* 0x0000002000007947 */ /* 0x000fea0003800000 */
.L_x_25569:
[----:B------:R-:W0:Y:S02]  /*9c10*/  F2I.FTZ.U32.TRUNC.NTZ R3, R18 ;  /* 0x0000001200037305 */ /* 0x000e24000021f000 */
[----:B0-----:R0:W-:Y:S02]  /*9c20*/  STG.E [R8.64], R3 ;  /* 0x0000000308007986 */ /* 0x0011e4000c101924 */
.L_x_25543:
        /* <DEDUP_REMOVED lines=19> */
[----:B-1----:R-:W0:Y:S02]  /*9d60*/  F2I.FTZ.TRUNC.NTZ R3, R22 ;  /* 0x0000001600037305 */ /* 0x002e24000021f100 */
[----:B0-----:R0:W-:Y:S01]  /*9d70*/  STG.E.U8 [R8.64], R3 ;  /* 0x0000000308007986 */ /* 0x0011e2000c101124 */
[----:B------:R-:W-:Y:S05]  /*9d80*/  BRA `(.L_x_25576) ;  /* 0x00000d7000007947 */ /* 0x000fea0003800000 */
.L_x_25574:
[----:B-1----:R-:W0:Y:S02]  /*9d90*/  F2I.S64.TRUNC R22, R22 ;  /* 0x0000001600167311 */ /* 0x002e24000020d900 */
[----:B0-----:R-:W-:-:S05]  /*9da0*/  IMAD.MOV.U32 R3, RZ, RZ, R22 ;  /* 0x000000ffff037224 */ /* 0x001fca00078e0016 */
[----:B------:R0:W-:Y:S01]  /*9db0*/  STG.E.U8 [R8.64], R3 ;  /* 0x0000000308007986 */ /* 0x0001e2000c101124 */
[----:B------:R-:W-:Y:S05]  /*9dc0*/  BRA `(.L_x_25576) ;  /* 0x00000d3000007947 */ /* 0x000fea0003800000 */
.L_x_25573:
[----:B------:R-:W-:-:S13]  /*9dd0*/  ISETP.NE.AND P0, PT, R0, 0x2, PT ;  /* 0x000000020000780c */ /* 0x000fda0003f05270 */
[----:B------:R-:W-:Y:S05]  /*9de0*/  @!P0 BRA `(.L_x_25577) ;  /* 0x000000a000008947 */ /* 0x000fea0003800000 */
[----:B------:R-:W-:-:S13]  /*9df0*/  ISETP.NE.AND P0, PT, R0, 0x3, PT ;  /* 0x000000030000780c */ /* 0x000fda0003f05270 */
[----:B------:R-:W-:Y:S05]  /*9e00*/  @!P0 BRA `(.L_x_25578) ;  /* 0x0000005000008947 */ /* 0x000fea0003800000 */
[----:B------:R-:W-:-:S13]  /*9e10*/  ISETP.NE.AND P0, PT, R0, 0x4, PT ;  /* 0x000000040000780c */ /* 0x000fda0003f05270 */
[----:B------:R-:W-:Y:S05]  /*9e20*/  @P0 BRA `(.L_x_25575) ;  /* 0x00000b4000000947 */ /* 0x000fea0003800000 */
[----:B-1----:R-:W0:Y:S02]  /*9e30*/  F2I.S64.TRUNC R22, R22 ;  /* 0x0000001600167311 */ /* 0x002e24000020d900 */
[----:B0-----:R0:W-:Y:S01]  /*9e40*/  STG.E.64 [R8.64], R22 ;  /* 0x0000001608007986 */ /* 0x0011e2000c101b24 */
[----:B------:R-:W-:Y:S05]  /*9e50*/  BRA `(.L_x_25576) ;  /* 0x00000ca000007947 */ /* 0x000fea0003800000 */
.L_x_25578:
[----:B-1----:R-:W0:Y:S02]  /*9e60*/  F2I.FTZ.TRUNC.NTZ R3, R22 ;  /* 0x0000001600037305 */ /* 0x002e24000021f100 */
[----:B0-----:R0:W-:Y:S01]  /*9e70*/  STG.E [R8.64], R3 ;  /* 0x0000000308007986 */ /* 0x0011e2000c101924 */
[----:B------:R-:W-:Y:S05]  /*9e80*/  BRA `(.L_x_25576) ;  /* 0x00000c7000007947 */ /* 0x000fea0003800000 */
.L_x_25577:
[----:B-1----:R-:W0:Y:S02]  /*9e90*/  F2I.FTZ.TRUNC.NTZ R3, R22 ;  /* 0x0000001600037305 */ /* 0x002e24000021f100 */
[----:B0-----:R0:W-:Y:S01]  /*9ea0*/  STG.E.U16 [R8.64], R3 ;  /* 0x0000000308007986 */ /* 0x0011e2000c101524 */
[----:B------:R-:W-:Y:S05]  /*9eb0*/  BRA `(.L_x_25576) ;  /* 0x00000c4000007947 */ /* 0x000fea0003800000 */
.L_x_25572:
[----:B------:R-:W-:-:S13]  /*9ec0*/  ISETP.GT.AND P0, PT, R0, 0x6, PT ;  /* 0x000000060000780c */ /* 0x000fda0003f04270 */
[----:B------:R-:W-:Y:S05]  /*9ed0*/  @P0 BRA `(.L_x_25579) ;  /* 0x0000009000000947 */ /* 0x000fea0003800000 */
[----:B------:R-:W-:-:S13]  /*9ee0*/  ISETP.NE.AND P0, PT, R0, 0x5, PT ;  /* 0x000000050000780c */ /* 0x000fda0003f05270 */
[----:B------:R-:W-:Y:S05]  /*9ef0*/  @!P0 BRA `(.L_x_25580) ;  /* 0x0000004000008947 */ /* 0x000fea0003800000 */
[----:B------:R-:W-:-:S13]  /*9f00*/  ISETP.NE.AND P0, PT, R0, 0x6, PT ;  /* 0x000000060000780c */ /* 0x000fda0003f05270 */
[----:B------:R-:W-:Y:S05]  /*9f10*/  @P0 BRA `(.L_x_25575) ;  /* 0x00000a5000000947 */ /* 0x000fea0003800000 */
[----:B-1----:R0:W-:Y:S01]  /*9f20*/  STG.E [R8.64], R22 ;  /* 0x0000001608007986 */ /* 0x0021e2000c101924 */
[----:B------:R-:W-:Y:S05]  /*9f30*/  BRA `(.L_x_25576) ;  /* 0x00000bc000007947 */ /* 0x000fea0003800000 */
.L_x_25580:
[----:B-1----:R-:W-:-:S05]  /*9f40*/  F2FP.PACK_AB R22, RZ, R22 ;  /* 0x00000016ff16723e */ /* 0x002fca00000000ff */
[----:B------:R0:W-:Y:S01]  /*9f50*/  STG.E.U16 [R8.64], R22 ;  /* 0x0000001608007986 */ /* 0x0001e2000c101524 */
[----:B------:R-:W-:Y:S05]  /*9f60*/  BRA `(.L_x_25576) ;  /* 0x00000b9000007947 */ /* 0x000fea0003800000 */
.L_x_25579:
[----:B------:R-:W-:-:S13]  /*9f70*/  ISETP.NE.AND P0, PT, R0, 0x7, PT ;  /* 0x000000070000780c */ /* 0x000fda0003f05270 */
[----:B------:R-:W-:Y:S05]  /*9f80*/  @!P0 BRA `(.L_x_25581) ;  /* 0x000000b000008947 */ /* 0x000fea0003800000 */
[----:B------:R-:W-:-:S13]  /*9f90*/  ISETP.NE.AND P0, PT, R0, 0x8, PT ;  /* 0x000000080000780c */ /* 0x000fda0003f05270 */
[----:B------:R-:W-:Y:S05]  /*9fa0*/  @!P0 BRA `(.L_x_25582) ;  /* 0x0000005000008947 */ /* 0x000fea0003800000 */
[----:B------:R-:W-:-:S13]  /*9fb0*/  ISETP.NE.AND P0, PT, R0, 0x9, PT ;  /* 0x000000090000780c */ /* 0x000fda0003f05270 */
[----:B------:R-:W-:Y:S05]  /*9fc0*/  @P0 BRA `(.L_x_25575) ;  /* 0x000009a000000947 */ /* 0x000fea0003800000 */
[----:B------:R-:W-:-:S05]  /*9fd0*/  IMAD.MOV.U32 R23, RZ, RZ, RZ ;  /* 0x000000ffff177224 */ /* 0x000fca00078e00ff */
[----:B-1----:R0:W-:Y:S01]  /*9fe0*/  STG.E.64 [R8.64], R22 ;  /* 0x0000001608007986 */ /* 0x0021e2000c101b24 */
[----:B------:R-:W-:Y:S05]  /*9ff0*/  BRA `(.L_x_25576) ;  /* 0x00000b0000007947 */ /* 0x000fea0003800000 */
.L_x_25582:
[----:B-1----:R-:W-:-:S04]  /*a000*/  F2FP.PACK_AB R3, RZ, R22 ;  /* 0x00000016ff03723e */ /* 0x002fc800000000ff */
[----:B------:R-:W-:-:S05]  /*a010*/  PRMT R3, R3, 0x5410, RZ ;  /* 0x0000541003037816 */ /* 0x000fca00000000ff */
[----:B------:R0:W-:Y:S01]  /*a020*/  STG.E [R8.64], R3 ;  /* 0x0000000308007986 */ /* 0x0001e2000c101924 */
[----:B------:R-:W-:Y:S05]  /*a030*/  BRA `(.L_x_25576) ;  /* 0x00000ac000007947 */ /* 0x000fea0003800000 */
.L_x_25581:
[----:B-1----:R-:W-:-:S06]  /*a040*/  FMUL.FTZ R4, R22, 1 ;  /* 0x3f80000016047820 */ /* 0x002fcc0000410000 */
[----:B------:R-:W0:Y:S02]  /*a050*/  F2F.F64.F32 R4, R4 ;  /* 0x0000000400047310 */ /* 0x000e240000201800 */
[----:B0-----:R0:W-:Y:S01]  /*a060*/  STG.E.64 [R8.64], R4 ;  /* 0x0000000408007986 */ /* 0x0011e2000c101b24 */
[----:B------:R-:W-:Y:S05]  /*a070*/  BRA `(.L_x_25576) ;  /* 0x00000a8000007947 */ /* 0x000fea0003800000 */
.L_x_25571:
        /* <DEDUP_REMOVED lines=8> */
[----:B-1----:R-:W-:-:S04]  /*a100*/  FSETP.NEU.FTZ.AND P0, PT, R22, RZ, PT ;  /* 0x000000ff1600720b */ /* 0x002fc80003f1d000 */
[----:B------:R-:W-:-:S05]  /*a110*/  SEL R3, RZ, 0x1, !P0 ;  /* 0x00000001ff037807 */ /* 0x000fca0004000000 */
[----:B------:R0:W-:Y:S01]  /*a120*/  STG.E.U8 [R8.64], R3 ;  /* 0x0000000308007986 */ /* 0x0001e2000c101124 */
[----:B------:R-:W-:Y:S05]  /*a130*/  BRA `(.L_x_25576) ;  /* 0x000009c000007947 */ /* 0x000fea0003800000 */
.L_x_25585:
[----:B-1----:R-:W-:Y:S01]  /*a140*/  FMUL.FTZ R4, R22, 1 ;  /* 0x3f80000016047820 */ /* 0x002fe20000410000 */
[----:B------:R-:W-:-:S05]  /*a150*/  CS2R R6, SRZ ;  /* 0x0000000000067805 */ /* 0x000fca000001ff00 */
[----:B------:R-:W0:Y:S02]  /*a160*/  F2F.F64.F32 R4, R4 ;  /* 0x0000000400047310 */ /* 0x000e240000201800 */
[----:B0-----:R0:W-:Y:S01]  /*a170*/  STG.E.128 [R8.64], R4 ;  /* 0x0000000408007986 */ /* 0x0011e2000c101d24 */
[----:B------:R-:W-:Y:S05]  /*a180*/  BRA `(.L_x_25576) ;  /* 0x0000097000007947 */ /* 0x000fea0003800000 */
.L_x_25584:
[----:B------:R-:W-:-:S13]  /*a190*/  ISETP.NE.AND P0, PT, R0, 0xf, PT ;  /* 0x0000000f0000780c */ /* 0x000fda0003f05270 */
[----:B------:R-:W-:Y:S05]  /*a1a0*/  @!P0 BRA `(.L_x_25586) ;  /* 0x000002b000008947 */ /* 0x000fea0003800000 */
[----:B------:R-:W-:-:S13]  /*a1b0*/  ISETP.NE.AND P0, PT, R0, 0x17, PT ;  /* 0x000000170000780c */ /* 0x000fda0003f05270 */
[----:B------:R-:W-:Y:S05]  /*a1c0*/  @!P0 BRA `(.L_x_25587) ;  /* 0x0000014000008947 */ /* 0x000fea0003800000 */
[----:B------:R-:W-:-:S13]  /*a1d0*/  ISETP.NE.AND P0, PT, R0, 0x18, PT ;  /* 0x000000180000780c */ /* 0x000fda0003f05270 */
[----:B------:R-:W-:Y:S05]  /*a1e0*/  @P0 BRA `(.L_x_25575) ;  /* 0x0000078000000947 */ /* 0x000fea0003800000 */
[C---:B-1----:R-:W-:Y:S01]  /*a1f0*/  LOP3.LUT R4, R22.reuse, 0x7fffffff, RZ, 0xc0, !PT ;  /* 0x7fffffff16047812 */ /* 0x042fe200078ec0ff */
        /* <DEDUP_REMOVED lines=13> */
.L_x_25589:
[----:B------:R-:W-:Y:S05]  /*a2d0*/  BSYNC B0 ;  /* 0x0000000000007941 */ /* 0x000fea0003800000 */
.L_x_25588:
[----:B------:R-:W-:-:S05]  /*a2e0*/  LOP3.LUT R5, R0, R5, RZ, 0xfc, !PT ;  /* 0x0000000500057212 */ /* 0x000fca00078efcff */
[----:B------:R0:W-:Y:S01]  /*a2f0*/  STG.E.U8 [R8.64], R5 ;  /* 0x0000000508007986 */ /* 0x0001e2000c101124 */
[----:B------:R-:W-:Y:S05]  /*a300*/  BRA `(.L_x_25576) ;  /* 0x000007f000007947 */ /* 0x000fea0003800000 */
.L_x_25587:
[----:B-1----:R-:W-:Y:S01]  /*a310*/  LOP3.LUT R4, R22, 0x7fffffff, RZ, 0xc0, !PT ;  /* 0x7fffffff16047812 */ /* 0x002fe200078ec0ff */
        /* <DEDUP_REMOVED lines=11> */
.L_x_25591:
[----:B------:R-:W-:Y:S01]  /*a3d0*/  IMAD.MOV.U32 R0, RZ, RZ, 0x7f ;  /* 0x0000007fff007424 */ /* 0x000fe200078e00ff */
[----:B------:R-:W-:-:S04]  /*a3e0*/  ISETP.GT.U32.AND P0, PT, R4, 0x7f800000, PT ;  /* 0x7f8000000400780c */ /* 0x000fc80003f04070 */
[----:B------:R-:W-:-:S04]  /*a3f0*/  SEL R0, R0, 0x7c, P0 ;  /* 0x0000007c00007807 */ /* 0x000fc80000000000 */
.L_x_25592:
[----:B------:R-:W-:Y:S05]  /*a400*/  BSYNC B0 ;  /* 0x0000000000007941 */ /* 0x000fea0003800000 */
.L_x_25590:
[----:B------:R-:W-:-:S04]  /*a410*/  LOP3.LUT R22, R22, 0x80000000, RZ, 0xc0, !PT ;  /* 0x8000000016167812 */ /* 0x000fc800078ec0ff */
[----:B------:R-:W-:-:S04]  /*a420*/  SHF.R.U32.HI R3, RZ, 0x18, R22 ;  /* 0x00000018ff037819 */ /* 0x000fc80000011616 */
[----:B------:R-:W-:-:S05]  /*a430*/  LOP3.LUT R3, R0, R3, RZ, 0xfc, !PT ;  /* 0x0000000300037212 */ /* 0x000fca00078efcff */
[----:B------:R0:W-:Y:S01]  /*a440*/  STG.E.U8 [R8.64], R3 ;  /* 0x0000000308007986 */ /* 0x0001e2000c101124 */
[----:B------:R-:W-:Y:S05]  /*a450*/  BRA `(.L_x_25576) ;  /* 0x000006a000007947 */ /* 0x000fea0003800000 */
.L_x_25586:
[----:B-1----:R-:W-:-:S05]  /*a460*/  F2FP.BF16.PACK_AB R22, RZ, R22 ;  /* 0x00000016ff16723e */ /* 0x002fca00000010ff */
[----:B------:R0:W-:Y:S01]  /*a470*/  STG.E.U16 [R8.64], R22 ;  /* 0x0000001608007986 */ /* 0x0001e2000c101524 */
[----:B------:R-:W-:Y:S05]  /*a480*/  BRA `(.L_x_25576) ;  /* 0x0000067000007947 */ /* 0x000fea0003800000 */
.L_x_25583:
        /* <DEDUP_REMOVED lines=8> */
[----:B-1----:R-:W0:Y:S02]  /*a510*/  F2I.FTZ.U32.TRUNC.NTZ R3, R22 ;  /* 0x0000001600037305 */ /* 0x002e24000021f000 */
[----:B0-----:R0:W-:Y:S01]  /*a520*/  STG.E.U16 [R8.64], R3 ;  /* 0x0000000308007986 */ /* 0x0011e2000c101524 */
[----:B------:R-:W-:Y:S05]  /*a530*/  BRA `(.L_x_25576) ;  /* 0x000005c000007947 */ /* 0x000fea0003800000 */
.L_x_25595:
[----:B-1----:R-:W-:Y:S01]  /*a540*/  LOP3.LUT R3, R22, 0x7fffffff, RZ, 0xc0, !PT ;  /* 0x7fffffff16037812 */ /* 0x002fe200078ec0ff */
        /* <DEDUP_REMOVED lines=15> */
.L_x_25598:
[----:B------:R-:W-:-:S04]  /*a640*/  LOP3.LUT R22, R22, 0x80000000, RZ, 0xc0, !PT ;  /* 0x8000000016167812 */ /* 0x000fc800078ec0ff */
[----:B------:R-:W-:-:S04]  /*a650*/  SHF.R.U32.HI R3, RZ, 0x18, R22 ;  /* 0x00000018ff037819 */ /* 0x000fc80000011616 */
[----:B------:R-:W-:-:S04]  /*a660*/  LOP3.LUT R0, R0, R3, RZ, 0xfc, !PT ;  /* 0x0000000300007212 */ /* 0x000fc800078efcff */
[----:B------:R-:W-:Y:S02]  /*a670*/  PRMT R4, R0, 0x7610, R4 ;  /* 0x0000761000047816 */ /* 0x000fe40000000004 */
.L_x_25597:
[----:B------:R-:W-:Y:S05]  /*a680*/  BSYNC B0 ;  /* 0x0000000000007941 */ /* 0x000fea0003800000 */
.L_x_25596:
[----:B------:R0:W-:Y:S01]  /*a690*/  STG.E.U8 [R8.64], R4 ;  /* 0x0000000408007986 */ /* 0x0001e2000c101124 */
[----:B------:R-:W-:Y:S05]  /*a6a0*/  BRA `(.L_x_25576) ;  /* 0x0000045000007947 */ /* 0x000fea0003800000 */
.L_x_25594:
        /* <DEDUP_REMOVED lines=16> */
.L_x_25601:
[----:B------:R-:W-:-:S04]  /*a7b0*/  LOP3.LUT R22, R22, 0x80000000, RZ, 0xc0, !PT ;  /* 0x8000000016167812 */ /* 0x000fc800078ec0ff */
[----:B------:R-:W-:-:S04]  /*a7c0*/  SHF.R.U32.HI R3, RZ, 0x18, R22 ;  /* 0x00000018ff037819 */ /* 0x000fc80000011616 */
[----:B------:R-:W-:-:S04]  /*a7d0*/  LOP3.LUT R0, R0, R3, RZ, 0xfc, !PT ;  /* 0x0000000300007212 */ /* 0x000fc800078efcff */
[----:B------:R-:W-:Y:S02]  /*a7e0*/  PRMT R4, R0, 0x7610, R4 ;  /* 0x0000761000047816 */ /* 0x000fe40000000004 */
.L_x_25600:
[----:B------:R-:W-:Y:S05]  /*a7f0*/  BSYNC B0 ;  /* 0x0000000000007941 */ /* 0x000fea0003800000 */
.L_x_25599:
[----:B------:R0:W-:Y:S01]  /*a800*/  STG.E.U8 [R8.64], R4 ;  /* 0x0000000408007986 */ /* 0x0001e2000c101124 */
[----:B------:R-:W-:Y:S05]  /*a810*/  BRA `(.L_x_25576) ;  /* 0x000002e000007947 */ /* 0x000fea0003800000 */
.L_x_25593:
[----:B------:R-:W-:-:S13]  /*a820*/  ISETP.NE.AND P0, PT, R0, 0x1c, PT ;  /* 0x0000001c0000780c */ /* 0x000fda0003f05270 */
[----:B------:R-:W-:Y:S05]  /*a830*/  @!P0 BRA `(.L_x_25602) ;  /* 0x000002a000008947 */ /* 0x000fea0003800000 */
[----:B------:R-:W-:-:S13]  /*a840*/  ISETP.NE.AND P0, PT, R0, 0x1d, PT ;  /* 0x0000001d0000780c */ /* 0x000fda0003f05270 */
[----:B------:R-:W-:Y:S05]  /*a850*/  @!P0 BRA `(.L_x_25603) ;  /* 0x0000025000008947 */ /* 0x000fea0003800000 */
[----:B------:R-:W-:-:S13]  /*a860*/  ISETP.NE.AND P0, PT, R0, 0x2c, PT ;  /* 0x0000002c0000780c */ /* 0x000fda0003f05270 */
[----:B------:R-:W-:Y:S05]  /*a870*/  @P0 BRA `(.L_x_25575) ;  /* 0x000000f000000947 */ /* 0x000fea0003800000 */
[----:B-1----:R-:W-:Y:S02]  /*a880*/  SHF.R.U32.HI R4, RZ, 0x17, R22 ;  /* 0x00000017ff047819 */ /* 0x002fe40000011616 */
        /* <DEDUP_REMOVED lines=14> */
.L_x_25575:
        /* <DEDUP_REMOVED lines=20> */
.L_x_25603:
[----:B-1----:R-:W0:Y:S02]  /*aab0*/  F2I.U64.TRUNC R22, R22 ;  /* 0x0000001600167311 */ /* 0x002e24000020d800 */
[----:B0-----:R0:W-:Y:S01]  /*aac0*/  STG.E.64 [R8.64], R22 ;  /* 0x0000001608007986 */ /* 0x0011e2000c101b24 */
[----:B------:R-:W-:Y:S05]  /*aad0*/  BRA `(.L_x_25576) ;  /* 0x0000002000007947 */ /* 0x000fea0003800000 */
.L_x_25602:
[----:B-1----:R-:W0:Y:S02]  /*aae0*/  F2I.FTZ.U32.TRUNC.NTZ R3, R22 ;  /* 0x0000001600037305 */ /* 0x002e24000021f000 */
[----:B0-----:R0:W-:Y:S02]  /*aaf0*/  STG.E [R8.64], R3 ;  /* 0x0000000308007986 */ /* 0x0011e4000c101924 */
.L_x_25576:
[----:B------:R-:W-:Y:S02]  /*ab00*/  IADD3 R25, R25, 0x80, RZ ;  /* 0x0000008019197810 */ /* 0x000fe40007ffe0ff */
.L_x_25537:
[----:B------:R-:W-:Y:S05]  /*ab10*/  BSYNC B6 ;  /* 0x0000000000067941 */ /* 0x000fea0003800000 */
.L_x_25536:
        /* <DEDUP_REMOVED lines=20> */
.L_x_25607:
[----:B------:R-:W0:Y:S02]  /*ac60*/  F2I.S64.TRUNC R24, R24 ;  /* 0x0000001800187311 */ /* 0x000e24000020d900 */
[----:B0-----:R-:W-:-:S05]  /*ac70*/  IMAD.MOV.U32 R5, RZ, RZ, R24 ;  /* 0x000000ffff057224 */ /* 0x001fca00078e0018 */
[----:B------:R-:W-:Y:S01]  /*ac80*/  STG.E.U8 [R2.64], R5 ;  /* 0x0000000502007986 */ /* 0x000fe2000c101124 */
[----:B------:R-:W-:Y:S05]  /*ac90*/  EXIT ;  /* 0x000000000000794d */ /* 0x000fea0003800000 */
.L_x_25606:
        /* <DEDUP_REMOVED lines=9> */
.L_x_25610:
[----:B------:R-:W0:Y:S02]  /*ad30*/  F2I.FTZ.TRUNC.NTZ R5, R24 ;  /* 0x0000001800057305 */ /* 0x000e24000021f100 */
[----:B0-----:R-:W-:Y:S01]  /*ad40*/  STG.E [R2.64], R5 ;  /* 0x0000000502007986 */ /* 0x001fe2000c101924 */
[----:B------:R-:W-:Y:S05]  /*ad50*/  EXIT ;  /* 0x000000000000794d */ /* 0x000fea0003800000 */
.L_x_25609:
[----:B------:R-:W0:Y:S02]  /*ad60*/  F2I.FTZ.TRUNC.NTZ R5, R24 ;  /* 0x0000001800057305 */ /* 0x000e24000021f100 */
[----:B0-----:R-:W-:Y:S01]  /*ad70*/  STG.E.U16 [R2.64], R5 ;  /* 0x0000000502007986 */ /* 0x001fe2000c101524 */
[----:B------:R-:W-:Y:S05]  /*ad80*/  EXIT ;  /* 0x000000000000794d */ /* 0x000fea0003800000 */
.L_x_25605:
        /* <DEDUP_REMOVED lines=8> */
.L_x_25612:
[----:B------:R-:W-:-:S05]  /*ae10*/  F2FP.PACK_AB R24, RZ, R24 ;  /* 0x00000018ff18723e */ /* 0x000fca00000000ff */
[----:B------:R-:W-:Y:S01]  /*ae20*/  STG.E.U16 [R2.64], R24 ;  /* 0x0000001802007986 */ /* 0x000fe2000c101524 */
[----:B------:R-:W-:Y:S05]  /*ae30*/  EXIT ;  /* 0x000000000000794d */ /* 0x000fea0003800000 */
.L_x_25611:
        /* <DEDUP_REMOVED lines=9> */
.L_x_25614:
[----:B------:R-:W-:-:S04]  /*aed0*/  F2FP.PACK_AB R5, RZ, R24 ;  /* 0x00000018ff05723e */ /* 0x000fc800000000ff */
[----:B------:R-:W-:-:S05]  /*aee0*/  PRMT R5, R5, 0x5410, RZ ;  /* 0x0000541005057816 */ /* 0x000fca00000000ff */
[----:B------:R-:W-:Y:S01]  /*aef0*/  STG.E [R2.64], R5 ;  /* 0x0000000502007986 */ /* 0x000fe2000c101924 */
[----:B------:R-:W-:Y:S05]  /*af00*/  EXIT ;  /* 0x000000000000794d */ /* 0x000fea0003800000 */
.L_x_25613:
[----:B------:R-:W-:-:S06]  /*af10*/  FMUL.FTZ R4, R24, 1 ;  /* 0x3f80000018047820 */ /* 0x000fcc0000410000 */
[----:B------:R-:W0:Y:S02]  /*af20*/  F2F.F64.F32 R4, R4 ;  /* 0x0000000400047310 */ /* 0x000e240000201800 */
[----:B0-----:R-:W-:Y:S01]  /*af30*/  STG.E.64 [R2.64], R4 ;  /* 0x0000000402007986 */ /* 0x001fe2000c101b24 */
[----:B------:R-:W-:Y:S05]  /*af40*/  EXIT ;  /* 0x000000000000794d */ /* 0x000fea0003800000 */
.L_x_25604:
        /* <DEDUP_REMOVED lines=12> */
.L_x_25617:
[----:B------:R-:W-:Y:S01]  /*b010*/  FMUL.FTZ R4, R24, 1 ;  /* 0x3f80000018047820 */ /* 0x000fe20000410000 */
[----:B------:R-:W-:-:S05]  /*b020*/  CS2R R6, SRZ ;  /* 0x0000000000067805 */ /* 0x000fca000001ff00 */
[----:B------:R-:W0:Y:S02]  /*b030*/  F2F.F64.F32 R4, R4 ;  /* 0x0000000400047310 */ /* 0x000e240000201800 */
[----:B0-----:R-:W-:Y:S01]  /*b040*/  STG.E.128 [R2.64], R4 ;  /* 0x0000000402007986 */ /* 0x001fe2000c101d24 */
[----:B------:R-:W-:Y:S05]  /*b050*/  EXIT ;  /* 0x000000000000794d */ /* 0x000fea0003800000 */
.L_x_25616:
        /* <DEDUP_REMOVED lines=20> */
.L_x_25621:
[----:B------:R-:W-:Y:S05]  /*b1a0*/  BSYNC B0 ;  /* 0x0000000000007941 */ /* 0x000fea0003800000 */
.L_x_25620:
[----:B------:R-:W-:-:S05]  /*b1b0*/  LOP3.LUT R7, R0, R7, RZ, 0xfc, !PT ;  /* 0x0000000700077212 */ /* 0x000fca00078efcff */
[----:B------:R-:W-:Y:S01]  /*b1c0*/  STG.E.U8 [R2.64], R7 ;  /* 0x0000000702007986 */ /* 0x000fe2000c101124 */
[----:B------:R-:W-:Y:S05]  /*b1d0*/  EXIT ;  /* 0x000000000000794d */ /* 0x000fea0003800000 */
.L_x_25619:
        /* <DEDUP_REMOVED lines=12> */
.L_x_25623:
[----:B------:R-:W-:Y:S01]  /*b2a0*/  IMAD.MOV.U32 R0, RZ, RZ, 0x7f ;  /* 0x0000007fff007424 */ /* 0x000fe200078e00ff */
[----:B------:R-:W-:-:S04]  /*b2b0*/  ISETP.GT.U32.AND P0, PT, R4, 0x7f800000, PT ;  /* 0x7f8000000400780c */ /* 0x000fc80003f04070 */
[----:B------:R-:W-:-:S04]  /*b2c0*/  SEL R0, R0, 0x7c, P0 ;  /* 0x0000007c00007807 */ /* 0x000fc80000000000 */
.L_x_25624:
[----:B------:R-:W-:Y:S05]  /*b2d0*/  BSYNC B0 ;  /* 0x0000000000007941 */ /* 0x000fea0003800000 */
.L_x_25622:
[----:B------:R-:W-:-:S04]  /*b2e0*/  LOP3.LUT R24, R24, 0x80000000, RZ, 0xc0, !PT ;  /* 0x8000000018187812 */ /* 0x000fc800078ec0ff */
[----:B------:R-:W-:-:S04]  /*b2f0*/  SHF.R.U32.HI R5, RZ, 0x18, R24 ;  /* 0x00000018ff057819 */ /* 0x000fc80000011618 */
[----:B------:R-:W-:-:S05]  /*b300*/  LOP3.LUT R5, R0, R5, RZ, 0xfc, !PT ;  /* 0x0000000500057212 */ /* 0x000fca00078efcff */
[----:B------:R-:W-:Y:S01]  /*b310*/  STG.E.U8 [R2.64], R5 ;  /* 0x0000000502007986 */ /* 0x000fe2000c101124 */
[----:B------:R-:W-:Y:S05]  /*b320*/  EXIT ;  /* 0x000000000000794d */ /* 0x000fea0003800000 */
.L_x_25618:
[----:B------:R-:W-:-:S05]  /*b330*/  F2FP.BF16.PACK_AB R24, RZ, R24 ;  /* 0x00000018ff18723e */ /* 0x000fca00000010ff */
[----:B------:R-:W-:Y:S01]  /*b340*/  STG.E.U16 [R2.64], R24 ;  /* 0x0000001802007986 */ /* 0x000fe2000c101524 */
[----:B------:R-:W-:Y:S05]  /*b350*/  EXIT ;  /* 0x000000000000794d */ /* 0x000fea0003800000 */
.L_x_25615:
        /* <DEDUP_REMOVED lines=11> */
.L_x_25627:
        /* <DEDUP_REMOVED lines=16> */
.L_x_25630:
[----:B------:R-:W-:-:S04]  /*b510*/  LOP3.LUT R24, R24, 0x80000000, RZ, 0xc0, !PT ;  /* 0x8000000018187812 */ /* 0x000fc800078ec0ff */
[----:B------:R-:W-:-:S04]  /*b520*/  SHF.R.U32.HI R5, RZ, 0x18, R24 ;  /* 0x00000018ff057819 */ /* 0x000fc80000011618 */
[----:B------:R-:W-:-:S04]  /*b530*/  LOP3.LUT R4, R4, R5, RZ, 0xfc, !PT ;  /* 0x0000000504047212 */ /* 0x000fc800078efcff */
[----:B------:R-:W-:Y:S02]  /*b540*/  PRMT R0, R4, 0x7610, R0 ;  /* 0x0000761004007816 */ /* 0x000fe40000000000 */
.L_x_25629:
[----:B------:R-:W-:Y:S05]  /*b550*/  BSYNC B0 ;  /* 0x0000000000007941 */ /* 0x000fea0003800000 */
.L_x_25628:
[----:B------:R-:W-:Y:S01]  /*b560*/  STG.E.U8 [R2.64], R0 ;  /* 0x0000000002007986 */ /* 0x000fe2000c101124 */
[----:B------:R-:W-:Y:S05]  /*b570*/  EXIT ;  /* 0x000000000000794d */ /* 0x000fea0003800000 */
.L_x_25626:
        /* <DEDUP_REMOVED lines=16> */
.L_x_25633:
[----:B------:R-:W-:-:S04]  /*b680*/  LOP3.LUT R24, R24, 0x80000000, RZ, 0xc0, !PT ;  /* 0x8000000018187812 */ /* 0x000fc800078ec0ff */
[----:B------:R-:W-:-:S04]  /*b690*/  SHF.R.U32.HI R5, RZ, 0x18, R24 ;  /* 0x00000018ff057819 */ /* 0x000fc80000011618 */
[----:B------:R-:W-:-:S04]  /*b6a0*/  LOP3.LUT R4, R4, R5, RZ, 0xfc, !PT ;  /* 0x0000000504047212 */ /* 0x000fc800078efcff */
[----:B------:R-:W-:Y:S02]  /*b6b0*/  PRMT R0, R4, 0x7610, R0 ;  /* 0x0000761004007816 */ /* 0x000fe40000000000 */
.L_x_25632:
[----:B------:R-:W-:Y:S05]  /*b6c0*/  BSYNC B0 ;  /* 0x0000000000007941 */ /* 0x000fea0003800000 */
.L_x_25631:
[----:B------:R-:W-:Y:S01]  /*b6d0*/  STG.E.U8 [R2.64], R0 ;  /* 0x0000000002007986 */ /* 0x000fe2000c101124 */
[----:B------:R-:W-:Y:S05]  /*b6e0*/  EXIT ;  /* 0x000000000000794d */ /* 0x000fea0003800000 */
.L_x_25625:
        /* <DEDUP_REMOVED lines=21> */
.L_x_25608:
        /* <DEDUP_REMOVED lines=19> */
[----:B------:R-:W-:Y:S05]  /*b970*/  EXIT ;  /* 0x000000000000794d */ /* 0x000fea0003800000 */
.L_x_25635:
[----:B------:R-:W0:Y:S02]  /*b980*/  F2I.U64.TRUNC R24, R24 ;  /* 0x0000001800187311 */ /* 0x000e24000020d800 */
[----:B0-----:R-:W-:Y:S01]  /*b990*/  STG.E.64 [R2.64], R24 ;  /* 0x0000001802007986 */ /* 0x001fe2000c101b24 */
[----:B------:R-:W-:Y:S05]  /*b9a0*/  EXIT ;  /* 0x000000000000794d */ /* 0x000fea0003800000 */
.L_x_25634:
[----:B------:R-:W0:Y:S02]  /*b9b0*/  F2I.FTZ.U32.TRUNC.NTZ R5, R24 ;  /* 0x0000001800057305 */ /* 0x000e24000021f000 */
[----:B0-----:R-:W-:Y:S01]  /*b9c0*/  STG.E [R2.64], R5 ;  /* 0x0000000502007986 */ /* 0x001fe2000c101924 */
[----:B------:R-:W-:Y:S05]  /*b9d0*/  EXIT ;  /* 0x000000000000794d */ /* 0x000fea0003800000 */
.L_x_25636:
        /* <DEDUP_REMOVED lines=10> */
.L_x_30079:


//--------------------- .text._ZN2at6native18elementwise_kernelILi128ELi2EZNS0_22gpu_kernel_impl_nocastINS0_13BinaryFunctorIfffZZZNS0_21nextafter_kernel_cudaERNS_18TensorIteratorBaseEENKUlvE_clEvENKUlvE0_clEvEUlffE_EEEEvS5_RKT_EUliE_EEviT1_ --------------------------
	.section	.text._ZN2at6native18elementwise_kernelILi128ELi2EZNS0_22gpu_kernel_impl_nocastINS0_13BinaryFunctorIfffZZZNS0_21nextafter_kernel_cudaERNS_18TensorIteratorBaseEENKUlvE_clEvENKUlvE0_clEvEUlffE_EEEEvS5_RKT_EUliE_EEviT1_,"ax",@progbits
	.sectioninfo	@"SHI_REGISTERS=13"
	.align	128
        .global         _ZN2at6native18elementwise_kernelILi128ELi2EZNS0_22gpu_kernel_impl_nocastINS0_13BinaryFunctorIfffZZZNS0_21nextafter_kernel_cudaERNS_18TensorIteratorBaseEENKUlvE_clEvENKUlvE0_clEvEUlffE_EEEEvS5_RKT_EUliE_EEviT1_
        .type           _ZN2at6native18elementwise_kernelILi128ELi2EZNS0_22gpu_kernel_impl_nocastINS0_13BinaryFunctorIfffZZZNS0_21nextafter_kernel_cudaERNS_18TensorIteratorBaseEENKUlvE_clEvENKUlvE0_clEvEUlffE_EEEEvS5_RKT_EUliE_EEviT1_,@function
        .size           _ZN2at6native18elementwise_kernelILi128ELi2EZNS0_22gpu_kernel_impl_nocastINS0_13BinaryFunctorIfffZZZNS0_21nextafter_kernel_cudaERNS_18TensorIteratorBaseEENKUlvE_clEvENKUlvE0_clEvEUlffE_EEEEvS5_RKT_EUliE_EEviT1_,(.L_x_30080 - _ZN2at6native18elementwise_kernelILi128ELi2EZNS0_22gpu_kernel_impl_nocastINS0_13BinaryFunctorIfffZZZNS0_21nextafter_kernel_cudaERNS_18TensorIteratorBaseEENKUlvE_clEvENKUlvE0_clEvEUlffE_EEEEvS5_RKT_EUliE_EEviT1_)
        .other          _ZN2at6native18elementwise_kernelILi128ELi2EZNS0_22gpu_kernel_impl_nocastINS0_13BinaryFunctorIfffZZZNS0_21nextafter_kernel_cudaERNS_18TensorIteratorBaseEENKUlvE_clEvENKUlvE0_clEvEUlffE_EEEEvS5_RKT_EUliE_EEviT1_,@"STO_CUDA_ENTRY STV_DEFAULT"
_ZN2at6native18elementwise_kernelILi128ELi2EZNS0_22gpu_kernel_impl_nocastINS0_13BinaryFunctorIfffZZZNS0_21nextafter_kernel_cudaERNS_18TensorIteratorBaseEENKUlvE_clEvENKUlvE0_clEvEUlffE_EEEEvS5_RKT_EUliE_EEviT1_:
.text._ZN2at6native18elementwise_kernelILi128ELi2EZNS0_22gpu_kernel_impl_nocastINS0_13BinaryFunctorIfffZZZNS0_21nextafter_kernel_cudaERNS_18TensorIteratorBaseEENKUlvE_clEvENKUlvE0_clEvEUlffE_EEEEvS5_RKT_EUliE_EEviT1_:
        /* <DEDUP_REMOVED lines=31> */
[C---:B------:R-:W-:Y:S02]  /*01f0*/  IMAD R2, R9.reuse, c[0x0][0x2a4], RZ ;  /* 0x0000a90009027a24 */ /* 0x040fe400078e02ff */
[C---:B------:R-:W-:Y:S02]  /*0200*/  IMAD R3, R9.reuse, c[0x0][0x2ac], RZ ;  /* 0x0000ab0009037a24 */ /* 0x040fe400078e02ff */
[----:B------:R-:W-:Y:S02]  /*0210*/  IMAD R4, R9, c[0x0][0x2a8], R4 ;  /* 0x0000aa0009047a24 */ /* 0x000fe400078e0204 */
        /* <DEDUP_REMOVED lines=230> */
.L_x_25639:
[----:B------:R-:W-:-:S04]  /*1080*/  IADD3 R4, P0, R4, c[0x0][0x3d0], RZ ;  /* 0x0000f40004047a10 */ /* 0x000fc80007f1e0ff */
[----:B------:R-:W-:-:S05]  /*1090*/  IADD3.X R5, RZ, c[0x0][0x3d4], RZ, P0, !PT ;  /* 0x0000f500ff057a10 */ /* 0x000fca00007fe4ff */
[----:B------:R-:W2:Y:S01]  /*10a0*/  LDG.E R9, [R4.64] ;  /* 0x0000000404097981 */ /* 0x000ea2000c1e1900 */
[----:B------:R-:W-:-:S04]  /*10b0*/  IADD3 R6, P0, R3, c[0x0][0x3d8], RZ ;  /* 0x0000f60003067a10 */ /* 0x000fc80007f1e0ff */
[----:B------:R-:W-:-:S05]  /*10c0*/  IADD3.X R7, RZ, c[0x0][0x3dc], RZ, P0, !PT ;  /* 0x0000f700ff077a10 */ /* 0x000fca00007fe4ff */
[----:B------:R0:W5:Y:S01]  /*10d0*/  LDG.E R6, [R6.64] ;  /* 0x0000000406067981 */ /* 0x000162000c1e1900 */
[----:B------:R-:W-:Y:S01]  /*10e0*/  IADD3 R2, P1, R2, c[0x0][0x3c8], RZ ;  /* 0x0000f20002027a10 */ /* 0x000fe20007f3e0ff */
[----:B------:R-:W-:Y:S03]  /*10f0*/  BSSY B1, `(.L_x_25640) ;  /* 0x0000029000017945 */ /* 0x000fe60003800000 */
[----:B------:R-:W-:Y:S02]  /*1100*/  IADD3.X R3, RZ, c[0x0][0x3cc], RZ, P1, !PT ;  /* 0x0000f300ff037a10 */ /* 0x000fe40000ffe4ff */
[----:B--2---:R-:W-:-:S13]  /*1110*/  FSETP.GTU.FTZ.AND P0, PT, |R9|, +INF , PT ;  /* 0x7f8000000900780b */ /* 0x004fda0003f1c200 */
[----:B------:R-:W-:Y:S05]  /*1120*/  @P0 BRA `(.L_x_25641) ;  /* 0x0000024000000947 */ /* 0x000fea0003800000 */
[----:B0----5:R-:W-:-:S13]  /*1130*/  FSETP.GTU.FTZ.AND P0, PT, |R6|, +INF , PT ;  /* 0x7f8000000600780b */ /* 0x021fda0003f1c200 */
[----:B------:R-:W-:Y:S05]  /*1140*/  @P0 BRA `(.L_x_25641) ;  /* 0x0000022000000947 */ /* 0x000fea0003800000 */
[C---:B------:R-:W-:Y:S01]  /*1150*/  IMAD.SHL.U32 R7, R6.reuse, 0x2, RZ ;  /* 0x0000000206077824 */ /* 0x040fe200078e00ff */
[----:B------:R-:W-:Y:S02]  /*1160*/  SHF.L.U32 R4, R9, 0x1, RZ ;  /* 0x0000000109047819 */ /* 0x000fe400000006ff */
[----:B------:R-:W-:Y:S02]  /*1170*/  LOP3.LUT R5, R6, 0x80000000, RZ, 0xc0, !PT ;  /* 0x8000000006057812 */ /* 0x000fe400078ec0ff */
[----:B------:R-:W-:Y:S02]  /*1180*/  ISETP.GE.U32.AND P1, PT, R4, 0x1000000, PT ;  /* 0x010000000400780c */ /* 0x000fe40003f26070 */
[----:B------:R-:W-:Y:S02]  /*1190*/  ISETP.GE.U32.AND P0, PT, R7, 0x1000000, PT ;  /* 0x010000000700780c */ /* 0x000fe40003f06070 */
[----:B------:R-:W-:Y:S02]  /*11a0*/  LOP3.LUT R4, R9, 0x80000000, RZ, 0xc0, !PT ;  /* 0x8000000009047812 */ /* 0x000fe400078ec0ff */
[----:B------:R-:W-:-:S02]  /*11b0*/  SEL R5, R5, R6, !P0 ;  /* 0x0000000605057207 */ /* 0x000fc40004000000 */
[----:B------:R-:W-:-:S04]  /*11c0*/  SEL R4, R4, R9, !P1 ;  /* 0x0000000904047207 */ /* 0x000fc80004800000 */
[----:B------:R-:W-:-:S04]  /*11d0*/  LOP3.LUT R7, R5, R4, RZ, 0xfc, !PT ;  /* 0x0000000405077212 */ /* 0x000fc800078efcff */
[----:B------:R-:W-:-:S13]  /*11e0*/  FSETP.NEU.FTZ.AND P0, PT, R7, RZ, PT ;  /* 0x000000ff0700720b */ /* 0x000fda0003f1d000 */
[----:B------:R-:W-:Y:S05]  /*11f0*/  @!P0 BRA `(.L_x_25642) ;  /* 0x0000018000008947 */ /* 0x000fea0003800000 */
[----:B------:R-:W-:-:S13]  /*1200*/  FSETP.NEU.FTZ.AND P0, PT, R4, RZ, PT ;  /* 0x000000ff0400720b */ /* 0x000fda0003f1d000 */
[----:B------:R-:W-:-:S04]  /*1210*/  @!P0 MOV R5, 0x800000 ;  /* 0x0080000000058802 */ /* 0x000fc80000000f00 */
        /* <DEDUP_REMOVED lines=11> */
[----:B------:R-:W-:-:S04]  /*12d0*/  @!P4 IADD3 R5, R4, RZ, RZ ;  /* 0x000000ff0405c210 */ /* 0x000fc80007ffe0ff */
[C---:B------:R-:W-:Y:S02]  /*12e0*/  IADD3 R4, R5.reuse, 0x1, RZ ;  /* 0x0000000105047810 */ /* 0x040fe40007ffe0ff */
[----:B------:R-:W-:-:S04]  /*12f0*/  @!P1 IADD3 R4, R5, RZ, RZ ;  /* 0x000000ff05049210 */ /* 0x000fc80007ffe0ff */
[C---:B------:R-:W-:Y:S02]  /*1300*/  IADD3 R6, R4.reuse, 0x1, RZ ;  /* 0x0000000104067810 */ /* 0x040fe40007ffe0ff */
[----:B------:R-:W-:-:S04]  /*1310*/  @!P3 IADD3 R6, R4, RZ, RZ ;  /* 0x000000ff0406b210 */ /* 0x000fc80007ffe0ff */
[C---:B------:R-:W-:Y:S02]  /*1320*/  IADD3 R5, R6.reuse, -0x1, RZ ;  /* 0xffffffff06057810 */ /* 0x040fe40007ffe0ff */
[----:B------:R-:W-:-:S04]  /*1330*/  @!P0 IADD3 R5, R6, RZ, RZ ;  /* 0x000000ff06058210 */ /* 0x000fc80007ffe0ff */
[----:B------:R-:W-:-:S13]  /*1340*/  FSETP.NEU.FTZ.AND P0, PT, R5, RZ, PT ;  /* 0x000000ff0500720b */ /* 0x000fda0003f1d000 */
[----:B------:R-:W-:Y:S01]  /*1350*/  @!P0 LOP3.LUT R5, R5, 0x80000000, RZ, 0xc0, !PT ;  /* 0x8000000005058812 */ /* 0x000fe200078ec0ff */
[----:B------:R-:W-:Y:S05]  /*1360*/  BRA `(.L_x_25642) ;  /* 0x0000001000007947 */ /* 0x000fea0003800000 */
.L_x_25641:
[----:B0----5:R-:W-:Y:S02]  /*1370*/  FADD.FTZ R5, R9, R6 ;  /* 0x0000000609057221 */ /* 0x021fe40000010000 */
.L_x_25642:
[----:B------:R-:W-:Y:S05]  /*1380*/  BSYNC B1 ;  /* 0x0000000000017941 */ /* 0x000fea0003800000 */
.L_x_25640:
[----:B------:R0:W-:Y:S01]  /*1390*/  STG.E [R2.64], R5 ;  /* 0x0000000502007986 */ /* 0x0001e2000c101904 */
[----:B------:R-:W-:-:S03]  /*13a0*/  IADD3 R7, R0, 0x80, RZ ;  /* 0x0000008000077810 */ /* 0x000fc60007ffe0ff */
.L_x_25638:
[----:B------:R-:W-:Y:S05]  /*13b0*/  BSYNC B0 ;  /* 0x0000000000007941 */ /* 0x000fea0003800000 */
.L_x_25637:
[----:B------:R-:W-:-:S13]  /*13c0*/  ISETP.GE.AND P0, PT, R7, c[0x0][0x160], PT ;  /* 0x0000580007007a0c */ /* 0x000fda0003f06270 */
[----:B------:R-:W-:Y:S05]  /*13d0*/  @P0 EXIT ;  /* 0x000000000000094d */ /* 0x000fea0003800000 */
[----:B------:R-:W-:Y:S01]  /*13e0*/  ISETP.NE.AND P0, PT, RZ, c[0x0][0x168], PT ;  /* 0x00005a00ff007a0c */ /* 0x000fe20003f05270 */
[----:B0-----:R-:W-:Y:S01]  /*13f0*/  CS2R R2, SRZ ;  /* 0x0000000000027805 */ /* 0x001fe2000001ff00 */
[----:B------:R-:W-:-:S11]  /*1400*/  IMAD.MOV.U32 R0, RZ, RZ, RZ ;  /* 0x000000ffff007224 */ /* 0x000fd600078e00ff */
        /* <DEDUP_REMOVED lines=250> */
.L_x_25643:
        /* <DEDUP_REMOVED lines=47> */
.L_x_25645:
[----:B0----5:R-:W-:Y:S02]  /*26a0*/  FADD.FTZ R5, R9, R6 ;  /* 0x0000000609057221 */ /* 0x021fe40000010000 */
.L_x_25646:
[----:B------:R-:W-:Y:S05]  /*26b0*/  BSYNC B0 ;  /* 0x0000000000007941 */ /* 0x000fea0003800000 */
.L_x_25644:
[----:B------:R-:W-:Y:S01]  /*26c0*/  STG.E [R2.64], R5 ;  /* 0x0000000502007986 */ /* 0x000fe2000c101904 */
[----:B------:R-:W-:Y:S05]  /*26d0*/  EXIT ;  /* 0x000000000000794d */ /* 0x000fea0003800000 */
.L_x_25647:
        /* <DEDUP_REMOVED lines=10> */
.L_x_30080:


//--------------------- .text._ZN2at6native27unrolled_elementwise_kernelINS0_13BinaryFunctorIfffZZZNS0_21nextafter_kernel_cudaERNS_18TensorIteratorBaseEENKUlvE_clEvENKUlvE0_clEvEUlffE_EESt5arrayIPcLm3EELi4E23TrivialOffsetCalculatorILi2EjESC_ILi1EjENS0_6memory15LoadWithoutCastENSF_16StoreWithoutCastEEEviT_T0_T2_T3_T4_T5_ --------------------------
	.section	.text._ZN2at6native27unrolled_elementwise_kernelINS0_13BinaryFunctorIfffZZZNS0_21nextafter_kernel_cudaERNS_18TensorIteratorBaseEENKUlvE_clEvENKUlvE0_clEvEUlffE_EESt5arrayIPcLm3EELi4E23TrivialOffsetCalculatorILi2EjESC_ILi1EjENS0_6memory15LoadWithoutCastENSF_16StoreWithoutCastEEEviT_T0_T2_T3_T4_T5_,"ax",@progbits
	.sectioninfo	@"SHI_REGISTERS=28"
	.align	128
        .global         _ZN2at6native27unrolled_elementwise_kernelINS0_13BinaryFunctorIfffZZZNS0_21nextafter_kernel_cudaERNS_18TensorIteratorBaseEENKUlvE_clEvENKUlvE0_clEvEUlffE_EESt5arrayIPcLm3EELi4E23TrivialOffsetCalculatorILi2EjESC_ILi1EjENS0_6memory15LoadWithoutCastENSF_16StoreWithoutCastEEEviT_T0_T2_T3_T4_T5_
        .type           _ZN2at6native27unrolled_elementwise_kernelINS0_13BinaryFunctorIfffZZZNS0_21nextafter_kernel_cudaERNS_18TensorIteratorBaseEENKUlvE_clEvENKUlvE0_clEvEUlffE_EESt5arrayIPcLm3EELi4E23TrivialOffsetCalculatorILi2EjESC_ILi1EjENS0_6memory15LoadWithoutCastENSF_16StoreWithoutCastEEEviT_T0_T2_T3_T4_T5_,@function
        .size           _ZN2at6native27unrolled_elementwise_kernelINS0_13BinaryFunctorIfffZZZNS0_21nextafter_kernel_cudaERNS_18TensorIteratorBaseEENKUlvE_clEvENKUlvE0_clEvEUlffE_EESt5arrayIPcLm3EELi4E23TrivialOffsetCalculatorILi2EjESC_ILi1EjENS0_6memory15LoadWithoutCastENSF_16StoreWithoutCastEEEviT_T0_T2_T3_T4_T5_,(.L_x_30081 - _ZN2at6native27unrolled_elementwise_kernelINS0_13BinaryFunctorIfffZZZNS0_21nextafter_kernel_cudaERNS_18TensorIteratorBaseEENKUlvE_clEvENKUlvE0_clEvEUlffE_EESt5arrayIPcLm3EELi4E23TrivialOffsetCalculatorILi2EjESC_ILi1EjENS0_6memory15LoadWithoutCastENSF_16StoreWithoutCastEEEviT_T0_T2_T3_T4_T5_)
        .other          _ZN2at6native27unrolled_elementwise_kernelINS0_13BinaryFunctorIfffZZZNS0_21nextafter_kernel_cudaERNS_18TensorIteratorBaseEENKUlvE_clEvENKUlvE0_clEvEUlffE_EESt5arrayIPcLm3EELi4E23TrivialOffsetCalculatorILi2EjESC_ILi1EjENS0_6memory15LoadWithoutCastENSF_16StoreWithoutCastEEEviT_T0_T2_T3_T4_T5_,@"STO_CUDA_ENTRY STV_DEFAULT"
_ZN2at6native27unrolled_elementwise_kernelINS0_13BinaryFunctorIfffZZZNS0_21nextafter_kernel_cudaERNS_18TensorIteratorBaseEENKUlvE_clEvENKUlvE0_clEvEUlffE_EESt5arrayIPcLm3EELi4E23TrivialOffsetCalculatorILi2EjESC_ILi1EjENS0_6memory15LoadWithoutCastENSF_16StoreWithoutCastEEEviT_T0_T2_T3_T4_T5_:
.text._ZN2at6native27unrolled_elementwise_kernelINS0_13BinaryFunctorIfffZZZNS0_21nextafter_kernel_cudaERNS_18TensorIteratorBaseEENKUlvE_clEvENKUlvE0_clEvEUlffE_EESt5arrayIPcLm3EELi4E23TrivialOffsetCalculatorILi2EjESC_ILi1EjENS0_6memory15LoadWithoutCastENSF_16StoreWithoutCastEEEviT_T0_T2_T3_T4_T5_:
[----:B------:R-:W-:Y:S02]  /*0000*/  IMAD.MOV.U32 R1, RZ, RZ, c[0x0][0x28] ;  /* 0x00000a00ff017624 */ /* 0x000fe400078e00ff */
[----:B------:R-:W0:Y:S01]  /*0010*/  S2R R0, SR_CTAID.X ;  /* 0x0000000000007919 */ /* 0x000e220000002500 */
[----:B------:R-:W-:Y:S01]  /*0020*/  IMAD.MOV.U32 R3, RZ, RZ, -0x200 ;  /* 0xfffffe00ff037424 */ /* 0x000fe200078e00ff */
[----:B------:R-:W-:Y:S01]  /*0030*/  CS2R R16, SRZ ;  /* 0x0000000000107805 */ /* 0x000fe2000001ff00 */
[----:B------:R-:W-:Y:S01]  /*0040*/  CS2R R14, SRZ ;  /* 0x00000000000e7805 */ /* 0x000fe2000001ff00 */
[----:B------:R-:W1:Y:S01]  /*0050*/  S2R R13, SR_TID.X ;  /* 0x00000000000d7919 */ /* 0x000e620000002100 */
[----:B------:R-:W-:Y:S01]  /*0060*/  ULDC.64 UR4, c[0x0][0x118] ;  /* 0x0000460000047ab9 */ /* 0x000fe20000000a00 */
        /* <DEDUP_REMOVED lines=9> */
[----:B------:R0:W5:Y:S01]  /*0100*/  @!P4 LDG.E R16, [R2.64] ;  /* 0x000000040210c981 */ /* 0x000162000c1e1900 */
[----:B------:R-:W-:Y:S01]  /*0110*/  CS2R R20, SRZ ;  /* 0x0000000000147805 */ /* 0x000fe2000001ff00 */
[----:B------:R-:W-:Y:S02]  /*0120*/  CS2R R18, SRZ ;  /* 0x0000000000127805 */ /* 0x000fe4000001ff00 */
[----:B------:R1:W5:Y:S03]  /*0130*/  @!P4 LDG.E R15, [R4.64] ;  /* 0x00000004040fc981 */ /* 0x000366000c1e1900 */
[----:B------:R-:W-:Y:S01]  /*0140*/  @!P0 IMAD R11, R0, 0x200, R7 ;  /* 0x00000200000b8824 */ /* 0x000fe200078e0207 */
[----:B------:R-:W-:Y:S01]  /*0150*/  @!P0 IADD3 R7, R7, 0x80, RZ ;  /* 0x0000008007078810 */ /* 0x000fe20007ffe0ff */
[----:B------:R-:W-:-:S03]  /*0160*/  @!P0 IMAD.MOV.U32 R22, RZ, RZ, 0x4 ;  /* 0x00000004ff168424 */ /* 0x000fc600078e00ff */
[----:B------:R-:W-:Y:S01]  /*0170*/  ISETP.GE.AND P2, PT, R7, R12, PT ;  /* 0x0000000c0700720c */ /* 0x000fe20003f46270 */
[----:B------:R-:W-:-:S04]  /*0180*/  @!P0 IMAD.WIDE.U32 R8, R11, R22, c[0x0][0x170] ;  /* 0x00005c000b088625 */ /* 0x000fc800078e0016 */
[----:B0-----:R-:W-:Y:S01]  /*0190*/  @!P0 IMAD.WIDE.U32 R2, R11, R22, c[0x0][0x178] ;  /* 0x00005e000b028625 */ /* 0x001fe200078e0016 */
[----:B------:R0:W5:Y:S04]  /*01a0*/  @!P0 LDG.E R14, [R8.64] ;  /* 0x00000004080e8981 */ /* 0x000168000c1e1900 */
[----:B------:R2:W5:Y:S03]  /*01b0*/  @!P0 LDG.E R21, [R2.64] ;  /* 0x0000000402158981 */ /* 0x000566000c1e1900 */
[----:B------:R-:W-:Y:S01]  /*01c0*/  @!P2 IMAD R6, R0, 0x200, R7 ;  /* 0x000002000006a824 */ /* 0x000fe200078e0207 */
[----:B------:R-:W-:-:S04]  /*01d0*/  @!P2 IADD3 R7, R7, 0x80, RZ ;  /* 0x000000800707a810 */ /* 0x000fc80007ffe0ff */
[----:B------:R-:W-:Y:S01]  /*01e0*/  ISETP.GE.AND P1, PT, R7, R12, PT ;  /* 0x0000000c0700720c */ /* 0x000fe20003f26270 */
[----:B------:R-:W-:-:S04]  /*01f0*/  @!P2 IMAD.MOV.U32 R23, RZ, RZ, 0x4 ;  /* 0x00000004ff17a424 */ /* 0x000fc800078e00ff */
[----:B-1----:R-:W-:-:S05]  /*0200*/  @!P2 IMAD.WIDE.U32 R4, R6, R23, c[0x0][0x170] ;  /* 0x00005c000604a625 */ /* 0x002fca00078e0017 */
[----:B------:R2:W5:Y:S03]  /*0210*/  @!P2 LDG.E R17, [R4.64] ;  /* 0x000000040411a981 */ /* 0x000566000c1e1900 */
[----:B------:R-:W-:Y:S02]  /*0220*/  @!P1 IMAD R10, R0, 0x200, R7 ;  /* 0x00000200000a9824 */ /* 0x000fe400078e0207 */
[----:B------:R-:W-:Y:S02]  /*0230*/  @!P1 IMAD.MOV.U32 R25, RZ, RZ, 0x4 ;  /* 0x00000004ff199424 */ /* 0x000fe400078e00ff */
[----:B------:R-:W-:-:S04]  /*0240*/  @!P2 IMAD.WIDE.U32 R6, R6, R23, c[0x0][0x178] ;  /* 0x00005e000606a625 */ /* 0x000fc800078e0017 */
[CC--:B0-----:R-:W-:Y:S01]  /*0250*/  @!P1 IMAD.WIDE.U32 R8, R10.reuse, R25.reuse, c[0x0][0x170] ;  /* 0x00005c000a089625 */ /* 0x0c1fe200078e0019 */
[----:B------:R2:W5:Y:S03]  /*0260*/  @!P2 LDG.E R18, [R6.64] ;  /* 0x000000040612a981 */ /* 0x000566000c1e1900 */
[----:B------:R-:W-:Y:S01]  /*0270*/  @!P1 IMAD.WIDE.U32 R10, R10, R25, c[0x0][0x178] ;  /* 0x00005e000a0a9625 */ /* 0x000fe200078e0019 */
[----:B------:R2:W5:Y:S04]  /*0280*/  @!P1 LDG.E R19, [R8.64] ;  /* 0x0000000408139981 */ /* 0x000568000c1e1900 */
[----:B------:R2:W5:Y:S01]  /*0290*/  @!P1 LDG.E R20, [R10.64] ;  /* 0x000000040a149981 */ /* 0x000562000c1e1900 */
[----:B------:R-:W-:Y:S01]  /*02a0*/  BSSY B0, `(.L_x_25648) ;  /* 0x000002a000007945 */ /* 0x000fe20003800000 */
[----:B------:R-:W-:Y:S01]  /*02b0*/  IMAD.MOV.U32 R23, RZ, RZ, R13 ;  /* 0x000000ffff177224 */ /* 0x000fe200078e000d */
[----:B------:R-:W-:Y:S05]  /*02c0*/  @P4 BRA `(.L_x_25649) ;  /* 0x0000027000004947 */ /* 0x000fea0003800000 */
[C---:B-----5:R-:W-:Y:S01]  /*02d0*/  FSETP.GTU.FTZ.AND P0, PT, |R16|.reuse, +INF , PT ;  /* 0x7f8000001000780b */ /* 0x060fe20003f1c200 */
[----:B--2---:R-:W-:Y:S01]  /*02e0*/  IMAD.SHL.U32 R2, R16, 0x2, RZ ;  /* 0x0000000210027824 */ /* 0x004fe200078e00ff */
        /* <DEDUP_REMOVED lines=36> */
.L_x_25650:
[----:B------:R-:W-:Y:S02]  /*0530*/  FADD.FTZ R2, R15, R16 ;  /* 0x000000100f027221 */ /* 0x000fe40000010000 */
.L_x_25649:
[----:B------:R-:W-:Y:S05]  /*0540*/  BSYNC B0 ;  /* 0x0000000000007941 */ /* 0x000fea0003800000 */
.L_x_25648:
[----:B--2---:R-:W-:Y:S01]  /*0550*/  IADD3 R5, R23, 0x80, RZ ;  /* 0x0000008017057810 */ /* 0x004fe20007ffe0ff */
[----:B------:R-:W-:Y:S03]  /*0560*/  BSSY B0, `(.L_x_25651) ;  /* 0x000002a000007945 */ /* 0x000fe60003800000 */
[----:B------:R-:W-:-:S13]  /*0570*/  ISETP.GE.AND P0, PT, R5, R12, PT ;  /* 0x0000000c0500720c */ /* 0x000fda0003f06270 */
[----:B------:R-:W-:Y:S05]  /*0580*/  @P0 BRA `(.L_x_25652) ;  /* 0x0000027000000947 */ /* 0x000fea0003800000 */
[C---:B-----5:R-:W-:Y:S01]  /*0590*/  FSETP.GTU.FTZ.AND P0, PT, |R14|.reuse, +INF , PT ;  /* 0x7f8000000e00780b */ /* 0x060fe20003f1c200 */
        /* <DEDUP_REMOVED lines=37> */
.L_x_25653:
[----:B------:R-:W-:Y:S02]  /*07f0*/  FADD.FTZ R3, R21, R14 ;  /* 0x0000000e15037221 */ /* 0x000fe40000010000 */
.L_x_25652:
[----:B------:R-:W-:Y:S05]  /*0800*/  BSYNC B0 ;  /* 0x0000000000007941 */ /* 0x000fea0003800000 */
.L_x_25651:
[----:B------:R-:W-:Y:S01]  /*0810*/  IADD3 R7, R23, 0x100, RZ ;  /* 0x0000010017077810 */ /* 0x000fe20007ffe0ff */
[----:B------:R-:W-:Y:S03]  /*0820*/  BSSY B0, `(.L_x_25654) ;  /* 0x000002a000007945 */ /* 0x000fe60003800000 */
[----:B------:R-:W-:-:S13]  /*0830*/  ISETP.GE.AND P0, PT, R7, R12, PT ;  /* 0x0000000c0700720c */ /* 0x000fda0003f06270 */
[----:B------:R-:W-:Y:S05]  /*0840*/  @P0 BRA `(.L_x_25655) ;  /* 0x0000027000000947 */ /* 0x000fea0003800000 */
[C---:B-----5:R-:W-:Y:S01]  /*0850*/  FSETP.GTU.FTZ.AND P0, PT, |R17|.reuse, +INF , PT ;  /* 0x7f8000001100780b */ /* 0x060fe20003f1c200 */
[C---:B------:R-:W-:Y:S01]  /*0860*/  IMAD.SHL.U32 R4, R17.reuse, 0x2, RZ ;  /* 0x0000000211047824 */ /* 0x040fe200078e00ff */
[C---:B------:R-:W-:Y:S01]  /*0870*/  FSETP.GTU.FTZ.AND P1, PT, |R18|.reuse, +INF , PT ;  /* 0x7f8000001200780b */ /* 0x040fe20003f3c200 */
[C---:B------:R-:W-:Y:S01]  /*0880*/  IMAD.SHL.U32 R6, R18.reuse, 0x2, RZ ;  /* 0x0000000212067824 */ /* 0x040fe200078e00ff */
[----:B------:R-:W-:Y:S02]  /*0890*/  LOP3.LUT R7, R18, 0x80000000, RZ, 0xc0, !PT ;  /* 0x8000000012077812 */ /* 0x000fe400078ec0ff */
[----:B------:R-:W-:Y:S02]  /*08a0*/  PLOP3.LUT P0, PT, P0, P1, PT, 0xa8, 0x0 ;  /* 0x000000000000781c */ /* 0x000fe40000703570 */
[----:B------:R-:W-:Y:S02]  /*08b0*/  ISETP.GE.U32.AND P2, PT, R4, 0x1000000, PT ;  /* 0x010000000400780c */ /* 0x000fe40003f46070 */
[----:B------:R-:W-:-:S02]  /*08c0*/  LOP3.LUT R4, R17, 0x80000000, RZ, 0xc0, !PT ;  /* 0x8000000011047812 */ /* 0x000fc400078ec0ff */
[----:B------:R-:W-:Y:S02]  /*08d0*/  ISETP.GE.U32.AND P3, PT, R6, 0x1000000, PT ;  /* 0x010000000600780c */ /* 0x000fe40003f66070 */
[----:B------:R-:W-:Y:S02]  /*08e0*/  SEL R6, R4, R17, !P2 ;  /* 0x0000001104067207 */ /* 0x000fe40005000000 */
[----:B------:R-:W-:-:S03]  /*08f0*/  SEL R4, R7, R18, !P3 ;  /* 0x0000001207047207 */ /* 0x000fc60005800000 */
        /* <DEDUP_REMOVED lines=27> */
.L_x_25656:
[----:B------:R-:W-:Y:S02]  /*0ab0*/  FADD.FTZ R4, R18, R17 ;  /* 0x0000001112047221 */ /* 0x000fe40000010000 */
.L_x_25655:
[----:B------:R-:W-:Y:S05]  /*0ac0*/  BSYNC B0 ;  /* 0x0000000000007941 */ /* 0x000fea0003800000 */
.L_x_25654:
[----:B------:R-:W-:Y:S01]  /*0ad0*/  IADD3 R7, R23, 0x180, RZ ;  /* 0x0000018017077810 */ /* 0x000fe20007ffe0ff */
        /* <DEDUP_REMOVED lines=41> */
.L_x_25659:
[----:B------:R-:W-:Y:S02]  /*0d70*/  FADD.FTZ R11, R20, R19 ;  /* 0x00000013140b7221 */ /* 0x000fe40000010000 */
.L_x_25658:
[----:B------:R-:W-:Y:S05]  /*0d80*/  BSYNC B0 ;  /* 0x0000000000007941 */ /* 0x000fea0003800000 */
.L_x_25657:
[----:B------:R-:W-:Y:S01]  /*0d90*/  @!P4 IMAD R6, R0, 0x200, R13 ;  /* 0x000002000006c824 */ /* 0x000fe200078e020d */
[----:B------:R-:W-:Y:S01]  /*0da0*/  BSSY B0, `(.L_x_25660) ;  /* 0x0000011000007945 */ /* 0x000fe20003800000 */
[----:B------:R-:W-:Y:S02]  /*0db0*/  @!P4 IMAD.MOV.U32 R7, RZ, RZ, 0x4 ;  /* 0x00000004ff07c424 */ /* 0x000fe400078e00ff */
[----:B------:R-:W-:Y:S02]  /*0dc0*/  @!P4 IMAD.MOV.U32 R23, RZ, RZ, R5 ;  /* 0x000000ffff17c224 */ /* 0x000fe400078e0005 */
[----:B------:R-:W-:-:S03]  /*0dd0*/  @!P4 IMAD.WIDE.U32 R6, R6, R7, c[0x0][0x168] ;  /* 0x00005a000606c625 */ /* 0x000fc600078e0007 */
[----:B------:R-:W-:Y:S02]  /*0de0*/  ISETP.GE.AND P0, PT, R23, R12, PT ;  /* 0x0000000c1700720c */ /* 0x000fe40003f06270 */
[----:B------:R0:W-:Y:S11]  /*0df0*/  @!P4 STG.E [R6.64], R2 ;  /* 0x000000020600c986 */ /* 0x0001f6000c101904 */
[----:B------:R-:W-:Y:S05]  /*0e00*/  @P0 BRA `(.L_x_25661) ;  /* 0x000000a000000947 */ /* 0x000fea0003800000 */
[----:B0-----:R-:W-:Y:S01]  /*0e10*/  IMAD R6, R0, 0x200, R23 ;  /* 0x0000020000067824 */ /* 0x001fe200078e0217 */
[----:B------:R-:W-:Y:S01]  /*0e20*/  IADD3 R23, R23, 0x80, RZ ;  /* 0x0000008017177810 */ /* 0x000fe20007ffe0ff */
[----:B------:R-:W-:-:S03]  /*0e30*/  IMAD.MOV.U32 R9, RZ, RZ, 0x4 ;  /* 0x00000004ff097424 */ /* 0x000fc600078e00ff */
[----:B------:R-:W-:Y:S01]  /*0e40*/  ISETP.GE.AND P0, PT, R23, R12, PT ;  /* 0x0000000c1700720c */ /* 0x000fe20003f06270 */
[----:B------:R-:W-:-:S05]  /*0e50*/  IMAD.WIDE.U32 R6, R6, R9, c[0x0][0x168] ;  /* 0x00005a0006067625 */ /* 0x000fca00078e0009 */
[----:B------:R0:W-:Y:S07]  /*0e60*/  STG.E [R6.64], R3 ;  /* 0x0000000306007986 */ /* 0x0001ee000c101904 */
[----:B------:R-:W-:Y:S01]  /*0e70*/  @!P0 IMAD R8, R0, 0x200, R23 ;  /* 0x0000020000088824 */ /* 0x000fe200078e0217 */
[----:B------:R-:W-:-:S03]  /*0e80*/  @!P0 IADD3 R23, R23, 0x80, RZ ;  /* 0x0000008017178810 */ /* 0x000fc60007ffe0ff */
[----:B------:R-:W-:-:S05]  /*0e90*/  @!P0 IMAD.WIDE.U32 R8, R8, R9, c[0x0][0x168] ;  /* 0x00005a0008088625 */ /* 0x000fca00078e0009 */
[----:B------:R0:W-:Y:S02]  /*0ea0*/  @!P0 STG.E [R8.64], R4 ;  /* 0x0000000408008986 */ /* 0x0001e4000c101904 */
.L_x_25661:
[----:B------:R-:W-:Y:S05]  /*0eb0*/  BSYNC B0 ;  /* 0x0000000000007941 */ /* 0x000fea0003800000 */
.L_x_25660:
[----:B------:R-:W-:-:S13]  /*0ec0*/  ISETP.GE.AND P0, PT, R23, R12, PT ;  /* 0x0000000c1700720c */ /* 0x000fda0003f06270 */
[----:B------:R-:W-:Y:S05]  /*0ed0*/  @P0 EXIT ;  /* 0x000000000000094d */ /* 0x000fea0003800000 */
[----:B0-----:R-:W-:Y:S02]  /*0ee0*/  IMAD R2, R0, 0x200, R23 ;  /* 0x0000020000027824 */ /* 0x001fe400078e0217 */
[----:B------:R-:W-:-:S04]  /*0ef0*/  IMAD.MOV.U32 R3, RZ, RZ, 0x4 ;  /* 0x00000004ff037424 */ /* 0x000fc800078e00ff */
[----:B------:R-:W-:-:S05]  /*0f00*/  IMAD.WIDE.U32 R2, R2, R3, c[0x0][0x168] ;  /* 0x00005a0002027625 */ /* 0x000fca00078e0003 */
[----:B------:R-:W-:Y:S01]  /*0f10*/  STG.E [R2.64], R11 ;  /* 0x0000000b02007986 */ /* 0x000fe2000c101904 */
[----:B------:R-:W-:Y:S05]  /*0f20*/  EXIT ;  /* 0x000000000000794d */ /* 0x000fea0003800000 */
.L_x_25662:
        /* <DEDUP_REMOVED lines=13> */
.L_x_30081:


//--------------------- .text._ZN2at6native29vectorized_elementwise_kernelILi2ENS0_13BinaryFunctorIfffZZZNS0_21nextafter_kernel_cudaERNS_18TensorIteratorBaseEENKUlvE_clEvENKUlvE0_clEvEUlffE_EESt5arrayIPcLm3EEEEviT0_T1_ --------------------------
	.section	.text._ZN2at6native29vectorized_elementwise_kernelILi2ENS0_13BinaryFunctorIfffZZZNS0_21nextafter_kernel_cudaERNS_18TensorIteratorBaseEENKUlvE_clEvENKUlvE0_clEvEUlffE_EESt5arrayIPcLm3EEEEviT0_T1_,"ax",@progbits
	.sectioninfo	@"SHI_REGISTERS=32"
	.align	128
        .global         _ZN2at6native29vectorized_elementwise_kernelILi2ENS0_13BinaryFunctorIfffZZZNS0_21nextafter_kernel_cudaERNS_18TensorIteratorBaseEENKUlvE_clEvENKUlvE0_clEvEUlffE_EESt5arrayIPcLm3EEEEviT0_T1_
        .type           _ZN2at6native29vectorized_elementwise_kernelILi2ENS0_13BinaryFunctorIfffZZZNS0_21nextafter_kernel_cudaERNS_18TensorIteratorBaseEENKUlvE_clEvENKUlvE0_clEvEUlffE_EESt5arrayIPcLm3EEEEviT0_T1_,@function
        .size           _ZN2at6native29vectorized_elementwise_kernelILi2ENS0_13BinaryFunctorIfffZZZNS0_21nextafter_kernel_cudaERNS_18TensorIteratorBaseEENKUlvE_clEvENKUlvE0_clEvEUlffE_EESt5arrayIPcLm3EEEEviT0_T1_,(.L_x_30082 - _ZN2at6native29vectorized_elementwise_kernelILi2ENS0_13BinaryFunctorIfffZZZNS0_21nextafter_kernel_cudaERNS_18TensorIteratorBaseEENKUlvE_clEvENKUlvE0_clEvEUlffE_EESt5arrayIPcLm3EEEEviT0_T1_)
        .other          _ZN2at6native29vectorized_elementwise_kernelILi2ENS0_13BinaryFunctorIfffZZZNS0_21nextafter_kernel_cudaERNS_18TensorIteratorBaseEENKUlvE_clEvENKUlvE0_clEvEUlffE_EESt5arrayIPcLm3EEEEviT0_T1_,@"STO_CUDA_ENTRY STV_DEFAULT"
_ZN2at6native29vectorized_elementwise_kernelILi2ENS0_13BinaryFunctorIfffZZZNS0_21nextafter_kernel_cudaERNS_18TensorIteratorBaseEENKUlvE_clEvENKUlvE0_clEvEUlffE_EESt5arrayIPcLm3EEEEviT0_T1_:
.text._ZN2at6native29vectorized_elementwise_kernelILi2ENS0_13BinaryFunctorIfffZZZNS0_21nextafter_kernel_cudaERNS_18TensorIteratorBaseEENKUlvE_clEvENKUlvE0_clEvEUlffE_EESt5arrayIPcLm3EEEEviT0_T1_:
        /* <DEDUP_REMOVED lines=12> */
[----:B------:R-:W2:Y:S01]  /*00c0*/  LDG.E.64 R16, [R2.64] ;  /* 0x0000000402107981 */ /* 0x000ea2000c1e1b00 */
[----:B------:R-:W-:-:S03]  /*00d0*/  IMAD.WIDE.U32 R22, R10, 0x8, R4 ;  /* 0x000000080a167825 */ /* 0x000fc600078e0004 */
[----:B------:R0:W5:Y:S04]  /*00e0*/  LDG.E.64 R14, [R2.64+0x400] ;  /* 0x00040004020e7981 */ /* 0x000168000c1e1b00 */
[----:B------:R0:W5:Y:S04]  /*00f0*/  LDG.E.64 R8, [R2.64+0x800] ;  /* 0x0008000402087981 */ /* 0x000168000c1e1b00 */
[----:B------:R0:W5:Y:S04]  /*0100*/  LDG.E.64 R6, [R2.64+0xc00] ;  /* 0x000c000402067981 */ /* 0x000168000c1e1b00 */
[----:B------:R0:W5:Y:S04]  /*0110*/  LDG.E.64 R20, [R22.64] ;  /* 0x0000000416147981 */ /* 0x000168000c1e1b00 */
[----:B------:R0:W5:Y:S04]  /*0120*/  LDG.E.64 R18, [R22.64+0x400] ;  /* 0x0004000416127981 */ /* 0x000168000c1e1b00 */
[----:B------:R0:W5:Y:S04]  /*0130*/  LDG.E.64 R12, [R22.64+0x800] ;  /* 0x00080004160c7981 */ /* 0x000168000c1e1b00 */
[----:B------:R0:W5:Y:S01]  /*0140*/  LDG.E.64 R4, [R22.64+0xc00] ;  /* 0x000c000416047981 */ /* 0x000162000c1e1b00 */
[----:B------:R-:W-:Y:S01]  /*0150*/  BSSY B0, `(.L_x_25664) ;  /* 0x0000028000007945 */ /* 0x000fe20003800000 */
[----:B--2---:R-:W-:-:S13]  /*0160*/  FSETP.GTU.FTZ.AND P0, PT, |R16|, +INF , PT ;  /* 0x7f8000001000780b */ /* 0x004fda0003f1c200 */
[----:B------:R-:W-:Y:S05]  /*0170*/  @P0 BRA `(.L_x_25665) ;  /* 0x0000024000000947 */ /* 0x000fea0003800000 */
[----:B0----5:R-:W-:-:S13]  /*0180*/  FSETP.GTU.FTZ.AND P0, PT, |R20|, +INF , PT ;  /* 0x7f8000001400780b */ /* 0x021fda0003f1c200 */
[----:B------:R-:W-:Y:S05]  /*0190*/  @P0 BRA `(.L_x_25665) ;  /* 0x0000022000000947 */ /* 0x000fea0003800000 */
[C---:B------:R-:W-:Y:S01]  /*01a0*/  IMAD.SHL.U32 R2, R16.reuse, 0x2, RZ ;  /* 0x0000000210027824 */ /* 0x040fe200078e00ff */
[----:B------:R-:W-:Y:S01]  /*01b0*/  LOP3.LUT R3, R16, 0x80000000, RZ, 0xc0, !PT ;  /* 0x8000000010037812 */ /* 0x000fe200078ec0ff */
[C---:B------:R-:W-:Y:S01]  /*01c0*/  IMAD.SHL.U32 R22, R20.reuse, 0x2, RZ ;  /* 0x0000000214167824 */ /* 0x040fe200078e00ff */
[----:B------:R-:W-:Y:S02]  /*01d0*/  LOP3.LUT R23, R20, 0x80000000, RZ, 0xc0, !PT ;  /* 0x8000000014177812 */ /* 0x000fe400078ec0ff */
[----:B------:R-:W-:Y:S02]  /*01e0*/  ISETP.GE.U32.AND P0, PT, R2, 0x1000000, PT ;  /* 0x010000000200780c */ /* 0x000fe40003f06070 */
[----:B------:R-:W-:Y:S02]  /*01f0*/  ISETP.GE.U32.AND P1, PT, R22, 0x1000000, PT ;  /* 0x010000001600780c */ /* 0x000fe40003f26070 */
[----:B------:R-:W-:Y:S02]  /*0200*/  SEL R3, R3, R16, !P0 ;  /* 0x0000001003037207 */ /* 0x000fe40004000000 */
[----:B------:R-:W-:-:S04]  /*0210*/  SEL R2, R23, R20, !P1 ;  /* 0x0000001417027207 */ /* 0x000fc80004800000 */
        /* <DEDUP_REMOVED lines=26> */
.L_x_25665:
[----:B0----5:R-:W-:Y:S02]  /*03c0*/  FADD.FTZ R2, R16, R20 ;  /* 0x0000001410027221 */ /* 0x021fe40000010000 */
.L_x_25666:
[----:B------:R-:W-:Y:S05]  /*03d0*/  BSYNC B0 ;  /* 0x0000000000007941 */ /* 0x000fea0003800000 */
.L_x_25664:
[----:B------:R-:W-:Y:S01]  /*03e0*/  FSETP.GTU.FTZ.AND P0, PT, |R17|, +INF , PT ;  /* 0x7f8000001100780b */ /* 0x000fe20003f1c200 */
[----:B------:R-:W-:-:S12]  /*03f0*/  BSSY B0, `(.L_x_25667) ;  /* 0x0000027000007945 */ /* 0x000fd80003800000 */
[----:B------:R-:W-:Y:S05]  /*0400*/  @P0 BRA `(.L_x_25668) ;  /* 0x0000024000000947 */ /* 0x000fea0003800000 */
[----:B------:R-:W-:-:S13]  /*0410*/  FSETP.GTU.FTZ.AND P0, PT, |R21|, +INF , PT ;  /* 0x7f8000001500780b */ /* 0x000fda0003f1c200 */
[----:B------:R-:W-:Y:S05]  /*0420*/  @P0 BRA `(.L_x_25668) ;  /* 0x0000022000000947 */ /* 0x000fea0003800000 */
[----:B------:R-:W-:Y:S01]  /*0430*/  IMAD.SHL.U32 R20, R21, 0x2, RZ ;  /* 0x0000000215147824 */ /* 0x000fe200078e00ff */
[C---:B------:R-:W-:Y:S01]  /*0440*/  LOP3.LUT R16, R17.reuse, 0x80000000, RZ, 0xc0, !PT ;  /* 0x8000000011107812 */ /* 0x040fe200078ec0ff */
[----:B------:R-:W-:-:S03]  /*0450*/  IMAD.SHL.U32 R3, R17, 0x2, RZ ;  /* 0x0000000211037824 */ /* 0x000fc600078e00ff */
[----:B------:R-:W-:Y:S02]  /*0460*/  ISETP.GE.U32.AND P1, PT, R20, 0x1000000, PT ;  /* 0x010000001400780c */ /* 0x000fe40003f26070 */
[----:B------:R-:W-:Y:S02]  /*0470*/  ISETP.GE.U32.AND P0, PT, R3, 0x1000000, PT ;  /* 0x010000000300780c */ /* 0x000fe40003f06070 */
[----:B------:R-:W-:Y:S02]  /*0480*/  LOP3.LUT R20, R21, 0x80000000, RZ, 0xc0, !PT ;  /* 0x8000000015147812 */ /* 0x000fe400078ec0ff */
        /* <DEDUP_REMOVED lines=28> */
.L_x_25668:
[----:B------:R-:W-:Y:S02]  /*0650*/  FADD.FTZ R3, R17, R21 ;  /* 0x0000001511037221 */ /* 0x000fe40000010000 */
.L_x_25669:
[----:B------:R-:W-:Y:S05]  /*0660*/  BSYNC B0 ;  /* 0x0000000000007941 */ /* 0x000fea0003800000 */
.L_x_25667:
[----:B------:R-:W-:Y:S01]  /*0670*/  FSETP.GTU.FTZ.AND P0, PT, |R14|, +INF , PT ;  /* 0x7f8000000e00780b */ /* 0x000fe20003f1c200 */
[----:B------:R-:W-:-:S12]  /*0680*/  BSSY B0, `(.L_x_25670) ;  /* 0x0000027000007945 */ /* 0x000fd80003800000 */
[----:B------:R-:W-:Y:S05]  /*0690*/  @P0 BRA `(.L_x_25671) ;  /* 0x0000024000000947 */ /* 0x000fea0003800000 */
[----:B------:R-:W-:-:S13]  /*06a0*/  FSETP.GTU.FTZ.AND P0, PT, |R18|, +INF , PT ;  /* 0x7f8000001200780b */ /* 0x000fda0003f1c200 */
        /* <DEDUP_REMOVED lines=35> */
.L_x_25671:
[----:B------:R-:W-:Y:S02]  /*08e0*/  FADD.FTZ R16, R14, R18 ;  /* 0x000000120e107221 */ /* 0x000fe40000010000 */
.L_x_25672:
[----:B------:R-:W-:Y:S05]  /*08f0*/  BSYNC B0 ;  /* 0x0000000000007941 */ /* 0x000fea0003800000 */
.L_x_25670:
        /* <DEDUP_REMOVED lines=39> */
.L_x_25674:
[----:B------:R-:W-:Y:S02]  /*0b70*/  FADD.FTZ R17, R15, R19 ;  /* 0x000000130f117221 */ /* 0x000fe40000010000 */
.L_x_25675:
[----:B------:R-:W-:Y:S05]  /*0b80*/  BSYNC B0 ;  /* 0x0000000000007941 */ /* 0x000fea0003800000 */
.L_x_25673:
        /* <DEDUP_REMOVED lines=39> */
.L_x_25677:
[----:B------:R-:W-:Y:S02]  /*0e00*/  FADD.FTZ R14, R8, R12 ;  /* 0x0000000c080e7221 */ /* 0x000fe40000010000 */
.L_x_25678:
[----:B------:R-:W-:Y:S05]  /*0e10*/  BSYNC B0 ;  /* 0x0000000000007941 */ /* 0x000fea0003800000 */
.L_x_25676:
[----:B------:R-:W-:Y:S01]  /*0e20*/  FSETP.GTU.FTZ.AND P0, PT, |R9|, +INF , PT ;  /* 0x7f8000000900780b */ /* 0x000fe20003f1c200 */
[----:B------:R-:W-:-:S12]  /*0e30*/  BSSY B0, `(.L_x_25679) ;  /* 0x0000027000007945 */ /* 0x000fd80003800000 */
[----:B------:R-:W-:Y:S05]  /*0e40*/  @P0 BRA `(.L_x_25680) ;  /* 0x0000024000000947 */ /* 0x000fea0003800000 */
[----:B------:R-:W-:-:S13]  /*0e50*/  FSETP.GTU.FTZ.AND P0, PT, |R13|, +INF , PT ;  /* 0x7f8000000d00780b */ /* 0x000fda0003f1c200 */
[----:B------:R-:W-:Y:S05]  /*0e60*/  @P0 BRA `(.L_x_25680) ;  /* 0x0000022000000947 */ /* 0x000fea0003800000 */
[C---:B------:R-:W-:Y:S01]  /*0e70*/  IMAD.SHL.U32 R12, R9.reuse, 0x2, RZ ;  /* 0x00000002090c7824 */ /* 0x040fe200078e00ff */
[----:B------:R-:W-:Y:S01]  /*0e80*/  LOP3.LUT R8, R9, 0x80000000, RZ, 0xc0, !PT ;  /* 0x8000000009087812 */ /* 0x000fe200078ec0ff */
        /* <DEDUP_REMOVED lines=32> */
.L_x_25680:
[----:B------:R-:W-:Y:S02]  /*1090*/  FADD.FTZ R15, R9, R13 ;  /* 0x0000000d090f7221 */ /* 0x000fe40000010000 */
.L_x_25681:
[----:B------:R-:W-:Y:S05]  /*10a0*/  BSYNC B0 ;  /* 0x0000000000007941 */ /* 0x000fea0003800000 */
.L_x_25679:
        /* <DEDUP_REMOVED lines=39> */
.L_x_25683:
[----:B------:R-:W-:Y:S02]  /*1320*/  FADD.FTZ R8, R6, R4 ;  /* 0x0000000406087221 */ /* 0x000fe40000010000 */
.L_x_25684:
[----:B------:R-:W-:Y:S05]  /*1330*/  BSYNC B0 ;  /* 0x0000000000007941 */ /* 0x000fea0003800000 */
.L_x_25682:
        /* <DEDUP_REMOVED lines=39> */
.L_x_25686:
[----:B------:R-:W-:Y:S02]  /*15b0*/  FADD.FTZ R9, R7, R5 ;  /* 0x0000000507097221 */ /* 0x000fe40000010000 */
.L_x_25687:
[----:B------:R-:W-:Y:S05]  /*15c0*/  BSYNC B0 ;  /* 0x0000000000007941 */ /* 0x000fea0003800000 */
.L_x_25685:
[----:B------:R-:W-:-:S06]  /*15d0*/  IMAD.WIDE.U32 R4, R0, R11, c[0x0][0x168] ;  /* 0x00005a0000047625 */ /* 0x000fcc00078e000b */
[----:B------:R-:W-:-:S05]  /*15e0*/  IMAD.WIDE R4, R10, 0x8, R4 ;  /* 0x000000080a047825 */ /* 0x000fca00078e0204 */
[----:B------:R-:W-:Y:S04]  /*15f0*/  STG.E.64 [R4.64], R2 ;  /* 0x0000000204007986 */ /* 0x000fe8000c101b04 */
[----:B------:R-:W-:Y:S04]  /*1600*/  STG.E.64 [R4.64+0x400], R16 ;  /* 0x0004001004007986 */ /* 0x000fe8000c101b04 */
[----:B------:R-:W-:Y:S04]  /*1610*/  STG.E.64 [R4.64+0x800], R14 ;  /* 0x0008000e04007986 */ /* 0x000fe8000c101b04 */
[----:B------:R-:W-:Y:S01]  /*1620*/  STG.E.64 [R4.64+0xc00], R8 ;  /* 0x000c000804007986 */ /* 0x000fe2000c101b04 */
[----:B------:R-:W-:Y:S05]  /*1630*/  EXIT ;  /* 0x000000000000794d */ /* 0x000fea0003800000 */
.L_x_25663:
[----:B------:R-:W0:Y:S01]  /*1640*/  S2R R13, SR_TID.X ;  /* 0x00000000000d7919 */ /* 0x000e220000002100 */
[----:B------:R-:W-:Y:S01]  /*1650*/  CS2R R16, SRZ ;  /* 0x0000000000107805 */ /* 0x000fe2000001ff00 */
[----:B------:R-:W-:Y:S01]  /*1660*/  CS2R R14, SRZ ;  /* 0x00000000000e7805 */ /* 0x000fe2000001ff00 */
        /* <DEDUP_REMOVED lines=8> */
[----:B------:R0:W5:Y:S01]  /*16f0*/  @!P4 LDG.E R14, [R2.64] ;  /* 0x00000004020ec981 */ /* 0x000162000c1e1900 */
[----:B------:R-:W-:-:S03]  /*1700*/  CS2R R20, SRZ ;  /* 0x0000000000147805 */ /* 0x000fc6000001ff00 */
[----:B------:R1:W5:Y:S03]  /*1710*/  @!P4 LDG.E R15, [R4.64] ;  /* 0x00000004040fc981 */ /* 0x000366000c1e1900 */
[----:B------:R-:W-:Y:S01]  /*1720*/  @!P5 IMAD.IADD R24, R0, 0x1, R23 ;  /* 0x000000010018d824 */ /* 0x000fe200078e0217 */
[----:B------:R-:W-:Y:S01]  /*1730*/  @!P5 IADD3 R23, R23, 0x80, RZ ;  /* 0x000000801717d810 */ /* 0x000fe20007ffe0ff */
[----:B------:R-:W-:-:S03]  /*1740*/  @!P5 IMAD.MOV.U32 R25, RZ, RZ, 0x4 ;  /* 0x00000004ff19d424 */ /* 0x000fc600078e00ff */
[----:B------:R-:W-:Y:S01]  /*1750*/  ISETP.GE.AND P0, PT, R23, R12, PT ;  /* 0x0000000c1700720c */ /* 0x000fe20003f06270 */
[----:B------:R-:W-:-:S04]  /*1760*/  @!P5 IMAD.WIDE.U32 R6, R24, R25, c[0x0][0x170] ;  /* 0x00005c001806d625 */ /* 0x000fc800078e0019 */
[----:B------:R-:W-:Y:S01]  /*1770*/  @!P5 IMAD.WIDE.U32 R24, R24, R25, c[0x0][0x178] ;  /* 0x00005e001818d625 */ /* 0x000fe200078e0019 */
[----:B------:R2:W5:Y:S04]  /*1780*/  @!P5 LDG.E R16, [R6.64] ;  /* 0x000000040610d981 */ /* 0x000568000c1e1900 */
[----:B------:R3:W5:Y:S03]  /*1790*/  @!P5 LDG.E R17, [R24.64] ;  /* 0x000000041811d981 */ /* 0x000766000c1e1900 */
        /* <DEDUP_REMOVED lines=18> */
[----:B------:R-:W-:Y:S01]  /*18c0*/  CS2R R18, SRZ ;  /* 0x0000000000127805 */ /* 0x000fe2000001ff00 */
[----:B------:R-:W-:Y:S01]  /*18d0*/  CS2R R28, SRZ ;  /* 0x00000000001c7805 */ /* 0x000fe2000001ff00 */
[----:B------:R0:W5:Y:S04]  /*18e0*/  @!P1 LDG.E R20, [R6.64] ;  /* 0x0000000406149981 */ /* 0x000168000c1e1900 */
[----:B------:R1:W5:Y:S04]  /*18f0*/  @!P1 LDG.E R21, [R8.64] ;  /* 0x0000000408159981 */ /* 0x000368000c1e1900 */
[----:B------:R2:W5:Y:S04]  /*1900*/  @!P0 LDG.E R18, [R2.64] ;  /* 0x0000000402128981 */ /* 0x000568000c1e1900 */
[----:B------:R4:W5:Y:S01]  /*1910*/  @!P0 LDG.E R19, [R4.64] ;  /* 0x0000000404138981 */ /* 0x000962000c1e1900 */
[----:B-1----:R-:W-:Y:S01]  /*1920*/  @!P5 IMAD.IADD R8, R0, 0x1, R23 ;  /* 0x000000010008d824 */ /* 0x002fe200078e0217 */
[----:B------:R-:W-:Y:S01]  /*1930*/  @!P5 IADD3 R23, R23, 0x80, RZ ;  /* 0x000000801717d810 */ /* 0x000fe20007ffe0ff */
[----:B------:R-:W-:-:S03]  /*1940*/  @!P2 IMAD.MOV.U32 R11, RZ, RZ, 0x4 ;  /* 0x00000004ff0ba424 */ /* 0x000fc600078e00ff */
[----:B------:R-:W-:Y:S01]  /*1950*/  ISETP.GE.AND P0, PT, R23, R12, PT ;  /* 0x0000000c1700720c */ /* 0x000fe20003f06270 */
[----:B----4-:R-:W-:Y:S02]  /*1960*/  @!P3 IMAD.MOV.U32 R5, RZ, RZ, 0x4 ;  /* 0x00000004ff05b424 */ /* 0x010fe400078e00ff */
[----:B------:R-:W-:Y:S02]  /*1970*/  IMAD.MOV.U32 R27, RZ, RZ, RZ ;  /* 0x000000ffff1b7224 */ /* 0x000fe400078e00ff */
[----:B---3--:R-:W-:-:S04]  /*1980*/  @!P2 IMAD.WIDE.U32 R24, R10, R11, c[0x0][0x170] ;  /* 0x00005c000a18a625 */ /* 0x008fc800078e000b */
[----:B--2---:R-:W-:Y:S01]  /*1990*/  @!P3 IMAD.WIDE.U32 R2, R26, R5, c[0x0][0x170] ;  /* 0x00005c001a02b625 */ /* 0x004fe200078e0005 */
[----:B------:R1:W5:Y:S03]  /*19a0*/  @!P2 LDG.E R27, [R24.64] ;  /* 0x00000004181ba981 */ /* 0x000366000c1e1900 */
[----:B------:R-:W-:Y:S01]  /*19b0*/  IMAD.MOV.U32 R22, RZ, RZ, RZ ;  /* 0x000000ffff167224 */ /* 0x000fe200078e00ff */
[----:B------:R2:W5:Y:S01]  /*19c0*/  @!P3 LDG.E R28, [R2.64] ;  /* 0x00000004021cb981 */ /* 0x000562000c1e1900 */
[----:B------:R-:W-:-:S04]  /*19d0*/  @!P2 IMAD.WIDE.U32 R10, R10, R11, c[0x0][0x178] ;  /* 0x00005e000a0aa625 */ /* 0x000fc800078e000b */
[----:B-1----:R-:W-:Y:S01]  /*19e0*/  @!P0 IMAD.IADD R24, R0, 0x1, R23 ;  /* 0x0000000100188824 */ /* 0x002fe200078e0217 */
[----:B------:R1:W5:Y:S01]  /*19f0*/  @!P2 LDG.E R22, [R10.64] ;  /* 0x000000040a16a981 */ /* 0x000362000c1e1900 */
[----:B------:R-:W-:Y:S02]  /*1a00*/  @!P5 IMAD.MOV.U32 R9, RZ, RZ, 0x4 ;  /* 0x00000004ff09d424 */ /* 0x000fe400078e00ff */
[----:B--2---:R-:W-:Y:S02]  /*1a10*/  @!P0 IMAD.MOV.U32 R3, RZ, RZ, 0x4 ;  /* 0x00000004ff038424 */ /* 0x004fe400078e00ff */
[----:B------:R-:W-:-:S04]  /*1a20*/  @!P3 IMAD.WIDE.U32 R4, R26, R5, c[0x0][0x178] ;  /* 0x00005e001a04b625 */ /* 0x000fc800078e0005 */
[CC--:B-1----:R-:W-:Y:S01]  /*1a30*/  @!P0 IMAD.WIDE.U32 R10, R24.reuse, R3.reuse, c[0x0][0x170] ;  /* 0x00005c00180a8625 */ /* 0x0c2fe200078e0003 */
[----:B------:R1:W5:Y:S03]  /*1a40*/  @!P3 LDG.E R29, [R4.64] ;  /* 0x00000004041db981 */ /* 0x000366000c1e1900 */
[----:B------:R-:W-:Y:S02]  /*1a50*/  @!P0 IMAD.WIDE.U32 R2, R24, R3, c[0x0][0x178] ;  /* 0x00005e0018028625 */ /* 0x000fe400078e0003 */
[----:B------:R-:W-:Y:S02]  /*1a60*/  CS2R R24, SRZ ;  /* 0x0000000000187805 */ /* 0x000fe4000001ff00 */
[----:B------:R-:W-:Y:S02]  /*1a70*/  IMAD.MOV.U32 R26, RZ, RZ, RZ ;  /* 0x000000ffff1a7224 */ /* 0x000fe400078e00ff */
[----:B0-----:R-:W-:-:S02]  /*1a80*/  @!P5 IMAD.WIDE.U32 R6, R8, R9, c[0x0][0x170] ;  /* 0x00005c000806d625 */ /* 0x001fc400078e0009 */
[----:B------:R1:W5:Y:S02]  /*1a90*/  @!P0 LDG.E R24, [R2.64] ;  /* 0x0000000402188981 */ /* 0x000364000c1e1900 */
[----:B------:R-:W-:Y:S02]  /*1aa0*/  IMAD.MOV.U32 R23, RZ, RZ, RZ ;  /* 0x000000ffff177224 */ /* 0x000fe400078e00ff */
[----:B------:R-:W-:Y:S01]  /*1ab0*/  @!P5 IMAD.WIDE.U32 R8, R8, R9, c[0x0][0x178] ;  /* 0x00005e000808d625 */ /* 0x000fe200078e0009 */
[----:B------:R1:W5:Y:S04]  /*1ac0*/  @!P5 LDG.E R26, [R6.64] ;  /* 0x00000004061ad981 */ /* 0x000368000c1e1900 */
[----:B------:R1:W5:Y:S04]  /*1ad0*/  @!P5 LDG.E R25, [R8.64] ;  /* 0x000000040819d981 */ /* 0x000368000c1e1900 */
[----:B------:R1:W5:Y:S01]  /*1ae0*/  @!P0 LDG.E R23, [R10.64] ;  /* 0x000000040a178981 */ /* 0x000362000c1e1900 */
[----:B------:R-:W-:Y:S01]  /*1af0*/  BSSY B0, `(.L_x_25688) ;  /* 0x0000029000007945 */ /* 0x000fe20003800000 */
[----:B------:R-:W-:Y:S05]  /*1b00*/  @P4 BRA `(.L_x_25689) ;  /* 0x0000027000004947 */ /* 0x000fea0003800000 */
[C---:B-----5:R-:W-:Y:S01]  /*1b10*/  FSETP.GTU.FTZ.AND P0, PT, |R14|.reuse, +INF , PT ;  /* 0x7f8000000e00780b */ /* 0x060fe20003f1c200 */
[----:B-1----:R-:W-:Y:S01]  /*1b20*/  IMAD.SHL.U32 R2, R14, 0x2, RZ ;  /* 0x000000020e027824 */ /* 0x002fe200078e00ff */
        /* <DEDUP_REMOVED lines=36> */
.L_x_25690:
[----:B------:R-:W-:Y:S02]  /*1d70*/  FADD.FTZ R2, R15, R14 ;  /* 0x0000000e0f027221 */ /* 0x000fe40000010000 */
.L_x_25689:
[----:B------:R-:W-:Y:S05]  /*1d80*/  BSYNC B0 ;  /* 0x0000000000007941 */ /* 0x000fea0003800000 */
.L_x_25688:
[----:B-1----:R-:W-:Y:S01]  /*1d90*/  IADD3 R11, R13, 0x80, RZ ;  /* 0x000000800d0b7810 */ /* 0x002fe20007ffe0ff */
        /* <DEDUP_REMOVED lines=41> */
.L_x_25693:
[----:B------:R-:W-:Y:S02]  /*2030*/  FADD.FTZ R3, R17, R16 ;  /* 0x0000001011037221 */ /* 0x000fe40000010000 */
.L_x_25692:
[----:B------:R-:W-:Y:S05]  /*2040*/  BSYNC B0 ;  /* 0x0000000000007941 */ /* 0x000fea0003800000 */
.L_x_25691:
        /* <DEDUP_REMOVED lines=42> */
.L_x_25696:
[----:B------:R-:W-:Y:S02]  /*22f0*/  FADD.FTZ R4, R19, R18 ;  /* 0x0000001213047221 */ /* 0x000fe40000010000 */
.L_x_25695:
[----:B------:R-:W-:Y:S05]  /*2300*/  BSYNC B0 ;  /* 0x0000000000007941 */ /* 0x000fea0003800000 */
.L_x_25694:
        /* <DEDUP_REMOVED lines=42> */
.L_x_25699:
[----:B------:R-:W-:Y:S02]  /*25b0*/  FADD.FTZ R5, R21, R20 ;  /* 0x0000001415057221 */ /* 0x000fe40000010000 */
.L_x_25698:
[----:B------:R-:W-:Y:S05]  /*25c0*/  BSYNC B0 ;  /* 0x0000000000007941 */ /* 0x000fea0003800000 */
.L_x_25697:
        /* <DEDUP_REMOVED lines=42> */
.L_x_25702:
[----:B------:R-:W-:Y:S02]  /*2870*/  FADD.FTZ R6, R22, R27 ;  /* 0x0000001b16067221 */ /* 0x000fe40000010000 */
.L_x_25701:
[----:B------:R-:W-:Y:S05]  /*2880*/  BSYNC B0 ;  /* 0x0000000000007941 */ /* 0x000fea0003800000 */
.L_x_25700:
        /* <DEDUP_REMOVED lines=42> */
.L_x_25705:
[----:B------:R-:W-:Y:S02]  /*2b30*/  FADD.FTZ R7, R29, R28 ;  /* 0x0000001c1d077221 */ /* 0x000fe40000010000 */
.L_x_25704:
[----:B------:R-:W-:Y:S05]  /*2b40*/  BSYNC B0 ;  /* 0x0000000000007941 */ /* 0x000fea0003800000 */
.L_x_25703:
[----:B------:R-:W-:Y:S01]  /*2b50*/  IADD3 R9, R13, 0x300, RZ ;  /* 0x000003000d097810 */ /* 0x000fe20007ffe0ff */
[----:B------:R-:W-:Y:S03]  /*2b60*/  BSSY B0, `(.L_x_25706) ;  /* 0x000002a000007945 */ /* 0x000fe60003800000 */
[----:B------:R-:W-:-:S13]  /*2b70*/  ISETP.GE.AND P0, PT, R9, R12, PT ;  /* 0x0000000c0900720c */ /* 0x000fda0003f06270 */
[----:B------:R-:W-:Y:S05]  /*2b80*/  @P0 BRA `(.L_x_25707) ;  /* 0x0000027000000947 */ /* 0x000fea0003800000 */
[C---:B-----5:R-:W-:Y:S01]  /*2b90*/  FSETP.GTU.FTZ.AND P0, PT, |R26|.reuse, +INF , PT ;  /* 0x7f8000001a00780b */ /* 0x060fe20003f1c200 */
[C---:B------:R-:W-:Y:S01]  /*2ba0*/  IMAD.SHL.U32 R9, R25.reuse, 0x2, RZ ;  /* 0x0000000219097824 */ /* 0x040fe200078e00ff */
[----:B------:R-:W-:Y:S01]  /*2bb0*/  FSETP.GTU.FTZ.AND P1, PT, |R25|, +INF , PT ;  /* 0x7f8000001900780b */ /* 0x000fe20003f3c200 */
        /* <DEDUP_REMOVED lines=35> */
.L_x_25708:
[----:B------:R-:W-:Y:S02]  /*2df0*/  FADD.FTZ R9, R25, R26 ;  /* 0x0000001a19097221 */ /* 0x000fe40000010000 */
.L_x_25707:
[----:B------:R-:W-:Y:S05]  /*2e00*/  BSYNC B0 ;  /* 0x0000000000007941 */ /* 0x000fea0003800000 */
.L_x_25706:
[----:B-----5:R-:W-:Y:S01]  /*2e10*/  IADD3 R15, R13, 0x380, RZ ;  /* 0x000003800d0f7810 */ /* 0x020fe20007ffe0ff */
[----:B------:R-:W-:Y:S03]  /*2e20*/  BSSY B0, `(.L_x_25709) ;  /* 0x000002a000007945 */ /* 0x000fe60003800000 */
[----:B------:R-:W-:-:S13]  /*2e30*/  ISETP.GE.AND P0, PT, R15, R12, PT ;  /* 0x0000000c0f00720c */ /* 0x000fda0003f06270 */
[----:B------:R-:W-:Y:S05]  /*2e40*/  @P0 BRA `(.L_x_25710) ;  /* 0x0000027000000947 */ /* 0x000fea0003800000 */
[C---:B------:R-:W-:Y:S01]  /*2e50*/  FSETP.GTU.FTZ.AND P0, PT, |R23|.reuse, +INF , PT ;  /* 0x7f8000001700780b */ /* 0x040fe20003f1c200 */
        /* <DEDUP_REMOVED lines=37> */
.L_x_25711:
[----:B------:R-:W-:Y:S02]  /*30b0*/  FADD.FTZ R8, R24, R23 ;  /* 0x0000001718087221 */ /* 0x000fe40000010000 */
.L_x_25710:
[----:B------:R-:W-:Y:S05]  /*30c0*/  BSYNC B0 ;  /* 0x0000000000007941 */ /* 0x000fea0003800000 */
.L_x_25709:
[----:B------:R-:W-:Y:S01]  /*30d0*/  @!P4 IMAD.IADD R14, R0, 0x1, R13 ;  /* 0x00000001000ec824 */ /* 0x000fe200078e020d */
[----:B------:R-:W-:Y:S01]  /*30e0*/  BSSY B0, `(.L_x_25712) ;  /* 0x0000031000007945 */ /* 0x000fe20003800000 */
[----:B------:R-:W-:Y:S01]  /*30f0*/  @!P4 IMAD.MOV.U32 R15, RZ, RZ, 0x4 ;  /* 0x00000004ff0fc424 */ /* 0x000fe200078e00ff */
[----:B------:R-:W-:Y:S01]  /*3100*/  BSSY B1, `(.L_x_25713) ;  /* 0x0000028000017945 */ /* 0x000fe20003800000 */
[----:B------:R-:W-:Y:S02]  /*3110*/  @!P4 IMAD.MOV.U32 R13, RZ, RZ, R11 ;  /* 0x000000ffff0dc224 */ /* 0x000fe400078e000b */
[----:B------:R-:W-:-:S03]  /*3120*/  @!P4 IMAD.WIDE.U32 R14, R14, R15, c[0x0][0x168] ;  /* 0x00005a000e0ec625 */ /* 0x000fc600078e000f */
[----:B------:R-:W-:Y:S02]  /*3130*/  ISETP.GE.AND P0, PT, R13, R12, PT ;  /* 0x0000000c0d00720c */ /* 0x000fe40003f06270 */
[----:B------:R0:W-:Y:S11]  /*3140*/  @!P4 STG.E [R14.64], R2 ;  /* 0x000000020e00c986 */ /* 0x0001f6000c101904 */
        /* <DEDUP_REMOVED lines=10> */
[----:B-1----:R-:W-:-:S04]  /*31f0*/  IMAD.MOV.U32 R3, RZ, RZ, 0x4 ;  /* 0x00000004ff037424 */ /* 0x002fc800078e00ff */
[----:B------:R-:W-:-:S05]  /*3200*/  IMAD.WIDE.U32 R2, R2, R3, c[0x0][0x168] ;  /* 0x00005a0002027625 */ /* 0x000fca00078e0003 */
[----:B------:R0:W-:Y:S02]  /*3210*/  STG.E [R2.64], R4 ;  /* 0x0000000402007986 */ /* 0x0001e4000c101904 */
.L_x_25714:
[----:B------:R-:W-:-:S13]  /*3220*/  ISETP.GE.AND P0, PT, R13, R12, PT ;  /* 0x0000000c0d00720c */ /* 0x000fda0003f06270 */
[----:B------:R-:W-:Y:S05]  /*3230*/  @P0 BRA `(.L_x_25716) ;  /* 0x000000c000000947 */ /* 0x000fea0003800000 */
[----:B0-----:R-:W-:Y:S01]  /*3240*/  IMAD.IADD R2, R0, 0x1, R13 ;  /* 0x0000000100027824 */ /* 0x001fe200078e020d */
[----:B------:R-:W-:Y:S01]  /*3250*/  IADD3 R13, R13, 0x80, RZ ;  /* 0x000000800d0d7810 */ /* 0x000fe20007ffe0ff */
[----:B------:R-:W-:-:S04]  /*3260*/  IMAD.MOV.U32 R3, RZ, RZ, 0x4 ;  /* 0x00000004ff037424 */ /* 0x000fc800078e00ff */
[----:B------:R-:W-:-:S05]  /*3270*/  IMAD.WIDE.U32 R2, R2, R3, c[0x0][0x168] ;  /* 0x00005a0002027625 */ /* 0x000fca00078e0003 */
[----:B------:R0:W-:Y:S02]  /*3280*/  STG.E [R2.64], R5 ;  /* 0x0000000502007986 */ /* 0x0001e4000c101904 */
.L_x_25715:
[----:B------:R-:W-:-:S13]  /*3290*/  ISETP.GE.AND P0, PT, R13, R12, PT ;  /* 0x0000000c0d00720c */ /* 0x000fda0003f06270 */
[----:B------:R-:W-:Y:S05]  /*32a0*/  @P0 BRA `(.L_x_25717) ;  /* 0x000000d000000947 */ /* 0x000fea0003800000 */
[----:B0-----:R-:W-:Y:S01]  /*32b0*/  IMAD.IADD R2, R0, 0x1, R13 ;  /* 0x0000000100027824 */ /* 0x001fe200078e020d */
[----:B------:R-:W-:Y:S01]  /*32c0*/  IADD3 R13, R13, 0x80, RZ ;  /* 0x000000800d0d7810 */ /* 0x000fe20007ffe0ff */
[----:B-1----:R-:W-:-:S04]  /*32d0*/  IMAD.MOV.U32 R3, RZ, RZ, 0x4 ;  /* 0x00000004ff037424 */ /* 0x002fc800078e00ff */
[----:B------:R-:W-:-:S05]  /*32e0*/  IMAD.WIDE.U32 R2, R2, R3, c[0x0][0x168] ;  /* 0x00005a0002027625 */ /* 0x000fca00078e0003 */
[----:B------:R0:W-:Y:S02]  /*32f0*/  STG.E [R2.64], R6 ;  /* 0x0000000602007986 */ /* 0x0001e4000c101904 */
.L_x_25716:
        /* <DEDUP_REMOVED lines=8> */
.L_x_25717:
[----:B------:R-:W-:Y:S05]  /*3380*/  BSYNC B1 ;  /* 0x0000000000017941 */ /* 0x000fea0003800000 */
.L_x_25713:
[----:B------:R-:W-:-:S13]  /*3390*/  ISETP.GE.AND P0, PT, R13, R12, PT ;  /* 0x0000000c0d00720c */ /* 0x000fda0003f06270 */
[----:B0-----:R-:W-:Y:S01]  /*33a0*/  @!P0 IMAD.IADD R2, R0, 0x1, R13 ;  /* 0x0000000100028824 */ /* 0x001fe200078e020d */
[----:B------:R-:W-:Y:S01]  /*33b0*/  @!P0 IADD3 R13, R13, 0x80, RZ ;  /* 0x000000800d0d8810 */ /* 0x000fe20007ffe0ff */
[----:B-1----:R-:W-:-:S04]  /*33c0*/  @!P0 IMAD.MOV.U32 R3, RZ, RZ, 0x4 ;  /* 0x00000004ff038424 */ /* 0x002fc800078e00ff */
[----:B------:R-:W-:-:S05]  /*33d0*/  @!P0 IMAD.WIDE.U32 R2, R2, R3, c[0x0][0x168] ;  /* 0x00005a0002028625 */ /* 0x000fca00078e0003 */
[----:B------:R0:W-:Y:S02]  /*33e0*/  @!P0 STG.E [R2.64], R9 ;  /* 0x0000000902008986 */ /* 0x0001e4000c101904 */
.L_x_25718:
[----:B------:R-:W-:Y:S05]  /*33f0*/  BSYNC B0 ;  /* 0x0000000000007941 */ /* 0x000fea0003800000 */
.L_x_25712:
        /* <DEDUP_REMOVED lines=8> */
.L_x_25719:
        /* <DEDUP_REMOVED lines=16> */
.L_x_30082:


//--------------------- .text._ZN2at6native29vectorized_elementwise_kernelILi4ENS0_13BinaryFunctorIfffZZZNS0_21nextafter_kernel_cudaERNS_18TensorIteratorBaseEENKUlvE_clEvENKUlvE0_clEvEUlffE_EESt5arrayIPcLm3EEEEviT0_T1_ --------------------------
	.section	.text._ZN2at6native29vectorized_elementwise_kernelILi4ENS0_13BinaryFunctorIfffZZZNS0_21nextafter_kernel_cudaERNS_18TensorIteratorBaseEENKUlvE_clEvENKUlvE0_clEvEUlffE_EESt5arrayIPcLm3EEEEviT0_T1_,"ax",@progbits
	.sectioninfo	@"SHI_REGISTERS=32"
	.align	128
        .global         _ZN2at6native29vectorized_elementwise_kernelILi4ENS0_13BinaryFunctorIfffZZZNS0_21nextafter_kernel_cudaERNS_18TensorIteratorBaseEENKUlvE_clEvENKUlvE0_clEvEUlffE_EESt5arrayIPcLm3EEEEviT0_T1_
        .type           _ZN2at6native29vectorized_elementwise_kernelILi4ENS0_13BinaryFunctorIfffZZZNS0_21nextafter_kernel_cudaERNS_18TensorIteratorBaseEENKUlvE_clEvENKUlvE0_clEvEUlffE_EESt5arrayIPcLm3EEEEviT0_T1_,@function
        .size           _ZN2at6native29vectorized_elementwise_kernelILi4ENS0_13BinaryFunctorIfffZZZNS0_21nextafter_kernel_cudaERNS_18TensorIteratorBaseEENKUlvE_clEvENKUlvE0_clEvEUlffE_EESt5arrayIPcLm3EEEEviT0_T1_,(.L_x_30083 - _ZN2at6native29vectorized_elementwise_kernelILi4ENS0_13BinaryFunctorIfffZZZNS0_21nextafter_kernel_cudaERNS_18TensorIteratorBaseEENKUlvE_clEvENKUlvE0_clEvEUlffE_EESt5arrayIPcLm3EEEEviT0_T1_)
        .other          _ZN2at6native29vectorized_elementwise_kernelILi4ENS0_13BinaryFunctorIfffZZZNS0_21nextafter_kernel_cudaERNS_18TensorIteratorBaseEENKUlvE_clEvENKUlvE0_clEvEUlffE_EESt5arrayIPcLm3EEEEviT0_T1_,@"STO_CUDA_ENTRY STV_DEFAULT"
_ZN2at6native29vectorized_elementwise_kernelILi4ENS0_13BinaryFunctorIfffZZZNS0_21nextafter_kernel_cudaERNS_18TensorIteratorBaseEENKUlvE_clEvENKUlvE0_clEvEUlffE_EESt5arrayIPcLm3EEEEviT0_T1_:
.text._ZN2at6native29vectorized_elementwise_kernelILi4ENS0_13BinaryFunctorIfffZZZNS0_21nextafter_kernel_cudaERNS_18TensorIteratorBaseEENKUlvE_clEvENKUlvE0_clEvEUlffE_EESt5arrayIPcLm3EEEEviT0_T1_:
        /* <DEDUP_REMOVED lines=14> */
[----:B------:R0:W5:Y:S04]  /*00e0*/  LDG.E.128 R12, [R4.64+0x800] ;  /* 0x00080004040c7981 */ /* 0x000168000c1e1d00 */
[----:B------:R0:W5:Y:S04]  /*00f0*/  LDG.E.128 R20, [R6.64] ;  /* 0x0000000406147981 */ /* 0x000168000c1e1d00 */
[----:B------:R0:W5:Y:S01]  /*0100*/  LDG.E.128 R8, [R6.64+0x800] ;  /* 0x0008000406087981 */ /* 0x000162000c1e1d00 */
        /* <DEDUP_REMOVED lines=39> */
.L_x_25722:
[----:B0----5:R-:W-:Y:S02]  /*0380*/  FADD.FTZ R4, R16, R20 ;  /* 0x0000001410047221 */ /* 0x021fe40000010000 */
.L_x_25723:
[----:B------:R-:W-:Y:S05]  /*0390*/  BSYNC B0 ;  /* 0x0000000000007941 */ /* 0x000fea0003800000 */
.L_x_25721:
        /* <DEDUP_REMOVED lines=39> */
.L_x_25725:
[----:B------:R-:W-:Y:S02]  /*0610*/  FADD.FTZ R5, R17, R21 ;  /* 0x0000001511057221 */ /* 0x000fe40000010000 */
.L_x_25726:
[----:B------:R-:W-:Y:S05]  /*0620*/  BSYNC B0 ;  /* 0x0000000000007941 */ /* 0x000fea0003800000 */
.L_x_25724:
        /* <DEDUP_REMOVED lines=39> */
.L_x_25728:
[----:B------:R-:W-:Y:S02]  /*08a0*/  FADD.FTZ R6, R18, R22 ;  /* 0x0000001612067221 */ /* 0x000fe40000010000 */
.L_x_25729:
[----:B------:R-:W-:Y:S05]  /*08b0*/  BSYNC B0 ;  /* 0x0000000000007941 */ /* 0x000fea0003800000 */
.L_x_25727:
        /* <DEDUP_REMOVED lines=39> */
.L_x_25731:
[----:B------:R-:W-:Y:S02]  /*0b30*/  FADD.FTZ R7, R19, R23 ;  /* 0x0000001713077221 */ /* 0x000fe40000010000 */
.L_x_25732:
[----:B------:R-:W-:Y:S05]  /*0b40*/  BSYNC B0 ;  /* 0x0000000000007941 */ /* 0x000fea0003800000 */
.L_x_25730:
        /* <DEDUP_REMOVED lines=39> */
.L_x_25734:
[----:B------:R-:W-:Y:S02]  /*0dc0*/  FADD.FTZ R16, R12, R8 ;  /* 0x000000080c107221 */ /* 0x000fe40000010000 */
.L_x_25735:
[----:B------:R-:W-:Y:S05]  /*0dd0*/  BSYNC B0 ;  /* 0x0000000000007941 */ /* 0x000fea0003800000 */
.L_x_25733:
        /* <DEDUP_REMOVED lines=39> */
.L_x_25737:
[----:B------:R-:W-:Y:S02]  /*1050*/  FADD.FTZ R17, R13, R9 ;  /* 0x000000090d117221 */ /* 0x000fe40000010000 */
.L_x_25738:
[----:B------:R-:W-:Y:S05]  /*1060*/  BSYNC B0 ;  /* 0x0000000000007941 */ /* 0x000fea0003800000 */
.L_x_25736:
        /* <DEDUP_REMOVED lines=39> */
.L_x_25740:
[----:B------:R-:W-:Y:S02]  /*12e0*/  FADD.FTZ R18, R14, R10 ;  /* 0x0000000a0e127221 */ /* 0x000fe40000010000 */
.L_x_25741:
[----:B------:R-:W-:Y:S05]  /*12f0*/  BSYNC B0 ;  /* 0x0000000000007941 */ /* 0x000fea0003800000 */
.L_x_25739:
        /* <DEDUP_REMOVED lines=39> */
.L_x_25743:
[----:B------:R-:W-:Y:S02]  /*1570*/  FADD.FTZ R19, R15, R11 ;  /* 0x0000000b0f137221 */ /* 0x000fe40000010000 */
.L_x_25744:
[----:B------:R-:W-:Y:S05]  /*1580*/  BSYNC B0 ;  /* 0x0000000000007941 */ /* 0x000fea0003800000 */
.L_x_25742:
[----:B------:R-:W-:-:S06]  /*1590*/  IMAD.WIDE.U32 R8, R0, R3, c[0x0][0x168] ;  /* 0x00005a0000087625 */ /* 0x000fcc00078e0003 */
[----:B------:R-:W-:-:S05]  /*15a0*/  IMAD.WIDE R8, R2, 0x10, R8 ;  /* 0x0000001002087825 */ /* 0x000fca00078e0208 */
[----:B------:R-:W-:Y:S04]  /*15b0*/  STG.E.128 [R8.64], R4 ;  /* 0x0000000408007986 */ /* 0x000fe8000c101d04 */
[----:B------:R-:W-:Y:S01]  /*15c0*/  STG.E.128 [R8.64+0x800], R16 ;  /* 0x0008001008007986 */ /* 0x000fe2000c101d04 */
[----:B------:R-:W-:Y:S05]  /*15d0*/  EXIT ;  /* 0x000000000000794d */ /* 0x000fea0003800000 */
.L_x_25720:
        /* <DEDUP_REMOVED lines=115> */
.L_x_25747:
[----:B------:R-:W-:Y:S02]  /*1d10*/  FADD.FTZ R2, R15, R14 ;  /* 0x0000000e0f027221 */ /* 0x000fe40000010000 */
.L_x_25746:
[----:B------:R-:W-:Y:S05]  /*1d20*/  BSYNC B0 ;  /* 0x0000000000007941 */ /* 0x000fea0003800000 */
.L_x_25745:
        /* <DEDUP_REMOVED lines=42> */
.L_x_25750:
[----:B------:R-:W-:Y:S02]  /*1fd0*/  FADD.FTZ R3, R17, R16 ;  /* 0x0000001011037221 */ /* 0x000fe40000010000 */
.L_x_25749:
[----:B------:R-:W-:Y:S05]  /*1fe0*/  BSYNC B0 ;  /* 0x0000000000007941 */ /* 0x000fea0003800000 */
.L_x_25748:
        /* <DEDUP_REMOVED lines=42> */
.L_x_25753:
[----:B------:R-:W-:Y:S02]  /*2290*/  FADD.FTZ R4, R19, R18 ;  /* 0x0000001213047221 */ /* 0x000fe40000010000 */
.L_x_25752:
[----:B------:R-:W-:Y:S05]  /*22a0*/  BSYNC B0 ;  /* 0x0000000000007941 */ /* 0x000fea0003800000 */
.L_x_25751:
        /* <DEDUP_REMOVED lines=42> */
.L_x_25756:
[----:B------:R-:W-:Y:S02]  /*2550*/  FADD.FTZ R5, R21, R20 ;  /* 0x0000001415057221 */ /* 0x000fe40000010000 */
.L_x_25755:
[----:B------:R-:W-:Y:S05]  /*2560*/  BSYNC B0 ;  /* 0x0000000000007941 */ /* 0x000fea0003800000 */
.L_x_25754:
        /* <DEDUP_REMOVED lines=42> */
.L_x_25759:
[----:B------:R-:W-:Y:S02]  /*2810*/  FADD.FTZ R6, R22, R27 ;  /* 0x0000001b16067221 */ /* 0x000fe40000010000 */
.L_x_25758:
[----:B------:R-:W-:Y:S05]  /*2820*/  BSYNC B0 ;  /* 0x0000000000007941 */ /* 0x000fea0003800000 */
.L_x_25757:
        /* <DEDUP_REMOVED lines=42> */
.L_x_25762:
[----:B------:R-:W-:Y:S02]  /*2ad0*/  FADD.FTZ R7, R29, R28 ;  /* 0x0000001c1d077221 */ /* 0x000fe40000010000 */
.L_x_25761:
[----:B------:R-:W-:Y:S05]  /*2ae0*/  BSYNC B0 ;  /* 0x0000000000007941 */ /* 0x000fea0003800000 */
.L_x_25760:
        /* <DEDUP_REMOVED lines=42> */
.L_x_25765:
[----:B------:R-:W-:Y:S02]  /*2d90*/  FADD.FTZ R9, R25, R26 ;  /* 0x0000001a19097221 */ /* 0x000fe40000010000 */
.L_x_25764:
[----:B------:R-:W-:Y:S05]  /*2da0*/  BSYNC B0 ;  /* 0x0000000000007941 */ /* 0x000fea0003800000 */
.L_x_25763:
        /* <DEDUP_REMOVED lines=42> */
.L_x_25768:
[----:B------:R-:W-:Y:S02]  /*3050*/  FADD.FTZ R8, R24, R23 ;  /* 0x0000001718087221 */ /* 0x000fe40000010000 */
.L_x_25767:
[----:B------:R-:W-:Y:S05]  /*3060*/  BSYNC B0 ;  /* 0x0000000000007941 */ /* 0x000fea0003800000 */
.L_x_25766:
        /* <DEDUP_REMOVED lines=21> */
.L_x_25771:
[----:B------:R-:W-:-:S13]  /*31c0*/  ISETP.GE.AND P0, PT, R13, R12, PT ;  /* 0x0000000c0d00720c */ /* 0x000fda0003f06270 */
[----:B------:R-:W-:Y:S05]  /*31d0*/  @P0 BRA `(.L_x_25773) ;  /* 0x000000c000000947 */ /* 0x000fea0003800000 */
[----:B0-----:R-:W-:Y:S01]  /*31e0*/  IMAD.IADD R2, R0, 0x1, R13 ;  /* 0x0000000100027824 */ /* 0x001fe200078e020d */
[----:B------:R-:W-:Y:S01]  /*31f0*/  IADD3 R13, R13, 0x80, RZ ;  /* 0x000000800d0d7810 */ /* 0x000fe20007ffe0ff */
[----:B------:R-:W-:-:S04]  /*3200*/  IMAD.MOV.U32 R3, RZ, RZ, 0x4 ;  /* 0x00000004ff037424 */ /* 0x000fc800078e00ff */
[----:B------:R-:W-:-:S05]  /*3210*/  IMAD.WIDE.U32 R2, R2, R3, c[0x0][0x168] ;  /* 0x00005a0002027625 */ /* 0x000fca00078e0003 */
[----:B------:R0:W-:Y:S02]  /*3220*/  STG.E [R2.64], R5 ;  /* 0x0000000502007986 */ /* 0x0001e4000c101904 */
.L_x_25772:
[----:B------:R-:W-:-:S13]  /*3230*/  ISETP.GE.AND P0, PT, R13, R12, PT ;  /* 0x0000000c0d00720c */ /* 0x000fda0003f06270 */
[----:B------:R-:W-:Y:S05]  /*3240*/  @P0 BRA `(.L_x_25774) ;  /* 0x000000d000000947 */ /* 0x000fea0003800000 */
[----:B0-----:R-:W-:Y:S01]  /*3250*/  IMAD.IADD R2, R0, 0x1, R13 ;  /* 0x0000000100027824 */ /* 0x001fe200078e020d */
[----:B------:R-:W-:Y:S01]  /*3260*/  IADD3 R13, R13, 0x80, RZ ;  /* 0x000000800d0d7810 */ /* 0x000fe20007ffe0ff */
[----:B-1----:R-:W-:-:S04]  /*3270*/  IMAD.MOV.U32 R3, RZ, RZ, 0x4 ;  /* 0x00000004ff037424 */ /* 0x002fc800078e00ff */
[----:B------:R-:W-:-:S05]  /*3280*/  IMAD.WIDE.U32 R2, R2, R3, c[0x0][0x168] ;  /* 0x00005a0002027625 */ /* 0x000fca00078e0003 */
[----:B------:R0:W-:Y:S02]  /*3290*/  STG.E [R2.64], R6 ;  /* 0x0000000602007986 */ /* 0x0001e4000c101904 */
.L_x_25773:
        /* <DEDUP_REMOVED lines=8> */
.L_x_25774:
[----:B------:R-:W-:Y:S05]  /*3320*/  BSYNC B1 ;  /* 0x0000000000017941 */ /* 0x000fea0003800000 */
.L_x_25770:
[----:B------:R-:W-:-:S13]  /*3330*/  ISETP.GE.AND P0, PT, R13, R12, PT ;  /* 0x0000000c0d00720c */ /* 0x000fda0003f06270 */
[----:B0-----:R-:W-:Y:S01]  /*3340*/  @!P0 IMAD.IADD R2, R0, 0x1, R13 ;  /* 0x0000000100028824 */ /* 0x001fe200078e020d */
[----:B------:R-:W-:Y:S01]  /*3350*/  @!P0 IADD3 R13, R13, 0x80, RZ ;  /* 0x000000800d0d8810 */ /* 0x000fe20007ffe0ff */
[----:B-1----:R-:W-:-:S04]  /*3360*/  @!P0 IMAD.MOV.U32 R3, RZ, RZ, 0x4 ;  /* 0x00000004ff038424 */ /* 0x002fc800078e00ff */
[----:B------:R-:W-:-:S05]  /*3370*/  @!P0 IMAD.WIDE.U32 R2, R2, R3, c[0x0][0x168] ;  /* 0x00005a0002028625 */ /* 0x000fca00078e0003 */
[----:B------:R0:W-:Y:S02]  /*3380*/  @!P0 STG.E [R2.64], R9 ;  /* 0x0000000902008986 */ /* 0x0001e4000c101904 */
.L_x_25775:
[----:B------:R-:W-:Y:S05]  /*3390*/  BSYNC B0 ;  /* 0x0000000000007941 */ /* 0x000fea0003800000 */
.L_x_25769:
        /* <DEDUP_REMOVED lines=8> */
.L_x_25776:
        /* <DEDUP_REMOVED lines=14> */
.L_x_30083:


//--------------------- .text._ZN2at6native29vectorized_elementwise_kernelILi8ENS0_13BinaryFunctorIfffZZZNS0_21nextafter_kernel_cudaERNS_18TensorIteratorBaseEENKUlvE_clEvENKUlvE0_clEvEUlffE_EESt5arrayIPcLm3EEEEviT0_T1_ --------------------------
	.section	.text._ZN2at6native29vectorized_elementwise_kernelILi8ENS0_13BinaryFunctorIfffZZZNS0_21nextafter_kernel_cudaERNS_18TensorIteratorBaseEENKUlvE_clEvENKUlvE0_clEvEUlffE_EESt5arrayIPcLm3EEEEviT0_T1_,"ax",@progbits
	.sectioninfo	@"SHI_REGISTERS=4"
	.align	128
        .global         _ZN2at6native29vectorized_elementwise_kernelILi8ENS0_13BinaryFunctorIfffZZZNS0_21nextafter_kernel_cudaERNS_18TensorIteratorBaseEENKUlvE_clEvENKUlvE0_clEvEUlffE_EESt5arrayIPcLm3EEEEviT0_T1_
        .type           _ZN2at6native29vectorized_elementwise_kernelILi8ENS0_13BinaryFunctorIfffZZZNS0_21nextafter_kernel_cudaERNS_18TensorIteratorBaseEENKUlvE_clEvENKUlvE0_clEvEUlffE_EESt5arrayIPcLm3EEEEviT0_T1_,@function
        .size           _ZN2at6native29vectorized_elementwise_kernelILi8ENS0_13BinaryFunctorIfffZZZNS0_21nextafter_kernel_cudaERNS_18TensorIteratorBaseEENKUlvE_clEvENKUlvE0_clEvEUlffE_EESt5arrayIPcLm3EEEEviT0_T1_,(.L_x_30084 - _ZN2at6native29vectorized_elementwise_kernelILi8ENS0_13BinaryFunctorIfffZZZNS0_21nextafter_kernel_cudaERNS_18TensorIteratorBaseEENKUlvE_clEvENKUlvE0_clEvEUlffE_EESt5arrayIPcLm3EEEEviT0_T1_)
        .other          _ZN2at6native29vectorized_elementwise_kernelILi8ENS0_13BinaryFunctorIfffZZZNS0_21nextafter_kernel_cudaERNS_18TensorIteratorBaseEENKUlvE_clEvENKUlvE0_clEvEUlffE_EESt5arrayIPcLm3EEEEviT0_T1_,@"STO_CUDA_ENTRY STV_DEFAULT"
_ZN2at6native29vectorized_elementwise_kernelILi8ENS0_13BinaryFunctorIfffZZZNS0_21nextafter_kernel_cudaERNS_18TensorIteratorBaseEENKUlvE_clEvENKUlvE0_clEvEUlffE_EESt5arrayIPcLm3EEEEviT0_T1_:
.text._ZN2at6native29vectorized_elementwise_kernelILi8ENS0_13BinaryFunctorIfffZZZNS0_21nextafter_kernel_cudaERNS_18TensorIteratorBaseEENKUlvE_clEvENKUlvE0_clEvEUlffE_EESt5arrayIPcLm3EEEEviT0_T1_:
[----:B------:R-:W-:Y:S02]  /*0000*/  MOV R1, c[0x0][0x28] ;  /* 0x00000a0000017a02 */ /* 0x000fe40000000f00 */
[----:B------:R-:W-:Y:S05]  /*0010*/  EXIT ;  /* 0x000000000000794d */ /* 0x000fea0003800000 */
.L_x_25777:
        /* <DEDUP_REMOVED lines=14> */
.L_x_30084:


//--------------------- .text._ZN2at6native18elementwise_kernelILi128ELi4EZNS0_15gpu_kernel_implINS0_13BUnaryFunctorIfffZZZNS0_21nextafter_kernel_cudaERNS_18TensorIteratorBaseEENKUlvE_clEvENKUlvE0_clEvEUlffE_EEEEvS5_RKT_EUliE_EEviT1_ --------------------------
	.section	.text._ZN2at6native18elementwise_kernelILi128ELi4EZNS0_15gpu_kernel_implINS0_13BUnaryFunctorIfffZZZNS0_21nextafter_kernel_cudaERNS_18TensorIteratorBaseEENKUlvE_clEvENKUlvE0_clEvEUlffE_EEEEvS5_RKT_EUliE_EEviT1_,"ax",@progbits
	.sectioninfo	@"SHI_REGISTERS=26"
	.align	128
        .global         _ZN2at6native18elementwise_kernelILi128ELi4EZNS0_15gpu_kernel_implINS0_13BUnaryFunctorIfffZZZNS0_21nextafter_kernel_cudaERNS_18TensorIteratorBaseEENKUlvE_clEvENKUlvE0_clEvEUlffE_EEEEvS5_RKT_EUliE_EEviT1_
        .type           _ZN2at6native18elementwise_kernelILi128ELi4EZNS0_15gpu_kernel_implINS0_13BUnaryFunctorIfffZZZNS0_21nextafter_kernel_cudaERNS_18TensorIteratorBaseEENKUlvE_clEvENKUlvE0_clEvEUlffE_EEEEvS5_RKT_EUliE_EEviT1_,@function
        .size           _ZN2at6native18elementwise_kernelILi128ELi4EZNS0_15gpu_kernel_implINS0_13BUnaryFunctorIfffZZZNS0_21nextafter_kernel_cudaERNS_18TensorIteratorBaseEENKUlvE_clEvENKUlvE0_clEvEUlffE_EEEEvS5_RKT_EUliE_EEviT1_,(.L_x_30085 - _ZN2at6native18elementwise_kernelILi128ELi4EZNS0_15gpu_kernel_implINS0_13BUnaryFunctorIfffZZZNS0_21nextafter_kernel_cudaERNS_18TensorIteratorBaseEENKUlvE_clEvENKUlvE0_clEvEUlffE_EEEEvS5_RKT_EUliE_EEviT1_)
        .other          _ZN2at6native18elementwise_kernelILi128ELi4EZNS0_15gpu_kernel_implINS0_13BUnaryFunctorIfffZZZNS0_21nextafter_kernel_cudaERNS_18TensorIteratorBaseEENKUlvE_clEvENKUlvE0_clEvEUlffE_EEEEvS5_RKT_EUliE_EEviT1_,@"STO_CUDA_ENTRY STV_DEFAULT"
_ZN2at6native18elementwise_kernelILi128ELi4EZNS0_15gpu_kernel_implINS0_13BUnaryFunctorIfffZZZNS0_21nextafter_kernel_cudaERNS_18TensorIteratorBaseEENKUlvE_clEvENKUlvE0_clEvEUlffE_EEEEvS5_RKT_EUliE_EEviT1_:
.text._ZN2at6native18elementwise_kernelILi128ELi4EZNS0_15gpu_kernel_implINS0_13BUnaryFunctorIfffZZZNS0_21nextafter_kernel_cudaERNS_18TensorIteratorBaseEENKUlvE_clEvENKUlvE0_clEvEUlffE_EEEEvS5_RKT_EUliE_EEviT1_:
        /* <DEDUP_REMOVED lines=236> */
.L_x_25780:
        /* <DEDUP_REMOVED lines=20> */
.L_x_25785:
[----:B------:R-:W2:Y:S02]  /*1000*/  LDG.E.U8 R0, [R2.64] ;  /* 0x0000002402007981 */ /* 0x000ea4000c1e1100 */
[----:B--2---:R-:W0:Y:S01]  /*1010*/  I2F.U16 R0, R0 ;  /* 0x0000000000007306 */ /* 0x004e220000101000 */
[----:B------:R-:W-:Y:S05]  /*1020*/  BRA `(.L_x_25787) ;  /* 0x00000ca000007947 */ /* 0x000fea0003800000 */
.L_x_25784:
        /* <DEDUP_REMOVED lines=9> */
.L_x_25789:
[----:B------:R-:W2:Y:S02]  /*10c0*/  LDG.E R0, [R2.64] ;  /* 0x0000002402007981 */ /* 0x000ea4000c1e1900 */
[----:B--2---:R-:W0:Y:S01]  /*10d0*/  I2F R0, R0 ;  /* 0x0000000000007306 */ /* 0x004e220000201400 */
[----:B------:R-:W-:Y:S05]  /*10e0*/  BRA `(.L_x_25787) ;  /* 0x00000be000007947 */ /* 0x000fea0003800000 */
.L_x_25788:
[----:B------:R-:W2:Y:S02]  /*10f0*/  LDG.E.U16 R0, [R2.64] ;  /* 0x0000002402007981 */ /* 0x000ea4000c1e1500 */
[----:B--2---:R-:W0:Y:S01]  /*1100*/  I2F.S16 R0, R0 ;  /* 0x0000000000007306 */ /* 0x004e220000101400 */
[----:B------:R-:W-:Y:S05]  /*1110*/  BRA `(.L_x_25787) ;  /* 0x00000bb000007947 */ /* 0x000fea0003800000 */
.L_x_25783:
        /* <DEDUP_REMOVED lines=8> */
.L_x_25791:
[----:B------:R-:W2:Y:S02]  /*11a0*/  LDG.E.U16 R0, [R2.64] ;  /* 0x0000002402007981 */ /* 0x000ea4000c1e1500 */
[----:B--2---:R-:W-:Y:S01]  /*11b0*/  HADD2.F32 R0, -RZ, R0.H0_H0 ;  /* 0x20000000ff007230 */ /* 0x004fe20000004100 */
[----:B------:R-:W-:Y:S05]  /*11c0*/  BRA `(.L_x_25787) ;  /* 0x00000b0000007947 */ /* 0x000fea0003800000 */
.L_x_25790:
        /* <DEDUP_REMOVED lines=8> */
.L_x_25793:
[----:B------:R-:W2:Y:S02]  /*1250*/  LDG.E.U16 R0, [R2.64] ;  /* 0x0000002402007981 */ /* 0x000ea4000c1e1500 */
[----:B--2---:R-:W-:Y:S01]  /*1260*/  HADD2.F32 R0, -RZ, R0.H0_H0 ;  /* 0x20000000ff007230 */ /* 0x004fe20000004100 */
[----:B------:R-:W-:Y:S05]  /*1270*/  BRA `(.L_x_25787) ;  /* 0x00000a5000007947 */ /* 0x000fea0003800000 */
.L_x_25792:
[----:B------:R-:W2:Y:S02]  /*1280*/  LDG.E.64 R2, [R2.64] ;  /* 0x0000002402027981 */ /* 0x000ea4000c1e1b00 */
[----:B--2---:R-:W0:Y:S01]  /*1290*/  F2F.F32.F64 R0, R2 ;  /* 0x0000000200007310 */ /* 0x004e220000301000 */
[----:B------:R-:W0:-:S14]  /*12a0*/  DSETP.GEU.AND P0, PT, |R2|, c[0x2][0x0], PT ;  /* 0x008000000200762a */ /* 0x000e1c0003f0e200 */
[----:B0-----:R-:W-:Y:S01]  /*12b0*/  @!P0 FMUL R0, R0, 1.175494350822287508e-38 ;  /* 0x0080000000008820 */ /* 0x001fe20000400000 */
[----:B------:R-:W-:Y:S05]  /*12c0*/  BRA `(.L_x_25787) ;  /* 0x00000a0000007947 */ /* 0x000fea0003800000 */
.L_x_25782:
        /* <DEDUP_REMOVED lines=12> */
.L_x_25796:
[----:B------:R-:W2:Y:S02]  /*1390*/  LDG.E.64 R2, [R2.64] ;  /* 0x0000002402027981 */ /* 0x000ea4000c1e1b00 */
[----:B--2---:R-:W0:Y:S01]  /*13a0*/  F2F.F32.F64 R0, R2 ;  /* 0x0000000200007310 */ /* 0x004e220000301000 */
[----:B------:R-:W0:-:S14]  /*13b0*/  DSETP.GEU.AND P0, PT, |R2|, c[0x2][0x0], PT ;  /* 0x008000000200762a */ /* 0x000e1c0003f0e200 */
[----:B0-----:R-:W-:Y:S01]  /*13c0*/  @!P0 FMUL R0, R0, 1.175494350822287508e-38 ;  /* 0x0080000000008820 */ /* 0x001fe20000400000 */
[----:B------:R-:W-:Y:S05]  /*13d0*/  BRA `(.L_x_25787) ;  /* 0x000008f000007947 */ /* 0x000fea0003800000 */
.L_x_25795:
        /* <DEDUP_REMOVED lines=26> */
.L_x_25798:
        /* <DEDUP_REMOVED lines=13> */
.L_x_25797:
[----:B------:R-:W2:Y:S02]  /*1650*/  LDG.E.U16 R0, [R2.64] ;  /* 0x0000002402007981 */ /* 0x000ea4000c1e1500 */
[----:B--2---:R-:W-:Y:S01]  /*1660*/  PRMT R0, RZ, 0x5410, R0 ;  /* 0x00005410ff007816 */ /* 0x004fe20000000000 */
[----:B------:R-:W-:Y:S05]  /*1670*/  BRA `(.L_x_25787) ;  /* 0x0000065000007947 */ /* 0x000fea0003800000 */
.L_x_25794:
        /* <DEDUP_REMOVED lines=11> */
.L_x_25801:
        /* <DEDUP_REMOVED lines=20> */
.L_x_25803:
[----:B------:R-:W-:Y:S05]  /*1870*/  BSYNC B0 ;  /* 0x0000000000007941 */ /* 0x000fea0003800000 */
.L_x_25802:
[----:B------:R-:W-:Y:S01]  /*1880*/  LEA R3, R0, 0x3b800000, 0x17 ;  /* 0x3b80000000037811 */ /* 0x000fe200078eb8ff */
[----:B------:R-:W-:-:S05]  /*1890*/  IMAD.SHL.U32 R0, R2, 0x100000, RZ ;  /* 0x0010000002007824 */ /* 0x000fca00078e00ff */
[----:B------:R-:W-:Y:S01]  /*18a0*/  LOP3.LUT R0, R3, R0, R4, 0xfe, !PT ;  /* 0x0000000003007212 */ /* 0x000fe200078efe04 */
[----:B------:R-:W-:Y:S05]  /*18b0*/  BRA `(.L_x_25787) ;  /* 0x0000041000007947 */ /* 0x000fea0003800000 */
.L_x_25800:
        /* <DEDUP_REMOVED lines=20> */
.L_x_25805:
[----:B------:R-:W-:Y:S05]  /*1a00*/  BSYNC B0 ;  /* 0x0000000000007941 */ /* 0x000fea0003800000 */
.L_x_25804:
[----:B------:R-:W-:Y:S01]  /*1a10*/  LEA R3, R0, 0x37800000, 0x17 ;  /* 0x3780000000037811 */ /* 0x000fe200078eb8ff */
[----:B------:R-:W-:-:S05]  /*1a20*/  IMAD.SHL.U32 R0, R2, 0x200000, RZ ;  /* 0x0020000002007824 */ /* 0x000fca00078e00ff */
[----:B------:R-:W-:Y:S01]  /*1a30*/  LOP3.LUT R0, R3, R0, R4, 0xfe, !PT ;  /* 0x0000000003007212 */ /* 0x000fe200078efe04 */
[----:B------:R-:W-:Y:S05]  /*1a40*/  BRA `(.L_x_25787) ;  /* 0x0000028000007947 */ /* 0x000fea0003800000 */
.L_x_25799:
        /* <DEDUP_REMOVED lines=14> */
.L_x_25786:
        /* <DEDUP_REMOVED lines=21> */
.L_x_25807:
[----:B------:R-:W2:Y:S02]  /*1c80*/  LDG.E.64 R2, [R2.64] ;  /* 0x0000002402027981 */ /* 0x000ea4000c1e1b00 */
[----:B--2---:R0:W1:Y:S01]  /*1c90*/  I2F.U64 R0, R2 ;  /* 0x0000000200007312 */ /* 0x0040620000301000 */
[----:B------:R-:W-:Y:S05]  /*1ca0*/  BRA `(.L_x_25787) ;  /* 0x0000002000007947 */ /* 0x000fea0003800000 */
.L_x_25806:
[----:B------:R-:W2:Y:S02]  /*1cb0*/  LDG.E R0, [R2.64] ;  /* 0x0000002402007981 */ /* 0x000ea4000c1e1900 */
[----:B--2---:R-:W0:Y:S02]  /*1cc0*/  I2F.U32 R0, R0 ;  /* 0x0000000000007306 */ /* 0x004e240000201000 */
.L_x_25787:
[----:B------:R-:W-:Y:S05]  /*1cd0*/  BSYNC B6 ;  /* 0x0000000000067941 */ /* 0x000fea0003800000 */
.L_x_25781:
[C---:B01---5:R-:W-:Y:S01]  /*1ce0*/  FSETP.GTU.FTZ.AND P0, PT, |R0|.reuse, +INF , PT ;  /* 0x7f8000000000780b */ /* 0x063fe20003f1c200 */
[C---:B------:R-:W-:Y:S01]  /*1cf0*/  IMAD.SHL.U32 R2, R0.reuse, 0x2, RZ ;  /* 0x0000000200027824 */ /* 0x040fe200078e00ff */
[----:B------:R-:W-:Y:S01]  /*1d00*/  LOP3.LUT R3, R0, 0x80000000, RZ, 0xc0, !PT ;  /* 0x8000000000037812 */ /* 0x000fe200078ec0ff */
[----:B------:R-:W-:Y:S03]  /*1d10*/  BSSY B0, `(.L_x_25808) ;  /* 0x0000026000007945 */ /* 0x000fe60003800000 */
[----:B------:R-:W-:-:S04]  /*1d20*/  ISETP.GE.U32.AND P1, PT, R2, 0x1000000, PT ;  /* 0x010000000200780c */ /* 0x000fc80003f26070 */
[----:B------:R-:W-:-:S03]  /*1d30*/  SEL R5, R3, R0, !P1 ;  /* 0x0000000003057207 */ /* 0x000fc60004800000 */
[----:B------:R-:W-:Y:S05]  /*1d40*/  @P0 BRA `(.L_x_25809) ;  /* 0x0000021000000947 */ /* 0x000fea0003800000 */
[----:B------:R-:W-:-:S05]  /*1d50*/  IMAD.MOV.U32 R3, RZ, RZ, c[0x0][0x374] ;  /* 0x0000dd00ff037624 */ /* 0x000fca00078e00ff */
[----:B------:R-:W-:-:S13]  /*1d60*/  FSETP.GTU.FTZ.AND P0, PT, |R3|, +INF , PT ;  /* 0x7f8000000300780b */ /* 0x000fda0003f1c200 */
[----:B------:R-:W-:Y:S05]  /*1d70*/  @P0 BRA `(.L_x_25809) ;  /* 0x000001e000000947 */ /* 0x000fea0003800000 */
[C---:B------:R-:W-:Y:S01]  /*1d80*/  IMAD.SHL.U32 R4, R3.reuse, 0x2, RZ ;  /* 0x0000000203047824 */ /* 0x040fe200078e00ff */
[----:B------:R-:W-:-:S04]  /*1d90*/  LOP3.LUT R2, R3, 0x80000000, RZ, 0xc0, !PT ;  /* 0x8000000003027812 */ /* 0x000fc800078ec0ff */
[----:B------:R-:W-:-:S04]  /*1da0*/  ISETP.GE.U32.AND P0, PT, R4, 0x1000000, PT ;  /* 0x010000000400780c */ /* 0x000fc80003f06070 */
[----:B------:R-:W-:-:S04]  /*1db0*/  SEL R2, R2, c[0x0][0x374], !P0 ;  /* 0x0000dd0002027a07 */ /* 0x000fc80004000000 */
[----:B------:R-:W-:-:S04]  /*1dc0*/  LOP3.LUT R4, R2, R5, RZ, 0xfc, !PT ;  /* 0x0000000502047212 */ /* 0x000fc800078efcff */
[----:B------:R-:W-:-:S13]  /*1dd0*/  FSETP.NEU.FTZ.AND P0, PT, R4, RZ, PT ;  /* 0x000000ff0400720b */ /* 0x000fda0003f1d000 */
[----:B------:R-:W-:Y:S05]  /*1de0*/  @!P0 BRA `(.L_x_25810) ;  /* 0x0000018000008947 */ /* 0x000fea0003800000 */
[----:B------:R-:W-:-:S13]  /*1df0*/  FSETP.NEU.FTZ.AND P0, PT, R5, RZ, PT ;  /* 0x000000ff0500720b */ /* 0x000fda0003f1d000 */
[----:B------:R-:W-:-:S05]  /*1e00*/  @!P0 IMAD.MOV.U32 R2, RZ, RZ, 0x800000 ;  /* 0x00800000ff028424 */ /* 0x000fca00078e00ff */
[----:B------:R-:W-:Y:S01]  /*1e10*/  @!P0 LOP3.LUT R2, R2, 0x80000000, R3, 0xb8, !PT ;  /* 0x8000000002028812 */ /* 0x000fe200078eb803 */
[----:B------:R-:W-:Y:S05]  /*1e20*/  @!P0 BRA `(.L_x_25810) ;  /* 0x0000014000008947 */ /* 0x000fea0003800000 */
[C---:B------:R-:W-:Y:S02]  /*1e30*/  FSETP.GEU.FTZ.AND P1, PT, R0.reuse, c[0x0][0x374], PT ;  /* 0x0000dd0000007a0b */ /* 0x040fe40003f3e000 */
[C---:B------:R-:W-:Y:S02]  /*1e40*/  FSETP.GEU.FTZ.AND P3, PT, R0.reuse, RZ, PT ;  /* 0x000000ff0000720b */ /* 0x040fe40003f7e000 */
[C---:B------:R-:W-:Y:S02]  /*1e50*/  FSETP.GT.FTZ.AND P0, PT, R0.reuse, RZ, PT ;  /* 0x000000ff0000720b */ /* 0x040fe40003f14000 */
[----:B------:R-:W-:Y:S02]  /*1e60*/  PLOP3.LUT P4, PT, P3, P1, PT, 0x2, 0x0 ;  /* 0x000000000000781c */ /* 0x000fe40001f82072 */
[----:B------:R-:W-:Y:S02]  /*1e70*/  PLOP3.LUT P1, PT, P0, P1, PT, 0x20, 0x0 ;  /* 0x000000000000781c */ /* 0x000fe40000722470 */
[----:B------:R-:W-:-:S02]  /*1e80*/  FSETP.GT.FTZ.AND P2, PT, R0, c[0x0][0x374], PT ;  /* 0x0000dd0000007a0b */ /* 0x000fc40003f54000 */
        /* <DEDUP_REMOVED lines=13> */
.L_x_25809:
[----:B------:R-:W-:Y:S02]  /*1f60*/  FADD.FTZ R2, R0, c[0x0][0x374] ;  /* 0x0000dd0000027621 */ /* 0x000fe40000010000 */
.L_x_25810:
[----:B------:R-:W-:Y:S05]  /*1f70*/  BSYNC B0 ;  /* 0x0000000000007941 */ /* 0x000fea0003800000 */
.L_x_25808:
        /* <DEDUP_REMOVED lines=15> */
.L_x_25814:
[----:B------:R-:W0:Y:S02]  /*2070*/  F2I.S64.TRUNC R2, R2 ;  /* 0x0000000200027311 */ /* 0x000e24000020d900 */
[----:B0-----:R-:W-:-:S05]  /*2080*/  IMAD.MOV.U32 R5, RZ, RZ, R2 ;  /* 0x000000ffff057224 */ /* 0x001fca00078e0002 */
[----:B------:R0:W-:Y:S01]  /*2090*/  STG.E.U8 [R16.64], R5 ;  /* 0x0000000510007986 */ /* 0x0001e2000c101124 */
[----:B------:R-:W-:Y:S05]  /*20a0*/  BRA `(.L_x_25816) ;  /* 0x00000d3000007947 */ /* 0x000fea0003800000 */
.L_x_25813:
        /* <DEDUP_REMOVED lines=9> */
.L_x_25818:
[----:B------:R-:W0:Y:S02]  /*2140*/  F2I.FTZ.TRUNC.NTZ R3, R2 ;  /* 0x0000000200037305 */ /* 0x000e24000021f100 */
[----:B0-----:R0:W-:Y:S01]  /*2150*/  STG.E [R16.64], R3 ;  /* 0x0000000310007986 */ /* 0x0011e2000c101924 */
[----:B------:R-:W-:Y:S05]  /*2160*/  BRA `(.L_x_25816) ;  /* 0x00000c7000007947 */ /* 0x000fea0003800000 */
.L_x_25817:
[----:B------:R-:W0:Y:S02]  /*2170*/  F2I.FTZ.TRUNC.NTZ R3, R2 ;  /* 0x0000000200037305 */ /* 0x000e24000021f100 */
[----:B0-----:R0:W-:Y:S01]  /*2180*/  STG.E.U16 [R16.64], R3 ;  /* 0x0000000310007986 */ /* 0x0011e2000c101524 */
[----:B------:R-:W-:Y:S05]  /*2190*/  BRA `(.L_x_25816) ;  /* 0x00000c4000007947 */ /* 0x000fea0003800000 */
.L_x_25812:
        /* <DEDUP_REMOVED lines=8> */
.L_x_25820:
[----:B------:R-:W-:-:S05]  /*2220*/  F2FP.PACK_AB R2, RZ, R2 ;  /* 0x00000002ff02723e */ /* 0x000fca00000000ff */
[----:B------:R0:W-:Y:S01]  /*2230*/  STG.E.U16 [R16.64], R2 ;  /* 0x0000000210007986 */ /* 0x0001e2000c101524 */
[----:B------:R-:W-:Y:S05]  /*2240*/  BRA `(.L_x_25816) ;  /* 0x00000b9000007947 */ /* 0x000fea0003800000 */
.L_x_25819:
        /* <DEDUP_REMOVED lines=9> */
.L_x_25822:
[----:B------:R-:W-:-:S04]  /*22e0*/  F2FP.PACK_AB R3, RZ, R2 ;  /* 0x00000002ff03723e */ /* 0x000fc800000000ff */
[----:B------:R-:W-:-:S05]  /*22f0*/  PRMT R3, R3, 0x5410, RZ ;  /* 0x0000541003037816 */ /* 0x000fca00000000ff */
[----:B------:R0:W-:Y:S01]  /*2300*/  STG.E [R16.64], R3 ;  /* 0x0000000310007986 */ /* 0x0001e2000c101924 */
[----:B------:R-:W-:Y:S05]  /*2310*/  BRA `(.L_x_25816) ;  /* 0x00000ac000007947 */ /* 0x000fea0003800000 */
.L_x_25821:
[----:B------:R-:W-:-:S06]  /*2320*/  FMUL.FTZ R2, R2, 1 ;  /* 0x3f80000002027820 */ /* 0x000fcc0000410000 */
[----:B------:R-:W0:Y:S02]  /*2330*/  F2F.F64.F32 R2, R2 ;  /* 0x0000000200027310 */ /* 0x000e240000201800 */
[----:B0-----:R0:W-:Y:S01]  /*2340*/  STG.E.64 [R16.64], R2 ;  /* 0x0000000210007986 */ /* 0x0011e2000c101b24 */
[----:B------:R-:W-:Y:S05]  /*2350*/  BRA `(.L_x_25816) ;  /* 0x00000a8000007947 */ /* 0x000fea0003800000 */
.L_x_25811:
        /* <DEDUP_REMOVED lines=12> */
.L_x_25825:
[----:B------:R-:W-:Y:S01]  /*2420*/  FMUL.FTZ R4, R2, 1 ;  /* 0x3f80000002047820 */ /* 0x000fe20000410000 */
[----:B------:R-:W-:-:S05]  /*2430*/  CS2R R6, SRZ ;  /* 0x0000000000067805 */ /* 0x000fca000001ff00 */
[----:B------:R-:W0:Y:S02]  /*2440*/  F2F.F64.F32 R4, R4 ;  /* 0x0000000400047310 */ /* 0x000e240000201800 */
[----:B0-----:R0:W-:Y:S01]  /*2450*/  STG.E.128 [R16.64], R4 ;  /* 0x0000000410007986 */ /* 0x0011e2000c101d24 */
[----:B------:R-:W-:Y:S05]  /*2460*/  BRA `(.L_x_25816) ;  /* 0x0000097000007947 */ /* 0x000fea0003800000 */
.L_x_25824:
        /* <DEDUP_REMOVED lines=20> */
.L_x_25829:
[----:B------:R-:W-:Y:S05]  /*25b0*/  BSYNC B0 ;  /* 0x0000000000007941 */ /* 0x000fea0003800000 */
.L_x_25828:
[----:B------:R-:W-:-:S05]  /*25c0*/  LOP3.LUT R5, R0, R5, RZ, 0xfc, !PT ;  /* 0x0000000500057212 */ /* 0x000fca00078efcff */
[----:B------:R0:W-:Y:S01]  /*25d0*/  STG.E.U8 [R16.64], R5 ;  /* 0x0000000510007986 */ /* 0x0001e2000c101124 */
[----:B------:R-:W-:Y:S05]  /*25e0*/  BRA `(.L_x_25816) ;  /* 0x000007f000007947 */ /* 0x000fea0003800000 */
.L_x_25827:
        /* <DEDUP_REMOVED lines=12> */
.L_x_25831:
[----:B------:R-:W-:Y:S01]  /*26b0*/  IMAD.MOV.U32 R0, RZ, RZ, 0x7f ;  /* 0x0000007fff007424 */ /* 0x000fe200078e00ff */
[----:B------:R-:W-:-:S04]  /*26c0*/  ISETP.GT.U32.AND P0, PT, R4, 0x7f800000, PT ;  /* 0x7f8000000400780c */ /* 0x000fc80003f04070 */
[----:B------:R-:W-:-:S04]  /*26d0*/  SEL R0, R0, 0x7c, P0 ;  /* 0x0000007c00007807 */ /* 0x000fc80000000000 */
.L_x_25832:
[----:B------:R-:W-:Y:S05]  /*26e0*/  BSYNC B0 ;  /* 0x0000000000007941 */ /* 0x000fea0003800000 */
.L_x_25830:
[----:B------:R-:W-:-:S04]  /*26f0*/  LOP3.LUT R2, R2, 0x80000000, RZ, 0xc0, !PT ;  /* 0x8000000002027812 */ /* 0x000fc800078ec0ff */
[----:B------:R-:W-:-:S04]  /*2700*/  SHF.R.U32.HI R3, RZ, 0x18, R2 ;  /* 0x00000018ff037819 */ /* 0x000fc80000011602 */
[----:B------:R-:W-:-:S05]  /*2710*/  LOP3.LUT R3, R0, R3, RZ, 0xfc, !PT ;  /* 0x0000000300037212 */ /* 0x000fca00078efcff */
[----:B------:R0:W-:Y:S01]  /*2720*/  STG.E.U8 [R16.64], R3 ;  /* 0x0000000310007986 */ /* 0x0001e2000c101124 */
[----:B------:R-:W-:Y:S05]  /*2730*/  BRA `(.L_x_25816) ;  /* 0x000006a000007947 */ /* 0x000fea0003800000 */
.L_x_25826:
[----:B------:R-:W-:-:S05]  /*2740*/  F2FP.BF16.PACK_AB R2, RZ, R2 ;  /* 0x00000002ff02723e */ /* 0x000fca00000010ff */
[----:B------:R0:W-:Y:S01]  /*2750*/  STG.E.U16 [R16.64], R2 ;  /* 0x0000000210007986 */ /* 0x0001e2000c101524 */
[----:B------:R-:W-:Y:S05]  /*2760*/  BRA `(.L_x_25816) ;  /* 0x0000067000007947 */ /* 0x000fea0003800000 */
.L_x_25823:
        /* <DEDUP_REMOVED lines=11> */
.L_x_25835:
        /* <DEDUP_REMOVED lines=16> */
.L_x_25838:
[----:B------:R-:W-:-:S04]  /*2920*/  LOP3.LUT R2, R2, 0x80000000, RZ, 0xc0, !PT ;  /* 0x8000000002027812 */ /* 0x000fc800078ec0ff */
[----:B------:R-:W-:-:S04]  /*2930*/  SHF.R.U32.HI R3, RZ, 0x18, R2 ;  /* 0x00000018ff037819 */ /* 0x000fc80000011602 */
[----:B------:R-:W-:-:S04]  /*2940*/  LOP3.LUT R0, R0, R3, RZ, 0xfc, !PT ;  /* 0x0000000300007212 */ /* 0x000fc800078efcff */
[----:B------:R-:W-:Y:S02]  /*2950*/  PRMT R8, R0, 0x7610, R8 ;  /* 0x0000761000087816 */ /* 0x000fe40000000008 */
.L_x_25837:
[----:B------:R-:W-:Y:S05]  /*2960*/  BSYNC B0 ;  /* 0x0000000000007941 */ /* 0x000fea0003800000 */
.L_x_25836:
[----:B------:R0:W-:Y:S01]  /*2970*/  STG.E.U8 [R16.64], R8 ;  /* 0x0000000810007986 */ /* 0x0001e2000c101124 */
[----:B------:R-:W-:Y:S05]  /*2980*/  BRA `(.L_x_25816) ;  /* 0x0000045000007947 */ /* 0x000fea0003800000 */
.L_x_25834:
        /* <DEDUP_REMOVED lines=16> */
.L_x_25841:
[----:B------:R-:W-:-:S04]  /*2a90*/  LOP3.LUT R2, R2, 0x80000000, RZ, 0xc0, !PT ;  /* 0x8000000002027812 */ /* 0x000fc800078ec0ff */
[----:B------:R-:W-:-:S04]  /*2aa0*/  SHF.R.U32.HI R3, RZ, 0x18, R2 ;  /* 0x00000018ff037819 */ /* 0x000fc80000011602 */
[----:B------:R-:W-:-:S04]  /*2ab0*/  LOP3.LUT R0, R0, R3, RZ, 0xfc, !PT ;  /* 0x0000000300007212 */ /* 0x000fc800078efcff */
[----:B------:R-:W-:Y:S02]  /*2ac0*/  PRMT R8, R0, 0x7610, R8 ;  /* 0x0000761000087816 */ /* 0x000fe40000000008 */
.L_x_25840:
[----:B------:R-:W-:Y:S05]  /*2ad0*/  BSYNC B0 ;  /* 0x0000000000007941 */ /* 0x000fea0003800000 */
.L_x_25839:
[----:B------:R0:W-:Y:S01]  /*2ae0*/  STG.E.U8 [R16.64], R8 ;  /* 0x0000000810007986 */ /* 0x0001e2000c101124 */
[----:B------:R-:W-:Y:S05]  /*2af0*/  BRA `(.L_x_25816) ;  /* 0x000002e000007947 */ /* 0x000fea0003800000 */
.L_x_25833:
        /* <DEDUP_REMOVED lines=21> */
.L_x_25815:
        /* <DEDUP_REMOVED lines=20> */
.L_x_25843:
[----:B------:R-:W0:Y:S02]  /*2d90*/  F2I.U64.TRUNC R2, R2 ;  /* 0x0000000200027311 */ /* 0x000e24000020d800 */
[----:B0-----:R0:W-:Y:S01]  /*2da0*/  STG.E.64 [R16.64], R2 ;  /* 0x0000000210007986 */ /* 0x0011e2000c101b24 */
[----:B------:R-:W-:Y:S05]  /*2db0*/  BRA `(.L_x_25816) ;  /* 0x0000002000007947 */ /* 0x000fea0003800000 */
.L_x_25842:
[----:B------:R-:W0:Y:S02]  /*2dc0*/  F2I.FTZ.U32.TRUNC.NTZ R3, R2 ;  /* 0x0000000200037305 */ /* 0x000e24000021f000 */
[----:B0-----:R0:W-:Y:S02]  /*2dd0*/  STG.E [R16.64], R3 ;  /* 0x0000000310007986 */ /* 0x0011e4000c101924 */
.L_x_25816:
[----:B------:R-:W-:-:S05]  /*2de0*/  IMAD R18, R18, 0x200, R23 ;  /* 0x0000020012127824 */ /* 0x000fca00078e0217 */
[----:B------:R-:W-:Y:S02]  /*2df0*/  IADD3 R19, R18, 0x80, RZ ;  /* 0x0000008012137810 */ /* 0x000fe40007ffe0ff */
.L_x_25779:
[----:B------:R-:W-:Y:S05]  /*2e00*/  BSYNC B7 ;  /* 0x0000000000077941 */ /* 0x000fea0003800000 */
.L_x_25778:
        /* <DEDUP_REMOVED lines=231> */
.L_x_25846:
        /* <DEDUP_REMOVED lines=20> */
.L_x_25851:
[----:B------:R-:W2:Y:S02]  /*3dc0*/  LDG.E.U8 R0, [R2.64] ;  /* 0x0000002402007981 */ /* 0x000ea4000c1e1100 */
[----:B--2---:R-:W0:Y:S01]  /*3dd0*/  I2F.U16 R0, R0 ;  /* 0x0000000000007306 */ /* 0x004e220000101000 */
[----:B------:R-:W-:Y:S05]  /*3de0*/  BRA `(.L_x_25853) ;  /* 0x00000ca000007947 */ /* 0x000fea0003800000 */
.L_x_25850:
        /* <DEDUP_REMOVED lines=9> */
.L_x_25855:
[----:B------:R-:W2:Y:S02]  /*3e80*/  LDG.E R0, [R2.64] ;  /* 0x0000002402007981 */ /* 0x000ea4000c1e1900 */
[----:B--2---:R-:W0:Y:S01]  /*3e90*/  I2F R0, R0 ;  /* 0x0000000000007306 */ /* 0x004e220000201400 */
[----:B------:R-:W-:Y:S05]  /*3ea0*/  BRA `(.L_x_25853) ;  /* 0x00000be000007947 */ /* 0x000fea0003800000 */
.L_x_25854:
[----:B------:R-:W2:Y:S02]  /*3eb0*/  LDG.E.U16 R0, [R2.64] ;  /* 0x0000002402007981 */ /* 0x000ea4000c1e1500 */
[----:B--2---:R-:W0:Y:S01]  /*3ec0*/  I2F.S16 R0, R0 ;  /* 0x0000000000007306 */ /* 0x004e220000101400 */
[----:B------:R-:W-:Y:S05]  /*3ed0*/  BRA `(.L_x_25853) ;  /* 0x00000bb000007947 */ /* 0x000fea0003800000 */
.L_x_25849:
        /* <DEDUP_REMOVED lines=8> */
.L_x_25857:
[----:B------:R-:W2:Y:S02]  /*3f60*/  LDG.E.U16 R0, [R2.64] ;  /* 0x0000002402007981 */ /* 0x000ea4000c1e1500 */
[----:B--2---:R-:W-:Y:S01]  /*3f70*/  HADD2.F32 R0, -RZ, R0.H0_H0 ;  /* 0x20000000ff007230 */ /* 0x004fe20000004100 */
[----:B------:R-:W-:Y:S05]  /*3f80*/  BRA `(.L_x_25853) ;  /* 0x00000b0000007947 */ /* 0x000fea0003800000 */
.L_x_25856:
        /* <DEDUP_REMOVED lines=8> */
.L_x_25859:
[----:B------:R-:W2:Y:S02]  /*4010*/  LDG.E.U16 R0, [R2.64] ;  /* 0x0000002402007981 */ /* 0x000ea4000c1e1500 */
[----:B--2---:R-:W-:Y:S01]  /*4020*/  HADD2.F32 R0, -RZ, R0.H0_H0 ;  /* 0x20000000ff007230 */ /* 0x004fe20000004100 */
[----:B------:R-:W-:Y:S05]  /*4030*/  BRA `(.L_x_25853) ;  /* 0x00000a5000007947 */ /* 0x000fea0003800000 */
.L_x_25858:
[----:B------:R-:W2:Y:S02]  /*4040*/  LDG.E.64 R2, [R2.64] ;  /* 0x0000002402027981 */ /* 0x000ea4000c1e1b00 */
[----:B--2---:R-:W0:Y:S01]  /*4050*/  F2F.F32.F64 R0, R2 ;  /* 0x0000000200007310 */ /* 0x004e220000301000 */
[----:B------:R-:W0:-:S14]  /*4060*/  DSETP.GEU.AND P0, PT, |R2|, c[0x2][0x0], PT ;  /* 0x008000000200762a */ /* 0x000e1c0003f0e200 */
[----:B0-----:R-:W-:Y:S01]  /*4070*/  @!P0 FMUL R0, R0, 1.175494350822287508e-38 ;  /* 0x0080000000008820 */ /* 0x001fe20000400000 */
[----:B------:R-:W-:Y:S05]  /*4080*/  BRA `(.L_x_25853) ;  /* 0x00000a0000007947 */ /* 0x000fea0003800000 */
.L_x_25848:
        /* <DEDUP_REMOVED lines=12> */
.L_x_25862:
[----:B------:R-:W2:Y:S02]  /*4150*/  LDG.E.64 R2, [R2.64] ;  /* 0x0000002402027981 */ /* 0x000ea4000c1e1b00 */
[----:B--2---:R-:W0:Y:S01]  /*4160*/  F2F.F32.F64 R0, R2 ;  /* 0x0000000200007310 */ /* 0x004e220000301000 */
[----:B------:R-:W0:-:S14]  /*4170*/  DSETP.GEU.AND P0, PT, |R2|, c[0x2][0x0], PT ;  /* 0x008000000200762a */ /* 0x000e1c0003f0e200 */
[----:B0-----:R-:W-:Y:S01]  /*4180*/  @!P0 FMUL R0, R0, 1.175494350822287508e-38 ;  /* 0x0080000000008820 */ /* 0x001fe20000400000 */
[----:B------:R-:W-:Y:S05]  /*4190*/  BRA `(.L_x_25853) ;  /* 0x000008f000007947 */ /* 0x000fea0003800000 */
.L_x_25861:
        /* <DEDUP_REMOVED lines=26> */
.L_x_25864:
        /* <DEDUP_REMOVED lines=13> */
.L_x_25863:
[----:B------:R-:W2:Y:S02]  /*4410*/  LDG.E.U16 R0, [R2.64] ;  /* 0x0000002402007981 */ /* 0x000ea4000c1e1500 */
[----:B--2---:R-:W-:Y:S01]  /*4420*/  PRMT R0, RZ, 0x5410, R0 ;  /* 0x00005410ff007816 */ /* 0x004fe20000000000 */
[----:B------:R-:W-:Y:S05]  /*4430*/  BRA `(.L_x_25853) ;  /* 0x0000065000007947 */ /* 0x000fea0003800000 */
.L_x_25860:
        /* <DEDUP_REMOVED lines=11> */
.L_x_25867:
        /* <DEDUP_REMOVED lines=20> */
.L_x_25869:
[----:B------:R-:W-:Y:S05]  /*4630*/  BSYNC B0 ;  /* 0x0000000000007941 */ /* 0x000fea0003800000 */
.L_x_25868:
[----:B------:R-:W-:Y:S01]  /*4640*/  LEA R3, R0, 0x3b800000, 0x17 ;  /* 0x3b80000000037811 */ /* 0x000fe200078eb8ff */
[----:B------:R-:W-:-:S05]  /*4650*/  IMAD.SHL.U32 R0, R2, 0x100000, RZ ;  /* 0x0010000002007824 */ /* 0x000fca00078e00ff */
[----:B------:R-:W-:Y:S01]  /*4660*/  LOP3.LUT R0, R3, R0, R4, 0xfe, !PT ;  /* 0x0000000003007212 */ /* 0x000fe200078efe04 */
[----:B------:R-:W-:Y:S05]  /*4670*/  BRA `(.L_x_25853) ;  /* 0x0000041000007947 */ /* 0x000fea0003800000 */
.L_x_25866:
        /* <DEDUP_REMOVED lines=20> */
.L_x_25871:
[----:B------:R-:W-:Y:S05]  /*47c0*/  BSYNC B0 ;  /* 0x0000000000007941 */ /* 0x000fea0003800000 */
.L_x_25870:
[----:B------:R-:W-:Y:S01]  /*47d0*/  LEA R3, R0, 0x37800000, 0x17 ;  /* 0x3780000000037811 */ /* 0x000fe200078eb8ff */
[----:B------:R-:W-:-:S05]  /*47e0*/  IMAD.SHL.U32 R0, R2, 0x200000, RZ ;  /* 0x0020000002007824 */ /* 0x000fca00078e00ff */
[----:B------:R-:W-:Y:S01]  /*47f0*/  LOP3.LUT R0, R3, R0, R4, 0xfe, !PT ;  /* 0x0000000003007212 */ /* 0x000fe200078efe04 */
[----:B------:R-:W-:Y:S05]  /*4800*/  BRA `(.L_x_25853) ;  /* 0x0000028000007947 */ /* 0x000fea0003800000 */
.L_x_25865:
        /* <DEDUP_REMOVED lines=14> */
.L_x_25852:
        /* <DEDUP_REMOVED lines=21> */
.L_x_25873:
[----:B------:R-:W2:Y:S02]  /*4a40*/  LDG.E.64 R2, [R2.64] ;  /* 0x0000002402027981 */ /* 0x000ea4000c1e1b00 */
[----:B--2---:R0:W1:Y:S01]  /*4a50*/  I2F.U64 R0, R2 ;  /* 0x0000000200007312 */ /* 0x0040620000301000 */
[----:B------:R-:W-:Y:S05]  /*4a60*/  BRA `(.L_x_25853) ;  /* 0x0000002000007947 */ /* 0x000fea0003800000 */
.L_x_25872:
[----:B------:R-:W2:Y:S02]  /*4a70*/  LDG.E R0, [R2.64] ;  /* 0x0000002402007981 */ /* 0x000ea4000c1e1900 */
[----:B--2---:R-:W0:Y:S02]  /*4a80*/  I2F.U32 R0, R0 ;  /* 0x0000000000007306 */ /* 0x004e240000201000 */
.L_x_25853:
[----:B------:R-:W-:Y:S05]  /*4a90*/  BSYNC B6 ;  /* 0x0000000000067941 */ /* 0x000fea0003800000 */
.L_x_25847:
        /* <DEDUP_REMOVED lines=40> */
.L_x_25875:
[----:B------:R-:W-:Y:S02]  /*4d20*/  FADD.FTZ R2, R0, c[0x0][0x374] ;  /* 0x0000dd0000027621 */ /* 0x000fe40000010000 */
.L_x_25876:
[----:B------:R-:W-:Y:S05]  /*4d30*/  BSYNC B0 ;  /* 0x0000000000007941 */ /* 0x000fea0003800000 */
.L_x_25874:
        /* <DEDUP_REMOVED lines=15> */
.L_x_25880:
[----:B------:R-:W0:Y:S02]  /*4e30*/  F2I.S64.TRUNC R2, R2 ;  /* 0x0000000200027311 */ /* 0x000e24000020d900 */
[----:B0-----:R-:W-:-:S05]  /*4e40*/  IMAD.MOV.U32 R5, RZ, RZ, R2 ;  /* 0x000000ffff057224 */ /* 0x001fca00078e0002 */
[----:B------:R0:W-:Y:S01]  /*4e50*/  STG.E.U8 [R16.64], R5 ;  /* 0x0000000510007986 */ /* 0x0001e2000c101124 */
[----:B------:R-:W-:Y:S05]  /*4e60*/  BRA `(.L_x_25882) ;  /* 0x00000d3000007947 */ /* 0x000fea0003800000 */
.L_x_25879:
        /* <DEDUP_REMOVED lines=9> */
.L_x_25884:
[----:B------:R-:W0:Y:S02]  /*4f00*/  F2I.FTZ.TRUNC.NTZ R3, R2 ;  /* 0x0000000200037305 */ /* 0x000e24000021f100 */
[----:B0-----:R0:W-:Y:S01]  /*4f10*/  STG.E [R16.64], R3 ;  /* 0x0000000310007986 */ /* 0x0011e2000c101924 */
[----:B------:R-:W-:Y:S05]  /*4f20*/  BRA `(.L_x_25882) ;  /* 0x00000c7000007947 */ /* 0x000fea0003800000 */
.L_x_25883:
[----:B------:R-:W0:Y:S02]  /*4f30*/  F2I.FTZ.TRUNC.NTZ R3, R2 ;  /* 0x0000000200037305 */ /* 0x000e24000021f100 */
[----:B0-----:R0:W-:Y:S01]  /*4f40*/  STG.E.U16 [R16.64], R3 ;  /* 0x0000000310007986 */ /* 0x0011e2000c101524 */
[----:B------:R-:W-:Y:S05]  /*4f50*/  BRA `(.L_x_25882) ;  /* 0x00000c4000007947 */ /* 0x000fea0003800000 */
.L_x_25878:
        /* <DEDUP_REMOVED lines=8> */
.L_x_25886:
[----:B------:R-:W-:-:S05]  /*4fe0*/  F2FP.PACK_AB R2, RZ, R2 ;  /* 0x00000002ff02723e */ /* 0x000fca00000000ff */
[----:B------:R0:W-:Y:S01]  /*4ff0*/  STG.E.U16 [R16.64], R2 ;  /* 0x0000000210007986 */ /* 0x0001e2000c101524 */
[----:B------:R-:W-:Y:S05]  /*5000*/  BRA `(.L_x_25882) ;  /* 0x00000b9000007947 */ /* 0x000fea0003800000 */
.L_x_25885:
        /* <DEDUP_REMOVED lines=9> */
.L_x_25888:
[----:B------:R-:W-:-:S04]  /*50a0*/  F2FP.PACK_AB R3, RZ, R2 ;  /* 0x00000002ff03723e */ /* 0x000fc800000000ff */
[----:B------:R-:W-:-:S05]  /*50b0*/  PRMT R3, R3, 0x5410, RZ ;  /* 0x0000541003037816 */ /* 0x000fca00000000ff */
[----:B------:R0:W-:Y:S01]  /*50c0*/  STG.E [R16.64], R3 ;  /* 0x0000000310007986 */ /* 0x0001e2000c101924 */
[----:B------:R-:W-:Y:S05]  /*50d0*/  BRA `(.L_x_25882) ;  /* 0x00000ac000007947 */ /* 0x000fea0003800000 */
.L_x_25887:
[----:B------:R-:W-:-:S06]  /*50e0*/  FMUL.FTZ R2, R2, 1 ;  /* 0x3f80000002027820 */ /* 0x000fcc0000410000 */
[----:B------:R-:W0:Y:S02]  /*50f0*/  F2F.F64.F32 R2, R2 ;  /* 0x0000000200027310 */ /* 0x000e240000201800 */
[----:B0-----:R0:W-:Y:S01]  /*5100*/  STG.E.64 [R16.64], R2 ;  /* 0x0000000210007986 */ /* 0x0011e2000c101b24 */
[----:B------:R-:W-:Y:S05]  /*5110*/  BRA `(.L_x_25882) ;  /* 0x00000a8000007947 */ /* 0x000fea0003800000 */
.L_x_25877:
        /* <DEDUP_REMOVED lines=12> */
.L_x_25891:
[----:B------:R-:W-:Y:S01]  /*51e0*/  FMUL.FTZ R4, R2, 1 ;  /* 0x3f80000002047820 */ /* 0x000fe20000410000 */
[----:B------:R-:W-:-:S05]  /*51f0*/  CS2R R6, SRZ ;  /* 0x0000000000067805 */ /* 0x000fca000001ff00 */
[----:B------:R-:W0:Y:S02]  /*5200*/  F2F.F64.F32 R4, R4 ;  /* 0x0000000400047310 */ /* 0x000e240000201800 */
[----:B0-----:R0:W-:Y:S01]  /*5210*/  STG.E.128 [R16.64], R4 ;  /* 0x0000000410007986 */ /* 0x0011e2000c101d24 */
[----:B------:R-:W-:Y:S05]  /*5220*/  BRA `(.L_x_25882) ;  /* 0x0000097000007947 */ /* 0x000fea0003800000 */
.L_x_25890:
        /* <DEDUP_REMOVED lines=20> */
.L_x_25895:
[----:B------:R-:W-:Y:S05]  /*5370*/  BSYNC B0 ;  /* 0x0000000000007941 */ /* 0x000fea0003800000 */
.L_x_25894:
[----:B------:R-:W-:-:S05]  /*5380*/  LOP3.LUT R5, R0, R5, RZ, 0xfc, !PT ;  /* 0x0000000500057212 */ /* 0x000fca00078efcff */
[----:B------:R0:W-:Y:S01]  /*5390*/  STG.E.U8 [R16.64], R5 ;  /* 0x0000000510007986 */ /* 0x0001e2000c101124 */
[----:B------:R-:W-:Y:S05]  /*53a0*/  BRA `(.L_x_25882) ;  /* 0x000007f000007947 */ /* 0x000fea0003800000 */
.L_x_25893:
        /* <DEDUP_REMOVED lines=12> */
.L_x_25897:
[----:B------:R-:W-:Y:S01]  /*5470*/  IMAD.MOV.U32 R0, RZ, RZ, 0x7f ;  /* 0x0000007fff007424 */ /* 0x000fe200078e00ff */
[----:B------:R-:W-:-:S04]  /*5480*/  ISETP.GT.U32.AND P0, PT, R4, 0x7f800000, PT ;  /* 0x7f8000000400780c */ /* 0x000fc80003f04070 */
[----:B------:R-:W-:-:S04]  /*5490*/  SEL R0, R0, 0x7c, P0 ;  /* 0x0000007c00007807 */ /* 0x000fc80000000000 */
.L_x_25898:
[----:B------:R-:W-:Y:S05]  /*54a0*/  BSYNC B0 ;  /* 0x0000000000007941 */ /* 0x000fea0003800000 */
.L_x_25896:
[----:B------:R-:W-:-:S04]  /*54b0*/  LOP3.LUT R2, R2, 0x80000000, RZ, 0xc0, !PT ;  /* 0x8000000002027812 */ /* 0x000fc800078ec0ff */
[----:B------:R-:W-:-:S04]  /*54c0*/  SHF.R.U32.HI R3, RZ, 0x18, R2 ;  /* 0x00000018ff037819 */ /* 0x000fc80000011602 */
[----:B------:R-:W-:-:S05]  /*54d0*/  LOP3.LUT R3, R0, R3, RZ, 0xfc, !PT ;  /* 0x0000000300037212 */ /* 0x000fca00078efcff */
[----:B------:R0:W-:Y:S01]  /*54e0*/  STG.E.U8 [R16.64], R3 ;  /* 0x0000000310007986 */ /* 0x0001e2000c101124 */
[----:B------:R-:W-:Y:S05]  /*54f0*/  BRA `(.L_x_25882) ;  /* 0x000006a000007947 */ /* 0x000fea0003800000 */
.L_x_25892:
[----:B------:R-:W-:-:S05]  /*5500*/  F2FP.BF16.PACK_AB R2, RZ, R2 ;  /* 0x00000002ff02723e */ /* 0x000fca00000010ff */
[----:B------:R0:W-:Y:S01]  /*5510*/  STG.E.U16 [R16.64], R2 ;  /* 0x0000000210007986 */ /* 0x0001e2000c101524 */
[----:B------:R-:W-:Y:S05]  /*5520*/  BRA `(.L_x_25882) ;  /* 0x0000067000007947 */ /* 0x000fea0003800000 */
.L_x_25889:
        /* <DEDUP_REMOVED lines=11> */
.L_x_25901:
        /* <DEDUP_REMOVED lines=16> */
.L_x_25904:
[----:B------:R-:W-:-:S04]  /*56e0*/  LOP3.LUT R2, R2, 0x80000000, RZ, 0xc0, !PT ;  /* 0x8000000002027812 */ /* 0x000fc800078ec0ff */
[----:B------:R-:W-:-:S04]  /*56f0*/  SHF.R.U32.HI R3, RZ, 0x18, R2 ;  /* 0x00000018ff037819 */ /* 0x000fc80000011602 */
[----:B------:R-:W-:-:S04]  /*5700*/  LOP3.LUT R0, R0, R3, RZ, 0xfc, !PT ;  /* 0x0000000300007212 */ /* 0x000fc800078efcff */
[----:B------:R-:W-:Y:S02]  /*5710*/  PRMT R8, R0, 0x7610, R8 ;  /* 0x0000761000087816 */ /* 0x000fe40000000008 */
.L_x_25903:
[----:B------:R-:W-:Y:S05]  /*5720*/  BSYNC B0 ;  /* 0x0000000000007941 */ /* 0x000fea0003800000 */
.L_x_25902:
[----:B------:R0:W-:Y:S01]  /*5730*/  STG.E.U8 [R16.64], R8 ;  /* 0x0000000810007986 */ /* 0x0001e2000c101124 */
[----:B------:R-:W-:Y:S05]  /*5740*/  BRA `(.L_x_25882) ;  /* 0x0000045000007947 */ /* 0x000fea0003800000 */
.L_x_25900:
        /* <DEDUP_REMOVED lines=16> */
.L_x_25907:
[----:B------:R-:W-:-:S04]  /*5850*/  LOP3.LUT R2, R2, 0x80000000, RZ, 0xc0, !PT ;  /* 0x8000000002027812 */ /* 0x000fc800078ec0ff */
[----:B------:R-:W-:-:S04]  /*5860*/  SHF.R.U32.HI R3, RZ, 0x18, R2 ;  /* 0x00000018ff037819 */ /* 0x000fc80000011602 */
[----:B------:R-:W-:-:S04]  /*5870*/  LOP3.LUT R0, R0, R3, RZ, 0xfc, !PT ;  /* 0x0000000300007212 */ /* 0x000fc800078efcff */
[----:B------:R-:W-:Y:S02]  /*5880*/  PRMT R8, R0, 0x7610, R8 ;  /* 0x0000761000087816 */ /* 0x000fe40000000008 */
.L_x_25906:
[----:B------:R-:W-:Y:S05]  /*5890*/  BSYNC B0 ;  /* 0x0000000000007941 */ /* 0x000fea0003800000 */
.L_x_25905:
[----:B------:R0:W-:Y:S01]  /*58a0*/  STG.E.U8 [R16.64], R8 ;  /* 0x0000000810007986 */ /* 0x0001e2000c101124 */
[----:B------:R-:W-:Y:S05]  /*58b0*/  BRA `(.L_x_25882) ;  /* 0x000002e000007947 */ /* 0x000fea0003800000 */
.L_x_25899:
        /* <DEDUP_REMOVED lines=21> */
.L_x_25881:
        /* <DEDUP_REMOVED lines=20> */
.L_x_25909:
[----:B------:R-:W0:Y:S02]  /*5b50*/  F2I.U64.TRUNC R2, R2 ;  /* 0x0000000200027311 */ /* 0x000e24000020d800 */
[----:B0-----:R0:W-:Y:S01]  /*5b60*/  STG.E.64 [R16.64], R2 ;  /* 0x0000000210007986 */ /* 0x0011e2000c101b24 */
[----:B------:R-:W-:Y:S05]  /*5b70*/  BRA `(.L_x_25882) ;  /* 0x0000002000007947 */ /* 0x000fea0003800000 */
.L_x_25908:
[----:B------:R-:W0:Y:S02]  /*5b80*/  F2I.FTZ.U32.TRUNC.NTZ R3, R2 ;  /* 0x0000000200037305 */ /* 0x000e24000021f000 */
[----:B0-----:R0:W-:Y:S02]  /*5b90*/  STG.E [R16.64], R3 ;  /* 0x0000000310007986 */ /* 0x0011e4000c101924 */
.L_x_25882:
        /* <DEDUP_REMOVED lines=231> */
.L_x_25910:
        /* <DEDUP_REMOVED lines=20> */
.L_x_25915:
[----:B------:R-:W2:Y:S02]  /*6b50*/  LDG.E.U8 R0, [R2.64] ;  /* 0x0000002402007981 */ /* 0x000ea4000c1e1100 */
[----:B--2---:R-:W0:Y:S01]  /*6b60*/  I2F.U16 R0, R0 ;  /* 0x0000000000007306 */ /* 0x004e220000101000 */
[----:B------:R-:W-:Y:S05]  /*6b70*/  BRA `(.L_x_25917) ;  /* 0x00000ca000007947 */ /* 0x000fea0003800000 */
.L_x_25914:
        /* <DEDUP_REMOVED lines=9> */
.L_x_25919:
[----:B------:R-:W2:Y:S02]  /*6c10*/  LDG.E R0, [R2.64] ;  /* 0x0000002402007981 */ /* 0x000ea4000c1e1900 */
[----:B--2---:R-:W0:Y:S01]  /*6c20*/  I2F R0, R0 ;  /* 0x0000000000007306 */ /* 0x004e220000201400 */
[----:B------:R-:W-:Y:S05]  /*6c30*/  BRA `(.L_x_25917) ;  /* 0x00000be000007947 */ /* 0x000fea0003800000 */
.L_x_25918:
[----:B------:R-:W2:Y:S02]  /*6c40*/  LDG.E.U16 R0, [R2.64] ;  /* 0x0000002402007981 */ /* 0x000ea4000c1e1500 */
[----:B--2---:R-:W0:Y:S01]  /*6c50*/  I2F.S16 R0, R0 ;  /* 0x0000000000007306 */ /* 0x004e220000101400 */
[----:B------:R-:W-:Y:S05]  /*6c60*/  BRA `(.L_x_25917) ;  /* 0x00000bb000007947 */ /* 0x000fea0003800000 */
.L_x_25913:
        /* <DEDUP_REMOVED lines=8> */
.L_x_25921:
[----:B------:R-:W2:Y:S02]  /*6cf0*/  LDG.E.U16 R0, [R2.64] ;  /* 0x0000002402007981 */ /* 0x000ea4000c1e1500 */
[----:B--2---:R-:W-:Y:S01]  /*6d00*/  HADD2.F32 R0, -RZ, R0.H0_H0 ;  /* 0x20000000ff007230 */ /* 0x004fe20000004100 */
[----:B------:R-:W-:Y:S05]  /*6d10*/  BRA `(.L_x_25917) ;  /* 0x00000b0000007947 */ /* 0x000fea0003800000 */
.L_x_25920:
        /* <DEDUP_REMOVED lines=8> */
.L_x_25923:
[----:B------:R-:W2:Y:S02]  /*6da0*/  LDG.E.U16 R0, [R2.64] ;  /* 0x0000002402007981 */ /* 0x000ea4000c1e1500 */
[----:B--2---:R-:W-:Y:S01]  /*6db0*/  HADD2.F32 R0, -RZ, R0.H0_H0 ;  /* 0x20000000ff007230 */ /* 0x004fe20000004100 */
[----:B------:R-:W-:Y:S05]  /*6dc0*/  BRA `(.L_x_25917) ;  /* 0x00000a5000007947 */ /* 0x000fea0003800000 */
.L_x_25922:
[----:B------:R-:W2:Y:S02]  /*6dd0*/  LDG.E.64 R2, [R2.64] ;  /* 0x0000002402027981 */ /* 0x000ea4000c1e1b00 */
[----:B--2---:R-:W0:Y:S01]  /*6de0*/  F2F.F32.F64 R0, R2 ;  /* 0x0000000200007310 */ /* 0x004e220000301000 */
[----:B------:R-:W0:-:S14]  /*6df0*/  DSETP.GEU.AND P0, PT, |R2|, c[0x2][0x0], PT ;  /* 0x008000000200762a */ /* 0x000e1c0003f0e200 */
[----:B0-----:R-:W-:Y:S01]  /*6e00*/  @!P0 FMUL R0, R0, 1.175494350822287508e-38 ;  /* 0x0080000000008820 */ /* 0x001fe20000400000 */
[----:B------:R-:W-:Y:S05]  /*6e10*/  BRA `(.L_x_25917) ;  /* 0x00000a0000007947 */ /* 0x000fea0003800000 */
.L_x_25912:
        /* <DEDUP_REMOVED lines=12> */
.L_x_25926:
[----:B------:R-:W2:Y:S02]  /*6ee0*/  LDG.E.64 R2, [R2.64] ;  /* 0x0000002402027981 */ /* 0x000ea4000c1e1b00 */
[----:B--2---:R-:W0:Y:S01]  /*6ef0*/  F2F.F32.F64 R0, R2 ;  /* 0x0000000200007310 */ /* 0x004e220000301000 */
[----:B------:R-:W0:-:S14]  /*6f00*/  DSETP.GEU.AND P0, PT, |R2|, c[0x2][0x0], PT ;  /* 0x008000000200762a */ /* 0x000e1c0003f0e200 */
[----:B0-----:R-:W-:Y:S01]  /*6f10*/  @!P0 FMUL R0, R0, 1.175494350822287508e-38 ;  /* 0x0080000000008820 */ /* 0x001fe20000400000 */
[----:B------:R-:W-:Y:S05]  /*6f20*/  BRA `(.L_x_25917) ;  /* 0x000008f000007947 */ /* 0x000fea0003800000 */
.L_x_25925:
        /* <DEDUP_REMOVED lines=26> */
.L_x_25928:
        /* <DEDUP_REMOVED lines=13> */
.L_x_25927:
[----:B------:R-:W2:Y:S02]  /*71a0*/  LDG.E.U16 R0, [R2.64] ;  /* 0x0000002402007981 */ /* 0x000ea4000c1e1500 */
[----:B--2---:R-:W-:Y:S01]  /*71b0*/  PRMT R0, RZ, 0x5410, R0 ;  /* 0x00005410ff007816 */ /* 0x004fe20000000000 */
[----:B------:R-:W-:Y:S05]  /*71c0*/  BRA `(.L_x_25917) ;  /* 0x0000065000007947 */ /* 0x000fea0003800000 */
.L_x_25924:
        /* <DEDUP_REMOVED lines=11> */
.L_x_25931:
        /* <DEDUP_REMOVED lines=20> */
.L_x_25933:
[----:B------:R-:W-:Y:S05]  /*73c0*/  BSYNC B0 ;  /* 0x0000000000007941 */ /* 0x000fea0003800000 */
.L_x_25932:
[----:B------:R-:W-:Y:S01]  /*73d0*/  LEA R3, R0, 0x3b800000, 0x17 ;  /* 0x3b80000000037811 */ /* 0x000fe200078eb8ff */
[----:B------:R-:W-:-:S05]  /*73e0*/  IMAD.SHL.U32 R0, R2, 0x100000, RZ ;  /* 0x0010000002007824 */ /* 0x000fca00078e00ff */
[----:B------:R-:W-:Y:S01]  /*73f0*/  LOP3.LUT R0, R3, R0, R4, 0xfe, !PT ;  /* 0x0000000003007212 */ /* 0x000fe200078efe04 */
[----:B------:R-:W-:Y:S05]  /*7400*/  BRA `(.L_x_25917) ;  /* 0x0000041000007947 */ /* 0x000fea0003800000 */
.L_x_25930:
        /* <DEDUP_REMOVED lines=20> */
.L_x_25935:
[----:B------:R-:W-:Y:S05]  /*7550*/  BSYNC B0 ;  /* 0x0000000000007941 */ /* 0x000fea0003800000 */
.L_x_25934:
[----:B------:R-:W-:Y:S01]  /*7560*/  LEA R3, R0, 0x37800000, 0x17 ;  /* 0x3780000000037811 */ /* 0x000fe200078eb8ff */
[----:B------:R-:W-:-:S05]  /*7570*/  IMAD.SHL.U32 R0, R2, 0x200000, RZ ;  /* 0x0020000002007824 */ /* 0x000fca00078e00ff */
[----:B------:R-:W-:Y:S01]  /*7580*/  LOP3.LUT R0, R3, R0, R4, 0xfe, !PT ;  /* 0x0000000003007212 */ /* 0x000fe200078efe04 */
[----:B------:R-:W-:Y:S05]  /*7590*/  BRA `(.L_x_25917) ;  /* 0x0000028000007947 */ /* 0x000fea0003800000 */
.L_x_25929:
        /* <DEDUP_REMOVED lines=14> */
.L_x_25916:
        /* <DEDUP_REMOVED lines=21> */
.L_x_25937:
[----:B------:R-:W2:Y:S02]  /*77d0*/  LDG.E.64 R2, [R2.64] ;  /* 0x0000002402027981 */ /* 0x000ea4000c1e1b00 */
[----:B--2---:R0:W1:Y:S01]  /*77e0*/  I2F.U64 R0, R2 ;  /* 0x0000000200007312 */ /* 0x0040620000301000 */
[----:B------:R-:W-:Y:S05]  /*77f0*/  BRA `(.L_x_25917) ;  /* 0x0000002000007947 */ /* 0x000fea0003800000 */
.L_x_25936:
[----:B------:R-:W2:Y:S02]  /*7800*/  LDG.E R0, [R2.64] ;  /* 0x0000002402007981 */ /* 0x000ea4000c1e1900 */
[----:B--2---:R-:W0:Y:S02]  /*7810*/  I2F.U32 R0, R0 ;  /* 0x0000000000007306 */ /* 0x004e240000201000 */
.L_x_25917:
[----:B------:R-:W-:Y:S05]  /*7820*/  BSYNC B6 ;  /* 0x0000000000067941 */ /* 0x000fea0003800000 */
.L_x_25911:
        /* <DEDUP_REMOVED lines=40> */
.L_x_25939:
[----:B------:R-:W-:Y:S02]  /*7ab0*/  FADD.FTZ R2, R0, c[0x0][0x374] ;  /* 0x0000dd0000027621 */ /* 0x000fe40000010000 */
.L_x_25940:
[----:B------:R-:W-:Y:S05]  /*7ac0*/  BSYNC B0 ;  /* 0x0000000000007941 */ /* 0x000fea0003800000 */
.L_x_25938:
        /* <DEDUP_REMOVED lines=15> */
.L_x_25944:
[----:B------:R-:W0:Y:S02]  /*7bc0*/  F2I.S64.TRUNC R2, R2 ;  /* 0x0000000200027311 */ /* 0x000e24000020d900 */
[----:B0-----:R-:W-:-:S05]  /*7bd0*/  IMAD.MOV.U32 R5, RZ, RZ, R2 ;  /* 0x000000ffff057224 */ /* 0x001fca00078e0002 */
[----:B------:R0:W-:Y:S01]  /*7be0*/  STG.E.U8 [R16.64], R5 ;  /* 0x0000000510007986 */ /* 0x0001e2000c101124 */
[----:B------:R-:W-:Y:S05]  /*7bf0*/  BRA `(.L_x_25946) ;  /* 0x00000d3000007947 */ /* 0x000fea0003800000 */
.L_x_25943:
        /* <DEDUP_REMOVED lines=9> */
.L_x_25948:
[----:B------:R-:W0:Y:S02]  /*7c90*/  F2I.FTZ.TRUNC.NTZ R3, R2 ;  /* 0x0000000200037305 */ /* 0x000e24000021f100 */
[----:B0-----:R0:W-:Y:S01]  /*7ca0*/  STG.E [R16.64], R3 ;  /* 0x0000000310007986 */ /* 0x0011e2000c101924 */
[----:B------:R-:W-:Y:S05]  /*7cb0*/  BRA `(.L_x_25946) ;  /* 0x00000c7000007947 */ /* 0x000fea0003800000 */
.L_x_25947:
[----:B------:R-:W0:Y:S02]  /*7cc0*/  F2I.FTZ.TRUNC.NTZ R3, R2 ;  /* 0x0000000200037305 */ /* 0x000e24000021f100 */
[----:B0-----:R0:W-:Y:S01]  /*7cd0*/  STG.E.U16 [R16.64], R3 ;  /* 0x0000000310007986 */ /* 0x0011e2000c101524 */
[----:B------:R-:W-:Y:S05]  /*7ce0*/  BRA `(.L_x_25946) ;  /* 0x00000c4000007947 */ /* 0x000fea0003800000 */
.L_x_25942:
        /* <DEDUP_REMOVED lines=8> */
.L_x_25950:
[----:B------:R-:W-:-:S05]  /*7d70*/  F2FP.PACK_AB R2, RZ, R2 ;  /* 0x00000002ff02723e */ /* 0x000fca00000000ff */
[----:B------:R0:W-:Y:S01]  /*7d80*/  STG.E.U16 [R16.64], R2 ;  /* 0x0000000210007986 */ /* 0x0001e2000c101524 */
[----:B------:R-:W-:Y:S05]  /*7d90*/  BRA `(.L_x_25946) ;  /* 0x00000b9000007947 */ /* 0x000fea0003800000 */
.L_x_25949:
        /* <DEDUP_REMOVED lines=9> */
.L_x_25952:
[----:B------:R-:W-:-:S04]  /*7e30*/  F2FP.PACK_AB R3, RZ, R2 ;  /* 0x00000002ff03723e */ /* 0x000fc800000000ff */
[----:B------:R-:W-:-:S05]  /*7e40*/  PRMT R3, R3, 0x5410, RZ ;  /* 0x0000541003037816 */ /* 0x000fca00000000ff */
[----:B------:R0:W-:Y:S01]  /*7e50*/  STG.E [R16.64], R3 ;  /* 0x0000000310007986 */ /* 0x0001e2000c101924 */
[----:B------:R-:W-:Y:S05]  /*7e60*/  BRA `(.L_x_25946) ;  /* 0x00000ac000007947 */ /* 0x000fea0003800000 */
.L_x_25951:
[----:B------:R-:W-:-:S06]  /*7e70*/  FMUL.FTZ R2, R2, 1 ;  /* 0x3f80000002027820 */ /* 0x000fcc0000410000 */
[----:B------:R-:W0:Y:S02]  /*7e80*/  F2F.F64.F32 R2, R2 ;  /* 0x0000000200027310 */ /* 0x000e240000201800 */
[----:B0-----:R0:W-:Y:S01]  /*7e90*/  STG.E.64 [R16.64], R2 ;  /* 0x0000000210007986 */ /* 0x0011e2000c101b24 */
[----:B------:R-:W-:Y:S05]  /*7ea0*/  BRA `(.L_x_25946) ;  /* 0x00000a8000007947 */ /* 0x000fea0003800000 */
.L_x_25941:
        /* <DEDUP_REMOVED lines=12> */
.L_x_25955:
[----:B------:R-:W-:Y:S01]  /*7f70*/  FMUL.FTZ R4, R2, 1 ;  /* 0x3f80000002047820 */ /* 0x000fe20000410000 */
[----:B------:R-:W-:-:S05]  /*7f80*/  CS2R R6, SRZ ;  /* 0x0000000000067805 */ /* 0x000fca000001ff00 */
[----:B------:R-:W0:Y:S02]  /*7f90*/  F2F.F64.F32 R4, R4 ;  /* 0x0000000400047310 */ /* 0x000e240000201800 */
[----:B0-----:R0:W-:Y:S01]  /*7fa0*/  STG.E.128 [R16.64], R4 ;  /* 0x0000000410007986 */ /* 0x0011e2000c101d24 */
[----:B------:R-:W-:Y:S05]  /*7fb0*/  BRA `(.L_x_25946) ;  /* 0x0000097000007947 */ /* 0x000fea0003800000 */
.L_x_25954:
        /* <DEDUP_REMOVED lines=20> */
.L_x_25959:
[----:B------:R-:W-:Y:S05]  /*8100*/  BSYNC B0 ;  /* 0x0000000000007941 */ /* 0x000fea0003800000 */
.L_x_25958:
[----:B------:R-:W-:-:S05]  /*8110*/  LOP3.LUT R5, R0, R5, RZ, 0xfc, !PT ;  /* 0x0000000500057212 */ /* 0x000fca00078efcff */
[----:B------:R0:W-:Y:S01]  /*8120*/  STG.E.U8 [R16.64], R5 ;  /* 0x0000000510007986 */ /* 0x0001e2000c101124 */
[----:B------:R-:W-:Y:S05]  /*8130*/  BRA `(.L_x_25946) ;  /* 0x000007f000007947 */ /* 0x000fea0003800000 */
.L_x_25957:
        /* <DEDUP_REMOVED lines=12> */
.L_x_25961:
[----:B------:R-:W-:Y:S01]  /*8200*/  IMAD.MOV.U32 R0, RZ, RZ, 0x7f ;  /* 0x0000007fff007424 */ /* 0x000fe200078e00ff */
[----:B------:R-:W-:-:S04]  /*8210*/  ISETP.GT.U32.AND P0, PT, R4, 0x7f800000, PT ;  /* 0x7f8000000400780c */ /* 0x000fc80003f04070 */
[----:B------:R-:W-:-:S04]  /*8220*/  SEL R0, R0, 0x7c, P0 ;  /* 0x0000007c00007807 */ /* 0x000fc80000000000 */
.L_x_25962:
[----:B------:R-:W-:Y:S05]  /*8230*/  BSYNC B0 ;  /* 0x0000000000007941 */ /* 0x000fea0003800000 */
.L_x_25960:
[----:B------:R-:W-:-:S04]  /*8240*/  LOP3.LUT R2, R2, 0x80000000, RZ, 0xc0, !PT ;  /* 0x8000000002027812 */ /* 0x000fc800078ec0ff */
[----:B------:R-:W-:-:S04]  /*8250*/  SHF.R.U32.HI R3, RZ, 0x18, R2 ;  /* 0x00000018ff037819 */ /* 0x000fc80000011602 */
[----:B------:R-:W-:-:S05]  /*8260*/  LOP3.LUT R3, R0, R3, RZ, 0xfc, !PT ;  /* 0x0000000300037212 */ /* 0x000fca00078efcff */
[----:B------:R0:W-:Y:S01]  /*8270*/  STG.E.U8 [R16.64], R3 ;  /* 0x0000000310007986 */ /* 0x0001e2000c101124 */
[----:B------:R-:W-:Y:S05]  /*8280*/  BRA `(.L_x_25946) ;  /* 0x000006a000007947 */ /* 0x000fea0003800000 */
.L_x_25956:
[----:B------:R-:W-:-:S05]  /*8290*/  F2FP.BF16.PACK_AB R2, RZ, R2 ;  /* 0x00000002ff02723e */ /* 0x000fca00000010ff */
[----:B------:R0:W-:Y:S01]  /*82a0*/  STG.E.U16 [R16.64], R2 ;  /* 0x0000000210007986 */ /* 0x0001e2000c101524 */
[----:B------:R-:W-:Y:S05]  /*82b0*/  BRA `(.L_x_25946) ;  /* 0x0000067000007947 */ /* 0x000fea0003800000 */
.L_x_25953:
        /* <DEDUP_REMOVED lines=11> */
.L_x_25965:
        /* <DEDUP_REMOVED lines=16> */
.L_x_25968:
[----:B------:R-:W-:-:S04]  /*8470*/  LOP3.LUT R2, R2, 0x80000000, RZ, 0xc0, !PT ;  /* 0x8000000002027812 */ /* 0x000fc800078ec0ff */
[----:B------:R-:W-:-:S04]  /*8480*/  SHF.R.U32.HI R3, RZ, 0x18, R2 ;  /* 0x00000018ff037819 */ /* 0x000fc80000011602 */
[----:B------:R-:W-:-:S04]  /*8490*/  LOP3.LUT R0, R0, R3, RZ, 0xfc, !PT ;  /* 0x0000000300007212 */ /* 0x000fc800078efcff */
[----:B------:R-:W-:Y:S02]  /*84a0*/  PRMT R8, R0, 0x7610, R8 ;  /* 0x0000761000087816 */ /* 0x000fe40000000008 */
.L_x_25967:
[----:B------:R-:W-:Y:S05]  /*84b0*/  BSYNC B0 ;  /* 0x0000000000007941 */ /* 0x000fea0003800000 */
.L_x_25966:
[----:B------:R0:W-:Y:S01]  /*84c0*/  STG.E.U8 [R16.64], R8 ;  /* 0x0000000810007986 */ /* 0x0001e2000c101124 */
[----:B------:R-:W-:Y:S05]  /*84d0*/  BRA `(.L_x_25946) ;  /* 0x0000045000007947 */ /* 0x000fea0003800000 */
.L_x_25964:
        /* <DEDUP_REMOVED lines=16> */
.L_x_25971:
[----:B------:R-:W-:-:S04]  /*85e0*/  LOP3.LUT R2, R2, 0x80000000, RZ, 0xc0, !PT ;  /* 0x8000000002027812 */ /* 0x000fc800078ec0ff */
[----:B------:R-:W-:-:S04]  /*85f0*/  SHF.R.U32.HI R3, RZ, 0x18, R2 ;  /* 0x00000018ff037819 */ /* 0x000fc80000011602 */
[----:B------:R-:W-:-:S04]  /*8600*/  LOP3.LUT R0, R0, R3, RZ, 0xfc, !PT ;  /* 0x0000000300007212 */ /* 0x000fc800078efcff */
[----:B------:R-:W-:Y:S02]  /*8610*/  PRMT R8, R0, 0x7610, R8 ;  /* 0x0000761000087816 */ /* 0x000fe40000000008 */
.L_x_25970:
[----:B------:R-:W-:Y:S05]  /*8620*/  BSYNC B0 ;  /* 0x0000000000007941 */ /* 0x000fea0003800000 */
.L_x_25969:
[----:B------:R0:W-:Y:S01]  /*8630*/  STG.E.U8 [R16.64], R8 ;  /* 0x0000000810007986 */ /* 0x0001e2000c101124 */
[----:B------:R-:W-:Y:S05]  /*8640*/  BRA `(.L_x_25946) ;  /* 0x000002e000007947 */ /* 0x000fea0003800000 */
.L_x_25963:
        /* <DEDUP_REMOVED lines=21> */
.L_x_25945:
        /* <DEDUP_REMOVED lines=20> */
.L_x_25973:
[----:B------:R-:W0:Y:S02]  /*88e0*/  F2I.U64.TRUNC R2, R2 ;  /* 0x0000000200027311 */ /* 0x000e24000020d800 */
[----:B0-----:R0:W-:Y:S01]  /*88f0*/  STG.E.64 [R16.64], R2 ;  /* 0x0000000210007986 */ /* 0x0011e2000c101b24 */
[----:B------:R-:W-:Y:S05]  /*8900*/  BRA `(.L_x_25946) ;  /* 0x0000002000007947 */ /* 0x000fea0003800000 */
.L_x_25972:
[----:B------:R-:W0:Y:S02]  /*8910*/  F2I.FTZ.U32.TRUNC.NTZ R3, R2 ;  /* 0x0000000200037305 */ /* 0x000e24000021f000 */
[----:B0-----:R0:W-:Y:S02]  /*8920*/  STG.E [R16.64], R3 ;  /* 0x0000000310007986 */ /* 0x0011e4000c101924 */
.L_x_25946:
[----:B------:R-:W-:Y:S02]  /*8930*/  IADD3 R19, R19, 0x80, RZ ;  /* 0x0000008013137810 */ /* 0x000fe40007ffe0ff */
.L_x_25845:
[----:B------:R-:W-:Y:S05]  /*8940*/  BSYNC B7 ;  /* 0x0000000000077941 */ /* 0x000fea0003800000 */
.L_x_25844:
        /* <DEDUP_REMOVED lines=230> */
.L_x_25974:
        /* <DEDUP_REMOVED lines=20> */
.L_x_25979:
[----:B------:R-:W2:Y:S02]  /*98f0*/  LDG.E.U8 R0, [R2.64] ;  /* 0x0000002402007981 */ /* 0x000ea4000c1e1100 */
[----:B--2---:R-:W0:Y:S01]  /*9900*/  I2F.U16 R0, R0 ;  /* 0x0000000000007306 */ /* 0x004e220000101000 */
[----:B------:R-:W-:Y:S05]  /*9910*/  BRA `(.L_x_25981) ;  /* 0x00000ca000007947 */ /* 0x000fea0003800000 */
.L_x_25978:
        /* <DEDUP_REMOVED lines=9> */
.L_x_25983:
[----:B------:R-:W2:Y:S02]  /*99b0*/  LDG.E R0, [R2.64] ;  /* 0x0000002402007981 */ /* 0x000ea4000c1e1900 */
[----:B--2---:R-:W0:Y:S01]  /*99c0*/  I2F R0, R0 ;  /* 0x0000000000007306 */ /* 0x004e220000201400 */
[----:B------:R-:W-:Y:S05]  /*99d0*/  BRA `(.L_x_25981) ;  /* 0x00000be000007947 */ /* 0x000fea0003800000 */
.L_x_25982:
[----:B------:R-:W2:Y:S02]  /*99e0*/  LDG.E.U16 R0, [R2.64] ;  /* 0x0000002402007981 */ /* 0x000ea4000c1e1500 */
[----:B--2---:R-:W0:Y:S01]  /*99f0*/  I2F.S16 R0, R0 ;  /* 0x0000000000007306 */ /* 0x004e220000101400 */
[----:B------:R-:W-:Y:S05]  /*9a00*/  BRA `(.L_x_25981) ;  /* 0x00000bb000007947 */ /* 0x000fea0003800000 */
.L_x_25977:
        /* <DEDUP_REMOVED lines=8> */
.L_x_25985:
[----:B------:R-:W2:Y:S02]  /*9a90*/  LDG.E.U16 R0, [R2.64] ;  /* 0x0000002402007981 */ /* 0x000ea4000c1e1500 */
[----:B--2---:R-:W-:Y:S01]  /*9aa0*/  HADD2.F32 R0, -RZ, R0.H0_H0 ;  /* 0x20000000ff007230 */ /* 0x004fe20000004100 */
[----:B------:R-:W-:Y:S05]  /*9ab0*/  BRA `(.L_x_25981) ;  /* 0x00000b0000007947 */ /* 0x000fea0003800000 */
.L_x_25984:
        /* <DEDUP_REMOVED lines=8> */
.L_x_25987:
[----:B------:R-:W2:Y:S02]  /*9b40*/  LDG.E.U16 R0, [R2.64] ;  /* 0x0000002402007981 */ /* 0x000ea4000c1e1500 */
[----:B--2---:R-:W-:Y:S01]  /*9b50*/  HADD2.F32 R0, -RZ, R0.H0_H0 ;  /* 0x20000000ff007230 */ /* 0x004fe20000004100 */
[----:B------:R-:W-:Y:S05]  /*9b60*/  BRA `(.L_x_25981) ;  /* 0x00000a5000007947 */ /* 0x000fea0003800000 */
.L_x_25986:
[----:B------:R-:W2:Y:S02]  /*9b70*/  LDG.E.64 R2, [R2.64] ;  /* 0x0000002402027981 */ /* 0x000ea4000c1e1b00 */
[----:B--2---:R-:W0:Y:S01]  /*9b80*/  F2F.F32.F64 R0, R2 ;  /* 0x0000000200007310 */ /* 0x004e220000301000 */
[----:B------:R-:W0:-:S14]  /*9b90*/  DSETP.GEU.AND P0, PT, |R2|, c[0x2][0x0], PT ;  /* 0x008000000200762a */ /* 0x000e1c0003f0e200 */
[----:B0-----:R-:W-:Y:S01]  /*9ba0*/  @!P0 FMUL R0, R0, 1.175494350822287508e-38 ;  /* 0x0080000000008820 */ /* 0x001fe20000400000 */
[----:B------:R-:W-:Y:S05]  /*9bb0*/  BRA `(.L_x_25981) ;  /* 0x00000a0000007947 */ /* 0x000fea0003800000 */
.L_x_25976:
        /* <DEDUP_REMOVED lines=12> */
.L_x_25990:
[----:B------:R-:W2:Y:S02]  /*9c80*/  LDG.E.64 R2, [R2.64] ;  /* 0x0000002402027981 */ /* 0x000ea4000c1e1b00 */
[----:B--2---:R-:W0:Y:S01]  /*9c90*/  F2F.F32.F64 R0, R2 ;  /* 0x0000000200007310 */ /* 0x004e220000301000 */
[----:B------:R-:W0:-:S14]  /*9ca0*/  DSETP.GEU.AND P0, PT, |R2|, c[0x2][0x0], PT ;  /* 0x008000000200762a */ /* 0x000e1c0003f0e200 */
[----:B0-----:R-:W-:Y:S01]  /*9cb0*/  @!P0 FMUL R0, R0, 1.175494350822287508e-38 ;  /* 0x0080000000008820 */ /* 0x001fe20000400000 */
[----:B------:R-:W-:Y:S05]  /*9cc0*/  BRA `(.L_x_25981) ;  /* 0x000008f000007947 */ /* 0x000fea0003800000 */
.L_x_25989:
        /* <DEDUP_REMOVED lines=26> */
.L_x_25992:
        /* <DEDUP_REMOVED lines=13> */
.L_x_25991:
[----:B------:R-:W2:Y:S02]  /*9f40*/  LDG.E.U16 R0, [R2.64] ;  /* 0x0000002402007981 */ /* 0x000ea4000c1e1500 */
[----:B--2---:R-:W-:Y:S01]  /*9f50*/  PRMT R0, RZ, 0x5410, R0 ;  /* 0x00005410ff007816 */ /* 0x004fe20000000000 */
[----:B------:R-:W-:Y:S05]  /*9f60*/  BRA `(.L_x_25981) ;  /* 0x0000065000007947 */ /* 0x000fea0003800000 */
.L_x_25988:
        /* <DEDUP_REMOVED lines=11> */
.L_x_25995:
        /* <DEDUP_REMOVED lines=20> */
.L_x_25997:
[----:B------:R-:W-:Y:S05]  /*a160*/  BSYNC B0 ;  /* 0x0000000000007941 */ /* 0x000fea0003800000 */
.L_x_25996:
[----:B------:R-:W-:Y:S01]  /*a170*/  LEA R3, R0, 0x3b800000, 0x17 ;  /* 0x3b80000000037811 */ /* 0x000fe200078eb8ff */
[----:B------:R-:W-:-:S05]  /*a180*/  IMAD.SHL.U32 R0, R2, 0x100000, RZ ;  /* 0x0010000002007824 */ /* 0x000fca00078e00ff */
[----:B------:R-:W-:Y:S01]  /*a190*/  LOP3.LUT R0, R3, R0, R4, 0xfe, !PT ;  /* 0x0000000003007212 */ /* 0x000fe200078efe04 */
[----:B------:R-:W-:Y:S05]  /*a1a0*/  BRA `(.L_x_25981) ;  /* 0x0000041000007947 */ /* 0x000fea0003800000 */
.L_x_25994:
        /* <DEDUP_REMOVED lines=20> */
.L_x_25999:
[----:B------:R-:W-:Y:S05]  /*a2f0*/  BSYNC B0 ;  /* 0x0000000000007941 */ /* 0x000fea0003800000 */
.L_x_25998:
[----:B------:R-:W-:Y:S01]  /*a300*/  LEA R3, R0, 0x37800000, 0x17 ;  /* 0x3780000000037811 */ /* 0x000fe200078eb8ff */
[----:B------:R-:W-:-:S05]  /*a310*/  IMAD.SHL.U32 R0, R2, 0x200000, RZ ;  /* 0x0020000002007824 */ /* 0x000fca00078e00ff */
[----:B------:R-:W-:Y:S01]  /*a320*/  LOP3.LUT R0, R3, R0, R4, 0xfe, !PT ;  /* 0x0000000003007212 */ /* 0x000fe200078efe04 */
[----:B------:R-:W-:Y:S05]  /*a330*/  BRA `(.L_x_25981) ;  /* 0x0000028000007947 */ /* 0x000fea0003800000 */
.L_x_25993:
        /* <DEDUP_REMOVED lines=14> */
.L_x_25980:
        /* <DEDUP_REMOVED lines=21> */
.L_x_26001:
[----:B------:R-:W2:Y:S02]  /*a570*/  LDG.E.64 R2, [R2.64] ;  /* 0x0000002402027981 */ /* 0x000ea4000c1e1b00 */
[----:B--2---:R0:W1:Y:S01]  /*a580*/  I2F.U64 R0, R2 ;  /* 0x0000000200007312 */ /* 0x0040620000301000 */
[----:B------:R-:W-:Y:S05]  /*a590*/  BRA `(.L_x_25981) ;  /* 0x0000002000007947 */ /* 0x000fea0003800000 */
.L_x_26000:
[----:B------:R-:W2:Y:S02]  /*a5a0*/  LDG.E R0, [R2.64] ;  /* 0x0000002402007981 */ /* 0x000ea4000c1e1900 */
[----:B--2---:R-:W0:Y:S02]  /*a5b0*/  I2F.U32 R0, R0 ;  /* 0x0000000000007306 */ /* 0x004e240000201000 */
.L_x_25981:
[----:B------:R-:W-:Y:S05]  /*a5c0*/  BSYNC B6 ;  /* 0x0000000000067941 */ /* 0x000fea0003800000 */
.L_x_25975:
        /* <DEDUP_REMOVED lines=40> */
.L_x_26003:
[----:B------:R-:W-:Y:S02]  /*a850*/  FADD.FTZ R2, R0, c[0x0][0x374] ;  /* 0x0000dd0000027621 */ /* 0x000fe40000010000 */
.L_x_26004:
[----:B------:R-:W-:Y:S05]  /*a860*/  BSYNC B0 ;  /* 0x0000000000007941 */ /* 0x000fea0003800000 */
.L_x_26002:
        /* <DEDUP_REMOVED lines=15> */
.L_x_26008:
[----:B------:R-:W0:Y:S02]  /*a960*/  F2I.S64.TRUNC R2, R2 ;  /* 0x0000000200027311 */ /* 0x000e24000020d900 */
[----:B0-----:R-:W-:-:S05]  /*a970*/  IMAD.MOV.U32 R5, RZ, RZ, R2 ;  /* 0x000000ffff057224 */ /* 0x001fca00078e0002 */
[----:B------:R-:W-:Y:S01]  /*a980*/  STG.E.U8 [R16.64], R5 ;  /* 0x0000000510007986 */ /* 0x000fe2000c101124 */
[----:B------:R-:W-:Y:S05]  /*a990*/  EXIT ;  /* 0x000000000000794d */ /* 0x000fea0003800000 */
.L_x_26007:
        /* <DEDUP_REMOVED lines=9> */
.L_x_26011:
[----:B------:R-:W0:Y:S02]  /*aa30*/  F2I.FTZ.TRUNC.NTZ R3, R2 ;  /* 0x0000000200037305 */ /* 0x000e24000021f100 */
[----:B0-----:R-:W-:Y:S01]  /*aa40*/  STG.E [R16.64], R3 ;  /* 0x0000000310007986 */ /* 0x001fe2000c101924 */
[----:B------:R-:W-:Y:S05]  /*aa50*/  EXIT ;  /* 0x000000000000794d */ /* 0x000fea0003800000 */
.L_x_26010:
[----:B------:R-:W0:Y:S02]  /*aa60*/  F2I.FTZ.TRUNC.NTZ R3, R2 ;  /* 0x0000000200037305 */ /* 0x000e24000021f100 */
[----:B0-----:R-:W-:Y:S01]  /*aa70*/  STG.E.U16 [R16.64], R3 ;  /* 0x0000000310007986 */ /* 0x001fe2000c101524 */
[----:B------:R-:W-:Y:S05]  /*aa80*/  EXIT ;  /* 0x000000000000794d */ /* 0x000fea0003800000 */
.L_x_26006:
        /* <DEDUP_REMOVED lines=8> */
.L_x_26013:
[----:B------:R-:W-:-:S05]  /*ab10*/  F2FP.PACK_AB R2, RZ, R2 ;  /* 0x00000002ff02723e */ /* 0x000fca00000000ff */
[----:B------:R-:W-:Y:S01]  /*ab20*/  STG.E.U16 [R16.64], R2 ;  /* 0x0000000210007986 */ /* 0x000fe2000c101524 */
[----:B------:R-:W-:Y:S05]  /*ab30*/  EXIT ;  /* 0x000000000000794d */ /* 0x000fea0003800000 */
.L_x_26012:
        /* <DEDUP_REMOVED lines=9> */
.L_x_26015:
[----:B------:R-:W-:-:S04]  /*abd0*/  F2FP.PACK_AB R3, RZ, R2 ;  /* 0x00000002ff03723e */ /* 0x000fc800000000ff */
[----:B------:R-:W-:-:S05]  /*abe0*/  PRMT R3, R3, 0x5410, RZ ;  /* 0x0000541003037816 */ /* 0x000fca00000000ff */
[----:B------:R-:W-:Y:S01]  /*abf0*/  STG.E [R16.64], R3 ;  /* 0x0000000310007986 */ /* 0x000fe2000c101924 */
[----:B------:R-:W-:Y:S05]  /*ac00*/  EXIT ;  /* 0x000000000000794d */ /* 0x000fea0003800000 */
.L_x_26014:
[----:B------:R-:W-:-:S06]  /*ac10*/  FMUL.FTZ R2, R2, 1 ;  /* 0x3f80000002027820 */ /* 0x000fcc0000410000 */
[----:B------:R-:W0:Y:S02]  /*ac20*/  F2F.F64.F32 R2, R2 ;  /* 0x0000000200027310 */ /* 0x000e240000201800 */
[----:B0-----:R-:W-:Y:S01]  /*ac30*/  STG.E.64 [R16.64], R2 ;  /* 0x0000000210007986 */ /* 0x001fe2000c101b24 */
[----:B------:R-:W-:Y:S05]  /*ac40*/  EXIT ;  /* 0x000000000000794d */ /* 0x000fea0003800000 */
.L_x_26005:
        /* <DEDUP_REMOVED lines=12> */
.L_x_26018:
[----:B------:R-:W-:Y:S01]  /*ad10*/  FMUL.FTZ R4, R2, 1 ;  /* 0x3f80000002047820 */ /* 0x000fe20000410000 */
[----:B------:R-:W-:-:S05]  /*ad20*/  CS2R R6, SRZ ;  /* 0x0000000000067805 */ /* 0x000fca000001ff00 */
[----:B------:R-:W0:Y:S02]  /*ad30*/  F2F.F64.F32 R4, R4 ;  /* 0x0000000400047310 */ /* 0x000e240000201800 */
[----:B0-----:R-:W-:Y:S01]  /*ad40*/  STG.E.128 [R16.64], R4 ;  /* 0x0000000410007986 */ /* 0x001fe2000c101d24 */
[----:B------:R-:W-:Y:S05]  /*ad50*/  EXIT ;  /* 0x000000000000794d */ /* 0x000fea0003800000 */
.L_x_26017:
        /* <DEDUP_REMOVED lines=20> */
.L_x_26022:
[----:B------:R-:W-:Y:S05]  /*aea0*/  BSYNC B0 ;  /* 0x0000000000007941 */ /* 0x000fea0003800000 */
.L_x_26021:
[----:B------:R-:W-:-:S05]  /*aeb0*/  LOP3.LUT R5, R0, R5, RZ, 0xfc, !PT ;  /* 0x0000000500057212 */ /* 0x000fca00078efcff */
[----:B------:R-:W-:Y:S01]  /*aec0*/  STG.E.U8 [R16.64], R5 ;  /* 0x0000000510007986 */ /* 0x000fe2000c101124 */
[----:B------:R-:W-:Y:S05]  /*aed0*/  EXIT ;  /* 0x000000000000794d */ /* 0x000fea0003800000 */
.L_x_26020:
        /* <DEDUP_REMOVED lines=12> */
.L_x_26024:
[----:B------:R-:W-:Y:S01]  /*afa0*/  IMAD.MOV.U32 R0, RZ, RZ, 0x7f ;  /* 0x0000007fff007424 */ /* 0x000fe200078e00ff */
[----:B------:R-:W-:-:S04]  /*afb0*/  ISETP.GT.U32.AND P0, PT, R4, 0x7f800000, PT ;  /* 0x7f8000000400780c */ /* 0x000fc80003f04070 */
[----:B------:R-:W-:-:S04]  /*afc0*/  SEL R0, R0, 0x7c, P0 ;  /* 0x0000007c00007807 */ /* 0x000fc80000000000 */
.L_x_26025:
[----:B------:R-:W-:Y:S05]  /*afd0*/  BSYNC B0 ;  /* 0x0000000000007941 */ /* 0x000fea0003800000 */
.L_x_26023:
[----:B------:R-:W-:-:S04]  /*afe0*/  LOP3.LUT R2, R2, 0x80000000, RZ, 0xc0, !PT ;  /* 0x8000000002027812 */ /* 0x000fc800078ec0ff */
[----:B------:R-:W-:-:S04]  /*aff0*/  SHF.R.U32.HI R3, RZ, 0x18, R2 ;  /* 0x00000018ff037819 */ /* 0x000fc80000011602 */
[----:B------:R-:W-:-:S05]  /*b000*/  LOP3.LUT R3, R0, R3, RZ, 0xfc, !PT ;  /* 0x0000000300037212 */ /* 0x000fca00078efcff */
[----:B------:R-:W-:Y:S01]  /*b010*/  STG.E.U8 [R16.64], R3 ;  /* 0x0000000310007986 */ /* 0x000fe2000c101124 */
[----:B------:R-:W-:Y:S05]  /*b020*/  EXIT ;  /* 0x000000000000794d */ /* 0x000fea0003800000 */
.L_x_26019:
[----:B------:R-:W-:-:S05]  /*b030*/  F2FP.BF16.PACK_AB R2, RZ, R2 ;  /* 0x00000002ff02723e */ /* 0x000fca00000010ff */
[----:B------:R-:W-:Y:S01]  /*b040*/  STG.E.U16 [R16.64], R2 ;  /* 0x0000000210007986 */ /* 0x000fe2000c101524 */
[----:B------:R-:W-:Y:S05]  /*b050*/  EXIT ;  /* 0x000000000000794d */ /* 0x000fea0003800000 */
.L_x_26016:
        /* <DEDUP_REMOVED lines=11> */
.L_x_26028:
        /* <DEDUP_REMOVED lines=16> */
.L_x_26031:
[----:B------:R-:W-:-:S04]  /*b210*/  LOP3.LUT R2, R2, 0x80000000, RZ, 0xc0, !PT ;  /* 0x8000000002027812 */ /* 0x000fc800078ec0ff */
[----:B------:R-:W-:-:S04]  /*b220*/  SHF.R.U32.HI R3, RZ, 0x18, R2 ;  /* 0x00000018ff037819 */ /* 0x000fc80000011602 */
[----:B------:R-:W-:-:S04]  /*b230*/  LOP3.LUT R0, R0, R3, RZ, 0xfc, !PT ;  /* 0x0000000300007212 */ /* 0x000fc800078efcff */
[----:B------:R-:W-:Y:S02]  /*b240*/  PRMT R8, R0, 0x7610, R8 ;  /* 0x0000761000087816 */ /* 0x000fe40000000008 */
.L_x_26030:
[----:B------:R-:W-:Y:S05]  /*b250*/  BSYNC B0 ;  /* 0x0000000000007941 */ /* 0x000fea0003800000 */
.L_x_26029:
[----:B------:R-:W-:Y:S01]  /*b260*/  STG.E.U8 [R16.64], R8 ;  /* 0x0000000810007986 */ /* 0x000fe2000c101124 */
[----:B------:R-:W-:Y:S05]  /*b270*/  EXIT ;  /* 0x000000000000794d */ /* 0x000fea0003800000 */
.L_x_26027:
        /* <DEDUP_REMOVED lines=16> */
.L_x_26034:
[----:B------:R-:W-:-:S04]  /*b380*/  LOP3.LUT R2, R2, 0x80000000, RZ, 0xc0, !PT ;  /* 0x8000000002027812 */ /* 0x000fc800078ec0ff */
[----:B------:R-:W-:-:S04]  /*b390*/  SHF.R.U32.HI R3, RZ, 0x18, R2 ;  /* 0x00000018ff037819 */ /* 0x000fc80000011602 */
[----:B------:R-:W-:-:S04]  /*b3a0*/  LOP3.LUT R0, R0, R3, RZ, 0xfc, !PT ;  /* 0x0000000300007212 */ /* 0x000fc800078efcff */
[----:B------:R-:W-:Y:S02]  /*b3b0*/  PRMT R8, R0, 0x7610, R8 ;  /* 0x0000761000087816 */ /* 0x000fe40000000008 */
.L_x_26033:
[----:B------:R-:W-:Y:S05]  /*b3c0*/  BSYNC B0 ;  /* 0x0000000000007941 */ /* 0x000fea0003800000 */
.L_x_26032:
[----:B------:R-:W-:Y:S01]  /*b3d0*/  STG.E.U8 [R16.64], R8 ;  /* 0x0000000810007986 */ /* 0x000fe2000c101124 */
[----:B------:R-:W-:Y:S05]  /*b3e0*/  EXIT ;  /* 0x000000000000794d */ /* 0x000fea0003800000 */
.L_x_26026:
        /* <DEDUP_REMOVED lines=21> */
.L_x_26009:
        /* <DEDUP_REMOVED lines=20> */
.L_x_26036:
[----:B------:R-:W0:Y:S02]  /*b680*/  F2I.U64.TRUNC R2, R2 ;  /* 0x0000000200027311 */ /* 0x000e24000020d800 */
[----:B0-----:R-:W-:Y:S01]  /*b690*/  STG.E.64 [R16.64], R2 ;  /* 0x0000000210007986 */ /* 0x001fe2000c101b24 */
[----:B------:R-:W-:Y:S05]  /*b6a0*/  EXIT ;  /* 0x000000000000794d */ /* 0x000fea0003800000 */
.L_x_26035:
[----:B------:R-:W0:Y:S02]  /*b6b0*/  F2I.FTZ.U32.TRUNC.NTZ R3, R2 ;  /* 0x0000000200037305 */ /* 0x000e24000021f000 */
[----:B0-----:R-:W-:Y:S01]  /*b6c0*/  STG.E [R16.64], R3 ;  /* 0x0000000310007986 */ /* 0x001fe2000c101924 */
[----:B------:R-:W-:Y:S05]  /*b6d0*/  EXIT ;  /* 0x000000000000794d */ /* 0x000fea0003800000 */
.L_x_26037:
        /* <DEDUP_REMOVED lines=10> */
.L_x_30085:


//--------------------- .text._ZN2at6native27unrolled_elementwise_kernelINS0_13BUnaryFunctorIfffZZZNS0_21nextafter_kernel_cudaERNS_18TensorIteratorBaseEENKUlvE_clEvENKUlvE0_clEvEUlffE_EESt5arrayIPcLm2EELi4E23TrivialOffsetCalculatorILi1EjESD_NS0_6memory12LoadWithCastILi1EEENSE_13StoreWithCastILi1EEEEEviT_T0_T2_T3_T4_T5_ --------------------------
	.section	.text._ZN2at6native27unrolled_elementwise_kernelINS0_13BUnaryFunctorIfffZZZNS0_21nextafter_kernel_cudaERNS_18TensorIteratorBaseEENKUlvE_clEvENKUlvE0_clEvEUlffE_EESt5arrayIPcLm2EELi4E23TrivialOffsetCalculatorILi1EjESD_NS0_6memory12LoadWithCastILi1EEENSE_13StoreWithCastILi1EEEEEviT_T0_T2_T3_T4_T5_,"ax",@progbits
	.sectioninfo	@"SHI_REGISTERS=30"
	.align	128
        .global         _ZN2at6native27unrolled_elementwise_kernelINS0_13BUnaryFunctorIfffZZZNS0_21nextafter_kernel_cudaERNS_18TensorIteratorBaseEENKUlvE_clEvENKUlvE0_clEvEUlffE_EESt5arrayIPcLm2EELi4E23TrivialOffsetCalculatorILi1EjESD_NS0_6memory12LoadWithCastILi1EEENSE_13StoreWithCastILi1EEEEEviT_T0_T2_T3_T4_T5_
        .type           _ZN2at6native27unrolled_elementwise_kernelINS0_13BUnaryFunctorIfffZZZNS0_21nextafter_kernel_cudaERNS_18TensorIteratorBaseEENKUlvE_clEvENKUlvE0_clEvEUlffE_EESt5arrayIPcLm2EELi4E23TrivialOffsetCalculatorILi1EjESD_NS0_6memory12LoadWithCastILi1EEENSE_13StoreWithCastILi1EEEEEviT_T0_T2_T3_T4_T5_,@function
        .size           _ZN2at6native27unrolled_elementwise_kernelINS0_13BUnaryFunctorIfffZZZNS0_21nextafter_kernel_cudaERNS_18TensorIteratorBaseEENKUlvE_clEvENKUlvE0_clEvEUlffE_EESt5arrayIPcLm2EELi4E23TrivialOffsetCalculatorILi1EjESD_NS0_6memory12LoadWithCastILi1EEENSE_13StoreWithCastILi1EEEEEviT_T0_T2_T3_T4_T5_,(.L_x_30086 - _ZN2at6native27unrolled_elementwise_kernelINS0_13BUnaryFunctorIfffZZZNS0_21nextafter_kernel_cudaERNS_18TensorIteratorBaseEENKUlvE_clEvENKUlvE0_clEvEUlffE_EESt5arrayIPcLm2EELi4E23TrivialOffsetCalculatorILi1EjESD_NS0_6memory12LoadWithCastILi1EEENSE_13StoreWithCastILi1EEEEEviT_T0_T2_T3_T4_T5_)
        .other          _ZN2at6native27unrolled_elementwise_kernelINS0_13BUnaryFunctorIfffZZZNS0_21nextafter_kernel_cudaERNS_18TensorIteratorBaseEENKUlvE_clEvENKUlvE0_clEvEUlffE_EESt5arrayIPcLm2EELi4E23TrivialOffsetCalculatorILi1EjESD_NS0_6memory12LoadWithCastILi1EEENSE_13StoreWithCastILi1EEEEEviT_T0_T2_T3_T4_T5_,@"STO_CUDA_ENTRY STV_DEFAULT"
_ZN2at6native27unrolled_elementwise_kernelINS0_13BUnaryFunctorIfffZZZNS0_21nextafter_kernel_cudaERNS_18TensorIteratorBaseEENKUlvE_clEvENKUlvE0_clEvEUlffE_EESt5arrayIPcLm2EELi4E23TrivialOffsetCalculatorILi1EjESD_NS0_6memory12LoadWithCastILi1EEENSE_13StoreWithCastILi1EEEEEviT_T0_T2_T3_T4_T5_:
.text._ZN2at6native27unrolled_elementwise_kernelINS0_13BUnaryFunctorIfffZZZNS0_21nextafter_kernel_cudaERNS_18TensorIteratorBaseEENKUlvE_clEvENKUlvE0_clEvEUlffE_EESt5arrayIPcLm2EELi4E23TrivialOffsetCalculatorILi1EjESD_NS0_6memory12LoadWithCastILi1EEENSE_13StoreWithCastILi1EEEEEviT_T0_T2_T3_T4_T5_:
        /* <DEDUP_REMOVED lines=31> */
.L_x_26044:
[----:B------:R-:W2:Y:S02]  /*01f0*/  LDG.E.U8 R4, [R4.64] ;  /* 0x0000002404047981 */ /* 0x000ea4000c1e1100 */
[----:B--2---:R0:W1:Y:S01]  /*0200*/  I2F.U16 R22, R4 ;  /* 0x0000000400167306 */ /* 0x0040620000101000 */
[----:B------:R-:W-:Y:S05]  /*0210*/  BRA `(.L_x_26046) ;  /* 0x00000cb000007947 */ /* 0x000fea0003800000 */
.L_x_26043:
        /* <DEDUP_REMOVED lines=9> */
.L_x_26048:
[----:B------:R-:W2:Y:S02]  /*02b0*/  LDG.E R4, [R4.64] ;  /* 0x0000002404047981 */ /* 0x000ea4000c1e1900 */
[----:B--2---:R0:W1:Y:S01]  /*02c0*/  I2F R22, R4 ;  /* 0x0000000400167306 */ /* 0x0040620000201400 */
[----:B------:R-:W-:Y:S05]  /*02d0*/  BRA `(.L_x_26046) ;  /* 0x00000bf000007947 */ /* 0x000fea0003800000 */
.L_x_26047:
[----:B------:R-:W2:Y:S02]  /*02e0*/  LDG.E.U16 R4, [R4.64] ;  /* 0x0000002404047981 */ /* 0x000ea4000c1e1500 */
[----:B--2---:R0:W1:Y:S01]  /*02f0*/  I2F.S16 R22, R4 ;  /* 0x0000000400167306 */ /* 0x0040620000101400 */
[----:B------:R-:W-:Y:S05]  /*0300*/  BRA `(.L_x_26046) ;  /* 0x00000bc000007947 */ /* 0x000fea0003800000 */
.L_x_26042:
        /* <DEDUP_REMOVED lines=8> */
.L_x_26050:
[----:B------:R-:W2:Y:S02]  /*0390*/  LDG.E.U16 R4, [R4.64] ;  /* 0x0000002404047981 */ /* 0x000ea4000c1e1500 */
[----:B--2---:R-:W-:Y:S01]  /*03a0*/  HADD2.F32 R22, -RZ, R4.H0_H0 ;  /* 0x20000004ff167230 */ /* 0x004fe20000004100 */
[----:B------:R-:W-:Y:S05]  /*03b0*/  BRA `(.L_x_26046) ;  /* 0x00000b1000007947 */ /* 0x000fea0003800000 */
.L_x_26049:
        /* <DEDUP_REMOVED lines=8> */
.L_x_26052:
[----:B------:R-:W2:Y:S02]  /*0440*/  LDG.E.U16 R4, [R4.64] ;  /* 0x0000002404047981 */ /* 0x000ea4000c1e1500 */
[----:B--2---:R-:W-:Y:S01]  /*0450*/  HADD2.F32 R22, -RZ, R4.H0_H0 ;  /* 0x20000004ff167230 */ /* 0x004fe20000004100 */
[----:B------:R-:W-:Y:S05]  /*0460*/  BRA `(.L_x_26046) ;  /* 0x00000a6000007947 */ /* 0x000fea0003800000 */
.L_x_26051:
[----:B------:R-:W2:Y:S02]  /*0470*/  LDG.E.64 R4, [R4.64] ;  /* 0x0000002404047981 */ /* 0x000ea4000c1e1b00 */
[----:B--2---:R-:W0:Y:S01]  /*0480*/  F2F.F32.F64 R22, R4 ;  /* 0x0000000400167310 */ /* 0x004e220000301000 */
[----:B------:R-:W0:-:S14]  /*0490*/  DSETP.GEU.AND P0, PT, |R4|, c[0x2][0x0], PT ;  /* 0x008000000400762a */ /* 0x000e1c0003f0e200 */
[----:B0-----:R-:W-:Y:S01]  /*04a0*/  @!P0 FMUL R22, R22, 1.175494350822287508e-38 ;  /* 0x0080000016168820 */ /* 0x001fe20000400000 */
[----:B------:R-:W-:Y:S05]  /*04b0*/  BRA `(.L_x_26046) ;  /* 0x00000a1000007947 */ /* 0x000fea0003800000 */
.L_x_26041:
        /* <DEDUP_REMOVED lines=12> */
.L_x_26055:
[----:B------:R-:W2:Y:S02]  /*0580*/  LDG.E.64 R4, [R4.64] ;  /* 0x0000002404047981 */ /* 0x000ea4000c1e1b00 */
[----:B--2---:R-:W0:Y:S01]  /*0590*/  F2F.F32.F64 R22, R4 ;  /* 0x0000000400167310 */ /* 0x004e220000301000 */
[----:B------:R-:W0:-:S14]  /*05a0*/  DSETP.GEU.AND P0, PT, |R4|, c[0x2][0x0], PT ;  /* 0x008000000400762a */ /* 0x000e1c0003f0e200 */
[----:B0-----:R-:W-:Y:S01]  /*05b0*/  @!P0 FMUL R22, R22, 1.175494350822287508e-38 ;  /* 0x0080000016168820 */ /* 0x001fe20000400000 */
[----:B------:R-:W-:Y:S05]  /*05c0*/  BRA `(.L_x_26046) ;  /* 0x0000090000007947 */ /* 0x000fea0003800000 */
.L_x_26054:
        /* <DEDUP_REMOVED lines=26> */
.L_x_26057:
        /* <DEDUP_REMOVED lines=14> */
.L_x_26056:
[----:B------:R-:W2:Y:S02]  /*0850*/  LDG.E.U16 R4, [R4.64] ;  /* 0x0000002404047981 */ /* 0x000ea4000c1e1500 */
[----:B--2---:R-:W-:Y:S01]  /*0860*/  PRMT R22, RZ, 0x5410, R4 ;  /* 0x00005410ff167816 */ /* 0x004fe20000000004 */
[----:B------:R-:W-:Y:S05]  /*0870*/  BRA `(.L_x_26046) ;  /* 0x0000065000007947 */ /* 0x000fea0003800000 */
.L_x_26053:
        /* <DEDUP_REMOVED lines=11> */
.L_x_26060:
        /* <DEDUP_REMOVED lines=20> */
.L_x_26062:
[----:B------:R-:W-:Y:S05]  /*0a70*/  BSYNC B0 ;  /* 0x0000000000007941 */ /* 0x000fea0003800000 */
.L_x_26061:
[----:B------:R-:W-:Y:S01]  /*0a80*/  IMAD.SHL.U32 R3, R3, 0x100000, RZ ;  /* 0x0010000003037824 */ /* 0x000fe200078e00ff */
[----:B------:R-:W-:-:S04]  /*0a90*/  LEA R5, R0, 0x3b800000, 0x17 ;  /* 0x3b80000000057811 */ /* 0x000fc800078eb8ff */
[----:B------:R-:W-:Y:S01]  /*0aa0*/  LOP3.LUT R22, R5, R3, R22, 0xfe, !PT ;  /* 0x0000000305167212 */ /* 0x000fe200078efe16 */
[----:B------:R-:W-:Y:S05]  /*0ab0*/  BRA `(.L_x_26046) ;  /* 0x0000041000007947 */ /* 0x000fea0003800000 */
.L_x_26059:
        /* <DEDUP_REMOVED lines=20> */
.L_x_26064:
[----:B------:R-:W-:Y:S05]  /*0c00*/  BSYNC B0 ;  /* 0x0000000000007941 */ /* 0x000fea0003800000 */
.L_x_26063:
[----:B------:R-:W-:Y:S01]  /*0c10*/  IMAD.SHL.U32 R3, R3, 0x200000, RZ ;  /* 0x0020000003037824 */ /* 0x000fe200078e00ff */
[----:B------:R-:W-:-:S04]  /*0c20*/  LEA R5, R0, 0x37800000, 0x17 ;  /* 0x3780000000057811 */ /* 0x000fc800078eb8ff */
[----:B------:R-:W-:Y:S01]  /*0c30*/  LOP3.LUT R22, R5, R3, R22, 0xfe, !PT ;  /* 0x0000000305167212 */ /* 0x000fe200078efe16 */
[----:B------:R-:W-:Y:S05]  /*0c40*/  BRA `(.L_x_26046) ;  /* 0x0000028000007947 */ /* 0x000fea0003800000 */
.L_x_26058:
        /* <DEDUP_REMOVED lines=14> */
.L_x_26045:
        /* <DEDUP_REMOVED lines=21> */
.L_x_26066:
[----:B------:R-:W2:Y:S02]  /*0e80*/  LDG.E.64 R4, [R4.64] ;  /* 0x0000002404047981 */ /* 0x000ea4000c1e1b00 */
[----:B--2---:R0:W1:Y:S01]  /*0e90*/  I2F.U64 R22, R4 ;  /* 0x0000000400167312 */ /* 0x0040620000301000 */
[----:B------:R-:W-:Y:S05]  /*0ea0*/  BRA `(.L_x_26046) ;  /* 0x0000002000007947 */ /* 0x000fea0003800000 */
.L_x_26065:
[----:B------:R-:W2:Y:S02]  /*0eb0*/  LDG.E R4, [R4.64] ;  /* 0x0000002404047981 */ /* 0x000ea4000c1e1900 */
[----:B--2---:R0:W1:Y:S02]  /*0ec0*/  I2F.U32 R22, R4 ;  /* 0x0000000400167306 */ /* 0x0040640000201000 */
.L_x_26046:
[----:B------:R-:W-:Y:S05]  /*0ed0*/  BSYNC B6 ;  /* 0x0000000000067941 */ /* 0x000fea0003800000 */
.L_x_26040:
[----:B------:R-:W2:Y:S02]  /*0ee0*/  S2R R25, SR_TID.X ;  /* 0x0000000000197919 */ /* 0x000ea40000002100 */
[----:B--2---:R-:W-:Y:S02]  /*0ef0*/  IADD3 R25, R25, 0x80, RZ ;  /* 0x0000008019197810 */ /* 0x004fe40007ffe0ff */
.L_x_26039:
[----:B-1----:R-:W-:Y:S05]  /*0f00*/  BSYNC B7 ;  /* 0x0000000000077941 */ /* 0x002fea0003800000 */
.L_x_26038:
[----:B------:R-:W-:Y:S01]  /*0f10*/  ISETP.GE.AND P0, PT, R25, R16, PT ;  /* 0x000000101900720c */ /* 0x000fe20003f06270 */
[----:B------:R-:W-:-:S12]  /*0f20*/  BSSY B7, `(.L_x_26067) ;  /* 0x00000e5000077945 */ /* 0x000fd80003800000 */
[----:B------:R-:W-:Y:S05]  /*0f30*/  @P0 BRA `(.L_x_26068) ;  /* 0x00000e3000000947 */ /* 0x000fea0003800000 */
[----:B------:R-:W-:Y:S01]  /*0f40*/  IMAD R0, R2, 0x200, R25 ;  /* 0x0000020002007824 */ /* 0x000fe200078e0219 */
[----:B------:R-:W-:Y:S01]  /*0f50*/  PRMT R3, R23, 0x9910, RZ ;  /* 0x0000991017037816 */ /* 0x000fe200000000ff */
[----:B------:R-:W-:Y:S02]  /*0f60*/  BSSY B6, `(.L_x_26069) ;  /* 0x00000df000067945 */ /* 0x000fe40003800000 */
        /* <DEDUP_REMOVED lines=17> */
.L_x_26073:
[----:B------:R-:W2:Y:S02]  /*1080*/  LDG.E.U8 R4, [R4.64] ;  /* 0x0000002404047981 */ /* 0x000ea4000c1e1100 */
[----:B--2---:R0:W1:Y:S01]  /*1090*/  I2F.U16 R24, R4 ;  /* 0x0000000400187306 */ /* 0x0040620000101000 */
[----:B------:R-:W-:Y:S05]  /*10a0*/  BRA `(.L_x_26075) ;  /* 0x00000ca000007947 */ /* 0x000fea0003800000 */
.L_x_26072:
        /* <DEDUP_REMOVED lines=9> */
.L_x_26077:
[----:B------:R-:W2:Y:S02]  /*1140*/  LDG.E R4, [R4.64] ;  /* 0x0000002404047981 */ /* 0x000ea4000c1e1900 */
[----:B--2---:R0:W1:Y:S01]  /*1150*/  I2F R24, R4 ;  /* 0x0000000400187306 */ /* 0x0040620000201400 */
[----:B------:R-:W-:Y:S05]  /*1160*/  BRA `(.L_x_26075) ;  /* 0x00000be000007947 */ /* 0x000fea0003800000 */
.L_x_26076:
[----:B------:R-:W2:Y:S02]  /*1170*/  LDG.E.U16 R4, [R4.64] ;  /* 0x0000002404047981 */ /* 0x000ea4000c1e1500 */
[----:B--2---:R0:W1:Y:S01]  /*1180*/  I2F.S16 R24, R4 ;  /* 0x0000000400187306 */ /* 0x0040620000101400 */
[----:B------:R-:W-:Y:S05]  /*1190*/  BRA `(.L_x_26075) ;  /* 0x00000bb000007947 */ /* 0x000fea0003800000 */
.L_x_26071:
        /* <DEDUP_REMOVED lines=8> */
.L_x_26079:
[----:B------:R-:W2:Y:S02]  /*1220*/  LDG.E.U16 R4, [R4.64] ;  /* 0x0000002404047981 */ /* 0x000ea4000c1e1500 */
[----:B--2---:R-:W-:Y:S01]  /*1230*/  HADD2.F32 R24, -RZ, R4.H0_H0 ;  /* 0x20000004ff187230 */ /* 0x004fe20000004100 */
[----:B------:R-:W-:Y:S05]  /*1240*/  BRA `(.L_x_26075) ;  /* 0x00000b0000007947 */ /* 0x000fea0003800000 */
.L_x_26078:
        /* <DEDUP_REMOVED lines=8> */
.L_x_26081:
[----:B------:R-:W2:Y:S02]  /*12d0*/  LDG.E.U16 R4, [R4.64] ;  /* 0x0000002404047981 */ /* 0x000ea4000c1e1500 */
[----:B--2---:R-:W-:Y:S01]  /*12e0*/  HADD2.F32 R24, -RZ, R4.H0_H0 ;  /* 0x20000004ff187230 */ /* 0x004fe20000004100 */
[----:B------:R-:W-:Y:S05]  /*12f0*/  BRA `(.L_x_26075) ;  /* 0x00000a5000007947 */ /* 0x000fea0003800000 */
.L_x_26080:
[----:B------:R-:W2:Y:S02]  /*1300*/  LDG.E.64 R4, [R4.64] ;  /* 0x0000002404047981 */ /* 0x000ea4000c1e1b00 */
[----:B--2---:R-:W0:Y:S01]  /*1310*/  F2F.F32.F64 R24, R4 ;  /* 0x0000000400187310 */ /* 0x004e220000301000 */
[----:B------:R-:W0:-:S14]  /*1320*/  DSETP.GEU.AND P0, PT, |R4|, c[0x2][0x0], PT ;  /* 0x008000000400762a */ /* 0x000e1c0003f0e200 */
[----:B0-----:R-:W-:Y:S01]  /*1330*/  @!P0 FMUL R24, R24, 1.175494350822287508e-38 ;  /* 0x0080000018188820 */ /* 0x001fe20000400000 */
[----:B------:R-:W-:Y:S05]  /*1340*/  BRA `(.L_x_26075) ;  /* 0x00000a0000007947 */ /* 0x000fea0003800000 */
.L_x_26070:
        /* <DEDUP_REMOVED lines=12> */
.L_x_26084:
[----:B------:R-:W2:Y:S02]  /*1410*/  LDG.E.64 R4, [R4.64] ;  /* 0x0000002404047981 */ /* 0x000ea4000c1e1b00 */
[----:B--2---:R-:W0:Y:S01]  /*1420*/  F2F.F32.F64 R24, R4 ;  /* 0x0000000400187310 */ /* 0x004e220000301000 */
[----:B------:R-:W0:-:S14]  /*1430*/  DSETP.GEU.AND P0, PT, |R4|, c[0x2][0x0], PT ;  /* 0x008000000400762a */ /* 0x000e1c0003f0e200 */
[----:B0-----:R-:W-:Y:S01]  /*1440*/  @!P0 FMUL R24, R24, 1.175494350822287508e-38 ;  /* 0x0080000018188820 */ /* 0x001fe20000400000 */
[----:B------:R-:W-:Y:S05]  /*1450*/  BRA `(.L_x_26075) ;  /* 0x000008f000007947 */ /* 0x000fea0003800000 */
.L_x_26083:
        /* <DEDUP_REMOVED lines=26> */
.L_x_26086:
        /* <DEDUP_REMOVED lines=13> */
.L_x_26085:
[----:B------:R-:W2:Y:S02]  /*16d0*/  LDG.E.U16 R4, [R4.64] ;  /* 0x0000002404047981 */ /* 0x000ea4000c1e1500 */
[----:B--2---:R-:W-:Y:S01]  /*16e0*/  PRMT R24, RZ, 0x5410, R4 ;  /* 0x00005410ff187816 */ /* 0x004fe20000000004 */
[----:B------:R-:W-:Y:S05]  /*16f0*/  BRA `(.L_x_26075) ;  /* 0x0000065000007947 */ /* 0x000fea0003800000 */
.L_x_26082:
        /* <DEDUP_REMOVED lines=11> */
.L_x_26089:
        /* <DEDUP_REMOVED lines=20> */
.L_x_26091:
[----:B------:R-:W-:Y:S05]  /*18f0*/  BSYNC B0 ;  /* 0x0000000000007941 */ /* 0x000fea0003800000 */
.L_x_26090:
[----:B------:R-:W-:Y:S01]  /*1900*/  IMAD.SHL.U32 R3, R3, 0x100000, RZ ;  /* 0x0010000003037824 */ /* 0x000fe200078e00ff */
[----:B------:R-:W-:-:S04]  /*1910*/  LEA R5, R0, 0x3b800000, 0x17 ;  /* 0x3b80000000057811 */ /* 0x000fc800078eb8ff */
[----:B------:R-:W-:Y:S01]  /*1920*/  LOP3.LUT R24, R5, R3, R24, 0xfe, !PT ;  /* 0x0000000305187212 */ /* 0x000fe200078efe18 */
[----:B------:R-:W-:Y:S05]  /*1930*/  BRA `(.L_x_26075) ;  /* 0x0000041000007947 */ /* 0x000fea0003800000 */
.L_x_26088:
        /* <DEDUP_REMOVED lines=20> */
.L_x_26093:
[----:B------:R-:W-:Y:S05]  /*1a80*/  BSYNC B0 ;  /* 0x0000000000007941 */ /* 0x000fea0003800000 */
.L_x_26092:
[----:B------:R-:W-:Y:S01]  /*1a90*/  IMAD.SHL.U32 R3, R3, 0x200000, RZ ;  /* 0x0020000003037824 */ /* 0x000fe200078e00ff */
[----:B------:R-:W-:-:S04]  /*1aa0*/  LEA R5, R0, 0x37800000, 0x17 ;  /* 0x3780000000057811 */ /* 0x000fc800078eb8ff */
[----:B------:R-:W-:Y:S01]  /*1ab0*/  LOP3.LUT R24, R5, R3, R24, 0xfe, !PT ;  /* 0x0000000305187212 */ /* 0x000fe200078efe18 */
[----:B------:R-:W-:Y:S05]  /*1ac0*/  BRA `(.L_x_26075) ;  /* 0x0000028000007947 */ /* 0x000fea0003800000 */
.L_x_26087:
        /* <DEDUP_REMOVED lines=14> */
.L_x_26074:
        /* <DEDUP_REMOVED lines=21> */
.L_x_26095:
[----:B------:R-:W2:Y:S02]  /*1d00*/  LDG.E.64 R4, [R4.64] ;  /* 0x0000002404047981 */ /* 0x000ea4000c1e1b00 */
[----:B--2---:R0:W1:Y:S01]  /*1d10*/  I2F.U64 R24, R4 ;  /* 0x0000000400187312 */ /* 0x0040620000301000 */
[----:B------:R-:W-:Y:S05]  /*1d20*/  BRA `(.L_x_26075) ;  /* 0x0000002000007947 */ /* 0x000fea0003800000 */
.L_x_26094:
[----:B------:R-:W2:Y:S02]  /*1d30*/  LDG.E R4, [R4.64] ;  /* 0x0000002404047981 */ /* 0x000ea4000c1e1900 */
[----:B--2---:R0:W1:Y:S02]  /*1d40*/  I2F.U32 R24, R4 ;  /* 0x0000000400187306 */ /* 0x0040640000201000 */
.L_x_26075:
[----:B------:R-:W-:Y:S05]  /*1d50*/  BSYNC B6 ;  /* 0x0000000000067941 */ /* 0x000fea0003800000 */
.L_x_26069:
[----:B------:R-:W-:Y:S02]  /*1d60*/  IADD3 R25, R25, 0x80, RZ ;  /* 0x0000008019197810 */ /* 0x000fe40007ffe0ff */
.L_x_26068:
[----:B------:R-:W-:Y:S05]  /*1d70*/  BSYNC B7 ;  /* 0x0000000000077941 */ /* 0x000fea0003800000 */
.L_x_26067:
[----:B------:R-:W-:Y:S01]  /*1d80*/  ISETP.GE.AND P0, PT, R25, R16, PT ;  /* 0x000000101900720c */ /* 0x000fe20003f06270 */
[----:B------:R-:W-:Y:S01]  /*1d90*/  BSSY B7, `(.L_x_26096) ;  /* 0x00000e7000077945 */ /* 0x000fe20003800000 */
[----:B------:R-:W-:Y:S02]  /*1da0*/  IMAD.MOV.U32 R17, RZ, RZ, RZ ;  /* 0x000000ffff117224 */ /* 0x000fe400078e00ff */
[----:B------:R-:W-:-:S09]  /*1db0*/  IMAD.MOV.U32 R26, RZ, RZ, RZ ;  /* 0x000000ffff1a7224 */ /* 0x000fd200078e00ff */
        /* <DEDUP_REMOVED lines=21> */
.L_x_26102:
[----:B------:R-:W2:Y:S02]  /*1f10*/  LDG.E.U8 R4, [R4.64] ;  /* 0x0000002404047981 */ /* 0x000ea4000c1e1100 */
[----:B--2---:R0:W2:Y:S01]  /*1f20*/  I2F.U16 R26, R4 ;  /* 0x00000004001a7306 */ /* 0x0040a20000101000 */
[----:B------:R-:W-:Y:S05]  /*1f30*/  BRA `(.L_x_26104) ;  /* 0x00000ca000007947 */ /* 0x000fea0003800000 */
.L_x_26101:
        /* <DEDUP_REMOVED lines=9> */
.L_x_26106:
[----:B------:R-:W2:Y:S02]  /*1fd0*/  LDG.E R4, [R4.64] ;  /* 0x0000002404047981 */ /* 0x000ea4000c1e1900 */
[----:B--2---:R0:W2:Y:S01]  /*1fe0*/  I2F R26, R4 ;  /* 0x00000004001a7306 */ /* 0x0040a20000201400 */
[----:B------:R-:W-:Y:S05]  /*1ff0*/  BRA `(.L_x_26104) ;  /* 0x00000be000007947 */ /* 0x000fea0003800000 */
.L_x_26105:
[----:B------:R-:W2:Y:S02]  /*2000*/  LDG.E.U16 R4, [R4.64] ;  /* 0x0000002404047981 */ /* 0x000ea4000c1e1500 */
[----:B--2---:R0:W2:Y:S01]  /*2010*/  I2F.S16 R26, R4 ;  /* 0x00000004001a7306 */ /* 0x0040a20000101400 */
[----:B------:R-:W-:Y:S05]  /*2020*/  BRA `(.L_x_26104) ;  /* 0x00000bb000007947 */ /* 0x000fea0003800000 */
.L_x_26100:
        /* <DEDUP_REMOVED lines=8> */
.L_x_26108:
[----:B------:R-:W2:Y:S02]  /*20b0*/  LDG.E.U16 R4, [R4.64] ;  /* 0x0000002404047981 */ /* 0x000ea4000c1e1500 */
[----:B--2---:R-:W-:Y:S01]  /*20c0*/  HADD2.F32 R26, -RZ, R4.H0_H0 ;  /* 0x20000004ff1a7230 */ /* 0x004fe20000004100 */
[----:B------:R-:W-:Y:S05]  /*20d0*/  BRA `(.L_x_26104) ;  /* 0x00000b0000007947 */ /* 0x000fea0003800000 */
.L_x_26107:
        /* <DEDUP_REMOVED lines=8> */
.L_x_26110:
[----:B------:R-:W2:Y:S02]  /*2160*/  LDG.E.U16 R4, [R4.64] ;  /* 0x0000002404047981 */ /* 0x000ea4000c1e1500 */
[----:B--2---:R-:W-:Y:S01]  /*2170*/  HADD2.F32 R26, -RZ, R4.H0_H0 ;  /* 0x20000004ff1a7230 */ /* 0x004fe20000004100 */
[----:B------:R-:W-:Y:S05]  /*2180*/  BRA `(.L_x_26104) ;  /* 0x00000a5000007947 */ /* 0x000fea0003800000 */
.L_x_26109:
[----:B------:R-:W2:Y:S02]  /*2190*/  LDG.E.64 R4, [R4.64] ;  /* 0x0000002404047981 */ /* 0x000ea4000c1e1b00 */
[----:B--2---:R-:W0:Y:S01]  /*21a0*/  F2F.F32.F64 R26, R4 ;  /* 0x00000004001a7310 */ /* 0x004e220000301000 */
[----:B------:R-:W0:-:S14]  /*21b0*/  DSETP.GEU.AND P0, PT, |R4|, c[0x2][0x0], PT ;  /* 0x008000000400762a */ /* 0x000e1c0003f0e200 */
[----:B0-----:R-:W-:Y:S01]  /*21c0*/  @!P0 FMUL R26, R26, 1.175494350822287508e-38 ;  /* 0x008000001a1a8820 */ /* 0x001fe20000400000 */
[----:B------:R-:W-:Y:S05]  /*21d0*/  BRA `(.L_x_26104) ;  /* 0x00000a0000007947 */ /* 0x000fea0003800000 */
.L_x_26099:
        /* <DEDUP_REMOVED lines=12> */
.L_x_26113:
[----:B------:R-:W2:Y:S02]  /*22a0*/  LDG.E.64 R4, [R4.64] ;  /* 0x0000002404047981 */ /* 0x000ea4000c1e1b00 */
[----:B--2---:R-:W0:Y:S01]  /*22b0*/  F2F.F32.F64 R26, R4 ;  /* 0x00000004001a7310 */ /* 0x004e220000301000 */
[----:B------:R-:W0:-:S14]  /*22c0*/  DSETP.GEU.AND P0, PT, |R4|, c[0x2][0x0], PT ;  /* 0x008000000400762a */ /* 0x000e1c0003f0e200 */
[----:B0-----:R-:W-:Y:S01]  /*22d0*/  @!P0 FMUL R26, R26, 1.175494350822287508e-38 ;  /* 0x008000001a1a8820 */ /* 0x001fe20000400000 */
[----:B------:R-:W-:Y:S05]  /*22e0*/  BRA `(.L_x_26104) ;  /* 0x000008f000007947 */ /* 0x000fea0003800000 */
.L_x_26112:
        /* <DEDUP_REMOVED lines=26> */
.L_x_26115:
        /* <DEDUP_REMOVED lines=13> */
.L_x_26114:
[----:B------:R-:W2:Y:S02]  /*2560*/  LDG.E.U16 R4, [R4.64] ;  /* 0x0000002404047981 */ /* 0x000ea4000c1e1500 */
[----:B--2---:R-:W-:Y:S01]  /*2570*/  PRMT R26, RZ, 0x5410, R4 ;  /* 0x00005410ff1a7816 */ /* 0x004fe20000000004 */
[----:B------:R-:W-:Y:S05]  /*2580*/  BRA `(.L_x_26104) ;  /* 0x0000065000007947 */ /* 0x000fea0003800000 */
.L_x_26111:
        /* <DEDUP_REMOVED lines=11> */
.L_x_26118:
        /* <DEDUP_REMOVED lines=20> */
.L_x_26120:
[----:B------:R-:W-:Y:S05]  /*2780*/  BSYNC B0 ;  /* 0x0000000000007941 */ /* 0x000fea0003800000 */
.L_x_26119:
[----:B------:R-:W-:Y:S01]  /*2790*/  IMAD.SHL.U32 R3, R3, 0x100000, RZ ;  /* 0x0010000003037824 */ /* 0x000fe200078e00ff */
[----:B------:R-:W-:-:S04]  /*27a0*/  LEA R5, R0, 0x3b800000, 0x17 ;  /* 0x3b80000000057811 */ /* 0x000fc800078eb8ff */
[----:B------:R-:W-:Y:S01]  /*27b0*/  LOP3.LUT R26, R5, R3, R26, 0xfe, !PT ;  /* 0x00000003051a7212 */ /* 0x000fe200078efe1a */
[----:B------:R-:W-:Y:S05]  /*27c0*/  BRA `(.L_x_26104) ;  /* 0x0000041000007947 */ /* 0x000fea0003800000 */
.L_x_26117:
        /* <DEDUP_REMOVED lines=20> */
.L_x_26122:
[----:B------:R-:W-:Y:S05]  /*2910*/  BSYNC B0 ;  /* 0x0000000000007941 */ /* 0x000fea0003800000 */
.L_x_26121:
[----:B------:R-:W-:Y:S01]  /*2920*/  IMAD.SHL.U32 R3, R3, 0x200000, RZ ;  /* 0x0020000003037824 */ /* 0x000fe200078e00ff */
[----:B------:R-:W-:-:S04]  /*2930*/  LEA R5, R0, 0x37800000, 0x17 ;  /* 0x3780000000057811 */ /* 0x000fc800078eb8ff */
[----:B------:R-:W-:Y:S01]  /*2940*/  LOP3.LUT R26, R5, R3, R26, 0xfe, !PT ;  /* 0x00000003051a7212 */ /* 0x000fe200078efe1a */
[----:B------:R-:W-:Y:S05]  /*2950*/  BRA `(.L_x_26104) ;  /* 0x0000028000007947 */ /* 0x000fea0003800000 */
.L_x_26116:
        /* <DEDUP_REMOVED lines=14> */
.L_x_26103:
        /* <DEDUP_REMOVED lines=21> */
.L_x_26124:
[----:B------:R-:W2:Y:S02]  /*2b90*/  LDG.E.64 R26, [R4.64] ;  /* 0x00000024041a7981 */ /* 0x000ea4000c1e1b00 */
[----:B--2---:R0:W2:Y:S01]  /*2ba0*/  I2F.U64 R26, R26 ;  /* 0x0000001a001a7312 */ /* 0x0040a20000301000 */
[----:B------:R-:W-:Y:S05]  /*2bb0*/  BRA `(.L_x_26104) ;  /* 0x0000002000007947 */ /* 0x000fea0003800000 */
.L_x_26123:
[----:B------:R-:W2:Y:S02]  /*2bc0*/  LDG.E R4, [R4.64] ;  /* 0x0000002404047981 */ /* 0x000ea4000c1e1900 */
[----:B--2---:R0:W2:Y:S02]  /*2bd0*/  I2F.U32 R26, R4 ;  /* 0x00000004001a7306 */ /* 0x0040a40000201000 */
.L_x_26104:
[----:B------:R-:W-:Y:S05]  /*2be0*/  BSYNC B6 ;  /* 0x0000000000067941 */ /* 0x000fea0003800000 */
.L_x_26098:
[----:B------:R-:W-:Y:S02]  /*2bf0*/  IADD3 R25, R25, 0x80, RZ ;  /* 0x0000008019197810 */ /* 0x000fe40007ffe0ff */
.L_x_26097:
[----:B------:R-:W-:Y:S05]  /*2c00*/  BSYNC B7 ;  /* 0x0000000000077941 */ /* 0x000fea0003800000 */
.L_x_26096:
        /* <DEDUP_REMOVED lines=21> */
.L_x_26130:
[----:B------:R-:W3:Y:S02]  /*2d60*/  LDG.E.U8 R4, [R4.64] ;  /* 0x0000002404047981 */ /* 0x000ee4000c1e1100 */
[----:B---3--:R0:W3:Y:S01]  /*2d70*/  I2F.U16 R17, R4 ;  /* 0x0000000400117306 */ /* 0x0080e20000101000 */
[----:B------:R-:W-:Y:S05]  /*2d80*/  BRA `(.L_x_26126) ;  /* 0x00000c7000007947 */ /* 0x000fea0003800000 */
.L_x_26129:
        /* <DEDUP_REMOVED lines=9> */
.L_x_26133:
[----:B------:R-:W3:Y:S02]  /*2e20*/  LDG.E R4, [R4.64] ;  /* 0x0000002404047981 */ /* 0x000ee4000c1e1900 */
[----:B---3--:R0:W3:Y:S01]  /*2e30*/  I2F R17, R4 ;  /* 0x0000000400117306 */ /* 0x0080e20000201400 */
[----:B------:R-:W-:Y:S05]  /*2e40*/  BRA `(.L_x_26126) ;  /* 0x00000bb000007947 */ /* 0x000fea0003800000 */
.L_x_26132:
[----:B------:R-:W3:Y:S02]  /*2e50*/  LDG.E.U16 R4, [R4.64] ;  /* 0x0000002404047981 */ /* 0x000ee4000c1e1500 */
[----:B---3--:R0:W3:Y:S01]  /*2e60*/  I2F.S16 R17, R4 ;  /* 0x0000000400117306 */ /* 0x0080e20000101400 */
[----:B------:R-:W-:Y:S05]  /*2e70*/  BRA `(.L_x_26126) ;  /* 0x00000b8000007947 */ /* 0x000fea0003800000 */
.L_x_26128:
        /* <DEDUP_REMOVED lines=8> */
.L_x_26135:
[----:B------:R-:W3:Y:S02]  /*2f00*/  LDG.E.U16 R4, [R4.64] ;  /* 0x0000002404047981 */ /* 0x000ee4000c1e1500 */
[----:B---3--:R-:W-:Y:S01]  /*2f10*/  HADD2.F32 R17, -RZ, R4.H0_H0 ;  /* 0x20000004ff117230 */ /* 0x008fe20000004100 */
[----:B------:R-:W-:Y:S05]  /*2f20*/  BRA `(.L_x_26126) ;  /* 0x00000ad000007947 */ /* 0x000fea0003800000 */
.L_x_26134:
        /* <DEDUP_REMOVED lines=8> */
.L_x_26137:
[----:B------:R-:W3:Y:S02]  /*2fb0*/  LDG.E.U16 R4, [R4.64] ;  /* 0x0000002404047981 */ /* 0x000ee4000c1e1500 */
[----:B---3--:R-:W-:Y:S01]  /*2fc0*/  HADD2.F32 R17, -RZ, R4.H0_H0 ;  /* 0x20000004ff117230 */ /* 0x008fe20000004100 */
[----:B------:R-:W-:Y:S05]  /*2fd0*/  BRA `(.L_x_26126) ;  /* 0x00000a2000007947 */ /* 0x000fea0003800000 */
.L_x_26136:
[----:B------:R-:W3:Y:S02]  /*2fe0*/  LDG.E.64 R4, [R4.64] ;  /* 0x0000002404047981 */ /* 0x000ee4000c1e1b00 */
[----:B---3--:R-:W0:Y:S01]  /*2ff0*/  F2F.F32.F64 R17, R4 ;  /* 0x0000000400117310 */ /* 0x008e220000301000 */
[----:B------:R-:W0:-:S14]  /*3000*/  DSETP.GEU.AND P0, PT, |R4|, c[0x2][0x0], PT ;  /* 0x008000000400762a */ /* 0x000e1c0003f0e200 */
[----:B0-----:R-:W-:Y:S01]  /*3010*/  @!P0 FMUL R17, R17, 1.175494350822287508e-38 ;  /* 0x0080000011118820 */ /* 0x001fe20000400000 */
[----:B------:R-:W-:Y:S05]  /*3020*/  BRA `(.L_x_26126) ;  /* 0x000009d000007947 */ /* 0x000fea0003800000 */
.L_x_26127:
        /* <DEDUP_REMOVED lines=12> */
.L_x_26140:
[----:B------:R-:W3:Y:S02]  /*30f0*/  LDG.E.64 R4, [R4.64] ;  /* 0x0000002404047981 */ /* 0x000ee4000c1e1b00 */
[----:B---3--:R-:W0:Y:S01]  /*3100*/  F2F.F32.F64 R17, R4 ;  /* 0x0000000400117310 */ /* 0x008e220000301000 */
[----:B------:R-:W0:-:S14]  /*3110*/  DSETP.GEU.AND P0, PT, |R4|, c[0x2][0x0], PT ;  /* 0x008000000400762a */ /* 0x000e1c0003f0e200 */
[----:B0-----:R-:W-:Y:S01]  /*3120*/  @!P0 FMUL R17, R17, 1.175494350822287508e-38 ;  /* 0x0080000011118820 */ /* 0x001fe20000400000 */
[----:B------:R-:W-:Y:S05]  /*3130*/  BRA `(.L_x_26126) ;  /* 0x000008c000007947 */ /* 0x000fea0003800000 */
.L_x_26139:
        /* <DEDUP_REMOVED lines=26> */
.L_x_26142:
        /* <DEDUP_REMOVED lines=13> */
.L_x_26141:
[----:B------:R-:W3:Y:S02]  /*33b0*/  LDG.E.U16 R4, [R4.64] ;  /* 0x0000002404047981 */ /* 0x000ee4000c1e1500 */
[----:B---3--:R-:W-:Y:S01]  /*33c0*/  PRMT R17, RZ, 0x5410, R4 ;  /* 0x00005410ff117816 */ /* 0x008fe20000000004 */
[----:B------:R-:W-:Y:S05]  /*33d0*/  BRA `(.L_x_26126) ;  /* 0x0000062000007947 */ /* 0x000fea0003800000 */
.L_x_26138:
        /* <DEDUP_REMOVED lines=11> */
.L_x_26145:
        /* <DEDUP_REMOVED lines=19> */
.L_x_26147:
[----:B------:R-:W-:Y:S05]  /*35c0*/  BSYNC B0 ;  /* 0x0000000000007941 */ /* 0x000fea0003800000 */
.L_x_26146:
[----:B------:R-:W-:Y:S01]  /*35d0*/  IMAD.SHL.U32 R3, R3, 0x100000, RZ ;  /* 0x0010000003037824 */ /* 0x000fe200078e00ff */
[----:B------:R-:W-:-:S04]  /*35e0*/  LEA R0, R0, 0x3b800000, 0x17 ;  /* 0x3b80000000007811 */ /* 0x000fc800078eb8ff */
[----:B------:R-:W-:Y:S01]  /*35f0*/  LOP3.LUT R17, R0, R3, R17, 0xfe, !PT ;  /* 0x0000000300117212 */ /* 0x000fe200078efe11 */
[----:B------:R-:W-:Y:S05]  /*3600*/  BRA `(.L_x_26126) ;  /* 0x000003f000007947 */ /* 0x000fea0003800000 */
.L_x_26144:
        /* <DEDUP_REMOVED lines=19> */
.L_x_26149:
[----:B------:R-:W-:Y:S05]  /*3740*/  BSYNC B0 ;  /* 0x0000000000007941 */ /* 0x000fea0003800000 */
.L_x_26148:
[----:B------:R-:W-:Y:S01]  /*3750*/  IMAD.SHL.U32 R3, R3, 0x200000, RZ ;  /* 0x0020000003037824 */ /* 0x000fe200078e00ff */
[----:B------:R-:W-:-:S04]  /*3760*/  LEA R0, R0, 0x37800000, 0x17 ;  /* 0x3780000000007811 */ /* 0x000fc800078eb8ff */
[----:B------:R-:W-:Y:S01]  /*3770*/  LOP3.LUT R17, R0, R3, R17, 0xfe, !PT ;  /* 0x0000000300117212 */ /* 0x000fe200078efe11 */
[----:B------:R-:W-:Y:S05]  /*3780*/  BRA `(.L_x_26126) ;  /* 0x0000027000007947 */ /* 0x000fea0003800000 */
.L_x_26143:
        /* <DEDUP_REMOVED lines=14> */
.L_x_26131:
        /* <DEDUP_REMOVED lines=20> */
.L_x_26151:
[----:B------:R-:W3:Y:S02]  /*39b0*/  LDG.E.64 R4, [R4.64] ;  /* 0x0000002404047981 */ /* 0x000ee4000c1e1b00 */
[----:B---3--:R0:W3:Y:S01]  /*39c0*/  I2F.U64 R17, R4 ;  /* 0x0000000400117312 */ /* 0x0080e20000301000 */
[----:B------:R-:W-:Y:S05]  /*39d0*/  BRA `(.L_x_26126) ;  /* 0x0000002000007947 */ /* 0x000fea0003800000 */
.L_x_26150:
[----:B------:R-:W3:Y:S02]  /*39e0*/  LDG.E R4, [R4.64] ;  /* 0x0000002404047981 */ /* 0x000ee4000c1e1900 */
[----:B---3--:R0:W3:Y:S02]  /*39f0*/  I2F.U32 R17, R4 ;  /* 0x0000000400117306 */ /* 0x0080e40000201000 */
.L_x_26126:
[----:B------:R-:W-:Y:S05]  /*3a00*/  BSYNC B6 ;  /* 0x0000000000067941 */ /* 0x000fea0003800000 */
.L_x_26125:
[----:B------:R-:W4:Y:S01]  /*3a10*/  S2R R19, SR_TID.X ;  /* 0x0000000000137919 */ /* 0x000f220000002100 */
[----:B------:R-:W-:Y:S01]  /*3a20*/  IMAD.MOV.U32 R0, RZ, RZ, c[0x0][0x168] ;  /* 0x00005a00ff007624 */ /* 0x000fe200078e00ff */
[----:B------:R-:W-:Y:S03]  /*3a30*/  BSSY B0, `(.L_x_26152) ;  /* 0x000002d000007945 */ /* 0x000fe60003800000 */
[C---:B------:R-:W-:Y:S01]  /*3a40*/  IMAD.SHL.U32 R3, R0.reuse, 0x2, RZ ;  /* 0x0000000200037824 */ /* 0x040fe200078e00ff */
[----:B------:R-:W-:-:S04]  /*3a50*/  LOP3.LUT R18, R0, 0x80000000, RZ, 0xc0, !PT ;  /* 0x8000000000127812 */ /* 0x000fc800078ec0ff */
[----:B------:R-:W-:Y:S01]  /*3a60*/  ISETP.GE.U32.AND P0, PT, R3, 0x1000000, PT ;  /* 0x010000000300780c */ /* 0x000fe20003f06070 */
[----:B------:R-:W-:-:S03]  /*3a70*/  IMAD.MOV.U32 R3, RZ, RZ, 0x800000 ;  /* 0x00800000ff037424 */ /* 0x000fc600078e00ff */
[----:B------:R-:W-:Y:S02]  /*3a80*/  SEL R18, R18, c[0x0][0x168], !P0 ;  /* 0x00005a0012127a07 */ /* 0x000fe40004000000 */
[----:B------:R-:W-:Y:S02]  /*3a90*/  LOP3.LUT R3, R3, 0x80000000, R0, 0xb8, !PT ;  /* 0x8000000003037812 */ /* 0x000fe400078eb800 */
[----:B----4-:R-:W-:-:S13]  /*3aa0*/  ISETP.GE.AND P3, PT, R19, R16, PT ;  /* 0x000000101300720c */ /* 0x010fda0003f66270 */
[----:B------:R-:W-:Y:S05]  /*3ab0*/  @P3 BRA `(.L_x_26153) ;  /* 0x0000024000003947 */ /* 0x000fea0003800000 */
[C---:B-----5:R-:W-:Y:S01]  /*3ac0*/  FSETP.GTU.FTZ.AND P0, PT, |R22|.reuse, +INF , PT ;  /* 0x7f8000001600780b */ /* 0x060fe20003f1c200 */
[----:B0-----:R-:W-:Y:S01]  /*3ad0*/  IMAD.SHL.U32 R4, R22, 0x2, RZ ;  /* 0x0000000216047824 */ /* 0x001fe200078e00ff */
[----:B------:R-:W-:Y:S02]  /*3ae0*/  FSETP.GTU.FTZ.AND P1, PT, |R0|, +INF , PT ;  /* 0x7f8000000000780b */ /* 0x000fe40003f3c200 */
[----:B------:R-:W-:Y:S02]  /*3af0*/  LOP3.LUT R5, R22, 0x80000000, RZ, 0xc0, !PT ;  /* 0x8000000016057812 */ /* 0x000fe400078ec0ff */
[----:B------:R-:W-:Y:S02]  /*3b00*/  PLOP3.LUT P0, PT, P0, P1, PT, 0xa8, 0x0 ;  /* 0x000000000000781c */ /* 0x000fe40000703570 */
[----:B------:R-:W-:-:S04]  /*3b10*/  ISETP.GE.U32.AND P2, PT, R4, 0x1000000, PT ;  /* 0x010000000400780c */ /* 0x000fc80003f46070 */
[----:B------:R-:W-:-:S07]  /*3b20*/  SEL R5, R5, R22, !P2 ;  /* 0x0000001605057207 */ /* 0x000fce0005000000 */
[----:B------:R-:W-:Y:S05]  /*3b30*/  @P0 BRA `(.L_x_26154) ;  /* 0x000001b000000947 */ /* 0x000fea0003800000 */
[----:B------:R-:W-:-:S04]  /*3b40*/  LOP3.LUT R4, R5, R18, RZ, 0xfc, !PT ;  /* 0x0000001205047212 */ /* 0x000fc800078efcff */
[----:B------:R-:W-:Y:S01]  /*3b50*/  FSETP.NEU.FTZ.AND P0, PT, R4, RZ, PT ;  /* 0x000000ff0400720b */ /* 0x000fe20003f1d000 */
[----:B------:R-:W-:-:S12]  /*3b60*/  IMAD.MOV.U32 R4, RZ, RZ, R18 ;  /* 0x000000ffff047224 */ /* 0x000fd800078e0012 */
[----:B------:R-:W-:Y:S05]  /*3b70*/  @!P0 BRA `(.L_x_26153) ;  /* 0x0000018000008947 */ /* 0x000fea0003800000 */
[----:B------:R-:W-:Y:S01]  /*3b80*/  FSETP.NEU.FTZ.AND P0, PT, R5, RZ, PT ;  /* 0x000000ff0500720b */ /* 0x000fe20003f1d000 */
[----:B------:R-:W-:-:S12]  /*3b90*/  IMAD.MOV.U32 R4, RZ, RZ, R3 ;  /* 0x000000ffff047224 */ /* 0x000fd800078e0003 */
[----:B------:R-:W-:Y:S05]  /*3ba0*/  @!P0 BRA `(.L_x_26153) ;  /* 0x0000015000008947 */ /* 0x000fea0003800000 */
[C---:B------:R-:W-:Y:S01]  /*3bb0*/  FSETP.GEU.FTZ.AND P1, PT, R22.reuse, c[0x0][0x168], PT ;  /* 0x00005a0016007a0b */ /* 0x040fe20003f3e000 */
[----:B------:R-:W-:Y:S01]  /*3bc0*/  IMAD.MOV.U32 R6, RZ, RZ, RZ ;  /* 0x000000ffff067224 */ /* 0x000fe200078e00ff */
[C---:B------:R-:W-:Y:S02]  /*3bd0*/  FSETP.GEU.FTZ.AND P4, PT, R22.reuse, RZ, PT ;  /* 0x000000ff1600720b */ /* 0x040fe40003f9e000 */
[C---:B------:R-:W-:Y:S02]  /*3be0*/  FSETP.GT.FTZ.AND P0, PT, R22.reuse, RZ, PT ;  /* 0x000000ff1600720b */ /* 0x040fe40003f14000 */
[----:B------:R-:W-:Y:S02]  /*3bf0*/  PLOP3.LUT P5, PT, P4, P1, PT, 0x2, 0x0 ;  /* 0x000000000000781c */ /* 0x000fe400027a2072 */
[----:B------:R-:W-:Y:S02]  /*3c00*/  PLOP3.LUT P1, PT, P0, P1, PT, 0x20, 0x0 ;  /* 0x000000000000781c */ /* 0x000fe40000722470 */
[----:B------:R-:W-:-:S02]  /*3c10*/  FSETP.GT.FTZ.AND P2, PT, R22, c[0x0][0x168], PT ;  /* 0x00005a0016007a0b */ /* 0x000fc40003f54000 */
[----:B------:R-:W-:Y:S02]  /*3c20*/  SEL R4, RZ, 0xffffffff, !P5 ;  /* 0xffffffffff047807 */ /* 0x000fe40006800000 */
[----:B------:R-:W-:Y:S02]  /*3c30*/  PLOP3.LUT P4, PT, P4, P2, PT, 0x8, 0x0 ;  /* 0x000000000000781c */ /* 0x000fe40002784170 */
[----:B------:R-:W-:-:S03]  /*3c40*/  PLOP3.LUT P0, PT, P0, P2, PT, 0x80, 0x0 ;  /* 0x000000000000781c */ /* 0x000fc60000705070 */
[----:B------:R-:W-:Y:S02]  /*3c50*/  @!P5 IMAD.MOV R6, RZ, RZ, 0x1 ;  /* 0x00000001ff06d424 */ /* 0x000fe400078e02ff */
[----:B------:R-:W-:-:S05]  /*3c60*/  @!P1 IMAD.MOV R6, RZ, RZ, R4 ;  /* 0x000000ffff069224 */ /* 0x000fca00078e0204 */
[----:B------:R-:W-:Y:S01]  /*3c70*/  IADD3 R7, R6, 0x1, RZ ;  /* 0x0000000106077810 */ /* 0x000fe20007ffe0ff */
[----:B------:R-:W-:-:S05]  /*3c80*/  @!P4 IMAD.MOV R7, RZ, RZ, R6 ;  /* 0x000000ffff07c224 */ /* 0x000fca00078e0206 */
[----:B------:R-:W-:Y:S01]  /*3c90*/  IADD3 R4, R7, -0x1, RZ ;  /* 0xffffffff07047810 */ /* 0x000fe20007ffe0ff */
[----:B------:R-:W-:-:S04]  /*3ca0*/  @!P0 IMAD.MOV R4, RZ, RZ, R7 ;  /* 0x000000ffff048224 */ /* 0x000fc800078e0207 */
[----:B------:R-:W-:-:S05]  /*3cb0*/  IMAD.IADD R4, R5, 0x1, R4 ;  /* 0x0000000105047824 */ /* 0x000fca00078e0204 */
[----:B------:R-:W-:-:S13]  /*3cc0*/  FSETP.NEU.FTZ.AND P0, PT, R4, RZ, PT ;  /* 0x000000ff0400720b */ /* 0x000fda0003f1d000 */
[----:B------:R-:W-:Y:S01]  /*3cd0*/  @!P0 LOP3.LUT R4, R4, 0x80000000, RZ, 0xc0, !PT ;  /* 0x8000000004048812 */ /* 0x000fe200078ec0ff */
[----:B------:R-:W-:Y:S05]  /*3ce0*/  BRA `(.L_x_26153) ;  /* 0x0000001000007947 */ /* 0x000fea0003800000 */
.L_x_26154:
[----:B------:R-:W-:Y:S02]  /*3cf0*/  FADD.FTZ R4, R22, c[0x0][0x168] ;  /* 0x00005a0016047621 */ /* 0x000fe40000010000 */
.L_x_26153:
[----:B------:R-:W-:Y:S05]  /*3d00*/  BSYNC B0 ;  /* 0x0000000000007941 */ /* 0x000fea0003800000 */
.L_x_26152:
[----:B------:R-:W-:Y:S01]  /*3d10*/  IADD3 R23, R19, 0x80, RZ ;  /* 0x0000008013177810 */ /* 0x000fe20007ffe0ff */
[----:B------:R-:W-:Y:S03]  /*3d20*/  BSSY B0, `(.L_x_26155) ;  /* 0x0000027000007945 */ /* 0x000fe60003800000 */
[----:B------:R-:W-:-:S13]  /*3d30*/  ISETP.GE.AND P0, PT, R23, R16, PT ;  /* 0x000000101700720c */ /* 0x000fda0003f06270 */
[----:B------:R-:W-:Y:S05]  /*3d40*/  @P0 BRA `(.L_x_26156) ;  /* 0x0000024000000947 */ /* 0x000fea0003800000 */
[C---:B-1---5:R-:W-:Y:S01]  /*3d50*/  FSETP.GTU.FTZ.AND P0, PT, |R24|.reuse, +INF , PT ;  /* 0x7f8000001800780b */ /* 0x062fe20003f1c200 */
[----:B0-----:R-:W-:Y:S01]  /*3d60*/  IMAD.SHL.U32 R5, R24, 0x2, RZ ;  /* 0x0000000218057824 */ /* 0x001fe200078e00ff */
[----:B------:R-:W-:-:S04]  /*3d70*/  FSETP.GTU.FTZ.AND P1, PT, |R0|, +INF , PT ;  /* 0x7f8000000000780b */ /* 0x000fc80003f3c200 */
[----:B------:R-:W-:Y:S02]  /*3d80*/  PLOP3.LUT P0, PT, P0, P1, PT, 0xa8, 0x0 ;  /* 0x000000000000781c */ /* 0x000fe40000703570 */
[----:B------:R-:W-:Y:S02]  /*3d90*/  ISETP.GE.U32.AND P2, PT, R5, 0x1000000, PT ;  /* 0x010000000500780c */ /* 0x000fe40003f46070 */
[----:B------:R-:W-:-:S04]  /*3da0*/  LOP3.LUT R5, R24, 0x80000000, RZ, 0xc0, !PT ;  /* 0x8000000018057812 */ /* 0x000fc800078ec0ff */
[----:B------:R-:W-:-:S05]  /*3db0*/  SEL R5, R5, R24, !P2 ;  /* 0x0000001805057207 */ /* 0x000fca0005000000 */
[----:B------:R-:W-:Y:S05]  /*3dc0*/  @P0 BRA `(.L_x_26157) ;  /* 0x000001b000000947 */ /* 0x000fea0003800000 */
[----:B------:R-:W-:Y:S01]  /*3dd0*/  LOP3.LUT R6, R5, R18, RZ, 0xfc, !PT ;  /* 0x0000001205067212 */ /* 0x000fe200078efcff */
[----:B------:R-:W-:-:S03]  /*3de0*/  IMAD.MOV.U32 R22, RZ, RZ, R18 ;  /* 0x000000ffff167224 */ /* 0x000fc600078e0012 */
[----:B------:R-:W-:-:S13]  /*3df0*/  FSETP.NEU.FTZ.AND P0, PT, R6, RZ, PT ;  /* 0x000000ff0600720b */ /* 0x000fda0003f1d000 */
        /* <DEDUP_REMOVED lines=24> */
.L_x_26157:
[----:B------:R-:W-:Y:S02]  /*3f80*/  FADD.FTZ R22, R24, c[0x0][0x168] ;  /* 0x00005a0018167621 */ /* 0x000fe40000010000 */
.L_x_26156:
[----:B------:R-:W-:Y:S05]  /*3f90*/  BSYNC B0 ;  /* 0x0000000000007941 */ /* 0x000fea0003800000 */
.L_x_26155:
[----:B0-----:R-:W-:Y:S01]  /*3fa0*/  IADD3 R5, R19, 0x100, RZ ;  /* 0x0000010013057810 */ /* 0x001fe20007ffe0ff */
[----:B------:R-:W-:Y:S03]  /*3fb0*/  BSSY B0, `(.L_x_26158) ;  /* 0x0000027000007945 */ /* 0x000fe60003800000 */
[----:B------:R-:W-:-:S13]  /*3fc0*/  ISETP.GE.AND P0, PT, R5, R16, PT ;  /* 0x000000100500720c */ /* 0x000fda0003f06270 */
[----:B------:R-:W-:Y:S05]  /*3fd0*/  @P0 BRA `(.L_x_26159) ;  /* 0x0000024000000947 */ /* 0x000fea0003800000 */
[C---:B--2--5:R-:W-:Y:S01]  /*3fe0*/  FSETP.GTU.FTZ.AND P0, PT, |R26|.reuse, +INF , PT ;  /* 0x7f8000001a00780b */ /* 0x064fe20003f1c200 */
[----:B------:R-:W-:Y:S01]  /*3ff0*/  IMAD.SHL.U32 R5, R26, 0x2, RZ ;  /* 0x000000021a057824 */ /* 0x000fe200078e00ff */
[----:B------:R-:W-:-:S04]  /*4000*/  FSETP.GTU.FTZ.AND P1, PT, |R0|, +INF , PT ;  /* 0x7f8000000000780b */ /* 0x000fc80003f3c200 */
[----:B------:R-:W-:Y:S02]  /*4010*/  PLOP3.LUT P0, PT, P0, P1, PT, 0xa8, 0x0 ;  /* 0x000000000000781c */ /* 0x000fe40000703570 */
[----:B------:R-:W-:Y:S02]  /*4020*/  ISETP.GE.U32.AND P2, PT, R5, 0x1000000, PT ;  /* 0x010000000500780c */ /* 0x000fe40003f46070 */
[----:B------:R-:W-:-:S04]  /*4030*/  LOP3.LUT R5, R26, 0x80000000, RZ, 0xc0, !PT ;  /* 0x800000001a057812 */ /* 0x000fc800078ec0ff */
[----:B------:R-:W-:-:S05]  /*4040*/  SEL R5, R5, R26, !P2 ;  /* 0x0000001a05057207 */ /* 0x000fca0005000000 */
[----:B------:R-:W-:Y:S05]  /*4050*/  @P0 BRA `(.L_x_26160) ;  /* 0x000001b000000947 */ /* 0x000fea0003800000 */
[----:B------:R-:W-:Y:S01]  /*4060*/  LOP3.LUT R6, R5, R18, RZ, 0xfc, !PT ;  /* 0x0000001205067212 */ /* 0x000fe200078efcff */
[----:B-1----:R-:W-:-:S03]  /*4070*/  IMAD.MOV.U32 R24, RZ, RZ, R18 ;  /* 0x000000ffff187224 */ /* 0x002fc600078e0012 */
        /* <DEDUP_REMOVED lines=25> */
.L_x_26160:
[----:B-1----:R-:W-:Y:S02]  /*4210*/  FADD.FTZ R24, R26, c[0x0][0x168] ;  /* 0x00005a001a187621 */ /* 0x002fe40000010000 */
.L_x_26159:
[----:B------:R-:W-:Y:S05]  /*4220*/  BSYNC B0 ;  /* 0x0000000000007941 */ /* 0x000fea0003800000 */
.L_x_26158:
[----:B------:R-:W-:Y:S01]  /*4230*/  IADD3 R5, R19, 0x180, RZ ;  /* 0x0000018013057810 */ /* 0x000fe20007ffe0ff */
[----:B------:R-:W-:Y:S03]  /*4240*/  BSSY B0, `(.L_x_26161) ;  /* 0x0000026000007945 */ /* 0x000fe60003800000 */
[----:B------:R-:W-:-:S13]  /*4250*/  ISETP.GE.AND P0, PT, R5, R16, PT ;  /* 0x000000100500720c */ /* 0x000fda0003f06270 */
[----:B------:R-:W-:Y:S05]  /*4260*/  @P0 BRA `(.L_x_26162) ;  /* 0x0000023000000947 */ /* 0x000fea0003800000 */
[----:B------:R-:W-:Y:S01]  /*4270*/  FSETP.GTU.FTZ.AND P1, PT, |R0|, +INF , PT ;  /* 0x7f8000000000780b */ /* 0x000fe20003f3c200 */
[C---:B---3-5:R-:W-:Y:S01]  /*4280*/  IMAD.SHL.U32 R0, R17.reuse, 0x2, RZ ;  /* 0x0000000211007824 */ /* 0x068fe200078e00ff */
[----:B------:R-:W-:-:S04]  /*4290*/  FSETP.GTU.FTZ.AND P0, PT, |R17|, +INF , PT ;  /* 0x7f8000001100780b */ /* 0x000fc80003f1c200 */
[----:B------:R-:W-:Y:S02]  /*42a0*/  PLOP3.LUT P0, PT, P0, P1, PT, 0xa8, 0x0 ;  /* 0x000000000000781c */ /* 0x000fe40000703570 */
[----:B------:R-:W-:Y:S02]  /*42b0*/  ISETP.GE.U32.AND P2, PT, R0, 0x1000000, PT ;  /* 0x010000000000780c */ /* 0x000fe40003f46070 */
[----:B------:R-:W-:-:S04]  /*42c0*/  LOP3.LUT R0, R17, 0x80000000, RZ, 0xc0, !PT ;  /* 0x8000000011007812 */ /* 0x000fc800078ec0ff */
[----:B------:R-:W-:-:S05]  /*42d0*/  SEL R5, R0, R17, !P2 ;  /* 0x0000001100057207 */ /* 0x000fca0005000000 */
[----:B------:R-:W-:Y:S05]  /*42e0*/  @P0 BRA `(.L_x_26163) ;  /* 0x000001a000000947 */ /* 0x000fea0003800000 */
[----:B------:R-:W-:-:S04]  /*42f0*/  LOP3.LUT R0, R5, R18, RZ, 0xfc, !PT ;  /* 0x0000001205007212 */ /* 0x000fc800078efcff */
        /* <DEDUP_REMOVED lines=25> */
.L_x_26163:
[----:B------:R-:W-:Y:S02]  /*4490*/  FADD.FTZ R18, R17, c[0x0][0x168] ;  /* 0x00005a0011127621 */ /* 0x000fe40000010000 */
.L_x_26162:
[----:B------:R-:W-:Y:S05]  /*44a0*/  BSYNC B0 ;  /* 0x0000000000007941 */ /* 0x000fea0003800000 */
.L_x_26161:
[----:B---3-5:R-:W0:Y:S01]  /*44b0*/  LDC.U8 R17, c[0x0][0x18c] ;  /* 0x00006300ff117b82 */ /* 0x028e220000000000 */
        /* <DEDUP_REMOVED lines=21> */
.L_x_26169:
[----:B------:R-:W0:Y:S01]  /*4610*/  F2I.S64.TRUNC R4, R4 ;  /* 0x0000000400047311 */ /* 0x000e22000020d900 */
[----:B------:R-:W-:Y:S02]  /*4620*/  IMAD.MOV.U32 R19, RZ, RZ, R23 ;  /* 0x000000ffff137224 */ /* 0x000fe400078e0017 */
[----:B0-----:R-:W-:-:S05]  /*4630*/  IMAD.MOV.U32 R3, RZ, RZ, R4 ;  /* 0x000000ffff037224 */ /* 0x001fca00078e0004 */
[----:B------:R0:W-:Y:S01]  /*4640*/  STG.E.U8 [R8.64], R3 ;  /* 0x0000000308007986 */ /* 0x0001e2000c101124 */
[----:B------:R-:W-:Y:S05]  /*4650*/  BRA `(.L_x_26165) ;  /* 0x00000e7000007947 */ /* 0x000fea0003800000 */
.L_x_26168:
        /* <DEDUP_REMOVED lines=10> */
.L_x_26172:
[----:B------:R-:W0:Y:S01]  /*4700*/  F2I.FTZ.TRUNC.NTZ R3, R4 ;  /* 0x0000000400037305 */ /* 0x000e22000021f100 */
[----:B------:R-:W-:Y:S01]  /*4710*/  IMAD.MOV.U32 R19, RZ, RZ, R23 ;  /* 0x000000ffff137224 */ /* 0x000fe200078e0017 */
[----:B0-----:R0:W-:Y:S01]  /*4720*/  STG.E [R8.64], R3 ;  /* 0x0000000308007986 */ /* 0x0011e2000c101924 */
[----:B------:R-:W-:Y:S05]  /*4730*/  BRA `(.L_x_26165) ;  /* 0x00000d9000007947 */ /* 0x000fea0003800000 */
.L_x_26171:
[----:B------:R-:W0:Y:S01]  /*4740*/  F2I.FTZ.TRUNC.NTZ R3, R4 ;  /* 0x0000000400037305 */ /* 0x000e22000021f100 */
[----:B------:R-:W-:Y:S01]  /*4750*/  IMAD.MOV.U32 R19, RZ, RZ, R23 ;  /* 0x000000ffff137224 */ /* 0x000fe200078e0017 */
[----:B0-----:R0:W-:Y:S01]  /*4760*/  STG.E.U16 [R8.64], R3 ;  /* 0x0000000308007986 */ /* 0x0011e2000c101524 */
[----:B------:R-:W-:Y:S05]  /*4770*/  BRA `(.L_x_26165) ;  /* 0x00000d5000007947 */ /* 0x000fea0003800000 */
.L_x_26167:
        /* <DEDUP_REMOVED lines=9> */
.L_x_26174:
[----:B------:R-:W-:Y:S01]  /*4810*/  F2FP.PACK_AB R0, RZ, R4 ;  /* 0x00000004ff00723e */ /* 0x000fe200000000ff */
[----:B------:R-:W-:-:S04]  /*4820*/  IMAD.MOV.U32 R19, RZ, RZ, R23 ;  /* 0x000000ffff137224 */ /* 0x000fc800078e0017 */
[----:B------:R0:W-:Y:S01]  /*4830*/  STG.E.U16 [R8.64], R0 ;  /* 0x0000000008007986 */ /* 0x0001e2000c101524 */
[----:B------:R-:W-:Y:S05]  /*4840*/  BRA `(.L_x_26165) ;  /* 0x00000c8000007947 */ /* 0x000fea0003800000 */
.L_x_26173:
        /* <DEDUP_REMOVED lines=10> */
.L_x_26176:
[----:B------:R-:W-:Y:S01]  /*48f0*/  F2FP.PACK_AB R3, RZ, R4 ;  /* 0x00000004ff03723e */ /* 0x000fe200000000ff */
[----:B------:R-:W-:-:S03]  /*4900*/  IMAD.MOV.U32 R19, RZ, RZ, R23 ;  /* 0x000000ffff137224 */ /* 0x000fc600078e0017 */
[----:B------:R-:W-:-:S05]  /*4910*/  PRMT R3, R3, 0x5410, RZ ;  /* 0x0000541003037816 */ /* 0x000fca00000000ff */
[----:B------:R0:W-:Y:S01]  /*4920*/  STG.E [R8.64], R3 ;  /* 0x0000000308007986 */ /* 0x0001e2000c101924 */
[----:B------:R-:W-:Y:S05]  /*4930*/  BRA `(.L_x_26165) ;  /* 0x00000b9000007947 */ /* 0x000fea0003800000 */
.L_x_26175:
[----:B------:R-:W-:Y:S02]  /*4940*/  FMUL.FTZ R4, R4, 1 ;  /* 0x3f80000004047820 */ /* 0x000fe40000410000 */
[----:B------:R-:W-:-:S04]  /*4950*/  IMAD.MOV.U32 R19, RZ, RZ, R23 ;  /* 0x000000ffff137224 */ /* 0x000fc800078e0017 */
[----:B------:R-:W0:Y:S02]  /*4960*/  F2F.F64.F32 R4, R4 ;  /* 0x0000000400047310 */ /* 0x000e240000201800 */
[----:B0-----:R0:W-:Y:S01]  /*4970*/  STG.E.64 [R8.64], R4 ;  /* 0x0000000408007986 */ /* 0x0011e2000c101b24 */
[----:B------:R-:W-:Y:S05]  /*4980*/  BRA `(.L_x_26165) ;  /* 0x00000b4000007947 */ /* 0x000fea0003800000 */
.L_x_26166:
        /* <DEDUP_REMOVED lines=13> */
.L_x_26179:
[----:B------:R-:W-:Y:S01]  /*4a60*/  FMUL.FTZ R4, R4, 1 ;  /* 0x3f80000004047820 */ /* 0x000fe20000410000 */
[----:B------:R-:W-:Y:S01]  /*4a70*/  CS2R R6, SRZ ;  /* 0x0000000000067805 */ /* 0x000fe2000001ff00 */
[----:B------:R-:W-:-:S04]  /*4a80*/  IMAD.MOV.U32 R19, RZ, RZ, R23 ;  /* 0x000000ffff137224 */ /* 0x000fc800078e0017 */
[----:B------:R-:W0:Y:S02]  /*4a90*/  F2F.F64.F32 R4, R4 ;  /* 0x0000000400047310 */ /* 0x000e240000201800 */
[----:B0-----:R0:W-:Y:S01]  /*4aa0*/  STG.E.128 [R8.64], R4 ;  /* 0x0000000408007986 */ /* 0x0011e2000c101d24 */
[----:B------:R-:W-:Y:S05]  /*4ab0*/  BRA `(.L_x_26165) ;  /* 0x00000a1000007947 */ /* 0x000fea0003800000 */
.L_x_26178:
        /* <DEDUP_REMOVED lines=20> */
.L_x_26183:
[----:B------:R-:W-:Y:S05]  /*4c00*/  BSYNC B0 ;  /* 0x0000000000007941 */ /* 0x000fea0003800000 */
.L_x_26182:
[----:B------:R-:W-:Y:S01]  /*4c10*/  LOP3.LUT R5, R0, R5, RZ, 0xfc, !PT ;  /* 0x0000000500057212 */ /* 0x000fe200078efcff */
[----:B------:R-:W-:-:S04]  /*4c20*/  IMAD.MOV.U32 R19, RZ, RZ, R23 ;  /* 0x000000ffff137224 */ /* 0x000fc800078e0017 */
[----:B------:R0:W-:Y:S01]  /*4c30*/  STG.E.U8 [R8.64], R5 ;  /* 0x0000000508007986 */ /* 0x0001e2000c101124 */
[----:B------:R-:W-:Y:S05]  /*4c40*/  BRA `(.L_x_26165) ;  /* 0x0000088000007947 */ /* 0x000fea0003800000 */
.L_x_26181:
        /* <DEDUP_REMOVED lines=12> */
.L_x_26185:
[----:B------:R-:W-:Y:S01]  /*4d10*/  IMAD.MOV.U32 R0, RZ, RZ, 0x7f ;  /* 0x0000007fff007424 */ /* 0x000fe200078e00ff */
[----:B------:R-:W-:-:S04]  /*4d20*/  ISETP.GT.U32.AND P0, PT, R5, 0x7f800000, PT ;  /* 0x7f8000000500780c */ /* 0x000fc80003f04070 */
[----:B------:R-:W-:-:S04]  /*4d30*/  SEL R0, R0, 0x7c, P0 ;  /* 0x0000007c00007807 */ /* 0x000fc80000000000 */
.L_x_26186:
[----:B------:R-:W-:Y:S05]  /*4d40*/  BSYNC B0 ;  /* 0x0000000000007941 */ /* 0x000fea0003800000 */
.L_x_26184:
[----:B------:R-:W-:Y:S01]  /*4d50*/  LOP3.LUT R3, R4, 0x80000000, RZ, 0xc0, !PT ;  /* 0x8000000004037812 */ /* 0x000fe200078ec0ff */
[----:B------:R-:W-:-:S03]  /*4d60*/  IMAD.MOV.U32 R19, RZ, RZ, R23 ;  /* 0x000000ffff137224 */ /* 0x000fc600078e0017 */
[----:B------:R-:W-:-:S04]  /*4d70*/  SHF.R.U32.HI R3, RZ, 0x18, R3 ;  /* 0x00000018ff037819 */ /* 0x000fc80000011603 */
[----:B------:R-:W-:-:S05]  /*4d80*/  LOP3.LUT R3, R0, R3, RZ, 0xfc, !PT ;  /* 0x0000000300037212 */ /* 0x000fca00078efcff */
[----:B------:R0:W-:Y:S01]  /*4d90*/  STG.E.U8 [R8.64], R3 ;  /* 0x0000000308007986 */ /* 0x0001e2000c101124 */
[----:B------:R-:W-:Y:S05]  /*4da0*/  BRA `(.L_x_26165) ;  /* 0x0000072000007947 */ /* 0x000fea0003800000 */
.L_x_26180:
[----:B------:R-:W-:Y:S01]  /*4db0*/  F2FP.BF16.PACK_AB R0, RZ, R4 ;  /* 0x00000004ff00723e */ /* 0x000fe200000010ff */
[----:B------:R-:W-:-:S04]  /*4dc0*/  IMAD.MOV.U32 R19, RZ, RZ, R23 ;  /* 0x000000ffff137224 */ /* 0x000fc800078e0017 */
[----:B------:R0:W-:Y:S01]  /*4dd0*/  STG.E.U16 [R8.64], R0 ;  /* 0x0000000008007986 */ /* 0x0001e2000c101524 */
[----:B------:R-:W-:Y:S05]  /*4de0*/  BRA `(.L_x_26165) ;  /* 0x000006e000007947 */ /* 0x000fea0003800000 */
.L_x_26177:
        /* <DEDUP_REMOVED lines=12> */
.L_x_26189:
        /* <DEDUP_REMOVED lines=16> */
.L_x_26192:
[----:B------:R-:W-:-:S04]  /*4fb0*/  LOP3.LUT R0, R4, 0x80000000, RZ, 0xc0, !PT ;  /* 0x8000000004007812 */ /* 0x000fc800078ec0ff */
[----:B------:R-:W-:-:S04]  /*4fc0*/  SHF.R.U32.HI R0, RZ, 0x18, R0 ;  /* 0x00000018ff007819 */ /* 0x000fc80000011600 */
[----:B------:R-:W-:-:S04]  /*4fd0*/  LOP3.LUT R3, R3, R0, RZ, 0xfc, !PT ;  /* 0x0000000003037212 */ /* 0x000fc800078efcff */
[----:B------:R-:W-:Y:S02]  /*4fe0*/  PRMT R0, R3, 0x7610, R0 ;  /* 0x0000761003007816 */ /* 0x000fe40000000000 */
.L_x_26191:
[----:B------:R-:W-:Y:S05]  /*4ff0*/  BSYNC B0 ;  /* 0x0000000000007941 */ /* 0x000fea0003800000 */
.L_x_26190:
[----:B------:R0:W-:Y:S01]  /*5000*/  STG.E.U8 [R8.64], R0 ;  /* 0x0000000008007986 */ /* 0x0001e2000c101124 */
[----:B------:R-:W-:Y:S01]  /*5010*/  IMAD.MOV.U32 R19, RZ, RZ, R23 ;  /* 0x000000ffff137224 */ /* 0x000fe200078e0017 */
[----:B------:R-:W-:Y:S05]  /*5020*/  BRA `(.L_x_26165) ;  /* 0x000004a000007947 */ /* 0x000fea0003800000 */
.L_x_26188:
        /* <DEDUP_REMOVED lines=16> */
.L_x_26195:
[----:B------:R-:W-:-:S04]  /*5130*/  LOP3.LUT R0, R4, 0x80000000, RZ, 0xc0, !PT ;  /* 0x8000000004007812 */ /* 0x000fc800078ec0ff */
[----:B------:R-:W-:-:S04]  /*5140*/  SHF.R.U32.HI R0, RZ, 0x18, R0 ;  /* 0x00000018ff007819 */ /* 0x000fc80000011600 */
[----:B------:R-:W-:-:S04]  /*5150*/  LOP3.LUT R3, R3, R0, RZ, 0xfc, !PT ;  /* 0x0000000003037212 */ /* 0x000fc800078efcff */
[----:B------:R-:W-:Y:S02]  /*5160*/  PRMT R0, R3, 0x7610, R0 ;  /* 0x0000761003007816 */ /* 0x000fe40000000000 */
.L_x_26194:
[----:B------:R-:W-:Y:S05]  /*5170*/  BSYNC B0 ;  /* 0x0000000000007941 */ /* 0x000fea0003800000 */
.L_x_26193:
[----:B------:R0:W-:Y:S01]  /*5180*/  STG.E.U8 [R8.64], R0 ;  /* 0x0000000008007986 */ /* 0x0001e2000c101124 */
[----:B------:R-:W-:Y:S01]  /*5190*/  IMAD.MOV.U32 R19, RZ, RZ, R23 ;  /* 0x000000ffff137224 */ /* 0x000fe200078e0017 */
[----:B------:R-:W-:Y:S05]  /*51a0*/  BRA `(.L_x_26165) ;  /* 0x0000032000007947 */ /* 0x000fea0003800000 */
.L_x_26187:
        /* <DEDUP_REMOVED lines=22> */
.L_x_26170:
        /* <DEDUP_REMOVED lines=18> */
[----:B012---:R-:W-:Y:S05]  /*5430*/  CALL.ABS.NOINC R14 ;  /* 0x000000000e007343 */ /* 0x007fea0003c00000 */
[----:B------:R-:W-:Y:S01]  /*5440*/  IMAD.MOV.U32 R19, RZ, RZ, R23 ;  /* 0x000000ffff137224 */ /* 0x000fe200078e0017 */
[----:B------:R-:W-:Y:S05]  /*5450*/  BRA `(.L_x_26165) ;  /* 0x0000007000007947 */ /* 0x000fea0003800000 */
.L_x_26197:
[----:B------:R-:W0:Y:S01]  /*5460*/  F2I.U64.TRUNC R4, R4 ;  /* 0x0000000400047311 */ /* 0x000e22000020d800 */
[----:B------:R-:W-:Y:S01]  /*5470*/  IMAD.MOV.U32 R19, RZ, RZ, R23 ;  /* 0x000000ffff137224 */ /* 0x000fe200078e0017 */
[----:B0-----:R0:W-:Y:S01]  /*5480*/  STG.E.64 [R8.64], R4 ;  /* 0x0000000408007986 */ /* 0x0011e2000c101b24 */
[----:B------:R-:W-:Y:S05]  /*5490*/  BRA `(.L_x_26165) ;  /* 0x0000003000007947 */ /* 0x000fea0003800000 */
.L_x_26196:
[----:B------:R-:W0:Y:S01]  /*54a0*/  F2I.FTZ.U32.TRUNC.NTZ R3, R4 ;  /* 0x0000000400037305 */ /* 0x000e22000021f000 */
[----:B------:R-:W-:Y:S01]  /*54b0*/  IMAD.MOV.U32 R19, RZ, RZ, R23 ;  /* 0x000000ffff137224 */ /* 0x000fe200078e0017 */
[----:B0-----:R0:W-:Y:S06]  /*54c0*/  STG.E [R8.64], R3 ;  /* 0x0000000308007986 */ /* 0x0011ec000c101924 */
.L_x_26165:
[----:B------:R-:W-:Y:S05]  /*54d0*/  BSYNC B6 ;  /* 0x0000000000067941 */ /* 0x000fea0003800000 */
.L_x_26164:
        /* <DEDUP_REMOVED lines=22> */
.L_x_26203:
[----:B------:R-:W0:Y:S02]  /*5640*/  F2I.S64.TRUNC R4, R22 ;  /* 0x0000001600047311 */ /* 0x000e24000020d900 */
[----:B0-----:R0:W-:Y:S01]  /*5650*/  STG.E.U8 [R8.64], R4 ;  /* 0x0000000408007986 */ /* 0x0011e2000c101124 */
[----:B------:R-:W-:Y:S05]  /*5660*/  BRA `(.L_x_26205) ;  /* 0x00000d3000007947 */ /* 0x000fea0003800000 */
.L_x_26202:
        /* <DEDUP_REMOVED lines=9> */
.L_x_26207:
[----:B------:R-:W0:Y:S02]  /*5700*/  F2I.FTZ.TRUNC.NTZ R3, R22 ;  /* 0x0000001600037305 */ /* 0x000e24000021f100 */
[----:B0-----:R0:W-:Y:S01]  /*5710*/  STG.E [R8.64], R3 ;  /* 0x0000000308007986 */ /* 0x0011e2000c101924 */
[----:B------:R-:W-:Y:S05]  /*5720*/  BRA `(.L_x_26205) ;  /* 0x00000c7000007947 */ /* 0x000fea0003800000 */
.L_x_26206:
[----:B------:R-:W0:Y:S02]  /*5730*/  F2I.FTZ.TRUNC.NTZ R3, R22 ;  /* 0x0000001600037305 */ /* 0x000e24000021f100 */
[----:B0-----:R0:W-:Y:S01]  /*5740*/  STG.E.U16 [R8.64], R3 ;  /* 0x0000000308007986 */ /* 0x0011e2000c101524 */
[----:B------:R-:W-:Y:S05]  /*5750*/  BRA `(.L_x_26205) ;  /* 0x00000c4000007947 */ /* 0x000fea0003800000 */
.L_x_26201:
        /* <DEDUP_REMOVED lines=8> */
.L_x_26209:
[----:B------:R-:W-:-:S05]  /*57e0*/  F2FP.PACK_AB R0, RZ, R22 ;  /* 0x00000016ff00723e */ /* 0x000fca00000000ff */
[----:B------:R0:W-:Y:S01]  /*57f0*/  STG.E.U16 [R8.64], R0 ;  /* 0x0000000008007986 */ /* 0x0001e2000c101524 */
[----:B------:R-:W-:Y:S05]  /*5800*/  BRA `(.L_x_26205) ;  /* 0x00000b9000007947 */ /* 0x000fea0003800000 */
.L_x_26208:
        /* <DEDUP_REMOVED lines=9> */
.L_x_26211:
[----:B------:R-:W-:-:S04]  /*58a0*/  F2FP.PACK_AB R3, RZ, R22 ;  /* 0x00000016ff03723e */ /* 0x000fc800000000ff */
[----:B------:R-:W-:-:S05]  /*58b0*/  PRMT R3, R3, 0x5410, RZ ;  /* 0x0000541003037816 */ /* 0x000fca00000000ff */
[----:B------:R0:W-:Y:S01]  /*58c0*/  STG.E [R8.64], R3 ;  /* 0x0000000308007986 */ /* 0x0001e2000c101924 */
[----:B------:R-:W-:Y:S05]  /*58d0*/  BRA `(.L_x_26205) ;  /* 0x00000ac000007947 */ /* 0x000fea0003800000 */
.L_x_26210:
[----:B------:R-:W-:-:S06]  /*58e0*/  FMUL.FTZ R4, R22, 1 ;  /* 0x3f80000016047820 */ /* 0x000fcc0000410000 */
[----:B------:R-:W0:Y:S02]  /*58f0*/  F2F.F64.F32 R4, R4 ;  /* 0x0000000400047310 */ /* 0x000e240000201800 */
[----:B0-----:R0:W-:Y:S01]  /*5900*/  STG.E.64 [R8.64], R4 ;  /* 0x0000000408007986 */ /* 0x0011e2000c101b24 */
[----:B------:R-:W-:Y:S05]  /*5910*/  BRA `(.L_x_26205) ;  /* 0x00000a8000007947 */ /* 0x000fea0003800000 */
.L_x_26200:
        /* <DEDUP_REMOVED lines=12> */
.L_x_26214:
[----:B------:R-:W-:Y:S01]  /*59e0*/  FMUL.FTZ R4, R22, 1 ;  /* 0x3f80000016047820 */ /* 0x000fe20000410000 */
[----:B------:R-:W-:-:S05]  /*59f0*/  CS2R R6, SRZ ;  /* 0x0000000000067805 */ /* 0x000fca000001ff00 */
[----:B------:R-:W0:Y:S02]  /*5a00*/  F2F.F64.F32 R4, R4 ;  /* 0x0000000400047310 */ /* 0x000e240000201800 */
[----:B0-----:R0:W-:Y:S01]  /*5a10*/  STG.E.128 [R8.64], R4 ;  /* 0x0000000408007986 */ /* 0x0011e2000c101d24 */
[----:B------:R-:W-:Y:S05]  /*5a20*/  BRA `(.L_x_26205) ;  /* 0x0000097000007947 */ /* 0x000fea0003800000 */
.L_x_26213:
        /* <DEDUP_REMOVED lines=20> */
.L_x_26218:
[----:B------:R-:W-:Y:S05]  /*5b70*/  BSYNC B0 ;  /* 0x0000000000007941 */ /* 0x000fea0003800000 */
.L_x_26217:
[----:B------:R-:W-:-:S05]  /*5b80*/  LOP3.LUT R5, R0, R5, RZ, 0xfc, !PT ;  /* 0x0000000500057212 */ /* 0x000fca00078efcff */
[----:B------:R0:W-:Y:S01]  /*5b90*/  STG.E.U8 [R8.64], R5 ;  /* 0x0000000508007986 */ /* 0x0001e2000c101124 */
[----:B------:R-:W-:Y:S05]  /*5ba0*/  BRA `(.L_x_26205) ;  /* 0x000007f000007947 */ /* 0x000fea0003800000 */
.L_x_26216:
        /* <DEDUP_REMOVED lines=12> */
.L_x_26220:
[----:B------:R-:W-:Y:S01]  /*5c70*/  IMAD.MOV.U32 R0, RZ, RZ, 0x7f ;  /* 0x0000007fff007424 */ /* 0x000fe200078e00ff */
[----:B------:R-:W-:-:S04]  /*5c80*/  ISETP.GT.U32.AND P0, PT, R4, 0x7f800000, PT ;  /* 0x7f8000000400780c */ /* 0x000fc80003f04070 */
[----:B------:R-:W-:-:S04]  /*5c90*/  SEL R0, R0, 0x7c, P0 ;  /* 0x0000007c00007807 */ /* 0x000fc80000000000 */
.L_x_26221:
[----:B------:R-:W-:Y:S05]  /*5ca0*/  BSYNC B0 ;  /* 0x0000000000007941 */ /* 0x000fea0003800000 */
.L_x_26219:
[----:B------:R-:W-:-:S04]  /*5cb0*/  LOP3.LUT R3, R22, 0x80000000, RZ, 0xc0, !PT ;  /* 0x8000000016037812 */ /* 0x000fc800078ec0ff */
[----:B------:R-:W-:-:S04]  /*5cc0*/  SHF.R.U32.HI R3, RZ, 0x18, R3 ;  /* 0x00000018ff037819 */ /* 0x000fc80000011603 */
[----:B------:R-:W-:-:S05]  /*5cd0*/  LOP3.LUT R3, R0, R3, RZ, 0xfc, !PT ;  /* 0x0000000300037212 */ /* 0x000fca00078efcff */
[----:B------:R0:W-:Y:S01]  /*5ce0*/  STG.E.U8 [R8.64], R3 ;  /* 0x0000000308007986 */ /* 0x0001e2000c101124 */
[----:B------:R-:W-:Y:S05]  /*5cf0*/  BRA `(.L_x_26205) ;  /* 0x000006a000007947 */ /* 0x000fea0003800000 */
.L_x_26215:
[----:B------:R-:W-:-:S05]  /*5d00*/  F2FP.BF16.PACK_AB R0, RZ, R22 ;  /* 0x00000016ff00723e */ /* 0x000fca00000010ff */
[----:B------:R0:W-:Y:S01]  /*5d10*/  STG.E.U16 [R8.64], R0 ;  /* 0x0000000008007986 */ /* 0x0001e2000c101524 */
[----:B------:R-:W-:Y:S05]  /*5d20*/  BRA `(.L_x_26205) ;  /* 0x0000067000007947 */ /* 0x000fea0003800000 */
.L_x_26212:
        /* <DEDUP_REMOVED lines=11> */
.L_x_26224:
        /* <DEDUP_REMOVED lines=16> */
.L_x_26227:
[----:B------:R-:W-:-:S04]  /*5ee0*/  LOP3.LUT R3, R22, 0x80000000, RZ, 0xc0, !PT ;  /* 0x8000000016037812 */ /* 0x000fc800078ec0ff */
[----:B------:R-:W-:-:S04]  /*5ef0*/  SHF.R.U32.HI R3, RZ, 0x18, R3 ;  /* 0x00000018ff037819 */ /* 0x000fc80000011603 */
[----:B------:R-:W-:-:S04]  /*5f00*/  LOP3.LUT R0, R0, R3, RZ, 0xfc, !PT ;  /* 0x0000000300007212 */ /* 0x000fc800078efcff */
[----:B------:R-:W-:Y:S02]  /*5f10*/  PRMT R4, R0, 0x7610, R4 ;  /* 0x0000761000047816 */ /* 0x000fe40000000004 */
.L_x_26226:
[----:B------:R-:W-:Y:S05]  /*5f20*/  BSYNC B0 ;  /* 0x0000000000007941 */ /* 0x000fea0003800000 */
.L_x_26225:
[----:B------:R0:W-:Y:S01]  /*5f30*/  STG.E.U8 [R8.64], R4 ;  /* 0x0000000408007986 */ /* 0x0001e2000c101124 */
[----:B------:R-:W-:Y:S05]  /*5f40*/  BRA `(.L_x_26205) ;  /* 0x0000045000007947 */ /* 0x000fea0003800000 */
.L_x_26223:
        /* <DEDUP_REMOVED lines=16> */
.L_x_26230:
[----:B------:R-:W-:-:S04]  /*6050*/  LOP3.LUT R3, R22, 0x80000000, RZ, 0xc0, !PT ;  /* 0x8000000016037812 */ /* 0x000fc800078ec0ff */
[----:B------:R-:W-:-:S04]  /*6060*/  SHF.R.U32.HI R3, RZ, 0x18, R3 ;  /* 0x00000018ff037819 */ /* 0x000fc80000011603 */
[----:B------:R-:W-:-:S04]  /*6070*/  LOP3.LUT R0, R0, R3, RZ, 0xfc, !PT ;  /* 0x0000000300007212 */ /* 0x000fc800078efcff */
[----:B------:R-:W-:Y:S02]  /*6080*/  PRMT R4, R0, 0x7610, R4 ;  /* 0x0000761000047816 */ /* 0x000fe40000000004 */
.L_x_26229:
[----:B------:R-:W-:Y:S05]  /*6090*/  BSYNC B0 ;  /* 0x0000000000007941 */ /* 0x000fea0003800000 */
.L_x_26228:
[----:B------:R0:W-:Y:S01]  /*60a0*/  STG.E.U8 [R8.64], R4 ;  /* 0x0000000408007986 */ /* 0x0001e2000c101124 */
[----:B------:R-:W-:Y:S05]  /*60b0*/  BRA `(.L_x_26205) ;  /* 0x000002e000007947 */ /* 0x000fea0003800000 */
.L_x_26222:
        /* <DEDUP_REMOVED lines=21> */
.L_x_26204:
        /* <DEDUP_REMOVED lines=19> */
[----:B------:R-:W-:Y:S05]  /*6340*/  BRA `(.L_x_26205) ;  /* 0x0000005000007947 */ /* 0x000fea0003800000 */
.L_x_26232:
[----:B------:R-:W0:Y:S02]  /*6350*/  F2I.U64.TRUNC R4, R22 ;  /* 0x0000001600047311 */ /* 0x000e24000020d800 */
[----:B0-----:R0:W-:Y:S01]  /*6360*/  STG.E.64 [R8.64], R4 ;  /* 0x0000000408007986 */ /* 0x0011e2000c101b24 */
[----:B------:R-:W-:Y:S05]  /*6370*/  BRA `(.L_x_26205) ;  /* 0x0000002000007947 */ /* 0x000fea0003800000 */
.L_x_26231:
[----:B------:R-:W0:Y:S02]  /*6380*/  F2I.FTZ.U32.TRUNC.NTZ R3, R22 ;  /* 0x0000001600037305 */ /* 0x000e24000021f000 */
[----:B0-----:R0:W-:Y:S02]  /*6390*/  STG.E [R8.64], R3 ;  /* 0x0000000308007986 */ /* 0x0011e4000c101924 */
.L_x_26205:
        /* <DEDUP_REMOVED lines=22> */
.L_x_26236:
[----:B-1----:R-:W0:Y:S02]  /*6500*/  F2I.S64.TRUNC R4, R24 ;  /* 0x0000001800047311 */ /* 0x002e24000020d900 */
[----:B0-----:R0:W-:Y:S01]  /*6510*/  STG.E.U8 [R8.64], R4 ;  /* 0x0000000408007986 */ /* 0x0011e2000c101124 */
[----:B------:R-:W-:Y:S05]  /*6520*/  BRA `(.L_x_26238) ;  /* 0x00000d3000007947 */ /* 0x000fea0003800000 */
.L_x_26235:
        /* <DEDUP_REMOVED lines=9> */
.L_x_26240:
[----:B-1----:R-:W0:Y:S02]  /*65c0*/  F2I.FTZ.TRUNC.NTZ R3, R24 ;  /* 0x0000001800037305 */ /* 0x002e24000021f100 */
[----:B0-----:R0:W-:Y:S01]  /*65d0*/  STG.E [R8.64], R3 ;  /* 0x0000000308007986 */ /* 0x0011e2000c101924 */
[----:B------:R-:W-:Y:S05]  /*65e0*/  BRA `(.L_x_26238) ;  /* 0x00000c7000007947 */ /* 0x000fea0003800000 */
.L_x_26239:
[----:B-1----:R-:W0:Y:S02]  /*65f0*/  F2I.FTZ.TRUNC.NTZ R3, R24 ;  /* 0x0000001800037305 */ /* 0x002e24000021f100 */
[----:B0-----:R0:W-:Y:S01]  /*6600*/  STG.E.U16 [R8.64], R3 ;  /* 0x0000000308007986 */ /* 0x0011e2000c101524 */
[----:B------:R-:W-:Y:S05]  /*6610*/  BRA `(.L_x_26238) ;  /* 0x00000c4000007947 */ /* 0x000fea0003800000 */
.L_x_26234:
        /* <DEDUP_REMOVED lines=8> */
.L_x_26242:
[----:B-1----:R-:W-:-:S05]  /*66a0*/  F2FP.PACK_AB R0, RZ, R24 ;  /* 0x00000018ff00723e */ /* 0x002fca00000000ff */
[----:B------:R0:W-:Y:S01]  /*66b0*/  STG.E.U16 [R8.64], R0 ;  /* 0x0000000008007986 */ /* 0x0001e2000c101524 */
[----:B------:R-:W-:Y:S05]  /*66c0*/  BRA `(.L_x_26238) ;  /* 0x00000b9000007947 */ /* 0x000fea0003800000 */
.L_x_26241:
        /* <DEDUP_REMOVED lines=9> */
.L_x_26244:
[----:B-1----:R-:W-:-:S04]  /*6760*/  F2FP.PACK_AB R3, RZ, R24 ;  /* 0x00000018ff03723e */ /* 0x002fc800000000ff */
[----:B------:R-:W-:-:S05]  /*6770*/  PRMT R3, R3, 0x5410, RZ ;  /* 0x0000541003037816 */ /* 0x000fca00000000ff */
[----:B------:R0:W-:Y:S01]  /*6780*/  STG.E [R8.64], R3 ;  /* 0x0000000308007986 */ /* 0x0001e2000c101924 */
[----:B------:R-:W-:Y:S05]  /*6790*/  BRA `(.L_x_26238) ;  /* 0x00000ac000007947 */ /* 0x000fea0003800000 */
.L_x_26243:
[----:B-1----:R-:W-:-:S06]  /*67a0*/  FMUL.FTZ R4, R24, 1 ;  /* 0x3f80000018047820 */ /* 0x002fcc0000410000 */
[----:B------:R-:W0:Y:S02]  /*67b0*/  F2F.F64.F32 R4, R4 ;  /* 0x0000000400047310 */ /* 0x000e240000201800 */
[----:B0-----:R0:W-:Y:S01]  /*67c0*/  STG.E.64 [R8.64], R4 ;  /* 0x0000000408007986 */ /* 0x0011e2000c101b24 */
[----:B------:R-:W-:Y:S05]  /*67d0*/  BRA `(.L_x_26238) ;  /* 0x00000a8000007947 */ /* 0x000fea0003800000 */
.L_x_26233:
        /* <DEDUP_REMOVED lines=12> */
.L_x_26247:
[----:B-1----:R-:W-:Y:S01]  /*68a0*/  FMUL.FTZ R4, R24, 1 ;  /* 0x3f80000018047820 */ /* 0x002fe20000410000 */
[----:B------:R-:W-:-:S05]  /*68b0*/  CS2R R6, SRZ ;  /* 0x0000000000067805 */ /* 0x000fca000001ff00 */
[----:B------:R-:W0:Y:S02]  /*68c0*/  F2F.F64.F32 R4, R4 ;  /* 0x0000000400047310 */ /* 0x000e240000201800 */
[----:B0-----:R0:W-:Y:S01]  /*68d0*/  STG.E.128 [R8.64], R4 ;  /* 0x0000000408007986 */ /* 0x0011e2000c101d24 */
[----:B------:R-:W-:Y:S05]  /*68e0*/  BRA `(.L_x_26238) ;  /* 0x0000097000007947 */ /* 0x000fea0003800000 */
.L_x_26246:
        /* <DEDUP_REMOVED lines=20> */
.L_x_26251:
[----:B------:R-:W-:Y:S05]  /*6a30*/  BSYNC B0 ;  /* 0x0000000000007941 */ /* 0x000fea0003800000 */
.L_x_26250:
[----:B------:R-:W-:-:S05]  /*6a40*/  LOP3.LUT R5, R0, R5, RZ, 0xfc, !PT ;  /* 0x0000000500057212 */ /* 0x000fca00078efcff */
[----:B------:R0:W-:Y:S01]  /*6a50*/  STG.E.U8 [R8.64], R5 ;  /* 0x0000000508007986 */ /* 0x0001e2000c101124 */
[----:B------:R-:W-:Y:S05]  /*6a60*/  BRA `(.L_x_26238) ;  /* 0x000007f000007947 */ /* 0x000fea0003800000 */
.L_x_26249:
        /* <DEDUP_REMOVED lines=12> */
.L_x_26253:
[----:B------:R-:W-:Y:S01]  /*6b30*/  IMAD.MOV.U32 R0, RZ, RZ, 0x7f ;  /* 0x0000007fff007424 */ /* 0x000fe200078e00ff */
[----:B------:R-:W-:-:S04]  /*6b40*/  ISETP.GT.U32.AND P0, PT, R4, 0x7f800000, PT ;  /* 0x7f8000000400780c */ /* 0x000fc80003f04070 */
[----:B------:R-:W-:-:S04]  /*6b50*/  SEL R0, R0, 0x7c, P0 ;  /* 0x0000007c00007807 */ /* 0x000fc80000000000 */
.L_x_26254:
[----:B------:R-:W-:Y:S05]  /*6b60*/  BSYNC B0 ;  /* 0x0000000000007941 */ /* 0x000fea0003800000 */
.L_x_26252:
[----:B------:R-:W-:-:S04]  /*6b70*/  LOP3.LUT R3, R24, 0x80000000, RZ, 0xc0, !PT ;  /* 0x8000000018037812 */ /* 0x000fc800078ec0ff */
[----:B------:R-:W-:-:S04]  /*6b80*/  SHF.R.U32.HI R3, RZ, 0x18, R3 ;  /* 0x00000018ff037819 */ /* 0x000fc80000011603 */
[----:B------:R-:W-:-:S05]  /*6b90*/  LOP3.LUT R3, R0, R3, RZ, 0xfc, !PT ;  /* 0x0000000300037212 */ /* 0x000fca00078efcff */
[----:B------:R0:W-:Y:S01]  /*6ba0*/  STG.E.U8 [R8.64], R3 ;  /* 0x0000000308007986 */ /* 0x0001e2000c101124 */
[----:B------:R-:W-:Y:S05]  /*6bb0*/  BRA `(.L_x_26238) ;  /* 0x000006a000007947 */ /* 0x000fea0003800000 */
.L_x_26248:
[----:B-1----:R-:W-:-:S05]  /*6bc0*/  F2FP.BF16.PACK_AB R0, RZ, R24 ;  /* 0x00000018ff00723e */ /* 0x002fca00000010ff */
[----:B------:R0:W-:Y:S01]  /*6bd0*/  STG.E.U16 [R8.64], R0 ;  /* 0x0000000008007986 */ /* 0x0001e2000c101524 */
[----:B------:R-:W-:Y:S05]  /*6be0*/  BRA `(.L_x_26238) ;  /* 0x0000067000007947 */ /* 0x000fea0003800000 */
.L_x_26245:
        /* <DEDUP_REMOVED lines=11> */
.L_x_26257:
        /* <DEDUP_REMOVED lines=16> */
.L_x_26260:
[----:B------:R-:W-:-:S04]  /*6da0*/  LOP3.LUT R3, R24, 0x80000000, RZ, 0xc0, !PT ;  /* 0x8000000018037812 */ /* 0x000fc800078ec0ff */
[----:B------:R-:W-:-:S04]  /*6db0*/  SHF.R.U32.HI R3, RZ, 0x18, R3 ;  /* 0x00000018ff037819 */ /* 0x000fc80000011603 */
[----:B------:R-:W-:-:S04]  /*6dc0*/  LOP3.LUT R0, R0, R3, RZ, 0xfc, !PT ;  /* 0x0000000300007212 */ /* 0x000fc800078efcff */
[----:B------:R-:W-:Y:S02]  /*6dd0*/  PRMT R4, R0, 0x7610, R4 ;  /* 0x0000761000047816 */ /* 0x000fe40000000004 */
.L_x_26259:
[----:B------:R-:W-:Y:S05]  /*6de0*/  BSYNC B0 ;  /* 0x0000000000007941 */ /* 0x000fea0003800000 */
.L_x_26258:
[----:B------:R0:W-:Y:S01]  /*6df0*/  STG.E.U8 [R8.64], R4 ;  /* 0x0000000408007986 */ /* 0x0001e2000c101124 */
[----:B------:R-:W-:Y:S05]  /*6e00*/  BRA `(.L_x_26238) ;  /* 0x0000045000007947 */ /* 0x000fea0003800000 */
.L_x_26256:
        /* <DEDUP_REMOVED lines=16> */
.L_x_26263:
[----:B------:R-:W-:-:S04]  /*6f10*/  LOP3.LUT R3, R24, 0x80000000, RZ, 0xc0, !PT ;  /* 0x8000000018037812 */ /* 0x000fc800078ec0ff */
[----:B------:R-:W-:-:S04]  /*6f20*/  SHF.R.U32.HI R3, RZ, 0x18, R3 ;  /* 0x00000018ff037819 */ /* 0x000fc80000011603 */
[----:B------:R-:W-:-:S04]  /*6f30*/  LOP3.LUT R0, R0, R3, RZ, 0xfc, !PT ;  /* 0x0000000300007212 */ /* 0x000fc800078efcff */
[----:B------:R-:W-:Y:S02]  /*6f40*/  PRMT R4, R0, 0x7610, R4 ;  /* 0x0000761000047816 */ /* 0x000fe40000000004 */
.L_x_26262:
[----:B------:R-:W-:Y:S05]  /*6f50*/  BSYNC B0 ;  /* 0x0000000000007941 */ /* 0x000fea0003800000 */
.L_x_26261:
[----:B------:R0:W-:Y:S01]  /*6f60*/  STG.E.U8 [R8.64], R4 ;  /* 0x0000000408007986 */ /* 0x0001e2000c101124 */
[----:B------:R-:W-:Y:S05]  /*6f70*/  BRA `(.L_x_26238) ;  /* 0x000002e000007947 */ /* 0x000fea0003800000 */
.L_x_26255:
        /* <DEDUP_REMOVED lines=21> */
.L_x_26237:
        /* <DEDUP_REMOVED lines=20> */
.L_x_26265:
[----:B-1----:R-:W0:Y:S02]  /*7210*/  F2I.U64.TRUNC R4, R24 ;  /* 0x0000001800047311 */ /* 0x002e24000020d800 */
[----:B0-----:R0:W-:Y:S01]  /*7220*/  STG.E.64 [R8.64], R4 ;  /* 0x0000000408007986 */ /* 0x0011e2000c101b24 */
[----:B------:R-:W-:Y:S05]  /*7230*/  BRA `(.L_x_26238) ;  /* 0x0000002000007947 */ /* 0x000fea0003800000 */
.L_x_26264:
[----:B-1----:R-:W0:Y:S02]  /*7240*/  F2I.FTZ.U32.TRUNC.NTZ R3, R24 ;  /* 0x0000001800037305 */ /* 0x002e24000021f000 */
[----:B0-----:R0:W-:Y:S02]  /*7250*/  STG.E [R8.64], R3 ;  /* 0x0000000308007986 */ /* 0x0011e4000c101924 */
.L_x_26238:
[----:B------:R-:W-:Y:S02]  /*7260*/  IADD3 R19, R19, 0x80, RZ ;  /* 0x0000008013137810 */ /* 0x000fe40007ffe0ff */
.L_x_26199:
[----:B------:R-:W-:Y:S05]  /*7270*/  BSYNC B6 ;  /* 0x0000000000067941 */ /* 0x000fea0003800000 */
.L_x_26198:
        /* <DEDUP_REMOVED lines=20> */
.L_x_26269:
[----:B------:R-:W0:Y:S02]  /*73c0*/  F2I.S64.TRUNC R18, R18 ;  /* 0x0000001200127311 */ /* 0x000e24000020d900 */
[----:B0-----:R-:W-:-:S05]  /*73d0*/  IMAD.MOV.U32 R5, RZ, RZ, R18 ;  /* 0x000000ffff057224 */ /* 0x001fca00078e0012 */
[----:B------:R-:W-:Y:S01]  /*73e0*/  STG.E.U8 [R2.64], R5 ;  /* 0x0000000502007986 */ /* 0x000fe2000c101124 */
[----:B------:R-:W-:Y:S05]  /*73f0*/  EXIT ;  /* 0x000000000000794d */ /* 0x000fea0003800000 */
.L_x_26268:
        /* <DEDUP_REMOVED lines=9> */
.L_x_26272:
[----:B------:R-:W0:Y:S02]  /*7490*/  F2I.FTZ.TRUNC.NTZ R5, R18 ;  /* 0x0000001200057305 */ /* 0x000e24000021f100 */
[----:B0-----:R-:W-:Y:S01]  /*74a0*/  STG.E [R2.64], R5 ;  /* 0x0000000502007986 */ /* 0x001fe2000c101924 */
[----:B------:R-:W-:Y:S05]  /*74b0*/  EXIT ;  /* 0x000000000000794d */ /* 0x000fea0003800000 */
.L_x_26271:
[----:B------:R-:W0:Y:S02]  /*74c0*/  F2I.FTZ.TRUNC.NTZ R5, R18 ;  /* 0x0000001200057305 */ /* 0x000e24000021f100 */
[----:B0-----:R-:W-:Y:S01]  /*74d0*/  STG.E.U16 [R2.64], R5 ;  /* 0x0000000502007986 */ /* 0x001fe2000c101524 */
[----:B------:R-:W-:Y:S05]  /*74e0*/  EXIT ;  /* 0x000000000000794d */ /* 0x000fea0003800000 */
.L_x_26267:
        /* <DEDUP_REMOVED lines=8> */
.L_x_26274:
[----:B------:R-:W-:-:S05]  /*7570*/  F2FP.PACK_AB R18, RZ, R18 ;  /* 0x00000012ff12723e */ /* 0x000fca00000000ff */
[----:B------:R-:W-:Y:S01]  /*7580*/  STG.E.U16 [R2.64], R18 ;  /* 0x0000001202007986 */ /* 0x000fe2000c101524 */
[----:B------:R-:W-:Y:S05]  /*7590*/  EXIT ;  /* 0x000000000000794d */ /* 0x000fea0003800000 */
.L_x_26273:
        /* <DEDUP_REMOVED lines=9> */
.L_x_26276:
[----:B------:R-:W-:-:S04]  /*7630*/  F2FP.PACK_AB R5, RZ, R18 ;  /* 0x00000012ff05723e */ /* 0x000fc800000000ff */
[----:B------:R-:W-:-:S05]  /*7640*/  PRMT R5, R5, 0x5410, RZ ;  /* 0x0000541005057816 */ /* 0x000fca00000000ff */
[----:B------:R-:W-:Y:S01]  /*7650*/  STG.E [R2.64], R5 ;  /* 0x0000000502007986 */ /* 0x000fe2000c101924 */
[----:B------:R-:W-:Y:S05]  /*7660*/  EXIT ;  /* 0x000000000000794d */ /* 0x000fea0003800000 */
.L_x_26275:
[----:B------:R-:W-:-:S06]  /*7670*/  FMUL.FTZ R4, R18, 1 ;  /* 0x3f80000012047820 */ /* 0x000fcc0000410000 */
[----:B------:R-:W0:Y:S02]  /*7680*/  F2F.F64.F32 R4, R4 ;  /* 0x0000000400047310 */ /* 0x000e240000201800 */
[----:B0-----:R-:W-:Y:S01]  /*7690*/  STG.E.64 [R2.64], R4 ;  /* 0x0000000402007986 */ /* 0x001fe2000c101b24 */
[----:B------:R-:W-:Y:S05]  /*76a0*/  EXIT ;  /* 0x000000000000794d */ /* 0x000fea0003800000 */
.L_x_26266:
        /* <DEDUP_REMOVED lines=12> */
.L_x_26279:
[----:B------:R-:W-:Y:S01]  /*7770*/  FMUL.FTZ R4, R18, 1 ;  /* 0x3f80000012047820 */ /* 0x000fe20000410000 */
[----:B------:R-:W-:-:S05]  /*7780*/  CS2R R6, SRZ ;  /* 0x0000000000067805 */ /* 0x000fca000001ff00 */
[----:B------:R-:W0:Y:S02]  /*7790*/  F2F.F64.F32 R4, R4 ;  /* 0x0000000400047310 */ /* 0x000e240000201800 */
[----:B0-----:R-:W-:Y:S01]  /*77a0*/  STG.E.128 [R2.64], R4 ;  /* 0x0000000402007986 */ /* 0x001fe2000c101d24 */
[----:B------:R-:W-:Y:S05]  /*77b0*/  EXIT ;  /* 0x000000000000794d */ /* 0x000fea0003800000 */
.L_x_26278:
        /* <DEDUP_REMOVED lines=20> */
.L_x_26283:
[----:B------:R-:W-:Y:S05]  /*7900*/  BSYNC B0 ;  /* 0x0000000000007941 */ /* 0x000fea0003800000 */
.L_x_26282:
[----:B------:R-:W-:-:S05]  /*7910*/  LOP3.LUT R7, R0, R7, RZ, 0xfc, !PT ;  /* 0x0000000700077212 */ /* 0x000fca00078efcff */
[----:B------:R-:W-:Y:S01]  /*7920*/  STG.E.U8 [R2.64], R7 ;  /* 0x0000000702007986 */ /* 0x000fe2000c101124 */
[----:B------:R-:W-:Y:S05]  /*7930*/  EXIT ;  /* 0x000000000000794d */ /* 0x000fea0003800000 */
.L_x_26281:
        /* <DEDUP_REMOVED lines=12> */
.L_x_26285:
[----:B------:R-:W-:Y:S01]  /*7a00*/  IMAD.MOV.U32 R0, RZ, RZ, 0x7f ;  /* 0x0000007fff007424 */ /* 0x000fe200078e00ff */
[----:B------:R-:W-:-:S04]  /*7a10*/  ISETP.GT.U32.AND P0, PT, R4, 0x7f800000, PT ;  /* 0x7f8000000400780c */ /* 0x000fc80003f04070 */
[----:B------:R-:W-:-:S04]  /*7a20*/  SEL R0, R0, 0x7c, P0 ;  /* 0x0000007c00007807 */ /* 0x000fc80000000000 */
.L_x_26286:
[----:B------:R-:W-:Y:S05]  /*7a30*/  BSYNC B0 ;  /* 0x0000000000007941 */ /* 0x000fea0003800000 */
.L_x_26284:
[----:B------:R-:W-:-:S04]  /*7a40*/  LOP3.LUT R18, R18, 0x80000000, RZ, 0xc0, !PT ;  /* 0x8000000012127812 */ /* 0x000fc800078ec0ff */
[----:B------:R-:W-:-:S04]  /*7a50*/  SHF.R.U32.HI R5, RZ, 0x18, R18 ;  /* 0x00000018ff057819 */ /* 0x000fc80000011612 */
[----:B------:R-:W-:-:S05]  /*7a60*/  LOP3.LUT R5, R0, R5, RZ, 0xfc, !PT ;  /* 0x0000000500057212 */ /* 0x000fca00078efcff */
[----:B------:R-:W-:Y:S01]  /*7a70*/  STG.E.U8 [R2.64], R5 ;  /* 0x0000000502007986 */ /* 0x000fe2000c101124 */
[----:B------:R-:W-:Y:S05]  /*7a80*/  EXIT ;  /* 0x000000000000794d */ /* 0x000fea0003800000 */
.L_x_26280:
[----:B------:R-:W-:-:S05]  /*7a90*/  F2FP.BF16.PACK_AB R18, RZ, R18 ;  /* 0x00000012ff12723e */ /* 0x000fca00000010ff */
[----:B------:R-:W-:Y:S01]  /*7aa0*/  STG.E.U16 [R2.64], R18 ;  /* 0x0000001202007986 */ /* 0x000fe2000c101524 */
[----:B------:R-:W-:Y:S05]  /*7ab0*/  EXIT ;  /* 0x000000000000794d */ /* 0x000fea0003800000 */
.L_x_26277:
        /* <DEDUP_REMOVED lines=11> */
.L_x_26289:
        /* <DEDUP_REMOVED lines=16> */
.L_x_26292:
[----:B------:R-:W-:-:S04]  /*7c70*/  LOP3.LUT R18, R18, 0x80000000, RZ, 0xc0, !PT ;  /* 0x8000000012127812 */ /* 0x000fc800078ec0ff */
[----:B------:R-:W-:-:S04]  /*7c80*/  SHF.R.U32.HI R5, RZ, 0x18, R18 ;  /* 0x00000018ff057819 */ /* 0x000fc80000011612 */
[----:B------:R-:W-:-:S04]  /*7c90*/  LOP3.LUT R4, R4, R5, RZ, 0xfc, !PT ;  /* 0x0000000504047212 */ /* 0x000fc800078efcff */
[----:B------:R-:W-:Y:S02]  /*7ca0*/  PRMT R0, R4, 0x7610, R0 ;  /* 0x0000761004007816 */ /* 0x000fe40000000000 */
.L_x_26291:
[----:B------:R-:W-:Y:S05]  /*7cb0*/  BSYNC B0 ;  /* 0x0000000000007941 */ /* 0x000fea0003800000 */
.L_x_26290:
[----:B------:R-:W-:Y:S01]  /*7cc0*/  STG.E.U8 [R2.64], R0 ;  /* 0x0000000002007986 */ /* 0x000fe2000c101124 */
[----:B------:R-:W-:Y:S05]  /*7cd0*/  EXIT ;  /* 0x000000000000794d */ /* 0x000fea0003800000 */
.L_x_26288:
        /* <DEDUP_REMOVED lines=16> */
.L_x_26295:
[----:B------:R-:W-:-:S04]  /*7de0*/  LOP3.LUT R18, R18, 0x80000000, RZ, 0xc0, !PT ;  /* 0x8000000012127812 */ /* 0x000fc800078ec0ff */
[----:B------:R-:W-:-:S04]  /*7df0*/  SHF.R.U32.HI R5, RZ, 0x18, R18 ;  /* 0x00000018ff057819 */ /* 0x000fc80000011612 */
[----:B------:R-:W-:-:S04]  /*7e00*/  LOP3.LUT R4, R4, R5, RZ, 0xfc, !PT ;  /* 0x0000000504047212 */ /* 0x000fc800078efcff */
[----:B------:R-:W-:Y:S02]  /*7e10*/  PRMT R0, R4, 0x7610, R0 ;  /* 0x0000761004007816 */ /* 0x000fe40000000000 */
.L_x_26294:
[----:B------:R-:W-:Y:S05]  /*7e20*/  BSYNC B0 ;  /* 0x0000000000007941 */ /* 0x000fea0003800000 */
.L_x_26293:
[----:B------:R-:W-:Y:S01]  /*7e30*/  STG.E.U8 [R2.64], R0 ;  /* 0x0000000002007986 */ /* 0x000fe2000c101124 */
[----:B------:R-:W-:Y:S05]  /*7e40*/  EXIT ;  /* 0x000000000000794d */ /* 0x000fea0003800000 */
.L_x_26287:
        /* <DEDUP_REMOVED lines=21> */
.L_x_26270:
        /* <DEDUP_REMOVED lines=19> */
[----:B------:R-:W-:Y:S05]  /*80d0*/  EXIT ;  /* 0x000000000000794d */ /* 0x000fea0003800000 */
.L_x_26297:
[----:B------:R-:W0:Y:S02]  /*80e0*/  F2I.U64.TRUNC R18, R18 ;  /* 0x0000001200127311 */ /* 0x000e24000020d800 */
[----:B0-----:R-:W-:Y:S01]  /*80f0*/  STG.E.64 [R2.64], R18 ;  /* 0x0000001202007986 */ /* 0x001fe2000c101b24 */
[----:B------:R-:W-:Y:S05]  /*8100*/  EXIT ;  /* 0x000000000000794d */ /* 0x000fea0003800000 */
.L_x_26296:
[----:B------:R-:W0:Y:S02]  /*8110*/  F2I.FTZ.U32.TRUNC.NTZ R5, R18 ;  /* 0x0000001200057305 */ /* 0x000e24000021f000 */
[----:B0-----:R-:W-:Y:S01]  /*8120*/  STG.E [R2.64], R5 ;  /* 0x0000000502007986 */ /* 0x001fe2000c101924 */
[----:B------:R-:W-:Y:S05]  /*8130*/  EXIT ;  /* 0x000000000000794d */ /* 0x000fea0003800000 */
.L_x_26298:
        /* <DEDUP_REMOVED lines=12> */
.L_x_30086:


//--------------------- .text._ZN2at6native18elementwise_kernelILi128ELi2EZNS0_22gpu_kernel_impl_nocastINS0_13BUnaryFunctorIfffZZZNS0_21nextafter_kernel_cudaERNS_18TensorIteratorBaseEENKUlvE_clEvENKUlvE0_clEvEUlffE_EEEEvS5_RKT_EUliE_EEviT1_ --------------------------
	.section	.text._ZN2at6native18elementwise_kernelILi128ELi2EZNS0_22gpu_kernel_impl_nocastINS0_13BUnaryFunctorIfffZZZNS0_21nextafter_kernel_cudaERNS_18TensorIteratorBaseEENKUlvE_clEvENKUlvE0_clEvEUlffE_EEEEvS5_RKT_EUliE_EEviT1_,"ax",@progbits
	.sectioninfo	@"SHI_REGISTERS=16"
	.align	128
        .global         _ZN2at6native18elementwise_kernelILi128ELi2EZNS0_22gpu_kernel_impl_nocastINS0_13BUnaryFunctorIfffZZZNS0_21nextafter_kernel_cudaERNS_18TensorIteratorBaseEENKUlvE_clEvENKUlvE0_clEvEUlffE_EEEEvS5_RKT_EUliE_EEviT1_
        .type           _ZN2at6native18elementwise_kernelILi128ELi2EZNS0_22gpu_kernel_impl_nocastINS0_13BUnaryFunctorIfffZZZNS0_21nextafter_kernel_cudaERNS_18TensorIteratorBaseEENKUlvE_clEvENKUlvE0_clEvEUlffE_EEEEvS5_RKT_EUliE_EEviT1_,@function
        .size           _ZN2at6native18elementwise_kernelILi128ELi2EZNS0_22gpu_kernel_impl_nocastINS0_13BUnaryFunctorIfffZZZNS0_21nextafter_kernel_cudaERNS_18TensorIteratorBaseEENKUlvE_clEvENKUlvE0_clEvEUlffE_EEEEvS5_RKT_EUliE_EEviT1_,(.L_x_30087 - _ZN2at6native18elementwise_kernelILi128ELi2EZNS0_22gpu_kernel_impl_nocastINS0_13BUnaryFunctorIfffZZZNS0_21nextafter_kernel_cudaERNS_18TensorIteratorBaseEENKUlvE_clEvENKUlvE0_clEvEUlffE_EEEEvS5_RKT_EUliE_EEviT1_)
        .other          _ZN2at6native18elementwise_kernelILi128ELi2EZNS0_22gpu_kernel_impl_nocastINS0_13BUnaryFunctorIfffZZZNS0_21nextafter_kernel_cudaERNS_18TensorIteratorBaseEENKUlvE_clEvENKUlvE0_clEvEUlffE_EEEEvS5_RKT_EUliE_EEviT1_,@"STO_CUDA_ENTRY STV_DEFAULT"
_ZN2at6native18elementwise_kernelILi128ELi2EZNS0_22gpu_kernel_impl_nocastINS0_13BUnaryFunctorIfffZZZNS0_21nextafter_kernel_cudaERNS_18TensorIteratorBaseEENKUlvE_clEvENKUlvE0_clEvEUlffE_EEEEvS5_RKT_EUliE_EEviT1_:
.text._ZN2at6native18elementwise_kernelILi128ELi2EZNS0_22gpu_kernel_impl_nocastINS0_13BUnaryFunctorIfffZZZNS0_21nextafter_kernel_cudaERNS_18TensorIteratorBaseEENKUlvE_clEvENKUlvE0_clEvEUlffE_EEEEvS5_RKT_EUliE_EEviT1_:
[----:B------:R-:W-:Y:S02]  /*0000*/  MOV R1, c[0x0][0x28] ;  /* 0x00000a0000017a02 */ /* 0x000fe40000000f00 */
[----:B------:R-:W0:Y:S01]  /*0010*/  S2R R3, SR_CTAID.X ;  /* 0x0000000000037919 */ /* 0x000e220000002500 */
[----:B------:R-:W-:Y:S01]  /*0020*/  MOV R2, c[0x0][0x374] ;  /* 0x0000dd0000027a02 */ /* 0x000fe20000000f00 */
[----:B------:R-:W-:Y:S01]  /*0030*/  HFMA2.MMA R5, -RZ, RZ, 7.62939453125e-06, 0 ;  /* 0x00800000ff057435 */ /* 0x000fe200000001ff */
[----:B------:R-:W-:Y:S01]  /*0040*/  ULDC.64 UR4, c[0x0][0x118] ;  /* 0x0000460000047ab9 */ /* 0x000fe20000000a00 */
[----:B------:R-:W0:Y:S01]  /*0050*/  S2R R0, SR_TID.X ;  /* 0x0000000000007919 */ /* 0x000e220000002100 */
[C---:B------:R-:W-:Y:S01]  /*0060*/  LOP3.LUT R6, R2.reuse, 0x80000000, RZ, 0xc0, !PT ;  /* 0x8000000002067812 */ /* 0x040fe200078ec0ff */
[----:B------:R-:W-:Y:S01]  /*0070*/  IMAD.SHL.U32 R4, R2, 0x2, RZ ;  /* 0x0000000202047824 */ /* 0x000fe200078e00ff */
[----:B------:R-:W-:Y:S04]  /*0080*/  BSSY B0, `(.L_x_26299) ;  /* 0x0000116000007945 */ /* 0x000fe80003800000 */
[----:B------:R-:W-:-:S04]  /*0090*/  ISETP.GE.U32.AND P0, PT, R4, 0x1000000, PT ;  /* 0x010000000400780c */ /* 0x000fc80003f06070 */
[----:B------:R-:W-:Y:S02]  /*00a0*/  SEL R6, R6, c[0x0][0x374], !P0 ;  /* 0x0000dd0006067a07 */ /* 0x000fe40004000000 */
[----:B0-----:R-:W-:Y:S02]  /*00b0*/  LEA R3, R3, R0, 0x8 ;  /* 0x0000000003037211 */ /* 0x001fe400078e40ff */
[----:B------:R-:W-:Y:S02]  /*00c0*/  LOP3.LUT R0, R5, 0x80000000, R2, 0xb8, !PT ;  /* 0x8000000005007812 */ /* 0x000fe400078eb802 */
        /* <DEDUP_REMOVED lines=229> */
.L_x_26301:
[----:B------:R-:W-:-:S04]  /*0f20*/  IADD3 R8, P0, R5, c[0x0][0x368], RZ ;  /* 0x0000da0005087a10 */ /* 0x000fc80007f1e0ff */
[----:B------:R-:W-:-:S05]  /*0f30*/  IADD3.X R9, RZ, c[0x0][0x36c], RZ, P0, !PT ;  /* 0x0000db00ff097a10 */ /* 0x000fca00007fe4ff */
[----:B------:R-:W2:Y:S01]  /*0f40*/  LDG.E R8, [R8.64] ;  /* 0x0000000408087981 */ /* 0x000ea2000c1e1900 */
[----:B------:R-:W-:Y:S01]  /*0f50*/  IADD3 R4, P1, R4, c[0x0][0x360], RZ ;  /* 0x0000d80004047a10 */ /* 0x000fe20007f3e0ff */
[----:B------:R-:W-:Y:S03]  /*0f60*/  BSSY B1, `(.L_x_26302) ;  /* 0x0000025000017945 */ /* 0x000fe60003800000 */
[----:B------:R-:W-:Y:S02]  /*0f70*/  IADD3.X R5, RZ, c[0x0][0x364], RZ, P1, !PT ;  /* 0x0000d900ff057a10 */ /* 0x000fe40000ffe4ff */
[----:B--2---:R-:W-:-:S13]  /*0f80*/  FSETP.GTU.FTZ.AND P0, PT, |R8|, +INF , PT ;  /* 0x7f8000000800780b */ /* 0x004fda0003f1c200 */
[----:B------:R-:W-:Y:S05]  /*0f90*/  @P0 BRA `(.L_x_26303) ;  /* 0x0000020000000947 */ /* 0x000fea0003800000 */
[----:B------:R-:W-:-:S13]  /*0fa0*/  FSETP.GTU.FTZ.AND P0, PT, |R2|, +INF , PT ;  /* 0x7f8000000200780b */ /* 0x000fda0003f1c200 */
[----:B------:R-:W-:Y:S05]  /*0fb0*/  @P0 BRA `(.L_x_26303) ;  /* 0x000001e000000947 */ /* 0x000fea0003800000 */
[C---:B------:R-:W-:Y:S01]  /*0fc0*/  IMAD.SHL.U32 R9, R8.reuse, 0x2, RZ ;  /* 0x0000000208097824 */ /* 0x040fe200078e00ff */
[----:B------:R-:W-:-:S04]  /*0fd0*/  LOP3.LUT R7, R8, 0x80000000, RZ, 0xc0, !PT ;  /* 0x8000000008077812 */ /* 0x000fc800078ec0ff */
[----:B------:R-:W-:-:S04]  /*0fe0*/  ISETP.GE.U32.AND P0, PT, R9, 0x1000000, PT ;  /* 0x010000000900780c */ /* 0x000fc80003f06070 */
[----:B------:R-:W-:-:S04]  /*0ff0*/  SEL R9, R7, R8, !P0 ;  /* 0x0000000807097207 */ /* 0x000fc80004000000 */
[----:B------:R-:W-:-:S04]  /*1000*/  LOP3.LUT R7, R6, R9, RZ, 0xfc, !PT ;  /* 0x0000000906077212 */ /* 0x000fc800078efcff */
[----:B------:R-:W-:Y:S02]  /*1010*/  FSETP.NEU.FTZ.AND P0, PT, R7, RZ, PT ;  /* 0x000000ff0700720b */ /* 0x000fe40003f1d000 */
[----:B------:R-:W-:-:S11]  /*1020*/  MOV R7, R6 ;  /* 0x0000000600077202 */ /* 0x000fd60000000f00 */
[----:B------:R-:W-:Y:S05]  /*1030*/  @!P0 BRA `(.L_x_26304) ;  /* 0x0000017000008947 */ /* 0x000fea0003800000 */
[----:B------:R-:W-:Y:S02]  /*1040*/  FSETP.NEU.FTZ.AND P0, PT, R9, RZ, PT ;  /* 0x000000ff0900720b */ /* 0x000fe40003f1d000 */
[----:B------:R-:W-:-:S11]  /*1050*/  MOV R7, R0 ;  /* 0x0000000000077202 */ /* 0x000fd60000000f00 */
        /* <DEDUP_REMOVED lines=11> */
[C---:B------:R-:W-:Y:S02]  /*1110*/  IADD3 R8, R7.reuse, 0x1, RZ ;  /* 0x0000000107087810 */ /* 0x040fe40007ffe0ff */
[----:B------:R-:W-:-:S04]  /*1120*/  @!P1 IADD3 R8, R7, RZ, RZ ;  /* 0x000000ff07089210 */ /* 0x000fc80007ffe0ff */
[C---:B------:R-:W-:Y:S02]  /*1130*/  IADD3 R9, R8.reuse, 0x1, RZ ;  /* 0x0000000108097810 */ /* 0x040fe40007ffe0ff */
[----:B------:R-:W-:-:S04]  /*1140*/  @!P3 IADD3 R9, R8, RZ, RZ ;  /* 0x000000ff0809b210 */ /* 0x000fc80007ffe0ff */
[----:B------:R-:W-:Y:S01]  /*1150*/  IADD3 R7, R9, -0x1, RZ ;  /* 0xffffffff09077810 */ /* 0x000fe20007ffe0ff */
[----:B------:R-:W-:-:S05]  /*1160*/  @!P0 IMAD.MOV R7, RZ, RZ, R9 ;  /* 0x000000ffff078224 */ /* 0x000fca00078e0209 */
[----:B------:R-:W-:-:S13]  /*1170*/  FSETP.NEU.FTZ.AND P0, PT, R7, RZ, PT ;  /* 0x000000ff0700720b */ /* 0x000fda0003f1d000 */
[----:B------:R-:W-:Y:S01]  /*1180*/  @!P0 LOP3.LUT R7, R7, 0x80000000, RZ, 0xc0, !PT ;  /* 0x8000000007078812 */ /* 0x000fe200078ec0ff */
[----:B------:R-:W-:Y:S05]  /*1190*/  BRA `(.L_x_26304) ;  /* 0x0000001000007947 */ /* 0x000fea0003800000 */
.L_x_26303:
[----:B------:R-:W-:Y:S02]  /*11a0*/  FADD.FTZ R7, R8, c[0x0][0x374] ;  /* 0x0000dd0008077621 */ /* 0x000fe40000010000 */
.L_x_26304:
[----:B------:R-:W-:Y:S05]  /*11b0*/  BSYNC B1 ;  /* 0x0000000000017941 */ /* 0x000fea0003800000 */
.L_x_26302:
[----:B------:R0:W-:Y:S01]  /*11c0*/  STG.E [R4.64], R7 ;  /* 0x0000000704007986 */ /* 0x0001e2000c101904 */
[----:B------:R-:W-:-:S03]  /*11d0*/  IADD3 R3, R3, 0x80, RZ ;  /* 0x0000008003037810 */ /* 0x000fc60007ffe0ff */
.L_x_26300:
[----:B------:R-:W-:Y:S05]  /*11e0*/  BSYNC B0 ;  /* 0x0000000000007941 */ /* 0x000fea0003800000 */
.L_x_26299:
[----:B------:R-:W-:-:S13]  /*11f0*/  ISETP.GE.AND P0, PT, R3, c[0x0][0x160], PT ;  /* 0x0000580003007a0c */ /* 0x000fda0003f06270 */
[----:B------:R-:W-:Y:S05]  /*1200*/  @P0 EXIT ;  /* 0x000000000000094d */ /* 0x000fea0003800000 */
        /* <DEDUP_REMOVED lines=227> */
.L_x_26305:
[----:B------:R-:W-:-:S05]  /*2040*/  IADD3 R8, P0, R5, c[0x0][0x368], RZ ;  /* 0x0000da0005087a10 */ /* 0x000fca0007f1e0ff */
[----:B------:R-:W-:-:S06]  /*2050*/  IMAD.X R9, RZ, RZ, c[0x0][0x36c], P0 ;  /* 0x0000db00ff097624 */ /* 0x000fcc00000e06ff */
        /* <DEDUP_REMOVED lines=8> */
[C---:B------:R-:W-:Y:S02]  /*20e0*/  SHF.L.U32 R3, R9.reuse, 0x1, RZ ;  /* 0x0000000109037819 */ /* 0x040fe400000006ff */
[----:B------:R-:W-:Y:S02]  /*20f0*/  LOP3.LUT R2, R9, 0x80000000, RZ, 0xc0, !PT ;  /* 0x8000000009027812 */ /* 0x000fe400078ec0ff */
[----:B------:R-:W-:-:S04]  /*2100*/  ISETP.GE.U32.AND P0, PT, R3, 0x1000000, PT ;  /* 0x010000000300780c */ /* 0x000fc80003f06070 */
[----:B------:R-:W-:-:S04]  /*2110*/  SEL R3, R2, R9, !P0 ;  /* 0x0000000902037207 */ /* 0x000fc80004000000 */
[----:B------:R-:W-:-:S04]  /*2120*/  LOP3.LUT R2, R6, R3, RZ, 0xfc, !PT ;  /* 0x0000000306027212 */ /* 0x000fc800078efcff */
[----:B------:R-:W-:-:S13]  /*2130*/  FSETP.NEU.FTZ.AND P0, PT, R2, RZ, PT ;  /* 0x000000ff0200720b */ /* 0x000fda0003f1d000 */
        /* <DEDUP_REMOVED lines=23> */
.L_x_26307:
[----:B------:R-:W-:Y:S02]  /*22b0*/  FADD.FTZ R6, R9, c[0x0][0x374] ;  /* 0x0000dd0009067621 */ /* 0x000fe40000010000 */
.L_x_26308:
[----:B------:R-:W-:Y:S05]  /*22c0*/  BSYNC B0 ;  /* 0x0000000000007941 */ /* 0x000fea0003800000 */
.L_x_26306:
[----:B------:R-:W-:Y:S01]  /*22d0*/  STG.E [R4.64], R6 ;  /* 0x0000000604007986 */ /* 0x000fe2000c101904 */
[----:B------:R-:W-:Y:S05]  /*22e0*/  EXIT ;  /* 0x000000000000794d */ /* 0x000fea0003800000 */
.L_x_26309:
        /* <DEDUP_REMOVED lines=9> */
.L_x_30087:


//--------------------- .text._ZN2at6native27unrolled_elementwise_kernelINS0_13BUnaryFunctorIfffZZZNS0_21nextafter_kernel_cudaERNS_18TensorIteratorBaseEENKUlvE_clEvENKUlvE0_clEvEUlffE_EESt5arrayIPcLm2EELi4E23TrivialOffsetCalculatorILi1EjESD_NS0_6memory15LoadWithoutCastENSE_16StoreWithoutCastEEEviT_T0_T2_T3_T4_T5_ --------------------------
	.section	.text._ZN2at6native27unrolled_elementwise_kernelINS0_13BUnaryFunctorIfffZZZNS0_21nextafter_kernel_cudaERNS_18TensorIteratorBaseEENKUlvE_clEvENKUlvE0_clEvEUlffE_EESt5arrayIPcLm2EELi4E23TrivialOffsetCalculatorILi1EjESD_NS0_6memory15LoadWithoutCastENSE_16StoreWithoutCastEEEviT_T0_T2_T3_T4_T5_,"ax",@progbits
	.sectioninfo	@"SHI_REGISTERS=24"
	.align	128
        .global         _ZN2at6native27unrolled_elementwise_kernelINS0_13BUnaryFunctorIfffZZZNS0_21nextafter_kernel_cudaERNS_18TensorIteratorBaseEENKUlvE_clEvENKUlvE0_clEvEUlffE_EESt5arrayIPcLm2EELi4E23TrivialOffsetCalculatorILi1EjESD_NS0_6memory15LoadWithoutCastENSE_16StoreWithoutCastEEEviT_T0_T2_T3_T4_T5_
        .type           _ZN2at6native27unrolled_elementwise_kernelINS0_13BUnaryFunctorIfffZZZNS0_21nextafter_kernel_cudaERNS_18TensorIteratorBaseEENKUlvE_clEvENKUlvE0_clEvEUlffE_EESt5arrayIPcLm2EELi4E23TrivialOffsetCalculatorILi1EjESD_NS0_6memory15LoadWithoutCastENSE_16StoreWithoutCastEEEviT_T0_T2_T3_T4_T5_,@function
        .size           _ZN2at6native27unrolled_elementwise_kernelINS0_13BUnaryFunctorIfffZZZNS0_21nextafter_kernel_cudaERNS_18TensorIteratorBaseEENKUlvE_clEvENKUlvE0_clEvEUlffE_EESt5arrayIPcLm2EELi4E23TrivialOffsetCalculatorILi1EjESD_NS0_6memory15LoadWithoutCastENSE_16StoreWithoutCastEEEviT_T0_T2_T3_T4_T5_,(.L_x_30088 - _ZN2at6native27unrolled_elementwise_kernelINS0_13BUnaryFunctorIfffZZZNS0_21nextafter_kernel_cudaERNS_18TensorIteratorBaseEENKUlvE_clEvENKUlvE0_clEvEUlffE_EESt5arrayIPcLm2EELi4E23TrivialOffsetCalculatorILi1EjESD_NS0_6memory15LoadWithoutCastENSE_16StoreWithoutCastEEEviT_T0_T2_T3_T4_T5_)
        .other          _ZN2at6native27unrolled_elementwise_kernelINS0_13BUnaryFunctorIfffZZZNS0_21nextafter_kernel_cudaERNS_18TensorIteratorBaseEENKUlvE_clEvENKUlvE0_clEvEUlffE_EESt5arrayIPcLm2EELi4E23TrivialOffsetCalculatorILi1EjESD_NS0_6memory15LoadWithoutCastENSE_16StoreWithoutCastEEEviT_T0_T2_T3_T4_T5_,@"STO_CUDA_ENTRY STV_DEFAULT"
_ZN2at6native27unrolled_elementwise_kernelINS0_13BUnaryFunctorIfffZZZNS0_21nextafter_kernel_cudaERNS_18TensorIteratorBaseEENKUlvE_clEvENKUlvE0_clEvEUlffE_EESt5arrayIPcLm2EELi4E23TrivialOffsetCalculatorILi1EjESD_NS0_6memory15LoadWithoutCastENSE_16StoreWithoutCastEEEviT_T0_T2_T3_T4_T5_:
.text._ZN2at6native27unrolled_elementwise_kernelINS0_13BUnaryFunctorIfffZZZNS0_21nextafter_kernel_cudaERNS_18TensorIteratorBaseEENKUlvE_clEvENKUlvE0_clEvEUlffE_EESt5arrayIPcLm2EELi4E23TrivialOffsetCalculatorILi1EjESD_NS0_6memory15LoadWithoutCastENSE_16StoreWithoutCastEEEviT_T0_T2_T3_T4_T5_:
[----:B------:R-:W-:Y:S02]  /*0000*/  IMAD.MOV.U32 R1, RZ, RZ, c[0x0][0x28] ;  /* 0x00000a00ff017624 */ /* 0x000fe400078e00ff */
[----:B------:R-:W0:Y:S01]  /*0010*/  S2R R0, SR_CTAID.X ;  /* 0x0000000000007919 */ /* 0x000e220000002500 */
[----:B------:R-:W-:Y:S01]  /*0020*/  IMAD.MOV.U32 R3, RZ, RZ, -0x200 ;  /* 0xfffffe00ff037424 */ /* 0x000fe200078e00ff */
[----:B------:R-:W-:Y:S01]  /*0030*/  ULDC.64 UR4, c[0x0][0x118] ;  /* 0x0000460000047ab9 */ /* 0x000fe20000000a00 */
[----:B------:R-:W-:Y:S01]  /*0040*/  IMAD.MOV.U32 R10, RZ, RZ, RZ ;  /* 0x000000ffff0a7224 */ /* 0x000fe200078e00ff */
[----:B------:R-:W1:Y:S01]  /*0050*/  S2R R5, SR_TID.X ;  /* 0x0000000000057919 */ /* 0x000e620000002100 */
[----:B------:R-:W-:Y:S02]  /*0060*/  IMAD.MOV.U32 R6, RZ, RZ, RZ ;  /* 0x000000ffff067224 */ /* 0x000fe400078e00ff */
[----:B------:R-:W-:Y:S02]  /*0070*/  IMAD.MOV.U32 R4, RZ, RZ, RZ ;  /* 0x000000ffff047224 */ /* 0x000fe400078e00ff */
[----:B0-----:R-:W-:Y:S02]  /*0080*/  IMAD R2, R0, R3, c[0x0][0x160] ;  /* 0x0000580000027624 */ /* 0x001fe400078e0203 */
[----:B------:R-:W-:-:S02]  /*0090*/  IMAD.MOV.U32 R3, RZ, RZ, RZ ;  /* 0x000000ffff037224 */ /* 0x000fc400078e00ff */
[----:B-1----:R-:W-:Y:S01]  /*00a0*/  IMAD.MOV.U32 R7, RZ, RZ, R5 ;  /* 0x000000ffff077224 */ /* 0x002fe200078e0005 */
[----:B------:R-:W-:-:S13]  /*00b0*/  ISETP.GE.AND P2, PT, R5, R2, PT ;  /* 0x000000020500720c */ /* 0x000fda0003f46270 */
[----:B------:R-:W-:Y:S01]  /*00c0*/  @!P2 IMAD R12, R0, 0x200, R7 ;  /* 0x00000200000ca824 */ /* 0x000fe200078e0207 */
[----:B------:R-:W-:Y:S01]  /*00d0*/  @!P2 IADD3 R7, R7, 0x80, RZ ;  /* 0x000000800707a810 */ /* 0x000fe20007ffe0ff */
[----:B------:R-:W-:-:S03]  /*00e0*/  @!P2 IMAD.MOV.U32 R13, RZ, RZ, 0x4 ;  /* 0x00000004ff0da424 */ /* 0x000fc600078e00ff */
[----:B------:R-:W-:Y:S01]  /*00f0*/  ISETP.GE.AND P0, PT, R7, R2, PT ;  /* 0x000000020700720c */ /* 0x000fe20003f06270 */
[----:B------:R-:W-:-:S05]  /*0100*/  @!P2 IMAD.WIDE.U32 R12, R12, R13, c[0x0][0x178] ;  /* 0x00005e000c0ca625 */ /* 0x000fca00078e000d */
[----:B------:R0:W5:Y:S07]  /*0110*/  @!P2 LDG.E R10, [R12.64] ;  /* 0x000000040c0aa981 */ /* 0x00016e000c1e1900 */
[----:B------:R-:W-:Y:S01]  /*0120*/  @!P0 IMAD R14, R0, 0x200, R7 ;  /* 0x00000200000e8824 */ /* 0x000fe200078e0207 */
[----:B------:R-:W-:Y:S01]  /*0130*/  @!P0 IADD3 R7, R7, 0x80, RZ ;  /* 0x0000008007078810 */ /* 0x000fe20007ffe0ff */
[----:B------:R-:W-:-:S03]  /*0140*/  @!P0 IMAD.MOV.U32 R15, RZ, RZ, 0x4 ;  /* 0x00000004ff0f8424 */ /* 0x000fc600078e00ff */
[C---:B------:R-:W-:Y:S01]  /*0150*/  ISETP.GE.AND P3, PT, R7.reuse, R2, PT ;  /* 0x000000020700720c */ /* 0x040fe20003f66270 */
[----:B------:R-:W-:Y:S02]  /*0160*/  IMAD.MOV.U32 R9, RZ, RZ, c[0x0][0x168] ;  /* 0x00005a00ff097624 */ /* 0x000fe400078e00ff */
[----:B------:R-:W-:Y:S01]  /*0170*/  @!P0 IMAD.WIDE.U32 R14, R14, R15, c[0x0][0x178] ;  /* 0x00005e000e0e8625 */ /* 0x000fe200078e000f */
[----:B------:R-:W-:Y:S03]  /*0180*/  BSSY B0, `(.L_x_26310) ;  /* 0x0000037000007945 */ /* 0x000fe60003800000 */
[----:B------:R-:W-:Y:S01]  /*0190*/  IMAD.MOV.U32 R16, RZ, RZ, 0x800000 ;  /* 0x00800000ff107424 */ /* 0x000fe200078e00ff */
[----:B------:R0:W5:Y:S05]  /*01a0*/  @!P0 LDG.E R4, [R14.64] ;  /* 0x000000040e048981 */ /* 0x00016a000c1e1900 */
[----:B------:R-:W-:Y:S01]  /*01b0*/  @!P3 IMAD R20, R0, 0x200, R7 ;  /* 0x000002000014b824 */ /* 0x000fe200078e0207 */
[----:B------:R-:W-:Y:S01]  /*01c0*/  @!P3 IADD3 R7, R7, 0x80, RZ ;  /* 0x000000800707b810 */ /* 0x000fe20007ffe0ff */
[----:B------:R-:W-:-:S03]  /*01d0*/  @!P3 IMAD.MOV.U32 R21, RZ, RZ, 0x4 ;  /* 0x00000004ff15b424 */ /* 0x000fc600078e00ff */
[----:B------:R-:W-:Y:S01]  /*01e0*/  ISETP.GE.AND P1, PT, R7, R2, PT ;  /* 0x000000020700720c */ /* 0x000fe20003f26270 */
[----:B------:R-:W-:-:S05]  /*01f0*/  @!P3 IMAD.WIDE.U32 R20, R20, R21, c[0x0][0x178] ;  /* 0x00005e001414b625 */ /* 0x000fca00078e0015 */
[----:B------:R0:W5:Y:S07]  /*0200*/  @!P3 LDG.E R3, [R20.64] ;  /* 0x000000041403b981 */ /* 0x00016e000c1e1900 */
[----:B------:R-:W-:Y:S02]  /*0210*/  @!P1 IMAD R18, R0, 0x200, R7 ;  /* 0x0000020000129824 */ /* 0x000fe400078e0207 */
[----:B------:R-:W-:-:S04]  /*0220*/  @!P1 IMAD.MOV.U32 R19, RZ, RZ, 0x4 ;  /* 0x00000004ff139424 */ /* 0x000fc800078e00ff */
[----:B------:R-:W-:-:S05]  /*0230*/  @!P1 IMAD.WIDE.U32 R18, R18, R19, c[0x0][0x178] ;  /* 0x00005e0012129625 */ /* 0x000fca00078e0013 */
[----:B------:R0:W5:Y:S01]  /*0240*/  @!P1 LDG.E R6, [R18.64] ;  /* 0x0000000412069981 */ /* 0x000162000c1e1900 */
[----:B------:R-:W-:-:S05]  /*0250*/  IMAD.SHL.U32 R7, R9, 0x2, RZ ;  /* 0x0000000209077824 */ /* 0x000fca00078e00ff */
[----:B------:R-:W-:Y:S02]  /*0260*/  ISETP.GE.U32.AND P0, PT, R7, 0x1000000, PT ;  /* 0x010000000700780c */ /* 0x000fe40003f06070 */
[----:B------:R-:W-:Y:S02]  /*0270*/  LOP3.LUT R7, R9, 0x80000000, RZ, 0xc0, !PT ;  /* 0x8000000009077812 */ /* 0x000fe400078ec0ff */
[----:B------:R-:W-:Y:S02]  /*0280*/  LOP3.LUT R16, R16, 0x80000000, R9, 0xb8, !PT ;  /* 0x8000000010107812 */ /* 0x000fe400078eb809 */
[----:B------:R-:W-:Y:S01]  /*0290*/  SEL R7, R7, c[0x0][0x168], !P0 ;  /* 0x00005a0007077a07 */ /* 0x000fe20004000000 */
[----:B------:R-:W-:Y:S05]  /*02a0*/  @P2 BRA `(.L_x_26311) ;  /* 0x0000024000002947 */ /* 0x000fea0003800000 */
[C---:B0----5:R-:W-:Y:S01]  /*02b0*/  FSETP.GTU.FTZ.AND P0, PT, |R10|.reuse, +INF , PT ;  /* 0x7f8000000a00780b */ /* 0x061fe20003f1c200 */
[C---:B------:R-:W-:Y:S01]  /*02c0*/  IMAD.SHL.U32 R8, R10.reuse, 0x2, RZ ;  /* 0x000000020a087824 */ /* 0x040fe200078e00ff */
[----:B------:R-:W-:Y:S02]  /*02d0*/  FSETP.GTU.FTZ.AND P1, PT, |R9|, +INF , PT ;  /* 0x7f8000000900780b */ /* 0x000fe40003f3c200 */
[----:B------:R-:W-:-:S02]  /*02e0*/  LOP3.LUT R11, R10, 0x80000000, RZ, 0xc0, !PT ;  /* 0x800000000a0b7812 */ /* 0x000fc400078ec0ff */
        /* <DEDUP_REMOVED lines=11> */
[C---:B------:R-:W-:Y:S02]  /*03a0*/  FSETP.GEU.FTZ.AND P1, PT, R10.reuse, c[0x0][0x168], PT ;  /* 0x00005a000a007a0b */ /* 0x040fe40003f3e000 */
[C---:B------:R-:W-:Y:S02]  /*03b0*/  FSETP.GEU.FTZ.AND P3, PT, R10.reuse, RZ, PT ;  /* 0x000000ff0a00720b */ /* 0x040fe40003f7e000 */
[C---:B------:R-:W-:Y:S02]  /*03c0*/  FSETP.GT.FTZ.AND P0, PT, R10.reuse, RZ, PT ;  /* 0x000000ff0a00720b */ /* 0x040fe40003f14000 */
[----:B------:R-:W-:Y:S02]  /*03d0*/  PLOP3.LUT P4, PT, P3, P1, PT, 0x2, 0x0 ;  /* 0x000000000000781c */ /* 0x000fe40001f82072 */
[----:B------:R-:W-:Y:S02]  /*03e0*/  PLOP3.LUT P1, PT, P0, P1, PT, 0x20, 0x0 ;  /* 0x000000000000781c */ /* 0x000fe40000722470 */
[----:B------:R-:W-:Y:S01]  /*03f0*/  FSETP.GT.FTZ.AND P2, PT, R10, c[0x0][0x168], PT ;  /* 0x00005a000a007a0b */ /* 0x000fe20003f54000 */
[----:B------:R-:W-:Y:S01]  /*0400*/  IMAD.MOV.U32 R10, RZ, RZ, RZ ;  /* 0x000000ffff0a7224 */ /* 0x000fe200078e00ff */
[----:B------:R-:W-:-:S02]  /*0410*/  SEL R8, RZ, 0xffffffff, !P4 ;  /* 0xffffffffff087807 */ /* 0x000fc40006000000 */
        /* <DEDUP_REMOVED lines=12> */
.L_x_26312:
[----:B------:R-:W-:Y:S02]  /*04e0*/  FADD.FTZ R8, R10, c[0x0][0x168] ;  /* 0x00005a000a087621 */ /* 0x000fe40000010000 */
.L_x_26311:
[----:B0-----:R-:W-:Y:S05]  /*04f0*/  BSYNC B0 ;  /* 0x0000000000007941 */ /* 0x001fea0003800000 */
.L_x_26310:
[----:B------:R-:W-:Y:S01]  /*0500*/  IADD3 R11, R5, 0x80, RZ ;  /* 0x00000080050b7810 */ /* 0x000fe20007ffe0ff */
[----:B------:R-:W-:Y:S03]  /*0510*/  BSSY B0, `(.L_x_26313) ;  /* 0x0000027000007945 */ /* 0x000fe60003800000 */
[----:B------:R-:W-:-:S13]  /*0520*/  ISETP.GE.AND P0, PT, R11, R2, PT ;  /* 0x000000020b00720c */ /* 0x000fda0003f06270 */
[----:B------:R-:W-:Y:S05]  /*0530*/  @P0 BRA `(.L_x_26314) ;  /* 0x0000024000000947 */ /* 0x000fea0003800000 */
[C---:B-----5:R-:W-:Y:S01]  /*0540*/  FSETP.GTU.FTZ.AND P0, PT, |R4|.reuse, +INF , PT ;  /* 0x7f8000000400780b */ /* 0x060fe20003f1c200 */
[C---:B------:R-:W-:Y:S01]  /*0550*/  IMAD.SHL.U32 R10, R4.reuse, 0x2, RZ ;  /* 0x00000002040a7824 */ /* 0x040fe200078e00ff */
        /* <DEDUP_REMOVED lines=33> */
.L_x_26315:
[----:B------:R-:W-:Y:S02]  /*0770*/  FADD.FTZ R10, R4, c[0x0][0x168] ;  /* 0x00005a00040a7621 */ /* 0x000fe40000010000 */
.L_x_26314:
[----:B------:R-:W-:Y:S05]  /*0780*/  BSYNC B0 ;  /* 0x0000000000007941 */ /* 0x000fea0003800000 */
.L_x_26313:
[----:B------:R-:W-:Y:S01]  /*0790*/  IADD3 R13, R5, 0x100, RZ ;  /* 0x00000100050d7810 */ /* 0x000fe20007ffe0ff */
[----:B------:R-:W-:Y:S03]  /*07a0*/  BSSY B0, `(.L_x_26316) ;  /* 0x0000027000007945 */ /* 0x000fe60003800000 */
[----:B------:R-:W-:-:S13]  /*07b0*/  ISETP.GE.AND P0, PT, R13, R2, PT ;  /* 0x000000020d00720c */ /* 0x000fda0003f06270 */
[----:B------:R-:W-:Y:S05]  /*07c0*/  @P0 BRA `(.L_x_26317) ;  /* 0x0000024000000947 */ /* 0x000fea0003800000 */
[C---:B-----5:R-:W-:Y:S01]  /*07d0*/  FSETP.GTU.FTZ.AND P0, PT, |R3|.reuse, +INF , PT ;  /* 0x7f8000000300780b */ /* 0x060fe20003f1c200 */
[----:B------:R-:W-:Y:S01]  /*07e0*/  IMAD.SHL.U32 R4, R3, 0x2, RZ ;  /* 0x0000000203047824 */ /* 0x000fe200078e00ff */
[----:B------:R-:W-:-:S04]  /*07f0*/  FSETP.GTU.FTZ.AND P1, PT, |R9|, +INF , PT ;  /* 0x7f8000000900780b */ /* 0x000fc80003f3c200 */
[----:B------:R-:W-:Y:S02]  /*0800*/  PLOP3.LUT P0, PT, P0, P1, PT, 0xa8, 0x0 ;  /* 0x000000000000781c */ /* 0x000fe40000703570 */
[----:B------:R-:W-:Y:S02]  /*0810*/  ISETP.GE.U32.AND P2, PT, R4, 0x1000000, PT ;  /* 0x010000000400780c */ /* 0x000fe40003f46070 */
[----:B------:R-:W-:-:S04]  /*0820*/  LOP3.LUT R4, R3, 0x80000000, RZ, 0xc0, !PT ;  /* 0x8000000003047812 */ /* 0x000fc800078ec0ff */
[----:B------:R-:W-:-:S05]  /*0830*/  SEL R12, R4, R3, !P2 ;  /* 0x00000003040c7207 */ /* 0x000fca0005000000 */
        /* <DEDUP_REMOVED lines=28> */
.L_x_26318:
[----:B------:R-:W-:Y:S02]  /*0a00*/  FADD.FTZ R4, R3, c[0x0][0x168] ;  /* 0x00005a0003047621 */ /* 0x000fe40000010000 */
.L_x_26317:
[----:B------:R-:W-:Y:S05]  /*0a10*/  BSYNC B0 ;  /* 0x0000000000007941 */ /* 0x000fea0003800000 */
.L_x_26316:
[----:B-----5:R-:W-:Y:S01]  /*0a20*/  IADD3 R3, R5, 0x180, RZ ;  /* 0x0000018005037810 */ /* 0x020fe20007ffe0ff */
[----:B------:R-:W-:Y:S03]  /*0a30*/  BSSY B0, `(.L_x_26319) ;  /* 0x0000026000007945 */ /* 0x000fe60003800000 */
[----:B------:R-:W-:-:S13]  /*0a40*/  ISETP.GE.AND P0, PT, R3, R2, PT ;  /* 0x000000020300720c */ /* 0x000fda0003f06270 */
[----:B------:R-:W-:Y:S05]  /*0a50*/  @P0 BRA `(.L_x_26320) ;  /* 0x0000023000000947 */ /* 0x000fea0003800000 */
[----:B------:R-:W-:Y:S01]  /*0a60*/  FSETP.GTU.FTZ.AND P1, PT, |R9|, +INF , PT ;  /* 0x7f8000000900780b */ /* 0x000fe20003f3c200 */
[C---:B------:R-:W-:Y:S01]  /*0a70*/  IMAD.SHL.U32 R3, R6.reuse, 0x2, RZ ;  /* 0x0000000206037824 */ /* 0x040fe200078e00ff */
        /* <DEDUP_REMOVED lines=32> */
.L_x_26321:
[----:B------:R-:W-:Y:S02]  /*0c80*/  FADD.FTZ R7, R6, c[0x0][0x168] ;  /* 0x00005a0006077621 */ /* 0x000fe40000010000 */
.L_x_26320:
[----:B------:R-:W-:Y:S05]  /*0c90*/  BSYNC B0 ;  /* 0x0000000000007941 */ /* 0x000fea0003800000 */
.L_x_26319:
[----:B------:R-:W-:Y:S01]  /*0ca0*/  ISETP.GE.AND P0, PT, R5, R2, PT ;  /* 0x000000020500720c */ /* 0x000fe20003f06270 */
[----:B------:R-:W-:Y:S01]  /*0cb0*/  BSSY B0, `(.L_x_26322) ;  /* 0x0000017000007945 */ /* 0x000fe20003800000 */
[----:B------:R-:W-:Y:S11]  /*0cc0*/  BSSY B1, `(.L_x_26323) ;  /* 0x000000f000017945 */ /* 0x000ff60003800000 */
[----:B------:R-:W-:Y:S05]  /*0cd0*/  @P0 BRA `(.L_x_26324) ;  /* 0x000000d000000947 */ /* 0x000fea0003800000 */
[----:B------:R-:W-:Y:S02]  /*0ce0*/  IMAD R12, R0, 0x200, R5 ;  /* 0x00000200000c7824 */ /* 0x000fe400078e0205 */
[----:B------:R-:W-:-:S02]  /*0cf0*/  IMAD.MOV.U32 R13, RZ, RZ, 0x4 ;  /* 0x00000004ff0d7424 */ /* 0x000fc400078e00ff */
[----:B------:R-:W-:Y:S02]  /*0d00*/  IMAD.MOV.U32 R5, RZ, RZ, R11 ;  /* 0x000000ffff057224 */ /* 0x000fe400078e000b */
[----:B------:R-:W-:-:S03]  /*0d10*/  IMAD.WIDE.U32 R12, R12, R13, c[0x0][0x170] ;  /* 0x00005c000c0c7625 */ /* 0x000fc600078e000d */
[----:B------:R-:W-:Y:S02]  /*0d20*/  ISETP.GE.AND P0, PT, R5, R2, PT ;  /* 0x000000020500720c */ /* 0x000fe40003f06270 */
[----:B------:R0:W-:Y:S11]  /*0d30*/  STG.E [R12.64], R8 ;  /* 0x000000080c007986 */ /* 0x0001f6000c101904 */
[----:B------:R-:W-:Y:S01]  /*0d40*/  @P0 BREAK B1 ;  /* 0x0000000000010942 */ /* 0x000fe20003800000 */
[----:B------:R-:W-:Y:S05]  /*0d50*/  @P0 BRA `(.L_x_26325) ;  /* 0x000000c000000947 */ /* 0x000fea0003800000 */
[----:B0-----:R-:W-:Y:S01]  /*0d60*/  IMAD R8, R0, 0x200, R5 ;  /* 0x0000020000087824 */ /* 0x001fe200078e0205 */
[----:B------:R-:W-:Y:S01]  /*0d70*/  IADD3 R5, R5, 0x80, RZ ;  /* 0x0000008005057810 */ /* 0x000fe20007ffe0ff */
[----:B------:R-:W-:-:S04]  /*0d80*/  IMAD.MOV.U32 R9, RZ, RZ, 0x4 ;  /* 0x00000004ff097424 */ /* 0x000fc800078e00ff */
[----:B------:R-:W-:-:S05]  /*0d90*/  IMAD.WIDE.U32 R8, R8, R9, c[0x0][0x170] ;  /* 0x00005c0008087625 */ /* 0x000fca00078e0009 */
[----:B------:R0:W-:Y:S02]  /*0da0*/  STG.E [R8.64], R10 ;  /* 0x0000000a08007986 */ /* 0x0001e4000c101904 */
.L_x_26324:
[----:B------:R-:W-:Y:S05]  /*0db0*/  BSYNC B1 ;  /* 0x0000000000017941 */ /* 0x000fea0003800000 */
.L_x_26323:
[----:B------:R-:W-:-:S13]  /*0dc0*/  ISETP.GE.AND P0, PT, R5, R2, PT ;  /* 0x000000020500720c */ /* 0x000fda0003f06270 */
[----:B0-----:R-:W-:Y:S01]  /*0dd0*/  @!P0 IMAD R8, R0, 0x200, R5 ;  /* 0x0000020000088824 */ /* 0x001fe200078e0205 */
[----:B------:R-:W-:Y:S01]  /*0de0*/  @!P0 IADD3 R5, R5, 0x80, RZ ;  /* 0x0000008005058810 */ /* 0x000fe20007ffe0ff */
[----:B------:R-:W-:-:S04]  /*0df0*/  @!P0 IMAD.MOV.U32 R9, RZ, RZ, 0x4 ;  /* 0x00000004ff098424 */ /* 0x000fc800078e00ff */
[----:B------:R-:W-:-:S05]  /*0e00*/  @!P0 IMAD.WIDE.U32 R8, R8, R9, c[0x0][0x170] ;  /* 0x00005c0008088625 */ /* 0x000fca00078e0009 */
[----:B------:R0:W-:Y:S02]  /*0e10*/  @!P0 STG.E [R8.64], R4 ;  /* 0x0000000408008986 */ /* 0x0001e4000c101904 */
.L_x_26325:
[----:B0-----:R-:W-:Y:S05]  /*0e20*/  BSYNC B0 ;  /* 0x0000000000007941 */ /* 0x001fea0003800000 */
.L_x_26322:
[----:B------:R-:W-:Y:S01]  /*0e30*/  WARPSYNC 0xffffffff ;  /* 0xffffffff00007948 */ /* 0x000fe20003800000 */
[----:B------:R-:W-:-:S13]  /*0e40*/  ISETP.GE.AND P0, PT, R5, R2, PT ;  /* 0x000000020500720c */ /* 0x000fda0003f06270 */
[----:B------:R-:W-:Y:S05]  /*0e50*/  @P0 EXIT ;  /* 0x000000000000094d */ /* 0x000fea0003800000 */
[----:B------:R-:W-:Y:S02]  /*0e60*/  IMAD R2, R0, 0x200, R5 ;  /* 0x0000020000027824 */ /* 0x000fe400078e0205 */
[----:B------:R-:W-:-:S04]  /*0e70*/  IMAD.MOV.U32 R3, RZ, RZ, 0x4 ;  /* 0x00000004ff037424 */ /* 0x000fc800078e00ff */
[----:B------:R-:W-:-:S05]  /*0e80*/  IMAD.WIDE.U32 R2, R2, R3, c[0x0][0x170] ;  /* 0x00005c0002027625 */ /* 0x000fca00078e0003 */
[----:B------:R-:W-:Y:S01]  /*0e90*/  STG.E [R2.64], R7 ;  /* 0x0000000702007986 */ /* 0x000fe2000c101904 */
[----:B------:R-:W-:Y:S05]  /*0ea0*/  EXIT ;  /* 0x000000000000794d */ /* 0x000fea0003800000 */
.L_x_26326:
        /* <DEDUP_REMOVED lines=13> */
.L_x_30088:


//--------------------- .text._ZN2at6native29vectorized_elementwise_kernelILi2ENS0_13BUnaryFunctorIfffZZZNS0_21nextafter_kernel_cudaERNS_18TensorIteratorBaseEENKUlvE_clEvENKUlvE0_clEvEUlffE_EESt5arrayIPcLm2EEEEviT0_T1_ --------------------------
	.section	.text._ZN2at6native29vectorized_elementwise_kernelILi2ENS0_13BUnaryFunctorIfffZZZNS0_21nextafter_kernel_cudaERNS_18TensorIteratorBaseEENKUlvE_clEvENKUlvE0_clEvEUlffE_EESt5arrayIPcLm2EEEEviT0_T1_,"ax",@progbits
	.sectioninfo	@"SHI_REGISTERS=32"
	.align	128
        .global         _ZN2at6native29vectorized_elementwise_kernelILi2ENS0_13BUnaryFunctorIfffZZZNS0_21nextafter_kernel_cudaERNS_18TensorIteratorBaseEENKUlvE_clEvENKUlvE0_clEvEUlffE_EESt5arrayIPcLm2EEEEviT0_T1_
        .type           _ZN2at6native29vectorized_elementwise_kernelILi2ENS0_13BUnaryFunctorIfffZZZNS0_21nextafter_kernel_cudaERNS_18TensorIteratorBaseEENKUlvE_clEvENKUlvE0_clEvEUlffE_EESt5arrayIPcLm2EEEEviT0_T1_,@function
        .size           _ZN2at6native29vectorized_elementwise_kernelILi2ENS0_13BUnaryFunctorIfffZZZNS0_21nextafter_kernel_cudaERNS_18TensorIteratorBaseEENKUlvE_clEvENKUlvE0_clEvEUlffE_EESt5arrayIPcLm2EEEEviT0_T1_,(.L_x_30089 - _ZN2at6native29vectorized_elementwise_kernelILi2ENS0_13BUnaryFunctorIfffZZZNS0_21nextafter_kernel_cudaERNS_18TensorIteratorBaseEENKUlvE_clEvENKUlvE0_clEvEUlffE_EESt5arrayIPcLm2EEEEviT0_T1_)
        .other          _ZN2at6native29vectorized_elementwise_kernelILi2ENS0_13BUnaryFunctorIfffZZZNS0_21nextafter_kernel_cudaERNS_18TensorIteratorBaseEENKUlvE_clEvENKUlvE0_clEvEUlffE_EESt5arrayIPcLm2EEEEviT0_T1_,@"STO_CUDA_ENTRY STV_DEFAULT"
_ZN2at6native29vectorized_elementwise_kernelILi2ENS0_13BUnaryFunctorIfffZZZNS0_21nextafter_kernel_cudaERNS_18TensorIteratorBaseEENKUlvE_clEvENKUlvE0_clEvEUlffE_EESt5arrayIPcLm2EEEEviT0_T1_:
.text._ZN2at6native29vectorized_elementwise_kernelILi2ENS0_13BUnaryFunctorIfffZZZNS0_21nextafter_kernel_cudaERNS_18TensorIteratorBaseEENKUlvE_clEvENKUlvE0_clEvEUlffE_EESt5arrayIPcLm2EEEEviT0_T1_:
[----:B------:R-:W-:Y:S02]  /*0000*/  IMAD.MOV.U32 R1, RZ, RZ, c[0x0][0x28] ;  /* 0x00000a00ff017624 */ /* 0x000fe400078e00ff */
[----:B------:R-:W0:Y:S01]  /*0010*/  S2R R19, SR_CTAID.X ;  /* 0x0000000000137919 */ /* 0x000e220000002500 */
[----:B------:R-:W-:Y:S01]  /*0020*/  IMAD.MOV.U32 R16, RZ, RZ, c[0x0][0x168] ;  /* 0x00005a00ff107624 */ /* 0x000fe200078e00ff */
[----:B------:R-:W-:Y:S01]  /*0030*/  ULDC.64 UR4, c[0x0][0x118] ;  /* 0x0000460000047ab9 */ /* 0x000fe20000000a00 */
[----:B------:R-:W-:Y:S02]  /*0040*/  IMAD.MOV.U32 R15, RZ, RZ, c[0x0][0x168] ;  /* 0x00005a00ff0f7624 */ /* 0x000fe400078e00ff */
[----:B------:R-:W-:Y:S02]  /*0050*/  IMAD.SHL.U32 R23, R16, 0x2, RZ ;  /* 0x0000000210177824 */ /* 0x000fe400078e00ff */
        /* <DEDUP_REMOVED lines=9> */
[----:B------:R0:W5:Y:S04]  /*00f0*/  LDG.E.64 R6, [R10.64+0x400] ;  /* 0x000400040a067981 */ /* 0x000168000c1e1b00 */
[----:B------:R0:W5:Y:S04]  /*0100*/  LDG.E.64 R4, [R10.64+0x800] ;  /* 0x000800040a047981 */ /* 0x000168000c1e1b00 */
[----:B------:R0:W5:Y:S01]  /*0110*/  LDG.E.64 R2, [R10.64+0xc00] ;  /* 0x000c00040a027981 */ /* 0x000162000c1e1b00 */
[----:B------:R-:W-:Y:S01]  /*0120*/  IMAD.MOV.U32 R15, RZ, RZ, 0x800000 ;  /* 0x00800000ff0f7424 */ /* 0x000fe200078e00ff */
[----:B------:R-:W-:Y:S01]  /*0130*/  ISETP.GE.U32.AND P1, PT, R23, 0x1000000, PT ;  /* 0x010000001700780c */ /* 0x000fe20003f26070 */
[----:B------:R-:W-:Y:S01]  /*0140*/  BSSY B0, `(.L_x_26328) ;  /* 0x0000028000007945 */ /* 0x000fe20003800000 */
[----:B------:R-:W-:-:S02]  /*0150*/  LOP3.LUT R9, R16, 0x80000000, RZ, 0xc0, !PT ;  /* 0x8000000010097812 */ /* 0x000fc400078ec0ff */
[----:B------:R-:W-:Y:S02]  /*0160*/  LOP3.LUT R15, R15, 0x80000000, R16, 0xb8, !PT ;  /* 0x800000000f0f7812 */ /* 0x000fe400078eb810 */
[----:B------:R-:W-:Y:S02]  /*0170*/  SEL R9, R9, c[0x0][0x168], !P1 ;  /* 0x00005a0009097a07 */ /* 0x000fe40004800000 */
[----:B--2---:R-:W-:-:S13]  /*0180*/  FSETP.GTU.FTZ.AND P0, PT, |R12|, +INF , PT ;  /* 0x7f8000000c00780b */ /* 0x004fda0003f1c200 */
[----:B------:R-:W-:Y:S05]  /*0190*/  @P0 BRA `(.L_x_26329) ;  /* 0x0000021000000947 */ /* 0x000fea0003800000 */
[----:B0-----:R-:W-:-:S13]  /*01a0*/  FSETP.GTU.FTZ.AND P0, PT, |R16|, +INF , PT ;  /* 0x7f8000001000780b */ /* 0x001fda0003f1c200 */
[----:B------:R-:W-:Y:S05]  /*01b0*/  @P0 BRA `(.L_x_26329) ;  /* 0x000001f000000947 */ /* 0x000fea0003800000 */
[C---:B------:R-:W-:Y:S01]  /*01c0*/  IMAD.SHL.U32 R8, R12.reuse, 0x2, RZ ;  /* 0x000000020c087824 */ /* 0x040fe200078e00ff */
[----:B------:R-:W-:Y:S01]  /*01d0*/  LOP3.LUT R11, R12, 0x80000000, RZ, 0xc0, !PT ;  /* 0x800000000c0b7812 */ /* 0x000fe200078ec0ff */
[----:B------:R-:W-:-:S03]  /*01e0*/  IMAD.MOV.U32 R10, RZ, RZ, R9 ;  /* 0x000000ffff0a7224 */ /* 0x000fc600078e0009 */
[----:B------:R-:W-:-:S04]  /*01f0*/  ISETP.GE.U32.AND P0, PT, R8, 0x1000000, PT ;  /* 0x010000000800780c */ /* 0x000fc80003f06070 */
[----:B------:R-:W-:-:S04]  /*0200*/  SEL R11, R11, R12, !P0 ;  /* 0x0000000c0b0b7207 */ /* 0x000fc80004000000 */
        /* <DEDUP_REMOVED lines=26> */
.L_x_26329:
[----:B0-----:R-:W-:Y:S02]  /*03b0*/  FADD.FTZ R10, R12, c[0x0][0x168] ;  /* 0x00005a000c0a7621 */ /* 0x001fe40000010000 */
.L_x_26330:
[----:B------:R-:W-:Y:S05]  /*03c0*/  BSYNC B0 ;  /* 0x0000000000007941 */ /* 0x000fea0003800000 */
.L_x_26328:
[----:B------:R-:W-:Y:S01]  /*03d0*/  FSETP.GTU.FTZ.AND P0, PT, |R13|, +INF , PT ;  /* 0x7f8000000d00780b */ /* 0x000fe20003f1c200 */
[----:B------:R-:W-:-:S12]  /*03e0*/  BSSY B0, `(.L_x_26331) ;  /* 0x0000024000007945 */ /* 0x000fd80003800000 */
        /* <DEDUP_REMOVED lines=34> */
.L_x_26332:
[----:B------:R-:W-:Y:S02]  /*0610*/  FADD.FTZ R11, R13, c[0x0][0x168] ;  /* 0x00005a000d0b7621 */ /* 0x000fe40000010000 */
.L_x_26333:
[----:B------:R-:W-:Y:S05]  /*0620*/  BSYNC B0 ;  /* 0x0000000000007941 */ /* 0x000fea0003800000 */
.L_x_26331:
[----:B-----5:R-:W-:Y:S01]  /*0630*/  FSETP.GTU.FTZ.AND P0, PT, |R6|, +INF , PT ;  /* 0x7f8000000600780b */ /* 0x020fe20003f1c200 */
[----:B------:R-:W-:-:S12]  /*0640*/  BSSY B0, `(.L_x_26334) ;  /* 0x0000024000007945 */ /* 0x000fd80003800000 */
[----:B------:R-:W-:Y:S05]  /*0650*/  @P0 BRA `(.L_x_26335) ;  /* 0x0000021000000947 */ /* 0x000fea0003800000 */
[----:B------:R-:W-:-:S13]  /*0660*/  FSETP.GTU.FTZ.AND P0, PT, |R16|, +INF , PT ;  /* 0x7f8000001000780b */ /* 0x000fda0003f1c200 */
        /* <DEDUP_REMOVED lines=32> */
.L_x_26335:
[----:B------:R-:W-:Y:S02]  /*0870*/  FADD.FTZ R12, R6, c[0x0][0x168] ;  /* 0x00005a00060c7621 */ /* 0x000fe40000010000 */
.L_x_26336:
[----:B------:R-:W-:Y:S05]  /*0880*/  BSYNC B0 ;  /* 0x0000000000007941 */ /* 0x000fea0003800000 */
.L_x_26334:
[----:B------:R-:W-:Y:S01]  /*0890*/  FSETP.GTU.FTZ.AND P0, PT, |R7|, +INF , PT ;  /* 0x7f8000000700780b */ /* 0x000fe20003f1c200 */
        /* <DEDUP_REMOVED lines=35> */
.L_x_26338:
[----:B------:R-:W-:Y:S02]  /*0ad0*/  FADD.FTZ R13, R7, c[0x0][0x168] ;  /* 0x00005a00070d7621 */ /* 0x000fe40000010000 */
.L_x_26339:
[----:B------:R-:W-:Y:S05]  /*0ae0*/  BSYNC B0 ;  /* 0x0000000000007941 */ /* 0x000fea0003800000 */
.L_x_26337:
        /* <DEDUP_REMOVED lines=36> */
.L_x_26341:
[----:B------:R-:W-:Y:S02]  /*0d30*/  FADD.FTZ R6, R4, c[0x0][0x168] ;  /* 0x00005a0004067621 */ /* 0x000fe40000010000 */
.L_x_26342:
[----:B------:R-:W-:Y:S05]  /*0d40*/  BSYNC B0 ;  /* 0x0000000000007941 */ /* 0x000fea0003800000 */
.L_x_26340:
        /* <DEDUP_REMOVED lines=36> */
.L_x_26344:
[----:B------:R-:W-:Y:S02]  /*0f90*/  FADD.FTZ R7, R5, c[0x0][0x168] ;  /* 0x00005a0005077621 */ /* 0x000fe40000010000 */
.L_x_26345:
[----:B------:R-:W-:Y:S05]  /*0fa0*/  BSYNC B0 ;  /* 0x0000000000007941 */ /* 0x000fea0003800000 */
.L_x_26343:
        /* <DEDUP_REMOVED lines=36> */
.L_x_26347:
[----:B------:R-:W-:Y:S02]  /*11f0*/  FADD.FTZ R8, R2, c[0x0][0x168] ;  /* 0x00005a0002087621 */ /* 0x000fe40000010000 */
.L_x_26348:
[----:B------:R-:W-:Y:S05]  /*1200*/  BSYNC B0 ;  /* 0x0000000000007941 */ /* 0x000fea0003800000 */
.L_x_26346:
        /* <DEDUP_REMOVED lines=35> */
.L_x_26350:
[----:B------:R-:W-:Y:S02]  /*1440*/  FADD.FTZ R9, R3, c[0x0][0x168] ;  /* 0x00005a0003097621 */ /* 0x000fe40000010000 */
.L_x_26351:
[----:B------:R-:W-:Y:S05]  /*1450*/  BSYNC B0 ;  /* 0x0000000000007941 */ /* 0x000fea0003800000 */
.L_x_26349:
[----:B------:R-:W-:-:S06]  /*1460*/  IMAD.WIDE.U32 R14, R19, R14, c[0x0][0x170] ;  /* 0x00005c00130e7625 */ /* 0x000fcc00078e000e */
[----:B------:R-:W-:-:S05]  /*1470*/  IMAD.WIDE R14, R0, 0x8, R14 ;  /* 0x00000008000e7825 */ /* 0x000fca00078e020e */
[----:B------:R-:W-:Y:S04]  /*1480*/  STG.E.64 [R14.64], R10 ;  /* 0x0000000a0e007986 */ /* 0x000fe8000c101b04 */
[----:B------:R-:W-:Y:S04]  /*1490*/  STG.E.64 [R14.64+0x400], R12 ;  /* 0x0004000c0e007986 */ /* 0x000fe8000c101b04 */
[----:B------:R-:W-:Y:S04]  /*14a0*/  STG.E.64 [R14.64+0x800], R6 ;  /* 0x000800060e007986 */ /* 0x000fe8000c101b04 */
[----:B------:R-:W-:Y:S01]  /*14b0*/  STG.E.64 [R14.64+0xc00], R8 ;  /* 0x000c00080e007986 */ /* 0x000fe2000c101b04 */
[----:B------:R-:W-:Y:S05]  /*14c0*/  EXIT ;  /* 0x000000000000794d */ /* 0x000fea0003800000 */
.L_x_26327:
        /* <DEDUP_REMOVED lines=11> */
[----:B------:R-:W-:Y:S01]  /*1580*/  IMAD.MOV.U32 R24, RZ, RZ, RZ ;  /* 0x000000ffff187224 */ /* 0x000fe200078e00ff */
[----:B------:R0:W5:Y:S07]  /*1590*/  @!P1 LDG.E R13, [R4.64] ;  /* 0x00000004040d9981 */ /* 0x00016e000c1e1900 */
[----:B------:R-:W-:Y:S01]  /*15a0*/  @!P6 IMAD.IADD R2, R19, 0x1, R26 ;  /* 0x000000011302e824 */ /* 0x000fe200078e021a */
[----:B------:R-:W-:Y:S01]  /*15b0*/  @!P6 IADD3 R26, R26, 0x80, RZ ;  /* 0x000000801a1ae810 */ /* 0x000fe20007ffe0ff */
[----:B------:R-:W-:-:S03]  /*15c0*/  @!P6 IMAD.MOV.U32 R3, RZ, RZ, 0x4 ;  /* 0x00000004ff03e424 */ /* 0x000fc600078e00ff */
[----:B------:R-:W-:Y:S01]  /*15d0*/  ISETP.GE.AND P5, PT, R26, R17, PT ;  /* 0x000000111a00720c */ /* 0x000fe20003fa6270 */
[----:B------:R-:W-:-:S05]  /*15e0*/  @!P6 IMAD.WIDE.U32 R2, R2, R3, c[0x0][0x178] ;  /* 0x00005e000202e625 */ /* 0x000fca00078e0003 */
        /* <DEDUP_REMOVED lines=21> */
[----:B--2---:R-:W-:Y:S02]  /*1740*/  @!P2 IMAD.MOV.U32 R6, RZ, RZ, 0x4 ;  /* 0x00000004ff06a424 */ /* 0x004fe400078e00ff */
[----:B------:R-:W-:Y:S02]  /*1750*/  IMAD.MOV.U32 R22, RZ, RZ, RZ ;  /* 0x000000ffff167224 */ /* 0x000fe400078e00ff */
[----:B------:R-:W-:-:S04]  /*1760*/  IMAD.MOV.U32 R18, RZ, RZ, RZ ;  /* 0x000000ffff127224 */ /* 0x000fc800078e00ff */
[----:B------:R-:W-:Y:S02]  /*1770*/  @!P6 IMAD.IADD R25, R19, 0x1, R26 ;  /* 0x000000011319e824 */ /* 0x000fe400078e021a */
[----:B------:R-:W-:Y:S02]  /*1780*/  @!P6 IMAD.MOV.U32 R26, RZ, RZ, 0x4 ;  /* 0x00000004ff1ae424 */ /* 0x000fe400078e00ff */
[----:B-1----:R-:W-:-:S04]  /*1790*/  @!P4 IMAD.WIDE.U32 R2, R11, R28, c[0x0][0x178] ;  /* 0x00005e000b02c625 */ /* 0x002fc800078e001c */
[----:B0-----:R-:W-:Y:S01]  /*17a0*/  @!P3 IMAD.WIDE.U32 R4, R10, R29, c[0x0][0x178] ;  /* 0x00005e000a04b625 */ /* 0x001fe200078e001d */
[----:B------:R0:W5:Y:S03]  /*17b0*/  @!P4 LDG.E R24, [R2.64] ;  /* 0x000000040218c981 */ /* 0x000166000c1e1900 */
[----:B------:R-:W-:Y:S01]  /*17c0*/  @!P2 IMAD.WIDE.U32 R6, R9, R6, c[0x0][0x178] ;  /* 0x00005e000906a625 */ /* 0x000fe200078e0006 */
[----:B------:R0:W5:Y:S03]  /*17d0*/  @!P3 LDG.E R22, [R4.64] ;  /* 0x000000040416b981 */ /* 0x000166000c1e1900 */
[----:B------:R-:W-:Y:S01]  /*17e0*/  @!P6 IMAD.WIDE.U32 R10, R25, R26, c[0x0][0x178] ;  /* 0x00005e00190ae625 */ /* 0x000fe200078e001a */
[----:B------:R0:W5:Y:S04]  /*17f0*/  @!P2 LDG.E R21, [R6.64] ;  /* 0x000000040615a981 */ /* 0x000168000c1e1900 */
[----:B------:R0:W5:Y:S01]  /*1800*/  @!P6 LDG.E R18, [R10.64] ;  /* 0x000000040a12e981 */ /* 0x000162000c1e1900 */
[----:B------:R-:W-:-:S04]  /*1810*/  @!P0 IMAD.MOV.U32 R27, RZ, RZ, 0x4 ;  /* 0x00000004ff1b8424 */ /* 0x000fc800078e00ff */
[----:B------:R-:W-:-:S05]  /*1820*/  @!P0 IMAD.WIDE.U32 R8, R8, R27, c[0x0][0x178] ;  /* 0x00005e0008088625 */ /* 0x000fca00078e001b */
[----:B------:R0:W5:Y:S01]  /*1830*/  @!P0 LDG.E R20, [R8.64] ;  /* 0x0000000408148981 */ /* 0x000162000c1e1900 */
[----:B------:R-:W-:Y:S01]  /*1840*/  ISETP.GE.U32.AND P0, PT, R23, 0x1000000, PT ;  /* 0x010000001700780c */ /* 0x000fe20003f06070 */
[----:B------:R-:W-:-:S12]  /*1850*/  BSSY B0, `(.L_x_26352) ;  /* 0x000029a000007945 */ /* 0x000fd80003800000 */
[----:B------:R-:W-:Y:S05]  /*1860*/  @!P0 BRA `(.L_x_26353) ;  /* 0x000014c000008947 */ /* 0x000fea0003800000 */
[----:B0-----:R-:W-:Y:S01]  /*1870*/  BSSY B1, `(.L_x_26354) ;  /* 0x0000027000017945 */ /* 0x001fe20003800000 */
        /* <DEDUP_REMOVED lines=9> */
[----:B------:R-:W-:-:S04]  /*1910*/  LOP3.LUT R3, R2, c[0x0][0x168], RZ, 0xfc, !PT ;  /* 0x00005a0002037a12 */ /* 0x000fc800078efcff */
[----:B------:R-:W-:Y:S01]  /*1920*/  FSETP.NEU.FTZ.AND P0, PT, R3, RZ, PT ;  /* 0x000000ff0300720b */ /* 0x000fe20003f1d000 */
[----:B------:R-:W-:-:S12]  /*1930*/  IMAD.MOV.U32 R3, RZ, RZ, c[0x0][0x168] ;  /* 0x00005a00ff037624 */ /* 0x000fd800078e00ff */
[----:B------:R-:W-:Y:S05]  /*1940*/  @!P0 BRA `(.L_x_26355) ;  /* 0x0000019000008947 */ /* 0x000fea0003800000 */
[----:B------:R-:W-:-:S13]  /*1950*/  FSETP.NEU.FTZ.AND P0, PT, R2, RZ, PT ;  /* 0x000000ff0200720b */ /* 0x000fda0003f1d000 */
[----:B------:R-:W-:-:S05]  /*1960*/  @!P0 IMAD.MOV.U32 R3, RZ, RZ, 0x800000 ;  /* 0x00800000ff038424 */ /* 0x000fca00078e00ff */
[----:B------:R-:W-:Y:S01]  /*1970*/  @!P0 LOP3.LUT R3, R3, 0x80000000, R16, 0xb8, !PT ;  /* 0x8000000003038812 */ /* 0x000fe200078eb810 */
        /* <DEDUP_REMOVED lines=21> */
.L_x_26356:
[----:B------:R-:W-:Y:S02]  /*1ad0*/  FADD.FTZ R3, R13, c[0x0][0x168] ;  /* 0x00005a000d037621 */ /* 0x000fe40000010000 */
.L_x_26355:
[----:B------:R-:W-:Y:S05]  /*1ae0*/  BSYNC B1 ;  /* 0x0000000000017941 */ /* 0x000fea0003800000 */
.L_x_26354:
[----:B------:R-:W-:Y:S01]  /*1af0*/  IADD3 R4, R14, 0x80, RZ ;  /* 0x000000800e047810 */ /* 0x000fe20007ffe0ff */
[----:B------:R-:W-:Y:S03]  /*1b00*/  BSSY B1, `(.L_x_26357) ;  /* 0x0000028000017945 */ /* 0x000fe60003800000 */
[----:B------:R-:W-:-:S13]  /*1b10*/  ISETP.GE.AND P0, PT, R4, R17, PT ;  /* 0x000000110400720c */ /* 0x000fda0003f06270 */
[----:B------:R-:W-:Y:S05]  /*1b20*/  @P0 BRA `(.L_x_26358) ;  /* 0x0000025000000947 */ /* 0x000fea0003800000 */
[C---:B-----5:R-:W-:Y:S01]  /*1b30*/  FSETP.GTU.FTZ.AND P0, PT, |R12|.reuse, +INF , PT ;  /* 0x7f8000000c00780b */ /* 0x060fe20003f1c200 */
[----:B------:R-:W-:Y:S01]  /*1b40*/  IMAD.SHL.U32 R2, R12, 0x2, RZ ;  /* 0x000000020c027824 */ /* 0x000fe200078e00ff */
[----:B------:R-:W-:Y:S02]  /*1b50*/  FSETP.GTU.FTZ.AND P2, PT, |R16|, +INF , PT ;  /* 0x7f8000001000780b */ /* 0x000fe40003f5c200 */
[----:B------:R-:W-:Y:S02]  /*1b60*/  LOP3.LUT R5, R12, 0x80000000, RZ, 0xc0, !PT ;  /* 0x800000000c057812 */ /* 0x000fe400078ec0ff */
[----:B------:R-:W-:Y:S02]  /*1b70*/  PLOP3.LUT P0, PT, P0, P2, PT, 0xa8, 0x0 ;  /* 0x000000000000781c */ /* 0x000fe40000705570 */
[----:B------:R-:W-:-:S04]  /*1b80*/  ISETP.GE.U32.AND P3, PT, R2, 0x1000000, PT ;  /* 0x010000000200780c */ /* 0x000fc80003f66070 */
[----:B------:R-:W-:-:S07]  /*1b90*/  SEL R5, R5, R12, !P3 ;  /* 0x0000000c05057207 */ /* 0x000fce0005800000 */
        /* <DEDUP_REMOVED lines=29> */
.L_x_26359:
[----:B------:R-:W-:Y:S02]  /*1d70*/  FADD.FTZ R2, R12, c[0x0][0x168] ;  /* 0x00005a000c027621 */ /* 0x000fe40000010000 */
.L_x_26358:
[----:B------:R-:W-:Y:S05]  /*1d80*/  BSYNC B1 ;  /* 0x0000000000017941 */ /* 0x000fea0003800000 */
.L_x_26357:
        /* <DEDUP_REMOVED lines=40> */
.L_x_26362:
[----:B------:R-:W-:Y:S02]  /*2010*/  FADD.FTZ R5, R0, c[0x0][0x168] ;  /* 0x00005a0000057621 */ /* 0x000fe40000010000 */
.L_x_26361:
[----:B------:R-:W-:Y:S05]  /*2020*/  BSYNC B1 ;  /* 0x0000000000017941 */ /* 0x000fea0003800000 */
.L_x_26360:
[----:B-----5:R-:W-:Y:S01]  /*2030*/  IADD3 R0, R14, 0x180, RZ ;  /* 0x000001800e007810 */ /* 0x020fe20007ffe0ff */
[----:B------:R-:W-:Y:S03]  /*2040*/  BSSY B1, `(.L_x_26363) ;  /* 0x0000028000017945 */ /* 0x000fe60003800000 */
[----:B------:R-:W-:-:S13]  /*2050*/  ISETP.GE.AND P0, PT, R0, R17, PT ;  /* 0x000000110000720c */ /* 0x000fda0003f06270 */
[----:B------:R-:W-:Y:S05]  /*2060*/  @P0 BRA `(.L_x_26364) ;  /* 0x0000025000000947 */ /* 0x000fea0003800000 */
[C---:B------:R-:W-:Y:S01]  /*2070*/  FSETP.GTU.FTZ.AND P0, PT, |R24|.reuse, +INF , PT ;  /* 0x7f8000001800780b */ /* 0x040fe20003f1c200 */
[----:B------:R-:W-:Y:S01]  /*2080*/  IMAD.SHL.U32 R0, R24, 0x2, RZ ;  /* 0x0000000218007824 */ /* 0x000fe200078e00ff */
[----:B------:R-:W-:Y:S02]  /*2090*/  FSETP.GTU.FTZ.AND P2, PT, |R16|, +INF , PT ;  /* 0x7f8000001000780b */ /* 0x000fe40003f5c200 */
[----:B------:R-:W-:Y:S02]  /*20a0*/  LOP3.LUT R7, R24, 0x80000000, RZ, 0xc0, !PT ;  /* 0x8000000018077812 */ /* 0x000fe400078ec0ff */
[----:B------:R-:W-:Y:S02]  /*20b0*/  PLOP3.LUT P0, PT, P0, P2, PT, 0xa8, 0x0 ;  /* 0x000000000000781c */ /* 0x000fe40000705570 */
[----:B------:R-:W-:-:S04]  /*20c0*/  ISETP.GE.U32.AND P3, PT, R0, 0x1000000, PT ;  /* 0x010000000000780c */ /* 0x000fc80003f66070 */
[----:B------:R-:W-:-:S07]  /*20d0*/  SEL R7, R7, R24, !P3 ;  /* 0x0000001807077207 */ /* 0x000fce0005800000 */
[----:B------:R-:W-:Y:S05]  /*20e0*/  @P0 BRA `(.L_x_26365) ;  /* 0x000001c000000947 */ /* 0x000fea0003800000 */
[----:B------:R-:W-:Y:S01]  /*20f0*/  LOP3.LUT R0, R7, c[0x0][0x168], RZ, 0xfc, !PT ;  /* 0x00005a0007007a12 */ /* 0x000fe200078efcff */
[----:B------:R-:W-:-:S03]  /*2100*/  IMAD.MOV.U32 R6, RZ, RZ, c[0x0][0x168] ;  /* 0x00005a00ff067624 */ /* 0x000fc600078e00ff */
[----:B------:R-:W-:-:S13]  /*2110*/  FSETP.NEU.FTZ.AND P0, PT, R0, RZ, PT ;  /* 0x000000ff0000720b */ /* 0x000fda0003f1d000 */
        /* <DEDUP_REMOVED lines=25> */
.L_x_26365:
[----:B------:R-:W-:Y:S02]  /*22b0*/  FADD.FTZ R6, R24, c[0x0][0x168] ;  /* 0x00005a0018067621 */ /* 0x000fe40000010000 */
.L_x_26364:
[----:B------:R-:W-:Y:S05]  /*22c0*/  BSYNC B1 ;  /* 0x0000000000017941 */ /* 0x000fea0003800000 */
.L_x_26363:
[----:B------:R-:W-:Y:S01]  /*22d0*/  IADD3 R0, R14, 0x200, RZ ;  /* 0x000002000e007810 */ /* 0x000fe20007ffe0ff */
        /* <DEDUP_REMOVED lines=39> */
.L_x_26368:
[----:B------:R-:W-:Y:S02]  /*2550*/  FADD.FTZ R7, R22, c[0x0][0x168] ;  /* 0x00005a0016077621 */ /* 0x000fe40000010000 */
.L_x_26367:
[----:B------:R-:W-:Y:S05]  /*2560*/  BSYNC B1 ;  /* 0x0000000000017941 */ /* 0x000fea0003800000 */
.L_x_26366:
[----:B------:R-:W-:Y:S01]  /*2570*/  IADD3 R0, R14, 0x280, RZ ;  /* 0x000002800e007810 */ /* 0x000fe20007ffe0ff */
[----:B------:R-:W-:Y:S03]  /*2580*/  BSSY B1, `(.L_x_26369) ;  /* 0x0000028000017945 */ /* 0x000fe60003800000 */
[----:B------:R-:W-:-:S13]  /*2590*/  ISETP.GE.AND P0, PT, R0, R17, PT ;  /* 0x000000110000720c */ /* 0x000fda0003f06270 */
[----:B------:R-:W-:Y:S05]  /*25a0*/  @P0 BRA `(.L_x_26370) ;  /* 0x0000025000000947 */ /* 0x000fea0003800000 */
[C---:B------:R-:W-:Y:S01]  /*25b0*/  FSETP.GTU.FTZ.AND P0, PT, |R21|.reuse, +INF , PT ;  /* 0x7f8000001500780b */ /* 0x040fe20003f1c200 */
[----:B------:R-:W-:Y:S01]  /*25c0*/  IMAD.SHL.U32 R0, R21, 0x2, RZ ;  /* 0x0000000215007824 */ /* 0x000fe200078e00ff */
[----:B------:R-:W-:-:S04]  /*25d0*/  FSETP.GTU.FTZ.AND P2, PT, |R16|, +INF , PT ;  /* 0x7f8000001000780b */ /* 0x000fc80003f5c200 */
[----:B------:R-:W-:Y:S02]  /*25e0*/  PLOP3.LUT P0, PT, P0, P2, PT, 0xa8, 0x0 ;  /* 0x000000000000781c */ /* 0x000fe40000705570 */
[----:B------:R-:W-:Y:S02]  /*25f0*/  ISETP.GE.U32.AND P3, PT, R0, 0x1000000, PT ;  /* 0x010000000000780c */ /* 0x000fe40003f66070 */
[----:B------:R-:W-:-:S04]  /*2600*/  LOP3.LUT R0, R21, 0x80000000, RZ, 0xc0, !PT ;  /* 0x8000000015007812 */ /* 0x000fc800078ec0ff */
[----:B------:R-:W-:-:S05]  /*2610*/  SEL R9, R0, R21, !P3 ;  /* 0x0000001500097207 */ /* 0x000fca0005800000 */
        /* <DEDUP_REMOVED lines=29> */
.L_x_26371:
[----:B------:R-:W-:Y:S02]  /*27f0*/  FADD.FTZ R8, R21, c[0x0][0x168] ;  /* 0x00005a0015087621 */ /* 0x000fe40000010000 */
.L_x_26370:
[----:B------:R-:W-:Y:S05]  /*2800*/  BSYNC B1 ;  /* 0x0000000000017941 */ /* 0x000fea0003800000 */
.L_x_26369:
        /* <DEDUP_REMOVED lines=40> */
.L_x_26374:
[----:B------:R-:W-:Y:S02]  /*2a90*/  FADD.FTZ R0, R20, c[0x0][0x168] ;  /* 0x00005a0014007621 */ /* 0x000fe40000010000 */
.L_x_26373:
[----:B------:R-:W-:Y:S05]  /*2aa0*/  BSYNC B1 ;  /* 0x0000000000017941 */ /* 0x000fea0003800000 */
.L_x_26372:
[----:B------:R-:W-:-:S04]  /*2ab0*/  IADD3 R10, R14, 0x380, RZ ;  /* 0x000003800e0a7810 */ /* 0x000fc80007ffe0ff */
        /* <DEDUP_REMOVED lines=37> */
.L_x_26376:
[----:B------:R-:W-:Y:S01]  /*2d10*/  FADD.FTZ R15, R18, c[0x0][0x168] ;  /* 0x00005a00120f7621 */ /* 0x000fe20000010000 */
[----:B------:R-:W-:Y:S05]  /*2d20*/  BRA `(.L_x_26375) ;  /* 0x000014c000007947 */ /* 0x000fea0003800000 */
.L_x_26353:
[----:B0-----:R-:W-:Y:S01]  /*2d30*/  BSSY B1, `(.L_x_26377) ;  /* 0x0000027000017945 */ /* 0x001fe20003800000 */
[----:B------:R-:W-:Y:S05]  /*2d40*/  @P1 BRA `(.L_x_26378) ;  /* 0x0000025000001947 */ /* 0x000fea0003800000 */
[C---:B-----5:R-:W-:Y:S01]  /*2d50*/  FSETP.GTU.FTZ.AND P2, PT, |R13|.reuse, +INF , PT ;  /* 0x7f8000000d00780b */ /* 0x060fe20003f5c200 */
[----:B------:R-:W-:-:S05]  /*2d60*/  IMAD.SHL.U32 R2, R13, 0x2, RZ ;  /* 0x000000020d027824 */ /* 0x000fca00078e00ff */
[----:B------:R-:W-:Y:S02]  /*2d70*/  ISETP.GE.U32.AND P0, PT, R2, 0x1000000, PT ;  /* 0x010000000200780c */ /* 0x000fe40003f06070 */
[----:B------:R-:W-:-:S04]  /*2d80*/  LOP3.LUT R2, R13, 0x80000000, RZ, 0xc0, !PT ;  /* 0x800000000d027812 */ /* 0x000fc800078ec0ff */
[----:B------:R-:W-:Y:S01]  /*2d90*/  SEL R2, R2, R13, !P0 ;  /* 0x0000000d02027207 */ /* 0x000fe20004000000 */
[----:B------:R-:W-:Y:S05]  /*2da0*/  @P2 BRA `(.L_x_26379) ;  /* 0x000001e000002947 */ /* 0x000fea0003800000 */
[----:B------:R-:W-:-:S13]  /*2db0*/  FSETP.GTU.FTZ.AND P0, PT, |R16|, +INF , PT ;  /* 0x7f8000001000780b */ /* 0x000fda0003f1c200 */
[----:B------:R-:W-:Y:S05]  /*2dc0*/  @P0 BRA `(.L_x_26379) ;  /* 0x000001c000000947 */ /* 0x000fea0003800000 */
[----:B------:R-:W-:-:S04]  /*2dd0*/  LOP3.LUT R3, R2, 0x80000000, R16, 0xf8, !PT ;  /* 0x8000000002037812 */ /* 0x000fc800078ef810 */
[----:B------:R-:W-:Y:S02]  /*2de0*/  FSETP.NEU.FTZ.AND P0, PT, R3, RZ, PT ;  /* 0x000000ff0300720b */ /* 0x000fe40003f1d000 */
[----:B------:R-:W-:-:S11]  /*2df0*/  LOP3.LUT R3, R16, 0x80000000, RZ, 0xc0, !PT ;  /* 0x8000000010037812 */ /* 0x000fd600078ec0ff */
        /* <DEDUP_REMOVED lines=25> */
.L_x_26379:
[----:B------:R-:W-:Y:S02]  /*2f90*/  FADD.FTZ R3, R13, c[0x0][0x168] ;  /* 0x00005a000d037621 */ /* 0x000fe40000010000 */
.L_x_26378:
[----:B------:R-:W-:Y:S05]  /*2fa0*/  BSYNC B1 ;  /* 0x0000000000017941 */ /* 0x000fea0003800000 */
.L_x_26377:
[----:B------:R-:W-:Y:S01]  /*2fb0*/  IADD3 R4, R14, 0x80, RZ ;  /* 0x000000800e047810 */ /* 0x000fe20007ffe0ff */
[----:B------:R-:W-:Y:S03]  /*2fc0*/  BSSY B1, `(.L_x_26380) ;  /* 0x0000028000017945 */ /* 0x000fe60003800000 */
[----:B------:R-:W-:-:S13]  /*2fd0*/  ISETP.GE.AND P0, PT, R4, R17, PT ;  /* 0x000000110400720c */ /* 0x000fda0003f06270 */
[----:B------:R-:W-:Y:S05]  /*2fe0*/  @P0 BRA `(.L_x_26381) ;  /* 0x0000025000000947 */ /* 0x000fea0003800000 */
[C---:B-----5:R-:W-:Y:S01]  /*2ff0*/  FSETP.GTU.FTZ.AND P2, PT, |R12|.reuse, +INF , PT ;  /* 0x7f8000000c00780b */ /* 0x060fe20003f5c200 */
[C---:B------:R-:W-:Y:S01]  /*3000*/  IMAD.SHL.U32 R2, R12.reuse, 0x2, RZ ;  /* 0x000000020c027824 */ /* 0x040fe200078e00ff */
[----:B------:R-:W-:-:S04]  /*3010*/  LOP3.LUT R5, R12, 0x80000000, RZ, 0xc0, !PT ;  /* 0x800000000c057812 */ /* 0x000fc800078ec0ff */
[----:B------:R-:W-:-:S04]  /*3020*/  ISETP.GE.U32.AND P0, PT, R2, 0x1000000, PT ;  /* 0x010000000200780c */ /* 0x000fc80003f06070 */
[----:B------:R-:W-:-:S03]  /*3030*/  SEL R5, R5, R12, !P0 ;  /* 0x0000000c05057207 */ /* 0x000fc60004000000 */
        /* <DEDUP_REMOVED lines=31> */
.L_x_26382:
[----:B------:R-:W-:Y:S02]  /*3230*/  FADD.FTZ R2, R12, c[0x0][0x168] ;  /* 0x00005a000c027621 */ /* 0x000fe40000010000 */
.L_x_26381:
[----:B------:R-:W-:Y:S05]  /*3240*/  BSYNC B1 ;  /* 0x0000000000017941 */ /* 0x000fea0003800000 */
.L_x_26380:
[----:B------:R-:W-:Y:S01]  /*3250*/  IADD3 R6, R14, 0x100, RZ ;  /* 0x000001000e067810 */ /* 0x000fe20007ffe0ff */
[----:B------:R-:W-:Y:S03]  /*3260*/  BSSY B1, `(.L_x_26383) ;  /* 0x0000028000017945 */ /* 0x000fe60003800000 */
[----:B------:R-:W-:-:S13]  /*3270*/  ISETP.GE.AND P0, PT, R6, R17, PT ;  /* 0x000000110600720c */ /* 0x000fda0003f06270 */
        /* <DEDUP_REMOVED lines=37> */
.L_x_26385:
[----:B------:R-:W-:Y:S02]  /*34d0*/  FADD.FTZ R5, R0, c[0x0][0x168] ;  /* 0x00005a0000057621 */ /* 0x000fe40000010000 */
.L_x_26384:
[----:B------:R-:W-:Y:S05]  /*34e0*/  BSYNC B1 ;  /* 0x0000000000017941 */ /* 0x000fea0003800000 */
.L_x_26383:
[----:B-----5:R-:W-:Y:S01]  /*34f0*/  IADD3 R0, R14, 0x180, RZ ;  /* 0x000001800e007810 */ /* 0x020fe20007ffe0ff */
[----:B------:R-:W-:Y:S03]  /*3500*/  BSSY B1, `(.L_x_26386) ;  /* 0x0000028000017945 */ /* 0x000fe60003800000 */
[----:B------:R-:W-:-:S13]  /*3510*/  ISETP.GE.AND P0, PT, R0, R17, PT ;  /* 0x000000110000720c */ /* 0x000fda0003f06270 */
[----:B------:R-:W-:Y:S05]  /*3520*/  @P0 BRA `(.L_x_26387) ;  /* 0x0000025000000947 */ /* 0x000fea0003800000 */
[C---:B------:R-:W-:Y:S01]  /*3530*/  FSETP.GTU.FTZ.AND P2, PT, |R24|.reuse, +INF , PT ;  /* 0x7f8000001800780b */ /* 0x040fe20003f5c200 */
[C---:B------:R-:W-:Y:S01]  /*3540*/  IMAD.SHL.U32 R0, R24.reuse, 0x2, RZ ;  /* 0x0000000218007824 */ /* 0x040fe200078e00ff */
[----:B------:R-:W-:-:S04]  /*3550*/  LOP3.LUT R7, R24, 0x80000000, RZ, 0xc0, !PT ;  /* 0x8000000018077812 */ /* 0x000fc800078ec0ff */
[----:B------:R-:W-:-:S04]  /*3560*/  ISETP.GE.U32.AND P0, PT, R0, 0x1000000, PT ;  /* 0x010000000000780c */ /* 0x000fc80003f06070 */
[----:B------:R-:W-:-:S03]  /*3570*/  SEL R7, R7, R24, !P0 ;  /* 0x0000001807077207 */ /* 0x000fc60004000000 */
[----:B------:R-:W-:Y:S05]  /*3580*/  @P2 BRA `(.L_x_26388) ;  /* 0x000001e000002947 */ /* 0x000fea0003800000 */
[----:B------:R-:W-:-:S13]  /*3590*/  FSETP.GTU.FTZ.AND P0, PT, |R16|, +INF , PT ;  /* 0x7f8000001000780b */ /* 0x000fda0003f1c200 */
[----:B------:R-:W-:Y:S05]  /*35a0*/  @P0 BRA `(.L_x_26388) ;  /* 0x000001c000000947 */ /* 0x000fea0003800000 */
[----:B------:R-:W-:Y:S02]  /*35b0*/  LOP3.LUT R0, R7, 0x80000000, R16, 0xf8, !PT ;  /* 0x8000000007007812 */ /* 0x000fe400078ef810 */
[----:B------:R-:W-:Y:S02]  /*35c0*/  LOP3.LUT R6, R16, 0x80000000, RZ, 0xc0, !PT ;  /* 0x8000000010067812 */ /* 0x000fe400078ec0ff */
        /* <DEDUP_REMOVED lines=26> */
.L_x_26388:
[----:B------:R-:W-:Y:S02]  /*3770*/  FADD.FTZ R6, R24, c[0x0][0x168] ;  /* 0x00005a0018067621 */ /* 0x000fe40000010000 */
.L_x_26387:
[----:B------:R-:W-:Y:S05]  /*3780*/  BSYNC B1 ;  /* 0x0000000000017941 */ /* 0x000fea0003800000 */
.L_x_26386:
[----:B------:R-:W-:Y:S01]  /*3790*/  IADD3 R0, R14, 0x200, RZ ;  /* 0x000002000e007810 */ /* 0x000fe20007ffe0ff */
        /* <DEDUP_REMOVED lines=39> */
.L_x_26391:
[----:B------:R-:W-:Y:S02]  /*3a10*/  FADD.FTZ R7, R22, c[0x0][0x168] ;  /* 0x00005a0016077621 */ /* 0x000fe40000010000 */
.L_x_26390:
[----:B------:R-:W-:Y:S05]  /*3a20*/  BSYNC B1 ;  /* 0x0000000000017941 */ /* 0x000fea0003800000 */
.L_x_26389:
[----:B------:R-:W-:Y:S01]  /*3a30*/  IADD3 R0, R14, 0x280, RZ ;  /* 0x000002800e007810 */ /* 0x000fe20007ffe0ff */
[----:B------:R-:W-:Y:S03]  /*3a40*/  BSSY B1, `(.L_x_26392) ;  /* 0x0000028000017945 */ /* 0x000fe60003800000 */
[----:B------:R-:W-:-:S13]  /*3a50*/  ISETP.GE.AND P0, PT, R0, R17, PT ;  /* 0x000000110000720c */ /* 0x000fda0003f06270 */
[----:B------:R-:W-:Y:S05]  /*3a60*/  @P0 BRA `(.L_x_26393) ;  /* 0x0000025000000947 */ /* 0x000fea0003800000 */
[C---:B------:R-:W-:Y:S01]  /*3a70*/  FSETP.GTU.FTZ.AND P2, PT, |R21|.reuse, +INF , PT ;  /* 0x7f8000001500780b */ /* 0x040fe20003f5c200 */
[----:B------:R-:W-:-:S05]  /*3a80*/  IMAD.SHL.U32 R0, R21, 0x2, RZ ;  /* 0x0000000215007824 */ /* 0x000fca00078e00ff */
[----:B------:R-:W-:Y:S02]  /*3a90*/  ISETP.GE.U32.AND P0, PT, R0, 0x1000000, PT ;  /* 0x010000000000780c */ /* 0x000fe40003f06070 */
[----:B------:R-:W-:-:S04]  /*3aa0*/  LOP3.LUT R0, R21, 0x80000000, RZ, 0xc0, !PT ;  /* 0x8000000015007812 */ /* 0x000fc800078ec0ff */
[----:B------:R-:W-:Y:S01]  /*3ab0*/  SEL R9, R0, R21, !P0 ;  /* 0x0000001500097207 */ /* 0x000fe20004000000 */
        /* <DEDUP_REMOVED lines=31> */
.L_x_26394:
[----:B------:R-:W-:Y:S02]  /*3cb0*/  FADD.FTZ R8, R21, c[0x0][0x168] ;  /* 0x00005a0015087621 */ /* 0x000fe40000010000 */
.L_x_26393:
[----:B------:R-:W-:Y:S05]  /*3cc0*/  BSYNC B1 ;  /* 0x0000000000017941 */ /* 0x000fea0003800000 */
.L_x_26392:
        /* <DEDUP_REMOVED lines=40> */
.L_x_26397:
[----:B------:R-:W-:Y:S02]  /*3f50*/  FADD.FTZ R0, R20, c[0x0][0x168] ;  /* 0x00005a0014007621 */ /* 0x000fe40000010000 */
.L_x_26396:
[----:B------:R-:W-:Y:S05]  /*3f60*/  BSYNC B1 ;  /* 0x0000000000017941 */ /* 0x000fea0003800000 */
.L_x_26395:
[----:B------:R-:W-:-:S04]  /*3f70*/  IADD3 R10, R14, 0x380, RZ ;  /* 0x000003800e0a7810 */ /* 0x000fc80007ffe0ff */
        /* <DEDUP_REMOVED lines=38> */
.L_x_26398:
[----:B------:R-:W-:Y:S02]  /*41e0*/  FADD.FTZ R15, R18, c[0x0][0x168] ;  /* 0x00005a00120f7621 */ /* 0x000fe40000010000 */
.L_x_26375:
[----:B------:R-:W-:Y:S05]  /*41f0*/  BSYNC B0 ;  /* 0x0000000000007941 */ /* 0x000fea0003800000 */
.L_x_26352:
        /* <DEDUP_REMOVED lines=21> */
.L_x_26401:
[----:B------:R-:W-:-:S13]  /*4350*/  ISETP.GE.AND P0, PT, R14, R17, PT ;  /* 0x000000110e00720c */ /* 0x000fda0003f06270 */
[----:B------:R-:W-:Y:S05]  /*4360*/  @P0 BRA `(.L_x_26403) ;  /* 0x000000c000000947 */ /* 0x000fea0003800000 */
[----:B0-----:R-:W-:Y:S01]  /*4370*/  IMAD.IADD R2, R19, 0x1, R14 ;  /* 0x0000000113027824 */ /* 0x001fe200078e020e */
[----:B------:R-:W-:Y:S01]  /*4380*/  IADD3 R14, R14, 0x80, RZ ;  /* 0x000000800e0e7810 */ /* 0x000fe20007ffe0ff */
[----:B------:R-:W-:-:S04]  /*4390*/  IMAD.MOV.U32 R3, RZ, RZ, 0x4 ;  /* 0x00000004ff037424 */ /* 0x000fc800078e00ff */
[----:B------:R-:W-:-:S05]  /*43a0*/  IMAD.WIDE.U32 R2, R2, R3, c[0x0][0x170] ;  /* 0x00005c0002027625 */ /* 0x000fca00078e0003 */
[----:B------:R0:W-:Y:S02]  /*43b0*/  STG.E [R2.64], R6 ;  /* 0x0000000602007986 */ /* 0x0001e4000c101904 */
.L_x_26402:
[----:B------:R-:W-:-:S13]  /*43c0*/  ISETP.GE.AND P0, PT, R14, R17, PT ;  /* 0x000000110e00720c */ /* 0x000fda0003f06270 */
[----:B------:R-:W-:Y:S05]  /*43d0*/  @P0 BRA `(.L_x_26404) ;  /* 0x000000d000000947 */ /* 0x000fea0003800000 */
[----:B0-----:R-:W-:Y:S01]  /*43e0*/  IMAD.IADD R2, R19, 0x1, R14 ;  /* 0x0000000113027824 */ /* 0x001fe200078e020e */
[----:B------:R-:W-:Y:S01]  /*43f0*/  IADD3 R14, R14, 0x80, RZ ;  /* 0x000000800e0e7810 */ /* 0x000fe20007ffe0ff */
[----:B------:R-:W-:-:S04]  /*4400*/  IMAD.MOV.U32 R3, RZ, RZ, 0x4 ;  /* 0x00000004ff037424 */ /* 0x000fc800078e00ff */
[----:B------:R-:W-:-:S05]  /*4410*/  IMAD.WIDE.U32 R2, R2, R3, c[0x0][0x170] ;  /* 0x00005c0002027625 */ /* 0x000fca00078e0003 */
[----:B------:R0:W-:Y:S02]  /*4420*/  STG.E [R2.64], R7 ;  /* 0x0000000702007986 */ /* 0x0001e4000c101904 */
.L_x_26403:
        /* <DEDUP_REMOVED lines=8> */
.L_x_26404:
[----:B------:R-:W-:Y:S05]  /*44b0*/  BSYNC B1 ;  /* 0x0000000000017941 */ /* 0x000fea0003800000 */
.L_x_26400:
[----:B------:R-:W-:-:S13]  /*44c0*/  ISETP.GE.AND P0, PT, R14, R17, PT ;  /* 0x000000110e00720c */ /* 0x000fda0003f06270 */
[----:B0-----:R-:W-:Y:S01]  /*44d0*/  @!P0 IMAD.IADD R2, R19, 0x1, R14 ;  /* 0x0000000113028824 */ /* 0x001fe200078e020e */
[----:B------:R-:W-:Y:S01]  /*44e0*/  @!P0 IADD3 R14, R14, 0x80, RZ ;  /* 0x000000800e0e8810 */ /* 0x000fe20007ffe0ff */
[----:B------:R-:W-:-:S04]  /*44f0*/  @!P0 IMAD.MOV.U32 R3, RZ, RZ, 0x4 ;  /* 0x00000004ff038424 */ /* 0x000fc800078e00ff */
[----:B------:R-:W-:-:S05]  /*4500*/  @!P0 IMAD.WIDE.U32 R2, R2, R3, c[0x0][0x170] ;  /* 0x00005c0002028625 */ /* 0x000fca00078e0003 */
[----:B------:R0:W-:Y:S02]  /*4510*/  @!P0 STG.E [R2.64], R0 ;  /* 0x0000000002008986 */ /* 0x0001e4000c101904 */
.L_x_26405:
[----:B------:R-:W-:Y:S05]  /*4520*/  BSYNC B0 ;  /* 0x0000000000007941 */ /* 0x000fea0003800000 */
.L_x_26399:
        /* <DEDUP_REMOVED lines=8> */
.L_x_26406:
        /* <DEDUP_REMOVED lines=13> */
.L_x_30089:


//--------------------- .text._ZN2at6native29vectorized_elementwise_kernelILi4ENS0_13BUnaryFunctorIfffZZZNS0_21nextafter_kernel_cudaERNS_18TensorIteratorBaseEENKUlvE_clEvENKUlvE0_clEvEUlffE_EESt5arrayIPcLm2EEEEviT0_T1_ --------------------------
	.section	.text._ZN2at6native29vectorized_elementwise_kernelILi4ENS0_13BUnaryFunctorIfffZZZNS0_21nextafter_kernel_cudaERNS_18TensorIteratorBaseEENKUlvE_clEvENKUlvE0_clEvEUlffE_EESt5arrayIPcLm2EEEEviT0_T1_,"ax",@progbits
	.sectioninfo	@"SHI_REGISTERS=32"
	.align	128
        .global         _ZN2at6native29vectorized_elementwise_kernelILi4ENS0_13BUnaryFunctorIfffZZZNS0_21nextafter_kernel_cudaERNS_18TensorIteratorBaseEENKUlvE_clEvENKUlvE0_clEvEUlffE_EESt5arrayIPcLm2EEEEviT0_T1_
        .type           _ZN2at6native29vectorized_elementwise_kernelILi4ENS0_13BUnaryFunctorIfffZZZNS0_21nextafter_kernel_cudaERNS_18TensorIteratorBaseEENKUlvE_clEvENKUlvE0_clEvEUlffE_EESt5arrayIPcLm2EEEEviT0_T1_,@function
        .size           _ZN2at6native29vectorized_elementwise_kernelILi4ENS0_13BUnaryFunctorIfffZZZNS0_21nextafter_kernel_cudaERNS_18TensorIteratorBaseEENKUlvE_clEvENKUlvE0_clEvEUlffE_EESt5arrayIPcLm2EEEEviT0_T1_,(.L_x_30090 - _ZN2at6native29vectorized_elementwise_kernelILi4ENS0_13BUnaryFunctorIfffZZZNS0_21nextafter_kernel_cudaERNS_18TensorIteratorBaseEENKUlvE_clEvENKUlvE0_clEvEUlffE_EESt5arrayIPcLm2EEEEviT0_T1_)
        .other          _ZN2at6native29vectorized_elementwise_kernelILi4ENS0_13BUnaryFunctorIfffZZZNS0_21nextafter_kernel_cudaERNS_18TensorIteratorBaseEENKUlvE_clEvENKUlvE0_clEvEUlffE_EESt5arrayIPcLm2EEEEviT0_T1_,@"STO_CUDA_ENTRY STV_DEFAULT"
_ZN2at6native29vectorized_elementwise_kernelILi4ENS0_13BUnaryFunctorIfffZZZNS0_21nextafter_kernel_cudaERNS_18TensorIteratorBaseEENKUlvE_clEvENKUlvE0_clEvEUlffE_EESt5arrayIPcLm2EEEEviT0_T1_:
.text._ZN2at6native29vectorized_elementwise_kernelILi4ENS0_13BUnaryFunctorIfffZZZNS0_21nextafter_kernel_cudaERNS_18TensorIteratorBaseEENKUlvE_clEvENKUlvE0_clEvEUlffE_EESt5arrayIPcLm2EEEEviT0_T1_:
        /* <DEDUP_REMOVED lines=15> */
[----:B------:R0:W5:Y:S01]  /*00f0*/  LDG.E.128 R8, [R12.64+0x800] ;  /* 0x000800040c087981 */ /* 0x000162000c1e1d00 */
[----:B------:R-:W-:Y:S01]  /*0100*/  ISETP.GE.U32.AND P1, PT, R19, 0x1000000, PT ;  /* 0x010000001300780c */ /* 0x000fe20003f26070 */
[----:B------:R-:W-:Y:S01]  /*0110*/  IMAD.MOV.U32 R15, RZ, RZ, 0x800000 ;  /* 0x00800000ff0f7424 */ /* 0x000fe200078e00ff */
[----:B------:R-:W-:Y:S01]  /*0120*/  LOP3.LUT R19, R2, 0x80000000, RZ, 0xc0, !PT ;  /* 0x8000000002137812 */ /* 0x000fe200078ec0ff */
[----:B------:R-:W-:Y:S03]  /*0130*/  BSSY B0, `(.L_x_26408) ;  /* 0x0000027000007945 */ /* 0x000fe60003800000 */
[----:B------:R-:W-:-:S02]  /*0140*/  SEL R19, R19, c[0x0][0x168], !P1 ;  /* 0x00005a0013137a07 */ /* 0x000fc40004800000 */
[----:B------:R-:W-:Y:S02]  /*0150*/  LOP3.LUT R20, R15, 0x80000000, R2, 0xb8, !PT ;  /* 0x800000000f147812 */ /* 0x000fe400078eb802 */
[----:B--2---:R-:W-:-:S13]  /*0160*/  FSETP.GTU.FTZ.AND P0, PT, |R4|, +INF , PT ;  /* 0x7f8000000400780b */ /* 0x004fda0003f1c200 */
[----:B------:R-:W-:Y:S05]  /*0170*/  @P0 BRA `(.L_x_26409) ;  /* 0x0000021000000947 */ /* 0x000fea0003800000 */
[----:B0-----:R-:W-:-:S13]  /*0180*/  FSETP.GTU.FTZ.AND P0, PT, |R2|, +INF , PT ;  /* 0x7f8000000200780b */ /* 0x001fda0003f1c200 */
        /* <DEDUP_REMOVED lines=32> */
.L_x_26409:
[----:B0-----:R-:W-:Y:S02]  /*0390*/  FADD.FTZ R12, R4, c[0x0][0x168] ;  /* 0x00005a00040c7621 */ /* 0x001fe40000010000 */
.L_x_26410:
[----:B------:R-:W-:Y:S05]  /*03a0*/  BSYNC B0 ;  /* 0x0000000000007941 */ /* 0x000fea0003800000 */
.L_x_26408:
        /* <DEDUP_REMOVED lines=36> */
.L_x_26412:
[----:B------:R-:W-:Y:S02]  /*05f0*/  FADD.FTZ R13, R5, c[0x0][0x168] ;  /* 0x00005a00050d7621 */ /* 0x000fe40000010000 */
.L_x_26413:
[----:B------:R-:W-:Y:S05]  /*0600*/  BSYNC B0 ;  /* 0x0000000000007941 */ /* 0x000fea0003800000 */
.L_x_26411:
        /* <DEDUP_REMOVED lines=36> */
.L_x_26415:
[----:B------:R-:W-:Y:S02]  /*0850*/  FADD.FTZ R14, R6, c[0x0][0x168] ;  /* 0x00005a00060e7621 */ /* 0x000fe40000010000 */
.L_x_26416:
[----:B------:R-:W-:Y:S05]  /*0860*/  BSYNC B0 ;  /* 0x0000000000007941 */ /* 0x000fea0003800000 */
.L_x_26414:
        /* <DEDUP_REMOVED lines=36> */
.L_x_26418:
[----:B------:R-:W-:Y:S02]  /*0ab0*/  FADD.FTZ R15, R7, c[0x0][0x168] ;  /* 0x00005a00070f7621 */ /* 0x000fe40000010000 */
.L_x_26419:
[----:B------:R-:W-:Y:S05]  /*0ac0*/  BSYNC B0 ;  /* 0x0000000000007941 */ /* 0x000fea0003800000 */
.L_x_26417:
        /* <DEDUP_REMOVED lines=36> */
.L_x_26421:
[----:B------:R-:W-:Y:S02]  /*0d10*/  FADD.FTZ R16, R8, c[0x0][0x168] ;  /* 0x00005a0008107621 */ /* 0x000fe40000010000 */
.L_x_26422:
[----:B------:R-:W-:Y:S05]  /*0d20*/  BSYNC B0 ;  /* 0x0000000000007941 */ /* 0x000fea0003800000 */
.L_x_26420:
        /* <DEDUP_REMOVED lines=36> */
.L_x_26424:
[----:B------:R-:W-:Y:S02]  /*0f70*/  FADD.FTZ R17, R9, c[0x0][0x168] ;  /* 0x00005a0009117621 */ /* 0x000fe40000010000 */
.L_x_26425:
[----:B------:R-:W-:Y:S05]  /*0f80*/  BSYNC B0 ;  /* 0x0000000000007941 */ /* 0x000fea0003800000 */
.L_x_26423:
        /* <DEDUP_REMOVED lines=36> */
.L_x_26427:
[----:B------:R-:W-:Y:S02]  /*11d0*/  FADD.FTZ R18, R10, c[0x0][0x168] ;  /* 0x00005a000a127621 */ /* 0x000fe40000010000 */
.L_x_26428:
[----:B------:R-:W-:Y:S05]  /*11e0*/  BSYNC B0 ;  /* 0x0000000000007941 */ /* 0x000fea0003800000 */
.L_x_26426:
        /* <DEDUP_REMOVED lines=35> */
.L_x_26430:
[----:B------:R-:W-:Y:S02]  /*1420*/  FADD.FTZ R19, R11, c[0x0][0x168] ;  /* 0x00005a000b137621 */ /* 0x000fe40000010000 */
.L_x_26431:
[----:B------:R-:W-:Y:S05]  /*1430*/  BSYNC B0 ;  /* 0x0000000000007941 */ /* 0x000fea0003800000 */
.L_x_26429:
[----:B------:R-:W-:-:S06]  /*1440*/  IMAD.WIDE.U32 R4, R0, R21, c[0x0][0x170] ;  /* 0x00005c0000047625 */ /* 0x000fcc00078e0015 */
[----:B------:R-:W-:-:S05]  /*1450*/  IMAD.WIDE R4, R3, 0x10, R4 ;  /* 0x0000001003047825 */ /* 0x000fca00078e0204 */
[----:B------:R-:W-:Y:S04]  /*1460*/  STG.E.128 [R4.64], R12 ;  /* 0x0000000c04007986 */ /* 0x000fe8000c101d04 */
[----:B------:R-:W-:Y:S01]  /*1470*/  STG.E.128 [R4.64+0x800], R16 ;  /* 0x0008001004007986 */ /* 0x000fe2000c101d04 */
[----:B------:R-:W-:Y:S05]  /*1480*/  EXIT ;  /* 0x000000000000794d */ /* 0x000fea0003800000 */
.L_x_26407:
        /* <DEDUP_REMOVED lines=8> */
[C---:B------:R-:W-:Y:S01]  /*1510*/  ISETP.GE.AND P6, PT, R25.reuse, R18, PT ;  /* 0x000000121900720c */ /* 0x040fe20003fc6270 */
[----:B------:R-:W-:Y:S01]  /*1520*/  @!P1 IMAD.WIDE.U32 R6, R6, R7, c[0x0][0x178] ;  /* 0x00005e0006069625 */ /* 0x000fe200078e0007 */
[----:B------:R-:W-:Y:S01]  /*1530*/  CS2R R22, SRZ ;  /* 0x0000000000167805 */ /* 0x000fe2000001ff00 */
[----:B------:R-:W-:Y:S02]  /*1540*/  CS2R R20, SRZ ;  /* 0x0000000000147805 */ /* 0x000fe4000001ff00 */
        /* <DEDUP_REMOVED lines=29> */
[----:B-1----:R-:W-:-:S06]  /*1720*/  @!P4 IMAD.WIDE.U32 R4, R13, R28, c[0x0][0x178] ;  /* 0x00005e000d04c625 */ /* 0x002fcc00078e001c */
[----:B------:R-:W-:Y:S01]  /*1730*/  @!P6 IMAD.IADD R25, R0, 0x1, R25 ;  /* 0x000000010019e824 */ /* 0x000fe200078e0219 */
[----:B------:R1:W5:Y:S01]  /*1740*/  @!P4 LDG.E R24, [R4.64] ;  /* 0x000000040418c981 */ /* 0x000362000c1e1900 */
[----:B------:R-:W-:Y:S02]  /*1750*/  @!P6 IMAD.MOV.U32 R26, RZ, RZ, 0x4 ;  /* 0x00000004ff1ae424 */ /* 0x000fe400078e00ff */
[----:B0-----:R-:W-:-:S04]  /*1760*/  @!P3 IMAD.WIDE.U32 R6, R12, R29, c[0x0][0x178] ;  /* 0x00005e000c06b625 */ /* 0x001fc800078e001d */
        /* <DEDUP_REMOVED lines=11> */
[----:B-1----:R-:W-:Y:S01]  /*1820*/  BSSY B1, `(.L_x_26434) ;  /* 0x0000027000017945 */ /* 0x002fe20003800000 */
        /* <DEDUP_REMOVED lines=37> */
.L_x_26436:
[----:B------:R-:W-:Y:S02]  /*1a80*/  FADD.FTZ R5, R15, c[0x0][0x168] ;  /* 0x00005a000f057621 */ /* 0x000fe40000010000 */
.L_x_26435:
[----:B------:R-:W-:Y:S05]  /*1a90*/  BSYNC B1 ;  /* 0x0000000000017941 */ /* 0x000fea0003800000 */
.L_x_26434:
        /* <DEDUP_REMOVED lines=40> */
.L_x_26439:
[----:B------:R-:W-:Y:S02]  /*1d20*/  FADD.FTZ R4, R14, c[0x0][0x168] ;  /* 0x00005a000e047621 */ /* 0x000fe40000010000 */
.L_x_26438:
[----:B------:R-:W-:Y:S05]  /*1d30*/  BSYNC B1 ;  /* 0x0000000000017941 */ /* 0x000fea0003800000 */
.L_x_26437:
        /* <DEDUP_REMOVED lines=40> */
.L_x_26442:
[----:B------:R-:W-:Y:S02]  /*1fc0*/  FADD.FTZ R6, R3, c[0x0][0x168] ;  /* 0x00005a0003067621 */ /* 0x000fe40000010000 */
.L_x_26441:
[----:B------:R-:W-:Y:S05]  /*1fd0*/  BSYNC B1 ;  /* 0x0000000000017941 */ /* 0x000fea0003800000 */
.L_x_26440:
[----:B-----5:R-:W-:Y:S01]  /*1fe0*/  IADD3 R3, R17, 0x180, RZ ;  /* 0x0000018011037810 */ /* 0x020fe20007ffe0ff */
        /* <DEDUP_REMOVED lines=39> */
.L_x_26445:
[----:B------:R-:W-:Y:S02]  /*2260*/  FADD.FTZ R8, R24, c[0x0][0x168] ;  /* 0x00005a0018087621 */ /* 0x000fe40000010000 */
.L_x_26444:
[----:B------:R-:W-:Y:S05]  /*2270*/  BSYNC B1 ;  /* 0x0000000000017941 */ /* 0x000fea0003800000 */
.L_x_26443:
[----:B------:R-:W-:Y:S01]  /*2280*/  IADD3 R3, R17, 0x200, RZ ;  /* 0x0000020011037810 */ /* 0x000fe20007ffe0ff */
[----:B------:R-:W-:Y:S03]  /*2290*/  BSSY B1, `(.L_x_26446) ;  /* 0x0000028000017945 */ /* 0x000fe60003800000 */
[----:B------:R-:W-:-:S13]  /*22a0*/  ISETP.GE.AND P0, PT, R3, R18, PT ;  /* 0x000000120300720c */ /* 0x000fda0003f06270 */
[----:B------:R-:W-:Y:S05]  /*22b0*/  @P0 BRA `(.L_x_26447) ;  /* 0x0000025000000947 */ /* 0x000fea0003800000 */
[C---:B------:R-:W-:Y:S01]  /*22c0*/  FSETP.GTU.FTZ.AND P0, PT, |R23|.reuse, +INF , PT ;  /* 0x7f8000001700780b */ /* 0x040fe20003f1c200 */
[C---:B------:R-:W-:Y:S01]  /*22d0*/  IMAD.SHL.U32 R3, R23.reuse, 0x2, RZ ;  /* 0x0000000217037824 */ /* 0x040fe200078e00ff */
        /* <DEDUP_REMOVED lines=34> */
.L_x_26448:
[----:B------:R-:W-:Y:S02]  /*2500*/  FADD.FTZ R9, R23, c[0x0][0x168] ;  /* 0x00005a0017097621 */ /* 0x000fe40000010000 */
.L_x_26447:
[----:B------:R-:W-:Y:S05]  /*2510*/  BSYNC B1 ;  /* 0x0000000000017941 */ /* 0x000fea0003800000 */
.L_x_26446:
        /* <DEDUP_REMOVED lines=40> */
.L_x_26451:
[----:B------:R-:W-:Y:S02]  /*27a0*/  FADD.FTZ R10, R22, c[0x0][0x168] ;  /* 0x00005a00160a7621 */ /* 0x000fe40000010000 */
.L_x_26450:
[----:B------:R-:W-:Y:S05]  /*27b0*/  BSYNC B1 ;  /* 0x0000000000017941 */ /* 0x000fea0003800000 */
.L_x_26449:
        /* <DEDUP_REMOVED lines=40> */
.L_x_26454:
[----:B------:R-:W-:Y:S02]  /*2a40*/  FADD.FTZ R3, R21, c[0x0][0x168] ;  /* 0x00005a0015037621 */ /* 0x000fe40000010000 */
.L_x_26453:
[----:B------:R-:W-:Y:S05]  /*2a50*/  BSYNC B1 ;  /* 0x0000000000017941 */ /* 0x000fea0003800000 */
.L_x_26452:
        /* <DEDUP_REMOVED lines=38> */
.L_x_26456:
[----:B------:R-:W-:Y:S01]  /*2cc0*/  FADD.FTZ R16, R20, c[0x0][0x168] ;  /* 0x00005a0014107621 */ /* 0x000fe20000010000 */
[----:B------:R-:W-:Y:S05]  /*2cd0*/  BRA `(.L_x_26455) ;  /* 0x000014c000007947 */ /* 0x000fea0003800000 */
.L_x_26433:
[----:B-1----:R-:W-:Y:S01]  /*2ce0*/  BSSY B1, `(.L_x_26457) ;  /* 0x0000027000017945 */ /* 0x002fe20003800000 */
        /* <DEDUP_REMOVED lines=37> */
.L_x_26459:
[----:B------:R-:W-:Y:S02]  /*2f40*/  FADD.FTZ R5, R15, c[0x0][0x168] ;  /* 0x00005a000f057621 */ /* 0x000fe40000010000 */
.L_x_26458:
[----:B------:R-:W-:Y:S05]  /*2f50*/  BSYNC B1 ;  /* 0x0000000000017941 */ /* 0x000fea0003800000 */
.L_x_26457:
        /* <DEDUP_REMOVED lines=40> */
.L_x_26462:
[----:B------:R-:W-:Y:S02]  /*31e0*/  FADD.FTZ R4, R14, c[0x0][0x168] ;  /* 0x00005a000e047621 */ /* 0x000fe40000010000 */
.L_x_26461:
[----:B------:R-:W-:Y:S05]  /*31f0*/  BSYNC B1 ;  /* 0x0000000000017941 */ /* 0x000fea0003800000 */
.L_x_26460:
        /* <DEDUP_REMOVED lines=40> */
.L_x_26465:
[----:B------:R-:W-:Y:S02]  /*3480*/  FADD.FTZ R6, R3, c[0x0][0x168] ;  /* 0x00005a0003067621 */ /* 0x000fe40000010000 */
.L_x_26464:
[----:B------:R-:W-:Y:S05]  /*3490*/  BSYNC B1 ;  /* 0x0000000000017941 */ /* 0x000fea0003800000 */
.L_x_26463:
[----:B-----5:R-:W-:Y:S01]  /*34a0*/  IADD3 R3, R17, 0x180, RZ ;  /* 0x0000018011037810 */ /* 0x020fe20007ffe0ff */
        /* <DEDUP_REMOVED lines=39> */
.L_x_26468:
[----:B------:R-:W-:Y:S02]  /*3720*/  FADD.FTZ R8, R24, c[0x0][0x168] ;  /* 0x00005a0018087621 */ /* 0x000fe40000010000 */
.L_x_26467:
[----:B------:R-:W-:Y:S05]  /*3730*/  BSYNC B1 ;  /* 0x0000000000017941 */ /* 0x000fea0003800000 */
.L_x_26466:
        /* <DEDUP_REMOVED lines=40> */
.L_x_26471:
[----:B------:R-:W-:Y:S02]  /*39c0*/  FADD.FTZ R9, R23, c[0x0][0x168] ;  /* 0x00005a0017097621 */ /* 0x000fe40000010000 */
.L_x_26470:
[----:B------:R-:W-:Y:S05]  /*39d0*/  BSYNC B1 ;  /* 0x0000000000017941 */ /* 0x000fea0003800000 */
.L_x_26469:
        /* <DEDUP_REMOVED lines=40> */
.L_x_26474:
[----:B------:R-:W-:Y:S02]  /*3c60*/  FADD.FTZ R10, R22, c[0x0][0x168] ;  /* 0x00005a00160a7621 */ /* 0x000fe40000010000 */
.L_x_26473:
[----:B------:R-:W-:Y:S05]  /*3c70*/  BSYNC B1 ;  /* 0x0000000000017941 */ /* 0x000fea0003800000 */
.L_x_26472:
        /* <DEDUP_REMOVED lines=40> */
.L_x_26477:
[----:B------:R-:W-:Y:S02]  /*3f00*/  FADD.FTZ R3, R21, c[0x0][0x168] ;  /* 0x00005a0015037621 */ /* 0x000fe40000010000 */
.L_x_26476:
[----:B------:R-:W-:Y:S05]  /*3f10*/  BSYNC B1 ;  /* 0x0000000000017941 */ /* 0x000fea0003800000 */
.L_x_26475:
        /* <DEDUP_REMOVED lines=39> */
.L_x_26478:
[----:B------:R-:W-:Y:S02]  /*4190*/  FADD.FTZ R16, R20, c[0x0][0x168] ;  /* 0x00005a0014107621 */ /* 0x000fe40000010000 */
.L_x_26455:
[----:B------:R-:W-:Y:S05]  /*41a0*/  BSYNC B0 ;  /* 0x0000000000007941 */ /* 0x000fea0003800000 */
.L_x_26432:
        /* <DEDUP_REMOVED lines=21> */
.L_x_26481:
[----:B------:R-:W-:-:S13]  /*4300*/  ISETP.GE.AND P0, PT, R17, R18, PT ;  /* 0x000000121100720c */ /* 0x000fda0003f06270 */
[----:B------:R-:W-:Y:S05]  /*4310*/  @P0 BRA `(.L_x_26483) ;  /* 0x000000c000000947 */ /* 0x000fea0003800000 */
[----:B0-----:R-:W-:Y:S01]  /*4320*/  IMAD.IADD R4, R0, 0x1, R17 ;  /* 0x0000000100047824 */ /* 0x001fe200078e0211 */
[----:B------:R-:W-:Y:S01]  /*4330*/  IADD3 R17, R17, 0x80, RZ ;  /* 0x0000008011117810 */ /* 0x000fe20007ffe0ff */
[----:B------:R-:W-:-:S04]  /*4340*/  IMAD.MOV.U32 R5, RZ, RZ, 0x4 ;  /* 0x00000004ff057424 */ /* 0x000fc800078e00ff */
[----:B------:R-:W-:-:S05]  /*4350*/  IMAD.WIDE.U32 R4, R4, R5, c[0x0][0x170] ;  /* 0x00005c0004047625 */ /* 0x000fca00078e0005 */
[----:B------:R0:W-:Y:S02]  /*4360*/  STG.E [R4.64], R8 ;  /* 0x0000000804007986 */ /* 0x0001e4000c101904 */
.L_x_26482:
[----:B------:R-:W-:-:S13]  /*4370*/  ISETP.GE.AND P0, PT, R17, R18, PT ;  /* 0x000000121100720c */ /* 0x000fda0003f06270 */
[----:B------:R-:W-:Y:S05]  /*4380*/  @P0 BRA `(.L_x_26484) ;  /* 0x000000d000000947 */ /* 0x000fea0003800000 */
[----:B0-----:R-:W-:Y:S01]  /*4390*/  IMAD.IADD R4, R0, 0x1, R17 ;  /* 0x0000000100047824 */ /* 0x001fe200078e0211 */
[----:B------:R-:W-:Y:S01]  /*43a0*/  IADD3 R17, R17, 0x80, RZ ;  /* 0x0000008011117810 */ /* 0x000fe20007ffe0ff */
[----:B------:R-:W-:-:S04]  /*43b0*/  IMAD.MOV.U32 R5, RZ, RZ, 0x4 ;  /* 0x00000004ff057424 */ /* 0x000fc800078e00ff */
[----:B------:R-:W-:-:S05]  /*43c0*/  IMAD.WIDE.U32 R4, R4, R5, c[0x0][0x170] ;  /* 0x00005c0004047625 */ /* 0x000fca00078e0005 */
[----:B------:R0:W-:Y:S02]  /*43d0*/  STG.E [R4.64], R9 ;  /* 0x0000000904007986 */ /* 0x0001e4000c101904 */
.L_x_26483:
        /* <DEDUP_REMOVED lines=8> */
.L_x_26484:
[----:B------:R-:W-:Y:S05]  /*4460*/  BSYNC B1 ;  /* 0x0000000000017941 */ /* 0x000fea0003800000 */
.L_x_26480:
[----:B------:R-:W-:-:S13]  /*4470*/  ISETP.GE.AND P0, PT, R17, R18, PT ;  /* 0x000000121100720c */ /* 0x000fda0003f06270 */
[----:B0-----:R-:W-:Y:S01]  /*4480*/  @!P0 IMAD.IADD R4, R0, 0x1, R17 ;  /* 0x0000000100048824 */ /* 0x001fe200078e0211 */
[----:B------:R-:W-:Y:S01]  /*4490*/  @!P0 IADD3 R17, R17, 0x80, RZ ;  /* 0x0000008011118810 */ /* 0x000fe20007ffe0ff */
[----:B------:R-:W-:-:S04]  /*44a0*/  @!P0 IMAD.MOV.U32 R5, RZ, RZ, 0x4 ;  /* 0x00000004ff058424 */ /* 0x000fc800078e00ff */
[----:B------:R-:W-:-:S05]  /*44b0*/  @!P0 IMAD.WIDE.U32 R4, R4, R5, c[0x0][0x170] ;  /* 0x00005c0004048625 */ /* 0x000fca00078e0005 */
[----:B------:R0:W-:Y:S02]  /*44c0*/  @!P0 STG.E [R4.64], R3 ;  /* 0x0000000304008986 */ /* 0x0001e4000c101904 */
.L_x_26485:
[----:B------:R-:W-:Y:S05]  /*44d0*/  BSYNC B0 ;  /* 0x0000000000007941 */ /* 0x000fea0003800000 */
.L_x_26479:
        /* <DEDUP_REMOVED lines=8> */
.L_x_26486:
        /* <DEDUP_REMOVED lines=10> */
.L_x_30090:


//--------------------- .text._ZN2at6native29vectorized_elementwise_kernelILi8ENS0_13BUnaryFunctorIfffZZZNS0_21nextafter_kernel_cudaERNS_18TensorIteratorBaseEENKUlvE_clEvENKUlvE0_clEvEUlffE_EESt5arrayIPcLm2EEEEviT0_T1_ --------------------------
	.section	.text._ZN2at6native29vectorized_elementwise_kernelILi8ENS0_13BUnaryFunctorIfffZZZNS0_21nextafter_kernel_cudaERNS_18TensorIteratorBaseEENKUlvE_clEvENKUlvE0_clEvEUlffE_EESt5arrayIPcLm2EEEEviT0_T1_,"ax",@progbits
	.sectioninfo	@"SHI_REGISTERS=4"
	.align	128
        .global         _ZN2at6native29vectorized_elementwise_kernelILi8ENS0_13BUnaryFunctorIfffZZZNS0_21nextafter_kernel_cudaERNS_18TensorIteratorBaseEENKUlvE_clEvENKUlvE0_clEvEUlffE_EESt5arrayIPcLm2EEEEviT0_T1_
        .type           _ZN2at6native29vectorized_elementwise_kernelILi8ENS0_13BUnaryFunctorIfffZZZNS0_21nextafter_kernel_cudaERNS_18TensorIteratorBaseEENKUlvE_clEvENKUlvE0_clEvEUlffE_EESt5arrayIPcLm2EEEEviT0_T1_,@function
        .size           _ZN2at6native29vectorized_elementwise_kernelILi8ENS0_13BUnaryFunctorIfffZZZNS0_21nextafter_kernel_cudaERNS_18TensorIteratorBaseEENKUlvE_clEvENKUlvE0_clEvEUlffE_EESt5arrayIPcLm2EEEEviT0_T1_,(.L_x_30091 - _ZN2at6native29vectorized_elementwise_kernelILi8ENS0_13BUnaryFunctorIfffZZZNS0_21nextafter_kernel_cudaERNS_18TensorIteratorBaseEENKUlvE_clEvENKUlvE0_clEvEUlffE_EESt5arrayIPcLm2EEEEviT0_T1_)
        .other          _ZN2at6native29vectorized_elementwise_kernelILi8ENS0_13BUnaryFunctorIfffZZZNS0_21nextafter_kernel_cudaERNS_18TensorIteratorBaseEENKUlvE_clEvENKUlvE0_clEvEUlffE_EESt5arrayIPcLm2EEEEviT0_T1_,@"STO_CUDA_ENTRY STV_DEFAULT"
_ZN2at6native29vectorized_elementwise_kernelILi8ENS0_13BUnaryFunctorIfffZZZNS0_21nextafter_kernel_cudaERNS_18TensorIteratorBaseEENKUlvE_clEvENKUlvE0_clEvEUlffE_EESt5arrayIPcLm2EEEEviT0_T1_:
.text._ZN2at6native29vectorized_elementwise_kernelILi8ENS0_13BUnaryFunctorIfffZZZNS0_21nextafter_kernel_cudaERNS_18TensorIteratorBaseEENKUlvE_clEvENKUlvE0_clEvEUlffE_EESt5arrayIPcLm2EEEEviT0_T1_:
[----:B------:R-:W-:Y:S02]  /*0000*/  MOV R1, c[0x0][0x28] ;  /* 0x00000a0000017a02 */ /* 0x000fe40000000f00 */
[----:B------:R-:W-:Y:S05]  /*0010*/  EXIT ;  /* 0x000000000000794d */ /* 0x000fea0003800000 */
.L_x_26487:
        /* <DEDUP_REMOVED lines=14> */
.L_x_30091:


//--------------------- .text._ZN2at6native18elementwise_kernelILi128ELi4EZNS0_15gpu_kernel_implINS0_13AUnaryFunctorIfffZZZNS0_21nextafter_kernel_cudaERNS_18TensorIteratorBaseEENKUlvE_clEvENKUlvE0_clEvEUlffE_EEEEvS5_RKT_EUliE_EEviT1_ --------------------------
	.section	.text._ZN2at6native18elementwise_kernelILi128ELi4EZNS0_15gpu_kernel_implINS0_13AUnaryFunctorIfffZZZNS0_21nextafter_kernel_cudaERNS_18TensorIteratorBaseEENKUlvE_clEvENKUlvE0_clEvEUlffE_EEEEvS5_RKT_EUliE_EEviT1_,"ax",@progbits
	.sectioninfo	@"SHI_REGISTERS=26"
	.align	128
        .global         _ZN2at6native18elementwise_kernelILi128ELi4EZNS0_15gpu_kernel_implINS0_13AUnaryFunctorIfffZZZNS0_21nextafter_kernel_cudaERNS_18TensorIteratorBaseEENKUlvE_clEvENKUlvE0_clEvEUlffE_EEEEvS5_RKT_EUliE_EEviT1_
        .type           _ZN2at6native18elementwise_kernelILi128ELi4EZNS0_15gpu_kernel_implINS0_13AUnaryFunctorIfffZZZNS0_21nextafter_kernel_cudaERNS_18TensorIteratorBaseEENKUlvE_clEvENKUlvE0_clEvEUlffE_EEEEvS5_RKT_EUliE_EEviT1_,@function
        .size           _ZN2at6native18elementwise_kernelILi128ELi4EZNS0_15gpu_kernel_implINS0_13AUnaryFunctorIfffZZZNS0_21nextafter_kernel_cudaERNS_18TensorIteratorBaseEENKUlvE_clEvENKUlvE0_clEvEUlffE_EEEEvS5_RKT_EUliE_EEviT1_,(.L_x_30092 - _ZN2at6native18elementwise_kernelILi128ELi4EZNS0_15gpu_kernel_implINS0_13AUnaryFunctorIfffZZZNS0_21nextafter_kernel_cudaERNS_18TensorIteratorBaseEENKUlvE_clEvENKUlvE0_clEvEUlffE_EEEEvS5_RKT_EUliE_EEviT1_)
        .other          _ZN2at6native18elementwise_kernelILi128ELi4EZNS0_15gpu_kernel_implINS0_13AUnaryFunctorIfffZZZNS0_21nextafter_kernel_cudaERNS_18TensorIteratorBaseEENKUlvE_clEvENKUlvE0_clEvEUlffE_EEEEvS5_RKT_EUliE_EEviT1_,@"STO_CUDA_ENTRY STV_DEFAULT"
_ZN2at6native18elementwise_kernelILi128ELi4EZNS0_15gpu_kernel_implINS0_13AUnaryFunctorIfffZZZNS0_21nextafter_kernel_cudaERNS_18TensorIteratorBaseEENKUlvE_clEvENKUlvE0_clEvEUlffE_EEEEvS5_RKT_EUliE_EEviT1_:
.text._ZN2at6native18elementwise_kernelILi128ELi4EZNS0_15gpu_kernel_implINS0_13AUnaryFunctorIfffZZZNS0_21nextafter_kernel_cudaERNS_18TensorIteratorBaseEENKUlvE_clEvENKUlvE0_clEvEUlffE_EEEEvS5_RKT_EUliE_EEviT1_:
        /* <DEDUP_REMOVED lines=236> */
.L_x_26490:
        /* <DEDUP_REMOVED lines=20> */
.L_x_26495:
[----:B------:R-:W2:Y:S02]  /*1000*/  LDG.E.U8 R0, [R2.64] ;  /* 0x0000002402007981 */ /* 0x000ea4000c1e1100 */
[----:B--2---:R-:W0:Y:S01]  /*1010*/  I2F.U16 R0, R0 ;  /* 0x0000000000007306 */ /* 0x004e220000101000 */
[----:B------:R-:W-:Y:S05]  /*1020*/  BRA `(.L_x_26497) ;  /* 0x00000ca000007947 */ /* 0x000fea0003800000 */
.L_x_26494:
        /* <DEDUP_REMOVED lines=9> */
.L_x_26499:
[----:B------:R-:W2:Y:S02]  /*10c0*/  LDG.E R0, [R2.64] ;  /* 0x0000002402007981 */ /* 0x000ea4000c1e1900 */
[----:B--2---:R-:W0:Y:S01]  /*10d0*/  I2F R0, R0 ;  /* 0x0000000000007306 */ /* 0x004e220000201400 */
[----:B------:R-:W-:Y:S05]  /*10e0*/  BRA `(.L_x_26497) ;  /* 0x00000be000007947 */ /* 0x000fea0003800000 */
.L_x_26498:
[----:B------:R-:W2:Y:S02]  /*10f0*/  LDG.E.U16 R0, [R2.64] ;  /* 0x0000002402007981 */ /* 0x000ea4000c1e1500 */
[----:B--2---:R-:W0:Y:S01]  /*1100*/  I2F.S16 R0, R0 ;  /* 0x0000000000007306 */ /* 0x004e220000101400 */
[----:B------:R-:W-:Y:S05]  /*1110*/  BRA `(.L_x_26497) ;  /* 0x00000bb000007947 */ /* 0x000fea0003800000 */
.L_x_26493:
        /* <DEDUP_REMOVED lines=8> */
.L_x_26501:
[----:B------:R-:W2:Y:S02]  /*11a0*/  LDG.E.U16 R0, [R2.64] ;  /* 0x0000002402007981 */ /* 0x000ea4000c1e1500 */
[----:B--2---:R-:W-:Y:S01]  /*11b0*/  HADD2.F32 R0, -RZ, R0.H0_H0 ;  /* 0x20000000ff007230 */ /* 0x004fe20000004100 */
[----:B------:R-:W-:Y:S05]  /*11c0*/  BRA `(.L_x_26497) ;  /* 0x00000b0000007947 */ /* 0x000fea0003800000 */
.L_x_26500:
        /* <DEDUP_REMOVED lines=8> */
.L_x_26503:
[----:B------:R-:W2:Y:S02]  /*1250*/  LDG.E.U16 R0, [R2.64] ;  /* 0x0000002402007981 */ /* 0x000ea4000c1e1500 */
[----:B--2---:R-:W-:Y:S01]  /*1260*/  HADD2.F32 R0, -RZ, R0.H0_H0 ;  /* 0x20000000ff007230 */ /* 0x004fe20000004100 */
[----:B------:R-:W-:Y:S05]  /*1270*/  BRA `(.L_x_26497) ;  /* 0x00000a5000007947 */ /* 0x000fea0003800000 */
.L_x_26502:
[----:B------:R-:W2:Y:S02]  /*1280*/  LDG.E.64 R2, [R2.64] ;  /* 0x0000002402027981 */ /* 0x000ea4000c1e1b00 */
[----:B--2---:R-:W0:Y:S01]  /*1290*/  F2F.F32.F64 R0, R2 ;  /* 0x0000000200007310 */ /* 0x004e220000301000 */
[----:B------:R-:W0:-:S14]  /*12a0*/  DSETP.GEU.AND P0, PT, |R2|, c[0x2][0x0], PT ;  /* 0x008000000200762a */ /* 0x000e1c0003f0e200 */
[----:B0-----:R-:W-:Y:S01]  /*12b0*/  @!P0 FMUL R0, R0, 1.175494350822287508e-38 ;  /* 0x0080000000008820 */ /* 0x001fe20000400000 */
[----:B------:R-:W-:Y:S05]  /*12c0*/  BRA `(.L_x_26497) ;  /* 0x00000a0000007947 */ /* 0x000fea0003800000 */
.L_x_26492:
        /* <DEDUP_REMOVED lines=12> */
.L_x_26506:
[----:B------:R-:W2:Y:S02]  /*1390*/  LDG.E.64 R2, [R2.64] ;  /* 0x0000002402027981 */ /* 0x000ea4000c1e1b00 */
[----:B--2---:R-:W0:Y:S01]  /*13a0*/  F2F.F32.F64 R0, R2 ;  /* 0x0000000200007310 */ /* 0x004e220000301000 */
[----:B------:R-:W0:-:S14]  /*13b0*/  DSETP.GEU.AND P0, PT, |R2|, c[0x2][0x0], PT ;  /* 0x008000000200762a */ /* 0x000e1c0003f0e200 */
[----:B0-----:R-:W-:Y:S01]  /*13c0*/  @!P0 FMUL R0, R0, 1.175494350822287508e-38 ;  /* 0x0080000000008820 */ /* 0x001fe20000400000 */
[----:B------:R-:W-:Y:S05]  /*13d0*/  BRA `(.L_x_26497) ;  /* 0x000008f000007947 */ /* 0x000fea0003800000 */
.L_x_26505:
        /* <DEDUP_REMOVED lines=26> */
.L_x_26508:
        /* <DEDUP_REMOVED lines=13> */
.L_x_26507:
[----:B------:R-:W2:Y:S02]  /*1650*/  LDG.E.U16 R0, [R2.64] ;  /* 0x0000002402007981 */ /* 0x000ea4000c1e1500 */
[----:B--2---:R-:W-:Y:S01]  /*1660*/  PRMT R0, RZ, 0x5410, R0 ;  /* 0x00005410ff007816 */ /* 0x004fe20000000000 */
[----:B------:R-:W-:Y:S05]  /*1670*/  BRA `(.L_x_26497) ;  /* 0x0000065000007947 */ /* 0x000fea0003800000 */
.L_x_26504:
        /* <DEDUP_REMOVED lines=11> */
.L_x_26511:
        /* <DEDUP_REMOVED lines=20> */
.L_x_26513:
[----:B------:R-:W-:Y:S05]  /*1870*/  BSYNC B0 ;  /* 0x0000000000007941 */ /* 0x000fea0003800000 */
.L_x_26512:
[----:B------:R-:W-:Y:S01]  /*1880*/  LEA R3, R0, 0x3b800000, 0x17 ;  /* 0x3b80000000037811 */ /* 0x000fe200078eb8ff */
[----:B------:R-:W-:-:S05]  /*1890*/  IMAD.SHL.U32 R0, R2, 0x100000, RZ ;  /* 0x0010000002007824 */ /* 0x000fca00078e00ff */
[----:B------:R-:W-:Y:S01]  /*18a0*/  LOP3.LUT R0, R3, R0, R4, 0xfe, !PT ;  /* 0x0000000003007212 */ /* 0x000fe200078efe04 */
[----:B------:R-:W-:Y:S05]  /*18b0*/  BRA `(.L_x_26497) ;  /* 0x0000041000007947 */ /* 0x000fea0003800000 */
.L_x_26510:
        /* <DEDUP_REMOVED lines=20> */
.L_x_26515:
[----:B------:R-:W-:Y:S05]  /*1a00*/  BSYNC B0 ;  /* 0x0000000000007941 */ /* 0x000fea0003800000 */
.L_x_26514:
[----:B------:R-:W-:Y:S01]  /*1a10*/  LEA R3, R0, 0x37800000, 0x17 ;  /* 0x3780000000037811 */ /* 0x000fe200078eb8ff */
[----:B------:R-:W-:-:S05]  /*1a20*/  IMAD.SHL.U32 R0, R2, 0x200000, RZ ;  /* 0x0020000002007824 */ /* 0x000fca00078e00ff */
[----:B------:R-:W-:Y:S01]  /*1a30*/  LOP3.LUT R0, R3, R0, R4, 0xfe, !PT ;  /* 0x0000000003007212 */ /* 0x000fe200078efe04 */
[----:B------:R-:W-:Y:S05]  /*1a40*/  BRA `(.L_x_26497) ;  /* 0x0000028000007947 */ /* 0x000fea0003800000 */
.L_x_26509:
        /* <DEDUP_REMOVED lines=14> */
.L_x_26496:
        /* <DEDUP_REMOVED lines=21> */
.L_x_26517:
[----:B------:R-:W2:Y:S02]  /*1c80*/  LDG.E.64 R2, [R2.64] ;  /* 0x0000002402027981 */ /* 0x000ea4000c1e1b00 */
[----:B--2---:R0:W1:Y:S01]  /*1c90*/  I2F.U64 R0, R2 ;  /* 0x0000000200007312 */ /* 0x0040620000301000 */
[----:B------:R-:W-:Y:S05]  /*1ca0*/  BRA `(.L_x_26497) ;  /* 0x0000002000007947 */ /* 0x000fea0003800000 */
.L_x_26516:
[----:B------:R-:W2:Y:S02]  /*1cb0*/  LDG.E R0, [R2.64] ;  /* 0x0000002402007981 */ /* 0x000ea4000c1e1900 */
[----:B--2---:R-:W0:Y:S02]  /*1cc0*/  I2F.U32 R0, R0 ;  /* 0x0000000000007306 */ /* 0x004e240000201000 */
.L_x_26497:
[----:B------:R-:W-:Y:S05]  /*1cd0*/  BSYNC B6 ;  /* 0x0000000000067941 */ /* 0x000fea0003800000 */
.L_x_26491:
[----:B0-----:R-:W-:Y:S01]  /*1ce0*/  IMAD.MOV.U32 R3, RZ, RZ, 0x7f800000 ;  /* 0x7f800000ff037424 */ /* 0x001fe200078e00ff */
[----:B------:R-:W-:Y:S01]  /*1cf0*/  BSSY B0, `(.L_x_26518) ;  /* 0x000002b000007945 */ /* 0x000fe20003800000 */
[----:B-1---5:R-:W-:-:S03]  /*1d00*/  IMAD.SHL.U32 R2, R0, 0x2, RZ ;  /* 0x0000000200027824 */ /* 0x022fc600078e00ff */
[----:B------:R-:W-:Y:S02]  /*1d10*/  FSETP.LTU.FTZ.AND P0, PT, R3, |c[0x0][0x374]|, PT ;  /* 0x4000dd0003007a0b */ /* 0x000fe40003f19000 */
[----:B------:R-:W-:Y:S02]  /*1d20*/  ISETP.GE.U32.AND P1, PT, R2, 0x1000000, PT ;  /* 0x010000000200780c */ /* 0x000fe40003f26070 */
[----:B------:R-:W-:-:S04]  /*1d30*/  LOP3.LUT R3, R0, 0x80000000, RZ, 0xc0, !PT ;  /* 0x8000000000037812 */ /* 0x000fc800078ec0ff */
[----:B------:R-:W-:-:S05]  /*1d40*/  SEL R4, R3, R0, !P1 ;  /* 0x0000000003047207 */ /* 0x000fca0004800000 */
[----:B------:R-:W-:Y:S05]  /*1d50*/  @P0 BRA `(.L_x_26519) ;  /* 0x0000023000000947 */ /* 0x000fea0003800000 */
[----:B------:R-:W-:-:S13]  /*1d60*/  FSETP.GTU.FTZ.AND P0, PT, |R0|, +INF , PT ;  /* 0x7f8000000000780b */ /* 0x000fda0003f1c200 */
[----:B------:R-:W-:Y:S05]  /*1d70*/  @P0 BRA `(.L_x_26519) ;  /* 0x0000021000000947 */ /* 0x000fea0003800000 */
[----:B------:R-:W-:-:S04]  /*1d80*/  IMAD.MOV.U32 R2, RZ, RZ, c[0x0][0x374] ;  /* 0x0000dd00ff027624 */ /* 0x000fc800078e00ff */
[C---:B------:R-:W-:Y:S01]  /*1d90*/  IMAD.SHL.U32 R3, R2.reuse, 0x2, RZ ;  /* 0x0000000202037824 */ /* 0x040fe200078e00ff */
[----:B------:R-:W-:-:S04]  /*1da0*/  LOP3.LUT R2, R2, 0x80000000, RZ, 0xc0, !PT ;  /* 0x8000000002027812 */ /* 0x000fc800078ec0ff */
[----:B------:R-:W-:-:S04]  /*1db0*/  ISETP.GE.U32.AND P0, PT, R3, 0x1000000, PT ;  /* 0x010000000300780c */ /* 0x000fc80003f06070 */
[----:B------:R-:W-:-:S04]  /*1dc0*/  SEL R3, R2, c[0x0][0x374], !P0 ;  /* 0x0000dd0002037a07 */ /* 0x000fc80004000000 */
[----:B------:R-:W-:-:S04]  /*1dd0*/  LOP3.LUT R2, R3, R4, RZ, 0xfc, !PT ;  /* 0x0000000403027212 */ /* 0x000fc800078efcff */
[----:B------:R-:W-:-:S13]  /*1de0*/  FSETP.NEU.FTZ.AND P0, PT, R2, RZ, PT ;  /* 0x000000ff0200720b */ /* 0x000fda0003f1d000 */
[----:B------:R-:W-:Y:S01]  /*1df0*/  @!P0 IMAD.MOV.U32 R2, RZ, RZ, R4 ;  /* 0x000000ffff028224 */ /* 0x000fe200078e0004 */
[----:B------:R-:W-:Y:S05]  /*1e00*/  @!P0 BRA `(.L_x_26520) ;  /* 0x0000019000008947 */ /* 0x000fea0003800000 */
[----:B------:R-:W-:-:S13]  /*1e10*/  FSETP.NEU.FTZ.AND P0, PT, R3, RZ, PT ;  /* 0x000000ff0300720b */ /* 0x000fda0003f1d000 */
[----:B------:R-:W-:-:S05]  /*1e20*/  @!P0 IMAD.MOV.U32 R5, RZ, RZ, 0x800000 ;  /* 0x00800000ff058424 */ /* 0x000fca00078e00ff */
[----:B------:R-:W-:Y:S01]  /*1e30*/  @!P0 LOP3.LUT R2, R5, 0x80000000, R0, 0xb8, !PT ;  /* 0x8000000005028812 */ /* 0x000fe200078eb800 */
[----:B------:R-:W-:Y:S05]  /*1e40*/  @!P0 BRA `(.L_x_26520) ;  /* 0x0000015000008947 */ /* 0x000fea0003800000 */
[C---:B------:R-:W-:Y:S01]  /*1e50*/  FSETP.GT.FTZ.AND P2, PT, R0.reuse, c[0x0][0x374], PT ;  /* 0x0000dd0000007a0b */ /* 0x040fe20003f54000 */
[----:B------:R-:W-:Y:S01]  /*1e60*/  IMAD.MOV.U32 R2, RZ, RZ, RZ ;  /* 0x000000ffff027224 */ /* 0x000fe200078e00ff */
[----:B------:R-:W-:Y:S02]  /*1e70*/  FSETP.LEU.FTZ.AND P3, PT, RZ, c[0x0][0x374], PT ;  /* 0x0000dd00ff007a0b */ /* 0x000fe40003f7b000 */
[----:B------:R-:W-:Y:S02]  /*1e80*/  FSETP.LT.FTZ.AND P0, PT, RZ, c[0x0][0x374], PT ;  /* 0x0000dd00ff007a0b */ /* 0x000fe40003f11000 */
[----:B------:R-:W-:Y:S02]  /*1e90*/  PLOP3.LUT P4, PT, P3, P2, PT, 0x8, 0x0 ;  /* 0x000000000000781c */ /* 0x000fe40001f84170 */
[----:B------:R-:W-:Y:S02]  /*1ea0*/  PLOP3.LUT P2, PT, P0, P2, PT, 0x80, 0x0 ;  /* 0x000000000000781c */ /* 0x000fe40000745070 */
[----:B------:R-:W-:-:S02]  /*1eb0*/  FSETP.GEU.FTZ.AND P1, PT, R0, c[0x0][0x374], PT ;  /* 0x0000dd0000007a0b */ /* 0x000fc40003f3e000 */
        /* <DEDUP_REMOVED lines=13> */
.L_x_26519:
[----:B------:R-:W-:Y:S02]  /*1f90*/  FADD.FTZ R2, R0, c[0x0][0x374] ;  /* 0x0000dd0000027621 */ /* 0x000fe40000010000 */
.L_x_26520:
[----:B------:R-:W-:Y:S05]  /*1fa0*/  BSYNC B0 ;  /* 0x0000000000007941 */ /* 0x000fea0003800000 */
.L_x_26518:
        /* <DEDUP_REMOVED lines=15> */
.L_x_26524:
[----:B------:R-:W0:Y:S02]  /*20a0*/  F2I.S64.TRUNC R2, R2 ;  /* 0x0000000200027311 */ /* 0x000e24000020d900 */
[----:B0-----:R-:W-:-:S05]  /*20b0*/  IMAD.MOV.U32 R5, RZ, RZ, R2 ;  /* 0x000000ffff057224 */ /* 0x001fca00078e0002 */
[----:B------:R0:W-:Y:S01]  /*20c0*/  STG.E.U8 [R16.64], R5 ;  /* 0x0000000510007986 */ /* 0x0001e2000c101124 */
[----:B------:R-:W-:Y:S05]  /*20d0*/  BRA `(.L_x_26526) ;  /* 0x00000d3000007947 */ /* 0x000fea0003800000 */
.L_x_26523:
        /* <DEDUP_REMOVED lines=9> */
.L_x_26528:
[----:B------:R-:W0:Y:S02]  /*2170*/  F2I.FTZ.TRUNC.NTZ R3, R2 ;  /* 0x0000000200037305 */ /* 0x000e24000021f100 */
[----:B0-----:R0:W-:Y:S01]  /*2180*/  STG.E [R16.64], R3 ;  /* 0x0000000310007986 */ /* 0x0011e2000c101924 */
[----:B------:R-:W-:Y:S05]  /*2190*/  BRA `(.L_x_26526) ;  /* 0x00000c7000007947 */ /* 0x000fea0003800000 */
.L_x_26527:
[----:B------:R-:W0:Y:S02]  /*21a0*/  F2I.FTZ.TRUNC.NTZ R3, R2 ;  /* 0x0000000200037305 */ /* 0x000e24000021f100 */
[----:B0-----:R0:W-:Y:S01]  /*21b0*/  STG.E.U16 [R16.64], R3 ;  /* 0x0000000310007986 */ /* 0x0011e2000c101524 */
[----:B------:R-:W-:Y:S05]  /*21c0*/  BRA `(.L_x_26526) ;  /* 0x00000c4000007947 */ /* 0x000fea0003800000 */
.L_x_26522:
        /* <DEDUP_REMOVED lines=8> */
.L_x_26530:
[----:B------:R-:W-:-:S05]  /*2250*/  F2FP.PACK_AB R2, RZ, R2 ;  /* 0x00000002ff02723e */ /* 0x000fca00000000ff */
[----:B------:R0:W-:Y:S01]  /*2260*/  STG.E.U16 [R16.64], R2 ;  /* 0x0000000210007986 */ /* 0x0001e2000c101524 */
[----:B------:R-:W-:Y:S05]  /*2270*/  BRA `(.L_x_26526) ;  /* 0x00000b9000007947 */ /* 0x000fea0003800000 */
.L_x_26529:
        /* <DEDUP_REMOVED lines=9> */
.L_x_26532:
[----:B------:R-:W-:-:S04]  /*2310*/  F2FP.PACK_AB R3, RZ, R2 ;  /* 0x00000002ff03723e */ /* 0x000fc800000000ff */
[----:B------:R-:W-:-:S05]  /*2320*/  PRMT R3, R3, 0x5410, RZ ;  /* 0x0000541003037816 */ /* 0x000fca00000000ff */
[----:B------:R0:W-:Y:S01]  /*2330*/  STG.E [R16.64], R3 ;  /* 0x0000000310007986 */ /* 0x0001e2000c101924 */
[----:B------:R-:W-:Y:S05]  /*2340*/  BRA `(.L_x_26526) ;  /* 0x00000ac000007947 */ /* 0x000fea0003800000 */
.L_x_26531:
[----:B------:R-:W-:-:S06]  /*2350*/  FMUL.FTZ R2, R2, 1 ;  /* 0x3f80000002027820 */ /* 0x000fcc0000410000 */
[----:B------:R-:W0:Y:S02]  /*2360*/  F2F.F64.F32 R2, R2 ;  /* 0x0000000200027310 */ /* 0x000e240000201800 */
[----:B0-----:R0:W-:Y:S01]  /*2370*/  STG.E.64 [R16.64], R2 ;  /* 0x0000000210007986 */ /* 0x0011e2000c101b24 */
[----:B------:R-:W-:Y:S05]  /*2380*/  BRA `(.L_x_26526) ;  /* 0x00000a8000007947 */ /* 0x000fea0003800000 */
.L_x_26521:
        /* <DEDUP_REMOVED lines=12> */
.L_x_26535:
[----:B------:R-:W-:Y:S01]  /*2450*/  FMUL.FTZ R4, R2, 1 ;  /* 0x3f80000002047820 */ /* 0x000fe20000410000 */
[----:B------:R-:W-:-:S05]  /*2460*/  CS2R R6, SRZ ;  /* 0x0000000000067805 */ /* 0x000fca000001ff00 */
[----:B------:R-:W0:Y:S02]  /*2470*/  F2F.F64.F32 R4, R4 ;  /* 0x0000000400047310 */ /* 0x000e240000201800 */
[----:B0-----:R0:W-:Y:S01]  /*2480*/  STG.E.128 [R16.64], R4 ;  /* 0x0000000410007986 */ /* 0x0011e2000c101d24 */
[----:B------:R-:W-:Y:S05]  /*2490*/  BRA `(.L_x_26526) ;  /* 0x0000097000007947 */ /* 0x000fea0003800000 */
.L_x_26534:
        /* <DEDUP_REMOVED lines=20> */
.L_x_26539:
[----:B------:R-:W-:Y:S05]  /*25e0*/  BSYNC B0 ;  /* 0x0000000000007941 */ /* 0x000fea0003800000 */
.L_x_26538:
[----:B------:R-:W-:-:S05]  /*25f0*/  LOP3.LUT R5, R0, R5, RZ, 0xfc, !PT ;  /* 0x0000000500057212 */ /* 0x000fca00078efcff */
[----:B------:R0:W-:Y:S01]  /*2600*/  STG.E.U8 [R16.64], R5 ;  /* 0x0000000510007986 */ /* 0x0001e2000c101124 */
[----:B------:R-:W-:Y:S05]  /*2610*/  BRA `(.L_x_26526) ;  /* 0x000007f000007947 */ /* 0x000fea0003800000 */
.L_x_26537:
        /* <DEDUP_REMOVED lines=12> */
.L_x_26541:
[----:B------:R-:W-:Y:S01]  /*26e0*/  IMAD.MOV.U32 R0, RZ, RZ, 0x7f ;  /* 0x0000007fff007424 */ /* 0x000fe200078e00ff */
[----:B------:R-:W-:-:S04]  /*26f0*/  ISETP.GT.U32.AND P0, PT, R4, 0x7f800000, PT ;  /* 0x7f8000000400780c */ /* 0x000fc80003f04070 */
[----:B------:R-:W-:-:S04]  /*2700*/  SEL R0, R0, 0x7c, P0 ;  /* 0x0000007c00007807 */ /* 0x000fc80000000000 */
.L_x_26542:
[----:B------:R-:W-:Y:S05]  /*2710*/  BSYNC B0 ;  /* 0x0000000000007941 */ /* 0x000fea0003800000 */
.L_x_26540:
[----:B------:R-:W-:-:S04]  /*2720*/  LOP3.LUT R2, R2, 0x80000000, RZ, 0xc0, !PT ;  /* 0x8000000002027812 */ /* 0x000fc800078ec0ff */
[----:B------:R-:W-:-:S04]  /*2730*/  SHF.R.U32.HI R3, RZ, 0x18, R2 ;  /* 0x00000018ff037819 */ /* 0x000fc80000011602 */
[----:B------:R-:W-:-:S05]  /*2740*/  LOP3.LUT R3, R0, R3, RZ, 0xfc, !PT ;  /* 0x0000000300037212 */ /* 0x000fca00078efcff */
[----:B------:R0:W-:Y:S01]  /*2750*/  STG.E.U8 [R16.64], R3 ;  /* 0x0000000310007986 */ /* 0x0001e2000c101124 */
[----:B------:R-:W-:Y:S05]  /*2760*/  BRA `(.L_x_26526) ;  /* 0x000006a000007947 */ /* 0x000fea0003800000 */
.L_x_26536:
[----:B------:R-:W-:-:S05]  /*2770*/  F2FP.BF16.PACK_AB R2, RZ, R2 ;  /* 0x00000002ff02723e */ /* 0x000fca00000010ff */
[----:B------:R0:W-:Y:S01]  /*2780*/  STG.E.U16 [R16.64], R2 ;  /* 0x0000000210007986 */ /* 0x0001e2000c101524 */
[----:B------:R-:W-:Y:S05]  /*2790*/  BRA `(.L_x_26526) ;  /* 0x0000067000007947 */ /* 0x000fea0003800000 */
.L_x_26533:
        /* <DEDUP_REMOVED lines=11> */
.L_x_26545:
        /* <DEDUP_REMOVED lines=16> */
.L_x_26548:
[----:B------:R-:W-:-:S04]  /*2950*/  LOP3.LUT R2, R2, 0x80000000, RZ, 0xc0, !PT ;  /* 0x8000000002027812 */ /* 0x000fc800078ec0ff */
[----:B------:R-:W-:-:S04]  /*2960*/  SHF.R.U32.HI R3, RZ, 0x18, R2 ;  /* 0x00000018ff037819 */ /* 0x000fc80000011602 */
[----:B------:R-:W-:-:S04]  /*2970*/  LOP3.LUT R0, R0, R3, RZ, 0xfc, !PT ;  /* 0x0000000300007212 */ /* 0x000fc800078efcff */
[----:B------:R-:W-:Y:S02]  /*2980*/  PRMT R8, R0, 0x7610, R8 ;  /* 0x0000761000087816 */ /* 0x000fe40000000008 */
.L_x_26547:
[----:B------:R-:W-:Y:S05]  /*2990*/  BSYNC B0 ;  /* 0x0000000000007941 */ /* 0x000fea0003800000 */
.L_x_26546:
[----:B------:R0:W-:Y:S01]  /*29a0*/  STG.E.U8 [R16.64], R8 ;  /* 0x0000000810007986 */ /* 0x0001e2000c101124 */
[----:B------:R-:W-:Y:S05]  /*29b0*/  BRA `(.L_x_26526) ;  /* 0x0000045000007947 */ /* 0x000fea0003800000 */
.L_x_26544:
        /* <DEDUP_REMOVED lines=16> */
.L_x_26551:
[----:B------:R-:W-:-:S04]  /*2ac0*/  LOP3.LUT R2, R2, 0x80000000, RZ, 0xc0, !PT ;  /* 0x8000000002027812 */ /* 0x000fc800078ec0ff */
[----:B------:R-:W-:-:S04]  /*2ad0*/  SHF.R.U32.HI R3, RZ, 0x18, R2 ;  /* 0x00000018ff037819 */ /* 0x000fc80000011602 */
[----:B------:R-:W-:-:S04]  /*2ae0*/  LOP3.LUT R0, R0, R3, RZ, 0xfc, !PT ;  /* 0x0000000300007212 */ /* 0x000fc800078efcff */
[----:B------:R-:W-:Y:S02]  /*2af0*/  PRMT R8, R0, 0x7610, R8 ;  /* 0x0000761000087816 */ /* 0x000fe40000000008 */
.L_x_26550:
[----:B------:R-:W-:Y:S05]  /*2b00*/  BSYNC B0 ;  /* 0x0000000000007941 */ /* 0x000fea0003800000 */
.L_x_26549:
[----:B------:R0:W-:Y:S01]  /*2b10*/  STG.E.U8 [R16.64], R8 ;  /* 0x0000000810007986 */ /* 0x0001e2000c101124 */
[----:B------:R-:W-:Y:S05]  /*2b20*/  BRA `(.L_x_26526) ;  /* 0x000002e000007947 */ /* 0x000fea0003800000 */
.L_x_26543:
        /* <DEDUP_REMOVED lines=21> */
.L_x_26525:
        /* <DEDUP_REMOVED lines=20> */
.L_x_26553:
[----:B------:R-:W0:Y:S02]  /*2dc0*/  F2I.U64.TRUNC R2, R2 ;  /* 0x0000000200027311 */ /* 0x000e24000020d800 */
[----:B0-----:R0:W-:Y:S01]  /*2dd0*/  STG.E.64 [R16.64], R2 ;  /* 0x0000000210007986 */ /* 0x0011e2000c101b24 */
[----:B------:R-:W-:Y:S05]  /*2de0*/  BRA `(.L_x_26526) ;  /* 0x0000002000007947 */ /* 0x000fea0003800000 */
.L_x_26552:
[----:B------:R-:W0:Y:S02]  /*2df0*/  F2I.FTZ.U32.TRUNC.NTZ R3, R2 ;  /* 0x0000000200037305 */ /* 0x000e24000021f000 */
[----:B0-----:R0:W-:Y:S02]  /*2e00*/  STG.E [R16.64], R3 ;  /* 0x0000000310007986 */ /* 0x0011e4000c101924 */
.L_x_26526:
[----:B------:R-:W-:-:S05]  /*2e10*/  IMAD R18, R18, 0x200, R23 ;  /* 0x0000020012127824 */ /* 0x000fca00078e0217 */
[----:B------:R-:W-:Y:S02]  /*2e20*/  IADD3 R19, R18, 0x80, RZ ;  /* 0x0000008012137810 */ /* 0x000fe40007ffe0ff */
.L_x_26489:
[----:B------:R-:W-:Y:S05]  /*2e30*/  BSYNC B7 ;  /* 0x0000000000077941 */ /* 0x000fea0003800000 */
.L_x_26488:
        /* <DEDUP_REMOVED lines=231> */
.L_x_26556:
        /* <DEDUP_REMOVED lines=20> */
.L_x_26561:
[----:B------:R-:W2:Y:S02]  /*3df0*/  LDG.E.U8 R0, [R2.64] ;  /* 0x0000002402007981 */ /* 0x000ea4000c1e1100 */
[----:B--2---:R-:W0:Y:S01]  /*3e00*/  I2F.U16 R0, R0 ;  /* 0x0000000000007306 */ /* 0x004e220000101000 */
[----:B------:R-:W-:Y:S05]  /*3e10*/  BRA `(.L_x_26563) ;  /* 0x00000ca000007947 */ /* 0x000fea0003800000 */
.L_x_26560:
        /* <DEDUP_REMOVED lines=9> */
.L_x_26565:
[----:B------:R-:W2:Y:S02]  /*3eb0*/  LDG.E R0, [R2.64] ;  /* 0x0000002402007981 */ /* 0x000ea4000c1e1900 */
[----:B--2---:R-:W0:Y:S01]  /*3ec0*/  I2F R0, R0 ;  /* 0x0000000000007306 */ /* 0x004e220000201400 */
[----:B------:R-:W-:Y:S05]  /*3ed0*/  BRA `(.L_x_26563) ;  /* 0x00000be000007947 */ /* 0x000fea0003800000 */
.L_x_26564:
[----:B------:R-:W2:Y:S02]  /*3ee0*/  LDG.E.U16 R0, [R2.64] ;  /* 0x0000002402007981 */ /* 0x000ea4000c1e1500 */
[----:B--2---:R-:W0:Y:S01]  /*3ef0*/  I2F.S16 R0, R0 ;  /* 0x0000000000007306 */ /* 0x004e220000101400 */
[----:B------:R-:W-:Y:S05]  /*3f00*/  BRA `(.L_x_26563) ;  /* 0x00000bb000007947 */ /* 0x000fea0003800000 */
.L_x_26559:
        /* <DEDUP_REMOVED lines=8> */
.L_x_26567:
[----:B------:R-:W2:Y:S02]  /*3f90*/  LDG.E.U16 R0, [R2.64] ;  /* 0x0000002402007981 */ /* 0x000ea4000c1e1500 */
[----:B--2---:R-:W-:Y:S01]  /*3fa0*/  HADD2.F32 R0, -RZ, R0.H0_H0 ;  /* 0x20000000ff007230 */ /* 0x004fe20000004100 */
[----:B------:R-:W-:Y:S05]  /*3fb0*/  BRA `(.L_x_26563) ;  /* 0x00000b0000007947 */ /* 0x000fea0003800000 */
.L_x_26566:
        /* <DEDUP_REMOVED lines=8> */
.L_x_26569:
[----:B------:R-:W2:Y:S02]  /*4040*/  LDG.E.U16 R0, [R2.64] ;  /* 0x0000002402007981 */ /* 0x000ea4000c1e1500 */
[----:B--2---:R-:W-:Y:S01]  /*4050*/  HADD2.F32 R0, -RZ, R0.H0_H0 ;  /* 0x20000000ff007230 */ /* 0x004fe20000004100 */
[----:B------:R-:W-:Y:S05]  /*4060*/  BRA `(.L_x_26563) ;  /* 0x00000a5000007947 */ /* 0x000fea0003800000 */
.L_x_26568:
[----:B------:R-:W2:Y:S02]  /*4070*/  LDG.E.64 R2, [R2.64] ;  /* 0x0000002402027981 */ /* 0x000ea4000c1e1b00 */
[----:B--2---:R-:W0:Y:S01]  /*4080*/  F2F.F32.F64 R0, R2 ;  /* 0x0000000200007310 */ /* 0x004e220000301000 */
[----:B------:R-:W0:-:S14]  /*4090*/  DSETP.GEU.AND P0, PT, |R2|, c[0x2][0x0], PT ;  /* 0x008000000200762a */ /* 0x000e1c0003f0e200 */
[----:B0-----:R-:W-:Y:S01]  /*40a0*/  @!P0 FMUL R0, R0, 1.175494350822287508e-38 ;  /* 0x0080000000008820 */ /* 0x001fe20000400000 */
[----:B------:R-:W-:Y:S05]  /*40b0*/  BRA `(.L_x_26563) ;  /* 0x00000a0000007947 */ /* 0x000fea0003800000 */
.L_x_26558:
        /* <DEDUP_REMOVED lines=12> */
.L_x_26572:
[----:B------:R-:W2:Y:S02]  /*4180*/  LDG.E.64 R2, [R2.64] ;  /* 0x0000002402027981 */ /* 0x000ea4000c1e1b00 */
[----:B--2---:R-:W0:Y:S01]  /*4190*/  F2F.F32.F64 R0, R2 ;  /* 0x0000000200007310 */ /* 0x004e220000301000 */
[----:B------:R-:W0:-:S14]  /*41a0*/  DSETP.GEU.AND P0, PT, |R2|, c[0x2][0x0], PT ;  /* 0x008000000200762a */ /* 0x000e1c0003f0e200 */
[----:B0-----:R-:W-:Y:S01]  /*41b0*/  @!P0 FMUL R0, R0, 1.175494350822287508e-38 ;  /* 0x0080000000008820 */ /* 0x001fe20000400000 */
[----:B------:R-:W-:Y:S05]  /*41c0*/  BRA `(.L_x_26563) ;  /* 0x000008f000007947 */ /* 0x000fea0003800000 */
.L_x_26571:
        /* <DEDUP_REMOVED lines=26> */
.L_x_26574:
        /* <DEDUP_REMOVED lines=13> */
.L_x_26573:
[----:B------:R-:W2:Y:S02]  /*4440*/  LDG.E.U16 R0, [R2.64] ;  /* 0x0000002402007981 */ /* 0x000ea4000c1e1500 */
[----:B--2---:R-:W-:Y:S01]  /*4450*/  PRMT R0, RZ, 0x5410, R0 ;  /* 0x00005410ff007816 */ /* 0x004fe20000000000 */
[----:B------:R-:W-:Y:S05]  /*4460*/  BRA `(.L_x_26563) ;  /* 0x0000065000007947 */ /* 0x000fea0003800000 */
.L_x_26570:
        /* <DEDUP_REMOVED lines=11> */
.L_x_26577:
        /* <DEDUP_REMOVED lines=20> */
.L_x_26579:
[----:B------:R-:W-:Y:S05]  /*4660*/  BSYNC B0 ;  /* 0x0000000000007941 */ /* 0x000fea0003800000 */
.L_x_26578:
[----:B------:R-:W-:Y:S01]  /*4670*/  LEA R3, R0, 0x3b800000, 0x17 ;  /* 0x3b80000000037811 */ /* 0x000fe200078eb8ff */
[----:B------:R-:W-:-:S05]  /*4680*/  IMAD.SHL.U32 R0, R2, 0x100000, RZ ;  /* 0x0010000002007824 */ /* 0x000fca00078e00ff */
[----:B------:R-:W-:Y:S01]  /*4690*/  LOP3.LUT R0, R3, R0, R4, 0xfe, !PT ;  /* 0x0000000003007212 */ /* 0x000fe200078efe04 */
[----:B------:R-:W-:Y:S05]  /*46a0*/  BRA `(.L_x_26563) ;  /* 0x0000041000007947 */ /* 0x000fea0003800000 */
.L_x_26576:
        /* <DEDUP_REMOVED lines=20> */
.L_x_26581:
[----:B------:R-:W-:Y:S05]  /*47f0*/  BSYNC B0 ;  /* 0x0000000000007941 */ /* 0x000fea0003800000 */
.L_x_26580:
[----:B------:R-:W-:Y:S01]  /*4800*/  LEA R3, R0, 0x37800000, 0x17 ;  /* 0x3780000000037811 */ /* 0x000fe200078eb8ff */
[----:B------:R-:W-:-:S05]  /*4810*/  IMAD.SHL.U32 R0, R2, 0x200000, RZ ;  /* 0x0020000002007824 */ /* 0x000fca00078e00ff */
[----:B------:R-:W-:Y:S01]  /*4820*/  LOP3.LUT R0, R3, R0, R4, 0xfe, !PT ;  /* 0x0000000003007212 */ /* 0x000fe200078efe04 */
[----:B------:R-:W-:Y:S05]  /*4830*/  BRA `(.L_x_26563) ;  /* 0x0000028000007947 */ /* 0x000fea0003800000 */
.L_x_26575:
        /* <DEDUP_REMOVED lines=14> */
.L_x_26562:
        /* <DEDUP_REMOVED lines=21> */
.L_x_26583:
[----:B------:R-:W2:Y:S02]  /*4a70*/  LDG.E.64 R2, [R2.64] ;  /* 0x0000002402027981 */ /* 0x000ea4000c1e1b00 */
[----:B--2---:R0:W1:Y:S01]  /*4a80*/  I2F.U64 R0, R2 ;  /* 0x0000000200007312 */ /* 0x0040620000301000 */
[----:B------:R-:W-:Y:S05]  /*4a90*/  BRA `(.L_x_26563) ;  /* 0x0000002000007947 */ /* 0x000fea0003800000 */
.L_x_26582:
[----:B------:R-:W2:Y:S02]  /*4aa0*/  LDG.E R0, [R2.64] ;  /* 0x0000002402007981 */ /* 0x000ea4000c1e1900 */
[----:B--2---:R-:W0:Y:S02]  /*4ab0*/  I2F.U32 R0, R0 ;  /* 0x0000000000007306 */ /* 0x004e240000201000 */
.L_x_26563:
[----:B------:R-:W-:Y:S05]  /*4ac0*/  BSYNC B6 ;  /* 0x0000000000067941 */ /* 0x000fea0003800000 */
.L_x_26557:
        /* <DEDUP_REMOVED lines=42> */
.L_x_26585:
[----:B------:R-:W-:Y:S02]  /*4d70*/  FADD.FTZ R2, R0, c[0x0][0x374] ;  /* 0x0000dd0000027621 */ /* 0x000fe40000010000 */
.L_x_26586:
[----:B------:R-:W-:Y:S05]  /*4d80*/  BSYNC B0 ;  /* 0x0000000000007941 */ /* 0x000fea0003800000 */
.L_x_26584:
        /* <DEDUP_REMOVED lines=15> */
.L_x_26590:
[----:B------:R-:W0:Y:S02]  /*4e80*/  F2I.S64.TRUNC R2, R2 ;  /* 0x0000000200027311 */ /* 0x000e24000020d900 */
[----:B0-----:R-:W-:-:S05]  /*4e90*/  IMAD.MOV.U32 R5, RZ, RZ, R2 ;  /* 0x000000ffff057224 */ /* 0x001fca00078e0002 */
[----:B------:R0:W-:Y:S01]  /*4ea0*/  STG.E.U8 [R16.64], R5 ;  /* 0x0000000510007986 */ /* 0x0001e2000c101124 */
[----:B------:R-:W-:Y:S05]  /*4eb0*/  BRA `(.L_x_26592) ;  /* 0x00000d3000007947 */ /* 0x000fea0003800000 */
.L_x_26589:
        /* <DEDUP_REMOVED lines=9> */
.L_x_26594:
[----:B------:R-:W0:Y:S02]  /*4f50*/  F2I.FTZ.TRUNC.NTZ R3, R2 ;  /* 0x0000000200037305 */ /* 0x000e24000021f100 */
[----:B0-----:R0:W-:Y:S01]  /*4f60*/  STG.E [R16.64], R3 ;  /* 0x0000000310007986 */ /* 0x0011e2000c101924 */
[----:B------:R-:W-:Y:S05]  /*4f70*/  BRA `(.L_x_26592) ;  /* 0x00000c7000007947 */ /* 0x000fea0003800000 */
.L_x_26593:
[----:B------:R-:W0:Y:S02]  /*4f80*/  F2I.FTZ.TRUNC.NTZ R3, R2 ;  /* 0x0000000200037305 */ /* 0x000e24000021f100 */
[----:B0-----:R0:W-:Y:S01]  /*4f90*/  STG.E.U16 [R16.64], R3 ;  /* 0x0000000310007986 */ /* 0x0011e2000c101524 */
[----:B------:R-:W-:Y:S05]  /*4fa0*/  BRA `(.L_x_26592) ;  /* 0x00000c4000007947 */ /* 0x000fea0003800000 */
.L_x_26588:
        /* <DEDUP_REMOVED lines=8> */
.L_x_26596:
[----:B------:R-:W-:-:S05]  /*5030*/  F2FP.PACK_AB R2, RZ, R2 ;  /* 0x00000002ff02723e */ /* 0x000fca00000000ff */
[----:B------:R0:W-:Y:S01]  /*5040*/  STG.E.U16 [R16.64], R2 ;  /* 0x0000000210007986 */ /* 0x0001e2000c101524 */
[----:B------:R-:W-:Y:S05]  /*5050*/  BRA `(.L_x_26592) ;  /* 0x00000b9000007947 */ /* 0x000fea0003800000 */
.L_x_26595:
        /* <DEDUP_REMOVED lines=9> */
.L_x_26598:
[----:B------:R-:W-:-:S04]  /*50f0*/  F2FP.PACK_AB R3, RZ, R2 ;  /* 0x00000002ff03723e */ /* 0x000fc800000000ff */
[----:B------:R-:W-:-:S05]  /*5100*/  PRMT R3, R3, 0x5410, RZ ;  /* 0x0000541003037816 */ /* 0x000fca00000000ff */
[----:B------:R0:W-:Y:S01]  /*5110*/  STG.E [R16.64], R3 ;  /* 0x0000000310007986 */ /* 0x0001e2000c101924 */
[----:B------:R-:W-:Y:S05]  /*5120*/  BRA `(.L_x_26592) ;  /* 0x00000ac000007947 */ /* 0x000fea0003800000 */
.L_x_26597:
[----:B------:R-:W-:-:S06]  /*5130*/  FMUL.FTZ R2, R2, 1 ;  /* 0x3f80000002027820 */ /* 0x000fcc0000410000 */
[----:B------:R-:W0:Y:S02]  /*5140*/  F2F.F64.F32 R2, R2 ;  /* 0x0000000200027310 */ /* 0x000e240000201800 */
[----:B0-----:R0:W-:Y:S01]  /*5150*/  STG.E.64 [R16.64], R2 ;  /* 0x0000000210007986 */ /* 0x0011e2000c101b24 */
[----:B------:R-:W-:Y:S05]  /*5160*/  BRA `(.L_x_26592) ;  /* 0x00000a8000007947 */ /* 0x000fea0003800000 */
.L_x_26587:
        /* <DEDUP_REMOVED lines=12> */
.L_x_26601:
[----:B------:R-:W-:Y:S01]  /*5230*/  FMUL.FTZ R4, R2, 1 ;  /* 0x3f80000002047820 */ /* 0x000fe20000410000 */
[----:B------:R-:W-:-:S05]  /*5240*/  CS2R R6, SRZ ;  /* 0x0000000000067805 */ /* 0x000fca000001ff00 */
[----:B------:R-:W0:Y:S02]  /*5250*/  F2F.F64.F32 R4, R4 ;  /* 0x0000000400047310 */ /* 0x000e240000201800 */
[----:B0-----:R0:W-:Y:S01]  /*5260*/  STG.E.128 [R16.64], R4 ;  /* 0x0000000410007986 */ /* 0x0011e2000c101d24 */
[----:B------:R-:W-:Y:S05]  /*5270*/  BRA `(.L_x_26592) ;  /* 0x0000097000007947 */ /* 0x000fea0003800000 */
.L_x_26600:
        /* <DEDUP_REMOVED lines=20> */
.L_x_26605:
[----:B------:R-:W-:Y:S05]  /*53c0*/  BSYNC B0 ;  /* 0x0000000000007941 */ /* 0x000fea0003800000 */
.L_x_26604:
[----:B------:R-:W-:-:S05]  /*53d0*/  LOP3.LUT R5, R0, R5, RZ, 0xfc, !PT ;  /* 0x0000000500057212 */ /* 0x000fca00078efcff */
[----:B------:R0:W-:Y:S01]  /*53e0*/  STG.E.U8 [R16.64], R5 ;  /* 0x0000000510007986 */ /* 0x0001e2000c101124 */
[----:B------:R-:W-:Y:S05]  /*53f0*/  BRA `(.L_x_26592) ;  /* 0x000007f000007947 */ /* 0x000fea0003800000 */
.L_x_26603:
        /* <DEDUP_REMOVED lines=12> */
.L_x_26607:
[----:B------:R-:W-:Y:S01]  /*54c0*/  IMAD.MOV.U32 R0, RZ, RZ, 0x7f ;  /* 0x0000007fff007424 */ /* 0x000fe200078e00ff */
[----:B------:R-:W-:-:S04]  /*54d0*/  ISETP.GT.U32.AND P0, PT, R4, 0x7f800000, PT ;  /* 0x7f8000000400780c */ /* 0x000fc80003f04070 */
[----:B------:R-:W-:-:S04]  /*54e0*/  SEL R0, R0, 0x7c, P0 ;  /* 0x0000007c00007807 */ /* 0x000fc80000000000 */
.L_x_26608:
[----:B------:R-:W-:Y:S05]  /*54f0*/  BSYNC B0 ;  /* 0x0000000000007941 */ /* 0x000fea0003800000 */
.L_x_26606:
[----:B------:R-:W-:-:S04]  /*5500*/  LOP3.LUT R2, R2, 0x80000000, RZ, 0xc0, !PT ;  /* 0x8000000002027812 */ /* 0x000fc800078ec0ff */
[----:B------:R-:W-:-:S04]  /*5510*/  SHF.R.U32.HI R3, RZ, 0x18, R2 ;  /* 0x00000018ff037819 */ /* 0x000fc80000011602 */
[----:B------:R-:W-:-:S05]  /*5520*/  LOP3.LUT R3, R0, R3, RZ, 0xfc, !PT ;  /* 0x0000000300037212 */ /* 0x000fca00078efcff */
[----:B------:R0:W-:Y:S01]  /*5530*/  STG.E.U8 [R16.64], R3 ;  /* 0x0000000310007986 */ /* 0x0001e2000c101124 */
[----:B------:R-:W-:Y:S05]  /*5540*/  BRA `(.L_x_26592) ;  /* 0x000006a000007947 */ /* 0x000fea0003800000 */
.L_x_26602:
[----:B------:R-:W-:-:S05]  /*5550*/  F2FP.BF16.PACK_AB R2, RZ, R2 ;  /* 0x00000002ff02723e */ /* 0x000fca00000010ff */
[----:B------:R0:W-:Y:S01]  /*5560*/  STG.E.U16 [R16.64], R2 ;  /* 0x0000000210007986 */ /* 0x0001e2000c101524 */
[----:B------:R-:W-:Y:S05]  /*5570*/  BRA `(.L_x_26592) ;  /* 0x0000067000007947 */ /* 0x000fea0003800000 */
.L_x_26599:
        /* <DEDUP_REMOVED lines=11> */
.L_x_26611:
        /* <DEDUP_REMOVED lines=16> */
.L_x_26614:
[----:B------:R-:W-:-:S04]  /*5730*/  LOP3.LUT R2, R2, 0x80000000, RZ, 0xc0, !PT ;  /* 0x8000000002027812 */ /* 0x000fc800078ec0ff */
[----:B------:R-:W-:-:S04]  /*5740*/  SHF.R.U32.HI R3, RZ, 0x18, R2 ;  /* 0x00000018ff037819 */ /* 0x000fc80000011602 */
[----:B------:R-:W-:-:S04]  /*5750*/  LOP3.LUT R0, R0, R3, RZ, 0xfc, !PT ;  /* 0x0000000300007212 */ /* 0x000fc800078efcff */
[----:B------:R-:W-:Y:S02]  /*5760*/  PRMT R8, R0, 0x7610, R8 ;  /* 0x0000761000087816 */ /* 0x000fe40000000008 */
.L_x_26613:
[----:B------:R-:W-:Y:S05]  /*5770*/  BSYNC B0 ;  /* 0x0000000000007941 */ /* 0x000fea0003800000 */
.L_x_26612:
[----:B------:R0:W-:Y:S01]  /*5780*/  STG.E.U8 [R16.64], R8 ;  /* 0x0000000810007986 */ /* 0x0001e2000c101124 */
[----:B------:R-:W-:Y:S05]  /*5790*/  BRA `(.L_x_26592) ;  /* 0x0000045000007947 */ /* 0x000fea0003800000 */
.L_x_26610:
        /* <DEDUP_REMOVED lines=16> */
.L_x_26617:
[----:B------:R-:W-:-:S04]  /*58a0*/  LOP3.LUT R2, R2, 0x80000000, RZ, 0xc0, !PT ;  /* 0x8000000002027812 */ /* 0x000fc800078ec0ff */
[----:B------:R-:W-:-:S04]  /*58b0*/  SHF.R.U32.HI R3, RZ, 0x18, R2 ;  /* 0x00000018ff037819 */ /* 0x000fc80000011602 */
[----:B------:R-:W-:-:S04]  /*58c0*/  LOP3.LUT R0, R0, R3, RZ, 0xfc, !PT ;  /* 0x0000000300007212 */ /* 0x000fc800078efcff */
[----:B------:R-:W-:Y:S02]  /*58d0*/  PRMT R8, R0, 0x7610, R8 ;  /* 0x0000761000087816 */ /* 0x000fe40000000008 */
.L_x_26616:
[----:B------:R-:W-:Y:S05]  /*58e0*/  BSYNC B0 ;  /* 0x0000000000007941 */ /* 0x000fea0003800000 */
.L_x_26615:
[----:B------:R0:W-:Y:S01]  /*58f0*/  STG.E.U8 [R16.64], R8 ;  /* 0x0000000810007986 */ /* 0x0001e2000c101124 */
[----:B------:R-:W-:Y:S05]  /*5900*/  BRA `(.L_x_26592) ;  /* 0x000002e000007947 */ /* 0x000fea0003800000 */
.L_x_26609:
        /* <DEDUP_REMOVED lines=21> */
.L_x_26591:
        /* <DEDUP_REMOVED lines=20> */
.L_x_26619:
[----:B------:R-:W0:Y:S02]  /*5ba0*/  F2I.U64.TRUNC R2, R2 ;  /* 0x0000000200027311 */ /* 0x000e24000020d800 */
[----:B0-----:R0:W-:Y:S01]  /*5bb0*/  STG.E.64 [R16.64], R2 ;  /* 0x0000000210007986 */ /* 0x0011e2000c101b24 */
[----:B------:R-:W-:Y:S05]  /*5bc0*/  BRA `(.L_x_26592) ;  /* 0x0000002000007947 */ /* 0x000fea0003800000 */
.L_x_26618:
[----:B------:R-:W0:Y:S02]  /*5bd0*/  F2I.FTZ.U32.TRUNC.NTZ R3, R2 ;  /* 0x0000000200037305 */ /* 0x000e24000021f000 */
[----:B0-----:R0:W-:Y:S02]  /*5be0*/  STG.E [R16.64], R3 ;  /* 0x0000000310007986 */ /* 0x0011e4000c101924 */
.L_x_26592:
        /* <DEDUP_REMOVED lines=231> */
.L_x_26620:
        /* <DEDUP_REMOVED lines=20> */
.L_x_26625:
[----:B------:R-:W2:Y:S02]  /*6ba0*/  LDG.E.U8 R0, [R2.64] ;  /* 0x0000002402007981 */ /* 0x000ea4000c1e1100 */
[----:B--2---:R-:W0:Y:S01]  /*6bb0*/  I2F.U16 R0, R0 ;  /* 0x0000000000007306 */ /* 0x004e220000101000 */
[----:B------:R-:W-:Y:S05]  /*6bc0*/  BRA `(.L_x_26627) ;  /* 0x00000ca000007947 */ /* 0x000fea0003800000 */
.L_x_26624:
        /* <DEDUP_REMOVED lines=9> */
.L_x_26629:
[----:B------:R-:W2:Y:S02]  /*6c60*/  LDG.E R0, [R2.64] ;  /* 0x0000002402007981 */ /* 0x000ea4000c1e1900 */
[----:B--2---:R-:W0:Y:S01]  /*6c70*/  I2F R0, R0 ;  /* 0x0000000000007306 */ /* 0x004e220000201400 */
[----:B------:R-:W-:Y:S05]  /*6c80*/  BRA `(.L_x_26627) ;  /* 0x00000be000007947 */ /* 0x000fea0003800000 */
.L_x_26628:
[----:B------:R-:W2:Y:S02]  /*6c90*/  LDG.E.U16 R0, [R2.64] ;  /* 0x0000002402007981 */ /* 0x000ea4000c1e1500 */
[----:B--2---:R-:W0:Y:S01]  /*6ca0*/  I2F.S16 R0, R0 ;  /* 0x0000000000007306 */ /* 0x004e220000101400 */
[----:B------:R-:W-:Y:S05]  /*6cb0*/  BRA `(.L_x_26627) ;  /* 0x00000bb000007947 */ /* 0x000fea0003800000 */
.L_x_26623:
        /* <DEDUP_REMOVED lines=8> */
.L_x_26631:
[----:B------:R-:W2:Y:S02]  /*6d40*/  LDG.E.U16 R0, [R2.64] ;  /* 0x0000002402007981 */ /* 0x000ea4000c1e1500 */
[----:B--2---:R-:W-:Y:S01]  /*6d50*/  HADD2.F32 R0, -RZ, R0.H0_H0 ;  /* 0x20000000ff007230 */ /* 0x004fe20000004100 */
[----:B------:R-:W-:Y:S05]  /*6d60*/  BRA `(.L_x_26627) ;  /* 0x00000b0000007947 */ /* 0x000fea0003800000 */
.L_x_26630:
        /* <DEDUP_REMOVED lines=8> */
.L_x_26633:
[----:B------:R-:W2:Y:S02]  /*6df0*/  LDG.E.U16 R0, [R2.64] ;  /* 0x0000002402007981 */ /* 0x000ea4000c1e1500 */
[----:B--2---:R-:W-:Y:S01]  /*6e00*/  HADD2.F32 R0, -RZ, R0.H0_H0 ;  /* 0x20000000ff007230 */ /* 0x004fe20000004100 */
[----:B------:R-:W-:Y:S05]  /*6e10*/  BRA `(.L_x_26627) ;  /* 0x00000a5000007947 */ /* 0x000fea0003800000 */
.L_x_26632:
[----:B------:R-:W2:Y:S02]  /*6e20*/  LDG.E.64 R2, [R2.64] ;  /* 0x0000002402027981 */ /* 0x000ea4000c1e1b00 */
[----:B--2---:R-:W0:Y:S01]  /*6e30*/  F2F.F32.F64 R0, R2 ;  /* 0x0000000200007310 */ /* 0x004e220000301000 */
[----:B------:R-:W0:-:S14]  /*6e40*/  DSETP.GEU.AND P0, PT, |R2|, c[0x2][0x0], PT ;  /* 0x008000000200762a */ /* 0x000e1c0003f0e200 */
[----:B0-----:R-:W-:Y:S01]  /*6e50*/  @!P0 FMUL R0, R0, 1.175494350822287508e-38 ;  /* 0x0080000000008820 */ /* 0x001fe20000400000 */
[----:B------:R-:W-:Y:S05]  /*6e60*/  BRA `(.L_x_26627) ;  /* 0x00000a0000007947 */ /* 0x000fea0003800000 */
.L_x_26622:
        /* <DEDUP_REMOVED lines=12> */
.L_x_26636:
[----:B------:R-:W2:Y:S02]  /*6f30*/  LDG.E.64 R2, [R2.64] ;  /* 0x0000002402027981 */ /* 0x000ea4000c1e1b00 */
[----:B--2---:R-:W0:Y:S01]  /*6f40*/  F2F.F32.F64 R0, R2 ;  /* 0x0000000200007310 */ /* 0x004e220000301000 */
[----:B------:R-:W0:-:S14]  /*6f50*/  DSETP.GEU.AND P0, PT, |R2|, c[0x2][0x0], PT ;  /* 0x008000000200762a */ /* 0x000e1c0003f0e200 */
[----:B0-----:R-:W-:Y:S01]  /*6f60*/  @!P0 FMUL R0, R0, 1.175494350822287508e-38 ;  /* 0x0080000000008820 */ /* 0x001fe20000400000 */
[----:B------:R-:W-:Y:S05]  /*6f70*/  BRA `(.L_x_26627) ;  /* 0x000008f000007947 */ /* 0x000fea0003800000 */
.L_x_26635:
        /* <DEDUP_REMOVED lines=26> */
.L_x_26638:
        /* <DEDUP_REMOVED lines=13> */
.L_x_26637:
[----:B------:R-:W2:Y:S02]  /*71f0*/  LDG.E.U16 R0, [R2.64] ;  /* 0x0000002402007981 */ /* 0x000ea4000c1e1500 */
[----:B--2---:R-:W-:Y:S01]  /*7200*/  PRMT R0, RZ, 0x5410, R0 ;  /* 0x00005410ff007816 */ /* 0x004fe20000000000 */
[----:B------:R-:W-:Y:S05]  /*7210*/  BRA `(.L_x_26627) ;  /* 0x0000065000007947 */ /* 0x000fea0003800000 */
.L_x_26634:
        /* <DEDUP_REMOVED lines=11> */
.L_x_26641:
        /* <DEDUP_REMOVED lines=20> */
.L_x_26643:
[----:B------:R-:W-:Y:S05]  /*7410*/  BSYNC B0 ;  /* 0x0000000000007941 */ /* 0x000fea0003800000 */
.L_x_26642:
[----:B------:R-:W-:Y:S01]  /*7420*/  LEA R3, R0, 0x3b800000, 0x17 ;  /* 0x3b80000000037811 */ /* 0x000fe200078eb8ff */
[----:B------:R-:W-:-:S05]  /*7430*/  IMAD.SHL.U32 R0, R2, 0x100000, RZ ;  /* 0x0010000002007824 */ /* 0x000fca00078e00ff */
[----:B------:R-:W-:Y:S01]  /*7440*/  LOP3.LUT R0, R3, R0, R4, 0xfe, !PT ;  /* 0x0000000003007212 */ /* 0x000fe200078efe04 */
[----:B------:R-:W-:Y:S05]  /*7450*/  BRA `(.L_x_26627) ;  /* 0x0000041000007947 */ /* 0x000fea0003800000 */
.L_x_26640:
        /* <DEDUP_REMOVED lines=20> */
.L_x_26645:
[----:B------:R-:W-:Y:S05]  /*75a0*/  BSYNC B0 ;  /* 0x0000000000007941 */ /* 0x000fea0003800000 */
.L_x_26644:
[----:B------:R-:W-:Y:S01]  /*75b0*/  LEA R3, R0, 0x37800000, 0x17 ;  /* 0x3780000000037811 */ /* 0x000fe200078eb8ff */
[----:B------:R-:W-:-:S05]  /*75c0*/  IMAD.SHL.U32 R0, R2, 0x200000, RZ ;  /* 0x0020000002007824 */ /* 0x000fca00078e00ff */
[----:B------:R-:W-:Y:S01]  /*75d0*/  LOP3.LUT R0, R3, R0, R4, 0xfe, !PT ;  /* 0x0000000003007212 */ /* 0x000fe200078efe04 */
[----:B------:R-:W-:Y:S05]  /*75e0*/  BRA `(.L_x_26627) ;  /* 0x0000028000007947 */ /* 0x000fea0003800000 */
.L_x_26639:
        /* <DEDUP_REMOVED lines=14> */
.L_x_26626:
        /* <DEDUP_REMOVED lines=21> */
.L_x_26647:
[----:B------:R-:W2:Y:S02]  /*7820*/  LDG.E.64 R2, [R2.64] ;  /* 0x0000002402027981 */ /* 0x000ea4000c1e1b00 */
[----:B--2---:R0:W1:Y:S01]  /*7830*/  I2F.U64 R0, R2 ;  /* 0x0000000200007312 */ /* 0x0040620000301000 */
[----:B------:R-:W-:Y:S05]  /*7840*/  BRA `(.L_x_26627) ;  /* 0x0000002000007947 */ /* 0x000fea0003800000 */
.L_x_26646:
[----:B------:R-:W2:Y:S02]  /*7850*/  LDG.E R0, [R2.64] ;  /* 0x0000002402007981 */ /* 0x000ea4000c1e1900 */
[----:B--2---:R-:W0:Y:S02]  /*7860*/  I2F.U32 R0, R0 ;  /* 0x0000000000007306 */ /* 0x004e240000201000 */
.L_x_26627:
[----:B------:R-:W-:Y:S05]  /*7870*/  BSYNC B6 ;  /* 0x0000000000067941 */ /* 0x000fea0003800000 */
.L_x_26621:
        /* <DEDUP_REMOVED lines=42> */
.L_x_26649:
[----:B------:R-:W-:Y:S02]  /*7b20*/  FADD.FTZ R2, R0, c[0x0][0x374] ;  /* 0x0000dd0000027621 */ /* 0x000fe40000010000 */
.L_x_26650:
[----:B------:R-:W-:Y:S05]  /*7b30*/  BSYNC B0 ;  /* 0x0000000000007941 */ /* 0x000fea0003800000 */
.L_x_26648:
        /* <DEDUP_REMOVED lines=15> */
.L_x_26654:
[----:B------:R-:W0:Y:S02]  /*7c30*/  F2I.S64.TRUNC R2, R2 ;  /* 0x0000000200027311 */ /* 0x000e24000020d900 */
[----:B0-----:R-:W-:-:S05]  /*7c40*/  IMAD.MOV.U32 R5, RZ, RZ, R2 ;  /* 0x000000ffff057224 */ /* 0x001fca00078e0002 */
[----:B------:R0:W-:Y:S01]  /*7c50*/  STG.E.U8 [R16.64], R5 ;  /* 0x0000000510007986 */ /* 0x0001e2000c101124 */
[----:B------:R-:W-:Y:S05]  /*7c60*/  BRA `(.L_x_26656) ;  /* 0x00000d3000007947 */ /* 0x000fea0003800000 */
.L_x_26653:
        /* <DEDUP_REMOVED lines=9> */
.L_x_26658:
[----:B------:R-:W0:Y:S02]  /*7d00*/  F2I.FTZ.TRUNC.NTZ R3, R2 ;  /* 0x0000000200037305 */ /* 0x000e24000021f100 */
[----:B0-----:R0:W-:Y:S01]  /*7d10*/  STG.E [R16.64], R3 ;  /* 0x0000000310007986 */ /* 0x0011e2000c101924 */
[----:B------:R-:W-:Y:S05]  /*7d20*/  BRA `(.L_x_26656) ;  /* 0x00000c7000007947 */ /* 0x000fea0003800000 */
.L_x_26657:
[----:B------:R-:W0:Y:S02]  /*7d30*/  F2I.FTZ.TRUNC.NTZ R3, R2 ;  /* 0x0000000200037305 */ /* 0x000e24000021f100 */
[----:B0-----:R0:W-:Y:S01]  /*7d40*/  STG.E.U16 [R16.64], R3 ;  /* 0x0000000310007986 */ /* 0x0011e2000c101524 */
[----:B------:R-:W-:Y:S05]  /*7d50*/  BRA `(.L_x_26656) ;  /* 0x00000c4000007947 */ /* 0x000fea0003800000 */
.L_x_26652:
        /* <DEDUP_REMOVED lines=8> */
.L_x_26660:
[----:B------:R-:W-:-:S05]  /*7de0*/  F2FP.PACK_AB R2, RZ, R2 ;  /* 0x00000002ff02723e */ /* 0x000fca00000000ff */
[----:B------:R0:W-:Y:S01]  /*7df0*/  STG.E.U16 [R16.64], R2 ;  /* 0x0000000210007986 */ /* 0x0001e2000c101524 */
[----:B------:R-:W-:Y:S05]  /*7e00*/  BRA `(.L_x_26656) ;  /* 0x00000b9000007947 */ /* 0x000fea0003800000 */
.L_x_26659:
        /* <DEDUP_REMOVED lines=9> */
.L_x_26662:
[----:B------:R-:W-:-:S04]  /*7ea0*/  F2FP.PACK_AB R3, RZ, R2 ;  /* 0x00000002ff03723e */ /* 0x000fc800000000ff */
[----:B------:R-:W-:-:S05]  /*7eb0*/  PRMT R3, R3, 0x5410, RZ ;  /* 0x0000541003037816 */ /* 0x000fca00000000ff */
[----:B------:R0:W-:Y:S01]  /*7ec0*/  STG.E [R16.64], R3 ;  /* 0x0000000310007986 */ /* 0x0001e2000c101924 */
[----:B------:R-:W-:Y:S05]  /*7ed0*/  BRA `(.L_x_26656) ;  /* 0x00000ac000007947 */ /* 0x000fea0003800000 */
.L_x_26661:
[----:B------:R-:W-:-:S06]  /*7ee0*/  FMUL.FTZ R2, R2, 1 ;  /* 0x3f80000002027820 */ /* 0x000fcc0000410000 */
[----:B------:R-:W0:Y:S02]  /*7ef0*/  F2F.F64.F32 R2, R2 ;  /* 0x0000000200027310 */ /* 0x000e240000201800 */
[----:B0-----:R0:W-:Y:S01]  /*7f00*/  STG.E.64 [R16.64], R2 ;  /* 0x0000000210007986 */ /* 0x0011e2000c101b24 */
[----:B------:R-:W-:Y:S05]  /*7f10*/  BRA `(.L_x_26656) ;  /* 0x00000a8000007947 */ /* 0x000fea0003800000 */
.L_x_26651:
        /* <DEDUP_REMOVED lines=12> */
.L_x_26665:
[----:B------:R-:W-:Y:S01]  /*7fe0*/  FMUL.FTZ R4, R2, 1 ;  /* 0x3f80000002047820 */ /* 0x000fe20000410000 */
[----:B------:R-:W-:-:S05]  /*7ff0*/  CS2R R6, SRZ ;  /* 0x0000000000067805 */ /* 0x000fca000001ff00 */
[----:B------:R-:W0:Y:S02]  /*8000*/  F2F.F64.F32 R4, R4 ;  /* 0x0000000400047310 */ /* 0x000e240000201800 */
[----:B0-----:R0:W-:Y:S01]  /*8010*/  STG.E.128 [R16.64], R4 ;  /* 0x0000000410007986 */ /* 0x0011e2000c101d24 */
[----:B------:R-:W-:Y:S05]  /*8020*/  BRA `(.L_x_26656) ;  /* 0x0000097000007947 */ /* 0x000fea0003800000 */
.L_x_26664:
        /* <DEDUP_REMOVED lines=20> */
.L_x_26669:
[----:B------:R-:W-:Y:S05]  /*8170*/  BSYNC B0 ;  /* 0x0000000000007941 */ /* 0x000fea0003800000 */
.L_x_26668:
[----:B------:R-:W-:-:S05]  /*8180*/  LOP3.LUT R5, R0, R5, RZ, 0xfc, !PT ;  /* 0x0000000500057212 */ /* 0x000fca00078efcff */
[----:B------:R0:W-:Y:S01]  /*8190*/  STG.E.U8 [R16.64], R5 ;  /* 0x0000000510007986 */ /* 0x0001e2000c101124 */
[----:B------:R-:W-:Y:S05]  /*81a0*/  BRA `(.L_x_26656) ;  /* 0x000007f000007947 */ /* 0x000fea0003800000 */
.L_x_26667:
        /* <DEDUP_REMOVED lines=12> */
.L_x_26671:
[----:B------:R-:W-:Y:S01]  /*8270*/  IMAD.MOV.U32 R0, RZ, RZ, 0x7f ;  /* 0x0000007fff007424 */ /* 0x000fe200078e00ff */
[----:B------:R-:W-:-:S04]  /*8280*/  ISETP.GT.U32.AND P0, PT, R4, 0x7f800000, PT ;  /* 0x7f8000000400780c */ /* 0x000fc80003f04070 */
[----:B------:R-:W-:-:S04]  /*8290*/  SEL R0, R0, 0x7c, P0 ;  /* 0x0000007c00007807 */ /* 0x000fc80000000000 */
.L_x_26672:
[----:B------:R-:W-:Y:S05]  /*82a0*/  BSYNC B0 ;  /* 0x0000000000007941 */ /* 0x000fea0003800000 */
.L_x_26670:
[----:B------:R-:W-:-:S04]  /*82b0*/  LOP3.LUT R2, R2, 0x80000000, RZ, 0xc0, !PT ;  /* 0x8000000002027812 */ /* 0x000fc800078ec0ff */
[----:B------:R-:W-:-:S04]  /*82c0*/  SHF.R.U32.HI R3, RZ, 0x18, R2 ;  /* 0x00000018ff037819 */ /* 0x000fc80000011602 */
[----:B------:R-:W-:-:S05]  /*82d0*/  LOP3.LUT R3, R0, R3, RZ, 0xfc, !PT ;  /* 0x0000000300037212 */ /* 0x000fca00078efcff */
[----:B------:R0:W-:Y:S01]  /*82e0*/  STG.E.U8 [R16.64], R3 ;  /* 0x0000000310007986 */ /* 0x0001e2000c101124 */
[----:B------:R-:W-:Y:S05]  /*82f0*/  BRA `(.L_x_26656) ;  /* 0x000006a000007947 */ /* 0x000fea0003800000 */
.L_x_26666:
[----:B------:R-:W-:-:S05]  /*8300*/  F2FP.BF16.PACK_AB R2, RZ, R2 ;  /* 0x00000002ff02723e */ /* 0x000fca00000010ff */
[----:B------:R0:W-:Y:S01]  /*8310*/  STG.E.U16 [R16.64], R2 ;  /* 0x0000000210007986 */ /* 0x0001e2000c101524 */
[----:B------:R-:W-:Y:S05]  /*8320*/  BRA `(.L_x_26656) ;  /* 0x0000067000007947 */ /* 0x000fea0003800000 */
.L_x_26663:
        /* <DEDUP_REMOVED lines=11> */
.L_x_26675:
        /* <DEDUP_REMOVED lines=16> */
.L_x_26678:
[----:B------:R-:W-:-:S04]  /*84e0*/  LOP3.LUT R2, R2, 0x80000000, RZ, 0xc0, !PT ;  /* 0x8000000002027812 */ /* 0x000fc800078ec0ff */
[----:B------:R-:W-:-:S04]  /*84f0*/  SHF.R.U32.HI R3, RZ, 0x18, R2 ;  /* 0x00000018ff037819 */ /* 0x000fc80000011602 */
[----:B------:R-:W-:-:S04]  /*8500*/  LOP3.LUT R0, R0, R3, RZ, 0xfc, !PT ;  /* 0x0000000300007212 */ /* 0x000fc800078efcff */
[----:B------:R-:W-:Y:S02]  /*8510*/  PRMT R8, R0, 0x7610, R8 ;  /* 0x0000761000087816 */ /* 0x000fe40000000008 */
.L_x_26677:
[----:B------:R-:W-:Y:S05]  /*8520*/  BSYNC B0 ;  /* 0x0000000000007941 */ /* 0x000fea0003800000 */
.L_x_26676:
[----:B------:R0:W-:Y:S01]  /*8530*/  STG.E.U8 [R16.64], R8 ;  /* 0x0000000810007986 */ /* 0x0001e2000c101124 */
[----:B------:R-:W-:Y:S05]  /*8540*/  BRA `(.L_x_26656) ;  /* 0x0000045000007947 */ /* 0x000fea0003800000 */
.L_x_26674:
        /* <DEDUP_REMOVED lines=16> */
.L_x_26681:
[----:B------:R-:W-:-:S04]  /*8650*/  LOP3.LUT R2, R2, 0x80000000, RZ, 0xc0, !PT ;  /* 0x8000000002027812 */ /* 0x000fc800078ec0ff */
[----:B------:R-:W-:-:S04]  /*8660*/  SHF.R.U32.HI R3, RZ, 0x18, R2 ;  /* 0x00000018ff037819 */ /* 0x000fc80000011602 */
[----:B------:R-:W-:-:S04]  /*8670*/  LOP3.LUT R0, R0, R3, RZ, 0xfc, !PT ;  /* 0x0000000300007212 */ /* 0x000fc800078efcff */
[----:B------:R-:W-:Y:S02]  /*8680*/  PRMT R8, R0, 0x7610, R8 ;  /* 0x0000761000087816 */ /* 0x000fe40000000008 */
.L_x_26680:
[----:B------:R-:W-:Y:S05]  /*8690*/  BSYNC B0 ;  /* 0x0000000000007941 */ /* 0x000fea0003800000 */
.L_x_26679:
[----:B------:R0:W-:Y:S01]  /*86a0*/  STG.E.U8 [R16.64], R8 ;  /* 0x0000000810007986 */ /* 0x0001e2000c101124 */
[----:B------:R-:W-:Y:S05]  /*86b0*/  BRA `(.L_x_26656) ;  /* 0x000002e000007947 */ /* 0x000fea0003800000 */
.L_x_26673:
        /* <DEDUP_REMOVED lines=21> */
.L_x_26655:
        /* <DEDUP_REMOVED lines=20> */
.L_x_26683:
[----:B------:R-:W0:Y:S02]  /*8950*/  F2I.U64.TRUNC R2, R2 ;  /* 0x0000000200027311 */ /* 0x000e24000020d800 */
[----:B0-----:R0:W-:Y:S01]  /*8960*/  STG.E.64 [R16.64], R2 ;  /* 0x0000000210007986 */ /* 0x0011e2000c101b24 */
[----:B------:R-:W-:Y:S05]  /*8970*/  BRA `(.L_x_26656) ;  /* 0x0000002000007947 */ /* 0x000fea0003800000 */
.L_x_26682:
[----:B------:R-:W0:Y:S02]  /*8980*/  F2I.FTZ.U32.TRUNC.NTZ R3, R2 ;  /* 0x0000000200037305 */ /* 0x000e24000021f000 */
[----:B0-----:R0:W-:Y:S02]  /*8990*/  STG.E [R16.64], R3 ;  /* 0x0000000310007986 */ /* 0x0011e4000c101924 */
.L_x_26656:
[----:B------:R-:W-:Y:S02]  /*89a0*/  IADD3 R19, R19, 0x80, RZ ;  /* 0x0000008013137810 */ /* 0x000fe40007ffe0ff */
.L_x_26555:
[----:B------:R-:W-:Y:S05]  /*89b0*/  BSYNC B7 ;  /* 0x0000000000077941 */ /* 0x000fea0003800000 */
.L_x_26554:
        /* <DEDUP_REMOVED lines=230> */
.L_x_26684:
        /* <DEDUP_REMOVED lines=20> */
.L_x_26689:
[----:B------:R-:W2:Y:S02]  /*9960*/  LDG.E.U8 R0, [R2.64] ;  /* 0x0000002402007981 */ /* 0x000ea4000c1e1100 */
[----:B--2---:R-:W0:Y:S01]  /*9970*/  I2F.U16 R0, R0 ;  /* 0x0000000000007306 */ /* 0x004e220000101000 */
[----:B------:R-:W-:Y:S05]  /*9980*/  BRA `(.L_x_26691) ;  /* 0x00000ca000007947 */ /* 0x000fea0003800000 */
.L_x_26688:
        /* <DEDUP_REMOVED lines=9> */
.L_x_26693:
[----:B------:R-:W2:Y:S02]  /*9a20*/  LDG.E R0, [R2.64] ;  /* 0x0000002402007981 */ /* 0x000ea4000c1e1900 */
[----:B--2---:R-:W0:Y:S01]  /*9a30*/  I2F R0, R0 ;  /* 0x0000000000007306 */ /* 0x004e220000201400 */
[----:B------:R-:W-:Y:S05]  /*9a40*/  BRA `(.L_x_26691) ;  /* 0x00000be000007947 */ /* 0x000fea0003800000 */
.L_x_26692:
[----:B------:R-:W2:Y:S02]  /*9a50*/  LDG.E.U16 R0, [R2.64] ;  /* 0x0000002402007981 */ /* 0x000ea4000c1e1500 */
[----:B--2---:R-:W0:Y:S01]  /*9a60*/  I2F.S16 R0, R0 ;  /* 0x0000000000007306 */ /* 0x004e220000101400 */
[----:B------:R-:W-:Y:S05]  /*9a70*/  BRA `(.L_x_26691) ;  /* 0x00000bb000007947 */ /* 0x000fea0003800000 */
.L_x_26687:
        /* <DEDUP_REMOVED lines=8> */
.L_x_26695:
[----:B------:R-:W2:Y:S02]  /*9b00*/  LDG.E.U16 R0, [R2.64] ;  /* 0x0000002402007981 */ /* 0x000ea4000c1e1500 */
[----:B--2---:R-:W-:Y:S01]  /*9b10*/  HADD2.F32 R0, -RZ, R0.H0_H0 ;  /* 0x20000000ff007230 */ /* 0x004fe20000004100 */
[----:B------:R-:W-:Y:S05]  /*9b20*/  BRA `(.L_x_26691) ;  /* 0x00000b0000007947 */ /* 0x000fea0003800000 */
.L_x_26694:
        /* <DEDUP_REMOVED lines=8> */
.L_x_26697:
[----:B------:R-:W2:Y:S02]  /*9bb0*/  LDG.E.U16 R0, [R2.64] ;  /* 0x0000002402007981 */ /* 0x000ea4000c1e1500 */
[----:B--2---:R-:W-:Y:S01]  /*9bc0*/  HADD2.F32 R0, -RZ, R0.H0_H0 ;  /* 0x20000000ff007230 */ /* 0x004fe20000004100 */
[----:B------:R-:W-:Y:S05]  /*9bd0*/  BRA `(.L_x_26691) ;  /* 0x00000a5000007947 */ /* 0x000fea0003800000 */
.L_x_26696:
[----:B------:R-:W2:Y:S02]  /*9be0*/  LDG.E.64 R2, [R2.64] ;  /* 0x0000002402027981 */ /* 0x000ea4000c1e1b00 */
[----:B--2---:R-:W0:Y:S01]  /*9bf0*/  F2F.F32.F64 R0, R2 ;  /* 0x0000000200007310 */ /* 0x004e220000301000 */
[----:B------:R-:W0:-:S14]  /*9c00*/  DSETP.GEU.AND P0, PT, |R2|, c[0x2][0x0], PT ;  /* 0x008000000200762a */ /* 0x000e1c0003f0e200 */
[----:B0-----:R-:W-:Y:S01]  /*9c10*/  @!P0 FMUL R0, R0, 1.175494350822287508e-38 ;  /* 0x0080000000008820 */ /* 0x001fe20000400000 */
[----:B------:R-:W-:Y:S05]  /*9c20*/  BRA `(.L_x_26691) ;  /* 0x00000a0000007947 */ /* 0x000fea0003800000 */
.L_x_26686:
        /* <DEDUP_REMOVED lines=12> */
.L_x_26700:
[----:B------:R-:W2:Y:S02]  /*9cf0*/  LDG.E.64 R2, [R2.64] ;  /* 0x0000002402027981 */ /* 0x000ea4000c1e1b00 */
[----:B--2---:R-:W0:Y:S01]  /*9d00*/  F2F.F32.F64 R0, R2 ;  /* 0x0000000200007310 */ /* 0x004e220000301000 */
[----:B------:R-:W0:-:S14]  /*9d10*/  DSETP.GEU.AND P0, PT, |R2|, c[0x2][0x0], PT ;  /* 0x008000000200762a */ /* 0x000e1c0003f0e200 */
[----:B0-----:R-:W-:Y:S01]  /*9d20*/  @!P0 FMUL R0, R0, 1.175494350822287508e-38 ;  /* 0x0080000000008820 */ /* 0x001fe20000400000 */
[----:B------:R-:W-:Y:S05]  /*9d30*/  BRA `(.L_x_26691) ;  /* 0x000008f000007947 */ /* 0x000fea0003800000 */
.L_x_26699:
        /* <DEDUP_REMOVED lines=26> */
.L_x_26702:
        /* <DEDUP_REMOVED lines=13> */
.L_x_26701:
[----:B------:R-:W2:Y:S02]  /*9fb0*/  LDG.E.U16 R0, [R2.64] ;  /* 0x0000002402007981 */ /* 0x000ea4000c1e1500 */
[----:B--2---:R-:W-:Y:S01]  /*9fc0*/  PRMT R0, RZ, 0x5410, R0 ;  /* 0x00005410ff007816 */ /* 0x004fe20000000000 */
[----:B------:R-:W-:Y:S05]  /*9fd0*/  BRA `(.L_x_26691) ;  /* 0x0000065000007947 */ /* 0x000fea0003800000 */
.L_x_26698:
        /* <DEDUP_REMOVED lines=11> */
.L_x_26705:
        /* <DEDUP_REMOVED lines=20> */
.L_x_26707:
[----:B------:R-:W-:Y:S05]  /*a1d0*/  BSYNC B0 ;  /* 0x0000000000007941 */ /* 0x000fea0003800000 */
.L_x_26706:
[----:B------:R-:W-:Y:S01]  /*a1e0*/  LEA R3, R0, 0x3b800000, 0x17 ;  /* 0x3b80000000037811 */ /* 0x000fe200078eb8ff */
[----:B------:R-:W-:-:S05]  /*a1f0*/  IMAD.SHL.U32 R0, R2, 0x100000, RZ ;  /* 0x0010000002007824 */ /* 0x000fca00078e00ff */
[----:B------:R-:W-:Y:S01]  /*a200*/  LOP3.LUT R0, R3, R0, R4, 0xfe, !PT ;  /* 0x0000000003007212 */ /* 0x000fe200078efe04 */
[----:B------:R-:W-:Y:S05]  /*a210*/  BRA `(.L_x_26691) ;  /* 0x0000041000007947 */ /* 0x000fea0003800000 */
.L_x_26704:
        /* <DEDUP_REMOVED lines=20> */
.L_x_26709:
[----:B------:R-:W-:Y:S05]  /*a360*/  BSYNC B0 ;  /* 0x0000000000007941 */ /* 0x000fea0003800000 */
.L_x_26708:
[----:B------:R-:W-:Y:S01]  /*a370*/  LEA R3, R0, 0x37800000, 0x17 ;  /* 0x3780000000037811 */ /* 0x000fe200078eb8ff */
[----:B------:R-:W-:-:S05]  /*a380*/  IMAD.SHL.U32 R0, R2, 0x200000, RZ ;  /* 0x0020000002007824 */ /* 0x000fca00078e00ff */
[----:B------:R-:W-:Y:S01]  /*a390*/  LOP3.LUT R0, R3, R0, R4, 0xfe, !PT ;  /* 0x0000000003007212 */ /* 0x000fe200078efe04 */
[----:B------:R-:W-:Y:S05]  /*a3a0*/  BRA `(.L_x_26691) ;  /* 0x0000028000007947 */ /* 0x000fea0003800000 */
.L_x_26703:
        /* <DEDUP_REMOVED lines=14> */
.L_x_26690:
        /* <DEDUP_REMOVED lines=21> */
.L_x_26711:
[----:B------:R-:W2:Y:S02]  /*a5e0*/  LDG.E.64 R2, [R2.64] ;  /* 0x0000002402027981 */ /* 0x000ea4000c1e1b00 */
[----:B--2---:R0:W1:Y:S01]  /*a5f0*/  I2F.U64 R0, R2 ;  /* 0x0000000200007312 */ /* 0x0040620000301000 */
[----:B------:R-:W-:Y:S05]  /*a600*/  BRA `(.L_x_26691) ;  /* 0x0000002000007947 */ /* 0x000fea0003800000 */
.L_x_26710:
[----:B------:R-:W2:Y:S02]  /*a610*/  LDG.E R0, [R2.64] ;  /* 0x0000002402007981 */ /* 0x000ea4000c1e1900 */
[----:B--2---:R-:W0:Y:S02]  /*a620*/  I2F.U32 R0, R0 ;  /* 0x0000000000007306 */ /* 0x004e240000201000 */
.L_x_26691:
[----:B------:R-:W-:Y:S05]  /*a630*/  BSYNC B6 ;  /* 0x0000000000067941 */ /* 0x000fea0003800000 */
.L_x_26685:
        /* <DEDUP_REMOVED lines=42> */
.L_x_26713:
[----:B------:R-:W-:Y:S02]  /*a8e0*/  FADD.FTZ R2, R0, c[0x0][0x374] ;  /* 0x0000dd0000027621 */ /* 0x000fe40000010000 */
.L_x_26714:
[----:B------:R-:W-:Y:S05]  /*a8f0*/  BSYNC B0 ;  /* 0x0000000000007941 */ /* 0x000fea0003800000 */
.L_x_26712:
        /* <DEDUP_REMOVED lines=15> */
.L_x_26718:
[----:B------:R-:W0:Y:S02]  /*a9f0*/  F2I.S64.TRUNC R2, R2 ;  /* 0x0000000200027311 */ /* 0x000e24000020d900 */
[----:B0-----:R-:W-:-:S05]  /*aa00*/  IMAD.MOV.U32 R5, RZ, RZ, R2 ;  /* 0x000000ffff057224 */ /* 0x001fca00078e0002 */
[----:B------:R-:W-:Y:S01]  /*aa10*/  STG.E.U8 [R16.64], R5 ;  /* 0x0000000510007986 */ /* 0x000fe2000c101124 */
[----:B------:R-:W-:Y:S05]  /*aa20*/  EXIT ;  /* 0x000000000000794d */ /* 0x000fea0003800000 */
.L_x_26717:
        /* <DEDUP_REMOVED lines=9> */
.L_x_26721:
[----:B------:R-:W0:Y:S02]  /*aac0*/  F2I.FTZ.TRUNC.NTZ R3, R2 ;  /* 0x0000000200037305 */ /* 0x000e24000021f100 */
[----:B0-----:R-:W-:Y:S01]  /*aad0*/  STG.E [R16.64], R3 ;  /* 0x0000000310007986 */ /* 0x001fe2000c101924 */
[----:B------:R-:W-:Y:S05]  /*aae0*/  EXIT ;  /* 0x000000000000794d */ /* 0x000fea0003800000 */
.L_x_26720:
[----:B------:R-:W0:Y:S02]  /*aaf0*/  F2I.FTZ.TRUNC.NTZ R3, R2 ;  /* 0x0000000200037305 */ /* 0x000e24000021f100 */
[----:B0-----:R-:W-:Y:S01]  /*ab00*/  STG.E.U16 [R16.64], R3 ;  /* 0x0000000310007986 */ /* 0x001fe2000c101524 */
[----:B------:R-:W-:Y:S05]  /*ab10*/  EXIT ;  /* 0x000000000000794d */ /* 0x000fea0003800000 */
.L_x_26716:
        /* <DEDUP_REMOVED lines=8> */
.L_x_26723:
[----:B------:R-:W-:-:S05]  /*aba0*/  F2FP.PACK_AB R2, RZ, R2 ;  /* 0x00000002ff02723e */ /* 0x000fca00000000ff */
[----:B------:R-:W-:Y:S01]  /*abb0*/  STG.E.U16 [R16.64], R2 ;  /* 0x0000000210007986 */ /* 0x000fe2000c101524 */
[----:B------:R-:W-:Y:S05]  /*abc0*/  EXIT ;  /* 0x000000000000794d */ /* 0x000fea0003800000 */
.L_x_26722:
        /* <DEDUP_REMOVED lines=9> */
.L_x_26725:
[----:B------:R-:W-:-:S04]  /*ac60*/  F2FP.PACK_AB R3, RZ, R2 ;  /* 0x00000002ff03723e */ /* 0x000fc800000000ff */
[----:B------:R-:W-:-:S05]  /*ac70*/  PRMT R3, R3, 0x5410, RZ ;  /* 0x0000541003037816 */ /* 0x000fca00000000ff */
[----:B------:R-:W-:Y:S01]  /*ac80*/  STG.E [R16.64], R3 ;  /* 0x0000000310007986 */ /* 0x000fe2000c101924 */
[----:B------:R-:W-:Y:S05]  /*ac90*/  EXIT ;  /* 0x000000000000794d */ /* 0x000fea0003800000 */
.L_x_26724:
[----:B------:R-:W-:-:S06]  /*aca0*/  FMUL.FTZ R2, R2, 1 ;  /* 0x3f80000002027820 */ /* 0x000fcc0000410000 */
[----:B------:R-:W0:Y:S02]  /*acb0*/  F2F.F64.F32 R2, R2 ;  /* 0x0000000200027310 */ /* 0x000e240000201800 */
[----:B0-----:R-:W-:Y:S01]  /*acc0*/  STG.E.64 [R16.64], R2 ;  /* 0x0000000210007986 */ /* 0x001fe2000c101b24 */
[----:B------:R-:W-:Y:S05]  /*acd0*/  EXIT ;  /* 0x000000000000794d */ /* 0x000fea0003800000 */
.L_x_26715:
        /* <DEDUP_REMOVED lines=12> */
.L_x_26728:
[----:B------:R-:W-:Y:S01]  /*ada0*/  FMUL.FTZ R4, R2, 1 ;  /* 0x3f80000002047820 */ /* 0x000fe20000410000 */
[----:B------:R-:W-:-:S05]  /*adb0*/  CS2R R6, SRZ ;  /* 0x0000000000067805 */ /* 0x000fca000001ff00 */
[----:B------:R-:W0:Y:S02]  /*adc0*/  F2F.F64.F32 R4, R4 ;  /* 0x0000000400047310 */ /* 0x000e240000201800 */
[----:B0-----:R-:W-:Y:S01]  /*add0*/  STG.E.128 [R16.64], R4 ;  /* 0x0000000410007986 */ /* 0x001fe2000c101d24 */
[----:B------:R-:W-:Y:S05]  /*ade0*/  EXIT ;  /* 0x000000000000794d */ /* 0x000fea0003800000 */
.L_x_26727:
        /* <DEDUP_REMOVED lines=20> */
.L_x_26732:
[----:B------:R-:W-:Y:S05]  /*af30*/  BSYNC B0 ;  /* 0x0000000000007941 */ /* 0x000fea0003800000 */
.L_x_26731:
[----:B------:R-:W-:-:S05]  /*af40*/  LOP3.LUT R5, R0, R5, RZ, 0xfc, !PT ;  /* 0x0000000500057212 */ /* 0x000fca00078efcff */
[----:B------:R-:W-:Y:S01]  /*af50*/  STG.E.U8 [R16.64], R5 ;  /* 0x0000000510007986 */ /* 0x000fe2000c101124 */
[----:B------:R-:W-:Y:S05]  /*af60*/  EXIT ;  /* 0x000000000000794d */ /* 0x000fea0003800000 */
.L_x_26730:
        /* <DEDUP_REMOVED lines=12> */
.L_x_26734:
[----:B------:R-:W-:Y:S01]  /*b030*/  IMAD.MOV.U32 R0, RZ, RZ, 0x7f ;  /* 0x0000007fff007424 */ /* 0x000fe200078e00ff */
[----:B------:R-:W-:-:S04]  /*b040*/  ISETP.GT.U32.AND P0, PT, R4, 0x7f800000, PT ;  /* 0x7f8000000400780c */ /* 0x000fc80003f04070 */
[----:B------:R-:W-:-:S04]  /*b050*/  SEL R0, R0, 0x7c, P0 ;  /* 0x0000007c00007807 */ /* 0x000fc80000000000 */
.L_x_26735:
[----:B------:R-:W-:Y:S05]  /*b060*/  BSYNC B0 ;  /* 0x0000000000007941 */ /* 0x000fea0003800000 */
.L_x_26733:
[----:B------:R-:W-:-:S04]  /*b070*/  LOP3.LUT R2, R2, 0x80000000, RZ, 0xc0, !PT ;  /* 0x8000000002027812 */ /* 0x000fc800078ec0ff */
[----:B------:R-:W-:-:S04]  /*b080*/  SHF.R.U32.HI R3, RZ, 0x18, R2 ;  /* 0x00000018ff037819 */ /* 0x000fc80000011602 */
[----:B------:R-:W-:-:S05]  /*b090*/  LOP3.LUT R3, R0, R3, RZ, 0xfc, !PT ;  /* 0x0000000300037212 */ /* 0x000fca00078efcff */
[----:B------:R-:W-:Y:S01]  /*b0a0*/  STG.E.U8 [R16.64], R3 ;  /* 0x0000000310007986 */ /* 0x000fe2000c101124 */
[----:B------:R-:W-:Y:S05]  /*b0b0*/  EXIT ;  /* 0x000000000000794d */ /* 0x000fea0003800000 */
.L_x_26729:
[----:B------:R-:W-:-:S05]  /*b0c0*/  F2FP.BF16.PACK_AB R2, RZ, R2 ;  /* 0x00000002ff02723e */ /* 0x000fca00000010ff */
[----:B------:R-:W-:Y:S01]  /*b0d0*/  STG.E.U16 [R16.64], R2 ;  /* 0x0000000210007986 */ /* 0x000fe2000c101524 */
[----:B------:R-:W-:Y:S05]  /*b0e0*/  EXIT ;  /* 0x000000000000794d */ /* 0x000fea0003800000 */
.L_x_26726:
        /* <DEDUP_REMOVED lines=11> */
.L_x_26738:
        /* <DEDUP_REMOVED lines=16> */
.L_x_26741:
[----:B------:R-:W-:-:S04]  /*b2a0*/  LOP3.LUT R2, R2, 0x80000000, RZ, 0xc0, !PT ;  /* 0x8000000002027812 */ /* 0x000fc800078ec0ff */
[----:B------:R-:W-:-:S04]  /*b2b0*/  SHF.R.U32.HI R3, RZ, 0x18, R2 ;  /* 0x00000018ff037819 */ /* 0x000fc80000011602 */
[----:B------:R-:W-:-:S04]  /*b2c0*/  LOP3.LUT R0, R0, R3, RZ, 0xfc, !PT ;  /* 0x0000000300007212 */ /* 0x000fc800078efcff */
[----:B------:R-:W-:Y:S02]  /*b2d0*/  PRMT R8, R0, 0x7610, R8 ;  /* 0x0000761000087816 */ /* 0x000fe40000000008 */
.L_x_26740:
[----:B------:R-:W-:Y:S05]  /*b2e0*/  BSYNC B0 ;  /* 0x0000000000007941 */ /* 0x000fea0003800000 */
.L_x_26739:
[----:B------:R-:W-:Y:S01]  /*b2f0*/  STG.E.U8 [R16.64], R8 ;  /* 0x0000000810007986 */ /* 0x000fe2000c101124 */
[----:B------:R-:W-:Y:S05]  /*b300*/  EXIT ;  /* 0x000000000000794d */ /* 0x000fea0003800000 */
.L_x_26737:
        /* <DEDUP_REMOVED lines=16> */
.L_x_26744:
[----:B------:R-:W-:-:S04]  /*b410*/  LOP3.LUT R2, R2, 0x80000000, RZ, 0xc0, !PT ;  /* 0x8000000002027812 */ /* 0x000fc800078ec0ff */
[----:B------:R-:W-:-:S04]  /*b420*/  SHF.R.U32.HI R3, RZ, 0x18, R2 ;  /* 0x00000018ff037819 */ /* 0x000fc80000011602 */
[----:B------:R-:W-:-:S04]  /*b430*/  LOP3.LUT R0, R0, R3, RZ, 0xfc, !PT ;  /* 0x0000000300007212 */ /* 0x000fc800078efcff */
[----:B------:R-:W-:Y:S02]  /*b440*/  PRMT R8, R0, 0x7610, R8 ;  /* 0x0000761000087816 */ /* 0x000fe40000000008 */
.L_x_26743:
[----:B------:R-:W-:Y:S05]  /*b450*/  BSYNC B0 ;  /* 0x0000000000007941 */ /* 0x000fea0003800000 */
.L_x_26742:
[----:B------:R-:W-:Y:S01]  /*b460*/  STG.E.U8 [R16.64], R8 ;  /* 0x0000000810007986 */ /* 0x000fe2000c101124 */
[----:B------:R-:W-:Y:S05]  /*b470*/  EXIT ;  /* 0x000000000000794d */ /* 0x000fea0003800000 */
.L_x_26736:
        /* <DEDUP_REMOVED lines=21> */
.L_x_26719:
        /* <DEDUP_REMOVED lines=20> */
.L_x_26746:
[----:B------:R-:W0:Y:S02]  /*b710*/  F2I.U64.TRUNC R2, R2 ;  /* 0x0000000200027311 */ /* 0x000e24000020d800 */
[----:B0-----:R-:W-:Y:S01]  /*b720*/  STG.E.64 [R16.64], R2 ;  /* 0x0000000210007986 */ /* 0x001fe2000c101b24 */
[----:B------:R-:W-:Y:S05]  /*b730*/  EXIT ;  /* 0x000000000000794d */ /* 0x000fea0003800000 */
.L_x_26745:
[----:B------:R-:W0:Y:S02]  /*b740*/  F2I.FTZ.U32.TRUNC.NTZ R3, R2 ;  /* 0x0000000200037305 */ /* 0x000e24000021f000 */
[----:B0-----:R-:W-:Y:S01]  /*b750*/  STG.E [R16.64], R3 ;  /* 0x0000000310007986 */ /* 0x001fe2000c101924 */
[----:B------:R-:W-:Y:S05]  /*b760*/  EXIT ;  /* 0x000000000000794d */ /* 0x000fea0003800000 */
.L_x_26747:
        /* <DEDUP_REMOVED lines=9> */
.L_x_30092:


//--------------------- .text._ZN2at6native27unrolled_elementwise_kernelINS0_13AUnaryFunctorIfffZZZNS0_21nextafter_kernel_cudaERNS_18TensorIteratorBaseEENKUlvE_clEvENKUlvE0_clEvEUlffE_EESt5arrayIPcLm2EELi4E23TrivialOffsetCalculatorILi1EjESD_NS0_6memory12LoadWithCastILi1EEENSE_13StoreWithCastILi1EEEEEviT_T0_T2_T3_T4_T5_ --------------------------
	.section	.text._ZN2at6native27unrolled_elementwise_kernelINS0_13AUnaryFunctorIfffZZZNS0_21nextafter_kernel_cudaERNS_18TensorIteratorBaseEENKUlvE_clEvENKUlvE0_clEvEUlffE_EESt5arrayIPcLm2EELi4E23TrivialOffsetCalculatorILi1EjESD_NS0_6memory12LoadWithCastILi1EEENSE_13StoreWithCastILi1EEEEEviT_T0_T2_T3_T4_T5_,"ax",@progbits
	.sectioninfo	@"SHI_REGISTERS=28"
	.align	128
        .global         _ZN2at6native27unrolled_elementwise_kernelINS0_13AUnaryFunctorIfffZZZNS0_21nextafter_kernel_cudaERNS_18TensorIteratorBaseEENKUlvE_clEvENKUlvE0_clEvEUlffE_EESt5arrayIPcLm2EELi4E23TrivialOffsetCalculatorILi1EjESD_NS0_6memory12LoadWithCastILi1EEENSE_13StoreWithCastILi1EEEEEviT_T0_T2_T3_T4_T5_
        .type           _ZN2at6native27unrolled_elementwise_kernelINS0_13AUnaryFunctorIfffZZZNS0_21nextafter_kernel_cudaERNS_18TensorIteratorBaseEENKUlvE_clEvENKUlvE0_clEvEUlffE_EESt5arrayIPcLm2EELi4E23TrivialOffsetCalculatorILi1EjESD_NS0_6memory12LoadWithCastILi1EEENSE_13StoreWithCastILi1EEEEEviT_T0_T2_T3_T4_T5_,@function
        .size           _ZN2at6native27unrolled_elementwise_kernelINS0_13AUnaryFunctorIfffZZZNS0_21nextafter_kernel_cudaERNS_18TensorIteratorBaseEENKUlvE_clEvENKUlvE0_clEvEUlffE_EESt5arrayIPcLm2EELi4E23TrivialOffsetCalculatorILi1EjESD_NS0_6memory12LoadWithCastILi1EEENSE_13StoreWithCastILi1EEEEEviT_T0_T2_T3_T4_T5_,(.L_x_30093 - _ZN2at6native27unrolled_elementwise_kernelINS0_13AUnaryFunctorIfffZZZNS0_21nextafter_kernel_cudaERNS_18TensorIteratorBaseEENKUlvE_clEvENKUlvE0_clEvEUlffE_EESt5arrayIPcLm2EELi4E23TrivialOffsetCalculatorILi1EjESD_NS0_6memory12LoadWithCastILi1EEENSE_13StoreWithCastILi1EEEEEviT_T0_T2_T3_T4_T5_)
        .other          _ZN2at6native27unrolled_elementwise_kernelINS0_13AUnaryFunctorIfffZZZNS0_21nextafter_kernel_cudaERNS_18TensorIteratorBaseEENKUlvE_clEvENKUlvE0_clEvEUlffE_EESt5arrayIPcLm2EELi4E23TrivialOffsetCalculatorILi1EjESD_NS0_6memory12LoadWithCastILi1EEENSE_13StoreWithCastILi1EEEEEviT_T0_T2_T3_T4_T5_,@"STO_CUDA_ENTRY STV_DEFAULT"
_ZN2at6native27unrolled_elementwise_kernelINS0_13AUnaryFunctorIfffZZZNS0_21nextafter_kernel_cudaERNS_18TensorIteratorBaseEENKUlvE_clEvENKUlvE0_clEvEUlffE_EESt5arrayIPcLm2EELi4E23TrivialOffsetCalculatorILi1EjESD_NS0_6memory12LoadWithCastILi1EEENSE_13StoreWithCastILi1EEEEEviT_T0_T2_T3_T4_T5_:
.text._ZN2at6native27unrolled_elementwise_kernelINS0_13AUnaryFunctorIfffZZZNS0_21nextafter_kernel_cudaERNS_18TensorIteratorBaseEENKUlvE_clEvENKUlvE0_clEvEUlffE_EESt5arrayIPcLm2EELi4E23TrivialOffsetCalculatorILi1EjESD_NS0_6memory12LoadWithCastILi1EEENSE_13StoreWithCastILi1EEEEEviT_T0_T2_T3_T4_T5_:
        /* <DEDUP_REMOVED lines=31> */
.L_x_26754:
[----:B------:R-:W2:Y:S02]  /*01f0*/  LDG.E.U8 R2, [R2.64] ;  /* 0x0000002402027981 */ /* 0x000ea4000c1e1100 */
[----:B--2---:R0:W1:Y:S01]  /*0200*/  I2F.U16 R18, R2 ;  /* 0x0000000200127306 */ /* 0x0040620000101000 */
[----:B------:R-:W-:Y:S05]  /*0210*/  BRA `(.L_x_26756) ;  /* 0x00000cb000007947 */ /* 0x000fea0003800000 */
.L_x_26753:
        /* <DEDUP_REMOVED lines=9> */
.L_x_26758:
[----:B------:R-:W2:Y:S02]  /*02b0*/  LDG.E R2, [R2.64] ;  /* 0x0000002402027981 */ /* 0x000ea4000c1e1900 */
[----:B--2---:R0:W1:Y:S01]  /*02c0*/  I2F R18, R2 ;  /* 0x0000000200127306 */ /* 0x0040620000201400 */
[----:B------:R-:W-:Y:S05]  /*02d0*/  BRA `(.L_x_26756) ;  /* 0x00000bf000007947 */ /* 0x000fea0003800000 */
.L_x_26757:
[----:B------:R-:W2:Y:S02]  /*02e0*/  LDG.E.U16 R2, [R2.64] ;  /* 0x0000002402027981 */ /* 0x000ea4000c1e1500 */
[----:B--2---:R0:W1:Y:S01]  /*02f0*/  I2F.S16 R18, R2 ;  /* 0x0000000200127306 */ /* 0x0040620000101400 */
[----:B------:R-:W-:Y:S05]  /*0300*/  BRA `(.L_x_26756) ;  /* 0x00000bc000007947 */ /* 0x000fea0003800000 */
.L_x_26752:
        /* <DEDUP_REMOVED lines=8> */
.L_x_26760:
[----:B------:R-:W2:Y:S02]  /*0390*/  LDG.E.U16 R2, [R2.64] ;  /* 0x0000002402027981 */ /* 0x000ea4000c1e1500 */
[----:B--2---:R-:W-:Y:S01]  /*03a0*/  HADD2.F32 R18, -RZ, R2.H0_H0 ;  /* 0x20000002ff127230 */ /* 0x004fe20000004100 */
[----:B------:R-:W-:Y:S05]  /*03b0*/  BRA `(.L_x_26756) ;  /* 0x00000b1000007947 */ /* 0x000fea0003800000 */
.L_x_26759:
        /* <DEDUP_REMOVED lines=8> */
.L_x_26762:
[----:B------:R-:W2:Y:S02]  /*0440*/  LDG.E.U16 R2, [R2.64] ;  /* 0x0000002402027981 */ /* 0x000ea4000c1e1500 */
[----:B--2---:R-:W-:Y:S01]  /*0450*/  HADD2.F32 R18, -RZ, R2.H0_H0 ;  /* 0x20000002ff127230 */ /* 0x004fe20000004100 */
[----:B------:R-:W-:Y:S05]  /*0460*/  BRA `(.L_x_26756) ;  /* 0x00000a6000007947 */ /* 0x000fea0003800000 */
.L_x_26761:
[----:B------:R-:W2:Y:S02]  /*0470*/  LDG.E.64 R2, [R2.64] ;  /* 0x0000002402027981 */ /* 0x000ea4000c1e1b00 */
[----:B--2---:R-:W0:Y:S01]  /*0480*/  F2F.F32.F64 R18, R2 ;  /* 0x0000000200127310 */ /* 0x004e220000301000 */
[----:B------:R-:W0:-:S14]  /*0490*/  DSETP.GEU.AND P0, PT, |R2|, c[0x2][0x0], PT ;  /* 0x008000000200762a */ /* 0x000e1c0003f0e200 */
[----:B0-----:R-:W-:Y:S01]  /*04a0*/  @!P0 FMUL R18, R18, 1.175494350822287508e-38 ;  /* 0x0080000012128820 */ /* 0x001fe20000400000 */
[----:B------:R-:W-:Y:S05]  /*04b0*/  BRA `(.L_x_26756) ;  /* 0x00000a1000007947 */ /* 0x000fea0003800000 */
.L_x_26751:
        /* <DEDUP_REMOVED lines=12> */
.L_x_26765:
[----:B------:R-:W2:Y:S02]  /*0580*/  LDG.E.64 R2, [R2.64] ;  /* 0x0000002402027981 */ /* 0x000ea4000c1e1b00 */
[----:B--2---:R-:W0:Y:S01]  /*0590*/  F2F.F32.F64 R18, R2 ;  /* 0x0000000200127310 */ /* 0x004e220000301000 */
[----:B------:R-:W0:-:S14]  /*05a0*/  DSETP.GEU.AND P0, PT, |R2|, c[0x2][0x0], PT ;  /* 0x008000000200762a */ /* 0x000e1c0003f0e200 */
[----:B0-----:R-:W-:Y:S01]  /*05b0*/  @!P0 FMUL R18, R18, 1.175494350822287508e-38 ;  /* 0x0080000012128820 */ /* 0x001fe20000400000 */
[----:B------:R-:W-:Y:S05]  /*05c0*/  BRA `(.L_x_26756) ;  /* 0x0000090000007947 */ /* 0x000fea0003800000 */
.L_x_26764:
        /* <DEDUP_REMOVED lines=26> */
.L_x_26767:
        /* <DEDUP_REMOVED lines=14> */
.L_x_26766:
[----:B------:R-:W2:Y:S02]  /*0850*/  LDG.E.U16 R2, [R2.64] ;  /* 0x0000002402027981 */ /* 0x000ea4000c1e1500 */
[----:B--2---:R-:W-:Y:S01]  /*0860*/  PRMT R18, RZ, 0x5410, R2 ;  /* 0x00005410ff127816 */ /* 0x004fe20000000002 */
[----:B------:R-:W-:Y:S05]  /*0870*/  BRA `(.L_x_26756) ;  /* 0x0000065000007947 */ /* 0x000fea0003800000 */
.L_x_26763:
        /* <DEDUP_REMOVED lines=11> */
.L_x_26770:
        /* <DEDUP_REMOVED lines=20> */
.L_x_26772:
[----:B------:R-:W-:Y:S05]  /*0a70*/  BSYNC B0 ;  /* 0x0000000000007941 */ /* 0x000fea0003800000 */
.L_x_26771:
[----:B------:R-:W-:Y:S01]  /*0a80*/  IMAD.SHL.U32 R2, R2, 0x100000, RZ ;  /* 0x0010000002027824 */ /* 0x000fe200078e00ff */
[----:B------:R-:W-:-:S04]  /*0a90*/  LEA R3, R0, 0x3b800000, 0x17 ;  /* 0x3b80000000037811 */ /* 0x000fc800078eb8ff */
[----:B------:R-:W-:Y:S01]  /*0aa0*/  LOP3.LUT R18, R3, R2, R18, 0xfe, !PT ;  /* 0x0000000203127212 */ /* 0x000fe200078efe12 */
[----:B------:R-:W-:Y:S05]  /*0ab0*/  BRA `(.L_x_26756) ;  /* 0x0000041000007947 */ /* 0x000fea0003800000 */
.L_x_26769:
        /* <DEDUP_REMOVED lines=20> */
.L_x_26774:
[----:B------:R-:W-:Y:S05]  /*0c00*/  BSYNC B0 ;  /* 0x0000000000007941 */ /* 0x000fea0003800000 */
.L_x_26773:
[----:B------:R-:W-:Y:S01]  /*0c10*/  IMAD.SHL.U32 R2, R2, 0x200000, RZ ;  /* 0x0020000002027824 */ /* 0x000fe200078e00ff */
[----:B------:R-:W-:-:S04]  /*0c20*/  LEA R3, R0, 0x37800000, 0x17 ;  /* 0x3780000000037811 */ /* 0x000fc800078eb8ff */
[----:B------:R-:W-:Y:S01]  /*0c30*/  LOP3.LUT R18, R3, R2, R18, 0xfe, !PT ;  /* 0x0000000203127212 */ /* 0x000fe200078efe12 */
[----:B------:R-:W-:Y:S05]  /*0c40*/  BRA `(.L_x_26756) ;  /* 0x0000028000007947 */ /* 0x000fea0003800000 */
.L_x_26768:
        /* <DEDUP_REMOVED lines=14> */
.L_x_26755:
        /* <DEDUP_REMOVED lines=21> */
.L_x_26776:
[----:B------:R-:W2:Y:S02]  /*0e80*/  LDG.E.64 R2, [R2.64] ;  /* 0x0000002402027981 */ /* 0x000ea4000c1e1b00 */
[----:B--2---:R0:W1:Y:S01]  /*0e90*/  I2F.U64 R18, R2 ;  /* 0x0000000200127312 */ /* 0x0040620000301000 */
[----:B------:R-:W-:Y:S05]  /*0ea0*/  BRA `(.L_x_26756) ;  /* 0x0000002000007947 */ /* 0x000fea0003800000 */
.L_x_26775:
[----:B------:R-:W2:Y:S02]  /*0eb0*/  LDG.E R2, [R2.64] ;  /* 0x0000002402027981 */ /* 0x000ea4000c1e1900 */
[----:B--2---:R0:W1:Y:S02]  /*0ec0*/  I2F.U32 R18, R2 ;  /* 0x0000000200127306 */ /* 0x0040640000201000 */
.L_x_26756:
[----:B------:R-:W-:Y:S05]  /*0ed0*/  BSYNC B6 ;  /* 0x0000000000067941 */ /* 0x000fea0003800000 */
.L_x_26750:
[----:B------:R-:W2:Y:S02]  /*0ee0*/  S2R R23, SR_TID.X ;  /* 0x0000000000177919 */ /* 0x000ea40000002100 */
[----:B--2---:R-:W-:Y:S02]  /*0ef0*/  IADD3 R23, R23, 0x80, RZ ;  /* 0x0000008017177810 */ /* 0x004fe40007ffe0ff */
.L_x_26749:
[----:B-1----:R-:W-:Y:S05]  /*0f00*/  BSYNC B7 ;  /* 0x0000000000077941 */ /* 0x002fea0003800000 */
.L_x_26748:
        /* <DEDUP_REMOVED lines=23> */
.L_x_26783:
[----:B------:R-:W2:Y:S02]  /*1080*/  LDG.E.U8 R2, [R2.64] ;  /* 0x0000002402027981 */ /* 0x000ea4000c1e1100 */
[----:B--2---:R0:W1:Y:S01]  /*1090*/  I2F.U16 R22, R2 ;  /* 0x0000000200167306 */ /* 0x0040620000101000 */
[----:B------:R-:W-:Y:S05]  /*10a0*/  BRA `(.L_x_26785) ;  /* 0x00000ca000007947 */ /* 0x000fea0003800000 */
.L_x_26782:
        /* <DEDUP_REMOVED lines=9> */
.L_x_26787:
[----:B------:R-:W2:Y:S02]  /*1140*/  LDG.E R2, [R2.64] ;  /* 0x0000002402027981 */ /* 0x000ea4000c1e1900 */
[----:B--2---:R0:W1:Y:S01]  /*1150*/  I2F R22, R2 ;  /* 0x0000000200167306 */ /* 0x0040620000201400 */
[----:B------:R-:W-:Y:S05]  /*1160*/  BRA `(.L_x_26785) ;  /* 0x00000be000007947 */ /* 0x000fea0003800000 */
.L_x_26786:
[----:B------:R-:W2:Y:S02]  /*1170*/  LDG.E.U16 R2, [R2.64] ;  /* 0x0000002402027981 */ /* 0x000ea4000c1e1500 */
[----:B--2---:R0:W1:Y:S01]  /*1180*/  I2F.S16 R22, R2 ;  /* 0x0000000200167306 */ /* 0x0040620000101400 */
[----:B------:R-:W-:Y:S05]  /*1190*/  BRA `(.L_x_26785) ;  /* 0x00000bb000007947 */ /* 0x000fea0003800000 */
.L_x_26781:
        /* <DEDUP_REMOVED lines=8> */
.L_x_26789:
[----:B------:R-:W2:Y:S02]  /*1220*/  LDG.E.U16 R2, [R2.64] ;  /* 0x0000002402027981 */ /* 0x000ea4000c1e1500 */
[----:B--2---:R-:W-:Y:S01]  /*1230*/  HADD2.F32 R22, -RZ, R2.H0_H0 ;  /* 0x20000002ff167230 */ /* 0x004fe20000004100 */
[----:B------:R-:W-:Y:S05]  /*1240*/  BRA `(.L_x_26785) ;  /* 0x00000b0000007947 */ /* 0x000fea0003800000 */
.L_x_26788:
        /* <DEDUP_REMOVED lines=8> */
.L_x_26791:
[----:B------:R-:W2:Y:S02]  /*12d0*/  LDG.E.U16 R2, [R2.64] ;  /* 0x0000002402027981 */ /* 0x000ea4000c1e1500 */
[----:B--2---:R-:W-:Y:S01]  /*12e0*/  HADD2.F32 R22, -RZ, R2.H0_H0 ;  /* 0x20000002ff167230 */ /* 0x004fe20000004100 */
[----:B------:R-:W-:Y:S05]  /*12f0*/  BRA `(.L_x_26785) ;  /* 0x00000a5000007947 */ /* 0x000fea0003800000 */
.L_x_26790:
[----:B------:R-:W2:Y:S02]  /*1300*/  LDG.E.64 R2, [R2.64] ;  /* 0x0000002402027981 */ /* 0x000ea4000c1e1b00 */
[----:B--2---:R-:W0:Y:S01]  /*1310*/  F2F.F32.F64 R22, R2 ;  /* 0x0000000200167310 */ /* 0x004e220000301000 */
[----:B------:R-:W0:-:S14]  /*1320*/  DSETP.GEU.AND P0, PT, |R2|, c[0x2][0x0], PT ;  /* 0x008000000200762a */ /* 0x000e1c0003f0e200 */
[----:B0-----:R-:W-:Y:S01]  /*1330*/  @!P0 FMUL R22, R22, 1.175494350822287508e-38 ;  /* 0x0080000016168820 */ /* 0x001fe20000400000 */
[----:B------:R-:W-:Y:S05]  /*1340*/  BRA `(.L_x_26785) ;  /* 0x00000a0000007947 */ /* 0x000fea0003800000 */
.L_x_26780:
        /* <DEDUP_REMOVED lines=12> */
.L_x_26794:
[----:B------:R-:W2:Y:S02]  /*1410*/  LDG.E.64 R2, [R2.64] ;  /* 0x0000002402027981 */ /* 0x000ea4000c1e1b00 */
[----:B--2---:R-:W0:Y:S01]  /*1420*/  F2F.F32.F64 R22, R2 ;  /* 0x0000000200167310 */ /* 0x004e220000301000 */
[----:B------:R-:W0:-:S14]  /*1430*/  DSETP.GEU.AND P0, PT, |R2|, c[0x2][0x0], PT ;  /* 0x008000000200762a */ /* 0x000e1c0003f0e200 */
[----:B0-----:R-:W-:Y:S01]  /*1440*/  @!P0 FMUL R22, R22, 1.175494350822287508e-38 ;  /* 0x0080000016168820 */ /* 0x001fe20000400000 */
[----:B------:R-:W-:Y:S05]  /*1450*/  BRA `(.L_x_26785) ;  /* 0x000008f000007947 */ /* 0x000fea0003800000 */
.L_x_26793:
        /* <DEDUP_REMOVED lines=26> */
.L_x_26796:
        /* <DEDUP_REMOVED lines=13> */
.L_x_26795:
[----:B------:R-:W2:Y:S02]  /*16d0*/  LDG.E.U16 R2, [R2.64] ;  /* 0x0000002402027981 */ /* 0x000ea4000c1e1500 */
[----:B--2---:R-:W-:Y:S01]  /*16e0*/  PRMT R22, RZ, 0x5410, R2 ;  /* 0x00005410ff167816 */ /* 0x004fe20000000002 */
[----:B------:R-:W-:Y:S05]  /*16f0*/  BRA `(.L_x_26785) ;  /* 0x0000065000007947 */ /* 0x000fea0003800000 */
.L_x_26792:
        /* <DEDUP_REMOVED lines=11> */
.L_x_26799:
        /* <DEDUP_REMOVED lines=20> */
.L_x_26801:
[----:B------:R-:W-:Y:S05]  /*18f0*/  BSYNC B0 ;  /* 0x0000000000007941 */ /* 0x000fea0003800000 */
.L_x_26800:
[----:B------:R-:W-:Y:S01]  /*1900*/  IMAD.SHL.U32 R2, R2, 0x100000, RZ ;  /* 0x0010000002027824 */ /* 0x000fe200078e00ff */
[----:B------:R-:W-:-:S04]  /*1910*/  LEA R3, R0, 0x3b800000, 0x17 ;  /* 0x3b80000000037811 */ /* 0x000fc800078eb8ff */
[----:B------:R-:W-:Y:S01]  /*1920*/  LOP3.LUT R22, R3, R2, R22, 0xfe, !PT ;  /* 0x0000000203167212 */ /* 0x000fe200078efe16 */
[----:B------:R-:W-:Y:S05]  /*1930*/  BRA `(.L_x_26785) ;  /* 0x0000041000007947 */ /* 0x000fea0003800000 */
.L_x_26798:
        /* <DEDUP_REMOVED lines=20> */
.L_x_26803:
[----:B------:R-:W-:Y:S05]  /*1a80*/  BSYNC B0 ;  /* 0x0000000000007941 */ /* 0x000fea0003800000 */
.L_x_26802:
[----:B------:R-:W-:Y:S01]  /*1a90*/  IMAD.SHL.U32 R2, R2, 0x200000, RZ ;  /* 0x0020000002027824 */ /* 0x000fe200078e00ff */
[----:B------:R-:W-:-:S04]  /*1aa0*/  LEA R3, R0, 0x37800000, 0x17 ;  /* 0x3780000000037811 */ /* 0x000fc800078eb8ff */
[----:B------:R-:W-:Y:S01]  /*1ab0*/  LOP3.LUT R22, R3, R2, R22, 0xfe, !PT ;  /* 0x0000000203167212 */ /* 0x000fe200078efe16 */
[----:B------:R-:W-:Y:S05]  /*1ac0*/  BRA `(.L_x_26785) ;  /* 0x0000028000007947 */ /* 0x000fea0003800000 */
.L_x_26797:
        /* <DEDUP_REMOVED lines=14> */
.L_x_26784:
        /* <DEDUP_REMOVED lines=21> */
.L_x_26805:
[----:B------:R-:W2:Y:S02]  /*1d00*/  LDG.E.64 R2, [R2.64] ;  /* 0x0000002402027981 */ /* 0x000ea4000c1e1b00 */
[----:B--2---:R0:W1:Y:S01]  /*1d10*/  I2F.U64 R22, R2 ;  /* 0x0000000200167312 */ /* 0x0040620000301000 */
[----:B------:R-:W-:Y:S05]  /*1d20*/  BRA `(.L_x_26785) ;  /* 0x0000002000007947 */ /* 0x000fea0003800000 */
.L_x_26804:
[----:B------:R-:W2:Y:S02]  /*1d30*/  LDG.E R2, [R2.64] ;  /* 0x0000002402027981 */ /* 0x000ea4000c1e1900 */
[----:B--2---:R0:W1:Y:S02]  /*1d40*/  I2F.U32 R22, R2 ;  /* 0x0000000200167306 */ /* 0x0040640000201000 */
.L_x_26785:
[----:B------:R-:W-:Y:S05]  /*1d50*/  BSYNC B6 ;  /* 0x0000000000067941 */ /* 0x000fea0003800000 */
.L_x_26779:
[----:B------:R-:W-:Y:S02]  /*1d60*/  IADD3 R23, R23, 0x80, RZ ;  /* 0x0000008017177810 */ /* 0x000fe40007ffe0ff */
.L_x_26778:
[----:B------:R-:W-:Y:S05]  /*1d70*/  BSYNC B7 ;  /* 0x0000000000077941 */ /* 0x000fea0003800000 */
.L_x_26777:
        /* <DEDUP_REMOVED lines=24> */
.L_x_26812:
[----:B------:R-:W2:Y:S02]  /*1f00*/  LDG.E.U8 R2, [R2.64] ;  /* 0x0000002402027981 */ /* 0x000ea4000c1e1100 */
[----:B--2---:R0:W2:Y:S01]  /*1f10*/  I2F.U16 R25, R2 ;  /* 0x0000000200197306 */ /* 0x0040a20000101000 */
[----:B------:R-:W-:Y:S05]  /*1f20*/  BRA `(.L_x_26814) ;  /* 0x00000ca000007947 */ /* 0x000fea0003800000 */
.L_x_26811:
        /* <DEDUP_REMOVED lines=9> */
.L_x_26816:
[----:B------:R-:W2:Y:S02]  /*1fc0*/  LDG.E R2, [R2.64] ;  /* 0x0000002402027981 */ /* 0x000ea4000c1e1900 */
[----:B--2---:R0:W2:Y:S01]  /*1fd0*/  I2F R25, R2 ;  /* 0x0000000200197306 */ /* 0x0040a20000201400 */
[----:B------:R-:W-:Y:S05]  /*1fe0*/  BRA `(.L_x_26814) ;  /* 0x00000be000007947 */ /* 0x000fea0003800000 */
.L_x_26815:
[----:B------:R-:W2:Y:S02]  /*1ff0*/  LDG.E.U16 R2, [R2.64] ;  /* 0x0000002402027981 */ /* 0x000ea4000c1e1500 */
[----:B--2---:R0:W2:Y:S01]  /*2000*/  I2F.S16 R25, R2 ;  /* 0x0000000200197306 */ /* 0x0040a20000101400 */
[----:B------:R-:W-:Y:S05]  /*2010*/  BRA `(.L_x_26814) ;  /* 0x00000bb000007947 */ /* 0x000fea0003800000 */
.L_x_26810:
        /* <DEDUP_REMOVED lines=8> */
.L_x_26818:
[----:B------:R-:W2:Y:S02]  /*20a0*/  LDG.E.U16 R2, [R2.64] ;  /* 0x0000002402027981 */ /* 0x000ea4000c1e1500 */
[----:B--2---:R-:W-:Y:S01]  /*20b0*/  HADD2.F32 R25, -RZ, R2.H0_H0 ;  /* 0x20000002ff197230 */ /* 0x004fe20000004100 */
[----:B------:R-:W-:Y:S05]  /*20c0*/  BRA `(.L_x_26814) ;  /* 0x00000b0000007947 */ /* 0x000fea0003800000 */
.L_x_26817:
        /* <DEDUP_REMOVED lines=8> */
.L_x_26820:
[----:B------:R-:W2:Y:S02]  /*2150*/  LDG.E.U16 R2, [R2.64] ;  /* 0x0000002402027981 */ /* 0x000ea4000c1e1500 */
[----:B--2---:R-:W-:Y:S01]  /*2160*/  HADD2.F32 R25, -RZ, R2.H0_H0 ;  /* 0x20000002ff197230 */ /* 0x004fe20000004100 */
[----:B------:R-:W-:Y:S05]  /*2170*/  BRA `(.L_x_26814) ;  /* 0x00000a5000007947 */ /* 0x000fea0003800000 */
.L_x_26819:
[----:B------:R-:W2:Y:S02]  /*2180*/  LDG.E.64 R2, [R2.64] ;  /* 0x0000002402027981 */ /* 0x000ea4000c1e1b00 */
[----:B--2---:R-:W0:Y:S01]  /*2190*/  F2F.F32.F64 R25, R2 ;  /* 0x0000000200197310 */ /* 0x004e220000301000 */
[----:B------:R-:W0:-:S14]  /*21a0*/  DSETP.GEU.AND P0, PT, |R2|, c[0x2][0x0], PT ;  /* 0x008000000200762a */ /* 0x000e1c0003f0e200 */
[----:B0-----:R-:W-:Y:S01]  /*21b0*/  @!P0 FMUL R25, R25, 1.175494350822287508e-38 ;  /* 0x0080000019198820 */ /* 0x001fe20000400000 */
[----:B------:R-:W-:Y:S05]  /*21c0*/  BRA `(.L_x_26814) ;  /* 0x00000a0000007947 */ /* 0x000fea0003800000 */
.L_x_26809:
        /* <DEDUP_REMOVED lines=12> */
.L_x_26823:
[----:B------:R-:W2:Y:S02]  /*2290*/  LDG.E.64 R2, [R2.64] ;  /* 0x0000002402027981 */ /* 0x000ea4000c1e1b00 */
[----:B--2---:R-:W0:Y:S01]  /*22a0*/  F2F.F32.F64 R25, R2 ;  /* 0x0000000200197310 */ /* 0x004e220000301000 */
[----:B------:R-:W0:-:S14]  /*22b0*/  DSETP.GEU.AND P0, PT, |R2|, c[0x2][0x0], PT ;  /* 0x008000000200762a */ /* 0x000e1c0003f0e200 */
[----:B0-----:R-:W-:Y:S01]  /*22c0*/  @!P0 FMUL R25, R25, 1.175494350822287508e-38 ;  /* 0x0080000019198820 */ /* 0x001fe20000400000 */
[----:B------:R-:W-:Y:S05]  /*22d0*/  BRA `(.L_x_26814) ;  /* 0x000008f000007947 */ /* 0x000fea0003800000 */
.L_x_26822:
        /* <DEDUP_REMOVED lines=26> */
.L_x_26825:
        /* <DEDUP_REMOVED lines=13> */
.L_x_26824:
[----:B------:R-:W2:Y:S02]  /*2550*/  LDG.E.U16 R2, [R2.64] ;  /* 0x0000002402027981 */ /* 0x000ea4000c1e1500 */
[----:B--2---:R-:W-:Y:S01]  /*2560*/  PRMT R25, RZ, 0x5410, R2 ;  /* 0x00005410ff197816 */ /* 0x004fe20000000002 */
[----:B------:R-:W-:Y:S05]  /*2570*/  BRA `(.L_x_26814) ;  /* 0x0000065000007947 */ /* 0x000fea0003800000 */
.L_x_26821:
        /* <DEDUP_REMOVED lines=11> */
.L_x_26828:
        /* <DEDUP_REMOVED lines=20> */
.L_x_26830:
[----:B------:R-:W-:Y:S05]  /*2770*/  BSYNC B0 ;  /* 0x0000000000007941 */ /* 0x000fea0003800000 */
.L_x_26829:
[----:B------:R-:W-:Y:S01]  /*2780*/  IMAD.SHL.U32 R2, R2, 0x100000, RZ ;  /* 0x0010000002027824 */ /* 0x000fe200078e00ff */
[----:B------:R-:W-:-:S04]  /*2790*/  LEA R0, R0, 0x3b800000, 0x17 ;  /* 0x3b80000000007811 */ /* 0x000fc800078eb8ff */
[----:B------:R-:W-:Y:S01]  /*27a0*/  LOP3.LUT R25, R0, R2, R25, 0xfe, !PT ;  /* 0x0000000200197212 */ /* 0x000fe200078efe19 */
[----:B------:R-:W-:Y:S05]  /*27b0*/  BRA `(.L_x_26814) ;  /* 0x0000041000007947 */ /* 0x000fea0003800000 */
.L_x_26827:
        /* <DEDUP_REMOVED lines=20> */
.L_x_26832:
[----:B------:R-:W-:Y:S05]  /*2900*/  BSYNC B0 ;  /* 0x0000000000007941 */ /* 0x000fea0003800000 */
.L_x_26831:
[----:B------:R-:W-:Y:S01]  /*2910*/  IMAD.SHL.U32 R2, R2, 0x200000, RZ ;  /* 0x0020000002027824 */ /* 0x000fe200078e00ff */
[----:B------:R-:W-:-:S04]  /*2920*/  LEA R0, R0, 0x37800000, 0x17 ;  /* 0x3780000000007811 */ /* 0x000fc800078eb8ff */
[----:B------:R-:W-:Y:S01]  /*2930*/  LOP3.LUT R25, R0, R2, R25, 0xfe, !PT ;  /* 0x0000000200197212 */ /* 0x000fe200078efe19 */
[----:B------:R-:W-:Y:S05]  /*2940*/  BRA `(.L_x_26814) ;  /* 0x0000028000007947 */ /* 0x000fea0003800000 */
.L_x_26826:
        /* <DEDUP_REMOVED lines=14> */
.L_x_26813:
        /* <DEDUP_REMOVED lines=21> */
.L_x_26834:
[----:B------:R-:W2:Y:S02]  /*2b80*/  LDG.E.64 R2, [R2.64] ;  /* 0x0000002402027981 */ /* 0x000ea4000c1e1b00 */
[----:B--2---:R0:W2:Y:S01]  /*2b90*/  I2F.U64 R25, R2 ;  /* 0x0000000200197312 */ /* 0x0040a20000301000 */
[----:B------:R-:W-:Y:S05]  /*2ba0*/  BRA `(.L_x_26814) ;  /* 0x0000002000007947 */ /* 0x000fea0003800000 */
.L_x_26833:
[----:B------:R-:W2:Y:S02]  /*2bb0*/  LDG.E R2, [R2.64] ;  /* 0x0000002402027981 */ /* 0x000ea4000c1e1900 */
[----:B--2---:R0:W2:Y:S02]  /*2bc0*/  I2F.U32 R25, R2 ;  /* 0x0000000200197306 */ /* 0x0040a40000201000 */
.L_x_26814:
[----:B------:R-:W-:Y:S05]  /*2bd0*/  BSYNC B6 ;  /* 0x0000000000067941 */ /* 0x000fea0003800000 */
.L_x_26808:
[----:B------:R-:W-:Y:S02]  /*2be0*/  IADD3 R23, R23, 0x80, RZ ;  /* 0x0000008017177810 */ /* 0x000fe40007ffe0ff */
.L_x_26807:
[----:B------:R-:W-:Y:S05]  /*2bf0*/  BSYNC B7 ;  /* 0x0000000000077941 */ /* 0x000fea0003800000 */
.L_x_26806:
        /* <DEDUP_REMOVED lines=21> */
.L_x_26840:
[----:B------:R-:W3:Y:S02]  /*2d50*/  LDG.E.U8 R2, [R2.64] ;  /* 0x0000002402027981 */ /* 0x000ee4000c1e1100 */
[----:B---3--:R0:W3:Y:S01]  /*2d60*/  I2F.U16 R24, R2 ;  /* 0x0000000200187306 */ /* 0x0080e20000101000 */
[----:B------:R-:W-:Y:S05]  /*2d70*/  BRA `(.L_x_26836) ;  /* 0x00000c7000007947 */ /* 0x000fea0003800000 */
.L_x_26839:
        /* <DEDUP_REMOVED lines=9> */
.L_x_26843:
[----:B------:R-:W3:Y:S02]  /*2e10*/  LDG.E R2, [R2.64] ;  /* 0x0000002402027981 */ /* 0x000ee4000c1e1900 */
[----:B---3--:R0:W3:Y:S01]  /*2e20*/  I2F R24, R2 ;  /* 0x0000000200187306 */ /* 0x0080e20000201400 */
[----:B------:R-:W-:Y:S05]  /*2e30*/  BRA `(.L_x_26836) ;  /* 0x00000bb000007947 */ /* 0x000fea0003800000 */
.L_x_26842:
[----:B------:R-:W3:Y:S02]  /*2e40*/  LDG.E.U16 R2, [R2.64] ;  /* 0x0000002402027981 */ /* 0x000ee4000c1e1500 */
[----:B---3--:R0:W3:Y:S01]  /*2e50*/  I2F.S16 R24, R2 ;  /* 0x0000000200187306 */ /* 0x0080e20000101400 */
[----:B------:R-:W-:Y:S05]  /*2e60*/  BRA `(.L_x_26836) ;  /* 0x00000b8000007947 */ /* 0x000fea0003800000 */
.L_x_26838:
        /* <DEDUP_REMOVED lines=8> */
.L_x_26845:
[----:B------:R-:W3:Y:S02]  /*2ef0*/  LDG.E.U16 R2, [R2.64] ;  /* 0x0000002402027981 */ /* 0x000ee4000c1e1500 */
[----:B---3--:R-:W-:Y:S01]  /*2f00*/  HADD2.F32 R24, -RZ, R2.H0_H0 ;  /* 0x20000002ff187230 */ /* 0x008fe20000004100 */
[----:B------:R-:W-:Y:S05]  /*2f10*/  BRA `(.L_x_26836) ;  /* 0x00000ad000007947 */ /* 0x000fea0003800000 */
.L_x_26844:
        /* <DEDUP_REMOVED lines=8> */
.L_x_26847:
[----:B------:R-:W3:Y:S02]  /*2fa0*/  LDG.E.U16 R2, [R2.64] ;  /* 0x0000002402027981 */ /* 0x000ee4000c1e1500 */
[----:B---3--:R-:W-:Y:S01]  /*2fb0*/  HADD2.F32 R24, -RZ, R2.H0_H0 ;  /* 0x20000002ff187230 */ /* 0x008fe20000004100 */
[----:B------:R-:W-:Y:S05]  /*2fc0*/  BRA `(.L_x_26836) ;  /* 0x00000a2000007947 */ /* 0x000fea0003800000 */
.L_x_26846:
[----:B------:R-:W3:Y:S02]  /*2fd0*/  LDG.E.64 R2, [R2.64] ;  /* 0x0000002402027981 */ /* 0x000ee4000c1e1b00 */
[----:B---3--:R-:W0:Y:S01]  /*2fe0*/  F2F.F32.F64 R24, R2 ;  /* 0x0000000200187310 */ /* 0x008e220000301000 */
[----:B------:R-:W0:-:S14]  /*2ff0*/  DSETP.GEU.AND P0, PT, |R2|, c[0x2][0x0], PT ;  /* 0x008000000200762a */ /* 0x000e1c0003f0e200 */
[----:B0-----:R-:W-:Y:S01]  /*3000*/  @!P0 FMUL R24, R24, 1.175494350822287508e-38 ;  /* 0x0080000018188820 */ /* 0x001fe20000400000 */
[----:B------:R-:W-:Y:S05]  /*3010*/  BRA `(.L_x_26836) ;  /* 0x000009d000007947 */ /* 0x000fea0003800000 */
.L_x_26837:
        /* <DEDUP_REMOVED lines=12> */
.L_x_26850:
[----:B------:R-:W3:Y:S02]  /*30e0*/  LDG.E.64 R2, [R2.64] ;  /* 0x0000002402027981 */ /* 0x000ee4000c1e1b00 */
[----:B---3--:R-:W0:Y:S01]  /*30f0*/  F2F.F32.F64 R24, R2 ;  /* 0x0000000200187310 */ /* 0x008e220000301000 */
[----:B------:R-:W0:-:S14]  /*3100*/  DSETP.GEU.AND P0, PT, |R2|, c[0x2][0x0], PT ;  /* 0x008000000200762a */ /* 0x000e1c0003f0e200 */
[----:B0-----:R-:W-:Y:S01]  /*3110*/  @!P0 FMUL R24, R24, 1.175494350822287508e-38 ;  /* 0x0080000018188820 */ /* 0x001fe20000400000 */
[----:B------:R-:W-:Y:S05]  /*3120*/  BRA `(.L_x_26836) ;  /* 0x000008c000007947 */ /* 0x000fea0003800000 */
.L_x_26849:
        /* <DEDUP_REMOVED lines=26> */
.L_x_26852:
        /* <DEDUP_REMOVED lines=13> */
.L_x_26851:
[----:B------:R-:W3:Y:S02]  /*33a0*/  LDG.E.U16 R2, [R2.64] ;  /* 0x0000002402027981 */ /* 0x000ee4000c1e1500 */
[----:B---3--:R-:W-:Y:S01]  /*33b0*/  PRMT R24, RZ, 0x5410, R2 ;  /* 0x00005410ff187816 */ /* 0x008fe20000000002 */
[----:B------:R-:W-:Y:S05]  /*33c0*/  BRA `(.L_x_26836) ;  /* 0x0000062000007947 */ /* 0x000fea0003800000 */
.L_x_26848:
        /* <DEDUP_REMOVED lines=11> */
.L_x_26855:
        /* <DEDUP_REMOVED lines=19> */
.L_x_26857:
[----:B------:R-:W-:Y:S05]  /*35b0*/  BSYNC B0 ;  /* 0x0000000000007941 */ /* 0x000fea0003800000 */
.L_x_26856:
[----:B------:R-:W-:Y:S01]  /*35c0*/  IMAD.SHL.U32 R2, R2, 0x100000, RZ ;  /* 0x0010000002027824 */ /* 0x000fe200078e00ff */
[----:B------:R-:W-:-:S04]  /*35d0*/  LEA R3, R0, 0x3b800000, 0x17 ;  /* 0x3b80000000037811 */ /* 0x000fc800078eb8ff */
[----:B------:R-:W-:Y:S01]  /*35e0*/  LOP3.LUT R24, R3, R2, R24, 0xfe, !PT ;  /* 0x0000000203187212 */ /* 0x000fe200078efe18 */
[----:B------:R-:W-:Y:S05]  /*35f0*/  BRA `(.L_x_26836) ;  /* 0x000003f000007947 */ /* 0x000fea0003800000 */
.L_x_26854:
        /* <DEDUP_REMOVED lines=19> */
.L_x_26859:
[----:B------:R-:W-:Y:S05]  /*3730*/  BSYNC B0 ;  /* 0x0000000000007941 */ /* 0x000fea0003800000 */
.L_x_26858:
[----:B------:R-:W-:Y:S01]  /*3740*/  IMAD.SHL.U32 R2, R2, 0x200000, RZ ;  /* 0x0020000002027824 */ /* 0x000fe200078e00ff */
[----:B------:R-:W-:-:S04]  /*3750*/  LEA R3, R0, 0x37800000, 0x17 ;  /* 0x3780000000037811 */ /* 0x000fc800078eb8ff */
[----:B------:R-:W-:Y:S01]  /*3760*/  LOP3.LUT R24, R3, R2, R24, 0xfe, !PT ;  /* 0x0000000203187212 */ /* 0x000fe200078efe18 */
[----:B------:R-:W-:Y:S05]  /*3770*/  BRA `(.L_x_26836) ;  /* 0x0000027000007947 */ /* 0x000fea0003800000 */
.L_x_26853:
        /* <DEDUP_REMOVED lines=14> */
.L_x_26841:
        /* <DEDUP_REMOVED lines=20> */
.L_x_26861:
[----:B------:R-:W3:Y:S02]  /*39a0*/  LDG.E.64 R2, [R2.64] ;  /* 0x0000002402027981 */ /* 0x000ee4000c1e1b00 */
[----:B---3--:R0:W3:Y:S01]  /*39b0*/  I2F.U64 R24, R2 ;  /* 0x0000000200187312 */ /* 0x0080e20000301000 */
[----:B------:R-:W-:Y:S05]  /*39c0*/  BRA `(.L_x_26836) ;  /* 0x0000002000007947 */ /* 0x000fea0003800000 */
.L_x_26860:
[----:B------:R-:W3:Y:S02]  /*39d0*/  LDG.E R2, [R2.64] ;  /* 0x0000002402027981 */ /* 0x000ee4000c1e1900 */
[----:B---3--:R0:W3:Y:S02]  /*39e0*/  I2F.U32 R24, R2 ;  /* 0x0000000200187306 */ /* 0x0080e40000201000 */
.L_x_26836:
[----:B------:R-:W-:Y:S05]  /*39f0*/  BSYNC B6 ;  /* 0x0000000000067941 */ /* 0x000fea0003800000 */
.L_x_26835:
[----:B------:R-:W-:Y:S01]  /*3a00*/  IMAD.MOV.U32 R5, RZ, RZ, c[0x0][0x168] ;  /* 0x00005a00ff057624 */ /* 0x000fe200078e00ff */
[----:B------:R-:W-:Y:S03]  /*3a10*/  BSSY B0, `(.L_x_26862) ;  /* 0x00000e3000007945 */ /* 0x000fe60003800000 */
[C---:B0-----:R-:W-:Y:S01]  /*3a20*/  IMAD.SHL.U32 R2, R5.reuse, 0x2, RZ ;  /* 0x0000000205027824 */ /* 0x041fe200078e00ff */
[----:B------:R-:W-:-:S04]  /*3a30*/  LOP3.LUT R0, R5, 0x80000000, RZ, 0xc0, !PT ;  /* 0x8000000005007812 */ /* 0x000fc800078ec0ff */
[----:B------:R-:W-:-:S04]  /*3a40*/  ISETP.GE.U32.AND P0, PT, R2, 0x1000000, PT ;  /* 0x010000000200780c */ /* 0x000fc80003f06070 */
[----:B------:R-:W-:-:S04]  /*3a50*/  SEL R0, R0, c[0x0][0x168], !P0 ;  /* 0x00005a0000007a07 */ /* 0x000fc80004000000 */
[----:B------:R-:W-:-:S13]  /*3a60*/  FSETP.NEU.FTZ.AND P0, PT, R0, RZ, PT ;  /* 0x000000ff0000720b */ /* 0x000fda0003f1d000 */
[----:B------:R-:W-:Y:S05]  /*3a70*/  @!P0 BRA `(.L_x_26863) ;  /* 0x0000091000008947 */ /* 0x000fea0003800000 */
[----:B------:R-:W0:Y:S01]  /*3a80*/  S2R R19, SR_TID.X ;  /* 0x0000000000137919 */ /* 0x000e220000002100 */
[----:B------:R-:W-:Y:S01]  /*3a90*/  BSSY B1, `(.L_x_26864) ;  /* 0x0000022000017945 */ /* 0x000fe20003800000 */
[----:B0-----:R-:W-:-:S13]  /*3aa0*/  ISETP.GE.AND P4, PT, R19, R16, PT ;  /* 0x000000101300720c */ /* 0x001fda0003f86270 */
[----:B------:R-:W-:Y:S05]  /*3ab0*/  @P4 BRA `(.L_x_26865) ;  /* 0x000001f000004947 */ /* 0x000fea0003800000 */
[----:B------:R-:W-:Y:S01]  /*3ac0*/  FSETP.GTU.FTZ.AND P0, PT, |R5|, +INF , PT ;  /* 0x7f8000000500780b */ /* 0x000fe20003f1c200 */
[C---:B-----5:R-:W-:Y:S01]  /*3ad0*/  IMAD.SHL.U32 R2, R18.reuse, 0x2, RZ ;  /* 0x0000000212027824 */ /* 0x060fe200078e00ff */
[C---:B------:R-:W-:Y:S02]  /*3ae0*/  FSETP.GTU.FTZ.AND P1, PT, |R18|.reuse, +INF , PT ;  /* 0x7f8000001200780b */ /* 0x040fe40003f3c200 */
[----:B------:R-:W-:Y:S02]  /*3af0*/  LOP3.LUT R3, R18, 0x80000000, RZ, 0xc0, !PT ;  /* 0x8000000012037812 */ /* 0x000fe400078ec0ff */
[----:B------:R-:W-:Y:S02]  /*3b00*/  PLOP3.LUT P0, PT, P0, P1, PT, 0xa8, 0x0 ;  /* 0x000000000000781c */ /* 0x000fe40000703570 */
[----:B------:R-:W-:-:S04]  /*3b10*/  ISETP.GE.U32.AND P2, PT, R2, 0x1000000, PT ;  /* 0x010000000200780c */ /* 0x000fc80003f46070 */
[----:B------:R-:W-:-:S07]  /*3b20*/  SEL R4, R3, R18, !P2 ;  /* 0x0000001203047207 */ /* 0x000fce0005000000 */
[----:B------:R-:W-:Y:S05]  /*3b30*/  @P0 BRA `(.L_x_26866) ;  /* 0x0000016000000947 */ /* 0x000fea0003800000 */
[----:B------:R-:W-:-:S04]  /*3b40*/  LOP3.LUT R2, R4, R0, RZ, 0xfc, !PT ;  /* 0x0000000004027212 */ /* 0x000fc800078efcff */
[----:B------:R-:W-:-:S13]  /*3b50*/  FSETP.NEU.FTZ.AND P0, PT, R2, RZ, PT ;  /* 0x000000ff0200720b */ /* 0x000fda0003f1d000 */
[----:B------:R-:W-:Y:S05]  /*3b60*/  @!P0 BRA `(.L_x_26865) ;  /* 0x0000014000008947 */ /* 0x000fea0003800000 */
[C---:B------:R-:W-:Y:S02]  /*3b70*/  FSETP.GT.FTZ.AND P3, PT, R18.reuse, c[0x0][0x168], PT ;  /* 0x00005a0012007a0b */ /* 0x040fe40003f74000 */
[----:B------:R-:W-:Y:S02]  /*3b80*/  FSETP.LEU.FTZ.AND P0, PT, RZ, c[0x0][0x168], PT ;  /* 0x00005a00ff007a0b */ /* 0x000fe40003f1b000 */
[----:B------:R-:W-:Y:S02]  /*3b90*/  FSETP.LT.FTZ.AND P1, PT, RZ, c[0x0][0x168], PT ;  /* 0x00005a00ff007a0b */ /* 0x000fe40003f31000 */
[----:B------:R-:W-:Y:S02]  /*3ba0*/  PLOP3.LUT P5, PT, P0, P3, PT, 0x8, 0x0 ;  /* 0x000000000000781c */ /* 0x000fe400007a6170 */
[----:B------:R-:W-:Y:S02]  /*3bb0*/  PLOP3.LUT P3, PT, P1, P3, PT, 0x80, 0x0 ;  /* 0x000000000000781c */ /* 0x000fe40000f67070 */
[----:B------:R-:W-:-:S02]  /*3bc0*/  FSETP.GEU.FTZ.AND P2, PT, R18, c[0x0][0x168], PT ;  /* 0x00005a0012007a0b */ /* 0x000fc40003f5e000 */
        /* <DEDUP_REMOVED lines=13> */
.L_x_26866:
[----:B------:R-:W-:Y:S02]  /*3ca0*/  FADD.FTZ R4, R18, c[0x0][0x168] ;  /* 0x00005a0012047621 */ /* 0x000fe40000010000 */
.L_x_26865:
[----:B------:R-:W-:Y:S05]  /*3cb0*/  BSYNC B1 ;  /* 0x0000000000017941 */ /* 0x000fea0003800000 */
.L_x_26864:
[----:B------:R-:W-:Y:S01]  /*3cc0*/  IADD3 R3, R19, 0x80, RZ ;  /* 0x0000008013037810 */ /* 0x000fe20007ffe0ff */
[----:B------:R-:W-:Y:S03]  /*3cd0*/  BSSY B1, `(.L_x_26867) ;  /* 0x0000022000017945 */ /* 0x000fe60003800000 */
[----:B------:R-:W-:-:S13]  /*3ce0*/  ISETP.GE.AND P0, PT, R3, R16, PT ;  /* 0x000000100300720c */ /* 0x000fda0003f06270 */
[----:B------:R-:W-:Y:S05]  /*3cf0*/  @P0 BRA `(.L_x_26868) ;  /* 0x000001f000000947 */ /* 0x000fea0003800000 */
[----:B------:R-:W-:Y:S01]  /*3d00*/  FSETP.GTU.FTZ.AND P1, PT, |R5|, +INF , PT ;  /* 0x7f8000000500780b */ /* 0x000fe20003f3c200 */
[C---:B-1---5:R-:W-:Y:S01]  /*3d10*/  IMAD.SHL.U32 R2, R22.reuse, 0x2, RZ ;  /* 0x0000000216027824 */ /* 0x062fe200078e00ff */
        /* <DEDUP_REMOVED lines=28> */
.L_x_26869:
[----:B------:R-:W-:Y:S02]  /*3ee0*/  FADD.FTZ R18, R22, c[0x0][0x168] ;  /* 0x00005a0016127621 */ /* 0x000fe40000010000 */
.L_x_26868:
[----:B------:R-:W-:Y:S05]  /*3ef0*/  BSYNC B1 ;  /* 0x0000000000017941 */ /* 0x000fea0003800000 */
.L_x_26867:
[----:B------:R-:W-:Y:S01]  /*3f00*/  IADD3 R3, R19, 0x100, RZ ;  /* 0x0000010013037810 */ /* 0x000fe20007ffe0ff */
[----:B------:R-:W-:Y:S03]  /*3f10*/  BSSY B1, `(.L_x_26870) ;  /* 0x0000022000017945 */ /* 0x000fe60003800000 */
[----:B------:R-:W-:-:S13]  /*3f20*/  ISETP.GE.AND P0, PT, R3, R16, PT ;  /* 0x000000100300720c */ /* 0x000fda0003f06270 */
[----:B------:R-:W-:Y:S05]  /*3f30*/  @P0 BRA `(.L_x_26871) ;  /* 0x000001f000000947 */ /* 0x000fea0003800000 */
[----:B------:R-:W-:Y:S01]  /*3f40*/  FSETP.GTU.FTZ.AND P1, PT, |R5|, +INF , PT ;  /* 0x7f8000000500780b */ /* 0x000fe20003f3c200 */
[C---:B--2--5:R-:W-:Y:S01]  /*3f50*/  IMAD.SHL.U32 R2, R25.reuse, 0x2, RZ ;  /* 0x0000000219027824 */ /* 0x064fe200078e00ff */
[----:B------:R-:W-:-:S04]  /*3f60*/  FSETP.GTU.FTZ.AND P0, PT, |R25|, +INF , PT ;  /* 0x7f8000001900780b */ /* 0x000fc80003f1c200 */
[----:B------:R-:W-:Y:S02]  /*3f70*/  PLOP3.LUT P0, PT, P1, P0, PT, 0xa8, 0x0 ;  /* 0x000000000000781c */ /* 0x000fe40000f01570 */
[----:B------:R-:W-:Y:S02]  /*3f80*/  ISETP.GE.U32.AND P2, PT, R2, 0x1000000, PT ;  /* 0x010000000200780c */ /* 0x000fe40003f46070 */
[----:B------:R-:W-:-:S04]  /*3f90*/  LOP3.LUT R2, R25, 0x80000000, RZ, 0xc0, !PT ;  /* 0x8000000019027812 */ /* 0x000fc800078ec0ff */
[----:B-1----:R-:W-:-:S05]  /*3fa0*/  SEL R22, R2, R25, !P2 ;  /* 0x0000001902167207 */ /* 0x002fca0005000000 */
        /* <DEDUP_REMOVED lines=23> */
.L_x_26872:
[----:B------:R-:W-:Y:S02]  /*4120*/  FADD.FTZ R22, R25, c[0x0][0x168] ;  /* 0x00005a0019167621 */ /* 0x000fe40000010000 */
.L_x_26871:
[----:B------:R-:W-:Y:S05]  /*4130*/  BSYNC B1 ;  /* 0x0000000000017941 */ /* 0x000fea0003800000 */
.L_x_26870:
[----:B------:R-:W-:-:S04]  /*4140*/  IADD3 R3, R19, 0x180, RZ ;  /* 0x0000018013037810 */ /* 0x000fc80007ffe0ff */
[----:B------:R-:W-:-:S13]  /*4150*/  ISETP.GE.AND P0, PT, R3, R16, PT ;  /* 0x000000100300720c */ /* 0x000fda0003f06270 */
[----:B------:R-:W-:Y:S05]  /*4160*/  @P0 BRA `(.L_x_26873) ;  /* 0x000006d000000947 */ /* 0x000fea0003800000 */
[----:B------:R-:W-:Y:S01]  /*4170*/  FSETP.GTU.FTZ.AND P1, PT, |R5|, +INF , PT ;  /* 0x7f8000000500780b */ /* 0x000fe20003f3c200 */
[C---:B---3-5:R-:W-:Y:S01]  /*4180*/  IMAD.SHL.U32 R2, R24.reuse, 0x2, RZ ;  /* 0x0000000218027824 */ /* 0x068fe200078e00ff */
        /* <DEDUP_REMOVED lines=28> */
.L_x_26875:
[----:B------:R-:W-:Y:S01]  /*4350*/  IMAD.MOV.U32 R24, RZ, RZ, R3 ;  /* 0x000000ffff187224 */ /* 0x000fe200078e0003 */
[----:B------:R-:W-:Y:S05]  /*4360*/  BRA `(.L_x_26873) ;  /* 0x000004d000007947 */ /* 0x000fea0003800000 */
.L_x_26874:
[----:B------:R-:W-:Y:S01]  /*4370*/  FADD.FTZ R24, R24, c[0x0][0x168] ;  /* 0x00005a0018187621 */ /* 0x000fe20000010000 */
[----:B------:R-:W-:Y:S05]  /*4380*/  BRA `(.L_x_26873) ;  /* 0x000004b000007947 */ /* 0x000fea0003800000 */
.L_x_26863:
        /* <DEDUP_REMOVED lines=14> */
[----:B------:R-:W-:-:S05]  /*4470*/  @P0 IMAD.MOV.U32 R3, RZ, RZ, 0x800000 ;  /* 0x00800000ff030424 */ /* 0x000fca00078e00ff */
[----:B------:R-:W-:Y:S01]  /*4480*/  @P0 LOP3.LUT R4, R3, 0x80000000, R18, 0xb8, !PT ;  /* 0x8000000003040812 */ /* 0x000fe200078eb812 */
[----:B------:R-:W-:Y:S05]  /*4490*/  BRA `(.L_x_26877) ;  /* 0x0000001000007947 */ /* 0x000fea0003800000 */
.L_x_26878:
[----:B------:R-:W-:Y:S02]  /*44a0*/  FADD.FTZ R4, R18, c[0x0][0x168] ;  /* 0x00005a0012047621 */ /* 0x000fe40000010000 */
.L_x_26877:
[----:B------:R-:W-:Y:S05]  /*44b0*/  BSYNC B1 ;  /* 0x0000000000017941 */ /* 0x000fea0003800000 */
.L_x_26876:
        /* <DEDUP_REMOVED lines=17> */
.L_x_26881:
[----:B------:R-:W-:Y:S02]  /*45d0*/  FADD.FTZ R18, R22, c[0x0][0x168] ;  /* 0x00005a0016127621 */ /* 0x000fe40000010000 */
.L_x_26880:
[----:B------:R-:W-:Y:S05]  /*45e0*/  BSYNC B1 ;  /* 0x0000000000017941 */ /* 0x000fea0003800000 */
.L_x_26879:
        /* <DEDUP_REMOVED lines=14> */
[----:B------:R-:W-:-:S05]  /*46d0*/  @P0 IMAD.MOV.U32 R2, RZ, RZ, 0x800000 ;  /* 0x00800000ff020424 */ /* 0x000fca00078e00ff */
[----:B------:R-:W-:Y:S01]  /*46e0*/  @P0 LOP3.LUT R22, R2, 0x80000000, R25, 0xb8, !PT ;  /* 0x8000000002160812 */ /* 0x000fe200078eb819 */
[----:B------:R-:W-:Y:S05]  /*46f0*/  BRA `(.L_x_26883) ;  /* 0x0000001000007947 */ /* 0x000fea0003800000 */
.L_x_26884:
[----:B------:R-:W-:Y:S02]  /*4700*/  FADD.FTZ R22, R25, c[0x0][0x168] ;  /* 0x00005a0019167621 */ /* 0x000fe40000010000 */
.L_x_26883:
[----:B------:R-:W-:Y:S05]  /*4710*/  BSYNC B1 ;  /* 0x0000000000017941 */ /* 0x000fea0003800000 */
.L_x_26882:
        /* <DEDUP_REMOVED lines=15> */
[----:B------:R-:W-:Y:S01]  /*4810*/  @!P0 IMAD.MOV.U32 R24, RZ, RZ, R3 ;  /* 0x000000ffff188224 */ /* 0x000fe200078e0003 */
[----:B------:R-:W-:Y:S05]  /*4820*/  BRA `(.L_x_26873) ;  /* 0x0000001000007947 */ /* 0x000fea0003800000 */
.L_x_26885:
[----:B------:R-:W-:Y:S02]  /*4830*/  FADD.FTZ R24, R24, c[0x0][0x168] ;  /* 0x00005a0018187621 */ /* 0x000fe40000010000 */
.L_x_26873:
[----:B------:R-:W-:Y:S05]  /*4840*/  BSYNC B0 ;  /* 0x0000000000007941 */ /* 0x000fea0003800000 */
.L_x_26862:
[----:B------:R-:W0:Y:S01]  /*4850*/  LDC.U8 R2, c[0x0][0x18c] ;  /* 0x00006300ff027b82 */ /* 0x000e220000000000 */
[----:B------:R-:W-:Y:S01]  /*4860*/  BSSY B6, `(.L_x_26886) ;  /* 0x00000ee000067945 */ /* 0x000fe20003800000 */
[----:B--2--5:R-:W-:Y:S01]  /*4870*/  IMAD.MOV.U32 R25, RZ, RZ, R19 ;  /* 0x000000ffff197224 */ /* 0x024fe200078e0013 */
        /* <DEDUP_REMOVED lines=20> */
.L_x_26891:
[----:B------:R-:W0:Y:S02]  /*49c0*/  F2I.S64.TRUNC R4, R4 ;  /* 0x0000000400047311 */ /* 0x000e24000020d900 */
[----:B0-----:R-:W-:-:S05]  /*49d0*/  IMAD.MOV.U32 R3, RZ, RZ, R4 ;  /* 0x000000ffff037224 */ /* 0x001fca00078e0004 */
[----:B------:R0:W-:Y:S01]  /*49e0*/  STG.E.U8 [R8.64], R3 ;  /* 0x0000000308007986 */ /* 0x0001e2000c101124 */
[----:B------:R-:W-:Y:S05]  /*49f0*/  BRA `(.L_x_26893) ;  /* 0x00000d3000007947 */ /* 0x000fea0003800000 */
.L_x_26890:
        /* <DEDUP_REMOVED lines=9> */
.L_x_26895:
[----:B------:R-:W0:Y:S02]  /*4a90*/  F2I.FTZ.TRUNC.NTZ R3, R4 ;  /* 0x0000000400037305 */ /* 0x000e24000021f100 */
[----:B0-----:R0:W-:Y:S01]  /*4aa0*/  STG.E [R8.64], R3 ;  /* 0x0000000308007986 */ /* 0x0011e2000c101924 */
[----:B------:R-:W-:Y:S05]  /*4ab0*/  BRA `(.L_x_26893) ;  /* 0x00000c7000007947 */ /* 0x000fea0003800000 */
.L_x_26894:
[----:B------:R-:W0:Y:S02]  /*4ac0*/  F2I.FTZ.TRUNC.NTZ R3, R4 ;  /* 0x0000000400037305 */ /* 0x000e24000021f100 */
[----:B0-----:R0:W-:Y:S01]  /*4ad0*/  STG.E.U16 [R8.64], R3 ;  /* 0x0000000308007986 */ /* 0x0011e2000c101524 */
[----:B------:R-:W-:Y:S05]  /*4ae0*/  BRA `(.L_x_26893) ;  /* 0x00000c4000007947 */ /* 0x000fea0003800000 */
.L_x_26889:
        /* <DEDUP_REMOVED lines=8> */
.L_x_26897:
[----:B------:R-:W-:-:S05]  /*4b70*/  F2FP.PACK_AB R4, RZ, R4 ;  /* 0x00000004ff04723e */ /* 0x000fca00000000ff */
[----:B------:R0:W-:Y:S01]  /*4b80*/  STG.E.U16 [R8.64], R4 ;  /* 0x0000000408007986 */ /* 0x0001e2000c101524 */
[----:B------:R-:W-:Y:S05]  /*4b90*/  BRA `(.L_x_26893) ;  /* 0x00000b9000007947 */ /* 0x000fea0003800000 */
.L_x_26896:
        /* <DEDUP_REMOVED lines=9> */
.L_x_26899:
[----:B------:R-:W-:-:S04]  /*4c30*/  F2FP.PACK_AB R3, RZ, R4 ;  /* 0x00000004ff03723e */ /* 0x000fc800000000ff */
[----:B------:R-:W-:-:S05]  /*4c40*/  PRMT R3, R3, 0x5410, RZ ;  /* 0x0000541003037816 */ /* 0x000fca00000000ff */
[----:B------:R0:W-:Y:S01]  /*4c50*/  STG.E [R8.64], R3 ;  /* 0x0000000308007986 */ /* 0x0001e2000c101924 */
[----:B------:R-:W-:Y:S05]  /*4c60*/  BRA `(.L_x_26893) ;  /* 0x00000ac000007947 */ /* 0x000fea0003800000 */
.L_x_26898:
[----:B------:R-:W-:-:S06]  /*4c70*/  FMUL.FTZ R4, R4, 1 ;  /* 0x3f80000004047820 */ /* 0x000fcc0000410000 */
[----:B------:R-:W0:Y:S02]  /*4c80*/  F2F.F64.F32 R4, R4 ;  /* 0x0000000400047310 */ /* 0x000e240000201800 */
[----:B0-----:R0:W-:Y:S01]  /*4c90*/  STG.E.64 [R8.64], R4 ;  /* 0x0000000408007986 */ /* 0x0011e2000c101b24 */
[----:B------:R-:W-:Y:S05]  /*4ca0*/  BRA `(.L_x_26893) ;  /* 0x00000a8000007947 */ /* 0x000fea0003800000 */
.L_x_26888:
        /* <DEDUP_REMOVED lines=12> */
.L_x_26902:
[----:B------:R-:W-:Y:S01]  /*4d70*/  FMUL.FTZ R4, R4, 1 ;  /* 0x3f80000004047820 */ /* 0x000fe20000410000 */
[----:B------:R-:W-:-:S05]  /*4d80*/  CS2R R6, SRZ ;  /* 0x0000000000067805 */ /* 0x000fca000001ff00 */
[----:B------:R-:W0:Y:S02]  /*4d90*/  F2F.F64.F32 R4, R4 ;  /* 0x0000000400047310 */ /* 0x000e240000201800 */
[----:B0-----:R0:W-:Y:S01]  /*4da0*/  STG.E.128 [R8.64], R4 ;  /* 0x0000000408007986 */ /* 0x0011e2000c101d24 */
[----:B------:R-:W-:Y:S05]  /*4db0*/  BRA `(.L_x_26893) ;  /* 0x0000097000007947 */ /* 0x000fea0003800000 */
.L_x_26901:
        /* <DEDUP_REMOVED lines=20> */
.L_x_26906:
[----:B------:R-:W-:Y:S05]  /*4f00*/  BSYNC B0 ;  /* 0x0000000000007941 */ /* 0x000fea0003800000 */
.L_x_26905:
[----:B------:R-:W-:-:S05]  /*4f10*/  LOP3.LUT R5, R0, R5, RZ, 0xfc, !PT ;  /* 0x0000000500057212 */ /* 0x000fca00078efcff */
[----:B------:R0:W-:Y:S01]  /*4f20*/  STG.E.U8 [R8.64], R5 ;  /* 0x0000000508007986 */ /* 0x0001e2000c101124 */
[----:B------:R-:W-:Y:S05]  /*4f30*/  BRA `(.L_x_26893) ;  /* 0x000007f000007947 */ /* 0x000fea0003800000 */
.L_x_26904:
        /* <DEDUP_REMOVED lines=12> */
.L_x_26908:
[----:B------:R-:W-:Y:S01]  /*5000*/  IMAD.MOV.U32 R0, RZ, RZ, 0x7f ;  /* 0x0000007fff007424 */ /* 0x000fe200078e00ff */
[----:B------:R-:W-:-:S04]  /*5010*/  ISETP.GT.U32.AND P0, PT, R5, 0x7f800000, PT ;  /* 0x7f8000000500780c */ /* 0x000fc80003f04070 */
[----:B------:R-:W-:-:S04]  /*5020*/  SEL R0, R0, 0x7c, P0 ;  /* 0x0000007c00007807 */ /* 0x000fc80000000000 */
.L_x_26909:
[----:B------:R-:W-:Y:S05]  /*5030*/  BSYNC B0 ;  /* 0x0000000000007941 */ /* 0x000fea0003800000 */
.L_x_26907:
[----:B------:R-:W-:-:S04]  /*5040*/  LOP3.LUT R4, R4, 0x80000000, RZ, 0xc0, !PT ;  /* 0x8000000004047812 */ /* 0x000fc800078ec0ff */
[----:B------:R-:W-:-:S04]  /*5050*/  SHF.R.U32.HI R3, RZ, 0x18, R4 ;  /* 0x00000018ff037819 */ /* 0x000fc80000011604 */
[----:B------:R-:W-:-:S05]  /*5060*/  LOP3.LUT R3, R0, R3, RZ, 0xfc, !PT ;  /* 0x0000000300037212 */ /* 0x000fca00078efcff */
[----:B------:R0:W-:Y:S01]  /*5070*/  STG.E.U8 [R8.64], R3 ;  /* 0x0000000308007986 */ /* 0x0001e2000c101124 */
[----:B------:R-:W-:Y:S05]  /*5080*/  BRA `(.L_x_26893) ;  /* 0x000006a000007947 */ /* 0x000fea0003800000 */
.L_x_26903:
[----:B------:R-:W-:-:S05]  /*5090*/  F2FP.BF16.PACK_AB R4, RZ, R4 ;  /* 0x00000004ff04723e */ /* 0x000fca00000010ff */
[----:B------:R0:W-:Y:S01]  /*50a0*/  STG.E.U16 [R8.64], R4 ;  /* 0x0000000408007986 */ /* 0x0001e2000c101524 */
[----:B------:R-:W-:Y:S05]  /*50b0*/  BRA `(.L_x_26893) ;  /* 0x0000067000007947 */ /* 0x000fea0003800000 */
.L_x_26900:
        /* <DEDUP_REMOVED lines=11> */
.L_x_26912:
        /* <DEDUP_REMOVED lines=16> */
.L_x_26915:
[----:B------:R-:W-:-:S04]  /*5270*/  LOP3.LUT R4, R4, 0x80000000, RZ, 0xc0, !PT ;  /* 0x8000000004047812 */ /* 0x000fc800078ec0ff */
[----:B------:R-:W-:-:S04]  /*5280*/  SHF.R.U32.HI R4, RZ, 0x18, R4 ;  /* 0x00000018ff047819 */ /* 0x000fc80000011604 */
[----:B------:R-:W-:-:S04]  /*5290*/  LOP3.LUT R3, R3, R4, RZ, 0xfc, !PT ;  /* 0x0000000403037212 */ /* 0x000fc800078efcff */
[----:B------:R-:W-:Y:S02]  /*52a0*/  PRMT R0, R3, 0x7610, R0 ;  /* 0x0000761003007816 */ /* 0x000fe40000000000 */
.L_x_26914:
[----:B------:R-:W-:Y:S05]  /*52b0*/  BSYNC B0 ;  /* 0x0000000000007941 */ /* 0x000fea0003800000 */
.L_x_26913:
[----:B------:R0:W-:Y:S01]  /*52c0*/  STG.E.U8 [R8.64], R0 ;  /* 0x0000000008007986 */ /* 0x0001e2000c101124 */
[----:B------:R-:W-:Y:S05]  /*52d0*/  BRA `(.L_x_26893) ;  /* 0x0000045000007947 */ /* 0x000fea0003800000 */
.L_x_26911:
        /* <DEDUP_REMOVED lines=16> */
.L_x_26918:
[----:B------:R-:W-:-:S04]  /*53e0*/  LOP3.LUT R4, R4, 0x80000000, RZ, 0xc0, !PT ;  /* 0x8000000004047812 */ /* 0x000fc800078ec0ff */
[----:B------:R-:W-:-:S04]  /*53f0*/  SHF.R.U32.HI R4, RZ, 0x18, R4 ;  /* 0x00000018ff047819 */ /* 0x000fc80000011604 */
[----:B------:R-:W-:-:S04]  /*5400*/  LOP3.LUT R3, R3, R4, RZ, 0xfc, !PT ;  /* 0x0000000403037212 */ /* 0x000fc800078efcff */
[----:B------:R-:W-:Y:S02]  /*5410*/  PRMT R0, R3, 0x7610, R0 ;  /* 0x0000761003007816 */ /* 0x000fe40000000000 */
.L_x_26917:
[----:B------:R-:W-:Y:S05]  /*5420*/  BSYNC B0 ;  /* 0x0000000000007941 */ /* 0x000fea0003800000 */
.L_x_26916:
[----:B------:R0:W-:Y:S01]  /*5430*/  STG.E.U8 [R8.64], R0 ;  /* 0x0000000008007986 */ /* 0x0001e2000c101124 */
[----:B------:R-:W-:Y:S05]  /*5440*/  BRA `(.L_x_26893) ;  /* 0x000002e000007947 */ /* 0x000fea0003800000 */
.L_x_26910:
        /* <DEDUP_REMOVED lines=21> */
.L_x_26892:
        /* <DEDUP_REMOVED lines=20> */
.L_x_26920:
[----:B------:R-:W0:Y:S02]  /*56e0*/  F2I.U64.TRUNC R4, R4 ;  /* 0x0000000400047311 */ /* 0x000e24000020d800 */
[----:B0-----:R0:W-:Y:S01]  /*56f0*/  STG.E.64 [R8.64], R4 ;  /* 0x0000000408007986 */ /* 0x0011e2000c101b24 */
[----:B------:R-:W-:Y:S05]  /*5700*/  BRA `(.L_x_26893) ;  /* 0x0000002000007947 */ /* 0x000fea0003800000 */
.L_x_26919:
[----:B------:R-:W0:Y:S02]  /*5710*/  F2I.FTZ.U32.TRUNC.NTZ R3, R4 ;  /* 0x0000000400037305 */ /* 0x000e24000021f000 */
[----:B0-----:R0:W-:Y:S02]  /*5720*/  STG.E [R8.64], R3 ;  /* 0x0000000308007986 */ /* 0x0011e4000c101924 */
.L_x_26893:
[----:B------:R-:W-:Y:S02]  /*5730*/  IADD3 R25, R19, 0x80, RZ ;  /* 0x0000008013197810 */ /* 0x000fe40007ffe0ff */
.L_x_26887:
[----:B------:R-:W-:Y:S05]  /*5740*/  BSYNC B6 ;  /* 0x0000000000067941 */ /* 0x000fea0003800000 */
.L_x_26886:
        /* <DEDUP_REMOVED lines=22> */
.L_x_26926:
[----:B------:R-:W0:Y:S02]  /*58b0*/  F2I.S64.TRUNC R18, R18 ;  /* 0x0000001200127311 */ /* 0x000e24000020d900 */
[----:B0-----:R-:W-:-:S05]  /*58c0*/  IMAD.MOV.U32 R3, RZ, RZ, R18 ;  /* 0x000000ffff037224 */ /* 0x001fca00078e0012 */
[----:B------:R0:W-:Y:S01]  /*58d0*/  STG.E.U8 [R8.64], R3 ;  /* 0x0000000308007986 */ /* 0x0001e2000c101124 */
[----:B------:R-:W-:Y:S05]  /*58e0*/  BRA `(.L_x_26928) ;  /* 0x00000d3000007947 */ /* 0x000fea0003800000 */
.L_x_26925:
        /* <DEDUP_REMOVED lines=9> */
.L_x_26930:
[----:B------:R-:W0:Y:S02]  /*5980*/  F2I.FTZ.TRUNC.NTZ R3, R18 ;  /* 0x0000001200037305 */ /* 0x000e24000021f100 */
[----:B0-----:R0:W-:Y:S01]  /*5990*/  STG.E [R8.64], R3 ;  /* 0x0000000308007986 */ /* 0x0011e2000c101924 */
[----:B------:R-:W-:Y:S05]  /*59a0*/  BRA `(.L_x_26928) ;  /* 0x00000c7000007947 */ /* 0x000fea0003800000 */
.L_x_26929:
[----:B------:R-:W0:Y:S02]  /*59b0*/  F2I.FTZ.TRUNC.NTZ R3, R18 ;  /* 0x0000001200037305 */ /* 0x000e24000021f100 */
[----:B0-----:R0:W-:Y:S01]  /*59c0*/  STG.E.U16 [R8.64], R3 ;  /* 0x0000000308007986 */ /* 0x0011e2000c101524 */
[----:B------:R-:W-:Y:S05]  /*59d0*/  BRA `(.L_x_26928) ;  /* 0x00000c4000007947 */ /* 0x000fea0003800000 */
.L_x_26924:
        /* <DEDUP_REMOVED lines=8> */
.L_x_26932:
[----:B------:R-:W-:-:S05]  /*5a60*/  F2FP.PACK_AB R18, RZ, R18 ;  /* 0x00000012ff12723e */ /* 0x000fca00000000ff */
[----:B------:R0:W-:Y:S01]  /*5a70*/  STG.E.U16 [R8.64], R18 ;  /* 0x0000001208007986 */ /* 0x0001e2000c101524 */
[----:B------:R-:W-:Y:S05]  /*5a80*/  BRA `(.L_x_26928) ;  /* 0x00000b9000007947 */ /* 0x000fea0003800000 */
.L_x_26931:
        /* <DEDUP_REMOVED lines=9> */
.L_x_26934:
[----:B------:R-:W-:-:S04]  /*5b20*/  F2FP.PACK_AB R3, RZ, R18 ;  /* 0x00000012ff03723e */ /* 0x000fc800000000ff */
[----:B------:R-:W-:-:S05]  /*5b30*/  PRMT R3, R3, 0x5410, RZ ;  /* 0x0000541003037816 */ /* 0x000fca00000000ff */
[----:B------:R0:W-:Y:S01]  /*5b40*/  STG.E [R8.64], R3 ;  /* 0x0000000308007986 */ /* 0x0001e2000c101924 */
[----:B------:R-:W-:Y:S05]  /*5b50*/  BRA `(.L_x_26928) ;  /* 0x00000ac000007947 */ /* 0x000fea0003800000 */
.L_x_26933:
[----:B------:R-:W-:-:S06]  /*5b60*/  FMUL.FTZ R4, R18, 1 ;  /* 0x3f80000012047820 */ /* 0x000fcc0000410000 */
[----:B------:R-:W0:Y:S02]  /*5b70*/  F2F.F64.F32 R4, R4 ;  /* 0x0000000400047310 */ /* 0x000e240000201800 */
[----:B0-----:R0:W-:Y:S01]  /*5b80*/  STG.E.64 [R8.64], R4 ;  /* 0x0000000408007986 */ /* 0x0011e2000c101b24 */
[----:B------:R-:W-:Y:S05]  /*5b90*/  BRA `(.L_x_26928) ;  /* 0x00000a8000007947 */ /* 0x000fea0003800000 */
.L_x_26923:
        /* <DEDUP_REMOVED lines=12> */
.L_x_26937:
[----:B------:R-:W-:Y:S01]  /*5c60*/  FMUL.FTZ R4, R18, 1 ;  /* 0x3f80000012047820 */ /* 0x000fe20000410000 */
[----:B------:R-:W-:-:S05]  /*5c70*/  CS2R R6, SRZ ;  /* 0x0000000000067805 */ /* 0x000fca000001ff00 */
[----:B------:R-:W0:Y:S02]  /*5c80*/  F2F.F64.F32 R4, R4 ;  /* 0x0000000400047310 */ /* 0x000e240000201800 */
[----:B0-----:R0:W-:Y:S01]  /*5c90*/  STG.E.128 [R8.64], R4 ;  /* 0x0000000408007986 */ /* 0x0011e2000c101d24 */
[----:B------:R-:W-:Y:S05]  /*5ca0*/  BRA `(.L_x_26928) ;  /* 0x0000097000007947 */ /* 0x000fea0003800000 */
.L_x_26936:
        /* <DEDUP_REMOVED lines=20> */
.L_x_26941:
[----:B------:R-:W-:Y:S05]  /*5df0*/  BSYNC B0 ;  /* 0x0000000000007941 */ /* 0x000fea0003800000 */
.L_x_26940:
[----:B------:R-:W-:-:S05]  /*5e00*/  LOP3.LUT R5, R0, R5, RZ, 0xfc, !PT ;  /* 0x0000000500057212 */ /* 0x000fca00078efcff */
[----:B------:R0:W-:Y:S01]  /*5e10*/  STG.E.U8 [R8.64], R5 ;  /* 0x0000000508007986 */ /* 0x0001e2000c101124 */
[----:B------:R-:W-:Y:S05]  /*5e20*/  BRA `(.L_x_26928) ;  /* 0x000007f000007947 */ /* 0x000fea0003800000 */
.L_x_26939:
        /* <DEDUP_REMOVED lines=12> */
.L_x_26943:
[----:B------:R-:W-:Y:S01]  /*5ef0*/  IMAD.MOV.U32 R0, RZ, RZ, 0x7f ;  /* 0x0000007fff007424 */ /* 0x000fe200078e00ff */
[----:B------:R-:W-:-:S04]  /*5f00*/  ISETP.GT.U32.AND P0, PT, R4, 0x7f800000, PT ;  /* 0x7f8000000400780c */ /* 0x000fc80003f04070 */
[----:B------:R-:W-:-:S04]  /*5f10*/  SEL R0, R0, 0x7c, P0 ;  /* 0x0000007c00007807 */ /* 0x000fc80000000000 */
.L_x_26944:
[----:B------:R-:W-:Y:S05]  /*5f20*/  BSYNC B0 ;  /* 0x0000000000007941 */ /* 0x000fea0003800000 */
.L_x_26942:
[----:B------:R-:W-:-:S04]  /*5f30*/  LOP3.LUT R18, R18, 0x80000000, RZ, 0xc0, !PT ;  /* 0x8000000012127812 */ /* 0x000fc800078ec0ff */
[----:B------:R-:W-:-:S04]  /*5f40*/  SHF.R.U32.HI R3, RZ, 0x18, R18 ;  /* 0x00000018ff037819 */ /* 0x000fc80000011612 */
[----:B------:R-:W-:-:S05]  /*5f50*/  LOP3.LUT R3, R0, R3, RZ, 0xfc, !PT ;  /* 0x0000000300037212 */ /* 0x000fca00078efcff */
[----:B------:R0:W-:Y:S01]  /*5f60*/  STG.E.U8 [R8.64], R3 ;  /* 0x0000000308007986 */ /* 0x0001e2000c101124 */
[----:B------:R-:W-:Y:S05]  /*5f70*/  BRA `(.L_x_26928) ;  /* 0x000006a000007947 */ /* 0x000fea0003800000 */
.L_x_26938:
[----:B------:R-:W-:-:S05]  /*5f80*/  F2FP.BF16.PACK_AB R18, RZ, R18 ;  /* 0x00000012ff12723e */ /* 0x000fca00000010ff */
[----:B------:R0:W-:Y:S01]  /*5f90*/  STG.E.U16 [R8.64], R18 ;  /* 0x0000001208007986 */ /* 0x0001e2000c101524 */
[----:B------:R-:W-:Y:S05]  /*5fa0*/  BRA `(.L_x_26928) ;  /* 0x0000067000007947 */ /* 0x000fea0003800000 */
.L_x_26935:
        /* <DEDUP_REMOVED lines=11> */
.L_x_26947:
        /* <DEDUP_REMOVED lines=16> */
.L_x_26950:
[----:B------:R-:W-:-:S04]  /*6160*/  LOP3.LUT R18, R18, 0x80000000, RZ, 0xc0, !PT ;  /* 0x8000000012127812 */ /* 0x000fc800078ec0ff */
[----:B------:R-:W-:-:S04]  /*6170*/  SHF.R.U32.HI R3, RZ, 0x18, R18 ;  /* 0x00000018ff037819 */ /* 0x000fc80000011612 */
[----:B------:R-:W-:-:S04]  /*6180*/  LOP3.LUT R0, R0, R3, RZ, 0xfc, !PT ;  /* 0x0000000300007212 */ /* 0x000fc800078efcff */
[----:B------:R-:W-:Y:S02]  /*6190*/  PRMT R4, R0, 0x7610, R4 ;  /* 0x0000761000047816 */ /* 0x000fe40000000004 */
.L_x_26949:
[----:B------:R-:W-:Y:S05]  /*61a0*/  BSYNC B0 ;  /* 0x0000000000007941 */ /* 0x000fea0003800000 */
.L_x_26948:
[----:B------:R0:W-:Y:S01]  /*61b0*/  STG.E.U8 [R8.64], R4 ;  /* 0x0000000408007986 */ /* 0x0001e2000c101124 */
[----:B------:R-:W-:Y:S05]  /*61c0*/  BRA `(.L_x_26928) ;  /* 0x0000045000007947 */ /* 0x000fea0003800000 */
.L_x_26946:
        /* <DEDUP_REMOVED lines=16> */
.L_x_26953:
[----:B------:R-:W-:-:S04]  /*62d0*/  LOP3.LUT R18, R18, 0x80000000, RZ, 0xc0, !PT ;  /* 0x8000000012127812 */ /* 0x000fc800078ec0ff */
[----:B------:R-:W-:-:S04]  /*62e0*/  SHF.R.U32.HI R3, RZ, 0x18, R18 ;  /* 0x00000018ff037819 */ /* 0x000fc80000011612 */
[----:B------:R-:W-:-:S04]  /*62f0*/  LOP3.LUT R0, R0, R3, RZ, 0xfc, !PT ;  /* 0x0000000300007212 */ /* 0x000fc800078efcff */
[----:B------:R-:W-:Y:S02]  /*6300*/  PRMT R4, R0, 0x7610, R4 ;  /* 0x0000761000047816 */ /* 0x000fe40000000004 */
.L_x_26952:
[----:B------:R-:W-:Y:S05]  /*6310*/  BSYNC B0 ;  /* 0x0000000000007941 */ /* 0x000fea0003800000 */
.L_x_26951:
[----:B------:R0:W-:Y:S01]  /*6320*/  STG.E.U8 [R8.64], R4 ;  /* 0x0000000408007986 */ /* 0x0001e2000c101124 */
[----:B------:R-:W-:Y:S05]  /*6330*/  BRA `(.L_x_26928) ;  /* 0x000002e000007947 */ /* 0x000fea0003800000 */
.L_x_26945:
        /* <DEDUP_REMOVED lines=21> */
.L_x_26927:
        /* <DEDUP_REMOVED lines=20> */
.L_x_26955:
[----:B------:R-:W0:Y:S02]  /*65d0*/  F2I.U64.TRUNC R18, R18 ;  /* 0x0000001200127311 */ /* 0x000e24000020d800 */
[----:B0-----:R0:W-:Y:S01]  /*65e0*/  STG.E.64 [R8.64], R18 ;  /* 0x0000001208007986 */ /* 0x0011e2000c101b24 */
[----:B------:R-:W-:Y:S05]  /*65f0*/  BRA `(.L_x_26928) ;  /* 0x0000002000007947 */ /* 0x000fea0003800000 */
.L_x_26954:
[----:B------:R-:W0:Y:S02]  /*6600*/  F2I.FTZ.U32.TRUNC.NTZ R3, R18 ;  /* 0x0000001200037305 */ /* 0x000e24000021f000 */
[----:B0-----:R0:W-:Y:S02]  /*6610*/  STG.E [R8.64], R3 ;  /* 0x0000000308007986 */ /* 0x0011e4000c101924 */
.L_x_26928:
        /* <DEDUP_REMOVED lines=22> */
.L_x_26959:
[----:B-1----:R-:W0:Y:S02]  /*6780*/  F2I.S64.TRUNC R22, R22 ;  /* 0x0000001600167311 */ /* 0x002e24000020d900 */
[----:B0-----:R-:W-:-:S05]  /*6790*/  IMAD.MOV.U32 R3, RZ, RZ, R22 ;  /* 0x000000ffff037224 */ /* 0x001fca00078e0016 */
[----:B------:R0:W-:Y:S01]  /*67a0*/  STG.E.U8 [R8.64], R3 ;  /* 0x0000000308007986 */ /* 0x0001e2000c101124 */
[----:B------:R-:W-:Y:S05]  /*67b0*/  BRA `(.L_x_26961) ;  /* 0x00000d3000007947 */ /* 0x000fea0003800000 */
.L_x_26958:
        /* <DEDUP_REMOVED lines=9> */
.L_x_26963:
[----:B-1----:R-:W0:Y:S02]  /*6850*/  F2I.FTZ.TRUNC.NTZ R3, R22 ;  /* 0x0000001600037305 */ /* 0x002e24000021f100 */
[----:B0-----:R0:W-:Y:S01]  /*6860*/  STG.E [R8.64], R3 ;  /* 0x0000000308007986 */ /* 0x0011e2000c101924 */
[----:B------:R-:W-:Y:S05]  /*6870*/  BRA `(.L_x_26961) ;  /* 0x00000c7000007947 */ /* 0x000fea0003800000 */
.L_x_26962:
[----:B-1----:R-:W0:Y:S02]  /*6880*/  F2I.FTZ.TRUNC.NTZ R3, R22 ;  /* 0x0000001600037305 */ /* 0x002e24000021f100 */
[----:B0-----:R0:W-:Y:S01]  /*6890*/  STG.E.U16 [R8.64], R3 ;  /* 0x0000000308007986 */ /* 0x0011e2000c101524 */
[----:B------:R-:W-:Y:S05]  /*68a0*/  BRA `(.L_x_26961) ;  /* 0x00000c4000007947 */ /* 0x000fea0003800000 */
.L_x_26957:
        /* <DEDUP_REMOVED lines=8> */
.L_x_26965:
[----:B-1----:R-:W-:-:S05]  /*6930*/  F2FP.PACK_AB R22, RZ, R22 ;  /* 0x00000016ff16723e */ /* 0x002fca00000000ff */
[----:B------:R0:W-:Y:S01]  /*6940*/  STG.E.U16 [R8.64], R22 ;  /* 0x0000001608007986 */ /* 0x0001e2000c101524 */
[----:B------:R-:W-:Y:S05]  /*6950*/  BRA `(.L_x_26961) ;  /* 0x00000b9000007947 */ /* 0x000fea0003800000 */
.L_x_26964:
        /* <DEDUP_REMOVED lines=9> */
.L_x_26967:
[----:B-1----:R-:W-:-:S04]  /*69f0*/  F2FP.PACK_AB R3, RZ, R22 ;  /* 0x00000016ff03723e */ /* 0x002fc800000000ff */
[----:B------:R-:W-:-:S05]  /*6a00*/  PRMT R3, R3, 0x5410, RZ ;  /* 0x0000541003037816 */ /* 0x000fca00000000ff */
[----:B------:R0:W-:Y:S01]  /*6a10*/  STG.E [R8.64], R3 ;  /* 0x0000000308007986 */ /* 0x0001e2000c101924 */
[----:B------:R-:W-:Y:S05]  /*6a20*/  BRA `(.L_x_26961) ;  /* 0x00000ac000007947 */ /* 0x000fea0003800000 */
.L_x_26966:
[----:B-1----:R-:W-:-:S06]  /*6a30*/  FMUL.FTZ R4, R22, 1 ;  /* 0x3f80000016047820 */ /* 0x002fcc0000410000 */
[----:B------:R-:W0:Y:S02]  /*6a40*/  F2F.F64.F32 R4, R4 ;  /* 0x0000000400047310 */ /* 0x000e240000201800 */
[----:B0-----:R0:W-:Y:S01]  /*6a50*/  STG.E.64 [R8.64], R4 ;  /* 0x0000000408007986 */ /* 0x0011e2000c101b24 */
[----:B------:R-:W-:Y:S05]  /*6a60*/  BRA `(.L_x_26961) ;  /* 0x00000a8000007947 */ /* 0x000fea0003800000 */
.L_x_26956:
        /* <DEDUP_REMOVED lines=12> */
.L_x_26970:
[----:B-1----:R-:W-:Y:S01]  /*6b30*/  FMUL.FTZ R4, R22, 1 ;  /* 0x3f80000016047820 */ /* 0x002fe20000410000 */
[----:B------:R-:W-:-:S05]  /*6b40*/  CS2R R6, SRZ ;  /* 0x0000000000067805 */ /* 0x000fca000001ff00 */
[----:B------:R-:W0:Y:S02]  /*6b50*/  F2F.F64.F32 R4, R4 ;  /* 0x0000000400047310 */ /* 0x000e240000201800 */
[----:B0-----:R0:W-:Y:S01]  /*6b60*/  STG.E.128 [R8.64], R4 ;  /* 0x0000000408007986 */ /* 0x0011e2000c101d24 */
[----:B------:R-:W-:Y:S05]  /*6b70*/  BRA `(.L_x_26961) ;  /* 0x0000097000007947 */ /* 0x000fea0003800000 */
.L_x_26969:
        /* <DEDUP_REMOVED lines=20> */
.L_x_26974:
[----:B------:R-:W-:Y:S05]  /*6cc0*/  BSYNC B0 ;  /* 0x0000000000007941 */ /* 0x000fea0003800000 */
.L_x_26973:
[----:B------:R-:W-:-:S05]  /*6cd0*/  LOP3.LUT R5, R0, R5, RZ, 0xfc, !PT ;  /* 0x0000000500057212 */ /* 0x000fca00078efcff */
[----:B------:R0:W-:Y:S01]  /*6ce0*/  STG.E.U8 [R8.64], R5 ;  /* 0x0000000508007986 */ /* 0x0001e2000c101124 */
[----:B------:R-:W-:Y:S05]  /*6cf0*/  BRA `(.L_x_26961) ;  /* 0x000007f000007947 */ /* 0x000fea0003800000 */
.L_x_26972:
        /* <DEDUP_REMOVED lines=12> */
.L_x_26976:
[----:B------:R-:W-:Y:S01]  /*6dc0*/  IMAD.MOV.U32 R0, RZ, RZ, 0x7f ;  /* 0x0000007fff007424 */ /* 0x000fe200078e00ff */
[----:B------:R-:W-:-:S04]  /*6dd0*/  ISETP.GT.U32.AND P0, PT, R4, 0x7f800000, PT ;  /* 0x7f8000000400780c */ /* 0x000fc80003f04070 */
[----:B------:R-:W-:-:S04]  /*6de0*/  SEL R0, R0, 0x7c, P0 ;  /* 0x0000007c00007807 */ /* 0x000fc80000000000 */
.L_x_26977:
[----:B------:R-:W-:Y:S05]  /*6df0*/  BSYNC B0 ;  /* 0x0000000000007941 */ /* 0x000fea0003800000 */
.L_x_26975:
[----:B------:R-:W-:-:S04]  /*6e00*/  LOP3.LUT R22, R22, 0x80000000, RZ, 0xc0, !PT ;  /* 0x8000000016167812 */ /* 0x000fc800078ec0ff */
[----:B------:R-:W-:-:S04]  /*6e10*/  SHF.R.U32.HI R3, RZ, 0x18, R22 ;  /* 0x00000018ff037819 */ /* 0x000fc80000011616 */
[----:B------:R-:W-:-:S05]  /*6e20*/  LOP3.LUT R3, R0, R3, RZ, 0xfc, !PT ;  /* 0x0000000300037212 */ /* 0x000fca00078efcff */
[----:B------:R0:W-:Y:S01]  /*6e30*/  STG.E.U8 [R8.64], R3 ;  /* 0x0000000308007986 */ /* 0x0001e2000c101124 */
[----:B------:R-:W-:Y:S05]  /*6e40*/  BRA `(.L_x_26961) ;  /* 0x000006a000007947 */ /* 0x000fea0003800000 */
.L_x_26971:
[----:B-1----:R-:W-:-:S05]  /*6e50*/  F2FP.BF16.PACK_AB R22, RZ, R22 ;  /* 0x00000016ff16723e */ /* 0x002fca00000010ff */
[----:B------:R0:W-:Y:S01]  /*6e60*/  STG.E.U16 [R8.64], R22 ;  /* 0x0000001608007986 */ /* 0x0001e2000c101524 */
[----:B------:R-:W-:Y:S05]  /*6e70*/  BRA `(.L_x_26961) ;  /* 0x0000067000007947 */ /* 0x000fea0003800000 */
.L_x_26968:
        /* <DEDUP_REMOVED lines=11> */
.L_x_26980:
        /* <DEDUP_REMOVED lines=16> */
.L_x_26983:
[----:B------:R-:W-:-:S04]  /*7030*/  LOP3.LUT R22, R22, 0x80000000, RZ, 0xc0, !PT ;  /* 0x8000000016167812 */ /* 0x000fc800078ec0ff */
[----:B------:R-:W-:-:S04]  /*7040*/  SHF.R.U32.HI R3, RZ, 0x18, R22 ;  /* 0x00000018ff037819 */ /* 0x000fc80000011616 */
[----:B------:R-:W-:-:S04]  /*7050*/  LOP3.LUT R0, R0, R3, RZ, 0xfc, !PT ;  /* 0x0000000300007212 */ /* 0x000fc800078efcff */
[----:B------:R-:W-:Y:S02]  /*7060*/  PRMT R4, R0, 0x7610, R4 ;  /* 0x0000761000047816 */ /* 0x000fe40000000004 */
.L_x_26982:
[----:B------:R-:W-:Y:S05]  /*7070*/  BSYNC B0 ;  /* 0x0000000000007941 */ /* 0x000fea0003800000 */
.L_x_26981:
[----:B------:R0:W-:Y:S01]  /*7080*/  STG.E.U8 [R8.64], R4 ;  /* 0x0000000408007986 */ /* 0x0001e2000c101124 */
[----:B------:R-:W-:Y:S05]  /*7090*/  BRA `(.L_x_26961) ;  /* 0x0000045000007947 */ /* 0x000fea0003800000 */
.L_x_26979:
        /* <DEDUP_REMOVED lines=16> */
.L_x_26986:
[----:B------:R-:W-:-:S04]  /*71a0*/  LOP3.LUT R22, R22, 0x80000000, RZ, 0xc0, !PT ;  /* 0x8000000016167812 */ /* 0x000fc800078ec0ff */
[----:B------:R-:W-:-:S04]  /*71b0*/  SHF.R.U32.HI R3, RZ, 0x18, R22 ;  /* 0x00000018ff037819 */ /* 0x000fc80000011616 */
[----:B------:R-:W-:-:S04]  /*71c0*/  LOP3.LUT R0, R0, R3, RZ, 0xfc, !PT ;  /* 0x0000000300007212 */ /* 0x000fc800078efcff */
[----:B------:R-:W-:Y:S02]  /*71d0*/  PRMT R4, R0, 0x7610, R4 ;  /* 0x0000761000047816 */ /* 0x000fe40000000004 */
.L_x_26985:
[----:B------:R-:W-:Y:S05]  /*71e0*/  BSYNC B0 ;  /* 0x0000000000007941 */ /* 0x000fea0003800000 */
.L_x_26984:
[----:B------:R0:W-:Y:S01]  /*71f0*/  STG.E.U8 [R8.64], R4 ;  /* 0x0000000408007986 */ /* 0x0001e2000c101124 */
[----:B------:R-:W-:Y:S05]  /*7200*/  BRA `(.L_x_26961) ;  /* 0x000002e000007947 */ /* 0x000fea0003800000 */
.L_x_26978:
        /* <DEDUP_REMOVED lines=21> */
.L_x_26960:
        /* <DEDUP_REMOVED lines=20> */
.L_x_26988:
[----:B-1----:R-:W0:Y:S02]  /*74a0*/  F2I.U64.TRUNC R22, R22 ;  /* 0x0000001600167311 */ /* 0x002e24000020d800 */
[----:B0-----:R0:W-:Y:S01]  /*74b0*/  STG.E.64 [R8.64], R22 ;  /* 0x0000001608007986 */ /* 0x0011e2000c101b24 */
[----:B------:R-:W-:Y:S05]  /*74c0*/  BRA `(.L_x_26961) ;  /* 0x0000002000007947 */ /* 0x000fea0003800000 */
.L_x_26987:
[----:B-1----:R-:W0:Y:S02]  /*74d0*/  F2I.FTZ.U32.TRUNC.NTZ R3, R22 ;  /* 0x0000001600037305 */ /* 0x002e24000021f000 */
[----:B0-----:R0:W-:Y:S02]  /*74e0*/  STG.E [R8.64], R3 ;  /* 0x0000000308007986 */ /* 0x0011e4000c101924 */
.L_x_26961:
[----:B------:R-:W-:Y:S02]  /*74f0*/  IADD3 R25, R25, 0x80, RZ ;  /* 0x0000008019197810 */ /* 0x000fe40007ffe0ff */
.L_x_26922:
[----:B------:R-:W-:Y:S05]  /*7500*/  BSYNC B6 ;  /* 0x0000000000067941 */ /* 0x000fea0003800000 */
.L_x_26921:
        /* <DEDUP_REMOVED lines=17> */
[----:B---3--:R-:W0:Y:S02]  /*7620*/  F2I.FTZ.TRUNC.NTZ R3, R24 ;  /* 0x0000001800037305 */ /* 0x008e24000021f100 */
[----:B0-----:R-:W-:Y:S01]  /*7630*/  STG.E.U8 [R4.64], R3 ;  /* 0x0000000304007986 */ /* 0x001fe2000c101124 */
[----:B------:R-:W-:Y:S05]  /*7640*/  EXIT ;  /* 0x000000000000794d */ /* 0x000fea0003800000 */
.L_x_26992:
[----:B---3--:R-:W0:Y:S02]  /*7650*/  F2I.S64.TRUNC R24, R24 ;  /* 0x0000001800187311 */ /* 0x008e24000020d900 */
[----:B0-----:R-:W-:-:S05]  /*7660*/  IMAD.MOV.U32 R3, RZ, RZ, R24 ;  /* 0x000000ffff037224 */ /* 0x001fca00078e0018 */
[----:B------:R-:W-:Y:S01]  /*7670*/  STG.E.U8 [R4.64], R3 ;  /* 0x0000000304007986 */ /* 0x000fe2000c101124 */
[----:B------:R-:W-:Y:S05]  /*7680*/  EXIT ;  /* 0x000000000000794d */ /* 0x000fea0003800000 */
.L_x_26991:
[----:B------:R-:W-:-:S13]  /*7690*/  ISETP.NE.AND P0, PT, R0, 0x2, PT ;  /* 0x000000020000780c */ /* 0x000fda0003f05270 */
[----:B------:R-:W-:Y:S05]  /*76a0*/  @!P0 BRA `(.L_x_26994) ;  /* 0x000000a000008947 */ /* 0x000fea0003800000 */
[----:B------:R-:W-:-:S13]  /*76b0*/  ISETP.NE.AND P0, PT, R0, 0x3, PT ;  /* 0x000000030000780c */ /* 0x000fda0003f05270 */
[----:B------:R-:W-:Y:S05]  /*76c0*/  @!P0 BRA `(.L_x_26995) ;  /* 0x0000005000008947 */ /* 0x000fea0003800000 */
[----:B------:R-:W-:-:S13]  /*76d0*/  ISETP.NE.AND P0, PT, R0, 0x4, PT ;  /* 0x000000040000780c */ /* 0x000fda0003f05270 */
[----:B------:R-:W-:Y:S05]  /*76e0*/  @P0 BRA `(.L_x_26993) ;  /* 0x00000b4000000947 */ /* 0x000fea0003800000 */
[----:B---3--:R-:W0:Y:S02]  /*76f0*/  F2I.S64.TRUNC R24, R24 ;  /* 0x0000001800187311 */ /* 0x008e24000020d900 */
[----:B0-----:R-:W-:Y:S01]  /*7700*/  STG.E.64 [R4.64], R24 ;  /* 0x0000001804007986 */ /* 0x001fe2000c101b24 */
[----:B------:R-:W-:Y:S05]  /*7710*/  EXIT ;  /* 0x000000000000794d */ /* 0x000fea0003800000 */
.L_x_26995:
[----:B---3--:R-:W0:Y:S02]  /*7720*/  F2I.FTZ.TRUNC.NTZ R3, R24 ;  /* 0x0000001800037305 */ /* 0x008e24000021f100 */
[----:B0-----:R-:W-:Y:S01]  /*7730*/  STG.E [R4.64], R3 ;  /* 0x0000000304007986 */ /* 0x001fe2000c101924 */
[----:B------:R-:W-:Y:S05]  /*7740*/  EXIT ;  /* 0x000000000000794d */ /* 0x000fea0003800000 */
.L_x_26994:
[----:B---3--:R-:W0:Y:S02]  /*7750*/  F2I.FTZ.TRUNC.NTZ R3, R24 ;  /* 0x0000001800037305 */ /* 0x008e24000021f100 */
[----:B0-----:R-:W-:Y:S01]  /*7760*/  STG.E.U16 [R4.64], R3 ;  /* 0x0000000304007986 */ /* 0x001fe2000c101524 */
[----:B------:R-:W-:Y:S05]  /*7770*/  EXIT ;  /* 0x000000000000794d */ /* 0x000fea0003800000 */
.L_x_26990:
[----:B------:R-:W-:-:S13]  /*7780*/  ISETP.GT.AND P0, PT, R0, 0x6, PT ;  /* 0x000000060000780c */ /* 0x000fda0003f04270 */
[----:B------:R-:W-:Y:S05]  /*7790*/  @P0 BRA `(.L_x_26996) ;  /* 0x0000009000000947 */ /* 0x000fea0003800000 */
[----:B------:R-:W-:-:S13]  /*77a0*/  ISETP.NE.AND P0, PT, R0, 0x5, PT ;  /* 0x000000050000780c */ /* 0x000fda0003f05270 */
[----:B------:R-:W-:Y:S05]  /*77b0*/  @!P0 BRA `(.L_x_26997) ;  /* 0x0000004000008947 */ /* 0x000fea0003800000 */
[----:B------:R-:W-:-:S13]  /*77c0*/  ISETP.NE.AND P0, PT, R0, 0x6, PT ;  /* 0x000000060000780c */ /* 0x000fda0003f05270 */
[----:B------:R-:W-:Y:S05]  /*77d0*/  @P0 BRA `(.L_x_26993) ;  /* 0x00000a5000000947 */ /* 0x000fea0003800000 */
[----:B---3--:R-:W-:Y:S01]  /*77e0*/  STG.E [R4.64], R24 ;  /* 0x0000001804007986 */ /* 0x008fe2000c101924 */
[----:B------:R-:W-:Y:S05]  /*77f0*/  EXIT ;  /* 0x000000000000794d */ /* 0x000fea0003800000 */
.L_x_26997:
[----:B---3--:R-:W-:-:S05]  /*7800*/  F2FP.PACK_AB R24, RZ, R24 ;  /* 0x00000018ff18723e */ /* 0x008fca00000000ff */
[----:B------:R-:W-:Y:S01]  /*7810*/  STG.E.U16 [R4.64], R24 ;  /* 0x0000001804007986 */ /* 0x000fe2000c101524 */
[----:B------:R-:W-:Y:S05]  /*7820*/  EXIT ;  /* 0x000000000000794d */ /* 0x000fea0003800000 */
.L_x_26996:
[----:B------:R-:W-:-:S13]  /*7830*/  ISETP.NE.AND P0, PT, R0, 0x7, PT ;  /* 0x000000070000780c */ /* 0x000fda0003f05270 */
[----:B------:R-:W-:Y:S05]  /*7840*/  @!P0 BRA `(.L_x_26998) ;  /* 0x000000b000008947 */ /* 0x000fea0003800000 */
[----:B------:R-:W-:-:S13]  /*7850*/  ISETP.NE.AND P0, PT, R0, 0x8, PT ;  /* 0x000000080000780c */ /* 0x000fda0003f05270 */
[----:B------:R-:W-:Y:S05]  /*7860*/  @!P0 BRA `(.L_x_26999) ;  /* 0x0000005000008947 */ /* 0x000fea0003800000 */
[----:B------:R-:W-:-:S13]  /*7870*/  ISETP.NE.AND P0, PT, R0, 0x9, PT ;  /* 0x000000090000780c */ /* 0x000fda0003f05270 */
[----:B------:R-:W-:Y:S05]  /*7880*/  @P0 BRA `(.L_x_26993) ;  /* 0x000009a000000947 */ /* 0x000fea0003800000 */
[----:B------:R-:W-:-:S05]  /*7890*/  IMAD.MOV.U32 R25, RZ, RZ, RZ ;  /* 0x000000ffff197224 */ /* 0x000fca00078e00ff */
[----:B---3--:R-:W-:Y:S01]  /*78a0*/  STG.E.64 [R4.64], R24 ;  /* 0x0000001804007986 */ /* 0x008fe2000c101b24 */
[----:B------:R-:W-:Y:S05]  /*78b0*/  EXIT ;  /* 0x000000000000794d */ /* 0x000fea0003800000 */
.L_x_26999:
[----:B---3--:R-:W-:-:S04]  /*78c0*/  F2FP.PACK_AB R3, RZ, R24 ;  /* 0x00000018ff03723e */ /* 0x008fc800000000ff */
[----:B------:R-:W-:-:S05]  /*78d0*/  PRMT R3, R3, 0x5410, RZ ;  /* 0x0000541003037816 */ /* 0x000fca00000000ff */
[----:B------:R-:W-:Y:S01]  /*78e0*/  STG.E [R4.64], R3 ;  /* 0x0000000304007986 */ /* 0x000fe2000c101924 */
[----:B------:R-:W-:Y:S05]  /*78f0*/  EXIT ;  /* 0x000000000000794d */ /* 0x000fea0003800000 */
.L_x_26998:
[----:B---3--:R-:W-:-:S06]  /*7900*/  FMUL.FTZ R2, R24, 1 ;  /* 0x3f80000018027820 */ /* 0x008fcc0000410000 */
[----:B------:R-:W0:Y:S02]  /*7910*/  F2F.F64.F32 R2, R2 ;  /* 0x0000000200027310 */ /* 0x000e240000201800 */
[----:B0-----:R-:W-:Y:S01]  /*7920*/  STG.E.64 [R4.64], R2 ;  /* 0x0000000204007986 */ /* 0x001fe2000c101b24 */
[----:B------:R-:W-:Y:S05]  /*7930*/  EXIT ;  /* 0x000000000000794d */ /* 0x000fea0003800000 */
.L_x_26989:
        /* <DEDUP_REMOVED lines=8> */
[----:B---3--:R-:W-:-:S04]  /*79c0*/  FSETP.NEU.FTZ.AND P0, PT, R24, RZ, PT ;  /* 0x000000ff1800720b */ /* 0x008fc80003f1d000 */
[----:B------:R-:W-:-:S05]  /*79d0*/  SEL R3, RZ, 0x1, !P0 ;  /* 0x00000001ff037807 */ /* 0x000fca0004000000 */
[----:B------:R-:W-:Y:S01]  /*79e0*/  STG.E.U8 [R4.64], R3 ;  /* 0x0000000304007986 */ /* 0x000fe2000c101124 */
[----:B------:R-:W-:Y:S05]  /*79f0*/  EXIT ;  /* 0x000000000000794d */ /* 0x000fea0003800000 */
.L_x_27002:
[----:B---3--:R-:W-:Y:S01]  /*7a00*/  FMUL.FTZ R8, R24, 1 ;  /* 0x3f80000018087820 */ /* 0x008fe20000410000 */
[----:B------:R-:W-:-:S05]  /*7a10*/  CS2R R10, SRZ ;  /* 0x00000000000a7805 */ /* 0x000fca000001ff00 */
[----:B------:R-:W0:Y:S02]  /*7a20*/  F2F.F64.F32 R8, R8 ;  /* 0x0000000800087310 */ /* 0x000e240000201800 */
[----:B0-----:R-:W-:Y:S01]  /*7a30*/  STG.E.128 [R4.64], R8 ;  /* 0x0000000804007986 */ /* 0x001fe2000c101d24 */
[----:B------:R-:W-:Y:S05]  /*7a40*/  EXIT ;  /* 0x000000000000794d */ /* 0x000fea0003800000 */
.L_x_27001:
[----:B------:R-:W-:-:S13]  /*7a50*/  ISETP.NE.AND P0, PT, R0, 0xf, PT ;  /* 0x0000000f0000780c */ /* 0x000fda0003f05270 */
[----:B------:R-:W-:Y:S05]  /*7a60*/  @!P0 BRA `(.L_x_27003) ;  /* 0x000002b000008947 */ /* 0x000fea0003800000 */
[----:B------:R-:W-:-:S13]  /*7a70*/  ISETP.NE.AND P0, PT, R0, 0x17, PT ;  /* 0x000000170000780c */ /* 0x000fda0003f05270 */
[----:B------:R-:W-:Y:S05]  /*7a80*/  @!P0 BRA `(.L_x_27004) ;  /* 0x0000014000008947 */ /* 0x000fea0003800000 */
[----:B------:R-:W-:-:S13]  /*7a90*/  ISETP.NE.AND P0, PT, R0, 0x18, PT ;  /* 0x000000180000780c */ /* 0x000fda0003f05270 */
[----:B------:R-:W-:Y:S05]  /*7aa0*/  @P0 BRA `(.L_x_26993) ;  /* 0x0000078000000947 */ /* 0x000fea0003800000 */
[C---:B---3--:R-:W-:Y:S01]  /*7ab0*/  LOP3.LUT R2, R24.reuse, 0x7fffffff, RZ, 0xc0, !PT ;  /* 0x7fffffff18027812 */ /* 0x048fe200078ec0ff */
        /* <DEDUP_REMOVED lines=13> */
.L_x_27006:
[----:B------:R-:W-:Y:S05]  /*7b90*/  BSYNC B0 ;  /* 0x0000000000007941 */ /* 0x000fea0003800000 */
.L_x_27005:
[----:B------:R-:W-:-:S05]  /*7ba0*/  LOP3.LUT R7, R0, R7, RZ, 0xfc, !PT ;  /* 0x0000000700077212 */ /* 0x000fca00078efcff */
[----:B------:R-:W-:Y:S01]  /*7bb0*/  STG.E.U8 [R4.64], R7 ;  /* 0x0000000704007986 */ /* 0x000fe2000c101124 */
[----:B------:R-:W-:Y:S05]  /*7bc0*/  EXIT ;  /* 0x000000000000794d */ /* 0x000fea0003800000 */
.L_x_27004:
[----:B---3--:R-:W-:Y:S01]  /*7bd0*/  LOP3.LUT R2, R24, 0x7fffffff, RZ, 0xc0, !PT ;  /* 0x7fffffff18027812 */ /* 0x008fe200078ec0ff */
        /* <DEDUP_REMOVED lines=11> */
.L_x_27008:
[----:B------:R-:W-:Y:S01]  /*7c90*/  IMAD.MOV.U32 R0, RZ, RZ, 0x7f ;  /* 0x0000007fff007424 */ /* 0x000fe200078e00ff */
[----:B------:R-:W-:-:S04]  /*7ca0*/  ISETP.GT.U32.AND P0, PT, R2, 0x7f800000, PT ;  /* 0x7f8000000200780c */ /* 0x000fc80003f04070 */
[----:B------:R-:W-:-:S04]  /*7cb0*/  SEL R0, R0, 0x7c, P0 ;  /* 0x0000007c00007807 */ /* 0x000fc80000000000 */
.L_x_27009:
[----:B------:R-:W-:Y:S05]  /*7cc0*/  BSYNC B0 ;  /* 0x0000000000007941 */ /* 0x000fea0003800000 */
.L_x_27007:
[----:B------:R-:W-:-:S04]  /*7cd0*/  LOP3.LUT R24, R24, 0x80000000, RZ, 0xc0, !PT ;  /* 0x8000000018187812 */ /* 0x000fc800078ec0ff */
[----:B------:R-:W-:-:S04]  /*7ce0*/  SHF.R.U32.HI R3, RZ, 0x18, R24 ;  /* 0x00000018ff037819 */ /* 0x000fc80000011618 */
[----:B------:R-:W-:-:S05]  /*7cf0*/  LOP3.LUT R3, R0, R3, RZ, 0xfc, !PT ;  /* 0x0000000300037212 */ /* 0x000fca00078efcff */
[----:B------:R-:W-:Y:S01]  /*7d00*/  STG.E.U8 [R4.64], R3 ;  /* 0x0000000304007986 */ /* 0x000fe2000c101124 */
[----:B------:R-:W-:Y:S05]  /*7d10*/  EXIT ;  /* 0x000000000000794d */ /* 0x000fea0003800000 */
.L_x_27003:
[----:B---3--:R-:W-:-:S05]  /*7d20*/  F2FP.BF16.PACK_AB R24, RZ, R24 ;  /* 0x00000018ff18723e */ /* 0x008fca00000010ff */
[----:B------:R-:W-:Y:S01]  /*7d30*/  STG.E.U16 [R4.64], R24 ;  /* 0x0000001804007986 */ /* 0x000fe2000c101524 */
[----:B------:R-:W-:Y:S05]  /*7d40*/  EXIT ;  /* 0x000000000000794d */ /* 0x000fea0003800000 */
.L_x_27000:
        /* <DEDUP_REMOVED lines=8> */
[----:B---3--:R-:W0:Y:S02]  /*7dd0*/  F2I.FTZ.U32.TRUNC.NTZ R3, R24 ;  /* 0x0000001800037305 */ /* 0x008e24000021f000 */
[----:B0-----:R-:W-:Y:S01]  /*7de0*/  STG.E.U16 [R4.64], R3 ;  /* 0x0000000304007986 */ /* 0x001fe2000c101524 */
[----:B------:R-:W-:Y:S05]  /*7df0*/  EXIT ;  /* 0x000000000000794d */ /* 0x000fea0003800000 */
.L_x_27012:
[----:B---3--:R-:W-:Y:S01]  /*7e00*/  LOP3.LUT R3, R24, 0x7fffffff, RZ, 0xc0, !PT ;  /* 0x7fffffff18037812 */ /* 0x008fe200078ec0ff */
        /* <DEDUP_REMOVED lines=15> */
.L_x_27015:
[----:B------:R-:W-:-:S04]  /*7f00*/  LOP3.LUT R24, R24, 0x80000000, RZ, 0xc0, !PT ;  /* 0x8000000018187812 */ /* 0x000fc800078ec0ff */
[----:B------:R-:W-:-:S04]  /*7f10*/  SHF.R.U32.HI R3, RZ, 0x18, R24 ;  /* 0x00000018ff037819 */ /* 0x000fc80000011618 */
[----:B------:R-:W-:-:S04]  /*7f20*/  LOP3.LUT R0, R0, R3, RZ, 0xfc, !PT ;  /* 0x0000000300007212 */ /* 0x000fc800078efcff */
[----:B------:R-:W-:Y:S02]  /*7f30*/  PRMT R2, R0, 0x7610, R2 ;  /* 0x0000761000027816 */ /* 0x000fe40000000002 */
.L_x_27014:
[----:B------:R-:W-:Y:S05]  /*7f40*/  BSYNC B0 ;  /* 0x0000000000007941 */ /* 0x000fea0003800000 */
.L_x_27013:
[----:B------:R-:W-:Y:S01]  /*7f50*/  STG.E.U8 [R4.64], R2 ;  /* 0x0000000204007986 */ /* 0x000fe2000c101124 */
[----:B------:R-:W-:Y:S05]  /*7f60*/  EXIT ;  /* 0x000000000000794d */ /* 0x000fea0003800000 */
.L_x_27011:
        /* <DEDUP_REMOVED lines=16> */
.L_x_27018:
[----:B------:R-:W-:-:S04]  /*8070*/  LOP3.LUT R24, R24, 0x80000000, RZ, 0xc0, !PT ;  /* 0x8000000018187812 */ /* 0x000fc800078ec0ff */
[----:B------:R-:W-:-:S04]  /*8080*/  SHF.R.U32.HI R3, RZ, 0x18, R24 ;  /* 0x00000018ff037819 */ /* 0x000fc80000011618 */
[----:B------:R-:W-:-:S04]  /*8090*/  LOP3.LUT R0, R0, R3, RZ, 0xfc, !PT ;  /* 0x0000000300007212 */ /* 0x000fc800078efcff */
[----:B------:R-:W-:Y:S02]  /*80a0*/  PRMT R2, R0, 0x7610, R2 ;  /* 0x0000761000027816 */ /* 0x000fe40000000002 */
.L_x_27017:
[----:B------:R-:W-:Y:S05]  /*80b0*/  BSYNC B0 ;  /* 0x0000000000007941 */ /* 0x000fea0003800000 */
.L_x_27016:
[----:B------:R-:W-:Y:S01]  /*80c0*/  STG.E.U8 [R4.64], R2 ;  /* 0x0000000204007986 */ /* 0x000fe2000c101124 */
[----:B------:R-:W-:Y:S05]  /*80d0*/  EXIT ;  /* 0x000000000000794d */ /* 0x000fea0003800000 */
.L_x_27010:
[----:B------:R-:W-:-:S13]  /*80e0*/  ISETP.NE.AND P0, PT, R0, 0x1c, PT ;  /* 0x0000001c0000780c */ /* 0x000fda0003f05270 */
[----:B------:R-:W-:Y:S05]  /*80f0*/  @!P0 BRA `(.L_x_27019) ;  /* 0x000002a000008947 */ /* 0x000fea0003800000 */
[----:B------:R-:W-:-:S13]  /*8100*/  ISETP.NE.AND P0, PT, R0, 0x1d, PT ;  /* 0x0000001d0000780c */ /* 0x000fda0003f05270 */
[----:B------:R-:W-:Y:S05]  /*8110*/  @!P0 BRA `(.L_x_27020) ;  /* 0x0000025000008947 */ /* 0x000fea0003800000 */
[----:B------:R-:W-:-:S13]  /*8120*/  ISETP.NE.AND P0, PT, R0, 0x2c, PT ;  /* 0x0000002c0000780c */ /* 0x000fda0003f05270 */
[----:B------:R-:W-:Y:S05]  /*8130*/  @P0 BRA `(.L_x_26993) ;  /* 0x000000f000000947 */ /* 0x000fea0003800000 */
[----:B---3--:R-:W-:Y:S02]  /*8140*/  SHF.R.U32.HI R2, RZ, 0x17, R24 ;  /* 0x00000017ff027819 */ /* 0x008fe40000011618 */
        /* <DEDUP_REMOVED lines=14> */
.L_x_26993:
        /* <DEDUP_REMOVED lines=20> */
.L_x_27020:
[----:B---3--:R-:W0:Y:S02]  /*8370*/  F2I.U64.TRUNC R24, R24 ;  /* 0x0000001800187311 */ /* 0x008e24000020d800 */
[----:B0-----:R-:W-:Y:S01]  /*8380*/  STG.E.64 [R4.64], R24 ;  /* 0x0000001804007986 */ /* 0x001fe2000c101b24 */
[----:B------:R-:W-:Y:S05]  /*8390*/  EXIT ;  /* 0x000000000000794d */ /* 0x000fea0003800000 */
.L_x_27019:
[----:B---3--:R-:W0:Y:S02]  /*83a0*/  F2I.FTZ.U32.TRUNC.NTZ R3, R24 ;  /* 0x0000001800037305 */ /* 0x008e24000021f000 */
[----:B0-----:R-:W-:Y:S01]  /*83b0*/  STG.E [R4.64], R3 ;  /* 0x0000000304007986 */ /* 0x001fe2000c101924 */
[----:B------:R-:W-:Y:S05]  /*83c0*/  EXIT ;  /* 0x000000000000794d */ /* 0x000fea0003800000 */
.L_x_27021:
        /* <DEDUP_REMOVED lines=11> */
.L_x_30093:


//--------------------- .text._ZN2at6native18elementwise_kernelILi128ELi2EZNS0_22gpu_kernel_impl_nocastINS0_13AUnaryFunctorIfffZZZNS0_21nextafter_kernel_cudaERNS_18TensorIteratorBaseEENKUlvE_clEvENKUlvE0_clEvEUlffE_EEEEvS5_RKT_EUliE_EEviT1_ --------------------------
	.section	.text._ZN2at6native18elementwise_kernelILi128ELi2EZNS0_22gpu_kernel_impl_nocastINS0_13AUnaryFunctorIfffZZZNS0_21nextafter_kernel_cudaERNS_18TensorIteratorBaseEENKUlvE_clEvENKUlvE0_clEvEUlffE_EEEEvS5_RKT_EUliE_EEviT1_,"ax",@progbits
	.sectioninfo	@"SHI_REGISTERS=13"
	.align	128
        .global         _ZN2at6native18elementwise_kernelILi128ELi2EZNS0_22gpu_kernel_impl_nocastINS0_13AUnaryFunctorIfffZZZNS0_21nextafter_kernel_cudaERNS_18TensorIteratorBaseEENKUlvE_clEvENKUlvE0_clEvEUlffE_EEEEvS5_RKT_EUliE_EEviT1_
        .type           _ZN2at6native18elementwise_kernelILi128ELi2EZNS0_22gpu_kernel_impl_nocastINS0_13AUnaryFunctorIfffZZZNS0_21nextafter_kernel_cudaERNS_18TensorIteratorBaseEENKUlvE_clEvENKUlvE0_clEvEUlffE_EEEEvS5_RKT_EUliE_EEviT1_,@function
        .size           _ZN2at6native18elementwise_kernelILi128ELi2EZNS0_22gpu_kernel_impl_nocastINS0_13AUnaryFunctorIfffZZZNS0_21nextafter_kernel_cudaERNS_18TensorIteratorBaseEENKUlvE_clEvENKUlvE0_clEvEUlffE_EEEEvS5_RKT_EUliE_EEviT1_,(.L_x_30094 - _ZN2at6native18elementwise_kernelILi128ELi2EZNS0_22gpu_kernel_impl_nocastINS0_13AUnaryFunctorIfffZZZNS0_21nextafter_kernel_cudaERNS_18TensorIteratorBaseEENKUlvE_clEvENKUlvE0_clEvEUlffE_EEEEvS5_RKT_EUliE_EEviT1_)
        .other          _ZN2at6native18elementwise_kernelILi128ELi2EZNS0_22gpu_kernel_impl_nocastINS0_13AUnaryFunctorIfffZZZNS0_21nextafter_kernel_cudaERNS_18TensorIteratorBaseEENKUlvE_clEvENKUlvE0_clEvEUlffE_EEEEvS5_RKT_EUliE_EEviT1_,@"STO_CUDA_ENTRY STV_DEFAULT"
_ZN2at6native18elementwise_kernelILi128ELi2EZNS0_22gpu_kernel_impl_nocastINS0_13AUnaryFunctorIfffZZZNS0_21nextafter_kernel_cudaERNS_18TensorIteratorBaseEENKUlvE_clEvENKUlvE0_clEvEUlffE_EEEEvS5_RKT_EUliE_EEviT1_:
.text._ZN2at6native18elementwise_kernelILi128ELi2EZNS0_22gpu_kernel_impl_nocastINS0_13AUnaryFunctorIfffZZZNS0_21nextafter_kernel_cudaERNS_18TensorIteratorBaseEENKUlvE_clEvENKUlvE0_clEvEUlffE_EEEEvS5_RKT_EUliE_EEviT1_:
[----:B------:R-:W-:Y:S02]  /*0000*/  MOV R1, c[0x0][0x28] ;  /* 0x00000a0000017a02 */ /* 0x000fe40000000f00 */
[----:B------:R-:W0:Y:S01]  /*0010*/  S2R R3, SR_CTAID.X ;  /* 0x0000000000037919 */ /* 0x000e220000002500 */
[----:B------:R-:W-:Y:S01]  /*0020*/  MOV R10, c[0x0][0x374] ;  /* 0x0000dd00000a7a02 */ /* 0x000fe20000000f00 */
[----:B------:R-:W-:Y:S01]  /*0030*/  ULDC.64 UR4, c[0x0][0x118] ;  /* 0x0000460000047ab9 */ /* 0x000fe20000000a00 */
[----:B------:R-:W-:Y:S01]  /*0040*/  BSSY B0, `(.L_x_27022) ;  /* 0x0000119000007945 */ /* 0x000fe20003800000 */
[----:B------:R-:W0:Y:S02]  /*0050*/  S2R R0, SR_TID.X ;  /* 0x0000000000007919 */ /* 0x000e240000002100 */
[----:B------:R-:W-:-:S05]  /*0060*/  IMAD.SHL.U32 R2, R10, 0x2, RZ ;  /* 0x000000020a027824 */ /* 0x000fca00078e00ff */
[----:B------:R-:W-:Y:S02]  /*0070*/  ISETP.GE.U32.AND P0, PT, R2, 0x1000000, PT ;  /* 0x010000000200780c */ /* 0x000fe40003f06070 */
[----:B0-----:R-:W-:Y:S02]  /*0080*/  LEA R3, R3, R0, 0x8 ;  /* 0x0000000003037211 */ /* 0x001fe400078e40ff */
[----:B------:R-:W-:Y:S02]  /*0090*/  LOP3.LUT R0, R10, 0x80000000, RZ, 0xc0, !PT ;  /* 0x800000000a007812 */ /* 0x000fe400078ec0ff */
[----:B------:R-:W-:Y:S02]  /*00a0*/  ISETP.GE.AND P1, PT, R3, c[0x0][0x160], PT ;  /* 0x0000580003007a0c */ /* 0x000fe40003f26270 */
[----:B------:R-:W-:-:S11]  /*00b0*/  SEL R0, R0, c[0x0][0x374], !P0 ;  /* 0x0000dd0000007a07 */ /* 0x000fd60004000000 */
[----:B------:R-:W-:Y:S05]  /*00c0*/  @P1 BRA `(.L_x_27023) ;  /* 0x0000110000001947 */ /* 0x000fea0003800000 */
[----:B------:R-:W-:Y:S01]  /*00d0*/  ISETP.NE.AND P0, PT, RZ, c[0x0][0x168], PT ;  /* 0x00005a00ff007a0c */ /* 0x000fe20003f05270 */
[----:B------:R-:W-:Y:S01]  /*00e0*/  HFMA2.MMA R4, -RZ, RZ, 0, 0 ;  /* 0x00000000ff047435 */ /* 0x000fe200000001ff */
[----:B------:R-:W-:-:S11]  /*00f0*/  IMAD.MOV.U32 R2, RZ, RZ, RZ ;  /* 0x000000ffff027224 */ /* 0x000fd600078e00ff */
[----:B------:R-:W-:Y:S05]  /*0100*/  @!P0 BRA `(.L_x_27024) ;  /* 0x00000df000008947 */ /* 0x000fea0003800000 */
[----:B------:R-:W-:Y:S02]  /*0110*/  MOV R2, RZ ;  /* 0x000000ff00027202 */ /* 0x000fe40000000f00 */
        /* <DEDUP_REMOVED lines=222> */
.L_x_27024:
[----:B------:R-:W-:-:S04]  /*0f00*/  IADD3 R6, P0, R4, c[0x0][0x368], RZ ;  /* 0x0000da0004067a10 */ /* 0x000fc80007f1e0ff */
[----:B------:R-:W-:-:S05]  /*0f10*/  IADD3.X R7, RZ, c[0x0][0x36c], RZ, P0, !PT ;  /* 0x0000db00ff077a10 */ /* 0x000fca00007fe4ff */
[----:B------:R0:W5:Y:S01]  /*0f20*/  LDG.E R6, [R6.64] ;  /* 0x0000000406067981 */ /* 0x000162000c1e1900 */
[----:B------:R-:W-:Y:S01]  /*0f30*/  FSETP.GTU.FTZ.AND P0, PT, |R10|, +INF , PT ;  /* 0x7f8000000a00780b */ /* 0x000fe20003f1c200 */
[----:B------:R-:W-:Y:S01]  /*0f40*/  BSSY B1, `(.L_x_27025) ;  /* 0x0000026000017945 */ /* 0x000fe20003800000 */
[----:B------:R-:W-:-:S04]  /*0f50*/  IADD3 R4, P1, R2, c[0x0][0x360], RZ ;  /* 0x0000d80002047a10 */ /* 0x000fc80007f3e0ff */
[----:B------:R-:W-:-:S07]  /*0f60*/  IADD3.X R5, RZ, c[0x0][0x364], RZ, P1, !PT ;  /* 0x0000d900ff057a10 */ /* 0x000fce0000ffe4ff */
[----:B------:R-:W-:Y:S05]  /*0f70*/  @P0 BRA `(.L_x_27026) ;  /* 0x0000021000000947 */ /* 0x000fea0003800000 */
[----:B0----5:R-:W-:-:S13]  /*0f80*/  FSETP.GTU.FTZ.AND P0, PT, |R6|, +INF , PT ;  /* 0x7f8000000600780b */ /* 0x021fda0003f1c200 */
        /* <DEDUP_REMOVED lines=12> */
[C---:B------:R-:W-:Y:S02]  /*1050*/  FSETP.GT.FTZ.AND P2, PT, R6.reuse, c[0x0][0x374], PT ;  /* 0x0000dd0006007a0b */ /* 0x040fe40003f54000 */
[----:B------:R-:W-:Y:S02]  /*1060*/  FSETP.LEU.FTZ.AND P3, PT, RZ, c[0x0][0x374], PT ;  /* 0x0000dd00ff007a0b */ /* 0x000fe40003f7b000 */
[----:B------:R-:W-:Y:S02]  /*1070*/  FSETP.LT.FTZ.AND P0, PT, RZ, c[0x0][0x374], PT ;  /* 0x0000dd00ff007a0b */ /* 0x000fe40003f11000 */
[----:B------:R-:W-:Y:S02]  /*1080*/  PLOP3.LUT P4, PT, P3, P2, PT, 0x8, 0x0 ;  /* 0x000000000000781c */ /* 0x000fe40001f84170 */
[----:B------:R-:W-:Y:S02]  /*1090*/  PLOP3.LUT P2, PT, P0, P2, PT, 0x80, 0x0 ;  /* 0x000000000000781c */ /* 0x000fe40000745070 */
[----:B------:R-:W-:Y:S01]  /*10a0*/  FSETP.GEU.FTZ.AND P1, PT, R6, c[0x0][0x374], PT ;  /* 0x0000dd0006007a0b */ /* 0x000fe20003f3e000 */
[----:B------:R-:W-:Y:S01]  /*10b0*/  HFMA2.MMA R6, -RZ, RZ, 0, 0 ;  /* 0x00000000ff067435 */ /* 0x000fe200000001ff */
[----:B------:R-:W-:-:S02]  /*10c0*/  SEL R2, RZ, 0xffffffff, !P4 ;  /* 0xffffffffff027807 */ /* 0x000fc40006000000 */
[----:B------:R-:W-:Y:S02]  /*10d0*/  PLOP3.LUT P3, PT, P3, P1, PT, 0x2, 0x0 ;  /* 0x000000000000781c */ /* 0x000fe40001f62072 */
[----:B------:R-:W-:-:S03]  /*10e0*/  PLOP3.LUT P0, PT, P0, P1, PT, 0x20, 0x0 ;  /* 0x000000000000781c */ /* 0x000fc60000702470 */
[----:B------:R-:W-:Y:S02]  /*10f0*/  @!P4 IMAD.MOV R6, RZ, RZ, 0x1 ;  /* 0x00000001ff06c424 */ /* 0x000fe400078e02ff */
[----:B------:R-:W-:-:S04]  /*1100*/  @!P2 IADD3 R6, R2, RZ, RZ ;  /* 0x000000ff0206a210 */ /* 0x000fc80007ffe0ff */
[C---:B------:R-:W-:Y:S02]  /*1110*/  IADD3 R2, R6.reuse, 0x1, RZ ;  /* 0x0000000106027810 */ /* 0x040fe40007ffe0ff */
[----:B------:R-:W-:-:S04]  /*1120*/  @!P3 IADD3 R2, R6, RZ, RZ ;  /* 0x000000ff0602b210 */ /* 0x000fc80007ffe0ff */
[----:B------:R-:W-:Y:S01]  /*1130*/  IADD3 R7, R2, -0x1, RZ ;  /* 0xffffffff02077810 */ /* 0x000fe20007ffe0ff */
[----:B------:R-:W-:-:S05]  /*1140*/  @!P0 IMAD.MOV R7, RZ, RZ, R2 ;  /* 0x000000ffff078224 */ /* 0x000fca00078e0202 */
[----:B------:R-:W-:-:S04]  /*1150*/  IADD3 R7, R0, R7, RZ ;  /* 0x0000000700077210 */ /* 0x000fc80007ffe0ff */
[----:B------:R-:W-:-:S13]  /*1160*/  FSETP.NEU.FTZ.AND P0, PT, R7, RZ, PT ;  /* 0x000000ff0700720b */ /* 0x000fda0003f1d000 */
[----:B------:R-:W-:Y:S01]  /*1170*/  @!P0 LOP3.LUT R7, R7, 0x80000000, RZ, 0xc0, !PT ;  /* 0x8000000007078812 */ /* 0x000fe200078ec0ff */
[----:B------:R-:W-:Y:S05]  /*1180*/  BRA `(.L_x_27027) ;  /* 0x0000001000007947 */ /* 0x000fea0003800000 */
.L_x_27026:
[----:B0----5:R-:W-:Y:S02]  /*1190*/  FADD.FTZ R7, R6, c[0x0][0x374] ;  /* 0x0000dd0006077621 */ /* 0x021fe40000010000 */
.L_x_27027:
[----:B------:R-:W-:Y:S05]  /*11a0*/  BSYNC B1 ;  /* 0x0000000000017941 */ /* 0x000fea0003800000 */
.L_x_27025:
[----:B------:R0:W-:Y:S01]  /*11b0*/  STG.E [R4.64], R7 ;  /* 0x0000000704007986 */ /* 0x0001e2000c101904 */
[----:B------:R-:W-:-:S03]  /*11c0*/  IADD3 R3, R3, 0x80, RZ ;  /* 0x0000008003037810 */ /* 0x000fc60007ffe0ff */
.L_x_27023:
[----:B------:R-:W-:Y:S05]  /*11d0*/  BSYNC B0 ;  /* 0x0000000000007941 */ /* 0x000fea0003800000 */
.L_x_27022:
[----:B------:R-:W-:-:S13]  /*11e0*/  ISETP.GE.AND P0, PT, R3, c[0x0][0x160], PT ;  /* 0x0000580003007a0c */ /* 0x000fda0003f06270 */
[----:B------:R-:W-:Y:S05]  /*11f0*/  @P0 EXIT ;  /* 0x000000000000094d */ /* 0x000fea0003800000 */
[----:B------:R-:W-:Y:S01]  /*1200*/  ISETP.NE.AND P0, PT, RZ, c[0x0][0x168], PT ;  /* 0x00005a00ff007a0c */ /* 0x000fe20003f05270 */
[----:B------:R-:W-:Y:S01]  /*1210*/  IMAD.MOV.U32 R2, RZ, RZ, RZ ;  /* 0x000000ffff027224 */ /* 0x000fe200078e00ff */
[----:B0-----:R-:W-:-:S11]  /*1220*/  MOV R4, RZ ;  /* 0x000000ff00047202 */ /* 0x001fd60000000f00 */
[----:B------:R-:W-:Y:S05]  /*1230*/  @!P0 BRA `(.L_x_27028) ;  /* 0x00000df000008947 */ /* 0x000fea0003800000 */
[----:B------:R-:W-:Y:S01]  /*1240*/  HFMA2.MMA R2, -RZ, RZ, 0, 0 ;  /* 0x00000000ff027435 */ /* 0x000fe200000001ff */
[----:B------:R-:W-:-:S04]  /*1250*/  MOV R5, c[0x0][0x168] ;  /* 0x00005a0000057a02 */ /* 0x000fc80000000f00 */
[----:B------:R-:W-:-:S05]  /*1260*/  ISETP.NE.AND P0, PT, R5, 0x1, PT ;  /* 0x000000010500780c */ /* 0x000fca0003f05270 */
        /* <DEDUP_REMOVED lines=220> */
.L_x_27028:
        /* <DEDUP_REMOVED lines=21> */
[C---:B------:R-:W-:Y:S01]  /*2180*/  FSETP.GT.FTZ.AND P2, PT, R7.reuse, c[0x0][0x374], PT ;  /* 0x0000dd0007007a0b */ /* 0x040fe20003f54000 */
[----:B------:R-:W-:Y:S01]  /*2190*/  HFMA2.MMA R5, -RZ, RZ, 0, 0 ;  /* 0x00000000ff057435 */ /* 0x000fe200000001ff */
        /* <DEDUP_REMOVED lines=8> */
[----:B------:R-:W-:Y:S02]  /*2220*/  @!P4 IADD3 R5, RZ, 0x1, RZ ;  /* 0x00000001ff05c810 */ /* 0x000fe40007ffe0ff */
[----:B------:R-:W-:-:S05]  /*2230*/  @!P2 IMAD.MOV R5, RZ, RZ, R4 ;  /* 0x000000ffff05a224 */ /* 0x000fca00078e0204 */
[C---:B------:R-:W-:Y:S02]  /*2240*/  IADD3 R4, R5.reuse, 0x1, RZ ;  /* 0x0000000105047810 */ /* 0x040fe40007ffe0ff */
[----:B------:R-:W-:-:S04]  /*2250*/  @!P3 IADD3 R4, R5, RZ, RZ ;  /* 0x000000ff0504b210 */ /* 0x000fc80007ffe0ff */
[C---:B------:R-:W-:Y:S02]  /*2260*/  IADD3 R5, R4.reuse, -0x1, RZ ;  /* 0xffffffff04057810 */ /* 0x040fe40007ffe0ff */
[----:B------:R-:W-:-:S04]  /*2270*/  @!P0 IADD3 R5, R4, RZ, RZ ;  /* 0x000000ff04058210 */ /* 0x000fc80007ffe0ff */
[----:B------:R-:W-:-:S04]  /*2280*/  IADD3 R5, R0, R5, RZ ;  /* 0x0000000500057210 */ /* 0x000fc80007ffe0ff */
[----:B------:R-:W-:-:S13]  /*2290*/  FSETP.NEU.FTZ.AND P0, PT, R5, RZ, PT ;  /* 0x000000ff0500720b */ /* 0x000fda0003f1d000 */
[----:B------:R-:W-:Y:S01]  /*22a0*/  @!P0 LOP3.LUT R5, R5, 0x80000000, RZ, 0xc0, !PT ;  /* 0x8000000005058812 */ /* 0x000fe200078ec0ff */
[----:B------:R-:W-:Y:S05]  /*22b0*/  BRA `(.L_x_27031) ;  /* 0x0000001000007947 */ /* 0x000fea0003800000 */
.L_x_27030:
[----:B0----5:R-:W-:Y:S02]  /*22c0*/  FADD.FTZ R5, R7, c[0x0][0x374] ;  /* 0x0000dd0007057621 */ /* 0x021fe40000010000 */
.L_x_27031:
[----:B------:R-:W-:Y:S05]  /*22d0*/  BSYNC B0 ;  /* 0x0000000000007941 */ /* 0x000fea0003800000 */
.L_x_27029:
[----:B------:R-:W-:Y:S01]  /*22e0*/  STG.E [R2.64], R5 ;  /* 0x0000000502007986 */ /* 0x000fe2000c101904 */
[----:B------:R-:W-:Y:S05]  /*22f0*/  EXIT ;  /* 0x000000000000794d */ /* 0x000fea0003800000 */
.L_x_27032:
        /* <DEDUP_REMOVED lines=16> */
.L_x_30094:


//--------------------- .text._ZN2at6native27unrolled_elementwise_kernelINS0_13AUnaryFunctorIfffZZZNS0_21nextafter_kernel_cudaERNS_18TensorIteratorBaseEENKUlvE_clEvENKUlvE0_clEvEUlffE_EESt5arrayIPcLm2EELi4E23TrivialOffsetCalculatorILi1EjESD_NS0_6memory15LoadWithoutCastENSE_16StoreWithoutCastEEEviT_T0_T2_T3_T4_T5_ --------------------------
	.section	.text._ZN2at6native27unrolled_elementwise_kernelINS0_13AUnaryFunctorIfffZZZNS0_21nextafter_kernel_cudaERNS_18TensorIteratorBaseEENKUlvE_clEvENKUlvE0_clEvEUlffE_EESt5arrayIPcLm2EELi4E23TrivialOffsetCalculatorILi1EjESD_NS0_6memory15LoadWithoutCastENSE_16StoreWithoutCastEEEviT_T0_T2_T3_T4_T5_,"ax",@progbits
	.sectioninfo	@"SHI_REGISTERS=20"
	.align	128
        .global         _ZN2at6native27unrolled_elementwise_kernelINS0_13AUnaryFunctorIfffZZZNS0_21nextafter_kernel_cudaERNS_18TensorIteratorBaseEENKUlvE_clEvENKUlvE0_clEvEUlffE_EESt5arrayIPcLm2EELi4E23TrivialOffsetCalculatorILi1EjESD_NS0_6memory15LoadWithoutCastENSE_16StoreWithoutCastEEEviT_T0_T2_T3_T4_T5_
        .type           _ZN2at6native27unrolled_elementwise_kernelINS0_13AUnaryFunctorIfffZZZNS0_21nextafter_kernel_cudaERNS_18TensorIteratorBaseEENKUlvE_clEvENKUlvE0_clEvEUlffE_EESt5arrayIPcLm2EELi4E23TrivialOffsetCalculatorILi1EjESD_NS0_6memory15LoadWithoutCastENSE_16StoreWithoutCastEEEviT_T0_T2_T3_T4_T5_,@function
        .size           _ZN2at6native27unrolled_elementwise_kernelINS0_13AUnaryFunctorIfffZZZNS0_21nextafter_kernel_cudaERNS_18TensorIteratorBaseEENKUlvE_clEvENKUlvE0_clEvEUlffE_EESt5arrayIPcLm2EELi4E23TrivialOffsetCalculatorILi1EjESD_NS0_6memory15LoadWithoutCastENSE_16StoreWithoutCastEEEviT_T0_T2_T3_T4_T5_,(.L_x_30095 - _ZN2at6native27unrolled_elementwise_kernelINS0_13AUnaryFunctorIfffZZZNS0_21nextafter_kernel_cudaERNS_18TensorIteratorBaseEENKUlvE_clEvENKUlvE0_clEvEUlffE_EESt5arrayIPcLm2EELi4E23TrivialOffsetCalculatorILi1EjESD_NS0_6memory15LoadWithoutCastENSE_16StoreWithoutCastEEEviT_T0_T2_T3_T4_T5_)
        .other          _ZN2at6native27unrolled_elementwise_kernelINS0_13AUnaryFunctorIfffZZZNS0_21nextafter_kernel_cudaERNS_18TensorIteratorBaseEENKUlvE_clEvENKUlvE0_clEvEUlffE_EESt5arrayIPcLm2EELi4E23TrivialOffsetCalculatorILi1EjESD_NS0_6memory15LoadWithoutCastENSE_16StoreWithoutCastEEEviT_T0_T2_T3_T4_T5_,@"STO_CUDA_ENTRY STV_DEFAULT"
_ZN2at6native27unrolled_elementwise_kernelINS0_13AUnaryFunctorIfffZZZNS0_21nextafter_kernel_cudaERNS_18TensorIteratorBaseEENKUlvE_clEvENKUlvE0_clEvEUlffE_EESt5arrayIPcLm2EELi4E23TrivialOffsetCalculatorILi1EjESD_NS0_6memory15LoadWithoutCastENSE_16StoreWithoutCastEEEviT_T0_T2_T3_T4_T5_:
.text._ZN2at6native27unrolled_elementwise_kernelINS0_13AUnaryFunctorIfffZZZNS0_21nextafter_kernel_cudaERNS_18TensorIteratorBaseEENKUlvE_clEvENKUlvE0_clEvEUlffE_EESt5arrayIPcLm2EELi4E23TrivialOffsetCalculatorILi1EjESD_NS0_6memory15LoadWithoutCastENSE_16StoreWithoutCastEEEviT_T0_T2_T3_T4_T5_:
        /* <DEDUP_REMOVED lines=18> */
[----:B------:R-:W-:Y:S01]  /*0120*/  ISETP.GE.AND P2, PT, R5, R2, PT ;  /* 0x000000020500720c */ /* 0x000fe20003f46270 */
[----:B------:R-:W-:Y:S02]  /*0130*/  IMAD.MOV.U32 R12, RZ, RZ, c[0x0][0x168] ;  /* 0x00005a00ff0c7624 */ /* 0x000fe400078e00ff */
[----:B------:R-:W-:-:S10]  /*0140*/  @!P0 IMAD.WIDE.U32 R10, R10, R11, c[0x0][0x178] ;  /* 0x00005e000a0a8625 */ /* 0x000fd400078e000b */
[----:B------:R-:W-:Y:S01]  /*0150*/  @!P2 IMAD R16, R0, 0x200, R5 ;  /* 0x000002000010a824 */ /* 0x000fe200078e0205 */
[----:B------:R-:W-:Y:S01]  /*0160*/  @!P2 IADD3 R5, R5, 0x80, RZ ;  /* 0x000000800505a810 */ /* 0x000fe20007ffe0ff */
[----:B------:R-:W-:Y:S01]  /*0170*/  @!P2 IMAD.MOV.U32 R17, RZ, RZ, 0x4 ;  /* 0x00000004ff11a424 */ /* 0x000fe200078e00ff */
[----:B------:R0:W5:Y:S02]  /*0180*/  @!P0 LDG.E R6, [R10.64] ;  /* 0x000000040a068981 */ /* 0x000164000c1e1900 */
[----:B------:R-:W-:Y:S01]  /*0190*/  ISETP.GE.AND P1, PT, R5, R2, PT ;  /* 0x000000020500720c */ /* 0x000fe20003f26270 */
[----:B------:R-:W-:-:S12]  /*01a0*/  @!P2 IMAD.WIDE.U32 R16, R16, R17, c[0x0][0x178] ;  /* 0x00005e001010a625 */ /* 0x000fd800078e0011 */
[----:B------:R-:W-:Y:S02]  /*01b0*/  @!P1 IMAD R14, R0, 0x200, R5 ;  /* 0x00000200000e9824 */ /* 0x000fe400078e0205 */
[----:B------:R-:W-:Y:S01]  /*01c0*/  @!P1 IMAD.MOV.U32 R15, RZ, RZ, 0x4 ;  /* 0x00000004ff0f9424 */ /* 0x000fe200078e00ff */
[----:B------:R-:W-:-:S03]  /*01d0*/  CS2R R4, SRZ ;  /* 0x0000000000047805 */ /* 0x000fc6000001ff00 */
[----:B------:R-:W-:-:S03]  /*01e0*/  @!P1 IMAD.WIDE.U32 R14, R14, R15, c[0x0][0x178] ;  /* 0x00005e000e0e9625 */ /* 0x000fc600078e000f */
[----:B------:R0:W5:Y:S04]  /*01f0*/  @!P2 LDG.E R4, [R16.64] ;  /* 0x000000041004a981 */ /* 0x000168000c1e1900 */
[----:B------:R0:W5:Y:S01]  /*0200*/  @!P1 LDG.E R5, [R14.64] ;  /* 0x000000040e059981 */ /* 0x000162000c1e1900 */
[----:B------:R-:W-:-:S05]  /*0210*/  IMAD.SHL.U32 R13, R12, 0x2, RZ ;  /* 0x000000020c0d7824 */ /* 0x000fca00078e00ff */
[----:B------:R-:W-:Y:S02]  /*0220*/  ISETP.GE.U32.AND P0, PT, R13, 0x1000000, PT ;  /* 0x010000000d00780c */ /* 0x000fe40003f06070 */
[----:B------:R-:W-:-:S04]  /*0230*/  LOP3.LUT R13, R12, 0x80000000, RZ, 0xc0, !PT ;  /* 0x800000000c0d7812 */ /* 0x000fc800078ec0ff */
[----:B------:R-:W-:-:S04]  /*0240*/  SEL R13, R13, c[0x0][0x168], !P0 ;  /* 0x00005a000d0d7a07 */ /* 0x000fc80004000000 */
[----:B------:R-:W-:Y:S01]  /*0250*/  FSETP.NEU.FTZ.AND P0, PT, R13, RZ, PT ;  /* 0x000000ff0d00720b */ /* 0x000fe20003f1d000 */
[----:B------:R-:W-:-:S12]  /*0260*/  BSSY B0, `(.L_x_27033) ;  /* 0x00000d8000007945 */ /* 0x000fd80003800000 */
[----:B------:R-:W-:Y:S05]  /*0270*/  @!P0 BRA `(.L_x_27034) ;  /* 0x000008d000008947 */ /* 0x000fea0003800000 */
[----:B0-----:R-:W-:Y:S01]  /*0280*/  BSSY B1, `(.L_x_27035) ;  /* 0x0000021000017945 */ /* 0x001fe20003800000 */
[----:B------:R-:W-:Y:S05]  /*0290*/  @P4 BRA `(.L_x_27036) ;  /* 0x000001f000004947 */ /* 0x000fea0003800000 */
[----:B------:R-:W-:Y:S01]  /*02a0*/  FSETP.GTU.FTZ.AND P0, PT, |R12|, +INF , PT ;  /* 0x7f8000000c00780b */ /* 0x000fe20003f1c200 */
[C---:B-----5:R-:W-:Y:S01]  /*02b0*/  IMAD.SHL.U32 R8, R7.reuse, 0x2, RZ ;  /* 0x0000000207087824 */ /* 0x060fe200078e00ff */
        /* <DEDUP_REMOVED lines=28> */
.L_x_27037:
[----:B------:R-:W-:Y:S02]  /*0480*/  FADD.FTZ R8, R7, c[0x0][0x168] ;  /* 0x00005a0007087621 */ /* 0x000fe40000010000 */
.L_x_27036:
[----:B------:R-:W-:Y:S05]  /*0490*/  BSYNC B1 ;  /* 0x0000000000017941 */ /* 0x000fea0003800000 */
.L_x_27035:
[----:B------:R-:W-:Y:S01]  /*04a0*/  IADD3 R9, R3, 0x80, RZ ;  /* 0x0000008003097810 */ /* 0x000fe20007ffe0ff */
[----:B------:R-:W-:Y:S03]  /*04b0*/  BSSY B1, `(.L_x_27038) ;  /* 0x0000022000017945 */ /* 0x000fe60003800000 */
[----:B------:R-:W-:-:S13]  /*04c0*/  ISETP.GE.AND P0, PT, R9, R2, PT ;  /* 0x000000020900720c */ /* 0x000fda0003f06270 */
        /* <DEDUP_REMOVED lines=31> */
.L_x_27040:
[----:B------:R-:W-:Y:S02]  /*06c0*/  FADD.FTZ R7, R6, c[0x0][0x168] ;  /* 0x00005a0006077621 */ /* 0x000fe40000010000 */
.L_x_27039:
[----:B------:R-:W-:Y:S05]  /*06d0*/  BSYNC B1 ;  /* 0x0000000000017941 */ /* 0x000fea0003800000 */
.L_x_27038:
[----:B------:R-:W-:Y:S01]  /*06e0*/  IADD3 R11, R3, 0x100, RZ ;  /* 0x00000100030b7810 */ /* 0x000fe20007ffe0ff */
[----:B------:R-:W-:Y:S03]  /*06f0*/  BSSY B1, `(.L_x_27041) ;  /* 0x0000022000017945 */ /* 0x000fe60003800000 */
[----:B------:R-:W-:-:S13]  /*0700*/  ISETP.GE.AND P0, PT, R11, R2, PT ;  /* 0x000000020b00720c */ /* 0x000fda0003f06270 */
        /* <DEDUP_REMOVED lines=31> */
.L_x_27043:
[----:B------:R-:W-:Y:S02]  /*0900*/  FADD.FTZ R6, R4, c[0x0][0x168] ;  /* 0x00005a0004067621 */ /* 0x000fe40000010000 */
.L_x_27042:
[----:B------:R-:W-:Y:S05]  /*0910*/  BSYNC B1 ;  /* 0x0000000000017941 */ /* 0x000fea0003800000 */
.L_x_27041:
[----:B------:R-:W-:-:S04]  /*0920*/  IADD3 R11, R3, 0x180, RZ ;  /* 0x00000180030b7810 */ /* 0x000fc80007ffe0ff */
        /* <DEDUP_REMOVED lines=32> */
.L_x_27045:
[----:B------:R-:W-:Y:S01]  /*0b30*/  FADD.FTZ R11, R5, c[0x0][0x168] ;  /* 0x00005a00050b7621 */ /* 0x000fe20000010000 */
[----:B------:R-:W-:Y:S05]  /*0b40*/  BRA `(.L_x_27044) ;  /* 0x0000049000007947 */ /* 0x000fea0003800000 */
.L_x_27034:
        /* <DEDUP_REMOVED lines=12> */
[----:B------:R-:W-:-:S05]  /*0c10*/  @P0 IMAD.MOV.U32 R10, RZ, RZ, 0x800000 ;  /* 0x00800000ff0a0424 */ /* 0x000fca00078e00ff */
[----:B------:R-:W-:Y:S01]  /*0c20*/  @P0 LOP3.LUT R8, R10, 0x80000000, R7, 0xb8, !PT ;  /* 0x800000000a080812 */ /* 0x000fe200078eb807 */
[----:B------:R-:W-:Y:S05]  /*0c30*/  BRA `(.L_x_27047) ;  /* 0x0000001000007947 */ /* 0x000fea0003800000 */
.L_x_27048:
[----:B------:R-:W-:Y:S02]  /*0c40*/  FADD.FTZ R8, R7, c[0x0][0x168] ;  /* 0x00005a0007087621 */ /* 0x000fe40000010000 */
.L_x_27047:
[----:B------:R-:W-:Y:S05]  /*0c50*/  BSYNC B1 ;  /* 0x0000000000017941 */ /* 0x000fea0003800000 */
.L_x_27046:
        /* <DEDUP_REMOVED lines=17> */
.L_x_27051:
[----:B------:R-:W-:Y:S02]  /*0d70*/  FADD.FTZ R7, R6, c[0x0][0x168] ;  /* 0x00005a0006077621 */ /* 0x000fe40000010000 */
.L_x_27050:
[----:B------:R-:W-:Y:S05]  /*0d80*/  BSYNC B1 ;  /* 0x0000000000017941 */ /* 0x000fea0003800000 */
.L_x_27049:
        /* <DEDUP_REMOVED lines=17> */
.L_x_27054:
[----:B------:R-:W-:Y:S02]  /*0ea0*/  FADD.FTZ R6, R4, c[0x0][0x168] ;  /* 0x00005a0004067621 */ /* 0x000fe40000010000 */
.L_x_27053:
[----:B------:R-:W-:Y:S05]  /*0eb0*/  BSYNC B1 ;  /* 0x0000000000017941 */ /* 0x000fea0003800000 */
.L_x_27052:
        /* <DEDUP_REMOVED lines=15> */
[----:B------:R-:W-:Y:S01]  /*0fb0*/  @!P0 IMAD.MOV.U32 R11, RZ, RZ, R4 ;  /* 0x000000ffff0b8224 */ /* 0x000fe200078e0004 */
[----:B------:R-:W-:Y:S05]  /*0fc0*/  BRA `(.L_x_27044) ;  /* 0x0000001000007947 */ /* 0x000fea0003800000 */
.L_x_27055:
[----:B------:R-:W-:Y:S02]  /*0fd0*/  FADD.FTZ R11, R5, c[0x0][0x168] ;  /* 0x00005a00050b7621 */ /* 0x000fe40000010000 */
.L_x_27044:
[----:B------:R-:W-:Y:S05]  /*0fe0*/  BSYNC B0 ;  /* 0x0000000000007941 */ /* 0x000fea0003800000 */
.L_x_27033:
[--C-:B-----5:R-:W-:Y:S01]  /*0ff0*/  @!P4 IMAD R4, R0, 0x200, R3.reuse ;  /* 0x000002000004c824 */ /* 0x120fe200078e0203 */
[----:B------:R-:W-:Y:S01]  /*1000*/  BSSY B0, `(.L_x_27056) ;  /* 0x0000012000007945 */ /* 0x000fe20003800000 */
[----:B------:R-:W-:Y:S02]  /*1010*/  @!P4 IMAD.MOV.U32 R5, RZ, RZ, 0x4 ;  /* 0x00000004ff05c424 */ /* 0x000fe400078e00ff */
[----:B------:R-:W-:Y:S02]  /*1020*/  IMAD.MOV.U32 R13, RZ, RZ, R3 ;  /* 0x000000ffff0d7224 */ /* 0x000fe400078e0003 */
[----:B------:R-:W-:-:S04]  /*1030*/  @!P4 IMAD.WIDE.U32 R4, R4, R5, c[0x0][0x170] ;  /* 0x00005c000404c625 */ /* 0x000fc800078e0005 */
[----:B------:R-:W-:Y:S01]  /*1040*/  @!P4 IMAD.MOV.U32 R13, RZ, RZ, R9 ;  /* 0x000000ffff0dc224 */ /* 0x000fe200078e0009 */
[----:B------:R0:W-:Y:S04]  /*1050*/  @!P4 STG.E [R4.64], R8 ;  /* 0x000000080400c986 */ /* 0x0001e8000c101904 */
[----:B------:R-:W-:-:S13]  /*1060*/  ISETP.GE.AND P0, PT, R13, R2, PT ;  /* 0x000000020d00720c */ /* 0x000fda0003f06270 */
        /* <DEDUP_REMOVED lines=11> */
.L_x_27057:
[----:B0-----:R-:W-:Y:S05]  /*1120*/  BSYNC B0 ;  /* 0x0000000000007941 */ /* 0x001fea0003800000 */
.L_x_27056:
[----:B------:R-:W-:-:S13]  /*1130*/  ISETP.GE.AND P0, PT, R13, R2, PT ;  /* 0x000000020d00720c */ /* 0x000fda0003f06270 */
[----:B------:R-:W-:Y:S05]  /*1140*/  @P0 EXIT ;  /* 0x000000000000094d */ /* 0x000fea0003800000 */
[----:B------:R-:W-:Y:S02]  /*1150*/  IMAD R2, R0, 0x200, R13 ;  /* 0x0000020000027824 */ /* 0x000fe400078e020d */
[----:B------:R-:W-:-:S04]  /*1160*/  IMAD.MOV.U32 R3, RZ, RZ, 0x4 ;  /* 0x00000004ff037424 */ /* 0x000fc800078e00ff */
[----:B------:R-:W-:-:S05]  /*1170*/  IMAD.WIDE.U32 R2, R2, R3, c[0x0][0x170] ;  /* 0x00005c0002027625 */ /* 0x000fca00078e0003 */
[----:B------:R-:W-:Y:S01]  /*1180*/  STG.E [R2.64], R11 ;  /* 0x0000000b02007986 */ /* 0x000fe2000c101904 */
[----:B------:R-:W-:Y:S05]  /*1190*/  EXIT ;  /* 0x000000000000794d */ /* 0x000fea0003800000 */
.L_x_27058:
        /* <DEDUP_REMOVED lines=14> */
.L_x_30095:


//--------------------- .text._ZN2at6native29vectorized_elementwise_kernelILi2ENS0_13AUnaryFunctorIfffZZZNS0_21nextafter_kernel_cudaERNS_18TensorIteratorBaseEENKUlvE_clEvENKUlvE0_clEvEUlffE_EESt5arrayIPcLm2EEEEviT0_T1_ --------------------------
	.section	.text._ZN2at6native29vectorized_elementwise_kernelILi2ENS0_13AUnaryFunctorIfffZZZNS0_21nextafter_kernel_cudaERNS_18TensorIteratorBaseEENKUlvE_clEvENKUlvE0_clEvEUlffE_EESt5arrayIPcLm2EEEEviT0_T1_,"ax",@progbits
	.sectioninfo	@"SHI_REGISTERS=32"
	.align	128
        .global         _ZN2at6native29vectorized_elementwise_kernelILi2ENS0_13AUnaryFunctorIfffZZZNS0_21nextafter_kernel_cudaERNS_18TensorIteratorBaseEENKUlvE_clEvENKUlvE0_clEvEUlffE_EESt5arrayIPcLm2EEEEviT0_T1_
        .type           _ZN2at6native29vectorized_elementwise_kernelILi2ENS0_13AUnaryFunctorIfffZZZNS0_21nextafter_kernel_cudaERNS_18TensorIteratorBaseEENKUlvE_clEvENKUlvE0_clEvEUlffE_EESt5arrayIPcLm2EEEEviT0_T1_,@function
        .size           _ZN2at6native29vectorized_elementwise_kernelILi2ENS0_13AUnaryFunctorIfffZZZNS0_21nextafter_kernel_cudaERNS_18TensorIteratorBaseEENKUlvE_clEvENKUlvE0_clEvEUlffE_EESt5arrayIPcLm2EEEEviT0_T1_,(.L_x_30096 - _ZN2at6native29vectorized_elementwise_kernelILi2ENS0_13AUnaryFunctorIfffZZZNS0_21nextafter_kernel_cudaERNS_18TensorIteratorBaseEENKUlvE_clEvENKUlvE0_clEvEUlffE_EESt5arrayIPcLm2EEEEviT0_T1_)
        .other          _ZN2at6native29vectorized_elementwise_kernelILi2ENS0_13AUnaryFunctorIfffZZZNS0_21nextafter_kernel_cudaERNS_18TensorIteratorBaseEENKUlvE_clEvENKUlvE0_clEvEUlffE_EESt5arrayIPcLm2EEEEviT0_T1_,@"STO_CUDA_ENTRY STV_DEFAULT"
_ZN2at6native29vectorized_elementwise_kernelILi2ENS0_13AUnaryFunctorIfffZZZNS0_21nextafter_kernel_cudaERNS_18TensorIteratorBaseEENKUlvE_clEvENKUlvE0_clEvEUlffE_EESt5arrayIPcLm2EEEEviT0_T1_:
.text._ZN2at6native29vectorized_elementwise_kernelILi2ENS0_13AUnaryFunctorIfffZZZNS0_21nextafter_kernel_cudaERNS_18TensorIteratorBaseEENKUlvE_clEvENKUlvE0_clEvEUlffE_EESt5arrayIPcLm2EEEEviT0_T1_:
[----:B------:R-:W-:Y:S02]  /*0000*/  IMAD.MOV.U32 R1, RZ, RZ, c[0x0][0x28] ;  /* 0x00000a00ff017624 */ /* 0x000fe400078e00ff */
[----:B------:R-:W0:Y:S01]  /*0010*/  S2R R14, SR_CTAID.X ;  /* 0x00000000000e7919 */ /* 0x000e220000002500 */
[----:B------:R-:W-:Y:S01]  /*0020*/  IMAD.MOV.U32 R16, RZ, RZ, c[0x0][0x168] ;  /* 0x00005a00ff107624 */ /* 0x000fe200078e00ff */
[----:B------:R-:W-:-:S03]  /*0030*/  ULDC.64 UR4, c[0x0][0x118] ;  /* 0x0000460000047ab9 */ /* 0x000fc60000000a00 */
        /* <DEDUP_REMOVED lines=9> */
[----:B------:R0:W5:Y:S04]  /*00d0*/  LDG.E.64 R10, [R12.64] ;  /* 0x000000040c0a7981 */ /* 0x000168000c1e1b00 */
[----:B------:R0:W5:Y:S04]  /*00e0*/  LDG.E.64 R6, [R12.64+0x400] ;  /* 0x000400040c067981 */ /* 0x000168000c1e1b00 */
[----:B------:R0:W5:Y:S04]  /*00f0*/  LDG.E.64 R2, [R12.64+0x800] ;  /* 0x000800040c027981 */ /* 0x000168000c1e1b00 */
[----:B------:R0:W5:Y:S01]  /*0100*/  LDG.E.64 R4, [R12.64+0xc00] ;  /* 0x000c00040c047981 */ /* 0x000162000c1e1b00 */
[----:B------:R-:W-:Y:S01]  /*0110*/  FSETP.GTU.FTZ.AND P0, PT, |R16|, +INF , PT ;  /* 0x7f8000001000780b */ /* 0x000fe20003f1c200 */
[----:B------:R-:W-:Y:S01]  /*0120*/  BSSY B0, `(.L_x_27060) ;  /* 0x0000189000007945 */ /* 0x000fe20003800000 */
[----:B------:R-:W-:-:S02]  /*0130*/  ISETP.GE.U32.AND P1, PT, R23, 0x1000000, PT ;  /* 0x010000001700780c */ /* 0x000fc40003f26070 */
[----:B------:R-:W-:-:S04]  /*0140*/  LOP3.LUT R8, R16, 0x80000000, RZ, 0xc0, !PT ;  /* 0x8000000010087812 */ /* 0x000fc800078ec0ff */
[----:B------:R-:W-:-:S05]  /*0150*/  SEL R8, R8, c[0x0][0x168], !P1 ;  /* 0x00005a0008087a07 */ /* 0x000fca0004800000 */
[----:B------:R-:W-:Y:S05]  /*0160*/  @P0 BRA `(.L_x_27061) ;  /* 0x000017c000000947 */ /* 0x000fea0003800000 */
[----:B0-----:R-:W-:Y:S01]  /*0170*/  FSETP.NEU.FTZ.AND P0, PT, R8, RZ, PT ;  /* 0x000000ff0800720b */ /* 0x001fe20003f1d000 */
[C---:B-----5:R-:W-:Y:S01]  /*0180*/  IMAD.SHL.U32 R12, R10.reuse, 0x2, RZ ;  /* 0x000000020a0c7824 */ /* 0x060fe200078e00ff */
[----:B------:R-:W-:-:S04]  /*0190*/  LOP3.LUT R13, R10, 0x80000000, RZ, 0xc0, !PT ;  /* 0x800000000a0d7812 */ /* 0x000fc800078ec0ff */
[----:B------:R-:W-:-:S04]  /*01a0*/  ISETP.GE.U32.AND P1, PT, R12, 0x1000000, PT ;  /* 0x010000000c00780c */ /* 0x000fc80003f26070 */
[----:B------:R-:W-:-:S03]  /*01b0*/  SEL R13, R13, R10, !P1 ;  /* 0x0000000a0d0d7207 */ /* 0x000fc60004800000 */
[----:B------:R-:W-:Y:S05]  /*01c0*/  @!P0 BRA `(.L_x_27062) ;  /* 0x0000103000008947 */ /* 0x000fea0003800000 */
[----:B------:R-:W-:Y:S01]  /*01d0*/  FSETP.GTU.FTZ.AND P0, PT, |R10|, +INF , PT ;  /* 0x7f8000000a00780b */ /* 0x000fe20003f1c200 */
[----:B------:R-:W-:-:S12]  /*01e0*/  BSSY B1, `(.L_x_27063) ;  /* 0x000001b000017945 */ /* 0x000fd80003800000 */
        /* <DEDUP_REMOVED lines=23> */
.L_x_27065:
[----:B------:R-:W-:Y:S01]  /*0360*/  IMAD.MOV.U32 R10, RZ, RZ, R13 ;  /* 0x000000ffff0a7224 */ /* 0x000fe200078e000d */
[----:B------:R-:W-:Y:S05]  /*0370*/  BRA `(.L_x_27066) ;  /* 0x0000001000007947 */ /* 0x000fea0003800000 */
.L_x_27064:
[----:B------:R-:W-:Y:S02]  /*0380*/  FADD.FTZ R10, R10, c[0x0][0x168] ;  /* 0x00005a000a0a7621 */ /* 0x000fe40000010000 */
.L_x_27066:
[----:B------:R-:W-:Y:S05]  /*0390*/  BSYNC B1 ;  /* 0x0000000000017941 */ /* 0x000fea0003800000 */
.L_x_27063:
[C---:B------:R-:W-:Y:S01]  /*03a0*/  FSETP.GTU.FTZ.AND P0, PT, |R11|.reuse, +INF , PT ;  /* 0x7f8000000b00780b */ /* 0x040fe20003f1c200 */
[C---:B------:R-:W-:Y:S01]  /*03b0*/  IMAD.SHL.U32 R12, R11.reuse, 0x2, RZ ;  /* 0x000000020b0c7824 */ /* 0x040fe200078e00ff */
[----:B------:R-:W-:Y:S04]  /*03c0*/  BSSY B1, `(.L_x_27067) ;  /* 0x000001e000017945 */ /* 0x000fe80003800000 */
[----:B------:R-:W-:Y:S02]  /*03d0*/  ISETP.GE.U32.AND P1, PT, R12, 0x1000000, PT ;  /* 0x010000000c00780c */ /* 0x000fe40003f26070 */
[----:B------:R-:W-:-:S04]  /*03e0*/  LOP3.LUT R12, R11, 0x80000000, RZ, 0xc0, !PT ;  /* 0x800000000b0c7812 */ /* 0x000fc800078ec0ff */
[----:B------:R-:W-:Y:S01]  /*03f0*/  SEL R13, R12, R11, !P1 ;  /* 0x0000000b0c0d7207 */ /* 0x000fe20004800000 */
        /* <DEDUP_REMOVED lines=11> */
[----:B------:R-:W-:-:S05]  /*04b0*/  PLOP3.LUT P1, PT, P1, P2, PT, 0x2, 0x0 ;  /* 0x000000000000781c */ /* 0x000fca0000f24072 */
[----:B------:R-:W-:-:S05]  /*04c0*/  @!P4 IMAD.MOV R12, RZ, RZ, R8 ;  /* 0x000000ffff0cc224 */ /* 0x000fca00078e0208 */
[----:B------:R-:W-:Y:S01]  /*04d0*/  IADD3 R11, R12, 0x1, RZ ;  /* 0x000000010c0b7810 */ /* 0x000fe20007ffe0ff */
[----:B------:R-:W-:Y:S01]  /*04e0*/  @!P0 IMAD.MOV R11, RZ, RZ, R12 ;  /* 0x000000ffff0b8224 */ /* 0x000fe200078e020c */
[----:B------:R-:W-:-:S04]  /*04f0*/  PLOP3.LUT P0, PT, P3, P2, PT, 0x20, 0x0 ;  /* 0x000000000000781c */ /* 0x000fc80001f04470 */
[----:B------:R-:W-:Y:S01]  /*0500*/  IADD3 R12, R11, 0x1, RZ ;  /* 0x000000010b0c7810 */ /* 0x000fe20007ffe0ff */
[----:B------:R-:W-:-:S05]  /*0510*/  @!P1 IMAD.MOV R12, RZ, RZ, R11 ;  /* 0x000000ffff0c9224 */ /* 0x000fca00078e020b */
[----:B------:R-:W-:-:S03]  /*0520*/  IADD3 R11, R12, -0x1, RZ ;  /* 0xffffffff0c0b7810 */ /* 0x000fc60007ffe0ff */
[----:B------:R-:W-:-:S05]  /*0530*/  @!P0 IMAD.MOV R11, RZ, RZ, R12 ;  /* 0x000000ffff0b8224 */ /* 0x000fca00078e020c */
[----:B------:R-:W-:-:S13]  /*0540*/  FSETP.NEU.FTZ.AND P0, PT, R11, RZ, PT ;  /* 0x000000ff0b00720b */ /* 0x000fda0003f1d000 */
[----:B------:R-:W-:Y:S01]  /*0550*/  @!P0 LOP3.LUT R11, R11, 0x80000000, RZ, 0xc0, !PT ;  /* 0x800000000b0b8812 */ /* 0x000fe200078ec0ff */
[----:B------:R-:W-:Y:S05]  /*0560*/  BRA `(.L_x_27070) ;  /* 0x0000003000007947 */ /* 0x000fea0003800000 */
.L_x_27069:
[----:B------:R-:W-:Y:S01]  /*0570*/  IMAD.MOV.U32 R11, RZ, RZ, R13 ;  /* 0x000000ffff0b7224 */ /* 0x000fe200078e000d */
[----:B------:R-:W-:Y:S05]  /*0580*/  BRA `(.L_x_27070) ;  /* 0x0000001000007947 */ /* 0x000fea0003800000 */
.L_x_27068:
[----:B------:R-:W-:Y:S02]  /*0590*/  FADD.FTZ R11, R11, c[0x0][0x168] ;  /* 0x00005a000b0b7621 */ /* 0x000fe40000010000 */
.L_x_27070:
[----:B------:R-:W-:Y:S05]  /*05a0*/  BSYNC B1 ;  /* 0x0000000000017941 */ /* 0x000fea0003800000 */
.L_x_27067:
[C---:B------:R-:W-:Y:S01]  /*05b0*/  FSETP.GTU.FTZ.AND P0, PT, |R6|.reuse, +INF , PT ;  /* 0x7f8000000600780b */ /* 0x040fe20003f1c200 */
[C---:B------:R-:W-:Y:S01]  /*05c0*/  IMAD.SHL.U32 R12, R6.reuse, 0x2, RZ ;  /* 0x00000002060c7824 */ /* 0x040fe200078e00ff */
[----:B------:R-:W-:Y:S01]  /*05d0*/  LOP3.LUT R13, R6, 0x80000000, RZ, 0xc0, !PT ;  /* 0x80000000060d7812 */ /* 0x000fe200078ec0ff */
[----:B------:R-:W-:Y:S03]  /*05e0*/  BSSY B1, `(.L_x_27071) ;  /* 0x000001d000017945 */ /* 0x000fe60003800000 */
[----:B------:R-:W-:-:S04]  /*05f0*/  ISETP.GE.U32.AND P1, PT, R12, 0x1000000, PT ;  /* 0x010000000c00780c */ /* 0x000fc80003f26070 */
[----:B------:R-:W-:-:S03]  /*0600*/  SEL R13, R13, R6, !P1 ;  /* 0x000000060d0d7207 */ /* 0x000fc60004800000 */
        /* <DEDUP_REMOVED lines=23> */
.L_x_27073:
[----:B------:R-:W-:Y:S01]  /*0780*/  IMAD.MOV.U32 R6, RZ, RZ, R13 ;  /* 0x000000ffff067224 */ /* 0x000fe200078e000d */
[----:B------:R-:W-:Y:S05]  /*0790*/  BRA `(.L_x_27074) ;  /* 0x0000001000007947 */ /* 0x000fea0003800000 */
.L_x_27072:
[----:B------:R-:W-:Y:S02]  /*07a0*/  FADD.FTZ R6, R6, c[0x0][0x168] ;  /* 0x00005a0006067621 */ /* 0x000fe40000010000 */
.L_x_27074:
[----:B------:R-:W-:Y:S05]  /*07b0*/  BSYNC B1 ;  /* 0x0000000000017941 */ /* 0x000fea0003800000 */
.L_x_27071:
        /* <DEDUP_REMOVED lines=29> */
.L_x_27077:
[----:B------:R-:W-:Y:S01]  /*0990*/  IMAD.MOV.U32 R7, RZ, RZ, R13 ;  /* 0x000000ffff077224 */ /* 0x000fe200078e000d */
[----:B------:R-:W-:Y:S05]  /*09a0*/  BRA `(.L_x_27078) ;  /* 0x0000001000007947 */ /* 0x000fea0003800000 */
.L_x_27076:
[----:B------:R-:W-:Y:S02]  /*09b0*/  FADD.FTZ R7, R7, c[0x0][0x168] ;  /* 0x00005a0007077621 */ /* 0x000fe40000010000 */
.L_x_27078:
[----:B------:R-:W-:Y:S05]  /*09c0*/  BSYNC B1 ;  /* 0x0000000000017941 */ /* 0x000fea0003800000 */
.L_x_27075:
        /* <DEDUP_REMOVED lines=29> */
.L_x_27081:
[----:B------:R-:W-:Y:S01]  /*0ba0*/  IMAD.MOV.U32 R2, RZ, RZ, R13 ;  /* 0x000000ffff027224 */ /* 0x000fe200078e000d */
[----:B------:R-:W-:Y:S05]  /*0bb0*/  BRA `(.L_x_27082) ;  /* 0x0000001000007947 */ /* 0x000fea0003800000 */
.L_x_27080:
[----:B------:R-:W-:Y:S02]  /*0bc0*/  FADD.FTZ R2, R2, c[0x0][0x168] ;  /* 0x00005a0002027621 */ /* 0x000fe40000010000 */
.L_x_27082:
[----:B------:R-:W-:Y:S05]  /*0bd0*/  BSYNC B1 ;  /* 0x0000000000017941 */ /* 0x000fea0003800000 */
.L_x_27079:
        /* <DEDUP_REMOVED lines=29> */
.L_x_27085:
[----:B------:R-:W-:Y:S01]  /*0db0*/  IMAD.MOV.U32 R3, RZ, RZ, R13 ;  /* 0x000000ffff037224 */ /* 0x000fe200078e000d */
[----:B------:R-:W-:Y:S05]  /*0dc0*/  BRA `(.L_x_27086) ;  /* 0x0000001000007947 */ /* 0x000fea0003800000 */
.L_x_27084:
[----:B------:R-:W-:Y:S02]  /*0dd0*/  FADD.FTZ R3, R3, c[0x0][0x168] ;  /* 0x00005a0003037621 */ /* 0x000fe40000010000 */
.L_x_27086:
[----:B------:R-:W-:Y:S05]  /*0de0*/  BSYNC B1 ;  /* 0x0000000000017941 */ /* 0x000fea0003800000 */
.L_x_27083:
        /* <DEDUP_REMOVED lines=29> */
.L_x_27089:
[----:B------:R-:W-:Y:S01]  /*0fc0*/  IMAD.MOV.U32 R4, RZ, RZ, R13 ;  /* 0x000000ffff047224 */ /* 0x000fe200078e000d */
[----:B------:R-:W-:Y:S05]  /*0fd0*/  BRA `(.L_x_27090) ;  /* 0x0000001000007947 */ /* 0x000fea0003800000 */
.L_x_27088:
[----:B------:R-:W-:Y:S02]  /*0fe0*/  FADD.FTZ R4, R4, c[0x0][0x168] ;  /* 0x00005a0004047621 */ /* 0x000fe40000010000 */
.L_x_27090:
[----:B------:R-:W-:Y:S05]  /*0ff0*/  BSYNC B1 ;  /* 0x0000000000017941 */ /* 0x000fea0003800000 */
.L_x_27087:
[C---:B------:R-:W-:Y:S01]  /*1000*/  FSETP.GTU.FTZ.AND P0, PT, |R5|.reuse, +INF , PT ;  /* 0x7f8000000500780b */ /* 0x040fe20003f1c200 */
[----:B------:R-:W-:-:S05]  /*1010*/  IMAD.SHL.U32 R12, R5, 0x2, RZ ;  /* 0x00000002050c7824 */ /* 0x000fca00078e00ff */
        /* <DEDUP_REMOVED lines=26> */
.L_x_27092:
[----:B------:R-:W-:Y:S01]  /*11c0*/  IMAD.MOV.U32 R5, RZ, RZ, R13 ;  /* 0x000000ffff057224 */ /* 0x000fe200078e000d */
[----:B------:R-:W-:Y:S05]  /*11d0*/  BRA `(.L_x_27093) ;  /* 0x000007d000007947 */ /* 0x000fea0003800000 */
.L_x_27091:
[----:B------:R-:W-:Y:S01]  /*11e0*/  FADD.FTZ R5, R5, c[0x0][0x168] ;  /* 0x00005a0005057621 */ /* 0x000fe20000010000 */
[----:B------:R-:W-:Y:S05]  /*11f0*/  BRA `(.L_x_27093) ;  /* 0x000007b000007947 */ /* 0x000fea0003800000 */
.L_x_27062:
[----:B------:R-:W-:Y:S01]  /*1200*/  FSETP.GTU.FTZ.AND P0, PT, |R10|, +INF , PT ;  /* 0x7f8000000a00780b */ /* 0x000fe20003f1c200 */
[----:B------:R-:W-:-:S12]  /*1210*/  BSSY B1, `(.L_x_27094) ;  /* 0x0000009000017945 */ /* 0x000fd80003800000 */
[----:B------:R-:W-:Y:S05]  /*1220*/  @P0 BRA `(.L_x_27095) ;  /* 0x0000006000000947 */ /* 0x000fea0003800000 */
[----:B------:R-:W-:-:S04]  /*1230*/  LOP3.LUT R12, R13, R8, RZ, 0xfc, !PT ;  /* 0x000000080d0c7212 */ /* 0x000fc800078efcff */
[----:B------:R-:W-:-:S13]  /*1240*/  FSETP.NEU.FTZ.AND P0, PT, R12, RZ, PT ;  /* 0x000000ff0c00720b */ /* 0x000fda0003f1d000 */
[----:B------:R-:W-:-:S05]  /*1250*/  @P0 IMAD.MOV.U32 R15, RZ, RZ, 0x800000 ;  /* 0x00800000ff0f0424 */ /* 0x000fca00078e00ff */
[----:B------:R-:W-:Y:S01]  /*1260*/  @P0 LOP3.LUT R10, R15, 0x80000000, R10, 0xb8, !PT ;  /* 0x800000000f0a0812 */ /* 0x000fe200078eb80a */
[----:B------:R-:W-:Y:S01]  /*1270*/  @!P0 IMAD.MOV.U32 R10, RZ, RZ, R13 ;  /* 0x000000ffff0a8224 */ /* 0x000fe200078e000d */
[----:B------:R-:W-:Y:S05]  /*1280*/  BRA `(.L_x_27096) ;  /* 0x0000001000007947 */ /* 0x000fea0003800000 */
.L_x_27095:
[----:B------:R-:W-:Y:S02]  /*1290*/  FADD.FTZ R10, R10, c[0x0][0x168] ;  /* 0x00005a000a0a7621 */ /* 0x000fe40000010000 */
.L_x_27096:
[----:B------:R-:W-:Y:S05]  /*12a0*/  BSYNC B1 ;  /* 0x0000000000017941 */ /* 0x000fea0003800000 */
.L_x_27094:
        /* <DEDUP_REMOVED lines=9> */
[----:B------:R-:W-:-:S05]  /*1340*/  @P0 IMAD.MOV.U32 R12, RZ, RZ, 0x800000 ;  /* 0x00800000ff0c0424 */ /* 0x000fca00078e00ff */
[----:B------:R-:W-:Y:S01]  /*1350*/  @P0 LOP3.LUT R11, R12, 0x80000000, R11, 0xb8, !PT ;  /* 0x800000000c0b0812 */ /* 0x000fe200078eb80b */
[----:B------:R-:W-:Y:S01]  /*1360*/  @!P0 IMAD.MOV.U32 R11, RZ, RZ, R13 ;  /* 0x000000ffff0b8224 */ /* 0x000fe200078e000d */
[----:B------:R-:W-:Y:S05]  /*1370*/  BRA `(.L_x_27099) ;  /* 0x0000001000007947 */ /* 0x000fea0003800000 */
.L_x_27098:
[----:B------:R-:W-:Y:S02]  /*1380*/  FADD.FTZ R11, R11, c[0x0][0x168] ;  /* 0x00005a000b0b7621 */ /* 0x000fe40000010000 */
.L_x_27099:
[----:B------:R-:W-:Y:S05]  /*1390*/  BSYNC B1 ;  /* 0x0000000000017941 */ /* 0x000fea0003800000 */
.L_x_27097:
        /* <DEDUP_REMOVED lines=9> */
[----:B------:R-:W-:-:S05]  /*1430*/  @P0 IMAD.MOV.U32 R15, RZ, RZ, 0x800000 ;  /* 0x00800000ff0f0424 */ /* 0x000fca00078e00ff */
[----:B------:R-:W-:Y:S01]  /*1440*/  @P0 LOP3.LUT R6, R15, 0x80000000, R6, 0xb8, !PT ;  /* 0x800000000f060812 */ /* 0x000fe200078eb806 */
[----:B------:R-:W-:Y:S01]  /*1450*/  @!P0 IMAD.MOV.U32 R6, RZ, RZ, R13 ;  /* 0x000000ffff068224 */ /* 0x000fe200078e000d */
[----:B------:R-:W-:Y:S05]  /*1460*/  BRA `(.L_x_27102) ;  /* 0x0000001000007947 */ /* 0x000fea0003800000 */
.L_x_27101:
[----:B------:R-:W-:Y:S02]  /*1470*/  FADD.FTZ R6, R6, c[0x0][0x168] ;  /* 0x00005a0006067621 */ /* 0x000fe40000010000 */
.L_x_27102:
[----:B------:R-:W-:Y:S05]  /*1480*/  BSYNC B1 ;  /* 0x0000000000017941 */ /* 0x000fea0003800000 */
.L_x_27100:
        /* <DEDUP_REMOVED lines=13> */
.L_x_27104:
[----:B------:R-:W-:Y:S02]  /*1560*/  FADD.FTZ R7, R7, c[0x0][0x168] ;  /* 0x00005a0007077621 */ /* 0x000fe40000010000 */
.L_x_27105:
[----:B------:R-:W-:Y:S05]  /*1570*/  BSYNC B1 ;  /* 0x0000000000017941 */ /* 0x000fea0003800000 */
.L_x_27103:
        /* <DEDUP_REMOVED lines=13> */
.L_x_27107:
[----:B------:R-:W-:Y:S02]  /*1650*/  FADD.FTZ R2, R2, c[0x0][0x168] ;  /* 0x00005a0002027621 */ /* 0x000fe40000010000 */
.L_x_27108:
[----:B------:R-:W-:Y:S05]  /*1660*/  BSYNC B1 ;  /* 0x0000000000017941 */ /* 0x000fea0003800000 */
.L_x_27106:
        /* <DEDUP_REMOVED lines=13> */
.L_x_27110:
[----:B------:R-:W-:Y:S02]  /*1740*/  FADD.FTZ R3, R3, c[0x0][0x168] ;  /* 0x00005a0003037621 */ /* 0x000fe40000010000 */
.L_x_27111:
[----:B------:R-:W-:Y:S05]  /*1750*/  BSYNC B1 ;  /* 0x0000000000017941 */ /* 0x000fea0003800000 */
.L_x_27109:
        /* <DEDUP_REMOVED lines=13> */
.L_x_27113:
[----:B------:R-:W-:Y:S02]  /*1830*/  FADD.FTZ R4, R4, c[0x0][0x168] ;  /* 0x00005a0004047621 */ /* 0x000fe40000010000 */
.L_x_27114:
[----:B------:R-:W-:Y:S05]  /*1840*/  BSYNC B1 ;  /* 0x0000000000017941 */ /* 0x000fea0003800000 */
.L_x_27112:
        /* <DEDUP_REMOVED lines=12> */
.L_x_27115:
[----:B------:R-:W-:Y:S01]  /*1910*/  FADD.FTZ R5, R5, c[0x0][0x168] ;  /* 0x00005a0005057621 */ /* 0x000fe20000010000 */
[----:B------:R-:W-:Y:S05]  /*1920*/  BRA `(.L_x_27093) ;  /* 0x0000008000007947 */ /* 0x000fea0003800000 */
.L_x_27061:
[----:B0----5:R-:W-:Y:S02]  /*1930*/  FADD.FTZ R10, R10, c[0x0][0x168] ;  /* 0x00005a000a0a7621 */ /* 0x021fe40000010000 */
[----:B------:R-:W-:Y:S02]  /*1940*/  FADD.FTZ R11, R11, c[0x0][0x168] ;  /* 0x00005a000b0b7621 */ /* 0x000fe40000010000 */
[----:B------:R-:W-:Y:S02]  /*1950*/  FADD.FTZ R6, R6, c[0x0][0x168] ;  /* 0x00005a0006067621 */ /* 0x000fe40000010000 */
[----:B------:R-:W-:Y:S02]  /*1960*/  FADD.FTZ R7, R7, c[0x0][0x168] ;  /* 0x00005a0007077621 */ /* 0x000fe40000010000 */
[----:B------:R-:W-:-:S02]  /*1970*/  FADD.FTZ R2, R2, c[0x0][0x168] ;  /* 0x00005a0002027621 */ /* 0x000fc40000010000 */
[----:B------:R-:W-:Y:S02]  /*1980*/  FADD.FTZ R3, R3, c[0x0][0x168] ;  /* 0x00005a0003037621 */ /* 0x000fe40000010000 */
[----:B------:R-:W-:Y:S02]  /*1990*/  FADD.FTZ R4, R4, c[0x0][0x168] ;  /* 0x00005a0004047621 */ /* 0x000fe40000010000 */
[----:B------:R-:W-:Y:S02]  /*19a0*/  FADD.FTZ R5, R5, c[0x0][0x168] ;  /* 0x00005a0005057621 */ /* 0x000fe40000010000 */
.L_x_27093:
[----:B------:R-:W-:Y:S05]  /*19b0*/  BSYNC B0 ;  /* 0x0000000000007941 */ /* 0x000fea0003800000 */
.L_x_27060:
[----:B------:R-:W-:-:S06]  /*19c0*/  IMAD.WIDE.U32 R14, R14, R9, c[0x0][0x170] ;  /* 0x00005c000e0e7625 */ /* 0x000fcc00078e0009 */
[----:B------:R-:W-:-:S05]  /*19d0*/  IMAD.WIDE R14, R0, 0x8, R14 ;  /* 0x00000008000e7825 */ /* 0x000fca00078e020e */
[----:B------:R-:W-:Y:S04]  /*19e0*/  STG.E.64 [R14.64], R10 ;  /* 0x0000000a0e007986 */ /* 0x000fe8000c101b04 */
[----:B------:R-:W-:Y:S04]  /*19f0*/  STG.E.64 [R14.64+0x400], R6 ;  /* 0x000400060e007986 */ /* 0x000fe8000c101b04 */
[----:B------:R-:W-:Y:S04]  /*1a00*/  STG.E.64 [R14.64+0x800], R2 ;  /* 0x000800020e007986 */ /* 0x000fe8000c101b04 */
[----:B------:R-:W-:Y:S01]  /*1a10*/  STG.E.64 [R14.64+0xc00], R4 ;  /* 0x000c00040e007986 */ /* 0x000fe2000c101b04 */
[----:B------:R-:W-:Y:S05]  /*1a20*/  EXIT ;  /* 0x000000000000794d */ /* 0x000fea0003800000 */
.L_x_27059:
        /* <DEDUP_REMOVED lines=43> */
[----:B------:R1:W5:Y:S01]  /*1ce0*/  @!P4 LDG.E R22, [R2.64] ;  /* 0x000000040216c981 */ /* 0x000362000c1e1900 */
[----:B------:R-:W-:Y:S02]  /*1cf0*/  @!P6 IMAD.MOV.U32 R25, RZ, RZ, 0x4 ;  /* 0x00000004ff19e424 */ /* 0x000fe400078e00ff */
[----:B0-----:R-:W-:-:S04]  /*1d00*/  @!P3 IMAD.WIDE.U32 R4, R10, R29, c[0x0][0x178] ;  /* 0x00005e000a04b625 */ /* 0x001fc800078e001d */
[----:B--2---:R-:W-:Y:S01]  /*1d10*/  @!P2 IMAD.WIDE.U32 R6, R9, R28, c[0x0][0x178] ;  /* 0x00005e000906a625 */ /* 0x004fe200078e001c */
        /* <DEDUP_REMOVED lines=10> */
[----:B-1----:R-:W-:-:S13]  /*1dc0*/  FSETP.NEU.FTZ.AND P0, PT, RZ, c[0x0][0x168], PT ;  /* 0x00005a00ff007a0b */ /* 0x002fda0003f1d000 */
[----:B------:R-:W-:Y:S05]  /*1dd0*/  @!P0 BRA `(.L_x_27118) ;  /* 0x000011f000008947 */ /* 0x000fea0003800000 */
[----:B------:R-:W-:Y:S01]  /*1de0*/  BSSY B1, `(.L_x_27119) ;  /* 0x0000021000017945 */ /* 0x000fe20003800000 */
        /* <DEDUP_REMOVED lines=9> */
[----:B------:R-:W-:-:S04]  /*1e80*/  LOP3.LUT R2, R3, c[0x0][0x168], RZ, 0xfc, !PT ;  /* 0x00005a0003027a12 */ /* 0x000fc800078efcff */
        /* <DEDUP_REMOVED lines=11> */
[----:B------:R-:W-:-:S05]  /*1f40*/  @!P5 IMAD.MOV R2, RZ, RZ, c[0x0][0x168] ;  /* 0x00005a00ff02d624 */ /* 0x000fca00078e02ff */
        /* <DEDUP_REMOVED lines=9> */
.L_x_27121:
[----:B------:R-:W-:Y:S02]  /*1fe0*/  FADD.FTZ R3, R12, c[0x0][0x168] ;  /* 0x00005a000c037621 */ /* 0x000fe40000010000 */
.L_x_27120:
[----:B------:R-:W-:Y:S05]  /*1ff0*/  BSYNC B1 ;  /* 0x0000000000017941 */ /* 0x000fea0003800000 */
.L_x_27119:
        /* <DEDUP_REMOVED lines=34> */
.L_x_27124:
[----:B------:R-:W-:Y:S02]  /*2220*/  FADD.FTZ R2, R13, c[0x0][0x168] ;  /* 0x00005a000d027621 */ /* 0x000fe40000010000 */
.L_x_27123:
[----:B------:R-:W-:Y:S05]  /*2230*/  BSYNC B1 ;  /* 0x0000000000017941 */ /* 0x000fea0003800000 */
.L_x_27122:
        /* <DEDUP_REMOVED lines=34> */
.L_x_27127:
[----:B------:R-:W-:Y:S02]  /*2460*/  FADD.FTZ R5, R0, c[0x0][0x168] ;  /* 0x00005a0000057621 */ /* 0x000fe40000010000 */
.L_x_27126:
[----:B------:R-:W-:Y:S05]  /*2470*/  BSYNC B1 ;  /* 0x0000000000017941 */ /* 0x000fea0003800000 */
.L_x_27125:
[----:B-----5:R-:W-:Y:S01]  /*2480*/  IADD3 R0, R17, 0x180, RZ ;  /* 0x0000018011007810 */ /* 0x020fe20007ffe0ff */
[----:B------:R-:W-:Y:S03]  /*2490*/  BSSY B1, `(.L_x_27128) ;  /* 0x0000022000017945 */ /* 0x000fe60003800000 */
[----:B------:R-:W-:-:S13]  /*24a0*/  ISETP.GE.AND P0, PT, R0, R15, PT ;  /* 0x0000000f0000720c */ /* 0x000fda0003f06270 */
[----:B------:R-:W-:Y:S05]  /*24b0*/  @P0 BRA `(.L_x_27129) ;  /* 0x000001f000000947 */ /* 0x000fea0003800000 */
[----:B------:R-:W-:Y:S01]  /*24c0*/  FSETP.GTU.FTZ.AND P2, PT, |R16|, +INF , PT ;  /* 0x7f8000001000780b */ /* 0x000fe20003f5c200 */
[C---:B------:R-:W-:Y:S01]  /*24d0*/  IMAD.SHL.U32 R0, R22.reuse, 0x2, RZ ;  /* 0x0000000216007824 */ /* 0x040fe200078e00ff */
        /* <DEDUP_REMOVED lines=28> */
.L_x_27130:
[----:B------:R-:W-:Y:S02]  /*26a0*/  FADD.FTZ R6, R22, c[0x0][0x168] ;  /* 0x00005a0016067621 */ /* 0x000fe40000010000 */
.L_x_27129:
[----:B------:R-:W-:Y:S05]  /*26b0*/  BSYNC B1 ;  /* 0x0000000000017941 */ /* 0x000fea0003800000 */
.L_x_27128:
[----:B------:R-:W-:Y:S01]  /*26c0*/  IADD3 R0, R17, 0x200, RZ ;  /* 0x0000020011007810 */ /* 0x000fe20007ffe0ff */
        /* <DEDUP_REMOVED lines=33> */
.L_x_27133:
[----:B------:R-:W-:Y:S02]  /*28e0*/  FADD.FTZ R7, R21, c[0x0][0x168] ;  /* 0x00005a0015077621 */ /* 0x000fe40000010000 */
.L_x_27132:
[----:B------:R-:W-:Y:S05]  /*28f0*/  BSYNC B1 ;  /* 0x0000000000017941 */ /* 0x000fea0003800000 */
.L_x_27131:
[----:B------:R-:W-:Y:S01]  /*2900*/  IADD3 R0, R17, 0x280, RZ ;  /* 0x0000028011007810 */ /* 0x000fe20007ffe0ff */
        /* <DEDUP_REMOVED lines=33> */
.L_x_27136:
[----:B------:R-:W-:Y:S02]  /*2b20*/  FADD.FTZ R8, R20, c[0x0][0x168] ;  /* 0x00005a0014087621 */ /* 0x000fe40000010000 */
.L_x_27135:
[----:B------:R-:W-:Y:S05]  /*2b30*/  BSYNC B1 ;  /* 0x0000000000017941 */ /* 0x000fea0003800000 */
.L_x_27134:
        /* <DEDUP_REMOVED lines=34> */
.L_x_27139:
[----:B------:R-:W-:Y:S02]  /*2d60*/  FADD.FTZ R0, R19, c[0x0][0x168] ;  /* 0x00005a0013007621 */ /* 0x000fe40000010000 */
.L_x_27138:
[----:B------:R-:W-:Y:S05]  /*2d70*/  BSYNC B1 ;  /* 0x0000000000017941 */ /* 0x000fea0003800000 */
.L_x_27137:
[----:B------:R-:W-:-:S04]  /*2d80*/  IADD3 R10, R17, 0x380, RZ ;  /* 0x00000380110a7810 */ /* 0x000fc80007ffe0ff */
        /* <DEDUP_REMOVED lines=32> */
.L_x_27142:
[----:B------:R-:W-:Y:S01]  /*2f90*/  IMAD.MOV.U32 R18, RZ, RZ, R9 ;  /* 0x000000ffff127224 */ /* 0x000fe200078e0009 */
[----:B------:R-:W-:Y:S05]  /*2fa0*/  BRA `(.L_x_27140) ;  /* 0x00001d8000007947 */ /* 0x000fea0003800000 */
.L_x_27141:
[----:B------:R-:W-:Y:S01]  /*2fb0*/  FADD.FTZ R18, R18, c[0x0][0x168] ;  /* 0x00005a0012127621 */ /* 0x000fe20000010000 */
[----:B------:R-:W-:Y:S05]  /*2fc0*/  BRA `(.L_x_27140) ;  /* 0x00001d6000007947 */ /* 0x000fea0003800000 */
.L_x_27118:
[----:B------:R-:W-:Y:S01]  /*2fd0*/  BSSY B1, `(.L_x_27143) ;  /* 0x0000010000017945 */ /* 0x000fe20003800000 */
[----:B------:R-:W-:Y:S05]  /*2fe0*/  @P1 BRA `(.L_x_27144) ;  /* 0x000000e000001947 */ /* 0x000fea0003800000 */
[----:B------:R-:W-:Y:S01]  /*2ff0*/  FSETP.GTU.FTZ.AND P0, PT, |R16|, +INF , PT ;  /* 0x7f8000001000780b */ /* 0x000fe20003f1c200 */
[C---:B-----5:R-:W-:Y:S01]  /*3000*/  IMAD.SHL.U32 R2, R12.reuse, 0x2, RZ ;  /* 0x000000020c027824 */ /* 0x060fe200078e00ff */
[C---:B------:R-:W-:Y:S02]  /*3010*/  FSETP.GTU.FTZ.AND P2, PT, |R12|.reuse, +INF , PT ;  /* 0x7f8000000c00780b */ /* 0x040fe40003f5c200 */
[----:B------:R-:W-:Y:S02]  /*3020*/  LOP3.LUT R3, R12, 0x80000000, RZ, 0xc0, !PT ;  /* 0x800000000c037812 */ /* 0x000fe400078ec0ff */
[----:B------:R-:W-:-:S02]  /*3030*/  PLOP3.LUT P0, PT, P0, P2, PT, 0xa8, 0x0 ;  /* 0x000000000000781c */ /* 0x000fc40000705570 */
[----:B------:R-:W-:-:S04]  /*3040*/  ISETP.GE.U32.AND P3, PT, R2, 0x1000000, PT ;  /* 0x010000000200780c */ /* 0x000fc80003f66070 */
[----:B------:R-:W-:-:S07]  /*3050*/  SEL R3, R3, R12, !P3 ;  /* 0x0000000c03037207 */ /* 0x000fce0005800000 */
[----:B------:R-:W-:Y:S05]  /*3060*/  @P0 BRA `(.L_x_27145) ;  /* 0x0000005000000947 */ /* 0x000fea0003800000 */
[----:B------:R-:W-:-:S04]  /*3070*/  LOP3.LUT R2, R3, c[0x0][0x168], RZ, 0xfc, !PT ;  /* 0x00005a0003027a12 */ /* 0x000fc800078efcff */
[----:B------:R-:W-:-:S13]  /*3080*/  FSETP.NEU.FTZ.AND P0, PT, R2, RZ, PT ;  /* 0x000000ff0200720b */ /* 0x000fda0003f1d000 */
[----:B------:R-:W-:-:S05]  /*3090*/  @P0 IMAD.MOV.U32 R5, RZ, RZ, 0x800000 ;  /* 0x00800000ff050424 */ /* 0x000fca00078e00ff */
[----:B------:R-:W-:Y:S01]  /*30a0*/  @P0 LOP3.LUT R3, R5, 0x80000000, R12, 0xb8, !PT ;  /* 0x8000000005030812 */ /* 0x000fe200078eb80c */
[----:B------:R-:W-:Y:S05]  /*30b0*/  BRA `(.L_x_27144) ;  /* 0x0000001000007947 */ /* 0x000fea0003800000 */
.L_x_27145:
[----:B------:R-:W-:Y:S02]  /*30c0*/  FADD.FTZ R3, R12, c[0x0][0x168] ;  /* 0x00005a000c037621 */ /* 0x000fe40000010000 */
.L_x_27144:
[----:B------:R-:W-:Y:S05]  /*30d0*/  BSYNC B1 ;  /* 0x0000000000017941 */ /* 0x000fea0003800000 */
.L_x_27143:
        /* <DEDUP_REMOVED lines=14> */
[----:B------:R-:W-:-:S05]  /*31c0*/  @P0 IMAD.MOV.U32 R6, RZ, RZ, 0x800000 ;  /* 0x00800000ff060424 */ /* 0x000fca00078e00ff */
[----:B------:R-:W-:Y:S01]  /*31d0*/  @P0 LOP3.LUT R2, R6, 0x80000000, R13, 0xb8, !PT ;  /* 0x8000000006020812 */ /* 0x000fe200078eb80d */
[----:B------:R-:W-:Y:S05]  /*31e0*/  BRA `(.L_x_27147) ;  /* 0x0000001000007947 */ /* 0x000fea0003800000 */
.L_x_27148:
[----:B------:R-:W-:Y:S02]  /*31f0*/  FADD.FTZ R2, R13, c[0x0][0x168] ;  /* 0x00005a000d027621 */ /* 0x000fe40000010000 */
.L_x_27147:
[----:B------:R-:W-:Y:S05]  /*3200*/  BSYNC B1 ;  /* 0x0000000000017941 */ /* 0x000fea0003800000 */
.L_x_27146:
        /* <DEDUP_REMOVED lines=17> */
.L_x_27151:
[----:B------:R-:W-:Y:S02]  /*3320*/  FADD.FTZ R5, R0, c[0x0][0x168] ;  /* 0x00005a0000057621 */ /* 0x000fe40000010000 */
.L_x_27150:
[----:B------:R-:W-:Y:S05]  /*3330*/  BSYNC B1 ;  /* 0x0000000000017941 */ /* 0x000fea0003800000 */
.L_x_27149:
        /* <DEDUP_REMOVED lines=17> */
.L_x_27154:
[----:B------:R-:W-:Y:S02]  /*3450*/  FADD.FTZ R6, R22, c[0x0][0x168] ;  /* 0x00005a0016067621 */ /* 0x000fe40000010000 */
.L_x_27153:
[----:B------:R-:W-:Y:S05]  /*3460*/  BSYNC B1 ;  /* 0x0000000000017941 */ /* 0x000fea0003800000 */
.L_x_27152:
        /* <DEDUP_REMOVED lines=17> */
.L_x_27157:
[----:B------:R-:W-:Y:S02]  /*3580*/  FADD.FTZ R7, R21, c[0x0][0x168] ;  /* 0x00005a0015077621 */ /* 0x000fe40000010000 */
.L_x_27156:
[----:B------:R-:W-:Y:S05]  /*3590*/  BSYNC B1 ;  /* 0x0000000000017941 */ /* 0x000fea0003800000 */
.L_x_27155:
        /* <DEDUP_REMOVED lines=17> */
.L_x_27160:
[----:B------:R-:W-:Y:S02]  /*36b0*/  FADD.FTZ R8, R20, c[0x0][0x168] ;  /* 0x00005a0014087621 */ /* 0x000fe40000010000 */
.L_x_27159:
[----:B------:R-:W-:Y:S05]  /*36c0*/  BSYNC B1 ;  /* 0x0000000000017941 */ /* 0x000fea0003800000 */
.L_x_27158:
        /* <DEDUP_REMOVED lines=17> */
.L_x_27163:
[----:B------:R-:W-:Y:S02]  /*37e0*/  FADD.FTZ R0, R19, c[0x0][0x168] ;  /* 0x00005a0013007621 */ /* 0x000fe40000010000 */
.L_x_27162:
[----:B------:R-:W-:Y:S05]  /*37f0*/  BSYNC B1 ;  /* 0x0000000000017941 */ /* 0x000fea0003800000 */
.L_x_27161:
        /* <DEDUP_REMOVED lines=15> */
[----:B------:R-:W-:Y:S01]  /*38f0*/  @!P0 IMAD.MOV.U32 R18, RZ, RZ, R9 ;  /* 0x000000ffff128224 */ /* 0x000fe200078e0009 */
[----:B------:R-:W-:Y:S05]  /*3900*/  BRA `(.L_x_27140) ;  /* 0x0000142000007947 */ /* 0x000fea0003800000 */
.L_x_27164:
[----:B------:R-:W-:Y:S01]  /*3910*/  FADD.FTZ R18, R18, c[0x0][0x168] ;  /* 0x00005a0012127621 */ /* 0x000fe20000010000 */
[----:B------:R-:W-:Y:S05]  /*3920*/  BRA `(.L_x_27140) ;  /* 0x0000140000007947 */ /* 0x000fea0003800000 */
.L_x_27117:
[----:B-1----:R-:W-:Y:S01]  /*3930*/  BSSY B1, `(.L_x_27165) ;  /* 0x0000026000017945 */ /* 0x002fe20003800000 */
[----:B------:R-:W-:Y:S01]  /*3940*/  LOP3.LUT R9, R16, 0x80000000, RZ, 0xc0, !PT ;  /* 0x8000000010097812 */ /* 0x000fe200078ec0ff */
        /* <DEDUP_REMOVED lines=9> */
[----:B------:R-:W-:-:S04]  /*39e0*/  LOP3.LUT R2, R3, 0x80000000, R16, 0xf8, !PT ;  /* 0x8000000003027812 */ /* 0x000fc800078ef810 */
[----:B------:R-:W-:-:S13]  /*39f0*/  FSETP.NEU.FTZ.AND P0, PT, R2, RZ, PT ;  /* 0x000000ff0200720b */ /* 0x000fda0003f1d000 */
[----:B------:R-:W-:Y:S05]  /*3a00*/  @!P0 BRA `(.L_x_27166) ;  /* 0x0000018000008947 */ /* 0x000fea0003800000 */
[----:B------:R-:W-:-:S13]  /*3a10*/  FSETP.NEU.FTZ.AND P0, PT, R9, RZ, PT ;  /* 0x000000ff0900720b */ /* 0x000fda0003f1d000 */
[----:B------:R-:W-:-:S05]  /*3a20*/  @!P0 IMAD.MOV.U32 R3, RZ, RZ, 0x800000 ;  /* 0x00800000ff038424 */ /* 0x000fca00078e00ff */
[----:B------:R-:W-:Y:S01]  /*3a30*/  @!P0 LOP3.LUT R3, R3, 0x80000000, R12, 0xb8, !PT ;  /* 0x8000000003038812 */ /* 0x000fe200078eb80c */
        /* <DEDUP_REMOVED lines=20> */
.L_x_27167:
[----:B------:R-:W-:Y:S02]  /*3b80*/  FADD.FTZ R3, R12, c[0x0][0x168] ;  /* 0x00005a000c037621 */ /* 0x000fe40000010000 */
.L_x_27166:
[----:B------:R-:W-:Y:S05]  /*3b90*/  BSYNC B1 ;  /* 0x0000000000017941 */ /* 0x000fea0003800000 */
.L_x_27165:
        /* <DEDUP_REMOVED lines=38> */
.L_x_27170:
[----:B------:R-:W-:Y:S02]  /*3e00*/  FADD.FTZ R2, R13, c[0x0][0x168] ;  /* 0x00005a000d027621 */ /* 0x000fe40000010000 */
.L_x_27169:
[----:B------:R-:W-:Y:S05]  /*3e10*/  BSYNC B1 ;  /* 0x0000000000017941 */ /* 0x000fea0003800000 */
.L_x_27168:
        /* <DEDUP_REMOVED lines=38> */
.L_x_27173:
[----:B------:R-:W-:Y:S02]  /*4080*/  FADD.FTZ R5, R0, c[0x0][0x168] ;  /* 0x00005a0000057621 */ /* 0x000fe40000010000 */
.L_x_27172:
[----:B------:R-:W-:Y:S05]  /*4090*/  BSYNC B1 ;  /* 0x0000000000017941 */ /* 0x000fea0003800000 */
.L_x_27171:
        /* <DEDUP_REMOVED lines=38> */
.L_x_27176:
[----:B------:R-:W-:Y:S02]  /*4300*/  FADD.FTZ R6, R22, c[0x0][0x168] ;  /* 0x00005a0016067621 */ /* 0x000fe40000010000 */
.L_x_27175:
[----:B------:R-:W-:Y:S05]  /*4310*/  BSYNC B1 ;  /* 0x0000000000017941 */ /* 0x000fea0003800000 */
.L_x_27174:
        /* <DEDUP_REMOVED lines=38> */
.L_x_27179:
[----:B------:R-:W-:Y:S02]  /*4580*/  FADD.FTZ R7, R21, c[0x0][0x168] ;  /* 0x00005a0015077621 */ /* 0x000fe40000010000 */
.L_x_27178:
[----:B------:R-:W-:Y:S05]  /*4590*/  BSYNC B1 ;  /* 0x0000000000017941 */ /* 0x000fea0003800000 */
.L_x_27177:
        /* <DEDUP_REMOVED lines=38> */
.L_x_27182:
[----:B------:R-:W-:Y:S02]  /*4800*/  FADD.FTZ R8, R20, c[0x0][0x168] ;  /* 0x00005a0014087621 */ /* 0x000fe40000010000 */
.L_x_27181:
[----:B------:R-:W-:Y:S05]  /*4810*/  BSYNC B1 ;  /* 0x0000000000017941 */ /* 0x000fea0003800000 */
.L_x_27180:
        /* <DEDUP_REMOVED lines=38> */
.L_x_27185:
[----:B------:R-:W-:Y:S02]  /*4a80*/  FADD.FTZ R0, R19, c[0x0][0x168] ;  /* 0x00005a0013007621 */ /* 0x000fe40000010000 */
.L_x_27184:
[----:B------:R-:W-:Y:S05]  /*4a90*/  BSYNC B1 ;  /* 0x0000000000017941 */ /* 0x000fea0003800000 */
.L_x_27183:
[----:B------:R-:W-:-:S04]  /*4aa0*/  IADD3 R10, R17, 0x380, RZ ;  /* 0x00000380110a7810 */ /* 0x000fc80007ffe0ff */
        /* <DEDUP_REMOVED lines=34> */
.L_x_27188:
[----:B------:R-:W-:-:S05]  /*4cd0*/  IMAD.MOV.U32 R9, RZ, RZ, 0x800000 ;  /* 0x00800000ff097424 */ /* 0x000fca00078e00ff */
[----:B------:R-:W-:Y:S01]  /*4ce0*/  LOP3.LUT R18, R9, 0x80000000, R18, 0xb8, !PT ;  /* 0x8000000009127812 */ /* 0x000fe200078eb812 */
[----:B------:R-:W-:Y:S05]  /*4cf0*/  BRA `(.L_x_27140) ;  /* 0x0000003000007947 */ /* 0x000fea0003800000 */
.L_x_27187:
[----:B------:R-:W-:Y:S01]  /*4d00*/  IMAD.MOV.U32 R18, RZ, RZ, R11 ;  /* 0x000000ffff127224 */ /* 0x000fe200078e000b */
[----:B------:R-:W-:Y:S05]  /*4d10*/  BRA `(.L_x_27140) ;  /* 0x0000001000007947 */ /* 0x000fea0003800000 */
.L_x_27186:
[----:B------:R-:W-:Y:S02]  /*4d20*/  FADD.FTZ R18, R18, c[0x0][0x168] ;  /* 0x00005a0012127621 */ /* 0x000fe40000010000 */
.L_x_27140:
[----:B------:R-:W-:Y:S05]  /*4d30*/  BSYNC B0 ;  /* 0x0000000000007941 */ /* 0x000fea0003800000 */
.L_x_27116:
        /* <DEDUP_REMOVED lines=21> */
.L_x_27191:
[----:B------:R-:W-:-:S13]  /*4e90*/  ISETP.GE.AND P0, PT, R17, R15, PT ;  /* 0x0000000f1100720c */ /* 0x000fda0003f06270 */
[----:B------:R-:W-:Y:S05]  /*4ea0*/  @P0 BRA `(.L_x_27193) ;  /* 0x000000c000000947 */ /* 0x000fea0003800000 */
[----:B0-----:R-:W-:Y:S01]  /*4eb0*/  IMAD.IADD R2, R14, 0x1, R17 ;  /* 0x000000010e027824 */ /* 0x001fe200078e0211 */
[----:B------:R-:W-:Y:S01]  /*4ec0*/  IADD3 R17, R17, 0x80, RZ ;  /* 0x0000008011117810 */ /* 0x000fe20007ffe0ff */
[----:B------:R-:W-:-:S04]  /*4ed0*/  IMAD.MOV.U32 R3, RZ, RZ, 0x4 ;  /* 0x00000004ff037424 */ /* 0x000fc800078e00ff */
[----:B------:R-:W-:-:S05]  /*4ee0*/  IMAD.WIDE.U32 R2, R2, R3, c[0x0][0x170] ;  /* 0x00005c0002027625 */ /* 0x000fca00078e0003 */
[----:B------:R0:W-:Y:S02]  /*4ef0*/  STG.E [R2.64], R6 ;  /* 0x0000000602007986 */ /* 0x0001e4000c101904 */
.L_x_27192:
[----:B------:R-:W-:-:S13]  /*4f00*/  ISETP.GE.AND P0, PT, R17, R15, PT ;  /* 0x0000000f1100720c */ /* 0x000fda0003f06270 */
[----:B------:R-:W-:Y:S05]  /*4f10*/  @P0 BRA `(.L_x_27194) ;  /* 0x000000d000000947 */ /* 0x000fea0003800000 */
[----:B0-----:R-:W-:Y:S01]  /*4f20*/  IMAD.IADD R2, R14, 0x1, R17 ;  /* 0x000000010e027824 */ /* 0x001fe200078e0211 */
[----:B------:R-:W-:Y:S01]  /*4f30*/  IADD3 R17, R17, 0x80, RZ ;  /* 0x0000008011117810 */ /* 0x000fe20007ffe0ff */
[----:B------:R-:W-:-:S04]  /*4f40*/  IMAD.MOV.U32 R3, RZ, RZ, 0x4 ;  /* 0x00000004ff037424 */ /* 0x000fc800078e00ff */
[----:B------:R-:W-:-:S05]  /*4f50*/  IMAD.WIDE.U32 R2, R2, R3, c[0x0][0x170] ;  /* 0x00005c0002027625 */ /* 0x000fca00078e0003 */
[----:B------:R0:W-:Y:S02]  /*4f60*/  STG.E [R2.64], R7 ;  /* 0x0000000702007986 */ /* 0x0001e4000c101904 */
.L_x_27193:
        /* <DEDUP_REMOVED lines=8> */
.L_x_27194:
[----:B------:R-:W-:Y:S05]  /*4ff0*/  BSYNC B1 ;  /* 0x0000000000017941 */ /* 0x000fea0003800000 */
.L_x_27190:
[----:B------:R-:W-:-:S13]  /*5000*/  ISETP.GE.AND P0, PT, R17, R15, PT ;  /* 0x0000000f1100720c */ /* 0x000fda0003f06270 */
[----:B0-----:R-:W-:Y:S01]  /*5010*/  @!P0 IMAD.IADD R2, R14, 0x1, R17 ;  /* 0x000000010e028824 */ /* 0x001fe200078e0211 */
[----:B------:R-:W-:Y:S01]  /*5020*/  @!P0 IADD3 R17, R17, 0x80, RZ ;  /* 0x0000008011118810 */ /* 0x000fe20007ffe0ff */
[----:B------:R-:W-:-:S04]  /*5030*/  @!P0 IMAD.MOV.U32 R3, RZ, RZ, 0x4 ;  /* 0x00000004ff038424 */ /* 0x000fc800078e00ff */
[----:B------:R-:W-:-:S05]  /*5040*/  @!P0 IMAD.WIDE.U32 R2, R2, R3, c[0x0][0x170] ;  /* 0x00005c0002028625 */ /* 0x000fca00078e0003 */
[----:B------:R0:W-:Y:S02]  /*5050*/  @!P0 STG.E [R2.64], R0 ;  /* 0x0000000002008986 */ /* 0x0001e4000c101904 */
.L_x_27195:
[----:B------:R-:W-:Y:S05]  /*5060*/  BSYNC B0 ;  /* 0x0000000000007941 */ /* 0x000fea0003800000 */
.L_x_27189:
        /* <DEDUP_REMOVED lines=8> */
.L_x_27196:
        /* <DEDUP_REMOVED lines=9> */
.L_x_30096:


//--------------------- .text._ZN2at6native29vectorized_elementwise_kernelILi4ENS0_13AUnaryFunctorIfffZZZNS0_21nextafter_kernel_cudaERNS_18TensorIteratorBaseEENKUlvE_clEvENKUlvE0_clEvEUlffE_EESt5arrayIPcLm2EEEEviT0_T1_ --------------------------
	.section	.text._ZN2at6native29vectorized_elementwise_kernelILi4ENS0_13AUnaryFunctorIfffZZZNS0_21nextafter_kernel_cudaERNS_18TensorIteratorBaseEENKUlvE_clEvENKUlvE0_clEvEUlffE_EESt5arrayIPcLm2EEEEviT0_T1_,"ax",@progbits
	.sectioninfo	@"SHI_REGISTERS=32"
	.align	128
        .global         _ZN2at6native29vectorized_elementwise_kernelILi4ENS0_13AUnaryFunctorIfffZZZNS0_21nextafter_kernel_cudaERNS_18TensorIteratorBaseEENKUlvE_clEvENKUlvE0_clEvEUlffE_EESt5arrayIPcLm2EEEEviT0_T1_
        .type           _ZN2at6native29vectorized_elementwise_kernelILi4ENS0_13AUnaryFunctorIfffZZZNS0_21nextafter_kernel_cudaERNS_18TensorIteratorBaseEENKUlvE_clEvENKUlvE0_clEvEUlffE_EESt5arrayIPcLm2EEEEviT0_T1_,@function
        .size           _ZN2at6native29vectorized_elementwise_kernelILi4ENS0_13AUnaryFunctorIfffZZZNS0_21nextafter_kernel_cudaERNS_18TensorIteratorBaseEENKUlvE_clEvENKUlvE0_clEvEUlffE_EESt5arrayIPcLm2EEEEviT0_T1_,(.L_x_30097 - _ZN2at6native29vectorized_elementwise_kernelILi4ENS0_13AUnaryFunctorIfffZZZNS0_21nextafter_kernel_cudaERNS_18TensorIteratorBaseEENKUlvE_clEvENKUlvE0_clEvEUlffE_EESt5arrayIPcLm2EEEEviT0_T1_)
        .other          _ZN2at6native29vectorized_elementwise_kernelILi4ENS0_13AUnaryFunctorIfffZZZNS0_21nextafter_kernel_cudaERNS_18TensorIteratorBaseEENKUlvE_clEvENKUlvE0_clEvEUlffE_EESt5arrayIPcLm2EEEEviT0_T1_,@"STO_CUDA_ENTRY STV_DEFAULT"
_ZN2at6native29vectorized_elementwise_kernelILi4ENS0_13AUnaryFunctorIfffZZZNS0_21nextafter_kernel_cudaERNS_18TensorIteratorBaseEENKUlvE_clEvENKUlvE0_clEvEUlffE_EESt5arrayIPcLm2EEEEviT0_T1_:
.text._ZN2at6native29vectorized_elementwise_kernelILi4ENS0_13AUnaryFunctorIfffZZZNS0_21nextafter_kernel_cudaERNS_18TensorIteratorBaseEENKUlvE_clEvENKUlvE0_clEvEUlffE_EESt5arrayIPcLm2EEEEviT0_T1_:
        /* <DEDUP_REMOVED lines=13> */
[----:B------:R0:W5:Y:S04]  /*00d0*/  LDG.E.128 R8, [R14.64] ;  /* 0x000000040e087981 */ /* 0x000168000c1e1d00 */
[----:B------:R0:W5:Y:S01]  /*00e0*/  LDG.E.128 R4, [R14.64+0x800] ;  /* 0x000800040e047981 */ /* 0x000162000c1e1d00 */
[C---:B------:R-:W-:Y:S01]  /*00f0*/  FSETP.GTU.FTZ.AND P0, PT, |R0|.reuse, +INF , PT ;  /* 0x7f8000000000780b */ /* 0x040fe20003f1c200 */
[----:B------:R-:W-:Y:S01]  /*0100*/  BSSY B0, `(.L_x_27198) ;  /* 0x0000189000007945 */ /* 0x000fe20003800000 */
[----:B------:R-:W-:Y:S02]  /*0110*/  ISETP.GE.U32.AND P1, PT, R23, 0x1000000, PT ;  /* 0x010000001700780c */ /* 0x000fe40003f26070 */
[----:B------:R-:W-:-:S04]  /*0120*/  LOP3.LUT R0, R0, 0x80000000, RZ, 0xc0, !PT ;  /* 0x8000000000007812 */ /* 0x000fc800078ec0ff */
[----:B------:R-:W-:-:S05]  /*0130*/  SEL R0, R0, c[0x0][0x168], !P1 ;  /* 0x00005a0000007a07 */ /* 0x000fca0004800000 */
[----:B------:R-:W-:Y:S05]  /*0140*/  @P0 BRA `(.L_x_27199) ;  /* 0x000017c000000947 */ /* 0x000fea0003800000 */
[----:B0-----:R-:W-:Y:S01]  /*0150*/  FSETP.NEU.FTZ.AND P0, PT, R0, RZ, PT ;  /* 0x000000ff0000720b */ /* 0x001fe20003f1d000 */
[----:B-----5:R-:W-:-:S05]  /*0160*/  IMAD.SHL.U32 R13, R8, 0x2, RZ ;  /* 0x00000002080d7824 */ /* 0x020fca00078e00ff */
[----:B------:R-:W-:Y:S02]  /*0170*/  ISETP.GE.U32.AND P1, PT, R13, 0x1000000, PT ;  /* 0x010000000d00780c */ /* 0x000fe40003f26070 */
[----:B------:R-:W-:-:S04]  /*0180*/  LOP3.LUT R13, R8, 0x80000000, RZ, 0xc0, !PT ;  /* 0x80000000080d7812 */ /* 0x000fc800078ec0ff */
[----:B------:R-:W-:Y:S01]  /*0190*/  SEL R13, R13, R8, !P1 ;  /* 0x000000080d0d7207 */ /* 0x000fe20004800000 */
        /* <DEDUP_REMOVED lines=26> */
.L_x_27203:
[----:B------:R-:W-:Y:S01]  /*0340*/  IMAD.MOV.U32 R8, RZ, RZ, R13 ;  /* 0x000000ffff087224 */ /* 0x000fe200078e000d */
[----:B------:R-:W-:Y:S05]  /*0350*/  BRA `(.L_x_27204) ;  /* 0x0000001000007947 */ /* 0x000fea0003800000 */
.L_x_27202:
[----:B------:R-:W-:Y:S02]  /*0360*/  FADD.FTZ R8, R8, c[0x0][0x168] ;  /* 0x00005a0008087621 */ /* 0x000fe40000010000 */
.L_x_27204:
[----:B------:R-:W-:Y:S05]  /*0370*/  BSYNC B1 ;  /* 0x0000000000017941 */ /* 0x000fea0003800000 */
.L_x_27201:
        /* <DEDUP_REMOVED lines=29> */
.L_x_27207:
[----:B------:R-:W-:Y:S01]  /*0550*/  IMAD.MOV.U32 R9, RZ, RZ, R13 ;  /* 0x000000ffff097224 */ /* 0x000fe200078e000d */
[----:B------:R-:W-:Y:S05]  /*0560*/  BRA `(.L_x_27208) ;  /* 0x0000001000007947 */ /* 0x000fea0003800000 */
.L_x_27206:
[----:B------:R-:W-:Y:S02]  /*0570*/  FADD.FTZ R9, R9, c[0x0][0x168] ;  /* 0x00005a0009097621 */ /* 0x000fe40000010000 */
.L_x_27208:
[----:B------:R-:W-:Y:S05]  /*0580*/  BSYNC B1 ;  /* 0x0000000000017941 */ /* 0x000fea0003800000 */
.L_x_27205:
        /* <DEDUP_REMOVED lines=29> */
.L_x_27211:
[----:B------:R-:W-:Y:S01]  /*0760*/  IMAD.MOV.U32 R10, RZ, RZ, R13 ;  /* 0x000000ffff0a7224 */ /* 0x000fe200078e000d */
[----:B------:R-:W-:Y:S05]  /*0770*/  BRA `(.L_x_27212) ;  /* 0x0000001000007947 */ /* 0x000fea0003800000 */
.L_x_27210:
[----:B------:R-:W-:Y:S02]  /*0780*/  FADD.FTZ R10, R10, c[0x0][0x168] ;  /* 0x00005a000a0a7621 */ /* 0x000fe40000010000 */
.L_x_27212:
[----:B------:R-:W-:Y:S05]  /*0790*/  BSYNC B1 ;  /* 0x0000000000017941 */ /* 0x000fea0003800000 */
.L_x_27209:
        /* <DEDUP_REMOVED lines=29> */
.L_x_27215:
[----:B------:R-:W-:Y:S01]  /*0970*/  IMAD.MOV.U32 R11, RZ, RZ, R13 ;  /* 0x000000ffff0b7224 */ /* 0x000fe200078e000d */
[----:B------:R-:W-:Y:S05]  /*0980*/  BRA `(.L_x_27216) ;  /* 0x0000001000007947 */ /* 0x000fea0003800000 */
.L_x_27214:
[----:B------:R-:W-:Y:S02]  /*0990*/  FADD.FTZ R11, R11, c[0x0][0x168] ;  /* 0x00005a000b0b7621 */ /* 0x000fe40000010000 */
.L_x_27216:
[----:B------:R-:W-:Y:S05]  /*09a0*/  BSYNC B1 ;  /* 0x0000000000017941 */ /* 0x000fea0003800000 */
.L_x_27213:
        /* <DEDUP_REMOVED lines=29> */
.L_x_27219:
[----:B------:R-:W-:Y:S01]  /*0b80*/  IMAD.MOV.U32 R4, RZ, RZ, R13 ;  /* 0x000000ffff047224 */ /* 0x000fe200078e000d */
[----:B------:R-:W-:Y:S05]  /*0b90*/  BRA `(.L_x_27220) ;  /* 0x0000001000007947 */ /* 0x000fea0003800000 */
.L_x_27218:
[----:B------:R-:W-:Y:S02]  /*0ba0*/  FADD.FTZ R4, R4, c[0x0][0x168] ;  /* 0x00005a0004047621 */ /* 0x000fe40000010000 */
.L_x_27220:
[----:B------:R-:W-:Y:S05]  /*0bb0*/  BSYNC B1 ;  /* 0x0000000000017941 */ /* 0x000fea0003800000 */
.L_x_27217:
        /* <DEDUP_REMOVED lines=29> */
.L_x_27223:
[----:B------:R-:W-:Y:S01]  /*0d90*/  IMAD.MOV.U32 R5, RZ, RZ, R13 ;  /* 0x000000ffff057224 */ /* 0x000fe200078e000d */
[----:B------:R-:W-:Y:S05]  /*0da0*/  BRA `(.L_x_27224) ;  /* 0x0000001000007947 */ /* 0x000fea0003800000 */
.L_x_27222:
[----:B------:R-:W-:Y:S02]  /*0db0*/  FADD.FTZ R5, R5, c[0x0][0x168] ;  /* 0x00005a0005057621 */ /* 0x000fe40000010000 */
.L_x_27224:
[----:B------:R-:W-:Y:S05]  /*0dc0*/  BSYNC B1 ;  /* 0x0000000000017941 */ /* 0x000fea0003800000 */
.L_x_27221:
        /* <DEDUP_REMOVED lines=29> */
.L_x_27227:
[----:B------:R-:W-:Y:S01]  /*0fa0*/  IMAD.MOV.U32 R6, RZ, RZ, R13 ;  /* 0x000000ffff067224 */ /* 0x000fe200078e000d */
[----:B------:R-:W-:Y:S05]  /*0fb0*/  BRA `(.L_x_27228) ;  /* 0x0000001000007947 */ /* 0x000fea0003800000 */
.L_x_27226:
[----:B------:R-:W-:Y:S02]  /*0fc0*/  FADD.FTZ R6, R6, c[0x0][0x168] ;  /* 0x00005a0006067621 */ /* 0x000fe40000010000 */
.L_x_27228:
[----:B------:R-:W-:Y:S05]  /*0fd0*/  BSYNC B1 ;  /* 0x0000000000017941 */ /* 0x000fea0003800000 */
.L_x_27225:
[C---:B------:R-:W-:Y:S01]  /*0fe0*/  FSETP.GTU.FTZ.AND P0, PT, |R7|.reuse, +INF , PT ;  /* 0x7f8000000700780b */ /* 0x040fe20003f1c200 */
[C---:B------:R-:W-:Y:S01]  /*0ff0*/  IMAD.SHL.U32 R13, R7.reuse, 0x2, RZ ;  /* 0x00000002070d7824 */ /* 0x040fe200078e00ff */
[----:B------:R-:W-:-:S04]  /*1000*/  LOP3.LUT R14, R7, 0x80000000, RZ, 0xc0, !PT ;  /* 0x80000000070e7812 */ /* 0x000fc800078ec0ff */
        /* <DEDUP_REMOVED lines=25> */
.L_x_27230:
[----:B------:R-:W-:Y:S01]  /*11a0*/  IMAD.MOV.U32 R7, RZ, RZ, R13 ;  /* 0x000000ffff077224 */ /* 0x000fe200078e000d */
[----:B------:R-:W-:Y:S05]  /*11b0*/  BRA `(.L_x_27231) ;  /* 0x000007d000007947 */ /* 0x000fea0003800000 */
.L_x_27229:
[----:B------:R-:W-:Y:S01]  /*11c0*/  FADD.FTZ R7, R7, c[0x0][0x168] ;  /* 0x00005a0007077621 */ /* 0x000fe20000010000 */
[----:B------:R-:W-:Y:S05]  /*11d0*/  BRA `(.L_x_27231) ;  /* 0x000007b000007947 */ /* 0x000fea0003800000 */
.L_x_27200:
        /* <DEDUP_REMOVED lines=9> */
.L_x_27233:
[----:B------:R-:W-:Y:S02]  /*1270*/  FADD.FTZ R8, R8, c[0x0][0x168] ;  /* 0x00005a0008087621 */ /* 0x000fe40000010000 */
.L_x_27234:
[----:B------:R-:W-:Y:S05]  /*1280*/  BSYNC B1 ;  /* 0x0000000000017941 */ /* 0x000fea0003800000 */
.L_x_27232:
        /* <DEDUP_REMOVED lines=13> */
.L_x_27236:
[----:B------:R-:W-:Y:S02]  /*1360*/  FADD.FTZ R9, R9, c[0x0][0x168] ;  /* 0x00005a0009097621 */ /* 0x000fe40000010000 */
.L_x_27237:
[----:B------:R-:W-:Y:S05]  /*1370*/  BSYNC B1 ;  /* 0x0000000000017941 */ /* 0x000fea0003800000 */
.L_x_27235:
        /* <DEDUP_REMOVED lines=13> */
.L_x_27239:
[----:B------:R-:W-:Y:S02]  /*1450*/  FADD.FTZ R10, R10, c[0x0][0x168] ;  /* 0x00005a000a0a7621 */ /* 0x000fe40000010000 */
.L_x_27240:
[----:B------:R-:W-:Y:S05]  /*1460*/  BSYNC B1 ;  /* 0x0000000000017941 */ /* 0x000fea0003800000 */
.L_x_27238:
        /* <DEDUP_REMOVED lines=13> */
.L_x_27242:
[----:B------:R-:W-:Y:S02]  /*1540*/  FADD.FTZ R11, R11, c[0x0][0x168] ;  /* 0x00005a000b0b7621 */ /* 0x000fe40000010000 */
.L_x_27243:
[----:B------:R-:W-:Y:S05]  /*1550*/  BSYNC B1 ;  /* 0x0000000000017941 */ /* 0x000fea0003800000 */
.L_x_27241:
        /* <DEDUP_REMOVED lines=13> */
.L_x_27245:
[----:B------:R-:W-:Y:S02]  /*1630*/  FADD.FTZ R4, R4, c[0x0][0x168] ;  /* 0x00005a0004047621 */ /* 0x000fe40000010000 */
.L_x_27246:
[----:B------:R-:W-:Y:S05]  /*1640*/  BSYNC B1 ;  /* 0x0000000000017941 */ /* 0x000fea0003800000 */
.L_x_27244:
        /* <DEDUP_REMOVED lines=13> */
.L_x_27248:
[----:B------:R-:W-:Y:S02]  /*1720*/  FADD.FTZ R5, R5, c[0x0][0x168] ;  /* 0x00005a0005057621 */ /* 0x000fe40000010000 */
.L_x_27249:
[----:B------:R-:W-:Y:S05]  /*1730*/  BSYNC B1 ;  /* 0x0000000000017941 */ /* 0x000fea0003800000 */
.L_x_27247:
        /* <DEDUP_REMOVED lines=13> */
.L_x_27251:
[----:B------:R-:W-:Y:S02]  /*1810*/  FADD.FTZ R6, R6, c[0x0][0x168] ;  /* 0x00005a0006067621 */ /* 0x000fe40000010000 */
.L_x_27252:
[----:B------:R-:W-:Y:S05]  /*1820*/  BSYNC B1 ;  /* 0x0000000000017941 */ /* 0x000fea0003800000 */
.L_x_27250:
        /* <DEDUP_REMOVED lines=12> */
.L_x_27253:
[----:B------:R-:W-:Y:S01]  /*18f0*/  FADD.FTZ R7, R7, c[0x0][0x168] ;  /* 0x00005a0007077621 */ /* 0x000fe20000010000 */
[----:B------:R-:W-:Y:S05]  /*1900*/  BRA `(.L_x_27231) ;  /* 0x0000008000007947 */ /* 0x000fea0003800000 */
.L_x_27199:
        /* <DEDUP_REMOVED lines=8> */
.L_x_27231:
[----:B------:R-:W-:Y:S05]  /*1990*/  BSYNC B0 ;  /* 0x0000000000007941 */ /* 0x000fea0003800000 */
.L_x_27198:
[----:B------:R-:W-:-:S06]  /*19a0*/  IMAD.WIDE.U32 R12, R12, R3, c[0x0][0x170] ;  /* 0x00005c000c0c7625 */ /* 0x000fcc00078e0003 */
[----:B------:R-:W-:-:S05]  /*19b0*/  IMAD.WIDE R12, R2, 0x10, R12 ;  /* 0x00000010020c7825 */ /* 0x000fca00078e020c */
[----:B------:R-:W-:Y:S04]  /*19c0*/  STG.E.128 [R12.64], R8 ;  /* 0x000000080c007986 */ /* 0x000fe8000c101d04 */
[----:B------:R-:W-:Y:S01]  /*19d0*/  STG.E.128 [R12.64+0x800], R4 ;  /* 0x000800040c007986 */ /* 0x000fe2000c101d04 */
[----:B------:R-:W-:Y:S05]  /*19e0*/  EXIT ;  /* 0x000000000000794d */ /* 0x000fea0003800000 */
.L_x_27197:
        /* <DEDUP_REMOVED lines=91> */
.L_x_27259:
[----:B------:R-:W-:Y:S02]  /*1fa0*/  FADD.FTZ R4, R14, c[0x0][0x168] ;  /* 0x00005a000e047621 */ /* 0x000fe40000010000 */
.L_x_27258:
[----:B------:R-:W-:Y:S05]  /*1fb0*/  BSYNC B1 ;  /* 0x0000000000017941 */ /* 0x000fea0003800000 */
.L_x_27257:
        /* <DEDUP_REMOVED lines=34> */
.L_x_27262:
[----:B------:R-:W-:Y:S02]  /*21e0*/  FADD.FTZ R3, R15, c[0x0][0x168] ;  /* 0x00005a000f037621 */ /* 0x000fe40000010000 */
.L_x_27261:
[----:B------:R-:W-:Y:S05]  /*21f0*/  BSYNC B1 ;  /* 0x0000000000017941 */ /* 0x000fea0003800000 */
.L_x_27260:
        /* <DEDUP_REMOVED lines=34> */
.L_x_27265:
[----:B------:R-:W-:Y:S02]  /*2420*/  FADD.FTZ R6, R13, c[0x0][0x168] ;  /* 0x00005a000d067621 */ /* 0x000fe40000010000 */
.L_x_27264:
[----:B------:R-:W-:Y:S05]  /*2430*/  BSYNC B1 ;  /* 0x0000000000017941 */ /* 0x000fea0003800000 */
.L_x_27263:
        /* <DEDUP_REMOVED lines=34> */
.L_x_27268:
[----:B------:R-:W-:Y:S02]  /*2660*/  FADD.FTZ R7, R22, c[0x0][0x168] ;  /* 0x00005a0016077621 */ /* 0x000fe40000010000 */
.L_x_27267:
[----:B------:R-:W-:Y:S05]  /*2670*/  BSYNC B1 ;  /* 0x0000000000017941 */ /* 0x000fea0003800000 */
.L_x_27266:
        /* <DEDUP_REMOVED lines=34> */
.L_x_27271:
[----:B------:R-:W-:Y:S02]  /*28a0*/  FADD.FTZ R8, R21, c[0x0][0x168] ;  /* 0x00005a0015087621 */ /* 0x000fe40000010000 */
.L_x_27270:
[----:B------:R-:W-:Y:S05]  /*28b0*/  BSYNC B1 ;  /* 0x0000000000017941 */ /* 0x000fea0003800000 */
.L_x_27269:
        /* <DEDUP_REMOVED lines=34> */
.L_x_27274:
[----:B------:R-:W-:Y:S02]  /*2ae0*/  FADD.FTZ R9, R20, c[0x0][0x168] ;  /* 0x00005a0014097621 */ /* 0x000fe40000010000 */
.L_x_27273:
[----:B------:R-:W-:Y:S05]  /*2af0*/  BSYNC B1 ;  /* 0x0000000000017941 */ /* 0x000fea0003800000 */
.L_x_27272:
        /* <DEDUP_REMOVED lines=34> */
.L_x_27277:
[----:B------:R-:W-:Y:S02]  /*2d20*/  FADD.FTZ R2, R19, c[0x0][0x168] ;  /* 0x00005a0013027621 */ /* 0x000fe40000010000 */
.L_x_27276:
[----:B------:R-:W-:Y:S05]  /*2d30*/  BSYNC B1 ;  /* 0x0000000000017941 */ /* 0x000fea0003800000 */
.L_x_27275:
[----:B------:R-:W-:-:S04]  /*2d40*/  IADD3 R11, R17, 0x380, RZ ;  /* 0x00000380110b7810 */ /* 0x000fc80007ffe0ff */
        /* <DEDUP_REMOVED lines=32> */
.L_x_27280:
[----:B------:R-:W-:Y:S01]  /*2f50*/  IMAD.MOV.U32 R18, RZ, RZ, R11 ;  /* 0x000000ffff127224 */ /* 0x000fe200078e000b */
[----:B------:R-:W-:Y:S05]  /*2f60*/  BRA `(.L_x_27278) ;  /* 0x00001d8000007947 */ /* 0x000fea0003800000 */
.L_x_27279:
[----:B------:R-:W-:Y:S01]  /*2f70*/  FADD.FTZ R18, R18, c[0x0][0x168] ;  /* 0x00005a0012127621 */ /* 0x000fe20000010000 */
[----:B------:R-:W-:Y:S05]  /*2f80*/  BRA `(.L_x_27278) ;  /* 0x00001d6000007947 */ /* 0x000fea0003800000 */
.L_x_27256:
        /* <DEDUP_REMOVED lines=15> */
.L_x_27283:
[----:B------:R-:W-:Y:S02]  /*3080*/  FADD.FTZ R4, R14, c[0x0][0x168] ;  /* 0x00005a000e047621 */ /* 0x000fe40000010000 */
.L_x_27282:
[----:B------:R-:W-:Y:S05]  /*3090*/  BSYNC B1 ;  /* 0x0000000000017941 */ /* 0x000fea0003800000 */
.L_x_27281:
        /* <DEDUP_REMOVED lines=17> */
.L_x_27286:
[----:B------:R-:W-:Y:S02]  /*31b0*/  FADD.FTZ R3, R15, c[0x0][0x168] ;  /* 0x00005a000f037621 */ /* 0x000fe40000010000 */
.L_x_27285:
[----:B------:R-:W-:Y:S05]  /*31c0*/  BSYNC B1 ;  /* 0x0000000000017941 */ /* 0x000fea0003800000 */
.L_x_27284:
        /* <DEDUP_REMOVED lines=17> */
.L_x_27289:
[----:B------:R-:W-:Y:S02]  /*32e0*/  FADD.FTZ R6, R13, c[0x0][0x168] ;  /* 0x00005a000d067621 */ /* 0x000fe40000010000 */
.L_x_27288:
[----:B------:R-:W-:Y:S05]  /*32f0*/  BSYNC B1 ;  /* 0x0000000000017941 */ /* 0x000fea0003800000 */
.L_x_27287:
        /* <DEDUP_REMOVED lines=17> */
.L_x_27292:
[----:B------:R-:W-:Y:S02]  /*3410*/  FADD.FTZ R7, R22, c[0x0][0x168] ;  /* 0x00005a0016077621 */ /* 0x000fe40000010000 */
.L_x_27291:
[----:B------:R-:W-:Y:S05]  /*3420*/  BSYNC B1 ;  /* 0x0000000000017941 */ /* 0x000fea0003800000 */
.L_x_27290:
        /* <DEDUP_REMOVED lines=17> */
.L_x_27295:
[----:B------:R-:W-:Y:S02]  /*3540*/  FADD.FTZ R8, R21, c[0x0][0x168] ;  /* 0x00005a0015087621 */ /* 0x000fe40000010000 */
.L_x_27294:
[----:B------:R-:W-:Y:S05]  /*3550*/  BSYNC B1 ;  /* 0x0000000000017941 */ /* 0x000fea0003800000 */
.L_x_27293:
        /* <DEDUP_REMOVED lines=17> */
.L_x_27298:
[----:B------:R-:W-:Y:S02]  /*3670*/  FADD.FTZ R9, R20, c[0x0][0x168] ;  /* 0x00005a0014097621 */ /* 0x000fe40000010000 */
.L_x_27297:
[----:B------:R-:W-:Y:S05]  /*3680*/  BSYNC B1 ;  /* 0x0000000000017941 */ /* 0x000fea0003800000 */
.L_x_27296:
        /* <DEDUP_REMOVED lines=17> */
.L_x_27301:
[----:B------:R-:W-:Y:S02]  /*37a0*/  FADD.FTZ R2, R19, c[0x0][0x168] ;  /* 0x00005a0013027621 */ /* 0x000fe40000010000 */
.L_x_27300:
[----:B------:R-:W-:Y:S05]  /*37b0*/  BSYNC B1 ;  /* 0x0000000000017941 */ /* 0x000fea0003800000 */
.L_x_27299:
        /* <DEDUP_REMOVED lines=15> */
[----:B------:R-:W-:Y:S01]  /*38b0*/  @!P0 IMAD.MOV.U32 R18, RZ, RZ, R11 ;  /* 0x000000ffff128224 */ /* 0x000fe200078e000b */
[----:B------:R-:W-:Y:S05]  /*38c0*/  BRA `(.L_x_27278) ;  /* 0x0000142000007947 */ /* 0x000fea0003800000 */
.L_x_27302:
[----:B------:R-:W-:Y:S01]  /*38d0*/  FADD.FTZ R18, R18, c[0x0][0x168] ;  /* 0x00005a0012127621 */ /* 0x000fe20000010000 */
[----:B------:R-:W-:Y:S05]  /*38e0*/  BRA `(.L_x_27278) ;  /* 0x0000140000007947 */ /* 0x000fea0003800000 */
.L_x_27255:
        /* <DEDUP_REMOVED lines=37> */
.L_x_27305:
[----:B------:R-:W-:Y:S02]  /*3b40*/  FADD.FTZ R4, R14, c[0x0][0x168] ;  /* 0x00005a000e047621 */ /* 0x000fe40000010000 */
.L_x_27304:
[----:B------:R-:W-:Y:S05]  /*3b50*/  BSYNC B1 ;  /* 0x0000000000017941 */ /* 0x000fea0003800000 */
.L_x_27303:
        /* <DEDUP_REMOVED lines=38> */
.L_x_27308:
[----:B------:R-:W-:Y:S02]  /*3dc0*/  FADD.FTZ R3, R15, c[0x0][0x168] ;  /* 0x00005a000f037621 */ /* 0x000fe40000010000 */
.L_x_27307:
[----:B------:R-:W-:Y:S05]  /*3dd0*/  BSYNC B1 ;  /* 0x0000000000017941 */ /* 0x000fea0003800000 */
.L_x_27306:
        /* <DEDUP_REMOVED lines=38> */
.L_x_27311:
[----:B------:R-:W-:Y:S02]  /*4040*/  FADD.FTZ R6, R13, c[0x0][0x168] ;  /* 0x00005a000d067621 */ /* 0x000fe40000010000 */
.L_x_27310:
[----:B------:R-:W-:Y:S05]  /*4050*/  BSYNC B1 ;  /* 0x0000000000017941 */ /* 0x000fea0003800000 */
.L_x_27309:
        /* <DEDUP_REMOVED lines=38> */
.L_x_27314:
[----:B------:R-:W-:Y:S02]  /*42c0*/  FADD.FTZ R7, R22, c[0x0][0x168] ;  /* 0x00005a0016077621 */ /* 0x000fe40000010000 */
.L_x_27313:
[----:B------:R-:W-:Y:S05]  /*42d0*/  BSYNC B1 ;  /* 0x0000000000017941 */ /* 0x000fea0003800000 */
.L_x_27312:
        /* <DEDUP_REMOVED lines=38> */
.L_x_27317:
[----:B------:R-:W-:Y:S02]  /*4540*/  FADD.FTZ R8, R21, c[0x0][0x168] ;  /* 0x00005a0015087621 */ /* 0x000fe40000010000 */
.L_x_27316:
[----:B------:R-:W-:Y:S05]  /*4550*/  BSYNC B1 ;  /* 0x0000000000017941 */ /* 0x000fea0003800000 */
.L_x_27315:
        /* <DEDUP_REMOVED lines=38> */
.L_x_27320:
[----:B------:R-:W-:Y:S02]  /*47c0*/  FADD.FTZ R9, R20, c[0x0][0x168] ;  /* 0x00005a0014097621 */ /* 0x000fe40000010000 */
.L_x_27319:
[----:B------:R-:W-:Y:S05]  /*47d0*/  BSYNC B1 ;  /* 0x0000000000017941 */ /* 0x000fea0003800000 */
.L_x_27318:
        /* <DEDUP_REMOVED lines=38> */
.L_x_27323:
[----:B------:R-:W-:Y:S02]  /*4a40*/  FADD.FTZ R2, R19, c[0x0][0x168] ;  /* 0x00005a0013027621 */ /* 0x000fe40000010000 */
.L_x_27322:
[----:B------:R-:W-:Y:S05]  /*4a50*/  BSYNC B1 ;  /* 0x0000000000017941 */ /* 0x000fea0003800000 */
.L_x_27321:
        /* <DEDUP_REMOVED lines=35> */
.L_x_27326:
[----:B------:R-:W-:-:S05]  /*4c90*/  IMAD.MOV.U32 R11, RZ, RZ, 0x800000 ;  /* 0x00800000ff0b7424 */ /* 0x000fca00078e00ff */
[----:B------:R-:W-:Y:S01]  /*4ca0*/  LOP3.LUT R18, R11, 0x80000000, R18, 0xb8, !PT ;  /* 0x800000000b127812 */ /* 0x000fe200078eb812 */
[----:B------:R-:W-:Y:S05]  /*4cb0*/  BRA `(.L_x_27278) ;  /* 0x0000003000007947 */ /* 0x000fea0003800000 */
.L_x_27325:
[----:B------:R-:W-:Y:S01]  /*4cc0*/  IMAD.MOV.U32 R18, RZ, RZ, R11 ;  /* 0x000000ffff127224 */ /* 0x000fe200078e000b */
[----:B------:R-:W-:Y:S05]  /*4cd0*/  BRA `(.L_x_27278) ;  /* 0x0000001000007947 */ /* 0x000fea0003800000 */
.L_x_27324:
[----:B------:R-:W-:Y:S02]  /*4ce0*/  FADD.FTZ R18, R18, c[0x0][0x168] ;  /* 0x00005a0012127621 */ /* 0x000fe40000010000 */
.L_x_27278:
[----:B------:R-:W-:Y:S05]  /*4cf0*/  BSYNC B0 ;  /* 0x0000000000007941 */ /* 0x000fea0003800000 */
.L_x_27254:
        /* <DEDUP_REMOVED lines=21> */
.L_x_27329:
[----:B------:R-:W-:-:S13]  /*4e50*/  ISETP.GE.AND P0, PT, R17, R16, PT ;  /* 0x000000101100720c */ /* 0x000fda0003f06270 */
[----:B------:R-:W-:Y:S05]  /*4e60*/  @P0 BRA `(.L_x_27331) ;  /* 0x000000c000000947 */ /* 0x000fea0003800000 */
[----:B0-----:R-:W-:Y:S01]  /*4e70*/  IMAD.IADD R4, R12, 0x1, R17 ;  /* 0x000000010c047824 */ /* 0x001fe200078e0211 */
[----:B------:R-:W-:Y:S01]  /*4e80*/  IADD3 R17, R17, 0x80, RZ ;  /* 0x0000008011117810 */ /* 0x000fe20007ffe0ff */
[----:B------:R-:W-:-:S04]  /*4e90*/  IMAD.MOV.U32 R5, RZ, RZ, 0x4 ;  /* 0x00000004ff057424 */ /* 0x000fc800078e00ff */
[----:B------:R-:W-:-:S05]  /*4ea0*/  IMAD.WIDE.U32 R4, R4, R5, c[0x0][0x170] ;  /* 0x00005c0004047625 */ /* 0x000fca00078e0005 */
[----:B------:R0:W-:Y:S02]  /*4eb0*/  STG.E [R4.64], R7 ;  /* 0x0000000704007986 */ /* 0x0001e4000c101904 */
.L_x_27330:
[----:B------:R-:W-:-:S13]  /*4ec0*/  ISETP.GE.AND P0, PT, R17, R16, PT ;  /* 0x000000101100720c */ /* 0x000fda0003f06270 */
[----:B------:R-:W-:Y:S05]  /*4ed0*/  @P0 BRA `(.L_x_27332) ;  /* 0x000000d000000947 */ /* 0x000fea0003800000 */
[----:B0-----:R-:W-:Y:S01]  /*4ee0*/  IMAD.IADD R4, R12, 0x1, R17 ;  /* 0x000000010c047824 */ /* 0x001fe200078e0211 */
[----:B------:R-:W-:Y:S01]  /*4ef0*/  IADD3 R17, R17, 0x80, RZ ;  /* 0x0000008011117810 */ /* 0x000fe20007ffe0ff */
[----:B------:R-:W-:-:S04]  /*4f00*/  IMAD.MOV.U32 R5, RZ, RZ, 0x4 ;  /* 0x00000004ff057424 */ /* 0x000fc800078e00ff */
[----:B------:R-:W-:-:S05]  /*4f10*/  IMAD.WIDE.U32 R4, R4, R5, c[0x0][0x170] ;  /* 0x00005c0004047625 */ /* 0x000fca00078e0005 */
[----:B------:R0:W-:Y:S02]  /*4f20*/  STG.E [R4.64], R8 ;  /* 0x0000000804007986 */ /* 0x0001e4000c101904 */
.L_x_27331:
        /* <DEDUP_REMOVED lines=8> */
.L_x_27332:
[----:B------:R-:W-:Y:S05]  /*4fb0*/  BSYNC B1 ;  /* 0x0000000000017941 */ /* 0x000fea0003800000 */
.L_x_27328:
[----:B------:R-:W-:-:S13]  /*4fc0*/  ISETP.GE.AND P0, PT, R17, R16, PT ;  /* 0x000000101100720c */ /* 0x000fda0003f06270 */
[----:B0-----:R-:W-:Y:S01]  /*4fd0*/  @!P0 IMAD.IADD R4, R12, 0x1, R17 ;  /* 0x000000010c048824 */ /* 0x001fe200078e0211 */
[----:B------:R-:W-:Y:S01]  /*4fe0*/  @!P0 IADD3 R17, R17, 0x80, RZ ;  /* 0x0000008011118810 */ /* 0x000fe20007ffe0ff */
[----:B------:R-:W-:-:S04]  /*4ff0*/  @!P0 IMAD.MOV.U32 R5, RZ, RZ, 0x4 ;  /* 0x00000004ff058424 */ /* 0x000fc800078e00ff */
[----:B------:R-:W-:-:S05]  /*5000*/  @!P0 IMAD.WIDE.U32 R4, R4, R5, c[0x0][0x170] ;  /* 0x00005c0004048625 */ /* 0x000fca00078e0005 */
[----:B------:R0:W-:Y:S02]  /*5010*/  @!P0 STG.E [R4.64], R2 ;  /* 0x0000000204008986 */ /* 0x0001e4000c101904 */
.L_x_27333:
[----:B------:R-:W-:Y:S05]  /*5020*/  BSYNC B0 ;  /* 0x0000000000007941 */ /* 0x000fea0003800000 */
.L_x_27327:
[----:B------:R-:W-:Y:S01]  /*5030*/  WARPSYNC 0xffffffff ;  /* 0xffffffff00007948 */ /* 0x000fe20003800000 */
[----:B------:R-:W-:-:S13]  /*5040*/  ISETP.GE.AND P0, PT, R17, R16, PT ;  /* 0x000000101100720c */ /* 0x000fda0003f06270 */
[----:B------:R-:W-:Y:S05]  /*5050*/  @P0 EXIT ;  /* 0x000000000000094d */ /* 0x000fea0003800000 */
[----:B0-----:R-:W-:Y:S02]  /*5060*/  IMAD.IADD R2, R12, 0x1, R17 ;  /* 0x000000010c027824 */ /* 0x001fe400078e0211 */
[----:B------:R-:W-:-:S04]  /*5070*/  IMAD.MOV.U32 R3, RZ, RZ, 0x4 ;  /* 0x00000004ff037424 */ /* 0x000fc800078e00ff */
[----:B------:R-:W-:-:S05]  /*5080*/  IMAD.WIDE.U32 R2, R2, R3, c[0x0][0x170] ;  /* 0x00005c0002027625 */ /* 0x000fca00078e0003 */
[----:B-----5:R-:W-:Y:S01]  /*5090*/  STG.E [R2.64], R18 ;  /* 0x0000001202007986 */ /* 0x020fe2000c101904 */
[----:B------:R-:W-:Y:S05]  /*50a0*/  EXIT ;  /* 0x000000000000794d */ /* 0x000fea0003800000 */
.L_x_27334:
        /* <DEDUP_REMOVED lines=13> */
.L_x_30097:


//--------------------- .text._ZN2at6native29vectorized_elementwise_kernelILi8ENS0_13AUnaryFunctorIfffZZZNS0_21nextafter_kernel_cudaERNS_18TensorIteratorBaseEENKUlvE_clEvENKUlvE0_clEvEUlffE_EESt5arrayIPcLm2EEEEviT0_T1_ --------------------------
	.section	.text._ZN2at6native29vectorized_elementwise_kernelILi8ENS0_13AUnaryFunctorIfffZZZNS0_21nextafter_kernel_cudaERNS_18TensorIteratorBaseEENKUlvE_clEvENKUlvE0_clEvEUlffE_EESt5arrayIPcLm2EEEEviT0_T1_,"ax",@progbits
	.sectioninfo	@"SHI_REGISTERS=4"
	.align	128
        .global         _ZN2at6native29vectorized_elementwise_kernelILi8ENS0_13AUnaryFunctorIfffZZZNS0_21nextafter_kernel_cudaERNS_18TensorIteratorBaseEENKUlvE_clEvENKUlvE0_clEvEUlffE_EESt5arrayIPcLm2EEEEviT0_T1_
        .type           _ZN2at6native29vectorized_elementwise_kernelILi8ENS0_13AUnaryFunctorIfffZZZNS0_21nextafter_kernel_cudaERNS_18TensorIteratorBaseEENKUlvE_clEvENKUlvE0_clEvEUlffE_EESt5arrayIPcLm2EEEEviT0_T1_,@function
        .size           _ZN2at6native29vectorized_elementwise_kernelILi8ENS0_13AUnaryFunctorIfffZZZNS0_21nextafter_kernel_cudaERNS_18TensorIteratorBaseEENKUlvE_clEvENKUlvE0_clEvEUlffE_EESt5arrayIPcLm2EEEEviT0_T1_,(.L_x_30098 - _ZN2at6native29vectorized_elementwise_kernelILi8ENS0_13AUnaryFunctorIfffZZZNS0_21nextafter_kernel_cudaERNS_18TensorIteratorBaseEENKUlvE_clEvENKUlvE0_clEvEUlffE_EESt5arrayIPcLm2EEEEviT0_T1_)
        .other          _ZN2at6native29vectorized_elementwise_kernelILi8ENS0_13AUnaryFunctorIfffZZZNS0_21nextafter_kernel_cudaERNS_18TensorIteratorBaseEENKUlvE_clEvENKUlvE0_clEvEUlffE_EESt5arrayIPcLm2EEEEviT0_T1_,@"STO_CUDA_ENTRY STV_DEFAULT"
_ZN2at6native29vectorized_elementwise_kernelILi8ENS0_13AUnaryFunctorIfffZZZNS0_21nextafter_kernel_cudaERNS_18TensorIteratorBaseEENKUlvE_clEvENKUlvE0_clEvEUlffE_EESt5arrayIPcLm2EEEEviT0_T1_:
.text._ZN2at6native29vectorized_elementwise_kernelILi8ENS0_13AUnaryFunctorIfffZZZNS0_21nextafter_kernel_cudaERNS_18TensorIteratorBaseEENKUlvE_clEvENKUlvE0_clEvEUlffE_EESt5arrayIPcLm2EEEEviT0_T1_:
[----:B------:R-:W-:Y:S02]  /*0000*/  MOV R1, c[0x0][0x28] ;  /* 0x00000a0000017a02 */ /* 0x000fe40000000f00 */
[----:B------:R-:W-:Y:S05]  /*0010*/  EXIT ;  /* 0x000000000000794d */ /* 0x000fea0003800000 */
.L_x_27335:
        /* <DEDUP_REMOVED lines=14> */
.L_x_30098:


//--------------------- .text._ZN2at6native18elementwise_kernelILi128ELi4EZNS0_15gpu_kernel_implINS0_13BinaryFunctorIdddZZZNS0_21nextafter_kernel_cudaERNS_18TensorIteratorBaseEENKUlvE_clEvENKUlvE_clEvEUlddE_EEEEvS5_RKT_EUliE_EEviT1_ --------------------------
	.section	.text._ZN2at6native18elementwise_kernelILi128ELi4EZNS0_15gpu_kernel_implINS0_13BinaryFunctorIdddZZZNS0_21nextafter_kernel_cudaERNS_18TensorIteratorBaseEENKUlvE_clEvENKUlvE_clEvEUlddE_EEEEvS5_RKT_EUliE_EEviT1_,"ax",@progbits
	.sectioninfo	@"SHI_REGISTERS=28"
	.align	128
        .global         _ZN2at6native18elementwise_kernelILi128ELi4EZNS0_15gpu_kernel_implINS0_13BinaryFunctorIdddZZZNS0_21nextafter_kernel_cudaERNS_18TensorIteratorBaseEENKUlvE_clEvENKUlvE_clEvEUlddE_EEEEvS5_RKT_EUliE_EEviT1_
        .type           _ZN2at6native18elementwise_kernelILi128ELi4EZNS0_15gpu_kernel_implINS0_13BinaryFunctorIdddZZZNS0_21nextafter_kernel_cudaERNS_18TensorIteratorBaseEENKUlvE_clEvENKUlvE_clEvEUlddE_EEEEvS5_RKT_EUliE_EEviT1_,@function
        .size           _ZN2at6native18elementwise_kernelILi128ELi4EZNS0_15gpu_kernel_implINS0_13BinaryFunctorIdddZZZNS0_21nextafter_kernel_cudaERNS_18TensorIteratorBaseEENKUlvE_clEvENKUlvE_clEvEUlddE_EEEEvS5_RKT_EUliE_EEviT1_,(.L_x_30099 - _ZN2at6native18elementwise_kernelILi128ELi4EZNS0_15gpu_kernel_implINS0_13BinaryFunctorIdddZZZNS0_21nextafter_kernel_cudaERNS_18TensorIteratorBaseEENKUlvE_clEvENKUlvE_clEvEUlddE_EEEEvS5_RKT_EUliE_EEviT1_)
        .other          _ZN2at6native18elementwise_kernelILi128ELi4EZNS0_15gpu_kernel_implINS0_13BinaryFunctorIdddZZZNS0_21nextafter_kernel_cudaERNS_18TensorIteratorBaseEENKUlvE_clEvENKUlvE_clEvEUlddE_EEEEvS5_RKT_EUliE_EEviT1_,@"STO_CUDA_ENTRY STV_DEFAULT"
_ZN2at6native18elementwise_kernelILi128ELi4EZNS0_15gpu_kernel_implINS0_13BinaryFunctorIdddZZZNS0_21nextafter_kernel_cudaERNS_18TensorIteratorBaseEENKUlvE_clEvENKUlvE_clEvEUlddE_EEEEvS5_RKT_EUliE_EEviT1_:
.text._ZN2at6native18elementwise_kernelILi128ELi4EZNS0_15gpu_kernel_implINS0_13BinaryFunctorIdddZZZNS0_21nextafter_kernel_cudaERNS_18TensorIteratorBaseEENKUlvE_clEvENKUlvE_clEvEUlddE_EEEEvS5_RKT_EUliE_EEviT1_:
        /* <DEDUP_REMOVED lines=264> */
.L_x_27338:
        /* <DEDUP_REMOVED lines=19> */
.L_x_27342:
[----:B------:R-:W2:Y:S02]  /*11b0*/  LDG.E.U8 R2, [R2.64] ;  /* 0x0000002402027981 */ /* 0x000ea4000c1e1100 */
[----:B--2---:R0:W1:Y:S01]  /*11c0*/  I2F.F64.U16 R18, R2 ;  /* 0x0000000200127312 */ /* 0x0040620000101800 */
[----:B------:R-:W-:Y:S05]  /*11d0*/  BRA `(.L_x_27344) ;  /* 0x00000df000007947 */ /* 0x000fea0003800000 */
.L_x_27341:
        /* <DEDUP_REMOVED lines=9> */
.L_x_27346:
[----:B------:R-:W2:Y:S02]  /*1270*/  LDG.E R2, [R2.64] ;  /* 0x0000002402027981 */ /* 0x000ea4000c1e1900 */
[----:B--2---:R0:W1:Y:S01]  /*1280*/  I2F.F64 R18, R2 ;  /* 0x0000000200127312 */ /* 0x0040620000201c00 */
[----:B------:R-:W-:Y:S05]  /*1290*/  BRA `(.L_x_27344) ;  /* 0x00000d3000007947 */ /* 0x000fea0003800000 */
.L_x_27345:
[----:B------:R-:W2:Y:S02]  /*12a0*/  LDG.E.U16 R2, [R2.64] ;  /* 0x0000002402027981 */ /* 0x000ea4000c1e1500 */
[----:B--2---:R0:W1:Y:S01]  /*12b0*/  I2F.F64.S16 R18, R2 ;  /* 0x0000000200127312 */ /* 0x0040620000101c00 */
[----:B------:R-:W-:Y:S05]  /*12c0*/  BRA `(.L_x_27344) ;  /* 0x00000d0000007947 */ /* 0x000fea0003800000 */
.L_x_27340:
        /* <DEDUP_REMOVED lines=10> */
.L_x_27348:
[----:B------:R-:W2:Y:S02]  /*1370*/  LDG.E.U16 R0, [R2.64] ;  /* 0x0000002402007981 */ /* 0x000ea4000c1e1500 */
[----:B--2---:R-:W-:-:S05]  /*1380*/  HADD2.F32 R0, -RZ, R0.H0_H0 ;  /* 0x20000000ff007230 */ /* 0x004fca0000004100 */
[----:B------:R-:W-:-:S04]  /*1390*/  FMUL.FTZ R0, R0, 1 ;  /* 0x3f80000000007820 */ /* 0x000fc80000410000 */
[----:B------:R0:W1:Y:S01]  /*13a0*/  F2F.F64.F32 R18, R0 ;  /* 0x0000000000127310 */ /* 0x0000620000201800 */
[----:B------:R-:W-:Y:S05]  /*13b0*/  BRA `(.L_x_27344) ;  /* 0x00000c1000007947 */ /* 0x000fea0003800000 */
.L_x_27347:
        /* <DEDUP_REMOVED lines=10> */
.L_x_27350:
[----:B------:R-:W2:Y:S02]  /*1460*/  LDG.E.U16 R2, [R2.64] ;  /* 0x0000002402027981 */ /* 0x000ea4000c1e1500 */
[----:B--2---:R-:W-:-:S05]  /*1470*/  HADD2.F32 R0, -RZ, R2.H0_H0 ;  /* 0x20000002ff007230 */ /* 0x004fca0000004100 */
[----:B------:R-:W-:-:S04]  /*1480*/  FMUL.FTZ R0, R0, 1 ;  /* 0x3f80000000007820 */ /* 0x000fc80000410000 */
[----:B------:R0:W1:Y:S01]  /*1490*/  F2F.F64.F32 R18, R0 ;  /* 0x0000000000127310 */ /* 0x0000620000201800 */
[----:B------:R-:W-:Y:S05]  /*14a0*/  BRA `(.L_x_27344) ;  /* 0x00000b2000007947 */ /* 0x000fea0003800000 */
.L_x_27349:
[----:B------:R0:W5:Y:S01]  /*14b0*/  LDG.E.64 R18, [R2.64] ;  /* 0x0000002402127981 */ /* 0x000162000c1e1b00 */
[----:B------:R-:W-:Y:S05]  /*14c0*/  BRA `(.L_x_27344) ;  /* 0x00000b0000007947 */ /* 0x000fea0003800000 */
.L_x_27339:
        /* <DEDUP_REMOVED lines=13> */
.L_x_27353:
[----:B------:R0:W5:Y:S01]  /*15a0*/  LDG.E.64 R18, [R2.64] ;  /* 0x0000002402127981 */ /* 0x000162000c1e1b00 */
[----:B------:R-:W-:Y:S05]  /*15b0*/  BRA `(.L_x_27344) ;  /* 0x00000a1000007947 */ /* 0x000fea0003800000 */
.L_x_27352:
        /* <DEDUP_REMOVED lines=28> */
.L_x_27355:
        /* <DEDUP_REMOVED lines=15> */
.L_x_27354:
[----:B------:R-:W2:Y:S02]  /*1870*/  LDG.E.U16 R0, [R2.64] ;  /* 0x0000002402007981 */ /* 0x000ea4000c1e1500 */
[----:B--2---:R-:W-:-:S05]  /*1880*/  PRMT R0, RZ, 0x5410, R0 ;  /* 0x00005410ff007816 */ /* 0x004fca0000000000 */
[----:B------:R-:W-:-:S04]  /*1890*/  FMUL.FTZ R0, R0, 1 ;  /* 0x3f80000000007820 */ /* 0x000fc80000410000 */
[----:B------:R0:W1:Y:S01]  /*18a0*/  F2F.F64.F32 R18, R0 ;  /* 0x0000000000127310 */ /* 0x0000620000201800 */
[----:B------:R-:W-:Y:S05]  /*18b0*/  BRA `(.L_x_27344) ;  /* 0x0000071000007947 */ /* 0x000fea0003800000 */
.L_x_27351:
        /* <DEDUP_REMOVED lines=11> */
.L_x_27358:
        /* <DEDUP_REMOVED lines=21> */
.L_x_27362:
[----:B------:R-:W-:Y:S05]  /*1ac0*/  BSYNC B1 ;  /* 0x0000000000017941 */ /* 0x000fea0003800000 */
.L_x_27361:
[----:B------:R-:W-:Y:S01]  /*1ad0*/  LEA R3, R0, 0x3b800000, 0x17 ;  /* 0x3b80000000037811 */ /* 0x000fe200078eb8ff */
[----:B------:R-:W-:-:S05]  /*1ae0*/  IMAD.SHL.U32 R0, R2, 0x100000, RZ ;  /* 0x0010000002007824 */ /* 0x000fca00078e00ff */
[----:B------:R-:W-:Y:S02]  /*1af0*/  LOP3.LUT R0, R3, R0, R4, 0xfe, !PT ;  /* 0x0000000003007212 */ /* 0x000fe400078efe04 */
.L_x_27360:
[----:B------:R-:W-:Y:S05]  /*1b00*/  BSYNC B0 ;  /* 0x0000000000007941 */ /* 0x000fea0003800000 */
.L_x_27359:
[----:B------:R-:W-:-:S04]  /*1b10*/  FMUL.FTZ R0, R0, 1 ;  /* 0x3f80000000007820 */ /* 0x000fc80000410000 */
[----:B------:R0:W1:Y:S01]  /*1b20*/  F2F.F64.F32 R18, R0 ;  /* 0x0000000000127310 */ /* 0x0000620000201800 */
[----:B------:R-:W-:Y:S05]  /*1b30*/  BRA `(.L_x_27344) ;  /* 0x0000049000007947 */ /* 0x000fea0003800000 */
.L_x_27357:
        /* <DEDUP_REMOVED lines=21> */
.L_x_27366:
[----:B------:R-:W-:Y:S05]  /*1c90*/  BSYNC B1 ;  /* 0x0000000000017941 */ /* 0x000fea0003800000 */
.L_x_27365:
[----:B------:R-:W-:Y:S01]  /*1ca0*/  LEA R3, R0, 0x37800000, 0x17 ;  /* 0x3780000000037811 */ /* 0x000fe200078eb8ff */
[----:B------:R-:W-:-:S05]  /*1cb0*/  IMAD.SHL.U32 R0, R2, 0x200000, RZ ;  /* 0x0020000002007824 */ /* 0x000fca00078e00ff */
[----:B------:R-:W-:Y:S02]  /*1cc0*/  LOP3.LUT R0, R3, R0, R4, 0xfe, !PT ;  /* 0x0000000003007212 */ /* 0x000fe400078efe04 */
.L_x_27364:
[----:B------:R-:W-:Y:S05]  /*1cd0*/  BSYNC B0 ;  /* 0x0000000000007941 */ /* 0x000fea0003800000 */
.L_x_27363:
[----:B------:R-:W-:-:S04]  /*1ce0*/  FMUL.FTZ R0, R0, 1 ;  /* 0x3f80000000007820 */ /* 0x000fc80000410000 */
[----:B------:R0:W1:Y:S01]  /*1cf0*/  F2F.F64.F32 R18, R0 ;  /* 0x0000000000127310 */ /* 0x0000620000201800 */
[----:B------:R-:W-:Y:S05]  /*1d00*/  BRA `(.L_x_27344) ;  /* 0x000002c000007947 */ /* 0x000fea0003800000 */
.L_x_27356:
        /* <DEDUP_REMOVED lines=14> */
.L_x_27370:
[----:B------:R-:W-:Y:S05]  /*1df0*/  BSYNC B0 ;  /* 0x0000000000007941 */ /* 0x000fea0003800000 */
.L_x_27369:
[----:B------:R-:W-:-:S04]  /*1e00*/  FMUL.FTZ R0, R0, 1 ;  /* 0x3f80000000007820 */ /* 0x000fc80000410000 */
[----:B------:R0:W1:Y:S01]  /*1e10*/  F2F.F64.F32 R18, R0 ;  /* 0x0000000000127310 */ /* 0x0000620000201800 */
[----:B------:R-:W-:Y:S05]  /*1e20*/  BRA `(.L_x_27344) ;  /* 0x000001a000007947 */ /* 0x000fea0003800000 */
.L_x_27343:
        /* <DEDUP_REMOVED lines=21> */
.L_x_27368:
[----:B------:R-:W2:Y:S02]  /*1f80*/  LDG.E.64 R18, [R2.64] ;  /* 0x0000002402127981 */ /* 0x000ea4000c1e1b00 */
[----:B--2---:R-:W0:Y:S01]  /*1f90*/  I2F.F64.U64 R18, R18 ;  /* 0x0000001200127312 */ /* 0x004e220000301800 */
[----:B------:R-:W-:Y:S05]  /*1fa0*/  BRA `(.L_x_27344) ;  /* 0x0000002000007947 */ /* 0x000fea0003800000 */
.L_x_27367:
[----:B------:R-:W2:Y:S02]  /*1fb0*/  LDG.E R2, [R2.64] ;  /* 0x0000002402027981 */ /* 0x000ea4000c1e1900 */
[----:B--2---:R0:W1:Y:S02]  /*1fc0*/  I2F.F64.U32 R18, R2 ;  /* 0x0000000200127312 */ /* 0x0040640000201800 */
.L_x_27344:
        /* <DEDUP_REMOVED lines=17> */
.L_x_27374:
[----:B------:R-:W2:Y:S02]  /*20e0*/  LDG.E.U8 R2, [R2.64] ;  /* 0x0000002402027981 */ /* 0x000ea4000c1e1100 */
[----:B--2---:R0:W2:Y:S01]  /*20f0*/  I2F.F64.U16 R4, R2 ;  /* 0x0000000200047312 */ /* 0x0040a20000101800 */
[----:B------:R-:W-:Y:S05]  /*2100*/  BRA `(.L_x_27376) ;  /* 0x00000df000007947 */ /* 0x000fea0003800000 */
.L_x_27373:
        /* <DEDUP_REMOVED lines=9> */
.L_x_27378:
[----:B------:R-:W2:Y:S02]  /*21a0*/  LDG.E R2, [R2.64] ;  /* 0x0000002402027981 */ /* 0x000ea4000c1e1900 */
[----:B--2---:R0:W2:Y:S01]  /*21b0*/  I2F.F64 R4, R2 ;  /* 0x0000000200047312 */ /* 0x0040a20000201c00 */
[----:B------:R-:W-:Y:S05]  /*21c0*/  BRA `(.L_x_27376) ;  /* 0x00000d3000007947 */ /* 0x000fea0003800000 */
.L_x_27377:
[----:B------:R-:W2:Y:S02]  /*21d0*/  LDG.E.U16 R2, [R2.64] ;  /* 0x0000002402027981 */ /* 0x000ea4000c1e1500 */
[----:B--2---:R0:W2:Y:S01]  /*21e0*/  I2F.F64.S16 R4, R2 ;  /* 0x0000000200047312 */ /* 0x0040a20000101c00 */
[----:B------:R-:W-:Y:S05]  /*21f0*/  BRA `(.L_x_27376) ;  /* 0x00000d0000007947 */ /* 0x000fea0003800000 */
.L_x_27372:
        /* <DEDUP_REMOVED lines=10> */
.L_x_27380:
[----:B------:R-:W2:Y:S02]  /*22a0*/  LDG.E.U16 R0, [R2.64] ;  /* 0x0000002402007981 */ /* 0x000ea4000c1e1500 */
[----:B--2---:R-:W-:-:S05]  /*22b0*/  HADD2.F32 R0, -RZ, R0.H0_H0 ;  /* 0x20000000ff007230 */ /* 0x004fca0000004100 */
[----:B------:R-:W-:-:S04]  /*22c0*/  FMUL.FTZ R0, R0, 1 ;  /* 0x3f80000000007820 */ /* 0x000fc80000410000 */
[----:B------:R0:W2:Y:S01]  /*22d0*/  F2F.F64.F32 R4, R0 ;  /* 0x0000000000047310 */ /* 0x0000a20000201800 */
[----:B------:R-:W-:Y:S05]  /*22e0*/  BRA `(.L_x_27376) ;  /* 0x00000c1000007947 */ /* 0x000fea0003800000 */
.L_x_27379:
        /* <DEDUP_REMOVED lines=10> */
.L_x_27382:
[----:B------:R-:W2:Y:S02]  /*2390*/  LDG.E.U16 R2, [R2.64] ;  /* 0x0000002402027981 */ /* 0x000ea4000c1e1500 */
[----:B--2---:R-:W-:-:S05]  /*23a0*/  HADD2.F32 R0, -RZ, R2.H0_H0 ;  /* 0x20000002ff007230 */ /* 0x004fca0000004100 */
[----:B------:R-:W-:-:S04]  /*23b0*/  FMUL.FTZ R0, R0, 1 ;  /* 0x3f80000000007820 */ /* 0x000fc80000410000 */
[----:B------:R0:W2:Y:S01]  /*23c0*/  F2F.F64.F32 R4, R0 ;  /* 0x0000000000047310 */ /* 0x0000a20000201800 */
[----:B------:R-:W-:Y:S05]  /*23d0*/  BRA `(.L_x_27376) ;  /* 0x00000b2000007947 */ /* 0x000fea0003800000 */
.L_x_27381:
[----:B------:R0:W5:Y:S01]  /*23e0*/  LDG.E.64 R4, [R2.64] ;  /* 0x0000002402047981 */ /* 0x000162000c1e1b00 */
[----:B------:R-:W-:Y:S05]  /*23f0*/  BRA `(.L_x_27376) ;  /* 0x00000b0000007947 */ /* 0x000fea0003800000 */
.L_x_27371:
        /* <DEDUP_REMOVED lines=13> */
.L_x_27385:
[----:B------:R0:W5:Y:S01]  /*24d0*/  LDG.E.64 R4, [R2.64] ;  /* 0x0000002402047981 */ /* 0x000162000c1e1b00 */
[----:B------:R-:W-:Y:S05]  /*24e0*/  BRA `(.L_x_27376) ;  /* 0x00000a1000007947 */ /* 0x000fea0003800000 */
.L_x_27384:
        /* <DEDUP_REMOVED lines=25> */
[----:B------:R-:W-:-:S06]  /*2680*/  FMUL.FTZ R5, R5, 1 ;  /* 0x3f80000005057820 */ /* 0x000fcc0000410000 */
[----:B------:R-:W0:Y:S01]  /*2690*/  F2F.F64.F32 R4, R5 ;  /* 0x0000000500047310 */ /* 0x000e220000201800 */
[----:B------:R-:W-:Y:S05]  /*26a0*/  BRA `(.L_x_27376) ;  /* 0x0000085000007947 */ /* 0x000fea0003800000 */
.L_x_27387:
        /* <DEDUP_REMOVED lines=15> */
.L_x_27386:
[----:B------:R-:W2:Y:S02]  /*27a0*/  LDG.E.U16 R0, [R2.64] ;  /* 0x0000002402007981 */ /* 0x000ea4000c1e1500 */
[----:B--2---:R-:W-:-:S05]  /*27b0*/  PRMT R0, RZ, 0x5410, R0 ;  /* 0x00005410ff007816 */ /* 0x004fca0000000000 */
[----:B------:R-:W-:-:S04]  /*27c0*/  FMUL.FTZ R0, R0, 1 ;  /* 0x3f80000000007820 */ /* 0x000fc80000410000 */
[----:B------:R0:W2:Y:S01]  /*27d0*/  F2F.F64.F32 R4, R0 ;  /* 0x0000000000047310 */ /* 0x0000a20000201800 */
[----:B------:R-:W-:Y:S05]  /*27e0*/  BRA `(.L_x_27376) ;  /* 0x0000071000007947 */ /* 0x000fea0003800000 */
.L_x_27383:
        /* <DEDUP_REMOVED lines=11> */
.L_x_27390:
        /* <DEDUP_REMOVED lines=21> */
.L_x_27394:
[----:B------:R-:W-:Y:S05]  /*29f0*/  BSYNC B1 ;  /* 0x0000000000017941 */ /* 0x000fea0003800000 */
.L_x_27393:
[----:B------:R-:W-:Y:S01]  /*2a00*/  LEA R3, R0, 0x3b800000, 0x17 ;  /* 0x3b80000000037811 */ /* 0x000fe200078eb8ff */
[----:B------:R-:W-:-:S05]  /*2a10*/  IMAD.SHL.U32 R0, R2, 0x100000, RZ ;  /* 0x0010000002007824 */ /* 0x000fca00078e00ff */
[----:B------:R-:W-:Y:S02]  /*2a20*/  LOP3.LUT R0, R3, R0, R4, 0xfe, !PT ;  /* 0x0000000003007212 */ /* 0x000fe400078efe04 */
.L_x_27392:
[----:B------:R-:W-:Y:S05]  /*2a30*/  BSYNC B0 ;  /* 0x0000000000007941 */ /* 0x000fea0003800000 */
.L_x_27391:
[----:B------:R-:W-:-:S04]  /*2a40*/  FMUL.FTZ R0, R0, 1 ;  /* 0x3f80000000007820 */ /* 0x000fc80000410000 */
[----:B------:R0:W2:Y:S01]  /*2a50*/  F2F.F64.F32 R4, R0 ;  /* 0x0000000000047310 */ /* 0x0000a20000201800 */
[----:B------:R-:W-:Y:S05]  /*2a60*/  BRA `(.L_x_27376) ;  /* 0x0000049000007947 */ /* 0x000fea0003800000 */
.L_x_27389:
        /* <DEDUP_REMOVED lines=21> */
.L_x_27398:
[----:B------:R-:W-:Y:S05]  /*2bc0*/  BSYNC B1 ;  /* 0x0000000000017941 */ /* 0x000fea0003800000 */
.L_x_27397:
[----:B------:R-:W-:Y:S01]  /*2bd0*/  LEA R3, R0, 0x37800000, 0x17 ;  /* 0x3780000000037811 */ /* 0x000fe200078eb8ff */
[----:B------:R-:W-:-:S05]  /*2be0*/  IMAD.SHL.U32 R0, R2, 0x200000, RZ ;  /* 0x0020000002007824 */ /* 0x000fca00078e00ff */
[----:B------:R-:W-:Y:S02]  /*2bf0*/  LOP3.LUT R0, R3, R0, R4, 0xfe, !PT ;  /* 0x0000000003007212 */ /* 0x000fe400078efe04 */
.L_x_27396:
[----:B------:R-:W-:Y:S05]  /*2c00*/  BSYNC B0 ;  /* 0x0000000000007941 */ /* 0x000fea0003800000 */
.L_x_27395:
[----:B------:R-:W-:-:S04]  /*2c10*/  FMUL.FTZ R0, R0, 1 ;  /* 0x3f80000000007820 */ /* 0x000fc80000410000 */
[----:B------:R0:W2:Y:S01]  /*2c20*/  F2F.F64.F32 R4, R0 ;  /* 0x0000000000047310 */ /* 0x0000a20000201800 */
[----:B------:R-:W-:Y:S05]  /*2c30*/  BRA `(.L_x_27376) ;  /* 0x000002c000007947 */ /* 0x000fea0003800000 */
.L_x_27388:
        /* <DEDUP_REMOVED lines=14> */
.L_x_27402:
[----:B------:R-:W-:Y:S05]  /*2d20*/  BSYNC B0 ;  /* 0x0000000000007941 */ /* 0x000fea0003800000 */
.L_x_27401:
[----:B------:R-:W-:-:S04]  /*2d30*/  FMUL.FTZ R0, R0, 1 ;  /* 0x3f80000000007820 */ /* 0x000fc80000410000 */
[----:B------:R0:W2:Y:S01]  /*2d40*/  F2F.F64.F32 R4, R0 ;  /* 0x0000000000047310 */ /* 0x0000a20000201800 */
[----:B------:R-:W-:Y:S05]  /*2d50*/  BRA `(.L_x_27376) ;  /* 0x000001a000007947 */ /* 0x000fea0003800000 */
.L_x_27375:
        /* <DEDUP_REMOVED lines=21> */
.L_x_27400:
[----:B------:R-:W2:Y:S02]  /*2eb0*/  LDG.E.64 R4, [R2.64] ;  /* 0x0000002402047981 */ /* 0x000ea4000c1e1b00 */
[----:B--2---:R-:W0:Y:S01]  /*2ec0*/  I2F.F64.U64 R4, R4 ;  /* 0x0000000400047312 */ /* 0x004e220000301800 */
[----:B------:R-:W-:Y:S05]  /*2ed0*/  BRA `(.L_x_27376) ;  /* 0x0000002000007947 */ /* 0x000fea0003800000 */
.L_x_27399:
[----:B------:R-:W2:Y:S02]  /*2ee0*/  LDG.E R2, [R2.64] ;  /* 0x0000002402027981 */ /* 0x000ea4000c1e1900 */
[----:B--2---:R0:W2:Y:S02]  /*2ef0*/  I2F.F64.U32 R4, R2 ;  /* 0x0000000200047312 */ /* 0x0040a40000201800 */
.L_x_27376:
[----:B0-2--5:R-:W0:Y:S01]  /*2f00*/  DSETP.GTU.AND P0, PT, |R4|, +INF , PT ;  /* 0x7ff000000400742a */ /* 0x025e220003f0c200 */
[----:B------:R-:W-:Y:S05]  /*2f10*/  BSSY B0, `(.L_x_27403) ;  /* 0x000001e000007945 */ /* 0x000fea0003800000 */
[----:B01----:R-:W0:-:S14]  /*2f20*/  DSETP.GTU.OR P0, PT, |R18|, +INF , P0 ;  /* 0x7ff000001200742a */ /* 0x003e1c000070c600 */
[----:B0-----:R-:W-:Y:S05]  /*2f30*/  @P0 BRA `(.L_x_27404) ;  /* 0x000001a000000947 */ /* 0x001fea0003800000 */
[----:B------:R-:W-:Y:S02]  /*2f40*/  LOP3.LUT R0, R4, R18, RZ, 0xfc, !PT ;  /* 0x0000001204007212 */ /* 0x000fe400078efcff */
[----:B------:R-:W-:Y:S02]  /*2f50*/  LOP3.LUT R2, R5, R19, RZ, 0xfc, !PT ;  /* 0x0000001305027212 */ /* 0x000fe400078efcff */
[----:B------:R-:W-:-:S04]  /*2f60*/  ISETP.NE.U32.AND P0, PT, R0, RZ, PT ;  /* 0x000000ff0000720c */ /* 0x000fc80003f05070 */
[----:B------:R-:W-:-:S13]  /*2f70*/  LOP3.LUT P0, RZ, R2, 0x7fffffff, RZ, 0xc0, P0 ;  /* 0x7fffffff02ff7812 */ /* 0x000fda000000c0ff */
[----:B------:R-:W-:Y:S05]  /*2f80*/  @!P0 BRA `(.L_x_27405) ;  /* 0x0000016000008947 */ /* 0x000fea0003800000 */
[----:B------:R-:W-:-:S04]  /*2f90*/  ISETP.NE.U32.AND P0, PT, R18, RZ, PT ;  /* 0x000000ff1200720c */ /* 0x000fc80003f05070 */
[----:B------:R-:W-:-:S13]  /*2fa0*/  LOP3.LUT P0, RZ, R19, 0x7fffffff, RZ, 0xc0, P0 ;  /* 0x7fffffff13ff7812 */ /* 0x000fda000000c0ff */
[----:B------:R-:W-:Y:S01]  /*2fb0*/  @!P0 LOP3.LUT R0, RZ, 0x80000000, R5, 0xb8, !PT ;  /* 0x80000000ff008812 */ /* 0x000fe200078eb805 */
[----:B------:R-:W-:-:S04]  /*2fc0*/  @!P0 IMAD.MOV.U32 R4, RZ, RZ, 0x1 ;  /* 0x00000001ff048424 */ /* 0x000fc800078e00ff */
[----:B------:R-:W-:Y:S01]  /*2fd0*/  @!P0 IMAD.MOV.U32 R5, RZ, RZ, R0 ;  /* 0x000000ffff058224 */ /* 0x000fe200078e0000 */
[----:B------:R-:W-:Y:S05]  /*2fe0*/  @!P0 BRA `(.L_x_27405) ;  /* 0x0000010000008947 */ /* 0x000fea0003800000 */
[----:B------:R-:W0:-:S04]  /*2ff0*/  DSETP.GEU.AND P0, PT, R18, R4, PT ;  /* 0x000000041200722a */ /* 0x000e080003f0e000 */
[----:B------:R-:W-:-:S04]  /*3000*/  DSETP.GT.AND P1, PT, R18, R4, PT ;  /* 0x000000041200722a */ /* 0x000fc80003f24000 */
[----:B0-----:R-:W0:-:S04]  /*3010*/  DSETP.LT.AND P3, PT, R18, RZ, !P0 ;  /* 0x000000ff1200722a */ /* 0x001e080004761000 */
[C---:B------:R-:W1:Y:S02]  /*3020*/  DSETP.GT.AND P0, PT, R18.reuse, RZ, !P0 ;  /* 0x000000ff1200722a */ /* 0x040e640004704000 */
[----:B0-----:R-:W-:Y:S02]  /*3030*/  SEL R7, RZ, 0xffffffff, !P3 ;  /* 0xffffffffff077807 */ /* 0x001fe40005800000 */
[C---:B------:R-:W0:Y:S02]  /*3040*/  DSETP.LT.AND P2, PT, R18.reuse, RZ, P1 ;  /* 0x000000ff1200722a */ /* 0x040e240000f41000 */
[----:B-1----:R-:W-:Y:S02]  /*3050*/  SEL R3, RZ, 0x1, !P0 ;  /* 0x00000001ff037807 */ /* 0x002fe40004000000 */
[----:B------:R-:W1:Y:S02]  /*3060*/  DSETP.GT.AND P1, PT, R18, RZ, P1 ;  /* 0x000000ff1200722a */ /* 0x000e640000f24000 */
[----:B0-----:R-:W-:-:S02]  /*3070*/  SEL R4, RZ, 0x1, !P2 ;  /* 0x00000001ff047807 */ /* 0x001fc40005000000 */
[-C--:B------:R-:W-:Y:S02]  /*3080*/  IADD3 R0, P0, P2, R3, R7.reuse, R18 ;  /* 0x0000000703007210 */ /* 0x080fe40007a1e012 */
[----:B-1----:R-:W-:Y:S02]  /*3090*/  SEL R5, RZ, 0xffffffff, !P1 ;  /* 0xffffffffff057807 */ /* 0x002fe40004800000 */
[----:B------:R-:W-:Y:S02]  /*30a0*/  IADD3.X R18, RZ, R7, R19, P0, P2 ;  /* 0x00000007ff127210 */ /* 0x000fe400007e4413 */
[----:B------:R-:W-:-:S04]  /*30b0*/  IADD3 R4, P0, P1, R5, R0, R4 ;  /* 0x0000000005047210 */ /* 0x000fc8000791e004 */
[----:B------:R-:W-:Y:S01]  /*30c0*/  IADD3.X R5, R5, R18, RZ, P0, P1 ;  /* 0x0000001205057210 */ /* 0x000fe200007e24ff */
[----:B------:R-:W-:Y:S05]  /*30d0*/  BRA `(.L_x_27405) ;  /* 0x0000001000007947 */ /* 0x000fea0003800000 */
.L_x_27404:
[----:B------:R0:W1:-:S06]  /*30e0*/  DADD R4, R4, R18 ;  /* 0x0000000004047229 */ /* 0x00004c0000000012 */
.L_x_27405:
[----:B------:R-:W-:Y:S05]  /*30f0*/  BSYNC B0 ;  /* 0x0000000000007941 */ /* 0x000fea0003800000 */
.L_x_27403:
[----:B------:R-:W2:Y:S02]  /*3100*/  LDC.U8 R2, c[0x0][0x3e1] ;  /* 0x0000f840ff027b82 */ /* 0x000ea40000000000 */
        /* <DEDUP_REMOVED lines=11> */
[----:B-1----:R-:W1:Y:S02]  /*31c0*/  F2I.F64.TRUNC R5, R4 ;  /* 0x0000000400057311 */ /* 0x002e64000030d100 */
[----:B-1----:R1:W-:Y:S01]  /*31d0*/  STG.E.U8 [R16.64], R5 ;  /* 0x0000000510007986 */ /* 0x0023e2000c101124 */
[----:B------:R-:W-:Y:S05]  /*31e0*/  BRA `(.L_x_27411) ;  /* 0x00000f1000007947 */ /* 0x000fea0003800000 */
.L_x_27409:
[----:B-1----:R-:W1:Y:S02]  /*31f0*/  F2I.S64.F64.TRUNC R4, R4 ;  /* 0x0000000400047311 */ /* 0x002e64000030d900 */
[----:B-1----:R-:W-:-:S05]  /*3200*/  IMAD.MOV.U32 R3, RZ, RZ, R4 ;  /* 0x000000ffff037224 */ /* 0x002fca00078e0004 */
[----:B------:R1:W-:Y:S01]  /*3210*/  STG.E.U8 [R16.64], R3 ;  /* 0x0000000310007986 */ /* 0x0003e2000c101124 */
[----:B------:R-:W-:Y:S05]  /*3220*/  BRA `(.L_x_27411) ;  /* 0x00000ed000007947 */ /* 0x000fea0003800000 */
.L_x_27408:
[----:B------:R-:W-:-:S13]  /*3230*/  ISETP.NE.AND P0, PT, R0, 0x2, PT ;  /* 0x000000020000780c */ /* 0x000fda0003f05270 */
[----:B------:R-:W-:Y:S05]  /*3240*/  @!P0 BRA `(.L_x_27412) ;  /* 0x000000a000008947 */ /* 0x000fea0003800000 */
[----:B------:R-:W-:-:S13]  /*3250*/  ISETP.NE.AND P0, PT, R0, 0x3, PT ;  /* 0x000000030000780c */ /* 0x000fda0003f05270 */
[----:B------:R-:W-:Y:S05]  /*3260*/  @!P0 BRA `(.L_x_27413) ;  /* 0x0000005000008947 */ /* 0x000fea0003800000 */
[----:B------:R-:W-:-:S13]  /*3270*/  ISETP.NE.AND P0, PT, R0, 0x4, PT ;  /* 0x000000040000780c */ /* 0x000fda0003f05270 */
[----:B------:R-:W-:Y:S05]  /*3280*/  @P0 BRA `(.L_x_27410) ;  /* 0x00000ce000000947 */ /* 0x000fea0003800000 */
[----:B-1----:R-:W1:Y:S02]  /*3290*/  F2I.S64.F64.TRUNC R4, R4 ;  /* 0x0000000400047311 */ /* 0x002e64000030d900 */
[----:B-1----:R1:W-:Y:S01]  /*32a0*/  STG.E.64 [R16.64], R4 ;  /* 0x0000000410007986 */ /* 0x0023e2000c101b24 */
[----:B------:R-:W-:Y:S05]  /*32b0*/  BRA `(.L_x_27411) ;  /* 0x00000e4000007947 */ /* 0x000fea0003800000 */
.L_x_27413:
[----:B-1----:R-:W1:Y:S02]  /*32c0*/  F2I.F64.TRUNC R5, R4 ;  /* 0x0000000400057311 */ /* 0x002e64000030d100 */
[----:B-1----:R1:W-:Y:S01]  /*32d0*/  STG.E [R16.64], R5 ;  /* 0x0000000510007986 */ /* 0x0023e2000c101924 */
[----:B------:R-:W-:Y:S05]  /*32e0*/  BRA `(.L_x_27411) ;  /* 0x00000e1000007947 */ /* 0x000fea0003800000 */
.L_x_27412:
[----:B-1----:R-:W1:Y:S02]  /*32f0*/  F2I.F64.TRUNC R5, R4 ;  /* 0x0000000400057311 */ /* 0x002e64000030d100 */
[----:B-1----:R1:W-:Y:S01]  /*3300*/  STG.E.U16 [R16.64], R5 ;  /* 0x0000000510007986 */ /* 0x0023e2000c101524 */
[----:B------:R-:W-:Y:S05]  /*3310*/  BRA `(.L_x_27411) ;  /* 0x00000de000007947 */ /* 0x000fea0003800000 */
.L_x_27407:
[----:B------:R-:W-:-:S13]  /*3320*/  ISETP.GT.AND P0, PT, R0, 0x6, PT ;  /* 0x000000060000780c */ /* 0x000fda0003f04270 */
[----:B------:R-:W-:Y:S05]  /*3330*/  @P0 BRA `(.L_x_27414) ;  /* 0x000000f000000947 */ /* 0x000fea0003800000 */
[----:B------:R-:W-:-:S13]  /*3340*/  ISETP.NE.AND P0, PT, R0, 0x5, PT ;  /* 0x000000050000780c */ /* 0x000fda0003f05270 */
[----:B------:R-:W-:Y:S05]  /*3350*/  @!P0 BRA `(.L_x_27415) ;  /* 0x0000007000008947 */ /* 0x000fea0003800000 */
[----:B------:R-:W-:-:S13]  /*3360*/  ISETP.NE.AND P0, PT, R0, 0x6, PT ;  /* 0x000000060000780c */ /* 0x000fda0003f05270 */
[----:B------:R-:W-:Y:S05]  /*3370*/  @P0 BRA `(.L_x_27410) ;  /* 0x00000bf000000947 */ /* 0x000fea0003800000 */
[----:B-1----:R-:W1:Y:S01]  /*3380*/  F2F.F32.F64 R3, R4 ;  /* 0x0000000400037310 */ /* 0x002e620000301000 */
[----:B------:R-:W1:-:S14]  /*3390*/  DSETP.GEU.AND P0, PT, |R4|, c[0x2][0x0], PT ;  /* 0x008000000400762a */ /* 0x000e5c0003f0e200 */
[----:B-1----:R-:W-:-:S05]  /*33a0*/  @!P0 FMUL R3, R3, 1.175494350822287508e-38 ;  /* 0x0080000003038820 */ /* 0x002fca0000400000 */
[----:B------:R1:W-:Y:S01]  /*33b0*/  STG.E [R16.64], R3 ;  /* 0x0000000310007986 */ /* 0x0003e2000c101924 */
[----:B------:R-:W-:Y:S05]  /*33c0*/  BRA `(.L_x_27411) ;  /* 0x00000d3000007947 */ /* 0x000fea0003800000 */
.L_x_27415:
[----:B-1----:R-:W1:Y:S01]  /*33d0*/  F2F.F32.F64 R0, R4 ;  /* 0x0000000400007310 */ /* 0x002e620000301000 */
[----:B------:R-:W1:-:S14]  /*33e0*/  DSETP.GEU.AND P0, PT, |R4|, c[0x2][0x0], PT ;  /* 0x008000000400762a */ /* 0x000e5c0003f0e200 */
[----:B-1----:R-:W-:-:S05]  /*33f0*/  @!P0 FMUL R0, R0, 1.175494350822287508e-38 ;  /* 0x0080000000008820 */ /* 0x002fca0000400000 */
[----:B------:R-:W-:-:S05]  /*3400*/  F2FP.PACK_AB R0, RZ, R0 ;  /* 0x00000000ff00723e */ /* 0x000fca00000000ff */
[----:B------:R1:W-:Y:S01]  /*3410*/  STG.E.U16 [R16.64], R0 ;  /* 0x0000000010007986 */ /* 0x0003e2000c101524 */
[----:B------:R-:W-:Y:S05]  /*3420*/  BRA `(.L_x_27411) ;  /* 0x00000cd000007947 */ /* 0x000fea0003800000 */
.L_x_27414:
[----:B------:R-:W-:-:S13]  /*3430*/  ISETP.NE.AND P0, PT, R0, 0x7, PT ;  /* 0x000000070000780c */ /* 0x000fda0003f05270 */
[----:B------:R-:W-:Y:S05]  /*3440*/  @!P0 BRA `(.L_x_27416) ;  /* 0x0000011000008947 */ /* 0x000fea0003800000 */
[----:B------:R-:W-:-:S13]  /*3450*/  ISETP.NE.AND P0, PT, R0, 0x8, PT ;  /* 0x000000080000780c */ /* 0x000fda0003f05270 */
[----:B------:R-:W-:Y:S05]  /*3460*/  @!P0 BRA `(.L_x_27417) ;  /* 0x0000008000008947 */ /* 0x000fea0003800000 */
[----:B------:R-:W-:-:S13]  /*3470*/  ISETP.NE.AND P0, PT, R0, 0x9, PT ;  /* 0x000000090000780c */ /* 0x000fda0003f05270 */
[----:B------:R-:W-:Y:S05]  /*3480*/  @P0 BRA `(.L_x_27410) ;  /* 0x00000ae000000947 */ /* 0x000fea0003800000 */
[----:B-1----:R-:W1:Y:S01]  /*3490*/  F2F.F32.F64 R2, R4 ;  /* 0x0000000400027310 */ /* 0x002e620000301000 */
[----:B------:R-:W1:Y:S01]  /*34a0*/  DSETP.GEU.AND P0, PT, |R4|, c[0x2][0x0], PT ;  /* 0x008000000400762a */ /* 0x000e620003f0e200 */
[----:B------:R-:W-:-:S13]  /*34b0*/  IMAD.MOV.U32 R3, RZ, RZ, RZ ;  /* 0x000000ffff037224 */ /* 0x000fda00078e00ff */
[----:B-1----:R-:W-:-:S05]  /*34c0*/  @!P0 FMUL R2, R2, 1.175494350822287508e-38 ;  /* 0x0080000002028820 */ /* 0x002fca0000400000 */
[----:B------:R1:W-:Y:S01]  /*34d0*/  STG.E.64 [R16.64], R2 ;  /* 0x0000000210007986 */ /* 0x0003e2000c101b24 */
[----:B------:R-:W-:Y:S05]  /*34e0*/  BRA `(.L_x_27411) ;  /* 0x00000c1000007947 */ /* 0x000fea0003800000 */
.L_x_27417:
[----:B-1----:R-:W1:Y:S01]  /*34f0*/  F2F.F32.F64 R0, R4 ;  /* 0x0000000400007310 */ /* 0x002e620000301000 */
[----:B------:R-:W1:-:S14]  /*3500*/  DSETP.GEU.AND P0, PT, |R4|, c[0x2][0x0], PT ;  /* 0x008000000400762a */ /* 0x000e5c0003f0e200 */
[----:B-1----:R-:W-:-:S05]  /*3510*/  @!P0 FMUL R0, R0, 1.175494350822287508e-38 ;  /* 0x0080000000008820 */ /* 0x002fca0000400000 */
[----:B------:R-:W-:-:S04]  /*3520*/  F2FP.PACK_AB R3, RZ, R0 ;  /* 0x00000000ff03723e */ /* 0x000fc800000000ff */
[----:B------:R-:W-:-:S05]  /*3530*/  PRMT R3, R3, 0x5410, RZ ;  /* 0x0000541003037816 */ /* 0x000fca00000000ff */
[----:B------:R1:W-:Y:S01]  /*3540*/  STG.E [R16.64], R3 ;  /* 0x0000000310007986 */ /* 0x0003e2000c101924 */
[----:B------:R-:W-:Y:S05]  /*3550*/  BRA `(.L_x_27411) ;  /* 0x00000ba000007947 */ /* 0x000fea0003800000 */
.L_x_27416:
[----:B-1----:R1:W-:Y:S01]  /*3560*/  STG.E.64 [R16.64], R4 ;  /* 0x0000000410007986 */ /* 0x0023e2000c101b24 */
[----:B------:R-:W-:Y:S05]  /*3570*/  BRA `(.L_x_27411) ;  /* 0x00000b8000007947 */ /* 0x000fea0003800000 */
.L_x_27406:
        /* <DEDUP_REMOVED lines=8> */
[----:B-1----:R-:W1:-:S06]  /*3600*/  DSETP.NEU.AND P0, PT, R4, RZ, PT ;  /* 0x000000ff0400722a */ /* 0x002e4c0003f0d000 */
[----:B-1----:R-:W-:-:S05]  /*3610*/  SEL R3, RZ, 0x1, !P0 ;  /* 0x00000001ff037807 */ /* 0x002fca0004000000 */
[----:B------:R1:W-:Y:S01]  /*3620*/  STG.E.U8 [R16.64], R3 ;  /* 0x0000000310007986 */ /* 0x0003e2000c101124 */
[----:B------:R-:W-:Y:S05]  /*3630*/  BRA `(.L_x_27411) ;  /* 0x00000ac000007947 */ /* 0x000fea0003800000 */
.L_x_27420:
[----:B------:R-:W-:-:S05]  /*3640*/  CS2R R6, SRZ ;  /* 0x0000000000067805 */ /* 0x000fca000001ff00 */
[----:B-1----:R1:W-:Y:S01]  /*3650*/  STG.E.128 [R16.64], R4 ;  /* 0x0000000410007986 */ /* 0x0023e2000c101d24 */
[----:B------:R-:W-:Y:S05]  /*3660*/  BRA `(.L_x_27411) ;  /* 0x00000a9000007947 */ /* 0x000fea0003800000 */
.L_x_27419:
        /* <DEDUP_REMOVED lines=8> */
[----:B------:R-:W-:-:S13]  /*36f0*/  BSSY B0, `(.L_x_27423) ;  /* 0x000000f000007945 */ /* 0x000fda0003800000 */
[----:B-1----:R-:W-:-:S05]  /*3700*/  @!P0 FMUL R7, R7, 1.175494350822287508e-38 ;  /* 0x0080000007078820 */ /* 0x002fca0000400000 */
        /* <DEDUP_REMOVED lines=13> */
.L_x_27424:
[----:B------:R-:W-:Y:S05]  /*37e0*/  BSYNC B0 ;  /* 0x0000000000007941 */ /* 0x000fea0003800000 */
.L_x_27423:
[----:B------:R-:W-:-:S05]  /*37f0*/  LOP3.LUT R3, R0, R3, RZ, 0xfc, !PT ;  /* 0x0000000300037212 */ /* 0x000fca00078efcff */
[----:B------:R1:W-:Y:S01]  /*3800*/  STG.E.U8 [R16.64], R3 ;  /* 0x0000000310007986 */ /* 0x0003e2000c101124 */
[----:B------:R-:W-:Y:S05]  /*3810*/  BRA `(.L_x_27411) ;  /* 0x000008e000007947 */ /* 0x000fea0003800000 */
.L_x_27422:
[----:B-1----:R-:W1:Y:S01]  /*3820*/  F2F.F32.F64 R3, R4 ;  /* 0x0000000400037310 */ /* 0x002e620000301000 */
[----:B------:R-:W1:Y:S01]  /*3830*/  DSETP.GEU.AND P0, PT, |R4|, c[0x2][0x0], PT ;  /* 0x008000000400762a */ /* 0x000e620003f0e200 */
[----:B------:R-:W-:-:S13]  /*3840*/  BSSY B0, `(.L_x_27425) ;  /* 0x0000010000007945 */ /* 0x000fda0003800000 */
[----:B-1----:R-:W-:-:S05]  /*3850*/  @!P0 FMUL R3, R3, 1.175494350822287508e-38 ;  /* 0x0080000003038820 */ /* 0x002fca0000400000 */
        /* <DEDUP_REMOVED lines=11> */
.L_x_27426:
[----:B------:R-:W-:Y:S01]  /*3910*/  IMAD.MOV.U32 R0, RZ, RZ, 0x7f ;  /* 0x0000007fff007424 */ /* 0x000fe200078e00ff */
[----:B------:R-:W-:-:S04]  /*3920*/  ISETP.GT.U32.AND P0, PT, R2, 0x7f800000, PT ;  /* 0x7f8000000200780c */ /* 0x000fc80003f04070 */
[----:B------:R-:W-:-:S04]  /*3930*/  SEL R0, R0, 0x7c, P0 ;  /* 0x0000007c00007807 */ /* 0x000fc80000000000 */
.L_x_27427:
[----:B------:R-:W-:Y:S05]  /*3940*/  BSYNC B0 ;  /* 0x0000000000007941 */ /* 0x000fea0003800000 */
.L_x_27425:
[----:B------:R-:W-:-:S04]  /*3950*/  LOP3.LUT R2, R3, 0x80000000, RZ, 0xc0, !PT ;  /* 0x8000000003027812 */ /* 0x000fc800078ec0ff */
[----:B------:R-:W-:-:S04]  /*3960*/  SHF.R.U32.HI R3, RZ, 0x18, R2 ;  /* 0x00000018ff037819 */ /* 0x000fc80000011602 */
[----:B------:R-:W-:-:S05]  /*3970*/  LOP3.LUT R3, R0, R3, RZ, 0xfc, !PT ;  /* 0x0000000300037212 */ /* 0x000fca00078efcff */
[----:B------:R1:W-:Y:S01]  /*3980*/  STG.E.U8 [R16.64], R3 ;  /* 0x0000000310007986 */ /* 0x0003e2000c101124 */
[----:B------:R-:W-:Y:S05]  /*3990*/  BRA `(.L_x_27411) ;  /* 0x0000076000007947 */ /* 0x000fea0003800000 */
.L_x_27421:
[----:B-1----:R-:W1:Y:S01]  /*39a0*/  F2F.F32.F64 R0, R4 ;  /* 0x0000000400007310 */ /* 0x002e620000301000 */
[----:B------:R-:W1:-:S14]  /*39b0*/  DSETP.GEU.AND P0, PT, |R4|, c[0x2][0x0], PT ;  /* 0x008000000400762a */ /* 0x000e5c0003f0e200 */
[----:B-1----:R-:W-:-:S05]  /*39c0*/  @!P0 FMUL R0, R0, 1.175494350822287508e-38 ;  /* 0x0080000000008820 */ /* 0x002fca0000400000 */
[----:B------:R-:W-:-:S05]  /*39d0*/  F2FP.BF16.PACK_AB R0, RZ, R0 ;  /* 0x00000000ff00723e */ /* 0x000fca00000010ff */
[----:B------:R1:W-:Y:S01]  /*39e0*/  STG.E.U16 [R16.64], R0 ;  /* 0x0000000010007986 */ /* 0x0003e2000c101524 */
[----:B------:R-:W-:Y:S05]  /*39f0*/  BRA `(.L_x_27411) ;  /* 0x0000070000007947 */ /* 0x000fea0003800000 */
.L_x_27418:
        /* <DEDUP_REMOVED lines=8> */
[----:B-1----:R-:W1:Y:S02]  /*3a80*/  F2I.U32.F64.TRUNC R5, R4 ;  /* 0x0000000400057311 */ /* 0x002e64000030d000 */
[----:B-1----:R1:W-:Y:S01]  /*3a90*/  STG.E.U16 [R16.64], R5 ;  /* 0x0000000510007986 */ /* 0x0023e2000c101524 */
[----:B------:R-:W-:Y:S05]  /*3aa0*/  BRA `(.L_x_27411) ;  /* 0x0000065000007947 */ /* 0x000fea0003800000 */
.L_x_27430:
[----:B-1----:R-:W1:Y:S01]  /*3ab0*/  F2F.F32.F64 R3, R4 ;  /* 0x0000000400037310 */ /* 0x002e620000301000 */
[----:B------:R-:W1:Y:S01]  /*3ac0*/  DSETP.GEU.AND P0, PT, |R4|, c[0x2][0x0], PT ;  /* 0x008000000400762a */ /* 0x000e620003f0e200 */
[----:B------:R-:W-:Y:S01]  /*3ad0*/  BSSY B0, `(.L_x_27431) ;  /* 0x0000015000007945 */ /* 0x000fe20003800000 */
[----:B------:R-:W-:-:S12]  /*3ae0*/  IMAD.MOV.U32 R8, RZ, RZ, 0x80 ;  /* 0x00000080ff087424 */ /* 0x000fd800078e00ff */
[----:B-1----:R-:W-:-:S05]  /*3af0*/  @!P0 FMUL R3, R3, 1.175494350822287508e-38 ;  /* 0x0080000003038820 */ /* 0x002fca0000400000 */
        /* <DEDUP_REMOVED lines=14> */
.L_x_27433:
[----:B------:R-:W-:-:S04]  /*3be0*/  LOP3.LUT R2, R3, 0x80000000, RZ, 0xc0, !PT ;  /* 0x8000000003027812 */ /* 0x000fc800078ec0ff */
[----:B------:R-:W-:-:S04]  /*3bf0*/  SHF.R.U32.HI R3, RZ, 0x18, R2 ;  /* 0x00000018ff037819 */ /* 0x000fc80000011602 */
[----:B------:R-:W-:-:S04]  /*3c00*/  LOP3.LUT R0, R0, R3, RZ, 0xfc, !PT ;  /* 0x0000000300007212 */ /* 0x000fc800078efcff */
[----:B------:R-:W-:Y:S02]  /*3c10*/  PRMT R8, R0, 0x7610, R8 ;  /* 0x0000761000087816 */ /* 0x000fe40000000008 */
.L_x_27432:
[----:B------:R-:W-:Y:S05]  /*3c20*/  BSYNC B0 ;  /* 0x0000000000007941 */ /* 0x000fea0003800000 */
.L_x_27431:
[----:B------:R1:W-:Y:S01]  /*3c30*/  STG.E.U8 [R16.64], R8 ;  /* 0x0000000810007986 */ /* 0x0003e2000c101124 */
[----:B------:R-:W-:Y:S05]  /*3c40*/  BRA `(.L_x_27411) ;  /* 0x000004b000007947 */ /* 0x000fea0003800000 */
.L_x_27429:
        /* <DEDUP_REMOVED lines=19> */
.L_x_27436:
[----:B------:R-:W-:-:S04]  /*3d80*/  LOP3.LUT R2, R3, 0x80000000, RZ, 0xc0, !PT ;  /* 0x8000000003027812 */ /* 0x000fc800078ec0ff */
[----:B------:R-:W-:-:S04]  /*3d90*/  SHF.R.U32.HI R3, RZ, 0x18, R2 ;  /* 0x00000018ff037819 */ /* 0x000fc80000011602 */
[----:B------:R-:W-:-:S04]  /*3da0*/  LOP3.LUT R0, R0, R3, RZ, 0xfc, !PT ;  /* 0x0000000300007212 */ /* 0x000fc800078efcff */
[----:B------:R-:W-:Y:S02]  /*3db0*/  PRMT R8, R0, 0x7610, R8 ;  /* 0x0000761000087816 */ /* 0x000fe40000000008 */
.L_x_27435:
[----:B------:R-:W-:Y:S05]  /*3dc0*/  BSYNC B0 ;  /* 0x0000000000007941 */ /* 0x000fea0003800000 */
.L_x_27434:
[----:B------:R1:W-:Y:S01]  /*3dd0*/  STG.E.U8 [R16.64], R8 ;  /* 0x0000000810007986 */ /* 0x0003e2000c101124 */
[----:B------:R-:W-:Y:S05]  /*3de0*/  BRA `(.L_x_27411) ;  /* 0x0000031000007947 */ /* 0x000fea0003800000 */
.L_x_27428:
[----:B------:R-:W-:-:S13]  /*3df0*/  ISETP.NE.AND P0, PT, R0, 0x1c, PT ;  /* 0x0000001c0000780c */ /* 0x000fda0003f05270 */
[----:B------:R-:W-:Y:S05]  /*3e00*/  @!P0 BRA `(.L_x_27437) ;  /* 0x000002d000008947 */ /* 0x000fea0003800000 */
[----:B------:R-:W-:-:S13]  /*3e10*/  ISETP.NE.AND P0, PT, R0, 0x1d, PT ;  /* 0x0000001d0000780c */ /* 0x000fda0003f05270 */
[----:B------:R-:W-:Y:S05]  /*3e20*/  @!P0 BRA `(.L_x_27438) ;  /* 0x0000028000008947 */ /* 0x000fea0003800000 */
[----:B------:R-:W-:-:S13]  /*3e30*/  ISETP.NE.AND P0, PT, R0, 0x2c, PT ;  /* 0x0000002c0000780c */ /* 0x000fda0003f05270 */
[----:B------:R-:W-:Y:S05]  /*3e40*/  @P0 BRA `(.L_x_27410) ;  /* 0x0000012000000947 */ /* 0x000fea0003800000 */
[----:B-1----:R-:W1:Y:S01]  /*3e50*/  F2F.F32.F64 R6, R4 ;  /* 0x0000000400067310 */ /* 0x002e620000301000 */
[----:B------:R-:W1:-:S14]  /*3e60*/  DSETP.GEU.AND P0, PT, |R4|, c[0x2][0x0], PT ;  /* 0x008000000400762a */ /* 0x000e5c0003f0e200 */
[----:B-1----:R-:W-:Y:S01]  /*3e70*/  @!P0 FMUL R6, R6, 1.175494350822287508e-38 ;  /* 0x0080000006068820 */ /* 0x002fe20000400000 */
        /* <DEDUP_REMOVED lines=15> */
.L_x_27410:
[----:B------:R-:W-:Y:S01]  /*3f70*/  MOV R2, 0x0 ;  /* 0x0000000000027802 */ /* 0x000fe20000000f00 */
[----:B-1----:R-:W-:Y:S02]  /*3f80*/  IMAD.MOV.U32 R4, RZ, RZ, c[0x4][0x188] ;  /* 0x01006200ff047624 */ /* 0x002fe400078e00ff */
[----:B------:R-:W-:Y:S02]  /*3f90*/  IMAD.MOV.U32 R5, RZ, RZ, c[0x4][0x18c] ;  /* 0x01006300ff057624 */ /* 0x000fe400078e00ff */
[----:B------:R-:W-:Y:S01]  /*3fa0*/  IMAD.MOV.U32 R6, RZ, RZ, c[0x4][0x190] ;  /* 0x01006400ff067624 */ /* 0x000fe200078e00ff */
[----:B------:R-:W1:Y:S01]  /*3fb0*/  LDC.64 R2, c[0x4][R2] ;  /* 0x0100000002027b82 */ /* 0x000e620000000a00 */
        /* <DEDUP_REMOVED lines=13> */
[----:B01----:R-:W-:Y:S05]  /*4090*/  CALL.ABS.NOINC R2 ;  /* 0x0000000002007343 */ /* 0x003fea0003c00000 */
[----:B------:R-:W-:Y:S05]  /*40a0*/  BRA `(.L_x_27411) ;  /* 0x0000005000007947 */ /* 0x000fea0003800000 */
.L_x_27438:
[----:B-1----:R-:W1:Y:S02]  /*40b0*/  F2I.U64.F64.TRUNC R4, R4 ;  /* 0x0000000400047311 */ /* 0x002e64000030d800 */
[----:B-1----:R1:W-:Y:S01]  /*40c0*/  STG.E.64 [R16.64], R4 ;  /* 0x0000000410007986 */ /* 0x0023e2000c101b24 */
[----:B------:R-:W-:Y:S05]  /*40d0*/  BRA `(.L_x_27411) ;  /* 0x0000002000007947 */ /* 0x000fea0003800000 */
.L_x_27437:
[----:B-1----:R-:W1:Y:S02]  /*40e0*/  F2I.U32.F64.TRUNC R5, R4 ;  /* 0x0000000400057311 */ /* 0x002e64000030d000 */
[----:B-1----:R1:W-:Y:S02]  /*40f0*/  STG.E [R16.64], R5 ;  /* 0x0000000510007986 */ /* 0x0023e4000c101924 */
.L_x_27411:
[----:B------:R-:W-:-:S05]  /*4100*/  IMAD R22, R22, 0x200, R25 ;  /* 0x0000020016167824 */ /* 0x000fca00078e0219 */
[----:B------:R-:W-:Y:S02]  /*4110*/  IADD3 R23, R22, 0x80, RZ ;  /* 0x0000008016177810 */ /* 0x000fe40007ffe0ff */
.L_x_27337:
[----:B------:R-:W-:Y:S05]  /*4120*/  BSYNC B6 ;  /* 0x0000000000067941 */ /* 0x000fea0003800000 */
.L_x_27336:
[----:B------:R-:W-:Y:S01]  /*4130*/  ISETP.GE.AND P0, PT, R23, c[0x0][0x160], PT ;  /* 0x0000580017007a0c */ /* 0x000fe20003f06270 */
[----:B------:R-:W-:-:S12]  /*4140*/  BSSY B6, `(.L_x_27439) ;  /* 0x0000814000067945 */ /* 0x000fd80003800000 */
[----:B------:R-:W-:Y:S05]  /*4150*/  @P0 BRA `(.L_x_27440) ;  /* 0x0000812000000947 */ /* 0x000fea0003800000 */
[----:B------:R-:W-:Y:S01]  /*4160*/  ISETP.NE.AND P0, PT, RZ, c[0x0][0x168], PT ;  /* 0x00005a00ff007a0c */ /* 0x000fe20003f05270 */
[----:B------:R-:W-:Y:S02]  /*4170*/  IMAD.MOV.U32 R22, RZ, RZ, RZ ;  /* 0x000000ffff167224 */ /* 0x000fe400078e00ff */
[----:B-1----:R-:W-:Y:S02]  /*4180*/  IMAD.MOV.U32 R0, RZ, RZ, RZ ;  /* 0x000000ffff007224 */ /* 0x002fe400078e00ff */
        /* <DEDUP_REMOVED lines=252> */
.L_x_27441:
[----:B------:R-:W1:Y:S01]  /*5150*/  LDC.U8 R5, c[0x0][0x3e2] ;  /* 0x0000f880ff057b82 */ /* 0x000e620000000000 */
[----:B------:R-:W-:Y:S02]  /*5160*/  IADD3 R16, P0, R16, c[0x0][0x3c8], RZ ;  /* 0x0000f20010107a10 */ /* 0x000fe40007f1e0ff */
[----:B------:R-:W-:-:S03]  /*5170*/  IADD3 R2, P1, R0, c[0x0][0x3d0], RZ ;  /* 0x0000f40000027a10 */ /* 0x000fc60007f3e0ff */
[----:B------:R-:W-:Y:S02]  /*5180*/  IMAD.X R17, RZ, RZ, c[0x0][0x3cc], P0 ;  /* 0x0000f300ff117624 */ /* 0x000fe400000e06ff */
        /* <DEDUP_REMOVED lines=13> */
[----:B0-2---:R0:W1:Y:S01]  /*5260*/  I2F.F64.S16 R18, R2 ;  /* 0x0000000200127312 */ /* 0x0050620000101c00 */
[----:B------:R-:W-:Y:S05]  /*5270*/  BRA `(.L_x_27447) ;  /* 0x00000e2000007947 */ /* 0x000fea0003800000 */
.L_x_27445:
[----:B------:R-:W2:Y:S02]  /*5280*/  LDG.E.U8 R2, [R2.64] ;  /* 0x0000002402027981 */ /* 0x000ea4000c1e1100 */
[----:B0-2---:R0:W1:Y:S01]  /*5290*/  I2F.F64.U16 R18, R2 ;  /* 0x0000000200127312 */ /* 0x0050620000101800 */
[----:B------:R-:W-:Y:S05]  /*52a0*/  BRA `(.L_x_27447) ;  /* 0x00000df000007947 */ /* 0x000fea0003800000 */
.L_x_27444:
[----:B------:R-:W-:-:S13]  /*52b0*/  ISETP.NE.AND P0, PT, R4, 0x2, PT ;  /* 0x000000020400780c */ /* 0x000fda0003f05270 */
[----:B------:R-:W-:Y:S05]  /*52c0*/  @!P0 BRA `(.L_x_27448) ;  /* 0x000000a000008947 */ /* 0x000fea0003800000 */
[----:B------:R-:W-:-:S13]  /*52d0*/  ISETP.NE.AND P0, PT, R4, 0x3, PT ;  /* 0x000000030400780c */ /* 0x000fda0003f05270 */
[----:B------:R-:W-:Y:S05]  /*52e0*/  @!P0 BRA `(.L_x_27449) ;  /* 0x0000005000008947 */ /* 0x000fea0003800000 */
[----:B------:R-:W-:-:S13]  /*52f0*/  ISETP.NE.AND P0, PT, R4, 0x4, PT ;  /* 0x000000040400780c */ /* 0x000fda0003f05270 */
[----:B------:R-:W-:Y:S05]  /*5300*/  @P0 BRA `(.L_x_27446) ;  /* 0x00000bf000000947 */ /* 0x000fea0003800000 */
[----:B0-----:R-:W2:Y:S02]  /*5310*/  LDG.E.64 R18, [R2.64] ;  /* 0x0000002402127981 */ /* 0x001ea4000c1e1b00 */
[----:B--2---:R-:W0:Y:S01]  /*5320*/  I2F.F64.S64 R18, R18 ;  /* 0x0000001200127312 */ /* 0x004e220000301c00 */
[----:B------:R-:W-:Y:S05]  /*5330*/  BRA `(.L_x_27447) ;  /* 0x00000d6000007947 */ /* 0x000fea0003800000 */
.L_x_27449:
[----:B------:R-:W2:Y:S02]  /*5340*/  LDG.E R2, [R2.64] ;  /* 0x0000002402027981 */ /* 0x000ea4000c1e1900 */
[----:B0-2---:R0:W1:Y:S01]  /*5350*/  I2F.F64 R18, R2 ;  /* 0x0000000200127312 */ /* 0x0050620000201c00 */
[----:B------:R-:W-:Y:S05]  /*5360*/  BRA `(.L_x_27447) ;  /* 0x00000d3000007947 */ /* 0x000fea0003800000 */
.L_x_27448:
[----:B------:R-:W2:Y:S02]  /*5370*/  LDG.E.U16 R2, [R2.64] ;  /* 0x0000002402027981 */ /* 0x000ea4000c1e1500 */
[----:B0-2---:R0:W1:Y:S01]  /*5380*/  I2F.F64.S16 R18, R2 ;  /* 0x0000000200127312 */ /* 0x0050620000101c00 */
[----:B------:R-:W-:Y:S05]  /*5390*/  BRA `(.L_x_27447) ;  /* 0x00000d0000007947 */ /* 0x000fea0003800000 */
.L_x_27443:
[----:B------:R-:W-:-:S13]  /*53a0*/  ISETP.GT.AND P0, PT, R4, 0x6, PT ;  /* 0x000000060400780c */ /* 0x000fda0003f04270 */
[----:B------:R-:W-:Y:S05]  /*53b0*/  @P0 BRA `(.L_x_27450) ;  /* 0x000000d000000947 */ /* 0x000fea0003800000 */
[----:B------:R-:W-:-:S13]  /*53c0*/  ISETP.NE.AND P0, PT, R4, 0x5, PT ;  /* 0x000000050400780c */ /* 0x000fda0003f05270 */
[----:B------:R-:W-:Y:S05]  /*53d0*/  @!P0 BRA `(.L_x_27451) ;  /* 0x0000006000008947 */ /* 0x000fea0003800000 */
[----:B------:R-:W-:-:S13]  /*53e0*/  ISETP.NE.AND P0, PT, R4, 0x6, PT ;  /* 0x000000060400780c */ /* 0x000fda0003f05270 */
[----:B------:R-:W-:Y:S05]  /*53f0*/  @P0 BRA `(.L_x_27446) ;  /* 0x00000b0000000947 */ /* 0x000fea0003800000 */
[----:B0-----:R-:W2:Y:S02]  /*5400*/  LDG.E R18, [R2.64] ;  /* 0x0000002402127981 */ /* 0x001ea4000c1e1900 */
[----:B--2---:R-:W-:-:S06]  /*5410*/  FMUL.FTZ R18, R18, 1 ;  /* 0x3f80000012127820 */ /* 0x004fcc0000410000 */
[----:B------:R-:W0:Y:S01]  /*5420*/  F2F.F64.F32 R18, R18 ;  /* 0x0000001200127310 */ /* 0x000e220000201800 */
[----:B------:R-:W-:Y:S05]  /*5430*/  BRA `(.L_x_27447) ;  /* 0x00000c6000007947 */ /* 0x000fea0003800000 */
.L_x_27451:
[----:B------:R-:W2:Y:S02]  /*5440*/  LDG.E.U16 R0, [R2.64] ;  /* 0x0000002402007981 */ /* 0x000ea4000c1e1500 */
[----:B--2---:R-:W-:-:S05]  /*5450*/  HADD2.F32 R0, -RZ, R0.H0_H0 ;  /* 0x20000000ff007230 */ /* 0x004fca0000004100 */
[----:B------:R-:W-:-:S04]  /*5460*/  FMUL.FTZ R0, R0, 1 ;  /* 0x3f80000000007820 */ /* 0x000fc80000410000 */
[----:B0-----:R0:W1:Y:S01]  /*5470*/  F2F.F64.F32 R18, R0 ;  /* 0x0000000000127310 */ /* 0x0010620000201800 */
[----:B------:R-:W-:Y:S05]  /*5480*/  BRA `(.L_x_27447) ;  /* 0x00000c1000007947 */ /* 0x000fea0003800000 */
.L_x_27450:
[----:B------:R-:W-:-:S13]  /*5490*/  ISETP.NE.AND P0, PT, R4, 0x7, PT ;  /* 0x000000070400780c */ /* 0x000fda0003f05270 */
[----:B------:R-:W-:Y:S05]  /*54a0*/  @!P0 BRA `(.L_x_27452) ;  /* 0x000000d000008947 */ /* 0x000fea0003800000 */
[----:B------:R-:W-:-:S13]  /*54b0*/  ISETP.NE.AND P0, PT, R4, 0x8, PT ;  /* 0x000000080400780c */ /* 0x000fda0003f05270 */
[----:B------:R-:W-:Y:S05]  /*54c0*/  @!P0 BRA `(.L_x_27453) ;  /* 0x0000006000008947 */ /* 0x000fea0003800000 */
[----:B------:R-:W-:-:S13]  /*54d0*/  ISETP.NE.AND P0, PT, R4, 0x9, PT ;  /* 0x000000090400780c */ /* 0x000fda0003f05270 */
[----:B------:R-:W-:Y:S05]  /*54e0*/  @P0 BRA `(.L_x_27446) ;  /* 0x00000a1000000947 */ /* 0x000fea0003800000 */
[----:B------:R-:W2:Y:S02]  /*54f0*/  LDG.E R2, [R2.64] ;  /* 0x0000002402027981 */ /* 0x000ea4000c1e1900 */
[----:B0-2---:R-:W-:-:S06]  /*5500*/  FMUL.FTZ R18, R2, 1 ;  /* 0x3f80000002127820 */ /* 0x005fcc0000410000 */
[----:B------:R-:W0:Y:S01]  /*5510*/  F2F.F64.F32 R18, R18 ;  /* 0x0000001200127310 */ /* 0x000e220000201800 */
[----:B------:R-:W-:Y:S05]  /*5520*/  BRA `(.L_x_27447) ;  /* 0x00000b7000007947 */ /* 0x000fea0003800000 */
.L_x_27453:
[----:B------:R-:W2:Y:S02]  /*5530*/  LDG.E.U16 R2, [R2.64] ;  /* 0x0000002402027981 */ /* 0x000ea4000c1e1500 */
[----:B--2---:R-:W-:-:S05]  /*5540*/  HADD2.F32 R0, -RZ, R2.H0_H0 ;  /* 0x20000002ff007230 */ /* 0x004fca0000004100 */
[----:B------:R-:W-:-:S04]  /*5550*/  FMUL.FTZ R0, R0, 1 ;  /* 0x3f80000000007820 */ /* 0x000fc80000410000 */
[----:B0-----:R0:W1:Y:S01]  /*5560*/  F2F.F64.F32 R18, R0 ;  /* 0x0000000000127310 */ /* 0x0010620000201800 */
[----:B------:R-:W-:Y:S05]  /*5570*/  BRA `(.L_x_27447) ;  /* 0x00000b2000007947 */ /* 0x000fea0003800000 */
.L_x_27452:
[----:B0-----:R0:W5:Y:S01]  /*5580*/  LDG.E.64 R18, [R2.64] ;  /* 0x0000002402127981 */ /* 0x001162000c1e1b00 */
[----:B------:R-:W-:Y:S05]  /*5590*/  BRA `(.L_x_27447) ;  /* 0x00000b0000007947 */ /* 0x000fea0003800000 */
.L_x_27442:
        /* <DEDUP_REMOVED lines=9> */
[----:B0-----:R-:W-:Y:S01]  /*5630*/  IMAD.MOV.U32 R18, RZ, RZ, RZ ;  /* 0x000000ffff127224 */ /* 0x001fe200078e00ff */
[----:B--2---:R-:W-:-:S04]  /*5640*/  ISETP.NE.AND P0, PT, R2, RZ, PT ;  /* 0x000000ff0200720c */ /* 0x004fc80003f05270 */
[----:B------:R-:W-:Y:S01]  /*5650*/  FSEL R19, RZ, 1.875, !P0 ;  /* 0x3ff00000ff137808 */ /* 0x000fe20004000000 */
[----:B------:R-:W-:Y:S05]  /*5660*/  BRA `(.L_x_27447) ;  /* 0x00000a3000007947 */ /* 0x000fea0003800000 */
.L_x_27456:
[----:B0-----:R0:W5:Y:S01]  /*5670*/  LDG.E.64 R18, [R2.64] ;  /* 0x0000002402127981 */ /* 0x001162000c1e1b00 */
[----:B------:R-:W-:Y:S05]  /*5680*/  BRA `(.L_x_27447) ;  /* 0x00000a1000007947 */ /* 0x000fea0003800000 */
.L_x_27455:
        /* <DEDUP_REMOVED lines=10> */
[----:B------:R-:W1:Y:S01]  /*5730*/  FLO.U32 R5, R4 ;  /* 0x0000000400057300 */ /* 0x000e6200000e0000 */
[C---:B------:R-:W-:Y:S02]  /*5740*/  IADD3 R6, R4.reuse, 0x1000000, RZ ;  /* 0x0100000004067810 */ /* 0x040fe40007ffe0ff */
[----:B------:R-:W-:Y:S02]  /*5750*/  IADD3 R2, R4, -0x1, RZ ;  /* 0xffffffff04027810 */ /* 0x000fe40007ffe0ff */
[----:B------:R-:W-:Y:S02]  /*5760*/  SHF.R.S32.HI R6, RZ, 0x8, R6 ;  /* 0x00000008ff067819 */ /* 0x000fe40000011406 */
[----:B------:R-:W-:Y:S02]  /*5770*/  SHF.R.S32.HI R2, RZ, 0x1f, R2 ;  /* 0x0000001fff027819 */ /* 0x000fe40000011402 */
[----:B-1----:R-:W-:-:S04]  /*5780*/  IADD3 R5, -R5, 0x1f, RZ ;  /* 0x0000001f05057810 */ /* 0x002fc80007ffe1ff */
        /* <DEDUP_REMOVED lines=10> */
[----:B0-----:R0:W1:Y:S01]  /*5830*/  F2F.F64.F32 R18, R5 ;  /* 0x0000000500127310 */ /* 0x0010620000201800 */
[----:B------:R-:W-:Y:S05]  /*5840*/  BRA `(.L_x_27447) ;  /* 0x0000085000007947 */ /* 0x000fea0003800000 */
.L_x_27458:
        /* <DEDUP_REMOVED lines=13> */
[----:B0-----:R0:W1:Y:S01]  /*5920*/  F2F.F64.F32 R18, R4 ;  /* 0x0000000400127310 */ /* 0x0010620000201800 */
[----:B------:R-:W-:Y:S05]  /*5930*/  BRA `(.L_x_27447) ;  /* 0x0000076000007947 */ /* 0x000fea0003800000 */
.L_x_27457:
[----:B------:R-:W2:Y:S02]  /*5940*/  LDG.E.U16 R0, [R2.64] ;  /* 0x0000002402007981 */ /* 0x000ea4000c1e1500 */
[----:B--2---:R-:W-:-:S05]  /*5950*/  PRMT R0, RZ, 0x5410, R0 ;  /* 0x00005410ff007816 */ /* 0x004fca0000000000 */
[----:B------:R-:W-:-:S04]  /*5960*/  FMUL.FTZ R0, R0, 1 ;  /* 0x3f80000000007820 */ /* 0x000fc80000410000 */
[----:B0-----:R0:W1:Y:S01]  /*5970*/  F2F.F64.F32 R18, R0 ;  /* 0x0000000000127310 */ /* 0x0010620000201800 */
[----:B------:R-:W-:Y:S05]  /*5980*/  BRA `(.L_x_27447) ;  /* 0x0000071000007947 */ /* 0x000fea0003800000 */
.L_x_27454:
        /* <DEDUP_REMOVED lines=9> */
[----:B0-2---:R0:W1:Y:S01]  /*5a20*/  I2F.F64.U16 R18, R2 ;  /* 0x0000000200127312 */ /* 0x0050620000101800 */
[----:B------:R-:W-:Y:S05]  /*5a30*/  BRA `(.L_x_27447) ;  /* 0x0000066000007947 */ /* 0x000fea0003800000 */
.L_x_27461:
        /* <DEDUP_REMOVED lines=15> */
[----:B------:R-:W1:Y:S02]  /*5b30*/  FLO.U32 R3, R2 ;  /* 0x0000000200037300 */ /* 0x000e6400000e0000 */
[----:B-1----:R-:W-:-:S04]  /*5b40*/  IADD3 R3, -R3, 0x1f, RZ ;  /* 0x0000001f03037810 */ /* 0x002fc80007ffe1ff */
[----:B------:R-:W-:Y:S02]  /*5b50*/  IADD3 R5, R3, -0x1c, RZ ;  /* 0xffffffe403057810 */ /* 0x000fe40007ffe0ff */
[----:B------:R-:W-:Y:S02]  /*5b60*/  IADD3 R0, R0, 0x1d, -R3 ;  /* 0x0000001d00007810 */ /* 0x000fe40007ffe803 */
[----:B------:R-:W-:-:S04]  /*5b70*/  SHF.L.U32 R5, R2, R5, RZ ;  /* 0x0000000502057219 */ /* 0x000fc800000006ff */
[----:B------:R-:W-:Y:S02]  /*5b80*/  LOP3.LUT R2, R5, 0x7, RZ, 0xc0, !PT ;  /* 0x0000000705027812 */ /* 0x000fe400078ec0ff */
.L_x_27465:
[----:B------:R-:W-:Y:S05]  /*5b90*/  BSYNC B1 ;  /* 0x0000000000017941 */ /* 0x000fea0003800000 */
.L_x_27464:
[----:B------:R-:W-:Y:S01]  /*5ba0*/  LEA R3, R0, 0x3b800000, 0x17 ;  /* 0x3b80000000037811 */ /* 0x000fe200078eb8ff */
[----:B------:R-:W-:-:S05]  /*5bb0*/  IMAD.SHL.U32 R0, R2, 0x100000, RZ ;  /* 0x0010000002007824 */ /* 0x000fca00078e00ff */
[----:B------:R-:W-:Y:S02]  /*5bc0*/  LOP3.LUT R0, R3, R0, R4, 0xfe, !PT ;  /* 0x0000000003007212 */ /* 0x000fe400078efe04 */
.L_x_27463:
[----:B------:R-:W-:Y:S05]  /*5bd0*/  BSYNC B0 ;  /* 0x0000000000007941 */ /* 0x000fea0003800000 */
.L_x_27462:
[----:B------:R-:W-:-:S04]  /*5be0*/  FMUL.FTZ R0, R0, 1 ;  /* 0x3f80000000007820 */ /* 0x000fc80000410000 */
[----:B0-----:R0:W1:Y:S01]  /*5bf0*/  F2F.F64.F32 R18, R0 ;  /* 0x0000000000127310 */ /* 0x0010620000201800 */
[----:B------:R-:W-:Y:S05]  /*5c00*/  BRA `(.L_x_27447) ;  /* 0x0000049000007947 */ /* 0x000fea0003800000 */
.L_x_27460:
        /* <DEDUP_REMOVED lines=21> */
.L_x_27469:
[----:B------:R-:W-:Y:S05]  /*5d60*/  BSYNC B1 ;  /* 0x0000000000017941 */ /* 0x000fea0003800000 */
.L_x_27468:
[----:B------:R-:W-:Y:S01]  /*5d70*/  LEA R3, R0, 0x37800000, 0x17 ;  /* 0x3780000000037811 */ /* 0x000fe200078eb8ff */
[----:B------:R-:W-:-:S05]  /*5d80*/  IMAD.SHL.U32 R0, R2, 0x200000, RZ ;  /* 0x0020000002007824 */ /* 0x000fca00078e00ff */
[----:B------:R-:W-:Y:S02]  /*5d90*/  LOP3.LUT R0, R3, R0, R4, 0xfe, !PT ;  /* 0x0000000003007212 */ /* 0x000fe400078efe04 */
.L_x_27467:
[----:B------:R-:W-:Y:S05]  /*5da0*/  BSYNC B0 ;  /* 0x0000000000007941 */ /* 0x000fea0003800000 */
.L_x_27466:
[----:B------:R-:W-:-:S04]  /*5db0*/  FMUL.FTZ R0, R0, 1 ;  /* 0x3f80000000007820 */ /* 0x000fc80000410000 */
[----:B0-----:R0:W1:Y:S01]  /*5dc0*/  F2F.F64.F32 R18, R0 ;  /* 0x0000000000127310 */ /* 0x0010620000201800 */
[----:B------:R-:W-:Y:S05]  /*5dd0*/  BRA `(.L_x_27447) ;  /* 0x000002c000007947 */ /* 0x000fea0003800000 */
.L_x_27459:
        /* <DEDUP_REMOVED lines=14> */
.L_x_27473:
[----:B------:R-:W-:Y:S05]  /*5ec0*/  BSYNC B0 ;  /* 0x0000000000007941 */ /* 0x000fea0003800000 */
.L_x_27472:
[----:B------:R-:W-:-:S04]  /*5ed0*/  FMUL.FTZ R0, R0, 1 ;  /* 0x3f80000000007820 */ /* 0x000fc80000410000 */
[----:B0-----:R0:W1:Y:S01]  /*5ee0*/  F2F.F64.F32 R18, R0 ;  /* 0x0000000000127310 */ /* 0x0010620000201800 */
[----:B------:R-:W-:Y:S05]  /*5ef0*/  BRA `(.L_x_27447) ;  /* 0x000001a000007947 */ /* 0x000fea0003800000 */
.L_x_27446:
[----:B------:R-:W-:Y:S01]  /*5f00*/  MOV R2, 0x0 ;  /* 0x0000000000027802 */ /* 0x000fe20000000f00 */
[----:B------:R-:W-:Y:S02]  /*5f10*/  IMAD.MOV.U32 R4, RZ, RZ, c[0x4][0x188] ;  /* 0x01006200ff047624 */ /* 0x000fe400078e00ff */
        /* <DEDUP_REMOVED lines=17> */
[----:B------:R-:W-:Y:S01]  /*6030*/  CS2R R18, SRZ ;  /* 0x0000000000127805 */ /* 0x000fe2000001ff00 */
[----:B------:R-:W-:Y:S05]  /*6040*/  BRA `(.L_x_27447) ;  /* 0x0000005000007947 */ /* 0x000fea0003800000 */
.L_x_27471:
[----:B0-----:R-:W2:Y:S02]  /*6050*/  LDG.E.64 R18, [R2.64] ;  /* 0x0000002402127981 */ /* 0x001ea4000c1e1b00 */
[----:B--2---:R-:W0:Y:S01]  /*6060*/  I2F.F64.U64 R18, R18 ;  /* 0x0000001200127312 */ /* 0x004e220000301800 */
[----:B------:R-:W-:Y:S05]  /*6070*/  BRA `(.L_x_27447) ;  /* 0x0000002000007947 */ /* 0x000fea0003800000 */
.L_x_27470:
[----:B------:R-:W2:Y:S02]  /*6080*/  LDG.E R2, [R2.64] ;  /* 0x0000002402027981 */ /* 0x000ea4000c1e1900 */
[----:B0-2---:R0:W1:Y:S02]  /*6090*/  I2F.F64.U32 R18, R2 ;  /* 0x0000000200127312 */ /* 0x0050640000201800 */
.L_x_27447:
        /* <DEDUP_REMOVED lines=17> */
.L_x_27477:
[----:B------:R-:W2:Y:S02]  /*61b0*/  LDG.E.U8 R2, [R2.64] ;  /* 0x0000002402027981 */ /* 0x000ea4000c1e1100 */
[----:B--2---:R0:W2:Y:S01]  /*61c0*/  I2F.F64.U16 R4, R2 ;  /* 0x0000000200047312 */ /* 0x0040a20000101800 */
[----:B------:R-:W-:Y:S05]  /*61d0*/  BRA `(.L_x_27479) ;  /* 0x00000df000007947 */ /* 0x000fea0003800000 */
.L_x_27476:
        /* <DEDUP_REMOVED lines=9> */
.L_x_27481:
[----:B------:R-:W2:Y:S02]  /*6270*/  LDG.E R2, [R2.64] ;  /* 0x0000002402027981 */ /* 0x000ea4000c1e1900 */
[----:B--2---:R0:W2:Y:S01]  /*6280*/  I2F.F64 R4, R2 ;  /* 0x0000000200047312 */ /* 0x0040a20000201c00 */
[----:B------:R-:W-:Y:S05]  /*6290*/  BRA `(.L_x_27479) ;  /* 0x00000d3000007947 */ /* 0x000fea0003800000 */
.L_x_27480:
[----:B------:R-:W2:Y:S02]  /*62a0*/  LDG.E.U16 R2, [R2.64] ;  /* 0x0000002402027981 */ /* 0x000ea4000c1e1500 */
[----:B--2---:R0:W2:Y:S01]  /*62b0*/  I2F.F64.S16 R4, R2 ;  /* 0x0000000200047312 */ /* 0x0040a20000101c00 */
[----:B------:R-:W-:Y:S05]  /*62c0*/  BRA `(.L_x_27479) ;  /* 0x00000d0000007947 */ /* 0x000fea0003800000 */
.L_x_27475:
        /* <DEDUP_REMOVED lines=10> */
.L_x_27483:
[----:B------:R-:W2:Y:S02]  /*6370*/  LDG.E.U16 R0, [R2.64] ;  /* 0x0000002402007981 */ /* 0x000ea4000c1e1500 */
[----:B--2---:R-:W-:-:S05]  /*6380*/  HADD2.F32 R0, -RZ, R0.H0_H0 ;  /* 0x20000000ff007230 */ /* 0x004fca0000004100 */
[----:B------:R-:W-:-:S04]  /*6390*/  FMUL.FTZ R0, R0, 1 ;  /* 0x3f80000000007820 */ /* 0x000fc80000410000 */
[----:B------:R0:W2:Y:S01]  /*63a0*/  F2F.F64.F32 R4, R0 ;  /* 0x0000000000047310 */ /* 0x0000a20000201800 */
[----:B------:R-:W-:Y:S05]  /*63b0*/  BRA `(.L_x_27479) ;  /* 0x00000c1000007947 */ /* 0x000fea0003800000 */
.L_x_27482:
        /* <DEDUP_REMOVED lines=10> */
.L_x_27485:
[----:B------:R-:W2:Y:S02]  /*6460*/  LDG.E.U16 R2, [R2.64] ;  /* 0x0000002402027981 */ /* 0x000ea4000c1e1500 */
[----:B--2---:R-:W-:-:S05]  /*6470*/  HADD2.F32 R0, -RZ, R2.H0_H0 ;  /* 0x20000002ff007230 */ /* 0x004fca0000004100 */
[----:B------:R-:W-:-:S04]  /*6480*/  FMUL.FTZ R0, R0, 1 ;  /* 0x3f80000000007820 */ /* 0x000fc80000410000 */
[----:B------:R0:W2:Y:S01]  /*6490*/  F2F.F64.F32 R4, R0 ;  /* 0x0000000000047310 */ /* 0x0000a20000201800 */
[----:B------:R-:W-:Y:S05]  /*64a0*/  BRA `(.L_x_27479) ;  /* 0x00000b2000007947 */ /* 0x000fea0003800000 */
.L_x_27484:
[----:B------:R0:W5:Y:S01]  /*64b0*/  LDG.E.64 R4, [R2.64] ;  /* 0x0000002402047981 */ /* 0x000162000c1e1b00 */
[----:B------:R-:W-:Y:S05]  /*64c0*/  BRA `(.L_x_27479) ;  /* 0x00000b0000007947 */ /* 0x000fea0003800000 */
.L_x_27474:
        /* <DEDUP_REMOVED lines=13> */
.L_x_27488:
[----:B------:R0:W5:Y:S01]  /*65a0*/  LDG.E.64 R4, [R2.64] ;  /* 0x0000002402047981 */ /* 0x000162000c1e1b00 */
[----:B------:R-:W-:Y:S05]  /*65b0*/  BRA `(.L_x_27479) ;  /* 0x00000a1000007947 */ /* 0x000fea0003800000 */
.L_x_27487:
        /* <DEDUP_REMOVED lines=28> */
.L_x_27490:
        /* <DEDUP_REMOVED lines=15> */
.L_x_27489:
[----:B------:R-:W2:Y:S02]  /*6870*/  LDG.E.U16 R0, [R2.64] ;  /* 0x0000002402007981 */ /* 0x000ea4000c1e1500 */
[----:B--2---:R-:W-:-:S05]  /*6880*/  PRMT R0, RZ, 0x5410, R0 ;  /* 0x00005410ff007816 */ /* 0x004fca0000000000 */
[----:B------:R-:W-:-:S04]  /*6890*/  FMUL.FTZ R0, R0, 1 ;  /* 0x3f80000000007820 */ /* 0x000fc80000410000 */
[----:B------:R0:W2:Y:S01]  /*68a0*/  F2F.F64.F32 R4, R0 ;  /* 0x0000000000047310 */ /* 0x0000a20000201800 */
[----:B------:R-:W-:Y:S05]  /*68b0*/  BRA `(.L_x_27479) ;  /* 0x0000071000007947 */ /* 0x000fea0003800000 */
.L_x_27486:
        /* <DEDUP_REMOVED lines=11> */
.L_x_27493:
        /* <DEDUP_REMOVED lines=21> */
.L_x_27497:
[----:B------:R-:W-:Y:S05]  /*6ac0*/  BSYNC B1 ;  /* 0x0000000000017941 */ /* 0x000fea0003800000 */
.L_x_27496:
[----:B------:R-:W-:Y:S01]  /*6ad0*/  LEA R3, R0, 0x3b800000, 0x17 ;  /* 0x3b80000000037811 */ /* 0x000fe200078eb8ff */
[----:B------:R-:W-:-:S05]  /*6ae0*/  IMAD.SHL.U32 R0, R2, 0x100000, RZ ;  /* 0x0010000002007824 */ /* 0x000fca00078e00ff */
[----:B------:R-:W-:Y:S02]  /*6af0*/  LOP3.LUT R0, R3, R0, R4, 0xfe, !PT ;  /* 0x0000000003007212 */ /* 0x000fe400078efe04 */
.L_x_27495:
[----:B------:R-:W-:Y:S05]  /*6b00*/  BSYNC B0 ;  /* 0x0000000000007941 */ /* 0x000fea0003800000 */
.L_x_27494:
[----:B------:R-:W-:-:S04]  /*6b10*/  FMUL.FTZ R0, R0, 1 ;  /* 0x3f80000000007820 */ /* 0x000fc80000410000 */
[----:B------:R0:W2:Y:S01]  /*6b20*/  F2F.F64.F32 R4, R0 ;  /* 0x0000000000047310 */ /* 0x0000a20000201800 */
[----:B------:R-:W-:Y:S05]  /*6b30*/  BRA `(.L_x_27479) ;  /* 0x0000049000007947 */ /* 0x000fea0003800000 */
.L_x_27492:
        /* <DEDUP_REMOVED lines=21> */
.L_x_27501:
[----:B------:R-:W-:Y:S05]  /*6c90*/  BSYNC B1 ;  /* 0x0000000000017941 */ /* 0x000fea0003800000 */
.L_x_27500:
[----:B------:R-:W-:Y:S01]  /*6ca0*/  LEA R3, R0, 0x37800000, 0x17 ;  /* 0x3780000000037811 */ /* 0x000fe200078eb8ff */
[----:B------:R-:W-:-:S05]  /*6cb0*/  IMAD.SHL.U32 R0, R2, 0x200000, RZ ;  /* 0x0020000002007824 */ /* 0x000fca00078e00ff */
[----:B------:R-:W-:Y:S02]  /*6cc0*/  LOP3.LUT R0, R3, R0, R4, 0xfe, !PT ;  /* 0x0000000003007212 */ /* 0x000fe400078efe04 */
.L_x_27499:
[----:B------:R-:W-:Y:S05]  /*6cd0*/  BSYNC B0 ;  /* 0x0000000000007941 */ /* 0x000fea0003800000 */
.L_x_27498:
[----:B------:R-:W-:-:S04]  /*6ce0*/  FMUL.FTZ R0, R0, 1 ;  /* 0x3f80000000007820 */ /* 0x000fc80000410000 */
[----:B------:R0:W2:Y:S01]  /*6cf0*/  F2F.F64.F32 R4, R0 ;  /* 0x0000000000047310 */ /* 0x0000a20000201800 */
[----:B------:R-:W-:Y:S05]  /*6d00*/  BRA `(.L_x_27479) ;  /* 0x000002c000007947 */ /* 0x000fea0003800000 */
.L_x_27491:
        /* <DEDUP_REMOVED lines=14> */
.L_x_27505:
[----:B------:R-:W-:Y:S05]  /*6df0*/  BSYNC B0 ;  /* 0x0000000000007941 */ /* 0x000fea0003800000 */
.L_x_27504:
[----:B------:R-:W-:-:S04]  /*6e00*/  FMUL.FTZ R0, R0, 1 ;  /* 0x3f80000000007820 */ /* 0x000fc80000410000 */
[----:B------:R0:W2:Y:S01]  /*6e10*/  F2F.F64.F32 R4, R0 ;  /* 0x0000000000047310 */ /* 0x0000a20000201800 */
[----:B------:R-:W-:Y:S05]  /*6e20*/  BRA `(.L_x_27479) ;  /* 0x000001a000007947 */ /* 0x000fea0003800000 */
.L_x_27478:
        /* <DEDUP_REMOVED lines=21> */
.L_x_27503:
[----:B------:R-:W2:Y:S02]  /*6f80*/  LDG.E.64 R4, [R2.64] ;  /* 0x0000002402047981 */ /* 0x000ea4000c1e1b00 */
[----:B--2---:R-:W0:Y:S01]  /*6f90*/  I2F.F64.U64 R4, R4 ;  /* 0x0000000400047312 */ /* 0x004e220000301800 */
[----:B------:R-:W-:Y:S05]  /*6fa0*/  BRA `(.L_x_27479) ;  /* 0x0000002000007947 */ /* 0x000fea0003800000 */
.L_x_27502:
[----:B------:R-:W2:Y:S02]  /*6fb0*/  LDG.E R2, [R2.64] ;  /* 0x0000002402027981 */ /* 0x000ea4000c1e1900 */
[----:B--2---:R0:W2:Y:S02]  /*6fc0*/  I2F.F64.U32 R4, R2 ;  /* 0x0000000200047312 */ /* 0x0040a40000201800 */
.L_x_27479:
        /* <DEDUP_REMOVED lines=30> */
.L_x_27507:
[----:B------:R0:W1:-:S06]  /*71b0*/  DADD R4, R4, R18 ;  /* 0x0000000004047229 */ /* 0x00004c0000000012 */
.L_x_27508:
[----:B------:R-:W-:Y:S05]  /*71c0*/  BSYNC B0 ;  /* 0x0000000000007941 */ /* 0x000fea0003800000 */
.L_x_27506:
        /* <DEDUP_REMOVED lines=15> */
.L_x_27512:
[----:B-1----:R-:W1:Y:S02]  /*72c0*/  F2I.S64.F64.TRUNC R4, R4 ;  /* 0x0000000400047311 */ /* 0x002e64000030d900 */
[----:B-1----:R-:W-:-:S05]  /*72d0*/  IMAD.MOV.U32 R3, RZ, RZ, R4 ;  /* 0x000000ffff037224 */ /* 0x002fca00078e0004 */
[----:B------:R1:W-:Y:S01]  /*72e0*/  STG.E.U8 [R16.64], R3 ;  /* 0x0000000310007986 */ /* 0x0003e2000c101124 */
[----:B------:R-:W-:Y:S05]  /*72f0*/  BRA `(.L_x_27514) ;  /* 0x00000ed000007947 */ /* 0x000fea0003800000 */
.L_x_27511:
        /* <DEDUP_REMOVED lines=9> */
.L_x_27516:
[----:B-1----:R-:W1:Y:S02]  /*7390*/  F2I.F64.TRUNC R5, R4 ;  /* 0x0000000400057311 */ /* 0x002e64000030d100 */
[----:B-1----:R1:W-:Y:S01]  /*73a0*/  STG.E [R16.64], R5 ;  /* 0x0000000510007986 */ /* 0x0023e2000c101924 */
[----:B------:R-:W-:Y:S05]  /*73b0*/  BRA `(.L_x_27514) ;  /* 0x00000e1000007947 */ /* 0x000fea0003800000 */
.L_x_27515:
[----:B-1----:R-:W1:Y:S02]  /*73c0*/  F2I.F64.TRUNC R5, R4 ;  /* 0x0000000400057311 */ /* 0x002e64000030d100 */
[----:B-1----:R1:W-:Y:S01]  /*73d0*/  STG.E.U16 [R16.64], R5 ;  /* 0x0000000510007986 */ /* 0x0023e2000c101524 */
[----:B------:R-:W-:Y:S05]  /*73e0*/  BRA `(.L_x_27514) ;  /* 0x00000de000007947 */ /* 0x000fea0003800000 */
.L_x_27510:
        /* <DEDUP_REMOVED lines=11> */
.L_x_27518:
[----:B-1----:R-:W1:Y:S01]  /*74a0*/  F2F.F32.F64 R0, R4 ;  /* 0x0000000400007310 */ /* 0x002e620000301000 */
[----:B------:R-:W1:-:S14]  /*74b0*/  DSETP.GEU.AND P0, PT, |R4|, c[0x2][0x0], PT ;  /* 0x008000000400762a */ /* 0x000e5c0003f0e200 */
[----:B-1----:R-:W-:-:S05]  /*74c0*/  @!P0 FMUL R0, R0, 1.175494350822287508e-38 ;  /* 0x0080000000008820 */ /* 0x002fca0000400000 */
[----:B------:R-:W-:-:S05]  /*74d0*/  F2FP.PACK_AB R0, RZ, R0 ;  /* 0x00000000ff00723e */ /* 0x000fca00000000ff */
[----:B------:R1:W-:Y:S01]  /*74e0*/  STG.E.U16 [R16.64], R0 ;  /* 0x0000000010007986 */ /* 0x0003e2000c101524 */
[----:B------:R-:W-:Y:S05]  /*74f0*/  BRA `(.L_x_27514) ;  /* 0x00000cd000007947 */ /* 0x000fea0003800000 */
.L_x_27517:
        /* <DEDUP_REMOVED lines=12> */
.L_x_27520:
[----:B-1----:R-:W1:Y:S01]  /*75c0*/  F2F.F32.F64 R0, R4 ;  /* 0x0000000400007310 */ /* 0x002e620000301000 */
[----:B------:R-:W1:-:S14]  /*75d0*/  DSETP.GEU.AND P0, PT, |R4|, c[0x2][0x0], PT ;  /* 0x008000000400762a */ /* 0x000e5c0003f0e200 */
[----:B-1----:R-:W-:-:S05]  /*75e0*/  @!P0 FMUL R0, R0, 1.175494350822287508e-38 ;  /* 0x0080000000008820 */ /* 0x002fca0000400000 */
[----:B------:R-:W-:-:S04]  /*75f0*/  F2FP.PACK_AB R3, RZ, R0 ;  /* 0x00000000ff03723e */ /* 0x000fc800000000ff */
[----:B------:R-:W-:-:S05]  /*7600*/  PRMT R3, R3, 0x5410, RZ ;  /* 0x0000541003037816 */ /* 0x000fca00000000ff */
[----:B------:R1:W-:Y:S01]  /*7610*/  STG.E [R16.64], R3 ;  /* 0x0000000310007986 */ /* 0x0003e2000c101924 */
[----:B------:R-:W-:Y:S05]  /*7620*/  BRA `(.L_x_27514) ;  /* 0x00000ba000007947 */ /* 0x000fea0003800000 */
.L_x_27519:
[----:B-1----:R1:W-:Y:S01]  /*7630*/  STG.E.64 [R16.64], R4 ;  /* 0x0000000410007986 */ /* 0x0023e2000c101b24 */
[----:B------:R-:W-:Y:S05]  /*7640*/  BRA `(.L_x_27514) ;  /* 0x00000b8000007947 */ /* 0x000fea0003800000 */
.L_x_27509:
        /* <DEDUP_REMOVED lines=12> */
.L_x_27523:
[----:B------:R-:W-:-:S05]  /*7710*/  CS2R R6, SRZ ;  /* 0x0000000000067805 */ /* 0x000fca000001ff00 */
[----:B-1----:R1:W-:Y:S01]  /*7720*/  STG.E.128 [R16.64], R4 ;  /* 0x0000000410007986 */ /* 0x0023e2000c101d24 */
[----:B------:R-:W-:Y:S05]  /*7730*/  BRA `(.L_x_27514) ;  /* 0x00000a9000007947 */ /* 0x000fea0003800000 */
.L_x_27522:
        /* <DEDUP_REMOVED lines=23> */
.L_x_27527:
[----:B------:R-:W-:Y:S05]  /*78b0*/  BSYNC B0 ;  /* 0x0000000000007941 */ /* 0x000fea0003800000 */
.L_x_27526:
[----:B------:R-:W-:-:S05]  /*78c0*/  LOP3.LUT R3, R0, R3, RZ, 0xfc, !PT ;  /* 0x0000000300037212 */ /* 0x000fca00078efcff */
[----:B------:R1:W-:Y:S01]  /*78d0*/  STG.E.U8 [R16.64], R3 ;  /* 0x0000000310007986 */ /* 0x0003e2000c101124 */
[----:B------:R-:W-:Y:S05]  /*78e0*/  BRA `(.L_x_27514) ;  /* 0x000008e000007947 */ /* 0x000fea0003800000 */
.L_x_27525:
        /* <DEDUP_REMOVED lines=15> */
.L_x_27529:
[----:B------:R-:W-:Y:S01]  /*79e0*/  IMAD.MOV.U32 R0, RZ, RZ, 0x7f ;  /* 0x0000007fff007424 */ /* 0x000fe200078e00ff */
[----:B------:R-:W-:-:S04]  /*79f0*/  ISETP.GT.U32.AND P0, PT, R2, 0x7f800000, PT ;  /* 0x7f8000000200780c */ /* 0x000fc80003f04070 */
[----:B------:R-:W-:-:S04]  /*7a00*/  SEL R0, R0, 0x7c, P0 ;  /* 0x0000007c00007807 */ /* 0x000fc80000000000 */
.L_x_27530:
[----:B------:R-:W-:Y:S05]  /*7a10*/  BSYNC B0 ;  /* 0x0000000000007941 */ /* 0x000fea0003800000 */
.L_x_27528:
[----:B------:R-:W-:-:S04]  /*7a20*/  LOP3.LUT R2, R3, 0x80000000, RZ, 0xc0, !PT ;  /* 0x8000000003027812 */ /* 0x000fc800078ec0ff */
[----:B------:R-:W-:-:S04]  /*7a30*/  SHF.R.U32.HI R3, RZ, 0x18, R2 ;  /* 0x00000018ff037819 */ /* 0x000fc80000011602 */
[----:B------:R-:W-:-:S05]  /*7a40*/  LOP3.LUT R3, R0, R3, RZ, 0xfc, !PT ;  /* 0x0000000300037212 */ /* 0x000fca00078efcff */
[----:B------:R1:W-:Y:S01]  /*7a50*/  STG.E.U8 [R16.64], R3 ;  /* 0x0000000310007986 */ /* 0x0003e2000c101124 */
[----:B------:R-:W-:Y:S05]  /*7a60*/  BRA `(.L_x_27514) ;  /* 0x0000076000007947 */ /* 0x000fea0003800000 */
.L_x_27524:
[----:B-1----:R-:W1:Y:S01]  /*7a70*/  F2F.F32.F64 R0, R4 ;  /* 0x0000000400007310 */ /* 0x002e620000301000 */
[----:B------:R-:W1:-:S14]  /*7a80*/  DSETP.GEU.AND P0, PT, |R4|, c[0x2][0x0], PT ;  /* 0x008000000400762a */ /* 0x000e5c0003f0e200 */
[----:B-1----:R-:W-:-:S05]  /*7a90*/  @!P0 FMUL R0, R0, 1.175494350822287508e-38 ;  /* 0x0080000000008820 */ /* 0x002fca0000400000 */
[----:B------:R-:W-:-:S05]  /*7aa0*/  F2FP.BF16.PACK_AB R0, RZ, R0 ;  /* 0x00000000ff00723e */ /* 0x000fca00000010ff */
[----:B------:R1:W-:Y:S01]  /*7ab0*/  STG.E.U16 [R16.64], R0 ;  /* 0x0000000010007986 */ /* 0x0003e2000c101524 */
[----:B------:R-:W-:Y:S05]  /*7ac0*/  BRA `(.L_x_27514) ;  /* 0x0000070000007947 */ /* 0x000fea0003800000 */
.L_x_27521:
        /* <DEDUP_REMOVED lines=11> */
.L_x_27533:
        /* <DEDUP_REMOVED lines=19> */
.L_x_27536:
[----:B------:R-:W-:-:S04]  /*7cb0*/  LOP3.LUT R2, R3, 0x80000000, RZ, 0xc0, !PT ;  /* 0x8000000003027812 */ /* 0x000fc800078ec0ff */
[----:B------:R-:W-:-:S04]  /*7cc0*/  SHF.R.U32.HI R3, RZ, 0x18, R2 ;  /* 0x00000018ff037819 */ /* 0x000fc80000011602 */
[----:B------:R-:W-:-:S04]  /*7cd0*/  LOP3.LUT R0, R0, R3, RZ, 0xfc, !PT ;  /* 0x0000000300007212 */ /* 0x000fc800078efcff */
[----:B------:R-:W-:Y:S02]  /*7ce0*/  PRMT R8, R0, 0x7610, R8 ;  /* 0x0000761000087816 */ /* 0x000fe40000000008 */
.L_x_27535:
[----:B------:R-:W-:Y:S05]  /*7cf0*/  BSYNC B0 ;  /* 0x0000000000007941 */ /* 0x000fea0003800000 */
.L_x_27534:
[----:B------:R1:W-:Y:S01]  /*7d00*/  STG.E.U8 [R16.64], R8 ;  /* 0x0000000810007986 */ /* 0x0003e2000c101124 */
[----:B------:R-:W-:Y:S05]  /*7d10*/  BRA `(.L_x_27514) ;  /* 0x000004b000007947 */ /* 0x000fea0003800000 */
.L_x_27532:
        /* <DEDUP_REMOVED lines=19> */
.L_x_27539:
[----:B------:R-:W-:-:S04]  /*7e50*/  LOP3.LUT R2, R3, 0x80000000, RZ, 0xc0, !PT ;  /* 0x8000000003027812 */ /* 0x000fc800078ec0ff */
[----:B------:R-:W-:-:S04]  /*7e60*/  SHF.R.U32.HI R3, RZ, 0x18, R2 ;  /* 0x00000018ff037819 */ /* 0x000fc80000011602 */
[----:B------:R-:W-:-:S04]  /*7e70*/  LOP3.LUT R0, R0, R3, RZ, 0xfc, !PT ;  /* 0x0000000300007212 */ /* 0x000fc800078efcff */
[----:B------:R-:W-:Y:S02]  /*7e80*/  PRMT R8, R0, 0x7610, R8 ;  /* 0x0000761000087816 */ /* 0x000fe40000000008 */
.L_x_27538:
[----:B------:R-:W-:Y:S05]  /*7e90*/  BSYNC B0 ;  /* 0x0000000000007941 */ /* 0x000fea0003800000 */
.L_x_27537:
[----:B------:R1:W-:Y:S01]  /*7ea0*/  STG.E.U8 [R16.64], R8 ;  /* 0x0000000810007986 */ /* 0x0003e2000c101124 */
[----:B------:R-:W-:Y:S05]  /*7eb0*/  BRA `(.L_x_27514) ;  /* 0x0000031000007947 */ /* 0x000fea0003800000 */
.L_x_27531:
        /* <DEDUP_REMOVED lines=24> */
.L_x_27513:
        /* <DEDUP_REMOVED lines=20> */
.L_x_27541:
[----:B-1----:R-:W1:Y:S02]  /*8180*/  F2I.U64.F64.TRUNC R4, R4 ;  /* 0x0000000400047311 */ /* 0x002e64000030d800 */
[----:B-1----:R1:W-:Y:S01]  /*8190*/  STG.E.64 [R16.64], R4 ;  /* 0x0000000410007986 */ /* 0x0023e2000c101b24 */
[----:B------:R-:W-:Y:S05]  /*81a0*/  BRA `(.L_x_27514) ;  /* 0x0000002000007947 */ /* 0x000fea0003800000 */
.L_x_27540:
[----:B-1----:R-:W1:Y:S02]  /*81b0*/  F2I.U32.F64.TRUNC R5, R4 ;  /* 0x0000000400057311 */ /* 0x002e64000030d000 */
[----:B-1----:R1:W-:Y:S02]  /*81c0*/  STG.E [R16.64], R5 ;  /* 0x0000000510007986 */ /* 0x0023e4000c101924 */
.L_x_27514:
[----:B------:R-:W-:-:S04]  /*81d0*/  IADD3 R23, R23, 0x80, RZ ;  /* 0x0000008017177810 */ /* 0x000fc80007ffe0ff */
[----:B------:R-:W-:-:S13]  /*81e0*/  ISETP.GE.AND P0, PT, R23, c[0x0][0x160], PT ;  /* 0x0000580017007a0c */ /* 0x000fda0003f06270 */
        /* <DEDUP_REMOVED lines=256> */
.L_x_27542:
        /* <DEDUP_REMOVED lines=19> */
.L_x_27546:
[----:B------:R-:W2:Y:S02]  /*9320*/  LDG.E.U8 R2, [R2.64] ;  /* 0x0000002402027981 */ /* 0x000ea4000c1e1100 */
[----:B0-2---:R0:W1:Y:S01]  /*9330*/  I2F.F64.U16 R18, R2 ;  /* 0x0000000200127312 */ /* 0x0050620000101800 */
[----:B------:R-:W-:Y:S05]  /*9340*/  BRA `(.L_x_27548) ;  /* 0x00000df000007947 */ /* 0x000fea0003800000 */
.L_x_27545:
        /* <DEDUP_REMOVED lines=9> */
.L_x_27550:
[----:B------:R-:W2:Y:S02]  /*93e0*/  LDG.E R2, [R2.64] ;  /* 0x0000002402027981 */ /* 0x000ea4000c1e1900 */
[----:B0-2---:R0:W1:Y:S01]  /*93f0*/  I2F.F64 R18, R2 ;  /* 0x0000000200127312 */ /* 0x0050620000201c00 */
[----:B------:R-:W-:Y:S05]  /*9400*/  BRA `(.L_x_27548) ;  /* 0x00000d3000007947 */ /* 0x000fea0003800000 */
.L_x_27549:
[----:B------:R-:W2:Y:S02]  /*9410*/  LDG.E.U16 R2, [R2.64] ;  /* 0x0000002402027981 */ /* 0x000ea4000c1e1500 */
[----:B0-2---:R0:W1:Y:S01]  /*9420*/  I2F.F64.S16 R18, R2 ;  /* 0x0000000200127312 */ /* 0x0050620000101c00 */
[----:B------:R-:W-:Y:S05]  /*9430*/  BRA `(.L_x_27548) ;  /* 0x00000d0000007947 */ /* 0x000fea0003800000 */
.L_x_27544:
        /* <DEDUP_REMOVED lines=10> */
.L_x_27552:
[----:B------:R-:W2:Y:S02]  /*94e0*/  LDG.E.U16 R0, [R2.64] ;  /* 0x0000002402007981 */ /* 0x000ea4000c1e1500 */
[----:B--2---:R-:W-:-:S05]  /*94f0*/  HADD2.F32 R0, -RZ, R0.H0_H0 ;  /* 0x20000000ff007230 */ /* 0x004fca0000004100 */
[----:B------:R-:W-:-:S04]  /*9500*/  FMUL.FTZ R0, R0, 1 ;  /* 0x3f80000000007820 */ /* 0x000fc80000410000 */
[----:B0-----:R0:W1:Y:S01]  /*9510*/  F2F.F64.F32 R18, R0 ;  /* 0x0000000000127310 */ /* 0x0010620000201800 */
[----:B------:R-:W-:Y:S05]  /*9520*/  BRA `(.L_x_27548) ;  /* 0x00000c1000007947 */ /* 0x000fea0003800000 */
.L_x_27551:
        /* <DEDUP_REMOVED lines=10> */
.L_x_27554:
[----:B------:R-:W2:Y:S02]  /*95d0*/  LDG.E.U16 R2, [R2.64] ;  /* 0x0000002402027981 */ /* 0x000ea4000c1e1500 */
[----:B--2---:R-:W-:-:S05]  /*95e0*/  HADD2.F32 R0, -RZ, R2.H0_H0 ;  /* 0x20000002ff007230 */ /* 0x004fca0000004100 */
[----:B------:R-:W-:-:S04]  /*95f0*/  FMUL.FTZ R0, R0, 1 ;  /* 0x3f80000000007820 */ /* 0x000fc80000410000 */
[----:B0-----:R0:W1:Y:S01]  /*9600*/  F2F.F64.F32 R18, R0 ;  /* 0x0000000000127310 */ /* 0x0010620000201800 */
[----:B------:R-:W-:Y:S05]  /*9610*/  BRA `(.L_x_27548) ;  /* 0x00000b2000007947 */ /* 0x000fea0003800000 */
.L_x_27553:
[----:B0-----:R0:W5:Y:S01]  /*9620*/  LDG.E.64 R18, [R2.64] ;  /* 0x0000002402127981 */ /* 0x001162000c1e1b00 */
[----:B------:R-:W-:Y:S05]  /*9630*/  BRA `(.L_x_27548) ;  /* 0x00000b0000007947 */ /* 0x000fea0003800000 */
.L_x_27543:
        /* <DEDUP_REMOVED lines=13> */
.L_x_27557:
[----:B0-----:R0:W5:Y:S01]  /*9710*/  LDG.E.64 R18, [R2.64] ;  /* 0x0000002402127981 */ /* 0x001162000c1e1b00 */
[----:B------:R-:W-:Y:S05]  /*9720*/  BRA `(.L_x_27548) ;  /* 0x00000a1000007947 */ /* 0x000fea0003800000 */
.L_x_27556:
        /* <DEDUP_REMOVED lines=28> */
.L_x_27559:
        /* <DEDUP_REMOVED lines=15> */
.L_x_27558:
[----:B------:R-:W2:Y:S02]  /*99e0*/  LDG.E.U16 R0, [R2.64] ;  /* 0x0000002402007981 */ /* 0x000ea4000c1e1500 */
[----:B--2---:R-:W-:-:S05]  /*99f0*/  PRMT R0, RZ, 0x5410, R0 ;  /* 0x00005410ff007816 */ /* 0x004fca0000000000 */
[----:B------:R-:W-:-:S04]  /*9a00*/  FMUL.FTZ R0, R0, 1 ;  /* 0x3f80000000007820 */ /* 0x000fc80000410000 */
[----:B0-----:R0:W1:Y:S01]  /*9a10*/  F2F.F64.F32 R18, R0 ;  /* 0x0000000000127310 */ /* 0x0010620000201800 */
[----:B------:R-:W-:Y:S05]  /*9a20*/  BRA `(.L_x_27548) ;  /* 0x0000071000007947 */ /* 0x000fea0003800000 */
.L_x_27555:
        /* <DEDUP_REMOVED lines=11> */
.L_x_27562:
        /* <DEDUP_REMOVED lines=21> */
.L_x_27566:
[----:B------:R-:W-:Y:S05]  /*9c30*/  BSYNC B1 ;  /* 0x0000000000017941 */ /* 0x000fea0003800000 */
.L_x_27565:
[----:B------:R-:W-:Y:S01]  /*9c40*/  LEA R3, R0, 0x3b800000, 0x17 ;  /* 0x3b80000000037811 */ /* 0x000fe200078eb8ff */
[----:B------:R-:W-:-:S05]  /*9c50*/  IMAD.SHL.U32 R0, R2, 0x100000, RZ ;  /* 0x0010000002007824 */ /* 0x000fca00078e00ff */
[----:B------:R-:W-:Y:S02]  /*9c60*/  LOP3.LUT R0, R3, R0, R4, 0xfe, !PT ;  /* 0x0000000003007212 */ /* 0x000fe400078efe04 */
.L_x_27564:
[----:B------:R-:W-:Y:S05]  /*9c70*/  BSYNC B0 ;  /* 0x0000000000007941 */ /* 0x000fea0003800000 */
.L_x_27563:
[----:B------:R-:W-:-:S04]  /*9c80*/  FMUL.FTZ R0, R0, 1 ;  /* 0x3f80000000007820 */ /* 0x000fc80000410000 */
[----:B0-----:R0:W1:Y:S01]  /*9c90*/  F2F.F64.F32 R18, R0 ;  /* 0x0000000000127310 */ /* 0x0010620000201800 */
[----:B------:R-:W-:Y:S05]  /*9ca0*/  BRA `(.L_x_27548) ;  /* 0x0000049000007947 */ /* 0x000fea0003800000 */
.L_x_27561:
        /* <DEDUP_REMOVED lines=21> */
.L_x_27570:
[----:B------:R-:W-:Y:S05]  /*9e00*/  BSYNC B1 ;  /* 0x0000000000017941 */ /* 0x000fea0003800000 */
.L_x_27569:
[----:B------:R-:W-:Y:S01]  /*9e10*/  LEA R3, R0, 0x37800000, 0x17 ;  /* 0x3780000000037811 */ /* 0x000fe200078eb8ff */
[----:B------:R-:W-:-:S05]  /*9e20*/  IMAD.SHL.U32 R0, R2, 0x200000, RZ ;  /* 0x0020000002007824 */ /* 0x000fca00078e00ff */
[----:B------:R-:W-:Y:S02]  /*9e30*/  LOP3.LUT R0, R3, R0, R4, 0xfe, !PT ;  /* 0x0000000003007212 */ /* 0x000fe400078efe04 */
.L_x_27568:
[----:B------:R-:W-:Y:S05]  /*9e40*/  BSYNC B0 ;  /* 0x0000000000007941 */ /* 0x000fea0003800000 */
.L_x_27567:
[----:B------:R-:W-:-:S04]  /*9e50*/  FMUL.FTZ R0, R0, 1 ;  /* 0x3f80000000007820 */ /* 0x000fc80000410000 */
[----:B0-----:R0:W1:Y:S01]  /*9e60*/  F2F.F64.F32 R18, R0 ;  /* 0x0000000000127310 */ /* 0x0010620000201800 */
[----:B------:R-:W-:Y:S05]  /*9e70*/  BRA `(.L_x_27548) ;  /* 0x000002c000007947 */ /* 0x000fea0003800000 */
.L_x_27560:
        /* <DEDUP_REMOVED lines=14> */
.L_x_27574:
[----:B------:R-:W-:Y:S05]  /*9f60*/  BSYNC B0 ;  /* 0x0000000000007941 */ /* 0x000fea0003800000 */
.L_x_27573:
[----:B------:R-:W-:-:S04]  /*9f70*/  FMUL.FTZ R0, R0, 1 ;  /* 0x3f80000000007820 */ /* 0x000fc80000410000 */
[----:B0-----:R0:W1:Y:S01]  /*9f80*/  F2F.F64.F32 R18, R0 ;  /* 0x0000000000127310 */ /* 0x0010620000201800 */
[----:B------:R-:W-:Y:S05]  /*9f90*/  BRA `(.L_x_27548) ;  /* 0x000001a000007947 */ /* 0x000fea0003800000 */
.L_x_27547:
        /* <DEDUP_REMOVED lines=21> */
.L_x_27572:
[----:B0-----:R-:W2:Y:S02]  /*a0f0*/  LDG.E.64 R18, [R2.64] ;  /* 0x0000002402127981 */ /* 0x001ea4000c1e1b00 */
[----:B--2---:R-:W0:Y:S01]  /*a100*/  I2F.F64.U64 R18, R18 ;  /* 0x0000001200127312 */ /* 0x004e220000301800 */
[----:B------:R-:W-:Y:S05]  /*a110*/  BRA `(.L_x_27548) ;  /* 0x0000002000007947 */ /* 0x000fea0003800000 */
.L_x_27571:
[----:B------:R-:W2:Y:S02]  /*a120*/  LDG.E R2, [R2.64] ;  /* 0x0000002402027981 */ /* 0x000ea4000c1e1900 */
[----:B0-2---:R0:W1:Y:S02]  /*a130*/  I2F.F64.U32 R18, R2 ;  /* 0x0000000200127312 */ /* 0x0050640000201800 */
.L_x_27548:
        /* <DEDUP_REMOVED lines=17> */
.L_x_27578:
[----:B------:R-:W2:Y:S02]  /*a250*/  LDG.E.U8 R2, [R2.64] ;  /* 0x0000002402027981 */ /* 0x000ea4000c1e1100 */
[----:B--2---:R0:W2:Y:S01]  /*a260*/  I2F.F64.U16 R4, R2 ;  /* 0x0000000200047312 */ /* 0x0040a20000101800 */
[----:B------:R-:W-:Y:S05]  /*a270*/  BRA `(.L_x_27580) ;  /* 0x00000df000007947 */ /* 0x000fea0003800000 */
.L_x_27577:
        /* <DEDUP_REMOVED lines=9> */
.L_x_27582:
[----:B------:R-:W2:Y:S02]  /*a310*/  LDG.E R2, [R2.64] ;  /* 0x0000002402027981 */ /* 0x000ea4000c1e1900 */
[----:B--2---:R0:W2:Y:S01]  /*a320*/  I2F.F64 R4, R2 ;  /* 0x0000000200047312 */ /* 0x0040a20000201c00 */
[----:B------:R-:W-:Y:S05]  /*a330*/  BRA `(.L_x_27580) ;  /* 0x00000d3000007947 */ /* 0x000fea0003800000 */
.L_x_27581:
[----:B------:R-:W2:Y:S02]  /*a340*/  LDG.E.U16 R2, [R2.64] ;  /* 0x0000002402027981 */ /* 0x000ea4000c1e1500 */
[----:B--2---:R0:W2:Y:S01]  /*a350*/  I2F.F64.S16 R4, R2 ;  /* 0x0000000200047312 */ /* 0x0040a20000101c00 */
[----:B------:R-:W-:Y:S05]  /*a360*/  BRA `(.L_x_27580) ;  /* 0x00000d0000007947 */ /* 0x000fea0003800000 */
.L_x_27576:
        /* <DEDUP_REMOVED lines=10> */
.L_x_27584:
[----:B------:R-:W2:Y:S02]  /*a410*/  LDG.E.U16 R0, [R2.64] ;  /* 0x0000002402007981 */ /* 0x000ea4000c1e1500 */
[----:B--2---:R-:W-:-:S05]  /*a420*/  HADD2.F32 R0, -RZ, R0.H0_H0 ;  /* 0x20000000ff007230 */ /* 0x004fca0000004100 */
[----:B------:R-:W-:-:S04]  /*a430*/  FMUL.FTZ R0, R0, 1 ;  /* 0x3f80000000007820 */ /* 0x000fc80000410000 */
[----:B------:R0:W2:Y:S01]  /*a440*/  F2F.F64.F32 R4, R0 ;  /* 0x0000000000047310 */ /* 0x0000a20000201800 */
[----:B------:R-:W-:Y:S05]  /*a450*/  BRA `(.L_x_27580) ;  /* 0x00000c1000007947 */ /* 0x000fea0003800000 */
.L_x_27583:
        /* <DEDUP_REMOVED lines=10> */
.L_x_27586:
[----:B------:R-:W2:Y:S02]  /*a500*/  LDG.E.U16 R2, [R2.64] ;  /* 0x0000002402027981 */ /* 0x000ea4000c1e1500 */
[----:B--2---:R-:W-:-:S05]  /*a510*/  HADD2.F32 R0, -RZ, R2.H0_H0 ;  /* 0x20000002ff007230 */ /* 0x004fca0000004100 */
[----:B------:R-:W-:-:S04]  /*a520*/  FMUL.FTZ R0, R0, 1 ;  /* 0x3f80000000007820 */ /* 0x000fc80000410000 */
[----:B------:R0:W2:Y:S01]  /*a530*/  F2F.F64.F32 R4, R0 ;  /* 0x0000000000047310 */ /* 0x0000a20000201800 */
[----:B------:R-:W-:Y:S05]  /*a540*/  BRA `(.L_x_27580) ;  /* 0x00000b2000007947 */ /* 0x000fea0003800000 */
.L_x_27585:
[----:B------:R0:W5:Y:S01]  /*a550*/  LDG.E.64 R4, [R2.64] ;  /* 0x0000002402047981 */ /* 0x000162000c1e1b00 */
[----:B------:R-:W-:Y:S05]  /*a560*/  BRA `(.L_x_27580) ;  /* 0x00000b0000007947 */ /* 0x000fea0003800000 */
.L_x_27575:
        /* <DEDUP_REMOVED lines=13> */
.L_x_27589:
[----:B------:R0:W5:Y:S01]  /*a640*/  LDG.E.64 R4, [R2.64] ;  /* 0x0000002402047981 */ /* 0x000162000c1e1b00 */
[----:B------:R-:W-:Y:S05]  /*a650*/  BRA `(.L_x_27580) ;  /* 0x00000a1000007947 */ /* 0x000fea0003800000 */
.L_x_27588:
        /* <DEDUP_REMOVED lines=28> */
.L_x_27591:
        /* <DEDUP_REMOVED lines=15> */
.L_x_27590:
[----:B------:R-:W2:Y:S02]  /*a910*/  LDG.E.U16 R0, [R2.64] ;  /* 0x0000002402007981 */ /* 0x000ea4000c1e1500 */
[----:B--2---:R-:W-:-:S05]  /*a920*/  PRMT R0, RZ, 0x5410, R0 ;  /* 0x00005410ff007816 */ /* 0x004fca0000000000 */
[----:B------:R-:W-:-:S04]  /*a930*/  FMUL.FTZ R0, R0, 1 ;  /* 0x3f80000000007820 */ /* 0x000fc80000410000 */
[----:B------:R0:W2:Y:S01]  /*a940*/  F2F.F64.F32 R4, R0 ;  /* 0x0000000000047310 */ /* 0x0000a20000201800 */
[----:B------:R-:W-:Y:S05]  /*a950*/  BRA `(.L_x_27580) ;  /* 0x0000071000007947 */ /* 0x000fea0003800000 */
.L_x_27587:
        /* <DEDUP_REMOVED lines=11> */
.L_x_27594:
        /* <DEDUP_REMOVED lines=21> */
.L_x_27598:
[----:B------:R-:W-:Y:S05]  /*ab60*/  BSYNC B1 ;  /* 0x0000000000017941 */ /* 0x000fea0003800000 */
.L_x_27597:
[----:B------:R-:W-:Y:S01]  /*ab70*/  LEA R3, R0, 0x3b800000, 0x17 ;  /* 0x3b80000000037811 */ /* 0x000fe200078eb8ff */
[----:B------:R-:W-:-:S05]  /*ab80*/  IMAD.SHL.U32 R0, R2, 0x100000, RZ ;  /* 0x0010000002007824 */ /* 0x000fca00078e00ff */
[----:B------:R-:W-:Y:S02]  /*ab90*/  LOP3.LUT R0, R3, R0, R4, 0xfe, !PT ;  /* 0x0000000003007212 */ /* 0x000fe400078efe04 */
.L_x_27596:
[----:B------:R-:W-:Y:S05]  /*aba0*/  BSYNC B0 ;  /* 0x0000000000007941 */ /* 0x000fea0003800000 */
.L_x_27595:
[----:B------:R-:W-:-:S04]  /*abb0*/  FMUL.FTZ R0, R0, 1 ;  /* 0x3f80000000007820 */ /* 0x000fc80000410000 */
[----:B------:R0:W2:Y:S01]  /*abc0*/  F2F.F64.F32 R4, R0 ;  /* 0x0000000000047310 */ /* 0x0000a20000201800 */
[----:B------:R-:W-:Y:S05]  /*abd0*/  BRA `(.L_x_27580) ;  /* 0x0000049000007947 */ /* 0x000fea0003800000 */
.L_x_27593:
        /* <DEDUP_REMOVED lines=21> */
.L_x_27602:
[----:B------:R-:W-:Y:S05]  /*ad30*/  BSYNC B1 ;  /* 0x0000000000017941 */ /* 0x000fea0003800000 */
.L_x_27601:
[----:B------:R-:W-:Y:S01]  /*ad40*/  LEA R3, R0, 0x37800000, 0x17 ;  /* 0x3780000000037811 */ /* 0x000fe200078eb8ff */
[----:B------:R-:W-:-:S05]  /*ad50*/  IMAD.SHL.U32 R0, R2, 0x200000, RZ ;  /* 0x0020000002007824 */ /* 0x000fca00078e00ff */
[----:B------:R-:W-:Y:S02]  /*ad60*/  LOP3.LUT R0, R3, R0, R4, 0xfe, !PT ;  /* 0x0000000003007212 */ /* 0x000fe400078efe04 */
.L_x_27600:
[----:B------:R-:W-:Y:S05]  /*ad70*/  BSYNC B0 ;  /* 0x0000000000007941 */ /* 0x000fea0003800000 */
.L_x_27599:
[----:B------:R-:W-:-:S04]  /*ad80*/  FMUL.FTZ R0, R0, 1 ;  /* 0x3f80000000007820 */ /* 0x000fc80000410000 */
[----:B------:R0:W2:Y:S01]  /*ad90*/  F2F.F64.F32 R4, R0 ;  /* 0x0000000000047310 */ /* 0x0000a20000201800 */
[----:B------:R-:W-:Y:S05]  /*ada0*/  BRA `(.L_x_27580) ;  /* 0x000002c000007947 */ /* 0x000fea0003800000 */
.L_x_27592:
        /* <DEDUP_REMOVED lines=14> */
.L_x_27606:
[----:B------:R-:W-:Y:S05]  /*ae90*/  BSYNC B0 ;  /* 0x0000000000007941 */ /* 0x000fea0003800000 */
.L_x_27605:
[----:B------:R-:W-:-:S04]  /*aea0*/  FMUL.FTZ R0, R0, 1 ;  /* 0x3f80000000007820 */ /* 0x000fc80000410000 */
[----:B------:R0:W2:Y:S01]  /*aeb0*/  F2F.F64.F32 R4, R0 ;  /* 0x0000000000047310 */ /* 0x0000a20000201800 */
[----:B------:R-:W-:Y:S05]  /*aec0*/  BRA `(.L_x_27580) ;  /* 0x000001a000007947 */ /* 0x000fea0003800000 */
.L_x_27579:
        /* <DEDUP_REMOVED lines=21> */
.L_x_27604:
[----:B------:R-:W2:Y:S02]  /*b020*/  LDG.E.64 R4, [R2.64] ;  /* 0x0000002402047981 */ /* 0x000ea4000c1e1b00 */
[----:B--2---:R-:W0:Y:S01]  /*b030*/  I2F.F64.U64 R4, R4 ;  /* 0x0000000400047312 */ /* 0x004e220000301800 */
[----:B------:R-:W-:Y:S05]  /*b040*/  BRA `(.L_x_27580) ;  /* 0x0000002000007947 */ /* 0x000fea0003800000 */
.L_x_27603:
[----:B------:R-:W2:Y:S02]  /*b050*/  LDG.E R2, [R2.64] ;  /* 0x0000002402027981 */ /* 0x000ea4000c1e1900 */
[----:B--2---:R0:W2:Y:S02]  /*b060*/  I2F.F64.U32 R4, R2 ;  /* 0x0000000200047312 */ /* 0x0040a40000201800 */
.L_x_27580:
        /* <DEDUP_REMOVED lines=30> */
.L_x_27608:
[----:B------:R0:W1:-:S06]  /*b250*/  DADD R4, R4, R18 ;  /* 0x0000000004047229 */ /* 0x00004c0000000012 */
.L_x_27609:
[----:B------:R-:W-:Y:S05]  /*b260*/  BSYNC B0 ;  /* 0x0000000000007941 */ /* 0x000fea0003800000 */
.L_x_27607:
        /* <DEDUP_REMOVED lines=15> */
.L_x_27613:
[----:B-1----:R-:W1:Y:S02]  /*b360*/  F2I.S64.F64.TRUNC R4, R4 ;  /* 0x0000000400047311 */ /* 0x002e64000030d900 */
[----:B-1----:R-:W-:-:S05]  /*b370*/  IMAD.MOV.U32 R3, RZ, RZ, R4 ;  /* 0x000000ffff037224 */ /* 0x002fca00078e0004 */
[----:B------:R1:W-:Y:S01]  /*b380*/  STG.E.U8 [R16.64], R3 ;  /* 0x0000000310007986 */ /* 0x0003e2000c101124 */
[----:B------:R-:W-:Y:S05]  /*b390*/  BRA `(.L_x_27615) ;  /* 0x00000ed000007947 */ /* 0x000fea0003800000 */
.L_x_27612:
        /* <DEDUP_REMOVED lines=9> */
.L_x_27617:
[----:B-1----:R-:W1:Y:S02]  /*b430*/  F2I.F64.TRUNC R5, R4 ;  /* 0x0000000400057311 */ /* 0x002e64000030d100 */
[----:B-1----:R1:W-:Y:S01]  /*b440*/  STG.E [R16.64], R5 ;  /* 0x0000000510007986 */ /* 0x0023e2000c101924 */
[----:B------:R-:W-:Y:S05]  /*b450*/  BRA `(.L_x_27615) ;  /* 0x00000e1000007947 */ /* 0x000fea0003800000 */
.L_x_27616:
[----:B-1----:R-:W1:Y:S02]  /*b460*/  F2I.F64.TRUNC R5, R4 ;  /* 0x0000000400057311 */ /* 0x002e64000030d100 */
[----:B-1----:R1:W-:Y:S01]  /*b470*/  STG.E.U16 [R16.64], R5 ;  /* 0x0000000510007986 */ /* 0x0023e2000c101524 */
[----:B------:R-:W-:Y:S05]  /*b480*/  BRA `(.L_x_27615) ;  /* 0x00000de000007947 */ /* 0x000fea0003800000 */
.L_x_27611:
        /* <DEDUP_REMOVED lines=11> */
.L_x_27619:
[----:B-1----:R-:W1:Y:S01]  /*b540*/  F2F.F32.F64 R0, R4 ;  /* 0x0000000400007310 */ /* 0x002e620000301000 */
[----:B------:R-:W1:-:S14]  /*b550*/  DSETP.GEU.AND P0, PT, |R4|, c[0x2][0x0], PT ;  /* 0x008000000400762a */ /* 0x000e5c0003f0e200 */
[----:B-1----:R-:W-:-:S05]  /*b560*/  @!P0 FMUL R0, R0, 1.175494350822287508e-38 ;  /* 0x0080000000008820 */ /* 0x002fca0000400000 */
[----:B------:R-:W-:-:S05]  /*b570*/  F2FP.PACK_AB R0, RZ, R0 ;  /* 0x00000000ff00723e */ /* 0x000fca00000000ff */
[----:B------:R1:W-:Y:S01]  /*b580*/  STG.E.U16 [R16.64], R0 ;  /* 0x0000000010007986 */ /* 0x0003e2000c101524 */
[----:B------:R-:W-:Y:S05]  /*b590*/  BRA `(.L_x_27615) ;  /* 0x00000cd000007947 */ /* 0x000fea0003800000 */
.L_x_27618:
        /* <DEDUP_REMOVED lines=12> */
.L_x_27621:
[----:B-1----:R-:W1:Y:S01]  /*b660*/  F2F.F32.F64 R0, R4 ;  /* 0x0000000400007310 */ /* 0x002e620000301000 */
[----:B------:R-:W1:-:S14]  /*b670*/  DSETP.GEU.AND P0, PT, |R4|, c[0x2][0x0], PT ;  /* 0x008000000400762a */ /* 0x000e5c0003f0e200 */
[----:B-1----:R-:W-:-:S05]  /*b680*/  @!P0 FMUL R0, R0, 1.175494350822287508e-38 ;  /* 0x0080000000008820 */ /* 0x002fca0000400000 */
[----:B------:R-:W-:-:S04]  /*b690*/  F2FP.PACK_AB R3, RZ, R0 ;  /* 0x00000000ff03723e */ /* 0x000fc800000000ff */
[----:B------:R-:W-:-:S05]  /*b6a0*/  PRMT R3, R3, 0x5410, RZ ;  /* 0x0000541003037816 */ /* 0x000fca00000000ff */
[----:B------:R1:W-:Y:S01]  /*b6b0*/  STG.E [R16.64], R3 ;  /* 0x0000000310007986 */ /* 0x0003e2000c101924 */
[----:B------:R-:W-:Y:S05]  /*b6c0*/  BRA `(.L_x_27615) ;  /* 0x00000ba000007947 */ /* 0x000fea0003800000 */
.L_x_27620:
[----:B-1----:R1:W-:Y:S01]  /*b6d0*/  STG.E.64 [R16.64], R4 ;  /* 0x0000000410007986 */ /* 0x0023e2000c101b24 */
[----:B------:R-:W-:Y:S05]  /*b6e0*/  BRA `(.L_x_27615) ;  /* 0x00000b8000007947 */ /* 0x000fea0003800000 */
.L_x_27610:
        /* <DEDUP_REMOVED lines=12> */
.L_x_27624:
[----:B------:R-:W-:-:S05]  /*b7b0*/  CS2R R6, SRZ ;  /* 0x0000000000067805 */ /* 0x000fca000001ff00 */
[----:B-1----:R1:W-:Y:S01]  /*b7c0*/  STG.E.128 [R16.64], R4 ;  /* 0x0000000410007986 */ /* 0x0023e2000c101d24 */
[----:B------:R-:W-:Y:S05]  /*b7d0*/  BRA `(.L_x_27615) ;  /* 0x00000a9000007947 */ /* 0x000fea0003800000 */
.L_x_27623:
        /* <DEDUP_REMOVED lines=23> */
.L_x_27628:
[----:B------:R-:W-:Y:S05]  /*b950*/  BSYNC B0 ;  /* 0x0000000000007941 */ /* 0x000fea0003800000 */
.L_x_27627:
[----:B------:R-:W-:-:S05]  /*b960*/  LOP3.LUT R3, R0, R3, RZ, 0xfc, !PT ;  /* 0x0000000300037212 */ /* 0x000fca00078efcff */
[----:B------:R1:W-:Y:S01]  /*b970*/  STG.E.U8 [R16.64], R3 ;  /* 0x0000000310007986 */ /* 0x0003e2000c101124 */
[----:B------:R-:W-:Y:S05]  /*b980*/  BRA `(.L_x_27615) ;  /* 0x000008e000007947 */ /* 0x000fea0003800000 */
.L_x_27626:
        /* <DEDUP_REMOVED lines=15> */
.L_x_27630:
[----:B------:R-:W-:Y:S01]  /*ba80*/  IMAD.MOV.U32 R0, RZ, RZ, 0x7f ;  /* 0x0000007fff007424 */ /* 0x000fe200078e00ff */
[----:B------:R-:W-:-:S04]  /*ba90*/  ISETP.GT.U32.AND P0, PT, R2, 0x7f800000, PT ;  /* 0x7f8000000200780c */ /* 0x000fc80003f04070 */
[----:B------:R-:W-:-:S04]  /*baa0*/  SEL R0, R0, 0x7c, P0 ;  /* 0x0000007c00007807 */ /* 0x000fc80000000000 */
.L_x_27631:
[----:B------:R-:W-:Y:S05]  /*bab0*/  BSYNC B0 ;  /* 0x0000000000007941 */ /* 0x000fea0003800000 */
.L_x_27629:
[----:B------:R-:W-:-:S04]  /*bac0*/  LOP3.LUT R2, R3, 0x80000000, RZ, 0xc0, !PT ;  /* 0x8000000003027812 */ /* 0x000fc800078ec0ff */
[----:B------:R-:W-:-:S04]  /*bad0*/  SHF.R.U32.HI R3, RZ, 0x18, R2 ;  /* 0x00000018ff037819 */ /* 0x000fc80000011602 */
[----:B------:R-:W-:-:S05]  /*bae0*/  LOP3.LUT R3, R0, R3, RZ, 0xfc, !PT ;  /* 0x0000000300037212 */ /* 0x000fca00078efcff */
[----:B------:R1:W-:Y:S01]  /*baf0*/  STG.E.U8 [R16.64], R3 ;  /* 0x0000000310007986 */ /* 0x0003e2000c101124 */
[----:B------:R-:W-:Y:S05]  /*bb00*/  BRA `(.L_x_27615) ;  /* 0x0000076000007947 */ /* 0x000fea0003800000 */
.L_x_27625:
[----:B-1----:R-:W1:Y:S01]  /*bb10*/  F2F.F32.F64 R0, R4 ;  /* 0x0000000400007310 */ /* 0x002e620000301000 */
[----:B------:R-:W1:-:S14]  /*bb20*/  DSETP.GEU.AND P0, PT, |R4|, c[0x2][0x0], PT ;  /* 0x008000000400762a */ /* 0x000e5c0003f0e200 */
[----:B-1----:R-:W-:-:S05]  /*bb30*/  @!P0 FMUL R0, R0, 1.175494350822287508e-38 ;  /* 0x0080000000008820 */ /* 0x002fca0000400000 */
[----:B------:R-:W-:-:S05]  /*bb40*/  F2FP.BF16.PACK_AB R0, RZ, R0 ;  /* 0x00000000ff00723e */ /* 0x000fca00000010ff */
[----:B------:R1:W-:Y:S01]  /*bb50*/  STG.E.U16 [R16.64], R0 ;  /* 0x0000000010007986 */ /* 0x0003e2000c101524 */
[----:B------:R-:W-:Y:S05]  /*bb60*/  BRA `(.L_x_27615) ;  /* 0x0000070000007947 */ /* 0x000fea0003800000 */
.L_x_27622:
        /* <DEDUP_REMOVED lines=11> */
.L_x_27634:
        /* <DEDUP_REMOVED lines=19> */
.L_x_27637:
[----:B------:R-:W-:-:S04]  /*bd50*/  LOP3.LUT R2, R3, 0x80000000, RZ, 0xc0, !PT ;  /* 0x8000000003027812 */ /* 0x000fc800078ec0ff */
[----:B------:R-:W-:-:S04]  /*bd60*/  SHF.R.U32.HI R3, RZ, 0x18, R2 ;  /* 0x00000018ff037819 */ /* 0x000fc80000011602 */
[----:B------:R-:W-:-:S04]  /*bd70*/  LOP3.LUT R0, R0, R3, RZ, 0xfc, !PT ;  /* 0x0000000300007212 */ /* 0x000fc800078efcff */
[----:B------:R-:W-:Y:S02]  /*bd80*/  PRMT R8, R0, 0x7610, R8 ;  /* 0x0000761000087816 */ /* 0x000fe40000000008 */
.L_x_27636:
[----:B------:R-:W-:Y:S05]  /*bd90*/  BSYNC B0 ;  /* 0x0000000000007941 */ /* 0x000fea0003800000 */
.L_x_27635:
[----:B------:R1:W-:Y:S01]  /*bda0*/  STG.E.U8 [R16.64], R8 ;  /* 0x0000000810007986 */ /* 0x0003e2000c101124 */
[----:B------:R-:W-:Y:S05]  /*bdb0*/  BRA `(.L_x_27615) ;  /* 0x000004b000007947 */ /* 0x000fea0003800000 */
.L_x_27633:
        /* <DEDUP_REMOVED lines=19> */
.L_x_27640:
[----:B------:R-:W-:-:S04]  /*bef0*/  LOP3.LUT R2, R3, 0x80000000, RZ, 0xc0, !PT ;  /* 0x8000000003027812 */ /* 0x000fc800078ec0ff */
[----:B------:R-:W-:-:S04]  /*bf00*/  SHF.R.U32.HI R3, RZ, 0x18, R2 ;  /* 0x00000018ff037819 */ /* 0x000fc80000011602 */
[----:B------:R-:W-:-:S04]  /*bf10*/  LOP3.LUT R0, R0, R3, RZ, 0xfc, !PT ;  /* 0x0000000300007212 */ /* 0x000fc800078efcff */
[----:B------:R-:W-:Y:S02]  /*bf20*/  PRMT R8, R0, 0x7610, R8 ;  /* 0x0000761000087816 */ /* 0x000fe40000000008 */
.L_x_27639:
[----:B------:R-:W-:Y:S05]  /*bf30*/  BSYNC B0 ;  /* 0x0000000000007941 */ /* 0x000fea0003800000 */
.L_x_27638:
[----:B------:R1:W-:Y:S01]  /*bf40*/  STG.E.U8 [R16.64], R8 ;  /* 0x0000000810007986 */ /* 0x0003e2000c101124 */
[----:B------:R-:W-:Y:S05]  /*bf50*/  BRA `(.L_x_27615) ;  /* 0x0000031000007947 */ /* 0x000fea0003800000 */
.L_x_27632:
        /* <DEDUP_REMOVED lines=24> */
.L_x_27614:
        /* <DEDUP_REMOVED lines=20> */
.L_x_27642:
[----:B-1----:R-:W1:Y:S02]  /*c220*/  F2I.U64.F64.TRUNC R4, R4 ;  /* 0x0000000400047311 */ /* 0x002e64000030d800 */
[----:B-1----:R1:W-:Y:S01]  /*c230*/  STG.E.64 [R16.64], R4 ;  /* 0x0000000410007986 */ /* 0x0023e2000c101b24 */
[----:B------:R-:W-:Y:S05]  /*c240*/  BRA `(.L_x_27615) ;  /* 0x0000002000007947 */ /* 0x000fea0003800000 */
.L_x_27641:
[----:B-1----:R-:W1:Y:S02]  /*c250*/  F2I.U32.F64.TRUNC R5, R4 ;  /* 0x0000000400057311 */ /* 0x002e64000030d000 */
[----:B-1----:R1:W-:Y:S02]  /*c260*/  STG.E [R16.64], R5 ;  /* 0x0000000510007986 */ /* 0x0023e4000c101924 */
.L_x_27615:
[----:B------:R-:W-:Y:S02]  /*c270*/  IADD3 R23, R23, 0x80, RZ ;  /* 0x0000008017177810 */ /* 0x000fe40007ffe0ff */
.L_x_27440:
[----:B------:R-:W-:Y:S05]  /*c280*/  BSYNC B6 ;  /* 0x0000000000067941 */ /* 0x000fea0003800000 */
.L_x_27439:
[----:B------:R-:W-:-:S13]  /*c290*/  ISETP.GE.AND P0, PT, R23, c[0x0][0x160], PT ;  /* 0x0000580017007a0c */ /* 0x000fda0003f06270 */
[----:B------:R-:W-:Y:S05]  /*c2a0*/  @P0 EXIT ;  /* 0x000000000000094d */ /* 0x000fea0003800000 */
        /* <DEDUP_REMOVED lines=255> */
.L_x_27643:
        /* <DEDUP_REMOVED lines=19> */
.L_x_27647:
[----:B------:R-:W2:Y:S02]  /*d3d0*/  LDG.E.U8 R2, [R2.64] ;  /* 0x0000002402027981 */ /* 0x000ea4000c1e1100 */
[----:B0-2---:R0:W1:Y:S01]  /*d3e0*/  I2F.F64.U16 R18, R2 ;  /* 0x0000000200127312 */ /* 0x0050620000101800 */
[----:B------:R-:W-:Y:S05]  /*d3f0*/  BRA `(.L_x_27649) ;  /* 0x00000df000007947 */ /* 0x000fea0003800000 */
.L_x_27646:
        /* <DEDUP_REMOVED lines=9> */
.L_x_27651:
[----:B------:R-:W2:Y:S02]  /*d490*/  LDG.E R2, [R2.64] ;  /* 0x0000002402027981 */ /* 0x000ea4000c1e1900 */
[----:B0-2---:R0:W1:Y:S01]  /*d4a0*/  I2F.F64 R18, R2 ;  /* 0x0000000200127312 */ /* 0x0050620000201c00 */
[----:B------:R-:W-:Y:S05]  /*d4b0*/  BRA `(.L_x_27649) ;  /* 0x00000d3000007947 */ /* 0x000fea0003800000 */
.L_x_27650:
[----:B------:R-:W2:Y:S02]  /*d4c0*/  LDG.E.U16 R2, [R2.64] ;  /* 0x0000002402027981 */ /* 0x000ea4000c1e1500 */
[----:B0-2---:R0:W1:Y:S01]  /*d4d0*/  I2F.F64.S16 R18, R2 ;  /* 0x0000000200127312 */ /* 0x0050620000101c00 */
[----:B------:R-:W-:Y:S05]  /*d4e0*/  BRA `(.L_x_27649) ;  /* 0x00000d0000007947 */ /* 0x000fea0003800000 */
.L_x_27645:
        /* <DEDUP_REMOVED lines=10> */
.L_x_27653:
[----:B------:R-:W2:Y:S02]  /*d590*/  LDG.E.U16 R0, [R2.64] ;  /* 0x0000002402007981 */ /* 0x000ea4000c1e1500 */
[----:B--2---:R-:W-:-:S05]  /*d5a0*/  HADD2.F32 R0, -RZ, R0.H0_H0 ;  /* 0x20000000ff007230 */ /* 0x004fca0000004100 */
[----:B------:R-:W-:-:S04]  /*d5b0*/  FMUL.FTZ R0, R0, 1 ;  /* 0x3f80000000007820 */ /* 0x000fc80000410000 */
[----:B0-----:R0:W1:Y:S01]  /*d5c0*/  F2F.F64.F32 R18, R0 ;  /* 0x0000000000127310 */ /* 0x0010620000201800 */
[----:B------:R-:W-:Y:S05]  /*d5d0*/  BRA `(.L_x_27649) ;  /* 0x00000c1000007947 */ /* 0x000fea0003800000 */
.L_x_27652:
        /* <DEDUP_REMOVED lines=10> */
.L_x_27655:
[----:B------:R-:W2:Y:S02]  /*d680*/  LDG.E.U16 R2, [R2.64] ;  /* 0x0000002402027981 */ /* 0x000ea4000c1e1500 */
[----:B--2---:R-:W-:-:S05]  /*d690*/  HADD2.F32 R0, -RZ, R2.H0_H0 ;  /* 0x20000002ff007230 */ /* 0x004fca0000004100 */
[----:B------:R-:W-:-:S04]  /*d6a0*/  FMUL.FTZ R0, R0, 1 ;  /* 0x3f80000000007820 */ /* 0x000fc80000410000 */
[----:B0-----:R0:W1:Y:S01]  /*d6b0*/  F2F.F64.F32 R18, R0 ;  /* 0x0000000000127310 */ /* 0x0010620000201800 */
[----:B------:R-:W-:Y:S05]  /*d6c0*/  BRA `(.L_x_27649) ;  /* 0x00000b2000007947 */ /* 0x000fea0003800000 */
.L_x_27654:
[----:B0-----:R0:W5:Y:S01]  /*d6d0*/  LDG.E.64 R18, [R2.64] ;  /* 0x0000002402127981 */ /* 0x001162000c1e1b00 */
[----:B------:R-:W-:Y:S05]  /*d6e0*/  BRA `(.L_x_27649) ;  /* 0x00000b0000007947 */ /* 0x000fea0003800000 */
.L_x_27644:
        /* <DEDUP_REMOVED lines=13> */
.L_x_27658:
[----:B0-----:R0:W5:Y:S01]  /*d7c0*/  LDG.E.64 R18, [R2.64] ;  /* 0x0000002402127981 */ /* 0x001162000c1e1b00 */
[----:B------:R-:W-:Y:S05]  /*d7d0*/  BRA `(.L_x_27649) ;  /* 0x00000a1000007947 */ /* 0x000fea0003800000 */
.L_x_27657:
        /* <DEDUP_REMOVED lines=28> */
.L_x_27660:
        /* <DEDUP_REMOVED lines=15> */
.L_x_27659:
[----:B------:R-:W2:Y:S02]  /*da90*/  LDG.E.U16 R0, [R2.64] ;  /* 0x0000002402007981 */ /* 0x000ea4000c1e1500 */
[----:B--2---:R-:W-:-:S05]  /*daa0*/  PRMT R0, RZ, 0x5410, R0 ;  /* 0x00005410ff007816 */ /* 0x004fca0000000000 */
[----:B------:R-:W-:-:S04]  /*dab0*/  FMUL.FTZ R0, R0, 1 ;  /* 0x3f80000000007820 */ /* 0x000fc80000410000 */
[----:B0-----:R0:W1:Y:S01]  /*dac0*/  F2F.F64.F32 R18, R0 ;  /* 0x0000000000127310 */ /* 0x0010620000201800 */
[----:B------:R-:W-:Y:S05]  /*dad0*/  BRA `(.L_x_27649) ;  /* 0x0000071000007947 */ /* 0x000fea0003800000 */
.L_x_27656:
        /* <DEDUP_REMOVED lines=11> */
.L_x_27663:
        /* <DEDUP_REMOVED lines=21> */
.L_x_27667:
[----:B------:R-:W-:Y:S05]  /*dce0*/  BSYNC B1 ;  /* 0x0000000000017941 */ /* 0x000fea0003800000 */
.L_x_27666:
[----:B------:R-:W-:Y:S01]  /*dcf0*/  LEA R3, R0, 0x3b800000, 0x17 ;  /* 0x3b80000000037811 */ /* 0x000fe200078eb8ff */
[----:B------:R-:W-:-:S05]  /*dd00*/  IMAD.SHL.U32 R0, R2, 0x100000, RZ ;  /* 0x0010000002007824 */ /* 0x000fca00078e00ff */
[----:B------:R-:W-:Y:S02]  /*dd10*/  LOP3.LUT R0, R3, R0, R4, 0xfe, !PT ;  /* 0x0000000003007212 */ /* 0x000fe400078efe04 */
.L_x_27665:
[----:B------:R-:W-:Y:S05]  /*dd20*/  BSYNC B0 ;  /* 0x0000000000007941 */ /* 0x000fea0003800000 */
.L_x_27664:
[----:B------:R-:W-:-:S04]  /*dd30*/  FMUL.FTZ R0, R0, 1 ;  /* 0x3f80000000007820 */ /* 0x000fc80000410000 */
[----:B0-----:R0:W1:Y:S01]  /*dd40*/  F2F.F64.F32 R18, R0 ;  /* 0x0000000000127310 */ /* 0x0010620000201800 */
[----:B------:R-:W-:Y:S05]  /*dd50*/  BRA `(.L_x_27649) ;  /* 0x0000049000007947 */ /* 0x000fea0003800000 */
.L_x_27662:
        /* <DEDUP_REMOVED lines=21> */
.L_x_27671:
[----:B------:R-:W-:Y:S05]  /*deb0*/  BSYNC B1 ;  /* 0x0000000000017941 */ /* 0x000fea0003800000 */
.L_x_27670:
[----:B------:R-:W-:Y:S01]  /*dec0*/  LEA R3, R0, 0x37800000, 0x17 ;  /* 0x3780000000037811 */ /* 0x000fe200078eb8ff */
[----:B------:R-:W-:-:S05]  /*ded0*/  IMAD.SHL.U32 R0, R2, 0x200000, RZ ;  /* 0x0020000002007824 */ /* 0x000fca00078e00ff */
[----:B------:R-:W-:Y:S02]  /*dee0*/  LOP3.LUT R0, R3, R0, R4, 0xfe, !PT ;  /* 0x0000000003007212 */ /* 0x000fe400078efe04 */
.L_x_27669:
[----:B------:R-:W-:Y:S05]  /*def0*/  BSYNC B0 ;  /* 0x0000000000007941 */ /* 0x000fea0003800000 */
.L_x_27668:
[----:B------:R-:W-:-:S04]  /*df00*/  FMUL.FTZ R0, R0, 1 ;  /* 0x3f80000000007820 */ /* 0x000fc80000410000 */
[----:B0-----:R0:W1:Y:S01]  /*df10*/  F2F.F64.F32 R18, R0 ;  /* 0x0000000000127310 */ /* 0x0010620000201800 */
[----:B------:R-:W-:Y:S05]  /*df20*/  BRA `(.L_x_27649) ;  /* 0x000002c000007947 */ /* 0x000fea0003800000 */
.L_x_27661:
        /* <DEDUP_REMOVED lines=14> */
.L_x_27675:
[----:B------:R-:W-:Y:S05]  /*e010*/  BSYNC B0 ;  /* 0x0000000000007941 */ /* 0x000fea0003800000 */
.L_x_27674:
[----:B------:R-:W-:-:S04]  /*e020*/  FMUL.FTZ R0, R0, 1 ;  /* 0x3f80000000007820 */ /* 0x000fc80000410000 */
[----:B0-----:R0:W1:Y:S01]  /*e030*/  F2F.F64.F32 R18, R0 ;  /* 0x0000000000127310 */ /* 0x0010620000201800 */
[----:B------:R-:W-:Y:S05]  /*e040*/  BRA `(.L_x_27649) ;  /* 0x000001a000007947 */ /* 0x000fea0003800000 */
.L_x_27648:
        /* <DEDUP_REMOVED lines=21> */
.L_x_27673:
[----:B0-----:R-:W2:Y:S02]  /*e1a0*/  LDG.E.64 R18, [R2.64] ;  /* 0x0000002402127981 */ /* 0x001ea4000c1e1b00 */
[----:B--2---:R-:W0:Y:S01]  /*e1b0*/  I2F.F64.U64 R18, R18 ;  /* 0x0000001200127312 */ /* 0x004e220000301800 */
[----:B------:R-:W-:Y:S05]  /*e1c0*/  BRA `(.L_x_27649) ;  /* 0x0000002000007947 */ /* 0x000fea0003800000 */
.L_x_27672:
[----:B------:R-:W2:Y:S02]  /*e1d0*/  LDG.E R2, [R2.64] ;  /* 0x0000002402027981 */ /* 0x000ea4000c1e1900 */
[----:B0-2---:R0:W1:Y:S02]  /*e1e0*/  I2F.F64.U32 R18, R2 ;  /* 0x0000000200127312 */ /* 0x0050640000201800 */
.L_x_27649:
        /* <DEDUP_REMOVED lines=17> */
.L_x_27679:
[----:B------:R-:W2:Y:S02]  /*e300*/  LDG.E.U8 R4, [R22.64] ;  /* 0x0000002416047981 */ /* 0x000ea4000c1e1100 */
[----:B--2---:R-:W0:Y:S01]  /*e310*/  I2F.F64.U16 R4, R4 ;  /* 0x0000000400047312 */ /* 0x004e220000101800 */
[----:B------:R-:W-:Y:S05]  /*e320*/  BRA `(.L_x_27681) ;  /* 0x00000df000007947 */ /* 0x000fea0003800000 */
.L_x_27678:
        /* <DEDUP_REMOVED lines=9> */
.L_x_27683:
[----:B------:R-:W2:Y:S02]  /*e3c0*/  LDG.E R4, [R22.64] ;  /* 0x0000002416047981 */ /* 0x000ea4000c1e1900 */
[----:B--2---:R-:W0:Y:S01]  /*e3d0*/  I2F.F64 R4, R4 ;  /* 0x0000000400047312 */ /* 0x004e220000201c00 */
[----:B------:R-:W-:Y:S05]  /*e3e0*/  BRA `(.L_x_27681) ;  /* 0x00000d3000007947 */ /* 0x000fea0003800000 */
.L_x_27682:
[----:B------:R-:W2:Y:S02]  /*e3f0*/  LDG.E.U16 R4, [R22.64] ;  /* 0x0000002416047981 */ /* 0x000ea4000c1e1500 */
[----:B--2---:R-:W0:Y:S01]  /*e400*/  I2F.F64.S16 R4, R4 ;  /* 0x0000000400047312 */ /* 0x004e220000101c00 */
[----:B------:R-:W-:Y:S05]  /*e410*/  BRA `(.L_x_27681) ;  /* 0x00000d0000007947 */ /* 0x000fea0003800000 */
.L_x_27677:
        /* <DEDUP_REMOVED lines=10> */
.L_x_27685:
[----:B------:R-:W2:Y:S02]  /*e4c0*/  LDG.E.U16 R0, [R22.64] ;  /* 0x0000002416007981 */ /* 0x000ea4000c1e1500 */
[----:B--2---:R-:W-:-:S05]  /*e4d0*/  HADD2.F32 R0, -RZ, R0.H0_H0 ;  /* 0x20000000ff007230 */ /* 0x004fca0000004100 */
[----:B------:R-:W-:-:S04]  /*e4e0*/  FMUL.FTZ R0, R0, 1 ;  /* 0x3f80000000007820 */ /* 0x000fc80000410000 */
[----:B------:R0:W2:Y:S01]  /*e4f0*/  F2F.F64.F32 R4, R0 ;  /* 0x0000000000047310 */ /* 0x0000a20000201800 */
[----:B------:R-:W-:Y:S05]  /*e500*/  BRA `(.L_x_27681) ;  /* 0x00000c1000007947 */ /* 0x000fea0003800000 */
.L_x_27684:
        /* <DEDUP_REMOVED lines=10> */
.L_x_27687:
[----:B------:R-:W2:Y:S02]  /*e5b0*/  LDG.E.U16 R22, [R22.64] ;  /* 0x0000002416167981 */ /* 0x000ea4000c1e1500 */
[----:B--2---:R-:W-:-:S05]  /*e5c0*/  HADD2.F32 R0, -RZ, R22.H0_H0 ;  /* 0x20000016ff007230 */ /* 0x004fca0000004100 */
[----:B------:R-:W-:-:S04]  /*e5d0*/  FMUL.FTZ R0, R0, 1 ;  /* 0x3f80000000007820 */ /* 0x000fc80000410000 */
[----:B------:R0:W2:Y:S01]  /*e5e0*/  F2F.F64.F32 R4, R0 ;  /* 0x0000000000047310 */ /* 0x0000a20000201800 */
[----:B------:R-:W-:Y:S05]  /*e5f0*/  BRA `(.L_x_27681) ;  /* 0x00000b2000007947 */ /* 0x000fea0003800000 */
.L_x_27686:
[----:B------:R0:W5:Y:S01]  /*e600*/  LDG.E.64 R4, [R22.64] ;  /* 0x0000002416047981 */ /* 0x000162000c1e1b00 */
[----:B------:R-:W-:Y:S05]  /*e610*/  BRA `(.L_x_27681) ;  /* 0x00000b0000007947 */ /* 0x000fea0003800000 */
.L_x_27676:
        /* <DEDUP_REMOVED lines=13> */
.L_x_27690:
[----:B------:R0:W5:Y:S01]  /*e6f0*/  LDG.E.64 R4, [R22.64] ;  /* 0x0000002416047981 */ /* 0x000162000c1e1b00 */
[----:B------:R-:W-:Y:S05]  /*e700*/  BRA `(.L_x_27681) ;  /* 0x00000a1000007947 */ /* 0x000fea0003800000 */
.L_x_27689:
        /* <DEDUP_REMOVED lines=25> */
[----:B------:R-:W-:-:S04]  /*e8a0*/  FMUL.FTZ R3, R3, 1 ;  /* 0x3f80000003037820 */ /* 0x000fc80000410000 */
[----:B------:R0:W2:Y:S01]  /*e8b0*/  F2F.F64.F32 R4, R3 ;  /* 0x0000000300047310 */ /* 0x0000a20000201800 */
[----:B------:R-:W-:Y:S05]  /*e8c0*/  BRA `(.L_x_27681) ;  /* 0x0000085000007947 */ /* 0x000fea0003800000 */
.L_x_27692:
        /* <DEDUP_REMOVED lines=12> */
[----:B------:R-:W-:-:S04]  /*e990*/  FMUL.FTZ R2, R2, 1 ;  /* 0x3f80000002027820 */ /* 0x000fc80000410000 */
[----:B------:R0:W2:Y:S01]  /*e9a0*/  F2F.F64.F32 R4, R2 ;  /* 0x0000000200047310 */ /* 0x0000a20000201800 */
[----:B------:R-:W-:Y:S05]  /*e9b0*/  BRA `(.L_x_27681) ;  /* 0x0000076000007947 */ /* 0x000fea0003800000 */
.L_x_27691:
[----:B------:R-:W2:Y:S02]  /*e9c0*/  LDG.E.U16 R0, [R22.64] ;  /* 0x0000002416007981 */ /* 0x000ea4000c1e1500 */
[----:B--2---:R-:W-:-:S05]  /*e9d0*/  PRMT R0, RZ, 0x5410, R0 ;  /* 0x00005410ff007816 */ /* 0x004fca0000000000 */
[----:B------:R-:W-:-:S04]  /*e9e0*/  FMUL.FTZ R0, R0, 1 ;  /* 0x3f80000000007820 */ /* 0x000fc80000410000 */
[----:B------:R0:W2:Y:S01]  /*e9f0*/  F2F.F64.F32 R4, R0 ;  /* 0x0000000000047310 */ /* 0x0000a20000201800 */
[----:B------:R-:W-:Y:S05]  /*ea00*/  BRA `(.L_x_27681) ;  /* 0x0000071000007947 */ /* 0x000fea0003800000 */
.L_x_27688:
        /* <DEDUP_REMOVED lines=11> */
.L_x_27695:
        /* <DEDUP_REMOVED lines=21> */
.L_x_27699:
[----:B------:R-:W-:Y:S05]  /*ec10*/  BSYNC B1 ;  /* 0x0000000000017941 */ /* 0x000fea0003800000 */
.L_x_27698:
[----:B------:R-:W-:Y:S01]  /*ec20*/  LEA R3, R0, 0x3b800000, 0x17 ;  /* 0x3b80000000037811 */ /* 0x000fe200078eb8ff */
[----:B------:R-:W-:-:S05]  /*ec30*/  IMAD.SHL.U32 R0, R2, 0x100000, RZ ;  /* 0x0010000002007824 */ /* 0x000fca00078e00ff */
[----:B------:R-:W-:Y:S02]  /*ec40*/  LOP3.LUT R0, R3, R0, R4, 0xfe, !PT ;  /* 0x0000000003007212 */ /* 0x000fe400078efe04 */
.L_x_27697:
[----:B------:R-:W-:Y:S05]  /*ec50*/  BSYNC B0 ;  /* 0x0000000000007941 */ /* 0x000fea0003800000 */
.L_x_27696:
[----:B------:R-:W-:-:S04]  /*ec60*/  FMUL.FTZ R0, R0, 1 ;  /* 0x3f80000000007820 */ /* 0x000fc80000410000 */
[----:B------:R0:W2:Y:S01]  /*ec70*/  F2F.F64.F32 R4, R0 ;  /* 0x0000000000047310 */ /* 0x0000a20000201800 */
[----:B------:R-:W-:Y:S05]  /*ec80*/  BRA `(.L_x_27681) ;  /* 0x0000049000007947 */ /* 0x000fea0003800000 */
.L_x_27694:
        /* <DEDUP_REMOVED lines=21> */
.L_x_27703:
[----:B------:R-:W-:Y:S05]  /*ede0*/  BSYNC B1 ;  /* 0x0000000000017941 */ /* 0x000fea0003800000 */
.L_x_27702:
[----:B------:R-:W-:Y:S01]  /*edf0*/  LEA R3, R0, 0x37800000, 0x17 ;  /* 0x3780000000037811 */ /* 0x000fe200078eb8ff */
[----:B------:R-:W-:-:S05]  /*ee00*/  IMAD.SHL.U32 R0, R2, 0x200000, RZ ;  /* 0x0020000002007824 */ /* 0x000fca00078e00ff */
[----:B------:R-:W-:Y:S02]  /*ee10*/  LOP3.LUT R0, R3, R0, R4, 0xfe, !PT ;  /* 0x0000000003007212 */ /* 0x000fe400078efe04 */
.L_x_27701:
[----:B------:R-:W-:Y:S05]  /*ee20*/  BSYNC B0 ;  /* 0x0000000000007941 */ /* 0x000fea0003800000 */
.L_x_27700:
[----:B------:R-:W-:-:S04]  /*ee30*/  FMUL.FTZ R0, R0, 1 ;  /* 0x3f80000000007820 */ /* 0x000fc80000410000 */
[----:B------:R0:W2:Y:S01]  /*ee40*/  F2F.F64.F32 R4, R0 ;  /* 0x0000000000047310 */ /* 0x0000a20000201800 */
[----:B------:R-:W-:Y:S05]  /*ee50*/  BRA `(.L_x_27681) ;  /* 0x000002c000007947 */ /* 0x000fea0003800000 */
.L_x_27693:
        /* <DEDUP_REMOVED lines=14> */
.L_x_27707:
[----:B------:R-:W-:Y:S05]  /*ef40*/  BSYNC B0 ;  /* 0x0000000000007941 */ /* 0x000fea0003800000 */
.L_x_27706:
[----:B------:R-:W-:-:S04]  /*ef50*/  FMUL.FTZ R0, R0, 1 ;  /* 0x3f80000000007820 */ /* 0x000fc80000410000 */
[----:B------:R0:W2:Y:S01]  /*ef60*/  F2F.F64.F32 R4, R0 ;  /* 0x0000000000047310 */ /* 0x0000a20000201800 */
[----:B------:R-:W-:Y:S05]  /*ef70*/  BRA `(.L_x_27681) ;  /* 0x000001a000007947 */ /* 0x000fea0003800000 */
.L_x_27680:
        /* <DEDUP_REMOVED lines=21> */
.L_x_27705:
[----:B------:R-:W2:Y:S02]  /*f0d0*/  LDG.E.64 R4, [R22.64] ;  /* 0x0000002416047981 */ /* 0x000ea4000c1e1b00 */
[----:B--2---:R-:W0:Y:S01]  /*f0e0*/  I2F.F64.U64 R4, R4 ;  /* 0x0000000400047312 */ /* 0x004e220000301800 */
[----:B------:R-:W-:Y:S05]  /*f0f0*/  BRA `(.L_x_27681) ;  /* 0x0000002000007947 */ /* 0x000fea0003800000 */
.L_x_27704:
[----:B------:R-:W2:Y:S02]  /*f100*/  LDG.E R4, [R22.64] ;  /* 0x0000002416047981 */ /* 0x000ea4000c1e1900 */
[----:B--2---:R-:W0:Y:S02]  /*f110*/  I2F.F64.U32 R4, R4 ;  /* 0x0000000400047312 */ /* 0x004e240000201800 */
.L_x_27681:
        /* <DEDUP_REMOVED lines=30> */
.L_x_27709:
[----:B------:R0:W1:-:S06]  /*f300*/  DADD R4, R4, R18 ;  /* 0x0000000004047229 */ /* 0x00004c0000000012 */
.L_x_27710:
[----:B------:R-:W-:Y:S05]  /*f310*/  BSYNC B0 ;  /* 0x0000000000007941 */ /* 0x000fea0003800000 */
.L_x_27708:
        /* <DEDUP_REMOVED lines=13> */
[----:B-1----:R-:W-:Y:S01]  /*f3f0*/  STG.E.U8 [R16.64], R5 ;  /* 0x0000000510007986 */ /* 0x002fe2000c101124 */
[----:B------:R-:W-:Y:S05]  /*f400*/  EXIT ;  /* 0x000000000000794d */ /* 0x000fea0003800000 */
.L_x_27714:
[----:B-1----:R-:W1:Y:S02]  /*f410*/  F2I.S64.F64.TRUNC R4, R4 ;  /* 0x0000000400047311 */ /* 0x002e64000030d900 */
[----:B-1----:R-:W-:-:S05]  /*f420*/  IMAD.MOV.U32 R3, RZ, RZ, R4 ;  /* 0x000000ffff037224 */ /* 0x002fca00078e0004 */
[----:B------:R-:W-:Y:S01]  /*f430*/  STG.E.U8 [R16.64], R3 ;  /* 0x0000000310007986 */ /* 0x000fe2000c101124 */
[----:B------:R-:W-:Y:S05]  /*f440*/  EXIT ;  /* 0x000000000000794d */ /* 0x000fea0003800000 */
.L_x_27713:
[----:B------:R-:W-:-:S13]  /*f450*/  ISETP.NE.AND P0, PT, R0, 0x2, PT ;  /* 0x000000020000780c */ /* 0x000fda0003f05270 */
[----:B------:R-:W-:Y:S05]  /*f460*/  @!P0 BRA `(.L_x_27716) ;  /* 0x000000a000008947 */ /* 0x000fea0003800000 */
[----:B------:R-:W-:-:S13]  /*f470*/  ISETP.NE.AND P0, PT, R0, 0x3, PT ;  /* 0x000000030000780c */ /* 0x000fda0003f05270 */
[----:B------:R-:W-:Y:S05]  /*f480*/  @!P0 BRA `(.L_x_27717) ;  /* 0x0000005000008947 */ /* 0x000fea0003800000 */
[----:B------:R-:W-:-:S13]  /*f490*/  ISETP.NE.AND P0, PT, R0, 0x4, PT ;  /* 0x000000040000780c */ /* 0x000fda0003f05270 */
[----:B------:R-:W-:Y:S05]  /*f4a0*/  @P0 BRA `(.L_x_27715) ;  /* 0x00000ce000000947 */ /* 0x000fea0003800000 */
[----:B-1----:R-:W1:Y:S02]  /*f4b0*/  F2I.S64.F64.TRUNC R4, R4 ;  /* 0x0000000400047311 */ /* 0x002e64000030d900 */
[----:B-1----:R-:W-:Y:S01]  /*f4c0*/  STG.E.64 [R16.64], R4 ;  /* 0x0000000410007986 */ /* 0x002fe2000c101b24 */
[----:B------:R-:W-:Y:S05]  /*f4d0*/  EXIT ;  /* 0x000000000000794d */ /* 0x000fea0003800000 */
.L_x_27717:
[----:B-1----:R-:W1:Y:S02]  /*f4e0*/  F2I.F64.TRUNC R5, R4 ;  /* 0x0000000400057311 */ /* 0x002e64000030d100 */
[----:B-1----:R-:W-:Y:S01]  /*f4f0*/  STG.E [R16.64], R5 ;  /* 0x0000000510007986 */ /* 0x002fe2000c101924 */
[----:B------:R-:W-:Y:S05]  /*f500*/  EXIT ;  /* 0x000000000000794d */ /* 0x000fea0003800000 */
.L_x_27716:
[----:B-1----:R-:W1:Y:S02]  /*f510*/  F2I.F64.TRUNC R5, R4 ;  /* 0x0000000400057311 */ /* 0x002e64000030d100 */
[----:B-1----:R-:W-:Y:S01]  /*f520*/  STG.E.U16 [R16.64], R5 ;  /* 0x0000000510007986 */ /* 0x002fe2000c101524 */
[----:B------:R-:W-:Y:S05]  /*f530*/  EXIT ;  /* 0x000000000000794d */ /* 0x000fea0003800000 */
.L_x_27712:
        /* <DEDUP_REMOVED lines=9> */
[----:B------:R-:W-:Y:S01]  /*f5d0*/  STG.E [R16.64], R3 ;  /* 0x0000000310007986 */ /* 0x000fe2000c101924 */
[----:B------:R-:W-:Y:S05]  /*f5e0*/  EXIT ;  /* 0x000000000000794d */ /* 0x000fea0003800000 */
.L_x_27719:
[----:B-1----:R-:W1:Y:S01]  /*f5f0*/  F2F.F32.F64 R0, R4 ;  /* 0x0000000400007310 */ /* 0x002e620000301000 */
[----:B------:R-:W1:-:S14]  /*f600*/  DSETP.GEU.AND P0, PT, |R4|, c[0x2][0x0], PT ;  /* 0x008000000400762a */ /* 0x000e5c0003f0e200 */
[----:B-1----:R-:W-:-:S05]  /*f610*/  @!P0 FMUL R0, R0, 1.175494350822287508e-38 ;  /* 0x0080000000008820 */ /* 0x002fca0000400000 */
[----:B------:R-:W-:-:S05]  /*f620*/  F2FP.PACK_AB R0, RZ, R0 ;  /* 0x00000000ff00723e */ /* 0x000fca00000000ff */
[----:B------:R-:W-:Y:S01]  /*f630*/  STG.E.U16 [R16.64], R0 ;  /* 0x0000000010007986 */ /* 0x000fe2000c101524 */
[----:B------:R-:W-:Y:S05]  /*f640*/  EXIT ;  /* 0x000000000000794d */ /* 0x000fea0003800000 */
.L_x_27718:
        /* <DEDUP_REMOVED lines=10> */
[----:B------:R-:W-:Y:S01]  /*f6f0*/  STG.E.64 [R16.64], R2 ;  /* 0x0000000210007986 */ /* 0x000fe2000c101b24 */
[----:B------:R-:W-:Y:S05]  /*f700*/  EXIT ;  /* 0x000000000000794d */ /* 0x000fea0003800000 */
.L_x_27721:
[----:B-1----:R-:W1:Y:S01]  /*f710*/  F2F.F32.F64 R0, R4 ;  /* 0x0000000400007310 */ /* 0x002e620000301000 */
[----:B------:R-:W1:-:S14]  /*f720*/  DSETP.GEU.AND P0, PT, |R4|, c[0x2][0x0], PT ;  /* 0x008000000400762a */ /* 0x000e5c0003f0e200 */
[----:B-1----:R-:W-:-:S05]  /*f730*/  @!P0 FMUL R0, R0, 1.175494350822287508e-38 ;  /* 0x0080000000008820 */ /* 0x002fca0000400000 */
[----:B------:R-:W-:-:S04]  /*f740*/  F2FP.PACK_AB R3, RZ, R0 ;  /* 0x00000000ff03723e */ /* 0x000fc800000000ff */
[----:B------:R-:W-:-:S05]  /*f750*/  PRMT R3, R3, 0x5410, RZ ;  /* 0x0000541003037816 */ /* 0x000fca00000000ff */
[----:B------:R-:W-:Y:S01]  /*f760*/  STG.E [R16.64], R3 ;  /* 0x0000000310007986 */ /* 0x000fe2000c101924 */
[----:B------:R-:W-:Y:S05]  /*f770*/  EXIT ;  /* 0x000000000000794d */ /* 0x000fea0003800000 */
.L_x_27720:
[----:B-1----:R-:W-:Y:S01]  /*f780*/  STG.E.64 [R16.64], R4 ;  /* 0x0000000410007986 */ /* 0x002fe2000c101b24 */
[----:B------:R-:W-:Y:S05]  /*f790*/  EXIT ;  /* 0x000000000000794d */ /* 0x000fea0003800000 */
.L_x_27711:
        /* <DEDUP_REMOVED lines=10> */
[----:B------:R-:W-:Y:S01]  /*f840*/  STG.E.U8 [R16.64], R3 ;  /* 0x0000000310007986 */ /* 0x000fe2000c101124 */
[----:B------:R-:W-:Y:S05]  /*f850*/  EXIT ;  /* 0x000000000000794d */ /* 0x000fea0003800000 */
.L_x_27724:
[----:B------:R-:W-:-:S05]  /*f860*/  CS2R R6, SRZ ;  /* 0x0000000000067805 */ /* 0x000fca000001ff00 */
[----:B-1----:R-:W-:Y:S01]  /*f870*/  STG.E.128 [R16.64], R4 ;  /* 0x0000000410007986 */ /* 0x002fe2000c101d24 */
[----:B------:R-:W-:Y:S05]  /*f880*/  EXIT ;  /* 0x000000000000794d */ /* 0x000fea0003800000 */
.L_x_27723:
        /* <DEDUP_REMOVED lines=23> */
.L_x_27728:
[----:B------:R-:W-:Y:S05]  /*fa00*/  BSYNC B0 ;  /* 0x0000000000007941 */ /* 0x000fea0003800000 */
.L_x_27727:
[----:B------:R-:W-:-:S05]  /*fa10*/  LOP3.LUT R3, R0, R3, RZ, 0xfc, !PT ;  /* 0x0000000300037212 */ /* 0x000fca00078efcff */
[----:B------:R-:W-:Y:S01]  /*fa20*/  STG.E.U8 [R16.64], R3 ;  /* 0x0000000310007986 */ /* 0x000fe2000c101124 */
[----:B------:R-:W-:Y:S05]  /*fa30*/  EXIT ;  /* 0x000000000000794d */ /* 0x000fea0003800000 */
.L_x_27726:
        /* <DEDUP_REMOVED lines=15> */
.L_x_27730:
[----:B------:R-:W-:Y:S01]  /*fb30*/  IMAD.MOV.U32 R0, RZ, RZ, 0x7f ;  /* 0x0000007fff007424 */ /* 0x000fe200078e00ff */
[----:B------:R-:W-:-:S04]  /*fb40*/  ISETP.GT.U32.AND P0, PT, R2, 0x7f800000, PT ;  /* 0x7f8000000200780c */ /* 0x000fc80003f04070 */
[----:B------:R-:W-:-:S04]  /*fb50*/  SEL R0, R0, 0x7c, P0 ;  /* 0x0000007c00007807 */ /* 0x000fc80000000000 */
.L_x_27731:
[----:B------:R-:W-:Y:S05]  /*fb60*/  BSYNC B0 ;  /* 0x0000000000007941 */ /* 0x000fea0003800000 */
.L_x_27729:
[----:B------:R-:W-:-:S04]  /*fb70*/  LOP3.LUT R2, R3, 0x80000000, RZ, 0xc0, !PT ;  /* 0x8000000003027812 */ /* 0x000fc800078ec0ff */
[----:B------:R-:W-:-:S04]  /*fb80*/  SHF.R.U32.HI R3, RZ, 0x18, R2 ;  /* 0x00000018ff037819 */ /* 0x000fc80000011602 */
[----:B------:R-:W-:-:S05]  /*fb90*/  LOP3.LUT R3, R0, R3, RZ, 0xfc, !PT ;  /* 0x0000000300037212 */ /* 0x000fca00078efcff */
[----:B------:R-:W-:Y:S01]  /*fba0*/  STG.E.U8 [R16.64], R3 ;  /* 0x0000000310007986 */ /* 0x000fe2000c101124 */
[----:B------:R-:W-:Y:S05]  /*fbb0*/  EXIT ;  /* 0x000000000000794d */ /* 0x000fea0003800000 */
.L_x_27725:
[----:B-1----:R-:W1:Y:S01]  /*fbc0*/  F2F.F32.F64 R0, R4 ;  /* 0x0000000400007310 */ /* 0x002e620000301000 */
[----:B------:R-:W1:-:S14]  /*fbd0*/  DSETP.GEU.AND P0, PT, |R4|, c[0x2][0x0], PT ;  /* 0x008000000400762a */ /* 0x000e5c0003f0e200 */
[----:B-1----:R-:W-:-:S05]  /*fbe0*/  @!P0 FMUL R0, R0, 1.175494350822287508e-38 ;  /* 0x0080000000008820 */ /* 0x002fca0000400000 */
[----:B------:R-:W-:-:S05]  /*fbf0*/  F2FP.BF16.PACK_AB R0, RZ, R0 ;  /* 0x00000000ff00723e */ /* 0x000fca00000010ff */
[----:B------:R-:W-:Y:S01]  /*fc00*/  STG.E.U16 [R16.64], R0 ;  /* 0x0000000010007986 */ /* 0x000fe2000c101524 */
[----:B------:R-:W-:Y:S05]  /*fc10*/  EXIT ;  /* 0x000000000000794d */ /* 0x000fea0003800000 */
.L_x_27722:
        /* <DEDUP_REMOVED lines=9> */
[----:B-1----:R-:W-:Y:S01]  /*fcb0*/  STG.E.U16 [R16.64], R5 ;  /* 0x0000000510007986 */ /* 0x002fe2000c101524 */
[----:B------:R-:W-:Y:S05]  /*fcc0*/  EXIT ;  /* 0x000000000000794d */ /* 0x000fea0003800000 */
.L_x_27734:
        /* <DEDUP_REMOVED lines=19> */
.L_x_27737:
[----:B------:R-:W-:-:S04]  /*fe00*/  LOP3.LUT R2, R3, 0x80000000, RZ, 0xc0, !PT ;  /* 0x8000000003027812 */ /* 0x000fc800078ec0ff */
[----:B------:R-:W-:-:S04]  /*fe10*/  SHF.R.U32.HI R3, RZ, 0x18, R2 ;  /* 0x00000018ff037819 */ /* 0x000fc80000011602 */
[----:B------:R-:W-:-:S04]  /*fe20*/  LOP3.LUT R0, R0, R3, RZ, 0xfc, !PT ;  /* 0x0000000300007212 */ /* 0x000fc800078efcff */
[----:B------:R-:W-:Y:S02]  /*fe30*/  PRMT R8, R0, 0x7610, R8 ;  /* 0x0000761000087816 */ /* 0x000fe40000000008 */
.L_x_27736:
[----:B------:R-:W-:Y:S05]  /*fe40*/  BSYNC B0 ;  /* 0x0000000000007941 */ /* 0x000fea0003800000 */
.L_x_27735:
[----:B------:R-:W-:Y:S01]  /*fe50*/  STG.E.U8 [R16.64], R8 ;  /* 0x0000000810007986 */ /* 0x000fe2000c101124 */
[----:B------:R-:W-:Y:S05]  /*fe60*/  EXIT ;  /* 0x000000000000794d */ /* 0x000fea0003800000 */
.L_x_27733:
        /* <DEDUP_REMOVED lines=19> */
.L_x_27740:
[----:B------:R-:W-:-:S04]  /*ffa0*/  LOP3.LUT R2, R3, 0x80000000, RZ, 0xc0, !PT ;  /* 0x8000000003027812 */ /* 0x000fc800078ec0ff */
[----:B------:R-:W-:-:S04]  /*ffb0*/  SHF.R.U32.HI R3, RZ, 0x18, R2 ;  /* 0x00000018ff037819 */ /* 0x000fc80000011602 */
[----:B------:R-:W-:-:S04]  /*ffc0*/  LOP3.LUT R0, R0, R3, RZ, 0xfc, !PT ;  /* 0x0000000300007212 */ /* 0x000fc800078efcff */
[----:B------:R-:W-:Y:S02]  /*ffd0*/  PRMT R8, R0, 0x7610, R8 ;  /* 0x0000761000087816 */ /* 0x000fe40000000008 */
.L_x_27739:
[----:B------:R-:W-:Y:S05]  /*ffe0*/  BSYNC B0 ;  /* 0x0000000000007941 */ /* 0x000fea0003800000 */
.L_x_27738:
[----:B------:R-:W-:Y:S01]  /*fff0*/  STG.E.U8 [R16.64], R8 ;  /* 0x0000000810007986 */ /* 0x000fe2000c101124 */
[----:B------:R-:W-:Y:S05]  /*10000*/  EXIT ;  /* 0x000000000000794d */ /* 0x000fea0003800000 */
.L_x_27732:
        /* <DEDUP_REMOVED lines=24> */
.L_x_27715:
        /* <DEDUP_REMOVED lines=19> */
[----:B------:R-:W-:Y:S05]  /*102c0*/  EXIT ;  /* 0x000000000000794d */ /* 0x000fea0003800000 */
.L_x_27742:
[----:B-1----:R-:W1:Y:S02]  /*102d0*/  F2I.U64.F64.TRUNC R4, R4 ;  /* 0x0000000400047311 */ /* 0x002e64000030d800 */
[----:B-1----:R-:W-:Y:S01]  /*102e0*/  STG.E.64 [R16.64], R4 ;  /* 0x0000000410007986 */ /* 0x002fe2000c101b24 */
[----:B------:R-:W-:Y:S05]  /*102f0*/  EXIT ;  /* 0x000000000000794d */ /* 0x000fea0003800000 */
.L_x_27741:
[----:B-1----:R-:W1:Y:S02]  /*10300*/  F2I.U32.F64.TRUNC R5, R4 ;  /* 0x0000000400057311 */ /* 0x002e64000030d000 */
[----:B-1----:R-:W-:Y:S01]  /*10310*/  STG.E [R16.64], R5 ;  /* 0x0000000510007986 */ /* 0x002fe2000c101924 */
[----:B------:R-:W-:Y:S05]  /*10320*/  EXIT ;  /* 0x000000000000794d */ /* 0x000fea0003800000 */
.L_x_27743:
        /* <DEDUP_REMOVED lines=13> */
.L_x_30099:


//--------------------- .text._ZN2at6native27unrolled_elementwise_kernelINS0_13BinaryFunctorIdddZZZNS0_21nextafter_kernel_cudaERNS_18TensorIteratorBaseEENKUlvE_clEvENKUlvE_clEvEUlddE_EESt5arrayIPcLm3EELi4E23TrivialOffsetCalculatorILi2EjESC_ILi1EjENS0_6memory12LoadWithCastILi2EEENSF_13StoreWithCastILi1EEEEEviT_T0_T2_T3_T4_T5_ --------------------------
	.section	.text._ZN2at6native27unrolled_elementwise_kernelINS0_13BinaryFunctorIdddZZZNS0_21nextafter_kernel_cudaERNS_18TensorIteratorBaseEENKUlvE_clEvENKUlvE_clEvEUlddE_EESt5arrayIPcLm3EELi4E23TrivialOffsetCalculatorILi2EjESC_ILi1EjENS0_6memory12LoadWithCastILi2EEENSF_13StoreWithCastILi1EEEEEviT_T0_T2_T3_T4_T5_,"ax",@progbits
	.sectioninfo	@"SHI_REGISTERS=40"
	.align	128
        .global         _ZN2at6native27unrolled_elementwise_kernelINS0_13BinaryFunctorIdddZZZNS0_21nextafter_kernel_cudaERNS_18TensorIteratorBaseEENKUlvE_clEvENKUlvE_clEvEUlddE_EESt5arrayIPcLm3EELi4E23TrivialOffsetCalculatorILi2EjESC_ILi1EjENS0_6memory12LoadWithCastILi2EEENSF_13StoreWithCastILi1EEEEEviT_T0_T2_T3_T4_T5_
        .type           _ZN2at6native27unrolled_elementwise_kernelINS0_13BinaryFunctorIdddZZZNS0_21nextafter_kernel_cudaERNS_18TensorIteratorBaseEENKUlvE_clEvENKUlvE_clEvEUlddE_EESt5arrayIPcLm3EELi4E23TrivialOffsetCalculatorILi2EjESC_ILi1EjENS0_6memory12LoadWithCastILi2EEENSF_13StoreWithCastILi1EEEEEviT_T0_T2_T3_T4_T5_,@function
        .size           _ZN2at6native27unrolled_elementwise_kernelINS0_13BinaryFunctorIdddZZZNS0_21nextafter_kernel_cudaERNS_18TensorIteratorBaseEENKUlvE_clEvENKUlvE_clEvEUlddE_EESt5arrayIPcLm3EELi4E23TrivialOffsetCalculatorILi2EjESC_ILi1EjENS0_6memory12LoadWithCastILi2EEENSF_13StoreWithCastILi1EEEEEviT_T0_T2_T3_T4_T5_,(.L_x_30100 - _ZN2at6native27unrolled_elementwise_kernelINS0_13BinaryFunctorIdddZZZNS0_21nextafter_kernel_cudaERNS_18TensorIteratorBaseEENKUlvE_clEvENKUlvE_clEvEUlddE_EESt5arrayIPcLm3EELi4E23TrivialOffsetCalculatorILi2EjESC_ILi1EjENS0_6memory12LoadWithCastILi2EEENSF_13StoreWithCastILi1EEEEEviT_T0_T2_T3_T4_T5_)
        .other          _ZN2at6native27unrolled_elementwise_kernelINS0_13BinaryFunctorIdddZZZNS0_21nextafter_kernel_cudaERNS_18TensorIteratorBaseEENKUlvE_clEvENKUlvE_clEvEUlddE_EESt5arrayIPcLm3EELi4E23TrivialOffsetCalculatorILi2EjESC_ILi1EjENS0_6memory12LoadWithCastILi2EEENSF_13StoreWithCastILi1EEEEEviT_T0_T2_T3_T4_T5_,@"STO_CUDA_ENTRY STV_DEFAULT"
_ZN2at6native27unrolled_elementwise_kernelINS0_13BinaryFunctorIdddZZZNS0_21nextafter_kernel_cudaERNS_18TensorIteratorBaseEENKUlvE_clEvENKUlvE_clEvEUlddE_EESt5arrayIPcLm3EELi4E23TrivialOffsetCalculatorILi2EjESC_ILi1EjENS0_6memory12LoadWithCastILi2EEENSF_13StoreWithCastILi1EEEEEviT_T0_T2_T3_T4_T5_:
.text._ZN2at6native27unrolled_elementwise_kernelINS0_13BinaryFunctorIdddZZZNS0_21nextafter_kernel_cudaERNS_18TensorIteratorBaseEENKUlvE_clEvENKUlvE_clEvEUlddE_EESt5arrayIPcLm3EELi4E23TrivialOffsetCalculatorILi2EjESC_ILi1EjENS0_6memory12LoadWithCastILi2EEENSF_13StoreWithCastILi1EEEEEviT_T0_T2_T3_T4_T5_:
        /* <DEDUP_REMOVED lines=32> */
.L_x_27749:
[----:B------:R-:W2:Y:S02]  /*0200*/  LDG.E.U8 R4, [R4.64] ;  /* 0x0000002404047981 */ /* 0x000ea4000c1e1100 */
[----:B--2---:R0:W1:Y:S01]  /*0210*/  I2F.F64.U16 R30, R4 ;  /* 0x00000004001e7312 */ /* 0x0040620000101800 */
[----:B------:R-:W-:Y:S05]  /*0220*/  BRA `(.L_x_27751) ;  /* 0x00000e0000007947 */ /* 0x000fea0003800000 */
.L_x_27748:
        /* <DEDUP_REMOVED lines=9> */
.L_x_27753:
[----:B------:R-:W2:Y:S02]  /*02c0*/  LDG.E R4, [R4.64] ;  /* 0x0000002404047981 */ /* 0x000ea4000c1e1900 */
[----:B--2---:R0:W1:Y:S01]  /*02d0*/  I2F.F64 R30, R4 ;  /* 0x00000004001e7312 */ /* 0x0040620000201c00 */
[----:B------:R-:W-:Y:S05]  /*02e0*/  BRA `(.L_x_27751) ;  /* 0x00000d4000007947 */ /* 0x000fea0003800000 */
.L_x_27752:
[----:B------:R-:W2:Y:S02]  /*02f0*/  LDG.E.U16 R4, [R4.64] ;  /* 0x0000002404047981 */ /* 0x000ea4000c1e1500 */
[----:B--2---:R0:W1:Y:S01]  /*0300*/  I2F.F64.S16 R30, R4 ;  /* 0x00000004001e7312 */ /* 0x0040620000101c00 */
[----:B------:R-:W-:Y:S05]  /*0310*/  BRA `(.L_x_27751) ;  /* 0x00000d1000007947 */ /* 0x000fea0003800000 */
.L_x_27747:
        /* <DEDUP_REMOVED lines=10> */
.L_x_27755:
[----:B------:R-:W2:Y:S02]  /*03c0*/  LDG.E.U16 R0, [R4.64] ;  /* 0x0000002404007981 */ /* 0x000ea4000c1e1500 */
[----:B--2---:R-:W-:-:S05]  /*03d0*/  HADD2.F32 R0, -RZ, R0.H0_H0 ;  /* 0x20000000ff007230 */ /* 0x004fca0000004100 */
[----:B------:R-:W-:-:S04]  /*03e0*/  FMUL.FTZ R0, R0, 1 ;  /* 0x3f80000000007820 */ /* 0x000fc80000410000 */
[----:B------:R0:W1:Y:S01]  /*03f0*/  F2F.F64.F32 R30, R0 ;  /* 0x00000000001e7310 */ /* 0x0000620000201800 */
[----:B------:R-:W-:Y:S05]  /*0400*/  BRA `(.L_x_27751) ;  /* 0x00000c2000007947 */ /* 0x000fea0003800000 */
.L_x_27754:
        /* <DEDUP_REMOVED lines=10> */
.L_x_27757:
[----:B------:R-:W2:Y:S02]  /*04b0*/  LDG.E.U16 R4, [R4.64] ;  /* 0x0000002404047981 */ /* 0x000ea4000c1e1500 */
[----:B--2---:R-:W-:-:S05]  /*04c0*/  HADD2.F32 R0, -RZ, R4.H0_H0 ;  /* 0x20000004ff007230 */ /* 0x004fca0000004100 */
[----:B------:R-:W-:-:S04]  /*04d0*/  FMUL.FTZ R0, R0, 1 ;  /* 0x3f80000000007820 */ /* 0x000fc80000410000 */
[----:B------:R0:W1:Y:S01]  /*04e0*/  F2F.F64.F32 R30, R0 ;  /* 0x00000000001e7310 */ /* 0x0000620000201800 */
[----:B------:R-:W-:Y:S05]  /*04f0*/  BRA `(.L_x_27751) ;  /* 0x00000b3000007947 */ /* 0x000fea0003800000 */
.L_x_27756:
[----:B------:R0:W5:Y:S01]  /*0500*/  LDG.E.64 R30, [R4.64] ;  /* 0x00000024041e7981 */ /* 0x000162000c1e1b00 */
[----:B------:R-:W-:Y:S05]  /*0510*/  BRA `(.L_x_27751) ;  /* 0x00000b1000007947 */ /* 0x000fea0003800000 */
.L_x_27746:
        /* <DEDUP_REMOVED lines=13> */
.L_x_27760:
[----:B------:R0:W5:Y:S01]  /*05f0*/  LDG.E.64 R30, [R4.64] ;  /* 0x00000024041e7981 */ /* 0x000162000c1e1b00 */
[----:B------:R-:W-:Y:S05]  /*0600*/  BRA `(.L_x_27751) ;  /* 0x00000a2000007947 */ /* 0x000fea0003800000 */
.L_x_27759:
        /* <DEDUP_REMOVED lines=28> */
.L_x_27762:
        /* <DEDUP_REMOVED lines=16> */
.L_x_27761:
[----:B------:R-:W2:Y:S02]  /*08d0*/  LDG.E.U16 R0, [R4.64] ;  /* 0x0000002404007981 */ /* 0x000ea4000c1e1500 */
[----:B--2---:R-:W-:-:S05]  /*08e0*/  PRMT R0, RZ, 0x5410, R0 ;  /* 0x00005410ff007816 */ /* 0x004fca0000000000 */
[----:B------:R-:W-:-:S04]  /*08f0*/  FMUL.FTZ R0, R0, 1 ;  /* 0x3f80000000007820 */ /* 0x000fc80000410000 */
[----:B------:R0:W1:Y:S01]  /*0900*/  F2F.F64.F32 R30, R0 ;  /* 0x00000000001e7310 */ /* 0x0000620000201800 */
[----:B------:R-:W-:Y:S05]  /*0910*/  BRA `(.L_x_27751) ;  /* 0x0000071000007947 */ /* 0x000fea0003800000 */
.L_x_27758:
        /* <DEDUP_REMOVED lines=11> */
.L_x_27765:
        /* <DEDUP_REMOVED lines=21> */
.L_x_27769:
[----:B------:R-:W-:Y:S05]  /*0b20*/  BSYNC B1 ;  /* 0x0000000000017941 */ /* 0x000fea0003800000 */
.L_x_27768:
[----:B------:R-:W-:Y:S01]  /*0b30*/  LEA R5, R0, 0x3b800000, 0x17 ;  /* 0x3b80000000057811 */ /* 0x000fe200078eb8ff */
[----:B------:R-:W-:-:S05]  /*0b40*/  IMAD.SHL.U32 R0, R3, 0x100000, RZ ;  /* 0x0010000003007824 */ /* 0x000fca00078e00ff */
[----:B------:R-:W-:Y:S02]  /*0b50*/  LOP3.LUT R0, R5, R0, R6, 0xfe, !PT ;  /* 0x0000000005007212 */ /* 0x000fe400078efe06 */
.L_x_27767:
[----:B------:R-:W-:Y:S05]  /*0b60*/  BSYNC B0 ;  /* 0x0000000000007941 */ /* 0x000fea0003800000 */
.L_x_27766:
[----:B------:R-:W-:-:S04]  /*0b70*/  FMUL.FTZ R0, R0, 1 ;  /* 0x3f80000000007820 */ /* 0x000fc80000410000 */
[----:B------:R0:W1:Y:S01]  /*0b80*/  F2F.F64.F32 R30, R0 ;  /* 0x00000000001e7310 */ /* 0x0000620000201800 */
[----:B------:R-:W-:Y:S05]  /*0b90*/  BRA `(.L_x_27751) ;  /* 0x0000049000007947 */ /* 0x000fea0003800000 */
.L_x_27764:
        /* <DEDUP_REMOVED lines=21> */
.L_x_27773:
[----:B------:R-:W-:Y:S05]  /*0cf0*/  BSYNC B1 ;  /* 0x0000000000017941 */ /* 0x000fea0003800000 */
.L_x_27772:
[----:B------:R-:W-:Y:S01]  /*0d00*/  LEA R5, R0, 0x37800000, 0x17 ;  /* 0x3780000000057811 */ /* 0x000fe200078eb8ff */
[----:B------:R-:W-:-:S05]  /*0d10*/  IMAD.SHL.U32 R0, R3, 0x200000, RZ ;  /* 0x0020000003007824 */ /* 0x000fca00078e00ff */
[----:B------:R-:W-:Y:S02]  /*0d20*/  LOP3.LUT R0, R5, R0, R6, 0xfe, !PT ;  /* 0x0000000005007212 */ /* 0x000fe400078efe06 */
.L_x_27771:
[----:B------:R-:W-:Y:S05]  /*0d30*/  BSYNC B0 ;  /* 0x0000000000007941 */ /* 0x000fea0003800000 */
.L_x_27770:
[----:B------:R-:W-:-:S04]  /*0d40*/  FMUL.FTZ R0, R0, 1 ;  /* 0x3f80000000007820 */ /* 0x000fc80000410000 */
[----:B------:R0:W1:Y:S01]  /*0d50*/  F2F.F64.F32 R30, R0 ;  /* 0x00000000001e7310 */ /* 0x0000620000201800 */
[----:B------:R-:W-:Y:S05]  /*0d60*/  BRA `(.L_x_27751) ;  /* 0x000002c000007947 */ /* 0x000fea0003800000 */
.L_x_27763:
        /* <DEDUP_REMOVED lines=14> */
.L_x_27777:
[----:B------:R-:W-:Y:S05]  /*0e50*/  BSYNC B0 ;  /* 0x0000000000007941 */ /* 0x000fea0003800000 */
.L_x_27776:
[----:B------:R-:W-:-:S04]  /*0e60*/  FMUL.FTZ R0, R0, 1 ;  /* 0x3f80000000007820 */ /* 0x000fc80000410000 */
[----:B------:R0:W1:Y:S01]  /*0e70*/  F2F.F64.F32 R30, R0 ;  /* 0x00000000001e7310 */ /* 0x0000620000201800 */
[----:B------:R-:W-:Y:S05]  /*0e80*/  BRA `(.L_x_27751) ;  /* 0x000001a000007947 */ /* 0x000fea0003800000 */
.L_x_27750:
        /* <DEDUP_REMOVED lines=21> */
.L_x_27775:
[----:B------:R-:W2:Y:S02]  /*0fe0*/  LDG.E.64 R30, [R4.64] ;  /* 0x00000024041e7981 */ /* 0x000ea4000c1e1b00 */
[----:B--2---:R-:W0:Y:S01]  /*0ff0*/  I2F.F64.U64 R30, R30 ;  /* 0x0000001e001e7312 */ /* 0x004e220000301800 */
[----:B------:R-:W-:Y:S05]  /*1000*/  BRA `(.L_x_27751) ;  /* 0x0000002000007947 */ /* 0x000fea0003800000 */
.L_x_27774:
[----:B------:R-:W2:Y:S02]  /*1010*/  LDG.E R4, [R4.64] ;  /* 0x0000002404047981 */ /* 0x000ea4000c1e1900 */
[----:B--2---:R0:W1:Y:S02]  /*1020*/  I2F.F64.U32 R30, R4 ;  /* 0x00000004001e7312 */ /* 0x0040640000201800 */
.L_x_27751:
        /* <DEDUP_REMOVED lines=17> */
.L_x_27781:
[----:B------:R-:W2:Y:S02]  /*1140*/  LDG.E.U8 R4, [R4.64] ;  /* 0x0000002404047981 */ /* 0x000ea4000c1e1100 */
[----:B--2---:R0:W2:Y:S01]  /*1150*/  I2F.F64.U16 R32, R4 ;  /* 0x0000000400207312 */ /* 0x0040a20000101800 */
[----:B------:R-:W-:Y:S05]  /*1160*/  BRA `(.L_x_27783) ;  /* 0x00000df000007947 */ /* 0x000fea0003800000 */
.L_x_27780:
        /* <DEDUP_REMOVED lines=9> */
.L_x_27785:
[----:B------:R-:W2:Y:S02]  /*1200*/  LDG.E R4, [R4.64] ;  /* 0x0000002404047981 */ /* 0x000ea4000c1e1900 */
[----:B--2---:R0:W2:Y:S01]  /*1210*/  I2F.F64 R32, R4 ;  /* 0x0000000400207312 */ /* 0x0040a20000201c00 */
[----:B------:R-:W-:Y:S05]  /*1220*/  BRA `(.L_x_27783) ;  /* 0x00000d3000007947 */ /* 0x000fea0003800000 */
.L_x_27784:
[----:B------:R-:W2:Y:S02]  /*1230*/  LDG.E.U16 R4, [R4.64] ;  /* 0x0000002404047981 */ /* 0x000ea4000c1e1500 */
[----:B--2---:R0:W2:Y:S01]  /*1240*/  I2F.F64.S16 R32, R4 ;  /* 0x0000000400207312 */ /* 0x0040a20000101c00 */
[----:B------:R-:W-:Y:S05]  /*1250*/  BRA `(.L_x_27783) ;  /* 0x00000d0000007947 */ /* 0x000fea0003800000 */
.L_x_27779:
        /* <DEDUP_REMOVED lines=10> */
.L_x_27787:
[----:B------:R-:W2:Y:S02]  /*1300*/  LDG.E.U16 R0, [R4.64] ;  /* 0x0000002404007981 */ /* 0x000ea4000c1e1500 */
[----:B--2---:R-:W-:-:S05]  /*1310*/  HADD2.F32 R0, -RZ, R0.H0_H0 ;  /* 0x20000000ff007230 */ /* 0x004fca0000004100 */
[----:B------:R-:W-:-:S04]  /*1320*/  FMUL.FTZ R0, R0, 1 ;  /* 0x3f80000000007820 */ /* 0x000fc80000410000 */
[----:B------:R0:W2:Y:S01]  /*1330*/  F2F.F64.F32 R32, R0 ;  /* 0x0000000000207310 */ /* 0x0000a20000201800 */
[----:B------:R-:W-:Y:S05]  /*1340*/  BRA `(.L_x_27783) ;  /* 0x00000c1000007947 */ /* 0x000fea0003800000 */
.L_x_27786:
        /* <DEDUP_REMOVED lines=10> */
.L_x_27789:
[----:B------:R-:W2:Y:S02]  /*13f0*/  LDG.E.U16 R4, [R4.64] ;  /* 0x0000002404047981 */ /* 0x000ea4000c1e1500 */
[----:B--2---:R-:W-:-:S05]  /*1400*/  HADD2.F32 R0, -RZ, R4.H0_H0 ;  /* 0x20000004ff007230 */ /* 0x004fca0000004100 */
[----:B------:R-:W-:-:S04]  /*1410*/  FMUL.FTZ R0, R0, 1 ;  /* 0x3f80000000007820 */ /* 0x000fc80000410000 */
[----:B------:R0:W2:Y:S01]  /*1420*/  F2F.F64.F32 R32, R0 ;  /* 0x0000000000207310 */ /* 0x0000a20000201800 */
[----:B------:R-:W-:Y:S05]  /*1430*/  BRA `(.L_x_27783) ;  /* 0x00000b2000007947 */ /* 0x000fea0003800000 */
.L_x_27788:
[----:B------:R0:W5:Y:S01]  /*1440*/  LDG.E.64 R32, [R4.64] ;  /* 0x0000002404207981 */ /* 0x000162000c1e1b00 */
[----:B------:R-:W-:Y:S05]  /*1450*/  BRA `(.L_x_27783) ;  /* 0x00000b0000007947 */ /* 0x000fea0003800000 */
.L_x_27778:
        /* <DEDUP_REMOVED lines=13> */
.L_x_27792:
[----:B------:R0:W5:Y:S01]  /*1530*/  LDG.E.64 R32, [R4.64] ;  /* 0x0000002404207981 */ /* 0x000162000c1e1b00 */
[----:B------:R-:W-:Y:S05]  /*1540*/  BRA `(.L_x_27783) ;  /* 0x00000a1000007947 */ /* 0x000fea0003800000 */
.L_x_27791:
        /* <DEDUP_REMOVED lines=28> */
.L_x_27794:
        /* <DEDUP_REMOVED lines=15> */
.L_x_27793:
[----:B------:R-:W2:Y:S02]  /*1800*/  LDG.E.U16 R0, [R4.64] ;  /* 0x0000002404007981 */ /* 0x000ea4000c1e1500 */
[----:B--2---:R-:W-:-:S05]  /*1810*/  PRMT R0, RZ, 0x5410, R0 ;  /* 0x00005410ff007816 */ /* 0x004fca0000000000 */
[----:B------:R-:W-:-:S04]  /*1820*/  FMUL.FTZ R0, R0, 1 ;  /* 0x3f80000000007820 */ /* 0x000fc80000410000 */
[----:B------:R0:W2:Y:S01]  /*1830*/  F2F.F64.F32 R32, R0 ;  /* 0x0000000000207310 */ /* 0x0000a20000201800 */
[----:B------:R-:W-:Y:S05]  /*1840*/  BRA `(.L_x_27783) ;  /* 0x0000071000007947 */ /* 0x000fea0003800000 */
.L_x_27790:
        /* <DEDUP_REMOVED lines=11> */
.L_x_27797:
        /* <DEDUP_REMOVED lines=21> */
.L_x_27801:
[----:B------:R-:W-:Y:S05]  /*1a50*/  BSYNC B1 ;  /* 0x0000000000017941 */ /* 0x000fea0003800000 */
.L_x_27800:
[----:B------:R-:W-:Y:S01]  /*1a60*/  LEA R5, R0, 0x3b800000, 0x17 ;  /* 0x3b80000000057811 */ /* 0x000fe200078eb8ff */
[----:B------:R-:W-:-:S05]  /*1a70*/  IMAD.SHL.U32 R0, R3, 0x100000, RZ ;  /* 0x0010000003007824 */ /* 0x000fca00078e00ff */
[----:B------:R-:W-:Y:S02]  /*1a80*/  LOP3.LUT R0, R5, R0, R6, 0xfe, !PT ;  /* 0x0000000005007212 */ /* 0x000fe400078efe06 */
.L_x_27799:
[----:B------:R-:W-:Y:S05]  /*1a90*/  BSYNC B0 ;  /* 0x0000000000007941 */ /* 0x000fea0003800000 */
.L_x_27798:
[----:B------:R-:W-:-:S04]  /*1aa0*/  FMUL.FTZ R0, R0, 1 ;  /* 0x3f80000000007820 */ /* 0x000fc80000410000 */
[----:B------:R0:W2:Y:S01]  /*1ab0*/  F2F.F64.F32 R32, R0 ;  /* 0x0000000000207310 */ /* 0x0000a20000201800 */
[----:B------:R-:W-:Y:S05]  /*1ac0*/  BRA `(.L_x_27783) ;  /* 0x0000049000007947 */ /* 0x000fea0003800000 */
.L_x_27796:
        /* <DEDUP_REMOVED lines=21> */
.L_x_27805:
[----:B------:R-:W-:Y:S05]  /*1c20*/  BSYNC B1 ;  /* 0x0000000000017941 */ /* 0x000fea0003800000 */
.L_x_27804:
[----:B------:R-:W-:Y:S01]  /*1c30*/  LEA R5, R0, 0x37800000, 0x17 ;  /* 0x3780000000057811 */ /* 0x000fe200078eb8ff */
[----:B------:R-:W-:-:S05]  /*1c40*/  IMAD.SHL.U32 R0, R3, 0x200000, RZ ;  /* 0x0020000003007824 */ /* 0x000fca00078e00ff */
[----:B------:R-:W-:Y:S02]  /*1c50*/  LOP3.LUT R0, R5, R0, R6, 0xfe, !PT ;  /* 0x0000000005007212 */ /* 0x000fe400078efe06 */
.L_x_27803:
[----:B------:R-:W-:Y:S05]  /*1c60*/  BSYNC B0 ;  /* 0x0000000000007941 */ /* 0x000fea0003800000 */
.L_x_27802:
[----:B------:R-:W-:-:S04]  /*1c70*/  FMUL.FTZ R0, R0, 1 ;  /* 0x3f80000000007820 */ /* 0x000fc80000410000 */
[----:B------:R0:W2:Y:S01]  /*1c80*/  F2F.F64.F32 R32, R0 ;  /* 0x0000000000207310 */ /* 0x0000a20000201800 */
[----:B------:R-:W-:Y:S05]  /*1c90*/  BRA `(.L_x_27783) ;  /* 0x000002c000007947 */ /* 0x000fea0003800000 */
.L_x_27795:
        /* <DEDUP_REMOVED lines=14> */
.L_x_27809:
[----:B------:R-:W-:Y:S05]  /*1d80*/  BSYNC B0 ;  /* 0x0000000000007941 */ /* 0x000fea0003800000 */
.L_x_27808:
[----:B------:R-:W-:-:S04]  /*1d90*/  FMUL.FTZ R0, R0, 1 ;  /* 0x3f80000000007820 */ /* 0x000fc80000410000 */
[----:B------:R0:W2:Y:S01]  /*1da0*/  F2F.F64.F32 R32, R0 ;  /* 0x0000000000207310 */ /* 0x0000a20000201800 */
[----:B------:R-:W-:Y:S05]  /*1db0*/  BRA `(.L_x_27783) ;  /* 0x000001a000007947 */ /* 0x000fea0003800000 */
.L_x_27782:
        /* <DEDUP_REMOVED lines=21> */
.L_x_27807:
[----:B------:R-:W2:Y:S02]  /*1f10*/  LDG.E.64 R32, [R4.64] ;  /* 0x0000002404207981 */ /* 0x000ea4000c1e1b00 */
[----:B--2---:R-:W0:Y:S01]  /*1f20*/  I2F.F64.U64 R32, R32 ;  /* 0x0000002000207312 */ /* 0x004e220000301800 */
[----:B------:R-:W-:Y:S05]  /*1f30*/  BRA `(.L_x_27783) ;  /* 0x0000002000007947 */ /* 0x000fea0003800000 */
.L_x_27806:
[----:B------:R-:W2:Y:S02]  /*1f40*/  LDG.E R4, [R4.64] ;  /* 0x0000002404047981 */ /* 0x000ea4000c1e1900 */
[----:B--2---:R0:W2:Y:S02]  /*1f50*/  I2F.F64.U32 R32, R4 ;  /* 0x0000000400207312 */ /* 0x0040a40000201800 */
.L_x_27783:
[----:B------:R-:W3:Y:S02]  /*1f60*/  S2R R27, SR_TID.X ;  /* 0x00000000001b7919 */ /* 0x000ee40000002100 */
[----:B---3--:R-:W-:Y:S02]  /*1f70*/  IADD3 R27, R27, 0x80, RZ ;  /* 0x000000801b1b7810 */ /* 0x008fe40007ffe0ff */
.L_x_27745:
[----:B-1-3--:R-:W-:Y:S05]  /*1f80*/  BSYNC B6 ;  /* 0x0000000000067941 */ /* 0x00afea0003800000 */
.L_x_27744:
        /* <DEDUP_REMOVED lines=22> */
.L_x_27815:
[----:B------:R-:W3:Y:S02]  /*20f0*/  LDG.E.U8 R4, [R4.64] ;  /* 0x0000002404047981 */ /* 0x000ee4000c1e1100 */
[----:B---3--:R0:W1:Y:S01]  /*2100*/  I2F.F64.U16 R34, R4 ;  /* 0x0000000400227312 */ /* 0x0080620000101800 */
[----:B------:R-:W-:Y:S05]  /*2110*/  BRA `(.L_x_27817) ;  /* 0x00000df000007947 */ /* 0x000fea0003800000 */
.L_x_27814:
        /* <DEDUP_REMOVED lines=9> */
.L_x_27819:
[----:B------:R-:W3:Y:S02]  /*21b0*/  LDG.E R4, [R4.64] ;  /* 0x0000002404047981 */ /* 0x000ee4000c1e1900 */
[----:B---3--:R0:W1:Y:S01]  /*21c0*/  I2F.F64 R34, R4 ;  /* 0x0000000400227312 */ /* 0x0080620000201c00 */
[----:B------:R-:W-:Y:S05]  /*21d0*/  BRA `(.L_x_27817) ;  /* 0x00000d3000007947 */ /* 0x000fea0003800000 */
.L_x_27818:
[----:B------:R-:W3:Y:S02]  /*21e0*/  LDG.E.U16 R4, [R4.64] ;  /* 0x0000002404047981 */ /* 0x000ee4000c1e1500 */
[----:B---3--:R0:W1:Y:S01]  /*21f0*/  I2F.F64.S16 R34, R4 ;  /* 0x0000000400227312 */ /* 0x0080620000101c00 */
[----:B------:R-:W-:Y:S05]  /*2200*/  BRA `(.L_x_27817) ;  /* 0x00000d0000007947 */ /* 0x000fea0003800000 */
.L_x_27813:
        /* <DEDUP_REMOVED lines=10> */
.L_x_27821:
[----:B------:R-:W3:Y:S02]  /*22b0*/  LDG.E.U16 R0, [R4.64] ;  /* 0x0000002404007981 */ /* 0x000ee4000c1e1500 */
[----:B---3--:R-:W-:-:S05]  /*22c0*/  HADD2.F32 R0, -RZ, R0.H0_H0 ;  /* 0x20000000ff007230 */ /* 0x008fca0000004100 */
[----:B------:R-:W-:-:S04]  /*22d0*/  FMUL.FTZ R0, R0, 1 ;  /* 0x3f80000000007820 */ /* 0x000fc80000410000 */
[----:B------:R0:W1:Y:S01]  /*22e0*/  F2F.F64.F32 R34, R0 ;  /* 0x0000000000227310 */ /* 0x0000620000201800 */
[----:B------:R-:W-:Y:S05]  /*22f0*/  BRA `(.L_x_27817) ;  /* 0x00000c1000007947 */ /* 0x000fea0003800000 */
.L_x_27820:
        /* <DEDUP_REMOVED lines=10> */
.L_x_27823:
[----:B------:R-:W3:Y:S02]  /*23a0*/  LDG.E.U16 R4, [R4.64] ;  /* 0x0000002404047981 */ /* 0x000ee4000c1e1500 */
[----:B---3--:R-:W-:-:S05]  /*23b0*/  HADD2.F32 R0, -RZ, R4.H0_H0 ;  /* 0x20000004ff007230 */ /* 0x008fca0000004100 */
[----:B------:R-:W-:-:S04]  /*23c0*/  FMUL.FTZ R0, R0, 1 ;  /* 0x3f80000000007820 */ /* 0x000fc80000410000 */
[----:B------:R0:W1:Y:S01]  /*23d0*/  F2F.F64.F32 R34, R0 ;  /* 0x0000000000227310 */ /* 0x0000620000201800 */
[----:B------:R-:W-:Y:S05]  /*23e0*/  BRA `(.L_x_27817) ;  /* 0x00000b2000007947 */ /* 0x000fea0003800000 */
.L_x_27822:
[----:B------:R0:W5:Y:S01]  /*23f0*/  LDG.E.64 R34, [R4.64] ;  /* 0x0000002404227981 */ /* 0x000162000c1e1b00 */
[----:B------:R-:W-:Y:S05]  /*2400*/  BRA `(.L_x_27817) ;  /* 0x00000b0000007947 */ /* 0x000fea0003800000 */
.L_x_27812:
        /* <DEDUP_REMOVED lines=13> */
.L_x_27826:
[----:B------:R0:W5:Y:S01]  /*24e0*/  LDG.E.64 R34, [R4.64] ;  /* 0x0000002404227981 */ /* 0x000162000c1e1b00 */
[----:B------:R-:W-:Y:S05]  /*24f0*/  BRA `(.L_x_27817) ;  /* 0x00000a1000007947 */ /* 0x000fea0003800000 */
.L_x_27825:
        /* <DEDUP_REMOVED lines=28> */
.L_x_27828:
        /* <DEDUP_REMOVED lines=15> */
.L_x_27827:
[----:B------:R-:W3:Y:S02]  /*27b0*/  LDG.E.U16 R0, [R4.64] ;  /* 0x0000002404007981 */ /* 0x000ee4000c1e1500 */
[----:B---3--:R-:W-:-:S05]  /*27c0*/  PRMT R0, RZ, 0x5410, R0 ;  /* 0x00005410ff007816 */ /* 0x008fca0000000000 */
[----:B------:R-:W-:-:S04]  /*27d0*/  FMUL.FTZ R0, R0, 1 ;  /* 0x3f80000000007820 */ /* 0x000fc80000410000 */
[----:B------:R0:W1:Y:S01]  /*27e0*/  F2F.F64.F32 R34, R0 ;  /* 0x0000000000227310 */ /* 0x0000620000201800 */
[----:B------:R-:W-:Y:S05]  /*27f0*/  BRA `(.L_x_27817) ;  /* 0x0000071000007947 */ /* 0x000fea0003800000 */
.L_x_27824:
        /* <DEDUP_REMOVED lines=11> */
.L_x_27831:
        /* <DEDUP_REMOVED lines=21> */
.L_x_27835:
[----:B------:R-:W-:Y:S05]  /*2a00*/  BSYNC B1 ;  /* 0x0000000000017941 */ /* 0x000fea0003800000 */
.L_x_27834:
[----:B------:R-:W-:Y:S01]  /*2a10*/  LEA R5, R0, 0x3b800000, 0x17 ;  /* 0x3b80000000057811 */ /* 0x000fe200078eb8ff */
[----:B------:R-:W-:-:S05]  /*2a20*/  IMAD.SHL.U32 R0, R3, 0x100000, RZ ;  /* 0x0010000003007824 */ /* 0x000fca00078e00ff */
[----:B------:R-:W-:Y:S02]  /*2a30*/  LOP3.LUT R0, R5, R0, R6, 0xfe, !PT ;  /* 0x0000000005007212 */ /* 0x000fe400078efe06 */
.L_x_27833:
[----:B------:R-:W-:Y:S05]  /*2a40*/  BSYNC B0 ;  /* 0x0000000000007941 */ /* 0x000fea0003800000 */
.L_x_27832:
[----:B------:R-:W-:-:S04]  /*2a50*/  FMUL.FTZ R0, R0, 1 ;  /* 0x3f80000000007820 */ /* 0x000fc80000410000 */
[----:B------:R0:W1:Y:S01]  /*2a60*/  F2F.F64.F32 R34, R0 ;  /* 0x0000000000227310 */ /* 0x0000620000201800 */
[----:B------:R-:W-:Y:S05]  /*2a70*/  BRA `(.L_x_27817) ;  /* 0x0000049000007947 */ /* 0x000fea0003800000 */
.L_x_27830:
        /* <DEDUP_REMOVED lines=21> */
.L_x_27839:
[----:B------:R-:W-:Y:S05]  /*2bd0*/  BSYNC B1 ;  /* 0x0000000000017941 */ /* 0x000fea0003800000 */
.L_x_27838:
[----:B------:R-:W-:Y:S01]  /*2be0*/  LEA R5, R0, 0x37800000, 0x17 ;  /* 0x3780000000057811 */ /* 0x000fe200078eb8ff */
[----:B------:R-:W-:-:S05]  /*2bf0*/  IMAD.SHL.U32 R0, R3, 0x200000, RZ ;  /* 0x0020000003007824 */ /* 0x000fca00078e00ff */
[----:B------:R-:W-:Y:S02]  /*2c00*/  LOP3.LUT R0, R5, R0, R6, 0xfe, !PT ;  /* 0x0000000005007212 */ /* 0x000fe400078efe06 */
.L_x_27837:
[----:B------:R-:W-:Y:S05]  /*2c10*/  BSYNC B0 ;  /* 0x0000000000007941 */ /* 0x000fea0003800000 */
.L_x_27836:
[----:B------:R-:W-:-:S04]  /*2c20*/  FMUL.FTZ R0, R0, 1 ;  /* 0x3f80000000007820 */ /* 0x000fc80000410000 */
[----:B------:R0:W1:Y:S01]  /*2c30*/  F2F.F64.F32 R34, R0 ;  /* 0x0000000000227310 */ /* 0x0000620000201800 */
[----:B------:R-:W-:Y:S05]  /*2c40*/  BRA `(.L_x_27817) ;  /* 0x000002c000007947 */ /* 0x000fea0003800000 */
.L_x_27829:
        /* <DEDUP_REMOVED lines=14> */
.L_x_27843:
[----:B------:R-:W-:Y:S05]  /*2d30*/  BSYNC B0 ;  /* 0x0000000000007941 */ /* 0x000fea0003800000 */
.L_x_27842:
[----:B------:R-:W-:-:S04]  /*2d40*/  FMUL.FTZ R0, R0, 1 ;  /* 0x3f80000000007820 */ /* 0x000fc80000410000 */
[----:B------:R0:W1:Y:S01]  /*2d50*/  F2F.F64.F32 R34, R0 ;  /* 0x0000000000227310 */ /* 0x0000620000201800 */
[----:B------:R-:W-:Y:S05]  /*2d60*/  BRA `(.L_x_27817) ;  /* 0x000001a000007947 */ /* 0x000fea0003800000 */
.L_x_27816:
        /* <DEDUP_REMOVED lines=21> */
.L_x_27841:
[----:B------:R-:W3:Y:S02]  /*2ec0*/  LDG.E.64 R34, [R4.64] ;  /* 0x0000002404227981 */ /* 0x000ee4000c1e1b00 */
[----:B---3--:R-:W0:Y:S01]  /*2ed0*/  I2F.F64.U64 R34, R34 ;  /* 0x0000002200227312 */ /* 0x008e220000301800 */
[----:B------:R-:W-:Y:S05]  /*2ee0*/  BRA `(.L_x_27817) ;  /* 0x0000002000007947 */ /* 0x000fea0003800000 */
.L_x_27840:
[----:B------:R-:W3:Y:S02]  /*2ef0*/  LDG.E R4, [R4.64] ;  /* 0x0000002404047981 */ /* 0x000ee4000c1e1900 */
[----:B---3--:R0:W1:Y:S02]  /*2f00*/  I2F.F64.U32 R34, R4 ;  /* 0x0000000400227312 */ /* 0x0080640000201800 */
.L_x_27817:
        /* <DEDUP_REMOVED lines=17> */
.L_x_27847:
[----:B------:R-:W3:Y:S02]  /*3020*/  LDG.E.U8 R4, [R4.64] ;  /* 0x0000002404047981 */ /* 0x000ee4000c1e1100 */
[----:B---3--:R0:W3:Y:S01]  /*3030*/  I2F.F64.U16 R28, R4 ;  /* 0x00000004001c7312 */ /* 0x0080e20000101800 */
[----:B------:R-:W-:Y:S05]  /*3040*/  BRA `(.L_x_27849) ;  /* 0x00000df000007947 */ /* 0x000fea0003800000 */
.L_x_27846:
        /* <DEDUP_REMOVED lines=9> */
.L_x_27851:
[----:B------:R-:W3:Y:S02]  /*30e0*/  LDG.E R4, [R4.64] ;  /* 0x0000002404047981 */ /* 0x000ee4000c1e1900 */
[----:B---3--:R0:W3:Y:S01]  /*30f0*/  I2F.F64 R28, R4 ;  /* 0x00000004001c7312 */ /* 0x0080e20000201c00 */
[----:B------:R-:W-:Y:S05]  /*3100*/  BRA `(.L_x_27849) ;  /* 0x00000d3000007947 */ /* 0x000fea0003800000 */
.L_x_27850:
[----:B------:R-:W3:Y:S02]  /*3110*/  LDG.E.U16 R4, [R4.64] ;  /* 0x0000002404047981 */ /* 0x000ee4000c1e1500 */
[----:B---3--:R0:W3:Y:S01]  /*3120*/  I2F.F64.S16 R28, R4 ;  /* 0x00000004001c7312 */ /* 0x0080e20000101c00 */
[----:B------:R-:W-:Y:S05]  /*3130*/  BRA `(.L_x_27849) ;  /* 0x00000d0000007947 */ /* 0x000fea0003800000 */
.L_x_27845:
        /* <DEDUP_REMOVED lines=10> */
.L_x_27853:
[----:B------:R-:W3:Y:S02]  /*31e0*/  LDG.E.U16 R0, [R4.64] ;  /* 0x0000002404007981 */ /* 0x000ee4000c1e1500 */
[----:B---3--:R-:W-:-:S05]  /*31f0*/  HADD2.F32 R0, -RZ, R0.H0_H0 ;  /* 0x20000000ff007230 */ /* 0x008fca0000004100 */
[----:B------:R-:W-:-:S04]  /*3200*/  FMUL.FTZ R0, R0, 1 ;  /* 0x3f80000000007820 */ /* 0x000fc80000410000 */
[----:B------:R0:W3:Y:S01]  /*3210*/  F2F.F64.F32 R28, R0 ;  /* 0x00000000001c7310 */ /* 0x0000e20000201800 */
[----:B------:R-:W-:Y:S05]  /*3220*/  BRA `(.L_x_27849) ;  /* 0x00000c1000007947 */ /* 0x000fea0003800000 */
.L_x_27852:
        /* <DEDUP_REMOVED lines=10> */
.L_x_27855:
[----:B------:R-:W3:Y:S02]  /*32d0*/  LDG.E.U16 R4, [R4.64] ;  /* 0x0000002404047981 */ /* 0x000ee4000c1e1500 */
[----:B---3--:R-:W-:-:S05]  /*32e0*/  HADD2.F32 R0, -RZ, R4.H0_H0 ;  /* 0x20000004ff007230 */ /* 0x008fca0000004100 */
[----:B------:R-:W-:-:S04]  /*32f0*/  FMUL.FTZ R0, R0, 1 ;  /* 0x3f80000000007820 */ /* 0x000fc80000410000 */
[----:B------:R0:W3:Y:S01]  /*3300*/  F2F.F64.F32 R28, R0 ;  /* 0x00000000001c7310 */ /* 0x0000e20000201800 */
[----:B------:R-:W-:Y:S05]  /*3310*/  BRA `(.L_x_27849) ;  /* 0x00000b2000007947 */ /* 0x000fea0003800000 */
.L_x_27854:
[----:B------:R0:W5:Y:S01]  /*3320*/  LDG.E.64 R28, [R4.64] ;  /* 0x00000024041c7981 */ /* 0x000162000c1e1b00 */
[----:B------:R-:W-:Y:S05]  /*3330*/  BRA `(.L_x_27849) ;  /* 0x00000b0000007947 */ /* 0x000fea0003800000 */
.L_x_27844:
        /* <DEDUP_REMOVED lines=13> */
.L_x_27858:
[----:B------:R0:W5:Y:S01]  /*3410*/  LDG.E.64 R28, [R4.64] ;  /* 0x00000024041c7981 */ /* 0x000162000c1e1b00 */
[----:B------:R-:W-:Y:S05]  /*3420*/  BRA `(.L_x_27849) ;  /* 0x00000a1000007947 */ /* 0x000fea0003800000 */
.L_x_27857:
        /* <DEDUP_REMOVED lines=28> */
.L_x_27860:
        /* <DEDUP_REMOVED lines=15> */
.L_x_27859:
[----:B------:R-:W3:Y:S02]  /*36e0*/  LDG.E.U16 R0, [R4.64] ;  /* 0x0000002404007981 */ /* 0x000ee4000c1e1500 */
[----:B---3--:R-:W-:-:S05]  /*36f0*/  PRMT R0, RZ, 0x5410, R0 ;  /* 0x00005410ff007816 */ /* 0x008fca0000000000 */
[----:B------:R-:W-:-:S04]  /*3700*/  FMUL.FTZ R0, R0, 1 ;  /* 0x3f80000000007820 */ /* 0x000fc80000410000 */
[----:B------:R0:W3:Y:S01]  /*3710*/  F2F.F64.F32 R28, R0 ;  /* 0x00000000001c7310 */ /* 0x0000e20000201800 */
[----:B------:R-:W-:Y:S05]  /*3720*/  BRA `(.L_x_27849) ;  /* 0x0000071000007947 */ /* 0x000fea0003800000 */
.L_x_27856:
        /* <DEDUP_REMOVED lines=11> */
.L_x_27863:
        /* <DEDUP_REMOVED lines=21> */
.L_x_27867:
[----:B------:R-:W-:Y:S05]  /*3930*/  BSYNC B1 ;  /* 0x0000000000017941 */ /* 0x000fea0003800000 */
.L_x_27866:
[----:B------:R-:W-:Y:S01]  /*3940*/  LEA R5, R0, 0x3b800000, 0x17 ;  /* 0x3b80000000057811 */ /* 0x000fe200078eb8ff */
[----:B------:R-:W-:-:S05]  /*3950*/  IMAD.SHL.U32 R0, R3, 0x100000, RZ ;  /* 0x0010000003007824 */ /* 0x000fca00078e00ff */
[----:B------:R-:W-:Y:S02]  /*3960*/  LOP3.LUT R0, R5, R0, R6, 0xfe, !PT ;  /* 0x0000000005007212 */ /* 0x000fe400078efe06 */
.L_x_27865:
[----:B------:R-:W-:Y:S05]  /*3970*/  BSYNC B0 ;  /* 0x0000000000007941 */ /* 0x000fea0003800000 */
.L_x_27864:
[----:B------:R-:W-:-:S04]  /*3980*/  FMUL.FTZ R0, R0, 1 ;  /* 0x3f80000000007820 */ /* 0x000fc80000410000 */
[----:B------:R0:W3:Y:S01]  /*3990*/  F2F.F64.F32 R28, R0 ;  /* 0x00000000001c7310 */ /* 0x0000e20000201800 */
[----:B------:R-:W-:Y:S05]  /*39a0*/  BRA `(.L_x_27849) ;  /* 0x0000049000007947 */ /* 0x000fea0003800000 */
.L_x_27862:
        /* <DEDUP_REMOVED lines=21> */
.L_x_27871:
[----:B------:R-:W-:Y:S05]  /*3b00*/  BSYNC B1 ;  /* 0x0000000000017941 */ /* 0x000fea0003800000 */
.L_x_27870:
[----:B------:R-:W-:Y:S01]  /*3b10*/  LEA R5, R0, 0x37800000, 0x17 ;  /* 0x3780000000057811 */ /* 0x000fe200078eb8ff */
[----:B------:R-:W-:-:S05]  /*3b20*/  IMAD.SHL.U32 R0, R3, 0x200000, RZ ;  /* 0x0020000003007824 */ /* 0x000fca00078e00ff */
[----:B------:R-:W-:Y:S02]  /*3b30*/  LOP3.LUT R0, R5, R0, R6, 0xfe, !PT ;  /* 0x0000000005007212 */ /* 0x000fe400078efe06 */
.L_x_27869:
[----:B------:R-:W-:Y:S05]  /*3b40*/  BSYNC B0 ;  /* 0x0000000000007941 */ /* 0x000fea0003800000 */
.L_x_27868:
[----:B------:R-:W-:-:S04]  /*3b50*/  FMUL.FTZ R0, R0, 1 ;  /* 0x3f80000000007820 */ /* 0x000fc80000410000 */
[----:B------:R0:W3:Y:S01]  /*3b60*/  F2F.F64.F32 R28, R0 ;  /* 0x00000000001c7310 */ /* 0x0000e20000201800 */
[----:B------:R-:W-:Y:S05]  /*3b70*/  BRA `(.L_x_27849) ;  /* 0x000002c000007947 */ /* 0x000fea0003800000 */
.L_x_27861:
        /* <DEDUP_REMOVED lines=14> */
.L_x_27875:
[----:B------:R-:W-:Y:S05]  /*3c60*/  BSYNC B0 ;  /* 0x0000000000007941 */ /* 0x000fea0003800000 */
.L_x_27874:
[----:B------:R-:W-:-:S04]  /*3c70*/  FMUL.FTZ R0, R0, 1 ;  /* 0x3f80000000007820 */ /* 0x000fc80000410000 */
[----:B------:R0:W3:Y:S01]  /*3c80*/  F2F.F64.F32 R28, R0 ;  /* 0x00000000001c7310 */ /* 0x0000e20000201800 */
[----:B------:R-:W-:Y:S05]  /*3c90*/  BRA `(.L_x_27849) ;  /* 0x000001a000007947 */ /* 0x000fea0003800000 */
.L_x_27848:
        /* <DEDUP_REMOVED lines=21> */
.L_x_27873:
[----:B------:R-:W3:Y:S02]  /*3df0*/  LDG.E.64 R28, [R4.64] ;  /* 0x00000024041c7981 */ /* 0x000ee4000c1e1b00 */
[----:B---3--:R-:W0:Y:S01]  /*3e00*/  I2F.F64.U64 R28, R28 ;  /* 0x0000001c001c7312 */ /* 0x008e220000301800 */
[----:B------:R-:W-:Y:S05]  /*3e10*/  BRA `(.L_x_27849) ;  /* 0x0000002000007947 */ /* 0x000fea0003800000 */
.L_x_27872:
[----:B------:R-:W3:Y:S02]  /*3e20*/  LDG.E R4, [R4.64] ;  /* 0x0000002404047981 */ /* 0x000ee4000c1e1900 */
[----:B---3--:R0:W3:Y:S02]  /*3e30*/  I2F.F64.U32 R28, R4 ;  /* 0x00000004001c7312 */ /* 0x0080e40000201800 */
.L_x_27849:
[----:B------:R-:W-:-:S03]  /*3e40*/  IADD3 R27, R27, 0x80, RZ ;  /* 0x000000801b1b7810 */ /* 0x000fc60007ffe0ff */
.L_x_27811:
[----:B------:R-:W-:Y:S05]  /*3e50*/  BSYNC B6 ;  /* 0x0000000000067941 */ /* 0x000fea0003800000 */
.L_x_27810:
        /* <DEDUP_REMOVED lines=24> */
.L_x_27881:
[----:B------:R-:W4:Y:S02]  /*3fe0*/  LDG.E.U8 R4, [R4.64] ;  /* 0x0000002404047981 */ /* 0x000f24000c1e1100 */
[----:B----4-:R0:W4:Y:S01]  /*3ff0*/  I2F.F64.U16 R22, R4 ;  /* 0x0000000400167312 */ /* 0x0101220000101800 */
[----:B------:R-:W-:Y:S05]  /*4000*/  BRA `(.L_x_27883) ;  /* 0x00000df000007947 */ /* 0x000fea0003800000 */
.L_x_27880:
        /* <DEDUP_REMOVED lines=9> */
.L_x_27885:
[----:B------:R-:W4:Y:S02]  /*40a0*/  LDG.E R4, [R4.64] ;  /* 0x0000002404047981 */ /* 0x000f24000c1e1900 */
[----:B----4-:R0:W4:Y:S01]  /*40b0*/  I2F.F64 R22, R4 ;  /* 0x0000000400167312 */ /* 0x0101220000201c00 */
[----:B------:R-:W-:Y:S05]  /*40c0*/  BRA `(.L_x_27883) ;  /* 0x00000d3000007947 */ /* 0x000fea0003800000 */
.L_x_27884:
[----:B------:R-:W4:Y:S02]  /*40d0*/  LDG.E.U16 R4, [R4.64] ;  /* 0x0000002404047981 */ /* 0x000f24000c1e1500 */
[----:B----4-:R0:W4:Y:S01]  /*40e0*/  I2F.F64.S16 R22, R4 ;  /* 0x0000000400167312 */ /* 0x0101220000101c00 */
[----:B------:R-:W-:Y:S05]  /*40f0*/  BRA `(.L_x_27883) ;  /* 0x00000d0000007947 */ /* 0x000fea0003800000 */
.L_x_27879:
        /* <DEDUP_REMOVED lines=10> */
.L_x_27887:
[----:B------:R-:W4:Y:S02]  /*41a0*/  LDG.E.U16 R0, [R4.64] ;  /* 0x0000002404007981 */ /* 0x000f24000c1e1500 */
[----:B----4-:R-:W-:-:S05]  /*41b0*/  HADD2.F32 R0, -RZ, R0.H0_H0 ;  /* 0x20000000ff007230 */ /* 0x010fca0000004100 */
[----:B------:R-:W-:-:S04]  /*41c0*/  FMUL.FTZ R0, R0, 1 ;  /* 0x3f80000000007820 */ /* 0x000fc80000410000 */
[----:B------:R0:W4:Y:S01]  /*41d0*/  F2F.F64.F32 R22, R0 ;  /* 0x0000000000167310 */ /* 0x0001220000201800 */
[----:B------:R-:W-:Y:S05]  /*41e0*/  BRA `(.L_x_27883) ;  /* 0x00000c1000007947 */ /* 0x000fea0003800000 */
.L_x_27886:
        /* <DEDUP_REMOVED lines=10> */
.L_x_27889:
[----:B------:R-:W4:Y:S02]  /*4290*/  LDG.E.U16 R4, [R4.64] ;  /* 0x0000002404047981 */ /* 0x000f24000c1e1500 */
[----:B----4-:R-:W-:-:S05]  /*42a0*/  HADD2.F32 R0, -RZ, R4.H0_H0 ;  /* 0x20000004ff007230 */ /* 0x010fca0000004100 */
[----:B------:R-:W-:-:S04]  /*42b0*/  FMUL.FTZ R0, R0, 1 ;  /* 0x3f80000000007820 */ /* 0x000fc80000410000 */
[----:B------:R0:W4:Y:S01]  /*42c0*/  F2F.F64.F32 R22, R0 ;  /* 0x0000000000167310 */ /* 0x0001220000201800 */
[----:B------:R-:W-:Y:S05]  /*42d0*/  BRA `(.L_x_27883) ;  /* 0x00000b2000007947 */ /* 0x000fea0003800000 */
.L_x_27888:
[----:B------:R0:W5:Y:S01]  /*42e0*/  LDG.E.64 R22, [R4.64] ;  /* 0x0000002404167981 */ /* 0x000162000c1e1b00 */
[----:B------:R-:W-:Y:S05]  /*42f0*/  BRA `(.L_x_27883) ;  /* 0x00000b0000007947 */ /* 0x000fea0003800000 */
.L_x_27878:
        /* <DEDUP_REMOVED lines=13> */
.L_x_27892:
[----:B------:R0:W5:Y:S01]  /*43d0*/  LDG.E.64 R22, [R4.64] ;  /* 0x0000002404167981 */ /* 0x000162000c1e1b00 */
[----:B------:R-:W-:Y:S05]  /*43e0*/  BRA `(.L_x_27883) ;  /* 0x00000a1000007947 */ /* 0x000fea0003800000 */
.L_x_27891:
        /* <DEDUP_REMOVED lines=28> */
.L_x_27894:
        /* <DEDUP_REMOVED lines=15> */
.L_x_27893:
[----:B------:R-:W4:Y:S02]  /*46a0*/  LDG.E.U16 R0, [R4.64] ;  /* 0x0000002404007981 */ /* 0x000f24000c1e1500 */
[----:B----4-:R-:W-:-:S05]  /*46b0*/  PRMT R0, RZ, 0x5410, R0 ;  /* 0x00005410ff007816 */ /* 0x010fca0000000000 */
[----:B------:R-:W-:-:S04]  /*46c0*/  FMUL.FTZ R0, R0, 1 ;  /* 0x3f80000000007820 */ /* 0x000fc80000410000 */
[----:B------:R0:W4:Y:S01]  /*46d0*/  F2F.F64.F32 R22, R0 ;  /* 0x0000000000167310 */ /* 0x0001220000201800 */
[----:B------:R-:W-:Y:S05]  /*46e0*/  BRA `(.L_x_27883) ;  /* 0x0000071000007947 */ /* 0x000fea0003800000 */
.L_x_27890:
        /* <DEDUP_REMOVED lines=11> */
.L_x_27897:
        /* <DEDUP_REMOVED lines=21> */
.L_x_27901:
[----:B------:R-:W-:Y:S05]  /*48f0*/  BSYNC B1 ;  /* 0x0000000000017941 */ /* 0x000fea0003800000 */
.L_x_27900:
[----:B------:R-:W-:Y:S01]  /*4900*/  LEA R5, R0, 0x3b800000, 0x17 ;  /* 0x3b80000000057811 */ /* 0x000fe200078eb8ff */
[----:B------:R-:W-:-:S05]  /*4910*/  IMAD.SHL.U32 R0, R3, 0x100000, RZ ;  /* 0x0010000003007824 */ /* 0x000fca00078e00ff */
[----:B------:R-:W-:Y:S02]  /*4920*/  LOP3.LUT R0, R5, R0, R6, 0xfe, !PT ;  /* 0x0000000005007212 */ /* 0x000fe400078efe06 */
.L_x_27899:
[----:B------:R-:W-:Y:S05]  /*4930*/  BSYNC B0 ;  /* 0x0000000000007941 */ /* 0x000fea0003800000 */
.L_x_27898:
[----:B------:R-:W-:-:S04]  /*4940*/  FMUL.FTZ R0, R0, 1 ;  /* 0x3f80000000007820 */ /* 0x000fc80000410000 */
[----:B------:R0:W4:Y:S01]  /*4950*/  F2F.F64.F32 R22, R0 ;  /* 0x0000000000167310 */ /* 0x0001220000201800 */
[----:B------:R-:W-:Y:S05]  /*4960*/  BRA `(.L_x_27883) ;  /* 0x0000049000007947 */ /* 0x000fea0003800000 */
.L_x_27896:
        /* <DEDUP_REMOVED lines=21> */
.L_x_27905:
[----:B------:R-:W-:Y:S05]  /*4ac0*/  BSYNC B1 ;  /* 0x0000000000017941 */ /* 0x000fea0003800000 */
.L_x_27904:
[----:B------:R-:W-:Y:S01]  /*4ad0*/  LEA R5, R0, 0x37800000, 0x17 ;  /* 0x3780000000057811 */ /* 0x000fe200078eb8ff */
[----:B------:R-:W-:-:S05]  /*4ae0*/  IMAD.SHL.U32 R0, R3, 0x200000, RZ ;  /* 0x0020000003007824 */ /* 0x000fca00078e00ff */
[----:B------:R-:W-:Y:S02]  /*4af0*/  LOP3.LUT R0, R5, R0, R6, 0xfe, !PT ;  /* 0x0000000005007212 */ /* 0x000fe400078efe06 */
.L_x_27903:
[----:B------:R-:W-:Y:S05]  /*4b00*/  BSYNC B0 ;  /* 0x0000000000007941 */ /* 0x000fea0003800000 */
.L_x_27902:
[----:B------:R-:W-:-:S04]  /*4b10*/  FMUL.FTZ R0, R0, 1 ;  /* 0x3f80000000007820 */ /* 0x000fc80000410000 */
[----:B------:R0:W4:Y:S01]  /*4b20*/  F2F.F64.F32 R22, R0 ;  /* 0x0000000000167310 */ /* 0x0001220000201800 */
[----:B------:R-:W-:Y:S05]  /*4b30*/  BRA `(.L_x_27883) ;  /* 0x000002c000007947 */ /* 0x000fea0003800000 */
.L_x_27895:
        /* <DEDUP_REMOVED lines=14> */
.L_x_27909:
[----:B------:R-:W-:Y:S05]  /*4c20*/  BSYNC B0 ;  /* 0x0000000000007941 */ /* 0x000fea0003800000 */
.L_x_27908:
[----:B------:R-:W-:-:S04]  /*4c30*/  FMUL.FTZ R0, R0, 1 ;  /* 0x3f80000000007820 */ /* 0x000fc80000410000 */
[----:B------:R0:W4:Y:S01]  /*4c40*/  F2F.F64.F32 R22, R0 ;  /* 0x0000000000167310 */ /* 0x0001220000201800 */
[----:B------:R-:W-:Y:S05]  /*4c50*/  BRA `(.L_x_27883) ;  /* 0x000001a000007947 */ /* 0x000fea0003800000 */
.L_x_27882:
        /* <DEDUP_REMOVED lines=21> */
.L_x_27907:
[----:B------:R-:W4:Y:S02]  /*4db0*/  LDG.E.64 R22, [R4.64] ;  /* 0x0000002404167981 */ /* 0x000f24000c1e1b00 */
[----:B----4-:R-:W0:Y:S01]  /*4dc0*/  I2F.F64.U64 R22, R22 ;  /* 0x0000001600167312 */ /* 0x010e220000301800 */
[----:B------:R-:W-:Y:S05]  /*4dd0*/  BRA `(.L_x_27883) ;  /* 0x0000002000007947 */ /* 0x000fea0003800000 */
.L_x_27906:
[----:B------:R-:W4:Y:S02]  /*4de0*/  LDG.E R4, [R4.64] ;  /* 0x0000002404047981 */ /* 0x000f24000c1e1900 */
[----:B----4-:R0:W4:Y:S02]  /*4df0*/  I2F.F64.U32 R22, R4 ;  /* 0x0000000400167312 */ /* 0x0101240000201800 */
.L_x_27883:
        /* <DEDUP_REMOVED lines=17> */
.L_x_27913:
[----:B----4-:R-:W4:Y:S02]  /*4f10*/  LDG.E.U8 R4, [R4.64] ;  /* 0x0000002404047981 */ /* 0x010f24000c1e1100 */
[----:B----4-:R0:W4:Y:S01]  /*4f20*/  I2F.F64.U16 R16, R4 ;  /* 0x0000000400107312 */ /* 0x0101220000101800 */
[----:B------:R-:W-:Y:S05]  /*4f30*/  BRA `(.L_x_27915) ;  /* 0x00000df000007947 */ /* 0x000fea0003800000 */
.L_x_27912:
        /* <DEDUP_REMOVED lines=9> */
.L_x_27917:
[----:B----4-:R-:W4:Y:S02]  /*4fd0*/  LDG.E R4, [R4.64] ;  /* 0x0000002404047981 */ /* 0x010f24000c1e1900 */
[----:B----4-:R0:W4:Y:S01]  /*4fe0*/  I2F.F64 R16, R4 ;  /* 0x0000000400107312 */ /* 0x0101220000201c00 */
[----:B------:R-:W-:Y:S05]  /*4ff0*/  BRA `(.L_x_27915) ;  /* 0x00000d3000007947 */ /* 0x000fea0003800000 */
.L_x_27916:
[----:B----4-:R-:W4:Y:S02]  /*5000*/  LDG.E.U16 R4, [R4.64] ;  /* 0x0000002404047981 */ /* 0x010f24000c1e1500 */
[----:B----4-:R0:W4:Y:S01]  /*5010*/  I2F.F64.S16 R16, R4 ;  /* 0x0000000400107312 */ /* 0x0101220000101c00 */
[----:B------:R-:W-:Y:S05]  /*5020*/  BRA `(.L_x_27915) ;  /* 0x00000d0000007947 */ /* 0x000fea0003800000 */
.L_x_27911:
        /* <DEDUP_REMOVED lines=10> */
.L_x_27919:
[----:B----4-:R-:W4:Y:S02]  /*50d0*/  LDG.E.U16 R0, [R4.64] ;  /* 0x0000002404007981 */ /* 0x010f24000c1e1500 */
[----:B----4-:R-:W-:-:S05]  /*50e0*/  HADD2.F32 R0, -RZ, R0.H0_H0 ;  /* 0x20000000ff007230 */ /* 0x010fca0000004100 */
[----:B------:R-:W-:-:S04]  /*50f0*/  FMUL.FTZ R0, R0, 1 ;  /* 0x3f80000000007820 */ /* 0x000fc80000410000 */
[----:B------:R0:W4:Y:S01]  /*5100*/  F2F.F64.F32 R16, R0 ;  /* 0x0000000000107310 */ /* 0x0001220000201800 */
[----:B------:R-:W-:Y:S05]  /*5110*/  BRA `(.L_x_27915) ;  /* 0x00000c1000007947 */ /* 0x000fea0003800000 */
.L_x_27918:
        /* <DEDUP_REMOVED lines=10> */
.L_x_27921:
[----:B----4-:R-:W4:Y:S02]  /*51c0*/  LDG.E.U16 R4, [R4.64] ;  /* 0x0000002404047981 */ /* 0x010f24000c1e1500 */
[----:B----4-:R-:W-:-:S05]  /*51d0*/  HADD2.F32 R0, -RZ, R4.H0_H0 ;  /* 0x20000004ff007230 */ /* 0x010fca0000004100 */
[----:B------:R-:W-:-:S04]  /*51e0*/  FMUL.FTZ R0, R0, 1 ;  /* 0x3f80000000007820 */ /* 0x000fc80000410000 */
[----:B------:R0:W4:Y:S01]  /*51f0*/  F2F.F64.F32 R16, R0 ;  /* 0x0000000000107310 */ /* 0x0001220000201800 */
[----:B------:R-:W-:Y:S05]  /*5200*/  BRA `(.L_x_27915) ;  /* 0x00000b2000007947 */ /* 0x000fea0003800000 */
.L_x_27920:
[----:B------:R0:W5:Y:S01]  /*5210*/  LDG.E.64 R16, [R4.64] ;  /* 0x0000002404107981 */ /* 0x000162000c1e1b00 */
[----:B------:R-:W-:Y:S05]  /*5220*/  BRA `(.L_x_27915) ;  /* 0x00000b0000007947 */ /* 0x000fea0003800000 */
.L_x_27910:
        /* <DEDUP_REMOVED lines=13> */
.L_x_27924:
[----:B------:R0:W5:Y:S01]  /*5300*/  LDG.E.64 R16, [R4.64] ;  /* 0x0000002404107981 */ /* 0x000162000c1e1b00 */
[----:B------:R-:W-:Y:S05]  /*5310*/  BRA `(.L_x_27915) ;  /* 0x00000a1000007947 */ /* 0x000fea0003800000 */
.L_x_27923:
        /* <DEDUP_REMOVED lines=28> */
.L_x_27926:
        /* <DEDUP_REMOVED lines=15> */
.L_x_27925:
[----:B----4-:R-:W4:Y:S02]  /*55d0*/  LDG.E.U16 R0, [R4.64] ;  /* 0x0000002404007981 */ /* 0x010f24000c1e1500 */
[----:B----4-:R-:W-:-:S05]  /*55e0*/  PRMT R0, RZ, 0x5410, R0 ;  /* 0x00005410ff007816 */ /* 0x010fca0000000000 */
[----:B------:R-:W-:-:S04]  /*55f0*/  FMUL.FTZ R0, R0, 1 ;  /* 0x3f80000000007820 */ /* 0x000fc80000410000 */
[----:B------:R0:W4:Y:S01]  /*5600*/  F2F.F64.F32 R16, R0 ;  /* 0x0000000000107310 */ /* 0x0001220000201800 */
[----:B------:R-:W-:Y:S05]  /*5610*/  BRA `(.L_x_27915) ;  /* 0x0000071000007947 */ /* 0x000fea0003800000 */
.L_x_27922:
        /* <DEDUP_REMOVED lines=11> */
.L_x_27929:
        /* <DEDUP_REMOVED lines=21> */
.L_x_27933:
[----:B------:R-:W-:Y:S05]  /*5820*/  BSYNC B1 ;  /* 0x0000000000017941 */ /* 0x000fea0003800000 */
.L_x_27932:
[----:B------:R-:W-:Y:S01]  /*5830*/  LEA R5, R0, 0x3b800000, 0x17 ;  /* 0x3b80000000057811 */ /* 0x000fe200078eb8ff */
[----:B------:R-:W-:-:S05]  /*5840*/  IMAD.SHL.U32 R0, R3, 0x100000, RZ ;  /* 0x0010000003007824 */ /* 0x000fca00078e00ff */
[----:B------:R-:W-:Y:S02]  /*5850*/  LOP3.LUT R0, R5, R0, R6, 0xfe, !PT ;  /* 0x0000000005007212 */ /* 0x000fe400078efe06 */
.L_x_27931:
[----:B------:R-:W-:Y:S05]  /*5860*/  BSYNC B0 ;  /* 0x0000000000007941 */ /* 0x000fea0003800000 */
.L_x_27930:
[----:B------:R-:W-:-:S04]  /*5870*/  FMUL.FTZ R0, R0, 1 ;  /* 0x3f80000000007820 */ /* 0x000fc80000410000 */
[----:B------:R0:W4:Y:S01]  /*5880*/  F2F.F64.F32 R16, R0 ;  /* 0x0000000000107310 */ /* 0x0001220000201800 */
[----:B------:R-:W-:Y:S05]  /*5890*/  BRA `(.L_x_27915) ;  /* 0x0000049000007947 */ /* 0x000fea0003800000 */
.L_x_27928:
        /* <DEDUP_REMOVED lines=21> */
.L_x_27937:
[----:B------:R-:W-:Y:S05]  /*59f0*/  BSYNC B1 ;  /* 0x0000000000017941 */ /* 0x000fea0003800000 */
.L_x_27936:
[----:B------:R-:W-:Y:S01]  /*5a00*/  LEA R5, R0, 0x37800000, 0x17 ;  /* 0x3780000000057811 */ /* 0x000fe200078eb8ff */
[----:B------:R-:W-:-:S05]  /*5a10*/  IMAD.SHL.U32 R0, R3, 0x200000, RZ ;  /* 0x0020000003007824 */ /* 0x000fca00078e00ff */
[----:B------:R-:W-:Y:S02]  /*5a20*/  LOP3.LUT R0, R5, R0, R6, 0xfe, !PT ;  /* 0x0000000005007212 */ /* 0x000fe400078efe06 */
.L_x_27935:
[----:B------:R-:W-:Y:S05]  /*5a30*/  BSYNC B0 ;  /* 0x0000000000007941 */ /* 0x000fea0003800000 */
.L_x_27934:
[----:B------:R-:W-:-:S04]  /*5a40*/  FMUL.FTZ R0, R0, 1 ;  /* 0x3f80000000007820 */ /* 0x000fc80000410000 */
[----:B------:R0:W4:Y:S01]  /*5a50*/  F2F.F64.F32 R16, R0 ;  /* 0x0000000000107310 */ /* 0x0001220000201800 */
[----:B------:R-:W-:Y:S05]  /*5a60*/  BRA `(.L_x_27915) ;  /* 0x000002c000007947 */ /* 0x000fea0003800000 */
.L_x_27927:
        /* <DEDUP_REMOVED lines=14> */
.L_x_27941:
[----:B------:R-:W-:Y:S05]  /*5b50*/  BSYNC B0 ;  /* 0x0000000000007941 */ /* 0x000fea0003800000 */
.L_x_27940:
[----:B------:R-:W-:-:S04]  /*5b60*/  FMUL.FTZ R0, R0, 1 ;  /* 0x3f80000000007820 */ /* 0x000fc80000410000 */
[----:B------:R0:W4:Y:S01]  /*5b70*/  F2F.F64.F32 R16, R0 ;  /* 0x0000000000107310 */ /* 0x0001220000201800 */
[----:B------:R-:W-:Y:S05]  /*5b80*/  BRA `(.L_x_27915) ;  /* 0x000001a000007947 */ /* 0x000fea0003800000 */
.L_x_27914:
        /* <DEDUP_REMOVED lines=21> */
.L_x_27939:
[----:B----4-:R-:W4:Y:S02]  /*5ce0*/  LDG.E.64 R16, [R4.64] ;  /* 0x0000002404107981 */ /* 0x010f24000c1e1b00 */
[----:B----4-:R-:W0:Y:S01]  /*5cf0*/  I2F.F64.U64 R16, R16 ;  /* 0x0000001000107312 */ /* 0x010e220000301800 */
[----:B------:R-:W-:Y:S05]  /*5d00*/  BRA `(.L_x_27915) ;  /* 0x0000002000007947 */ /* 0x000fea0003800000 */
.L_x_27938:
[----:B----4-:R-:W4:Y:S02]  /*5d10*/  LDG.E R4, [R4.64] ;  /* 0x0000002404047981 */ /* 0x010f24000c1e1900 */
[----:B----4-:R0:W4:Y:S02]  /*5d20*/  I2F.F64.U32 R16, R4 ;  /* 0x0000000400107312 */ /* 0x0101240000201800 */
.L_x_27915:
[----:B------:R-:W-:-:S03]  /*5d30*/  IADD3 R27, R27, 0x80, RZ ;  /* 0x000000801b1b7810 */ /* 0x000fc60007ffe0ff */
.L_x_27877:
[----:B------:R-:W-:Y:S05]  /*5d40*/  BSYNC B6 ;  /* 0x0000000000067941 */ /* 0x000fea0003800000 */
.L_x_27876:
        /* <DEDUP_REMOVED lines=22> */
.L_x_27947:
[----:B----4-:R-:W4:Y:S02]  /*5eb0*/  LDG.E.U8 R4, [R4.64] ;  /* 0x0000002404047981 */ /* 0x010f24000c1e1100 */
[----:B----4-:R0:W4:Y:S01]  /*5ec0*/  I2F.F64.U16 R18, R4 ;  /* 0x0000000400127312 */ /* 0x0101220000101800 */
[----:B------:R-:W-:Y:S05]  /*5ed0*/  BRA `(.L_x_27949) ;  /* 0x00000df000007947 */ /* 0x000fea0003800000 */
.L_x_27946:
        /* <DEDUP_REMOVED lines=9> */
.L_x_27951:
[----:B----4-:R-:W4:Y:S02]  /*5f70*/  LDG.E R4, [R4.64] ;  /* 0x0000002404047981 */ /* 0x010f24000c1e1900 */
[----:B----4-:R0:W4:Y:S01]  /*5f80*/  I2F.F64 R18, R4 ;  /* 0x0000000400127312 */ /* 0x0101220000201c00 */
[----:B------:R-:W-:Y:S05]  /*5f90*/  BRA `(.L_x_27949) ;  /* 0x00000d3000007947 */ /* 0x000fea0003800000 */
.L_x_27950:
[----:B----4-:R-:W4:Y:S02]  /*5fa0*/  LDG.E.U16 R4, [R4.64] ;  /* 0x0000002404047981 */ /* 0x010f24000c1e1500 */
[----:B----4-:R0:W4:Y:S01]  /*5fb0*/  I2F.F64.S16 R18, R4 ;  /* 0x0000000400127312 */ /* 0x0101220000101c00 */
[----:B------:R-:W-:Y:S05]  /*5fc0*/  BRA `(.L_x_27949) ;  /* 0x00000d0000007947 */ /* 0x000fea0003800000 */
.L_x_27945:
        /* <DEDUP_REMOVED lines=10> */
.L_x_27953:
[----:B----4-:R-:W4:Y:S02]  /*6070*/  LDG.E.U16 R0, [R4.64] ;  /* 0x0000002404007981 */ /* 0x010f24000c1e1500 */
[----:B----4-:R-:W-:-:S05]  /*6080*/  HADD2.F32 R0, -RZ, R0.H0_H0 ;  /* 0x20000000ff007230 */ /* 0x010fca0000004100 */
[----:B------:R-:W-:-:S04]  /*6090*/  FMUL.FTZ R0, R0, 1 ;  /* 0x3f80000000007820 */ /* 0x000fc80000410000 */
[----:B------:R0:W4:Y:S01]  /*60a0*/  F2F.F64.F32 R18, R0 ;  /* 0x0000000000127310 */ /* 0x0001220000201800 */
[----:B------:R-:W-:Y:S05]  /*60b0*/  BRA `(.L_x_27949) ;  /* 0x00000c1000007947 */ /* 0x000fea0003800000 */
.L_x_27952:
        /* <DEDUP_REMOVED lines=10> */
.L_x_27955:
[----:B----4-:R-:W4:Y:S02]  /*6160*/  LDG.E.U16 R4, [R4.64] ;  /* 0x0000002404047981 */ /* 0x010f24000c1e1500 */
[----:B----4-:R-:W-:-:S05]  /*6170*/  HADD2.F32 R0, -RZ, R4.H0_H0 ;  /* 0x20000004ff007230 */ /* 0x010fca0000004100 */
[----:B------:R-:W-:-:S04]  /*6180*/  FMUL.FTZ R0, R0, 1 ;  /* 0x3f80000000007820 */ /* 0x000fc80000410000 */
[----:B------:R0:W4:Y:S01]  /*6190*/  F2F.F64.F32 R18, R0 ;  /* 0x0000000000127310 */ /* 0x0001220000201800 */
[----:B------:R-:W-:Y:S05]  /*61a0*/  BRA `(.L_x_27949) ;  /* 0x00000b2000007947 */ /* 0x000fea0003800000 */
.L_x_27954:
[----:B------:R0:W5:Y:S01]  /*61b0*/  LDG.E.64 R18, [R4.64] ;  /* 0x0000002404127981 */ /* 0x000162000c1e1b00 */
[----:B------:R-:W-:Y:S05]  /*61c0*/  BRA `(.L_x_27949) ;  /* 0x00000b0000007947 */ /* 0x000fea0003800000 */
.L_x_27944:
        /* <DEDUP_REMOVED lines=13> */
.L_x_27958:
[----:B------:R0:W5:Y:S01]  /*62a0*/  LDG.E.64 R18, [R4.64] ;  /* 0x0000002404127981 */ /* 0x000162000c1e1b00 */
[----:B------:R-:W-:Y:S05]  /*62b0*/  BRA `(.L_x_27949) ;  /* 0x00000a1000007947 */ /* 0x000fea0003800000 */
.L_x_27957:
        /* <DEDUP_REMOVED lines=28> */
.L_x_27960:
        /* <DEDUP_REMOVED lines=15> */
.L_x_27959:
[----:B----4-:R-:W4:Y:S02]  /*6570*/  LDG.E.U16 R0, [R4.64] ;  /* 0x0000002404007981 */ /* 0x010f24000c1e1500 */
[----:B----4-:R-:W-:-:S05]  /*6580*/  PRMT R0, RZ, 0x5410, R0 ;  /* 0x00005410ff007816 */ /* 0x010fca0000000000 */
[----:B------:R-:W-:-:S04]  /*6590*/  FMUL.FTZ R0, R0, 1 ;  /* 0x3f80000000007820 */ /* 0x000fc80000410000 */
[----:B------:R0:W4:Y:S01]  /*65a0*/  F2F.F64.F32 R18, R0 ;  /* 0x0000000000127310 */ /* 0x0001220000201800 */
[----:B------:R-:W-:Y:S05]  /*65b0*/  BRA `(.L_x_27949) ;  /* 0x0000071000007947 */ /* 0x000fea0003800000 */
.L_x_27956:
        /* <DEDUP_REMOVED lines=11> */
.L_x_27963:
        /* <DEDUP_REMOVED lines=21> */
.L_x_27967:
[----:B------:R-:W-:Y:S05]  /*67c0*/  BSYNC B1 ;  /* 0x0000000000017941 */ /* 0x000fea0003800000 */
.L_x_27966:
[----:B------:R-:W-:Y:S01]  /*67d0*/  LEA R5, R0, 0x3b800000, 0x17 ;  /* 0x3b80000000057811 */ /* 0x000fe200078eb8ff */
[----:B------:R-:W-:-:S05]  /*67e0*/  IMAD.SHL.U32 R0, R3, 0x100000, RZ ;  /* 0x0010000003007824 */ /* 0x000fca00078e00ff */
[----:B------:R-:W-:Y:S02]  /*67f0*/  LOP3.LUT R0, R5, R0, R6, 0xfe, !PT ;  /* 0x0000000005007212 */ /* 0x000fe400078efe06 */
.L_x_27965:
[----:B------:R-:W-:Y:S05]  /*6800*/  BSYNC B0 ;  /* 0x0000000000007941 */ /* 0x000fea0003800000 */
.L_x_27964:
[----:B------:R-:W-:-:S04]  /*6810*/  FMUL.FTZ R0, R0, 1 ;  /* 0x3f80000000007820 */ /* 0x000fc80000410000 */
[----:B------:R0:W4:Y:S01]  /*6820*/  F2F.F64.F32 R18, R0 ;  /* 0x0000000000127310 */ /* 0x0001220000201800 */
[----:B------:R-:W-:Y:S05]  /*6830*/  BRA `(.L_x_27949) ;  /* 0x0000049000007947 */ /* 0x000fea0003800000 */
.L_x_27962:
        /* <DEDUP_REMOVED lines=21> */
.L_x_27971:
[----:B------:R-:W-:Y:S05]  /*6990*/  BSYNC B1 ;  /* 0x0000000000017941 */ /* 0x000fea0003800000 */
.L_x_27970:
[----:B------:R-:W-:Y:S01]  /*69a0*/  LEA R5, R0, 0x37800000, 0x17 ;  /* 0x3780000000057811 */ /* 0x000fe200078eb8ff */
[----:B------:R-:W-:-:S05]  /*69b0*/  IMAD.SHL.U32 R0, R3, 0x200000, RZ ;  /* 0x0020000003007824 */ /* 0x000fca00078e00ff */
[----:B------:R-:W-:Y:S02]  /*69c0*/  LOP3.LUT R0, R5, R0, R6, 0xfe, !PT ;  /* 0x0000000005007212 */ /* 0x000fe400078efe06 */
.L_x_27969:
[----:B------:R-:W-:Y:S05]  /*69d0*/  BSYNC B0 ;  /* 0x0000000000007941 */ /* 0x000fea0003800000 */
.L_x_27968:
[----:B------:R-:W-:-:S04]  /*69e0*/  FMUL.FTZ R0, R0, 1 ;  /* 0x3f80000000007820 */ /* 0x000fc80000410000 */
[----:B------:R0:W4:Y:S01]  /*69f0*/  F2F.F64.F32 R18, R0 ;  /* 0x0000000000127310 */ /* 0x0001220000201800 */
[----:B------:R-:W-:Y:S05]  /*6a00*/  BRA `(.L_x_27949) ;  /* 0x000002c000007947 */ /* 0x000fea0003800000 */
.L_x_27961:
        /* <DEDUP_REMOVED lines=14> */
.L_x_27975:
[----:B------:R-:W-:Y:S05]  /*6af0*/  BSYNC B0 ;  /* 0x0000000000007941 */ /* 0x000fea0003800000 */
.L_x_27974:
[----:B------:R-:W-:-:S04]  /*6b00*/  FMUL.FTZ R0, R0, 1 ;  /* 0x3f80000000007820 */ /* 0x000fc80000410000 */
[----:B------:R0:W4:Y:S01]  /*6b10*/  F2F.F64.F32 R18, R0 ;  /* 0x0000000000127310 */ /* 0x0001220000201800 */
[----:B------:R-:W-:Y:S05]  /*6b20*/  BRA `(.L_x_27949) ;  /* 0x000001a000007947 */ /* 0x000fea0003800000 */
.L_x_27948:
        /* <DEDUP_REMOVED lines=21> */
.L_x_27973:
[----:B----4-:R-:W4:Y:S02]  /*6c80*/  LDG.E.64 R18, [R4.64] ;  /* 0x0000002404127981 */ /* 0x010f24000c1e1b00 */
[----:B----4-:R-:W0:Y:S01]  /*6c90*/  I2F.F64.U64 R18, R18 ;  /* 0x0000001200127312 */ /* 0x010e220000301800 */
[----:B------:R-:W-:Y:S05]  /*6ca0*/  BRA `(.L_x_27949) ;  /* 0x0000002000007947 */ /* 0x000fea0003800000 */
.L_x_27972:
[----:B----4-:R-:W4:Y:S02]  /*6cb0*/  LDG.E R4, [R4.64] ;  /* 0x0000002404047981 */ /* 0x010f24000c1e1900 */
[----:B----4-:R0:W4:Y:S02]  /*6cc0*/  I2F.F64.U32 R18, R4 ;  /* 0x0000000400127312 */ /* 0x0101240000201800 */
.L_x_27949:
        /* <DEDUP_REMOVED lines=17> */
.L_x_27979:
[----:B----4-:R-:W4:Y:S02]  /*6de0*/  LDG.E.U8 R4, [R4.64] ;  /* 0x0000002404047981 */ /* 0x010f24000c1e1100 */
[----:B----4-:R0:W4:Y:S01]  /*6df0*/  I2F.F64.U16 R24, R4 ;  /* 0x0000000400187312 */ /* 0x0101220000101800 */
[----:B------:R-:W-:Y:S05]  /*6e00*/  BRA `(.L_x_27943) ;  /* 0x00000de000007947 */ /* 0x000fea0003800000 */
.L_x_27978:
        /* <DEDUP_REMOVED lines=9> */
.L_x_27982:
[----:B----4-:R-:W4:Y:S02]  /*6ea0*/  LDG.E R4, [R4.64] ;  /* 0x0000002404047981 */ /* 0x010f24000c1e1900 */
[----:B----4-:R0:W4:Y:S01]  /*6eb0*/  I2F.F64 R24, R4 ;  /* 0x0000000400187312 */ /* 0x0101220000201c00 */
[----:B------:R-:W-:Y:S05]  /*6ec0*/  BRA `(.L_x_27943) ;  /* 0x00000d2000007947 */ /* 0x000fea0003800000 */
.L_x_27981:
[----:B----4-:R-:W4:Y:S02]  /*6ed0*/  LDG.E.U16 R4, [R4.64] ;  /* 0x0000002404047981 */ /* 0x010f24000c1e1500 */
[----:B----4-:R0:W4:Y:S01]  /*6ee0*/  I2F.F64.S16 R24, R4 ;  /* 0x0000000400187312 */ /* 0x0101220000101c00 */
[----:B------:R-:W-:Y:S05]  /*6ef0*/  BRA `(.L_x_27943) ;  /* 0x00000cf000007947 */ /* 0x000fea0003800000 */
.L_x_27977:
        /* <DEDUP_REMOVED lines=10> */
.L_x_27984:
[----:B----4-:R-:W4:Y:S02]  /*6fa0*/  LDG.E.U16 R0, [R4.64] ;  /* 0x0000002404007981 */ /* 0x010f24000c1e1500 */
[----:B----4-:R-:W-:-:S05]  /*6fb0*/  HADD2.F32 R0, -RZ, R0.H0_H0 ;  /* 0x20000000ff007230 */ /* 0x010fca0000004100 */
[----:B------:R-:W-:-:S04]  /*6fc0*/  FMUL.FTZ R0, R0, 1 ;  /* 0x3f80000000007820 */ /* 0x000fc80000410000 */
[----:B------:R0:W4:Y:S01]  /*6fd0*/  F2F.F64.F32 R24, R0 ;  /* 0x0000000000187310 */ /* 0x0001220000201800 */
[----:B------:R-:W-:Y:S05]  /*6fe0*/  BRA `(.L_x_27943) ;  /* 0x00000c0000007947 */ /* 0x000fea0003800000 */
.L_x_27983:
        /* <DEDUP_REMOVED lines=10> */
.L_x_27986:
[----:B----4-:R-:W4:Y:S02]  /*7090*/  LDG.E.U16 R4, [R4.64] ;  /* 0x0000002404047981 */ /* 0x010f24000c1e1500 */
[----:B----4-:R-:W-:-:S05]  /*70a0*/  HADD2.F32 R0, -RZ, R4.H0_H0 ;  /* 0x20000004ff007230 */ /* 0x010fca0000004100 */
[----:B------:R-:W-:-:S04]  /*70b0*/  FMUL.FTZ R0, R0, 1 ;  /* 0x3f80000000007820 */ /* 0x000fc80000410000 */
[----:B------:R0:W4:Y:S01]  /*70c0*/  F2F.F64.F32 R24, R0 ;  /* 0x0000000000187310 */ /* 0x0001220000201800 */
[----:B------:R-:W-:Y:S05]  /*70d0*/  BRA `(.L_x_27943) ;  /* 0x00000b1000007947 */ /* 0x000fea0003800000 */
.L_x_27985:
[----:B------:R0:W5:Y:S01]  /*70e0*/  LDG.E.64 R24, [R4.64] ;  /* 0x0000002404187981 */ /* 0x000162000c1e1b00 */
[----:B------:R-:W-:Y:S05]  /*70f0*/  BRA `(.L_x_27943) ;  /* 0x00000af000007947 */ /* 0x000fea0003800000 */
.L_x_27976:
        /* <DEDUP_REMOVED lines=13> */
.L_x_27989:
[----:B------:R0:W5:Y:S01]  /*71d0*/  LDG.E.64 R24, [R4.64] ;  /* 0x0000002404187981 */ /* 0x000162000c1e1b00 */
[----:B------:R-:W-:Y:S05]  /*71e0*/  BRA `(.L_x_27943) ;  /* 0x00000a0000007947 */ /* 0x000fea0003800000 */
.L_x_27988:
        /* <DEDUP_REMOVED lines=28> */
.L_x_27991:
        /* <DEDUP_REMOVED lines=15> */
.L_x_27990:
[----:B----4-:R-:W4:Y:S02]  /*74a0*/  LDG.E.U16 R0, [R4.64] ;  /* 0x0000002404007981 */ /* 0x010f24000c1e1500 */
[----:B----4-:R-:W-:-:S05]  /*74b0*/  PRMT R0, RZ, 0x5410, R0 ;  /* 0x00005410ff007816 */ /* 0x010fca0000000000 */
[----:B------:R-:W-:-:S04]  /*74c0*/  FMUL.FTZ R0, R0, 1 ;  /* 0x3f80000000007820 */ /* 0x000fc80000410000 */
[----:B------:R0:W4:Y:S01]  /*74d0*/  F2F.F64.F32 R24, R0 ;  /* 0x0000000000187310 */ /* 0x0001220000201800 */
[----:B------:R-:W-:Y:S05]  /*74e0*/  BRA `(.L_x_27943) ;  /* 0x0000070000007947 */ /* 0x000fea0003800000 */
.L_x_27987:
        /* <DEDUP_REMOVED lines=11> */
.L_x_27994:
        /* <DEDUP_REMOVED lines=21> */
.L_x_27998:
[----:B------:R-:W-:Y:S05]  /*76f0*/  BSYNC B1 ;  /* 0x0000000000017941 */ /* 0x000fea0003800000 */
.L_x_27997:
[----:B------:R-:W-:Y:S01]  /*7700*/  LEA R5, R0, 0x3b800000, 0x17 ;  /* 0x3b80000000057811 */ /* 0x000fe200078eb8ff */
[----:B------:R-:W-:-:S05]  /*7710*/  IMAD.SHL.U32 R0, R3, 0x100000, RZ ;  /* 0x0010000003007824 */ /* 0x000fca00078e00ff */
[----:B------:R-:W-:Y:S02]  /*7720*/  LOP3.LUT R0, R5, R0, R6, 0xfe, !PT ;  /* 0x0000000005007212 */ /* 0x000fe400078efe06 */
.L_x_27996:
[----:B------:R-:W-:Y:S05]  /*7730*/  BSYNC B0 ;  /* 0x0000000000007941 */ /* 0x000fea0003800000 */
.L_x_27995:
[----:B------:R-:W-:-:S04]  /*7740*/  FMUL.FTZ R0, R0, 1 ;  /* 0x3f80000000007820 */ /* 0x000fc80000410000 */
[----:B------:R0:W4:Y:S01]  /*7750*/  F2F.F64.F32 R24, R0 ;  /* 0x0000000000187310 */ /* 0x0001220000201800 */
[----:B------:R-:W-:Y:S05]  /*7760*/  BRA `(.L_x_27943) ;  /* 0x0000048000007947 */ /* 0x000fea0003800000 */
.L_x_27993:
        /* <DEDUP_REMOVED lines=21> */
.L_x_28002:
[----:B------:R-:W-:Y:S05]  /*78c0*/  BSYNC B1 ;  /* 0x0000000000017941 */ /* 0x000fea0003800000 */
.L_x_28001:
[----:B------:R-:W-:Y:S01]  /*78d0*/  LEA R5, R0, 0x37800000, 0x17 ;  /* 0x3780000000057811 */ /* 0x000fe200078eb8ff */
[----:B------:R-:W-:-:S05]  /*78e0*/  IMAD.SHL.U32 R0, R3, 0x200000, RZ ;  /* 0x0020000003007824 */ /* 0x000fca00078e00ff */
[----:B------:R-:W-:Y:S02]  /*78f0*/  LOP3.LUT R0, R5, R0, R6, 0xfe, !PT ;  /* 0x0000000005007212 */ /* 0x000fe400078efe06 */
.L_x_28000:
[----:B------:R-:W-:Y:S05]  /*7900*/  BSYNC B0 ;  /* 0x0000000000007941 */ /* 0x000fea0003800000 */
.L_x_27999:
[----:B------:R-:W-:-:S04]  /*7910*/  FMUL.FTZ R0, R0, 1 ;  /* 0x3f80000000007820 */ /* 0x000fc80000410000 */
[----:B------:R0:W4:Y:S01]  /*7920*/  F2F.F64.F32 R24, R0 ;  /* 0x0000000000187310 */ /* 0x0001220000201800 */
[----:B------:R-:W-:Y:S05]  /*7930*/  BRA `(.L_x_27943) ;  /* 0x000002b000007947 */ /* 0x000fea0003800000 */
.L_x_27992:
        /* <DEDUP_REMOVED lines=14> */
.L_x_28006:
[----:B------:R-:W-:Y:S05]  /*7a20*/  BSYNC B0 ;  /* 0x0000000000007941 */ /* 0x000fea0003800000 */
.L_x_28005:
[----:B------:R-:W-:-:S04]  /*7a30*/  FMUL.FTZ R0, R0, 1 ;  /* 0x3f80000000007820 */ /* 0x000fc80000410000 */
[----:B------:R0:W4:Y:S01]  /*7a40*/  F2F.F64.F32 R24, R0 ;  /* 0x0000000000187310 */ /* 0x0001220000201800 */
[----:B------:R-:W-:Y:S05]  /*7a50*/  BRA `(.L_x_27943) ;  /* 0x0000019000007947 */ /* 0x000fea0003800000 */
.L_x_27980:
        /* <DEDUP_REMOVED lines=20> */
.L_x_28004:
[----:B----4-:R-:W4:Y:S02]  /*7ba0*/  LDG.E.64 R24, [R4.64] ;  /* 0x0000002404187981 */ /* 0x010f24000c1e1b00 */
[----:B----4-:R-:W0:Y:S01]  /*7bb0*/  I2F.F64.U64 R24, R24 ;  /* 0x0000001800187312 */ /* 0x010e220000301800 */
[----:B------:R-:W-:Y:S05]  /*7bc0*/  BRA `(.L_x_27943) ;  /* 0x0000002000007947 */ /* 0x000fea0003800000 */
.L_x_28003:
[----:B----4-:R-:W4:Y:S02]  /*7bd0*/  LDG.E R4, [R4.64] ;  /* 0x0000002404047981 */ /* 0x010f24000c1e1900 */
[----:B----4-:R0:W4:Y:S02]  /*7be0*/  I2F.F64.U32 R24, R4 ;  /* 0x0000000400187312 */ /* 0x0101240000201800 */
.L_x_27943:
[----:B------:R-:W-:Y:S05]  /*7bf0*/  BSYNC B6 ;  /* 0x0000000000067941 */ /* 0x000fea0003800000 */
.L_x_27942:
[----:B------:R-:W4:Y:S01]  /*7c00*/  S2R R27, SR_TID.X ;  /* 0x00000000001b7919 */ /* 0x000f220000002100 */
[----:B------:R-:W-:Y:S01]  /*7c10*/  BSSY B0, `(.L_x_28007) ;  /* 0x0000021000007945 */ /* 0x000fe20003800000 */
[----:B----4-:R-:W-:-:S13]  /*7c20*/  ISETP.GE.AND P1, PT, R27, R2, PT ;  /* 0x000000021b00720c */ /* 0x010fda0003f26270 */
[----:B------:R-:W-:Y:S05]  /*7c30*/  @P1 BRA `(.L_x_28008) ;  /* 0x000001e000001947 */ /* 0x000fea0003800000 */
[----:B0-2--5:R-:W0:-:S06]  /*7c40*/  DSETP.GTU.AND P0, PT, |R32|, +INF , PT ;  /* 0x7ff000002000742a */ /* 0x025e0c0003f0c200 */
[----:B0-----:R-:W0:-:S14]  /*7c50*/  DSETP.GTU.OR P0, PT, |R30|, +INF , P0 ;  /* 0x7ff000001e00742a */ /* 0x001e1c000070c600 */
        /* <DEDUP_REMOVED lines=15> */
[C---:B------:R-:W2:Y:S02]  /*7d50*/  DSETP.GT.AND P0, PT, R30.reuse, RZ, !P0 ;  /* 0x000000ff1e00722a */ /* 0x040ea40004704000 */
[----:B0-----:R-:W-:Y:S02]  /*7d60*/  SEL R5, RZ, 0xffffffff, !P4 ;  /* 0xffffffffff057807 */ /* 0x001fe40006000000 */
[C---:B------:R-:W0:Y:S02]  /*7d70*/  DSETP.LT.AND P3, PT, R30.reuse, RZ, P2 ;  /* 0x000000ff1e00722a */ /* 0x040e240001761000 */
[----:B--2---:R-:W-:Y:S02]  /*7d80*/  SEL R3, RZ, 0x1, !P0 ;  /* 0x00000001ff037807 */ /* 0x004fe40004000000 */
[----:B------:R-:W2:Y:S02]  /*7d90*/  DSETP.GT.AND P2, PT, R30, RZ, P2 ;  /* 0x000000ff1e00722a */ /* 0x000ea40001744000 */
[----:B0-----:R-:W-:-:S02]  /*7da0*/  SEL R32, RZ, 0x1, !P3 ;  /* 0x00000001ff207807 */ /* 0x001fc40005800000 */
[-C--:B------:R-:W-:Y:S02]  /*7db0*/  IADD3 R0, P0, P3, R3, R5.reuse, R30 ;  /* 0x0000000503007210 */ /* 0x080fe40007b1e01e */
[----:B--2---:R-:W-:Y:S02]  /*7dc0*/  SEL R33, RZ, 0xffffffff, !P2 ;  /* 0xffffffffff217807 */ /* 0x004fe40005000000 */
[----:B------:R-:W-:Y:S02]  /*7dd0*/  IADD3.X R30, RZ, R5, R31, P0, P3 ;  /* 0x00000005ff1e7210 */ /* 0x000fe400007e641f */
[----:B------:R-:W-:-:S04]  /*7de0*/  IADD3 R32, P0, P2, R33, R0, R32 ;  /* 0x0000000021207210 */ /* 0x000fc80007a1e020 */
[----:B------:R-:W-:Y:S01]  /*7df0*/  IADD3.X R33, R33, R30, RZ, P0, P2 ;  /* 0x0000001e21217210 */ /* 0x000fe200007e44ff */
[----:B------:R-:W-:Y:S05]  /*7e00*/  BRA `(.L_x_28008) ;  /* 0x0000001000007947 */ /* 0x000fea0003800000 */
.L_x_28009:
[----:B------:R0:W2:-:S06]  /*7e10*/  DADD R32, R32, R30 ;  /* 0x0000000020207229 */ /* 0x00008c000000001e */
.L_x_28008:
[----:B------:R-:W-:Y:S05]  /*7e20*/  BSYNC B0 ;  /* 0x0000000000007941 */ /* 0x000fea0003800000 */
.L_x_28007:
[----:B0----5:R-:W-:Y:S01]  /*7e30*/  IADD3 R31, R27, 0x80, RZ ;  /* 0x000000801b1f7810 */ /* 0x021fe20007ffe0ff */
[----:B------:R-:W-:Y:S03]  /*7e40*/  BSSY B0, `(.L_x_28010) ;  /* 0x0000021000007945 */ /* 0x000fe60003800000 */
[----:B------:R-:W-:-:S13]  /*7e50*/  ISETP.GE.AND P0, PT, R31, R2, PT ;  /* 0x000000021f00720c */ /* 0x000fda0003f06270 */
[----:B------:R-:W-:Y:S05]  /*7e60*/  @P0 BRA `(.L_x_28011) ;  /* 0x000001e000000947 */ /* 0x000fea0003800000 */
[----:B---3--:R-:W0:-:S06]  /*7e70*/  DSETP.GTU.AND P0, PT, |R28|, +INF , PT ;  /* 0x7ff000001c00742a */ /* 0x008e0c0003f0c200 */
        /* <DEDUP_REMOVED lines=28> */
.L_x_28012:
[----:B------:R0:W1:-:S06]  /*8040*/  DADD R28, R28, R34 ;  /* 0x000000001c1c7229 */ /* 0x00004c0000000022 */
.L_x_28011:
[----:B------:R-:W-:Y:S05]  /*8050*/  BSYNC B0 ;  /* 0x0000000000007941 */ /* 0x000fea0003800000 */
.L_x_28010:
[----:B------:R-:W-:Y:S01]  /*8060*/  IADD3 R3, R27, 0x100, RZ ;  /* 0x000001001b037810 */ /* 0x000fe20007ffe0ff */
[----:B------:R-:W-:Y:S03]  /*8070*/  BSSY B0, `(.L_x_28013) ;  /* 0x0000021000007945 */ /* 0x000fe60003800000 */
[----:B------:R-:W-:-:S13]  /*8080*/  ISETP.GE.AND P0, PT, R3, R2, PT ;  /* 0x000000020300720c */ /* 0x000fda0003f06270 */
[----:B------:R-:W-:Y:S05]  /*8090*/  @P0 BRA `(.L_x_28014) ;  /* 0x000001e000000947 */ /* 0x000fea0003800000 */
[----:B------:R-:W4:-:S06]  /*80a0*/  DSETP.GTU.AND P0, PT, |R16|, +INF , PT ;  /* 0x7ff000001000742a */ /* 0x000f0c0003f0c200 */
[----:B----4-:R-:W4:-:S14]  /*80b0*/  DSETP.GTU.OR P0, PT, |R22|, +INF , P0 ;  /* 0x7ff000001600742a */ /* 0x010f1c000070c600 */
[----:B----4-:R-:W-:Y:S05]  /*80c0*/  @P0 BRA `(.L_x_28015) ;  /* 0x000001a000000947 */ /* 0x010fea0003800000 */
        /* <DEDUP_REMOVED lines=11> */
[----:B------:R-:W4:-:S04]  /*8180*/  DSETP.GEU.AND P0, PT, R22, R16, PT ;  /* 0x000000101600722a */ /* 0x000f080003f0e000 */
[----:B------:R-:W-:-:S04]  /*8190*/  DSETP.GT.AND P2, PT, R22, R16, PT ;  /* 0x000000101600722a */ /* 0x000fc80003f44000 */
[----:B----4-:R-:W4:-:S04]  /*81a0*/  DSETP.LT.AND P4, PT, R22, RZ, !P0 ;  /* 0x000000ff1600722a */ /* 0x010f080004781000 */
[C---:B------:R-:W5:Y:S02]  /*81b0*/  DSETP.GT.AND P0, PT, R22.reuse, RZ, !P0 ;  /* 0x000000ff1600722a */ /* 0x040f640004704000 */
[----:B----4-:R-:W-:Y:S02]  /*81c0*/  SEL R5, RZ, 0xffffffff, !P4 ;  /* 0xffffffffff057807 */ /* 0x010fe40006000000 */
[C---:B------:R-:W4:Y:S02]  /*81d0*/  DSETP.LT.AND P3, PT, R22.reuse, RZ, P2 ;  /* 0x000000ff1600722a */ /* 0x040f240001761000 */
[----:B-----5:R-:W-:Y:S02]  /*81e0*/  SEL R3, RZ, 0x1, !P0 ;  /* 0x00000001ff037807 */ /* 0x020fe40004000000 */
[----:B------:R-:W5:Y:S02]  /*81f0*/  DSETP.GT.AND P2, PT, R22, RZ, P2 ;  /* 0x000000ff1600722a */ /* 0x000f640001744000 */
[----:B----4-:R-:W-:-:S02]  /*8200*/  SEL R16, RZ, 0x1, !P3 ;  /* 0x00000001ff107807 */ /* 0x010fc40005800000 */
[-C--:B------:R-:W-:Y:S02]  /*8210*/  IADD3 R0, P0, P3, R3, R5.reuse, R22 ;  /* 0x0000000503007210 */ /* 0x080fe40007b1e016 */
[----:B-----5:R-:W-:Y:S02]  /*8220*/  SEL R17, RZ, 0xffffffff, !P2 ;  /* 0xffffffffff117807 */ /* 0x020fe40005000000 */
[----:B------:R-:W-:Y:S02]  /*8230*/  IADD3.X R22, RZ, R5, R23, P0, P3 ;  /* 0x00000005ff167210 */ /* 0x000fe400007e6417 */
[----:B------:R-:W-:-:S04]  /*8240*/  IADD3 R16, P0, P2, R17, R0, R16 ;  /* 0x0000000011107210 */ /* 0x000fc80007a1e010 */
[----:B------:R-:W-:Y:S01]  /*8250*/  IADD3.X R17, R17, R22, RZ, P0, P2 ;  /* 0x0000001611117210 */ /* 0x000fe200007e44ff */
[----:B------:R-:W-:Y:S05]  /*8260*/  BRA `(.L_x_28014) ;  /* 0x0000001000007947 */ /* 0x000fea0003800000 */
.L_x_28015:
[----:B------:R4:W0:-:S06]  /*8270*/  DADD R16, R16, R22 ;  /* 0x0000000010107229 */ /* 0x00080c0000000016 */
.L_x_28014:
[----:B------:R-:W-:Y:S05]  /*8280*/  BSYNC B0 ;  /* 0x0000000000007941 */ /* 0x000fea0003800000 */
.L_x_28013:
[----:B------:R-:W-:Y:S01]  /*8290*/  IADD3 R3, R27, 0x180, RZ ;  /* 0x000001801b037810 */ /* 0x000fe20007ffe0ff */
[----:B------:R-:W-:Y:S03]  /*82a0*/  BSSY B0, `(.L_x_28016) ;  /* 0x0000021000007945 */ /* 0x000fe60003800000 */
[----:B------:R-:W-:-:S13]  /*82b0*/  ISETP.GE.AND P0, PT, R3, R2, PT ;  /* 0x000000020300720c */ /* 0x000fda0003f06270 */
[----:B------:R-:W-:Y:S05]  /*82c0*/  @P0 BRA `(.L_x_28017) ;  /* 0x000001e000000947 */ /* 0x000fea0003800000 */
[----:B------:R-:W5:-:S06]  /*82d0*/  DSETP.GTU.AND P0, PT, |R24|, +INF , PT ;  /* 0x7ff000001800742a */ /* 0x000f4c0003f0c200 */
[----:B-----5:R-:W5:-:S14]  /*82e0*/  DSETP.GTU.OR P0, PT, |R18|, +INF , P0 ;  /* 0x7ff000001200742a */ /* 0x020f5c000070c600 */
[----:B-----5:R-:W-:Y:S05]  /*82f0*/  @P0 BRA `(.L_x_28018) ;  /* 0x000001a000000947 */ /* 0x020fea0003800000 */
        /* <DEDUP_REMOVED lines=11> */
[----:B------:R-:W5:-:S04]  /*83b0*/  DSETP.GEU.AND P0, PT, R18, R24, PT ;  /* 0x000000181200722a */ /* 0x000f480003f0e000 */
[----:B------:R-:W-:-:S04]  /*83c0*/  DSETP.GT.AND P2, PT, R18, R24, PT ;  /* 0x000000181200722a */ /* 0x000fc80003f44000 */
[----:B-----5:R-:W5:-:S04]  /*83d0*/  DSETP.LT.AND P4, PT, R18, RZ, !P0 ;  /* 0x000000ff1200722a */ /* 0x020f480004781000 */
[C---:B------:R-:W4:Y:S02]  /*83e0*/  DSETP.GT.AND P0, PT, R18.reuse, RZ, !P0 ;  /* 0x000000ff1200722a */ /* 0x040f240004704000 */
[----:B-----5:R-:W-:Y:S02]  /*83f0*/  SEL R5, RZ, 0xffffffff, !P4 ;  /* 0xffffffffff057807 */ /* 0x020fe40006000000 */
[C---:B------:R-:W5:Y:S02]  /*8400*/  DSETP.LT.AND P3, PT, R18.reuse, RZ, P2 ;  /* 0x000000ff1200722a */ /* 0x040f640001761000 */
[----:B----4-:R-:W-:Y:S02]  /*8410*/  SEL R3, RZ, 0x1, !P0 ;  /* 0x00000001ff037807 */ /* 0x010fe40004000000 */
[----:B------:R-:W4:Y:S02]  /*8420*/  DSETP.GT.AND P2, PT, R18, RZ, P2 ;  /* 0x000000ff1200722a */ /* 0x000f240001744000 */
[----:B-----5:R-:W-:-:S02]  /*8430*/  SEL R24, RZ, 0x1, !P3 ;  /* 0x00000001ff187807 */ /* 0x020fc40005800000 */
[-C--:B------:R-:W-:Y:S02]  /*8440*/  IADD3 R0, P0, P3, R3, R5.reuse, R18 ;  /* 0x0000000503007210 */ /* 0x080fe40007b1e012 */
[----:B----4-:R-:W-:Y:S02]  /*8450*/  SEL R25, RZ, 0xffffffff, !P2 ;  /* 0xffffffffff197807 */ /* 0x010fe40005000000 */
[----:B------:R-:W-:Y:S02]  /*8460*/  IADD3.X R18, RZ, R5, R19, P0, P3 ;  /* 0x00000005ff127210 */ /* 0x000fe400007e6413 */
[----:B------:R-:W-:-:S04]  /*8470*/  IADD3 R24, P0, P2, R25, R0, R24 ;  /* 0x0000000019187210 */ /* 0x000fc80007a1e018 */
[----:B------:R-:W-:Y:S01]  /*8480*/  IADD3.X R25, R25, R18, RZ, P0, P2 ;  /* 0x0000001219197210 */ /* 0x000fe200007e44ff */
[----:B------:R-:W-:Y:S05]  /*8490*/  BRA `(.L_x_28017) ;  /* 0x0000001000007947 */ /* 0x000fea0003800000 */
.L_x_28018:
[----:B------:R4:W3:-:S06]  /*84a0*/  DADD R24, R24, R18 ;  /* 0x0000000018187229 */ /* 0x0008cc0000000012 */
.L_x_28017:
[----:B------:R-:W-:Y:S05]  /*84b0*/  BSYNC B0 ;  /* 0x0000000000007941 */ /* 0x000fea0003800000 */
.L_x_28016:
[----:B----4-:R-:W4:Y:S01]  /*84c0*/  LDC.U8 R22, c[0x0][0x190] ;  /* 0x00006400ff167b82 */ /* 0x010f220000000000 */
[----:B------:R-:W-:Y:S01]  /*84d0*/  BSSY B6, `(.L_x_28019) ;  /* 0x0000119000067945 */ /* 0x000fe20003800000 */
[----:B------:R-:W-:Y:S05]  /*84e0*/  @P1 BRA `(.L_x_28020) ;  /* 0x0000117000001947 */ /* 0x000fea0003800000 */
[----:B----4-:R-:W-:Y:S01]  /*84f0*/  PRMT R0, R22, 0x9910, RZ ;  /* 0x0000991016007816 */ /* 0x010fe200000000ff */
        /* <DEDUP_REMOVED lines=14> */
[----:B--2---:R-:W2:Y:S01]  /*85e0*/  F2I.F64.TRUNC R33, R32 ;  /* 0x0000002000217311 */ /* 0x004ea2000030d100 */
[----:B------:R-:W-:Y:S01]  /*85f0*/  IMAD.MOV.U32 R27, RZ, RZ, R31 ;  /* 0x000000ffff1b7224 */ /* 0x000fe200078e001f */
[----:B--2---:R2:W-:Y:S01]  /*8600*/  STG.E.U8 [R4.64], R33 ;  /* 0x0000002104007986 */ /* 0x0045e2000c101124 */
[----:B------:R-:W-:Y:S05]  /*8610*/  BRA `(.L_x_28020) ;  /* 0x0000104000007947 */ /* 0x000fea0003800000 */
.L_x_28024:
[----:B--2---:R-:W2:Y:S01]  /*8620*/  F2I.S64.F64.TRUNC R32, R32 ;  /* 0x0000002000207311 */ /* 0x004ea2000030d900 */
[----:B------:R-:W-:Y:S02]  /*8630*/  IMAD.MOV.U32 R27, RZ, RZ, R31 ;  /* 0x000000ffff1b7224 */ /* 0x000fe400078e001f */
[----:B--2---:R-:W-:-:S05]  /*8640*/  IMAD.MOV.U32 R3, RZ, RZ, R32 ;  /* 0x000000ffff037224 */ /* 0x004fca00078e0020 */
[----:B------:R2:W-:Y:S01]  /*8650*/  STG.E.U8 [R4.64], R3 ;  /* 0x0000000304007986 */ /* 0x0005e2000c101124 */
[----:B------:R-:W-:Y:S05]  /*8660*/  BRA `(.L_x_28020) ;  /* 0x00000ff000007947 */ /* 0x000fea0003800000 */
.L_x_28023:
[----:B------:R-:W-:-:S13]  /*8670*/  ISETP.NE.AND P0, PT, R0, 0x2, PT ;  /* 0x000000020000780c */ /* 0x000fda0003f05270 */
[----:B------:R-:W-:Y:S05]  /*8680*/  @!P0 BRA `(.L_x_28026) ;  /* 0x000000c000008947 */ /* 0x000fea0003800000 */
[----:B------:R-:W-:-:S13]  /*8690*/  ISETP.NE.AND P0, PT, R0, 0x3, PT ;  /* 0x000000030000780c */ /* 0x000fda0003f05270 */
[----:B------:R-:W-:Y:S05]  /*86a0*/  @!P0 BRA `(.L_x_28027) ;  /* 0x0000006000008947 */ /* 0x000fea0003800000 */
[----:B------:R-:W-:-:S13]  /*86b0*/  ISETP.NE.AND P0, PT, R0, 0x4, PT ;  /* 0x000000040000780c */ /* 0x000fda0003f05270 */
[----:B------:R-:W-:Y:S05]  /*86c0*/  @P0 BRA `(.L_x_28025) ;  /* 0x00000dd000000947 */ /* 0x000fea0003800000 */
[----:B--2---:R-:W2:Y:S01]  /*86d0*/  F2I.S64.F64.TRUNC R32, R32 ;  /* 0x0000002000207311 */ /* 0x004ea2000030d900 */
[----:B------:R-:W-:Y:S01]  /*86e0*/  IMAD.MOV.U32 R27, RZ, RZ, R31 ;  /* 0x000000ffff1b7224 */ /* 0x000fe200078e001f */
[----:B--2---:R2:W-:Y:S01]  /*86f0*/  STG.E.64 [R4.64], R32 ;  /* 0x0000002004007986 */ /* 0x0045e2000c101b24 */
[----:B------:R-:W-:Y:S05]  /*8700*/  BRA `(.L_x_28020) ;  /* 0x00000f5000007947 */ /* 0x000fea0003800000 */
.L_x_28027:
[----:B--2---:R-:W2:Y:S01]  /*8710*/  F2I.F64.TRUNC R33, R32 ;  /* 0x0000002000217311 */ /* 0x004ea2000030d100 */
[----:B------:R-:W-:Y:S01]  /*8720*/  IMAD.MOV.U32 R27, RZ, RZ, R31 ;  /* 0x000000ffff1b7224 */ /* 0x000fe200078e001f */
[----:B--2---:R2:W-:Y:S01]  /*8730*/  STG.E [R4.64], R33 ;  /* 0x0000002104007986 */ /* 0x0045e2000c101924 */
[----:B------:R-:W-:Y:S05]  /*8740*/  BRA `(.L_x_28020) ;  /* 0x00000f1000007947 */ /* 0x000fea0003800000 */
.L_x_28026:
[----:B--2---:R-:W2:Y:S01]  /*8750*/  F2I.F64.TRUNC R33, R32 ;  /* 0x0000002000217311 */ /* 0x004ea2000030d100 */
[----:B------:R-:W-:Y:S01]  /*8760*/  IMAD.MOV.U32 R27, RZ, RZ, R31 ;  /* 0x000000ffff1b7224 */ /* 0x000fe200078e001f */
[----:B--2---:R2:W-:Y:S01]  /*8770*/  STG.E.U16 [R4.64], R33 ;  /* 0x0000002104007986 */ /* 0x0045e2000c101524 */
[----:B------:R-:W-:Y:S05]  /*8780*/  BRA `(.L_x_28020) ;  /* 0x00000ed000007947 */ /* 0x000fea0003800000 */
.L_x_28022:
[----:B------:R-:W-:-:S13]  /*8790*/  ISETP.GT.AND P0, PT, R0, 0x6, PT ;  /* 0x000000060000780c */ /* 0x000fda0003f04270 */
[----:B------:R-:W-:Y:S05]  /*87a0*/  @P0 BRA `(.L_x_28028) ;  /* 0x0000011000000947 */ /* 0x000fea0003800000 */
[----:B------:R-:W-:-:S13]  /*87b0*/  ISETP.NE.AND P0, PT, R0, 0x5, PT ;  /* 0x000000050000780c */ /* 0x000fda0003f05270 */
[----:B------:R-:W-:Y:S05]  /*87c0*/  @!P0 BRA `(.L_x_28029) ;  /* 0x0000008000008947 */ /* 0x000fea0003800000 */
[----:B------:R-:W-:-:S13]  /*87d0*/  ISETP.NE.AND P0, PT, R0, 0x6, PT ;  /* 0x000000060000780c */ /* 0x000fda0003f05270 */
[----:B------:R-:W-:Y:S05]  /*87e0*/  @P0 BRA `(.L_x_28025) ;  /* 0x00000cb000000947 */ /* 0x000fea0003800000 */
[----:B--2---:R-:W2:Y:S01]  /*87f0*/  F2F.F32.F64 R3, R32 ;  /* 0x0000002000037310 */ /* 0x004ea20000301000 */
[----:B------:R-:W2:Y:S01]  /*8800*/  DSETP.GEU.AND P0, PT, |R32|, c[0x2][0x0], PT ;  /* 0x008000002000762a */ /* 0x000ea20003f0e200 */
[----:B------:R-:W-:-:S13]  /*8810*/  IMAD.MOV.U32 R27, RZ, RZ, R31 ;  /* 0x000000ffff1b7224 */ /* 0x000fda00078e001f */
[----:B--2---:R-:W-:-:S05]  /*8820*/  @!P0 FMUL R3, R3, 1.175494350822287508e-38 ;  /* 0x0080000003038820 */ /* 0x004fca0000400000 */
[----:B------:R2:W-:Y:S01]  /*8830*/  STG.E [R4.64], R3 ;  /* 0x0000000304007986 */ /* 0x0005e2000c101924 */
[----:B------:R-:W-:Y:S05]  /*8840*/  BRA `(.L_x_28020) ;  /* 0x00000e1000007947 */ /* 0x000fea0003800000 */
.L_x_28029:
[----:B--2---:R-:W2:Y:S01]  /*8850*/  F2F.F32.F64 R0, R32 ;  /* 0x0000002000007310 */ /* 0x004ea20000301000 */
[----:B------:R-:W2:Y:S01]  /*8860*/  DSETP.GEU.AND P0, PT, |R32|, c[0x2][0x0], PT ;  /* 0x008000002000762a */ /* 0x000ea20003f0e200 */
[----:B------:R-:W-:-:S13]  /*8870*/  IMAD.MOV.U32 R27, RZ, RZ, R31 ;  /* 0x000000ffff1b7224 */ /* 0x000fda00078e001f */
[----:B--2---:R-:W-:-:S05]  /*8880*/  @!P0 FMUL R0, R0, 1.175494350822287508e-38 ;  /* 0x0080000000008820 */ /* 0x004fca0000400000 */
[----:B------:R-:W-:-:S05]  /*8890*/  F2FP.PACK_AB R0, RZ, R0 ;  /* 0x00000000ff00723e */ /* 0x000fca00000000ff */
[----:B------:R2:W-:Y:S01]  /*88a0*/  STG.E.U16 [R4.64], R0 ;  /* 0x0000000004007986 */ /* 0x0005e2000c101524 */
[----:B------:R-:W-:Y:S05]  /*88b0*/  BRA `(.L_x_28020) ;  /* 0x00000da000007947 */ /* 0x000fea0003800000 */
.L_x_28028:
[----:B------:R-:W-:-:S13]  /*88c0*/  ISETP.NE.AND P0, PT, R0, 0x7, PT ;  /* 0x000000070000780c */ /* 0x000fda0003f05270 */
[----:B------:R-:W-:Y:S05]  /*88d0*/  @!P0 BRA `(.L_x_28030) ;  /* 0x0000013000008947 */ /* 0x000fea0003800000 */
[----:B------:R-:W-:-:S13]  /*88e0*/  ISETP.NE.AND P0, PT, R0, 0x8, PT ;  /* 0x000000080000780c */ /* 0x000fda0003f05270 */
[----:B------:R-:W-:Y:S05]  /*88f0*/  @!P0 BRA `(.L_x_28031) ;  /* 0x0000009000008947 */ /* 0x000fea0003800000 */
[----:B------:R-:W-:-:S13]  /*8900*/  ISETP.NE.AND P0, PT, R0, 0x9, PT ;  /* 0x000000090000780c */ /* 0x000fda0003f05270 */
[----:B------:R-:W-:Y:S05]  /*8910*/  @P0 BRA `(.L_x_28025) ;  /* 0x00000b8000000947 */ /* 0x000fea0003800000 */
[----:B--2---:R-:W2:Y:S01]  /*8920*/  F2F.F32.F64 R6, R32 ;  /* 0x0000002000067310 */ /* 0x004ea20000301000 */
[----:B------:R-:W2:Y:S01]  /*8930*/  DSETP.GEU.AND P0, PT, |R32|, c[0x2][0x0], PT ;  /* 0x008000002000762a */ /* 0x000ea20003f0e200 */
[----:B------:R-:W-:Y:S02]  /*8940*/  IMAD.MOV.U32 R7, RZ, RZ, RZ ;  /* 0x000000ffff077224 */ /* 0x000fe400078e00ff */
[----:B------:R-:W-:-:S11]  /*8950*/  IMAD.MOV.U32 R27, RZ, RZ, R31 ;  /* 0x000000ffff1b7224 */ /* 0x000fd600078e001f */
[----:B--2---:R-:W-:-:S05]  /*8960*/  @!P0 FMUL R6, R6, 1.175494350822287508e-38 ;  /* 0x0080000006068820 */ /* 0x004fca0000400000 */
[----:B------:R2:W-:Y:S01]  /*8970*/  STG.E.64 [R4.64], R6 ;  /* 0x0000000604007986 */ /* 0x0005e2000c101b24 */
[----:B------:R-:W-:Y:S05]  /*8980*/  BRA `(.L_x_28020) ;  /* 0x00000cd000007947 */ /* 0x000fea0003800000 */
.L_x_28031:
[----:B--2---:R-:W2:Y:S01]  /*8990*/  F2F.F32.F64 R0, R32 ;  /* 0x0000002000007310 */ /* 0x004ea20000301000 */
[----:B------:R-:W2:Y:S01]  /*89a0*/  DSETP.GEU.AND P0, PT, |R32|, c[0x2][0x0], PT ;  /* 0x008000002000762a */ /* 0x000ea20003f0e200 */
[----:B------:R-:W-:-:S13]  /*89b0*/  IMAD.MOV.U32 R27, RZ, RZ, R31 ;  /* 0x000000ffff1b7224 */ /* 0x000fda00078e001f */
[----:B--2---:R-:W-:-:S05]  /*89c0*/  @!P0 FMUL R0, R0, 1.175494350822287508e-38 ;  /* 0x0080000000008820 */ /* 0x004fca0000400000 */
[----:B------:R-:W-:-:S04]  /*89d0*/  F2FP.PACK_AB R3, RZ, R0 ;  /* 0x00000000ff03723e */ /* 0x000fc800000000ff */
[----:B------:R-:W-:-:S05]  /*89e0*/  PRMT R3, R3, 0x5410, RZ ;  /* 0x0000541003037816 */ /* 0x000fca00000000ff */
[----:B------:R2:W-:Y:S01]  /*89f0*/  STG.E [R4.64], R3 ;  /* 0x0000000304007986 */ /* 0x0005e2000c101924 */
[----:B------:R-:W-:Y:S05]  /*8a00*/  BRA `(.L_x_28020) ;  /* 0x00000c5000007947 */ /* 0x000fea0003800000 */
.L_x_28030:
[----:B--2---:R2:W-:Y:S01]  /*8a10*/  STG.E.64 [R4.64], R32 ;  /* 0x0000002004007986 */ /* 0x0045e2000c101b24 */
[----:B------:R-:W-:Y:S01]  /*8a20*/  IMAD.MOV.U32 R27, RZ, RZ, R31 ;  /* 0x000000ffff1b7224 */ /* 0x000fe200078e001f */
[----:B------:R-:W-:Y:S05]  /*8a30*/  BRA `(.L_x_28020) ;  /* 0x00000c2000007947 */ /* 0x000fea0003800000 */
.L_x_28021:
        /* <DEDUP_REMOVED lines=8> */
[----:B--2---:R-:W2:Y:S01]  /*8ac0*/  DSETP.NEU.AND P0, PT, R32, RZ, PT ;  /* 0x000000ff2000722a */ /* 0x004ea20003f0d000 */
[----:B------:R-:W-:-:S05]  /*8ad0*/  IMAD.MOV.U32 R27, RZ, RZ, R31 ;  /* 0x000000ffff1b7224 */ /* 0x000fca00078e001f */
[----:B--2---:R-:W-:-:S05]  /*8ae0*/  SEL R3, RZ, 0x1, !P0 ;  /* 0x00000001ff037807 */ /* 0x004fca0004000000 */
[----:B------:R2:W-:Y:S01]  /*8af0*/  STG.E.U8 [R4.64], R3 ;  /* 0x0000000304007986 */ /* 0x0005e2000c101124 */
[----:B------:R-:W-:Y:S05]  /*8b00*/  BRA `(.L_x_28020) ;  /* 0x00000b5000007947 */ /* 0x000fea0003800000 */
.L_x_28034:
[----:B01----:R-:W-:Y:S01]  /*8b10*/  CS2R R34, SRZ ;  /* 0x0000000000227805 */ /* 0x003fe2000001ff00 */
[----:B------:R-:W-:-:S04]  /*8b20*/  IMAD.MOV.U32 R27, RZ, RZ, R31 ;  /* 0x000000ffff1b7224 */ /* 0x000fc800078e001f */
[----:B--2---:R0:W-:Y:S01]  /*8b30*/  STG.E.128 [R4.64], R32 ;  /* 0x0000002004007986 */ /* 0x0041e2000c101d24 */
[----:B------:R-:W-:Y:S05]  /*8b40*/  BRA `(.L_x_28020) ;  /* 0x00000b1000007947 */ /* 0x000fea0003800000 */
.L_x_28033:
        /* <DEDUP_REMOVED lines=8> */
[----:B------:R-:W-:-:S13]  /*8bd0*/  BSSY B0, `(.L_x_28037) ;  /* 0x000000f000007945 */ /* 0x000fda0003800000 */
[----:B--2---:R-:W-:-:S05]  /*8be0*/  @!P0 FMUL R9, R9, 1.175494350822287508e-38 ;  /* 0x0080000009098820 */ /* 0x004fca0000400000 */
        /* <DEDUP_REMOVED lines=13> */
.L_x_28038:
[----:B------:R-:W-:Y:S05]  /*8cc0*/  BSYNC B0 ;  /* 0x0000000000007941 */ /* 0x000fea0003800000 */
.L_x_28037:
[----:B------:R-:W-:Y:S01]  /*8cd0*/  LOP3.LUT R7, R0, R7, RZ, 0xfc, !PT ;  /* 0x0000000700077212 */ /* 0x000fe200078efcff */
[----:B------:R-:W-:-:S04]  /*8ce0*/  IMAD.MOV.U32 R27, RZ, RZ, R31 ;  /* 0x000000ffff1b7224 */ /* 0x000fc800078e001f */
[----:B------:R2:W-:Y:S01]  /*8cf0*/  STG.E.U8 [R4.64], R7 ;  /* 0x0000000704007986 */ /* 0x0005e2000c101124 */
[----:B------:R-:W-:Y:S05]  /*8d00*/  BRA `(.L_x_28020) ;  /* 0x0000095000007947 */ /* 0x000fea0003800000 */
.L_x_28036:
[----:B--2---:R-:W2:Y:S01]  /*8d10*/  F2F.F32.F64 R7, R32 ;  /* 0x0000002000077310 */ /* 0x004ea20000301000 */
[----:B------:R-:W2:Y:S01]  /*8d20*/  DSETP.GEU.AND P0, PT, |R32|, c[0x2][0x0], PT ;  /* 0x008000002000762a */ /* 0x000ea20003f0e200 */
[----:B------:R-:W-:-:S13]  /*8d30*/  BSSY B0, `(.L_x_28039) ;  /* 0x0000010000007945 */ /* 0x000fda0003800000 */
[----:B--2---:R-:W-:-:S05]  /*8d40*/  @!P0 FMUL R7, R7, 1.175494350822287508e-38 ;  /* 0x0080000007078820 */ /* 0x004fca0000400000 */
        /* <DEDUP_REMOVED lines=11> */
.L_x_28040:
[----:B------:R-:W-:Y:S01]  /*8e00*/  IMAD.MOV.U32 R0, RZ, RZ, 0x7f ;  /* 0x0000007fff007424 */ /* 0x000fe200078e00ff */
[----:B------:R-:W-:-:S04]  /*8e10*/  ISETP.GT.U32.AND P0, PT, R3, 0x7f800000, PT ;  /* 0x7f8000000300780c */ /* 0x000fc80003f04070 */
[----:B------:R-:W-:-:S04]  /*8e20*/  SEL R0, R0, 0x7c, P0 ;  /* 0x0000007c00007807 */ /* 0x000fc80000000000 */
.L_x_28041:
[----:B------:R-:W-:Y:S05]  /*8e30*/  BSYNC B0 ;  /* 0x0000000000007941 */ /* 0x000fea0003800000 */
.L_x_28039:
[----:B------:R-:W-:Y:S01]  /*8e40*/  LOP3.LUT R3, R7, 0x80000000, RZ, 0xc0, !PT ;  /* 0x8000000007037812 */ /* 0x000fe200078ec0ff */
[----:B------:R-:W-:-:S03]  /*8e50*/  IMAD.MOV.U32 R27, RZ, RZ, R31 ;  /* 0x000000ffff1b7224 */ /* 0x000fc600078e001f */
[----:B------:R-:W-:-:S04]  /*8e60*/  SHF.R.U32.HI R3, RZ, 0x18, R3 ;  /* 0x00000018ff037819 */ /* 0x000fc80000011603 */
[----:B------:R-:W-:-:S05]  /*8e70*/  LOP3.LUT R3, R0, R3, RZ, 0xfc, !PT ;  /* 0x0000000300037212 */ /* 0x000fca00078efcff */
[----:B------:R2:W-:Y:S01]  /*8e80*/  STG.E.U8 [R4.64], R3 ;  /* 0x0000000304007986 */ /* 0x0005e2000c101124 */
[----:B------:R-:W-:Y:S05]  /*8e90*/  BRA `(.L_x_28020) ;  /* 0x000007c000007947 */ /* 0x000fea0003800000 */
.L_x_28035:
[----:B--2---:R-:W2:Y:S01]  /*8ea0*/  F2F.F32.F64 R0, R32 ;  /* 0x0000002000007310 */ /* 0x004ea20000301000 */
[----:B------:R-:W2:Y:S01]  /*8eb0*/  DSETP.GEU.AND P0, PT, |R32|, c[0x2][0x0], PT ;  /* 0x008000002000762a */ /* 0x000ea20003f0e200 */
[----:B------:R-:W-:-:S13]  /*8ec0*/  IMAD.MOV.U32 R27, RZ, RZ, R31 ;  /* 0x000000ffff1b7224 */ /* 0x000fda00078e001f */
[----:B--2---:R-:W-:-:S05]  /*8ed0*/  @!P0 FMUL R0, R0, 1.175494350822287508e-38 ;  /* 0x0080000000008820 */ /* 0x004fca0000400000 */
[----:B------:R-:W-:-:S05]  /*8ee0*/  F2FP.BF16.PACK_AB R0, RZ, R0 ;  /* 0x00000000ff00723e */ /* 0x000fca00000010ff */
[----:B------:R2:W-:Y:S01]  /*8ef0*/  STG.E.U16 [R4.64], R0 ;  /* 0x0000000004007986 */ /* 0x0005e2000c101524 */
[----:B------:R-:W-:Y:S05]  /*8f00*/  BRA `(.L_x_28020) ;  /* 0x0000075000007947 */ /* 0x000fea0003800000 */
.L_x_28032:
        /* <DEDUP_REMOVED lines=8> */
[----:B--2---:R-:W2:Y:S01]  /*8f90*/  F2I.U32.F64.TRUNC R33, R32 ;  /* 0x0000002000217311 */ /* 0x004ea2000030d000 */
[----:B------:R-:W-:Y:S01]  /*8fa0*/  IMAD.MOV.U32 R27, RZ, RZ, R31 ;  /* 0x000000ffff1b7224 */ /* 0x000fe200078e001f */
[----:B--2---:R2:W-:Y:S01]  /*8fb0*/  STG.E.U16 [R4.64], R33 ;  /* 0x0000002104007986 */ /* 0x0045e2000c101524 */
[----:B------:R-:W-:Y:S05]  /*8fc0*/  BRA `(.L_x_28020) ;  /* 0x0000069000007947 */ /* 0x000fea0003800000 */
.L_x_28044:
[----:B--2---:R-:W2:Y:S01]  /*8fd0*/  F2F.F32.F64 R7, R32 ;  /* 0x0000002000077310 */ /* 0x004ea20000301000 */
[----:B------:R-:W2:Y:S01]  /*8fe0*/  DSETP.GEU.AND P0, PT, |R32|, c[0x2][0x0], PT ;  /* 0x008000002000762a */ /* 0x000ea20003f0e200 */
[----:B------:R-:W-:Y:S01]  /*8ff0*/  BSSY B0, `(.L_x_28045) ;  /* 0x0000014000007945 */ /* 0x000fe20003800000 */
[----:B------:R-:W-:-:S12]  /*9000*/  IMAD.MOV.U32 R0, RZ, RZ, 0x80 ;  /* 0x00000080ff007424 */ /* 0x000fd800078e00ff */
[----:B--2---:R-:W-:-:S05]  /*9010*/  @!P0 FMUL R7, R7, 1.175494350822287508e-38 ;  /* 0x0080000007078820 */ /* 0x004fca0000400000 */
        /* <DEDUP_REMOVED lines=14> */
.L_x_28047:
[----:B------:R-:W-:-:S04]  /*9100*/  LOP3.LUT R0, R7, 0x80000000, RZ, 0xc0, !PT ;  /* 0x8000000007007812 */ /* 0x000fc800078ec0ff */
[----:B------:R-:W-:-:S04]  /*9110*/  SHF.R.U32.HI R0, RZ, 0x18, R0 ;  /* 0x00000018ff007819 */ /* 0x000fc80000011600 */
[----:B------:R-:W-:Y:S02]  /*9120*/  LOP3.LUT R0, R3, R0, RZ, 0xfc, !PT ;  /* 0x0000000003007212 */ /* 0x000fe400078efcff */
.L_x_28046:
[----:B------:R-:W-:Y:S05]  /*9130*/  BSYNC B0 ;  /* 0x0000000000007941 */ /* 0x000fea0003800000 */
.L_x_28045:
[----:B------:R2:W-:Y:S01]  /*9140*/  STG.E.U8 [R4.64], R0 ;  /* 0x0000000004007986 */ /* 0x0005e2000c101124 */
[----:B------:R-:W-:Y:S01]  /*9150*/  IMAD.MOV.U32 R27, RZ, RZ, R31 ;  /* 0x000000ffff1b7224 */ /* 0x000fe200078e001f */
[----:B------:R-:W-:Y:S05]  /*9160*/  BRA `(.L_x_28020) ;  /* 0x000004f000007947 */ /* 0x000fea0003800000 */
.L_x_28043:
        /* <DEDUP_REMOVED lines=19> */
.L_x_28050:
[----:B------:R-:W-:-:S04]  /*92a0*/  LOP3.LUT R0, R7, 0x80000000, RZ, 0xc0, !PT ;  /* 0x8000000007007812 */ /* 0x000fc800078ec0ff */
[----:B------:R-:W-:-:S04]  /*92b0*/  SHF.R.U32.HI R0, RZ, 0x18, R0 ;  /* 0x00000018ff007819 */ /* 0x000fc80000011600 */
[----:B------:R-:W-:Y:S02]  /*92c0*/  LOP3.LUT R0, R3, R0, RZ, 0xfc, !PT ;  /* 0x0000000003007212 */ /* 0x000fe400078efcff */
.L_x_28049:
[----:B------:R-:W-:Y:S05]  /*92d0*/  BSYNC B0 ;  /* 0x0000000000007941 */ /* 0x000fea0003800000 */
.L_x_28048:
[----:B------:R2:W-:Y:S01]  /*92e0*/  STG.E.U8 [R4.64], R0 ;  /* 0x0000000004007986 */ /* 0x0005e2000c101124 */
[----:B------:R-:W-:Y:S01]  /*92f0*/  IMAD.MOV.U32 R27, RZ, RZ, R31 ;  /* 0x000000ffff1b7224 */ /* 0x000fe200078e001f */
[----:B------:R-:W-:Y:S05]  /*9300*/  BRA `(.L_x_28020) ;  /* 0x0000035000007947 */ /* 0x000fea0003800000 */
.L_x_28042:
        /* <DEDUP_REMOVED lines=8> */
[----:B------:R-:W-:-:S13]  /*9390*/  IMAD.MOV.U32 R27, RZ, RZ, R31 ;  /* 0x000000ffff1b7224 */ /* 0x000fda00078e001f */
[----:B--2---:R-:W-:Y:S01]  /*93a0*/  @!P0 FMUL R8, R8, 1.175494350822287508e-38 ;  /* 0x0080000008088820 */ /* 0x004fe20000400000 */
        /* <DEDUP_REMOVED lines=15> */
.L_x_28025:
[----:B------:R-:W-:Y:S01]  /*94a0*/  MOV R14, 0x0 ;  /* 0x00000000000e7802 */ /* 0x000fe20000000f00 */
[----:B------:R-:W-:Y:S02]  /*94b0*/  IMAD.MOV.U32 R4, RZ, RZ, c[0x4][0x188] ;  /* 0x01006200ff047624 */ /* 0x000fe400078e00ff */
[----:B------:R-:W-:Y:S02]  /*94c0*/  IMAD.MOV.U32 R5, RZ, RZ, c[0x4][0x18c] ;  /* 0x01006300ff057624 */ /* 0x000fe400078e00ff */
[----:B------:R-:W-:Y:S01]  /*94d0*/  IMAD.MOV.U32 R6, RZ, RZ, c[0x4][0x190] ;  /* 0x01006400ff067624 */ /* 0x000fe200078e00ff */
[----:B------:R-:W4:Y:S01]  /*94e0*/  LDC.64 R14, c[0x4][R14] ;  /* 0x010000000e0e7b82 */ /* 0x000f220000000a00 */
        /* <DEDUP_REMOVED lines=13> */
[----:B01234-:R-:W-:Y:S05]  /*95c0*/  CALL.ABS.NOINC R14 ;  /* 0x000000000e007343 */ /* 0x01ffea0003c00000 */
[----:B------:R-:W-:Y:S01]  /*95d0*/  IMAD.MOV.U32 R27, RZ, RZ, R31 ;  /* 0x000000ffff1b7224 */ /* 0x000fe200078e001f */
[----:B------:R-:W-:Y:S05]  /*95e0*/  BRA `(.L_x_28020) ;  /* 0x0000007000007947 */ /* 0x000fea0003800000 */
.L_x_28052:
[----:B--2---:R-:W2:Y:S01]  /*95f0*/  F2I.U64.F64.TRUNC R32, R32 ;  /* 0x0000002000207311 */ /* 0x004ea2000030d800 */
[----:B------:R-:W-:Y:S01]  /*9600*/  IMAD.MOV.U32 R27, RZ, RZ, R31 ;  /* 0x000000ffff1b7224 */ /* 0x000fe200078e001f */
[----:B--2---:R2:W-:Y:S01]  /*9610*/  STG.E.64 [R4.64], R32 ;  /* 0x0000002004007986 */ /* 0x0045e2000c101b24 */
[----:B------:R-:W-:Y:S05]  /*9620*/  BRA `(.L_x_28020) ;  /* 0x0000003000007947 */ /* 0x000fea0003800000 */
.L_x_28051:
[----:B--2---:R-:W2:Y:S01]  /*9630*/  F2I.U32.F64.TRUNC R33, R32 ;  /* 0x0000002000217311 */ /* 0x004ea2000030d000 */
[----:B------:R-:W-:Y:S01]  /*9640*/  IMAD.MOV.U32 R27, RZ, RZ, R31 ;  /* 0x000000ffff1b7224 */ /* 0x000fe200078e001f */
[----:B--2---:R2:W-:Y:S06]  /*9650*/  STG.E [R4.64], R33 ;  /* 0x0000002104007986 */ /* 0x0045ec000c101924 */
.L_x_28020:
[----:B------:R-:W-:Y:S05]  /*9660*/  BSYNC B6 ;  /* 0x0000000000067941 */ /* 0x000fea0003800000 */
.L_x_28019:
[----:B------:R-:W-:Y:S01]  /*9670*/  ISETP.GE.AND P0, PT, R27, R2, PT ;  /* 0x000000021b00720c */ /* 0x000fe20003f06270 */
[----:B------:R-:W-:-:S12]  /*9680*/  BSSY B6, `(.L_x_28053) ;  /* 0x000020a000067945 */ /* 0x000fd80003800000 */
[----:B------:R-:W-:Y:S05]  /*9690*/  @P0 BRA `(.L_x_28054) ;  /* 0x0000208000000947 */ /* 0x000fea0003800000 */
[----:B--2---:R-:W-:Y:S01]  /*96a0*/  IMAD R0, R26, 0x200, R27 ;  /* 0x000002001a007824 */ /* 0x004fe200078e021b */
[----:B----4-:R-:W-:-:S03]  /*96b0*/  PRMT R3, R22, 0x9910, RZ ;  /* 0x0000991016037816 */ /* 0x010fc600000000ff */
        /* <DEDUP_REMOVED lines=14> */
[----:B-1-3--:R-:W0:Y:S02]  /*97a0*/  F2I.F64.TRUNC R29, R28 ;  /* 0x0000001c001d7311 */ /* 0x00ae24000030d100 */
[----:B0-----:R0:W-:Y:S01]  /*97b0*/  STG.E.U8 [R4.64], R29 ;  /* 0x0000001d04007986 */ /* 0x0011e2000c101124 */
[----:B------:R-:W-:Y:S05]  /*97c0*/  BRA `(.L_x_28060) ;  /* 0x00000ef000007947 */ /* 0x000fea0003800000 */
.L_x_28058:
[----:B-1-3--:R-:W0:Y:S02]  /*97d0*/  F2I.S64.F64.TRUNC R28, R28 ;  /* 0x0000001c001c7311 */ /* 0x00ae24000030d900 */
[----:B0-----:R-:W-:-:S05]  /*97e0*/  IMAD.MOV.U32 R3, RZ, RZ, R28 ;  /* 0x000000ffff037224 */ /* 0x001fca00078e001c */
[----:B------:R0:W-:Y:S01]  /*97f0*/  STG.E.U8 [R4.64], R3 ;  /* 0x0000000304007986 */ /* 0x0001e2000c101124 */
[----:B------:R-:W-:Y:S05]  /*9800*/  BRA `(.L_x_28060) ;  /* 0x00000eb000007947 */ /* 0x000fea0003800000 */
.L_x_28057:
[----:B------:R-:W-:-:S13]  /*9810*/  ISETP.NE.AND P0, PT, R0, 0x2, PT ;  /* 0x000000020000780c */ /* 0x000fda0003f05270 */
[----:B------:R-:W-:Y:S05]  /*9820*/  @!P0 BRA `(.L_x_28061) ;  /* 0x000000a000008947 */ /* 0x000fea0003800000 */
[----:B------:R-:W-:-:S13]  /*9830*/  ISETP.NE.AND P0, PT, R0, 0x3, PT ;  /* 0x000000030000780c */ /* 0x000fda0003f05270 */
[----:B------:R-:W-:Y:S05]  /*9840*/  @!P0 BRA `(.L_x_28062) ;  /* 0x0000005000008947 */ /* 0x000fea0003800000 */
[----:B------:R-:W-:-:S13]  /*9850*/  ISETP.NE.AND P0, PT, R0, 0x4, PT ;  /* 0x000000040000780c */ /* 0x000fda0003f05270 */
[----:B------:R-:W-:Y:S05]  /*9860*/  @P0 BRA `(.L_x_28059) ;  /* 0x00000cc000000947 */ /* 0x000fea0003800000 */
[----:B-1-3--:R-:W0:Y:S02]  /*9870*/  F2I.S64.F64.TRUNC R28, R28 ;  /* 0x0000001c001c7311 */ /* 0x00ae24000030d900 */
[----:B0-----:R0:W-:Y:S01]  /*9880*/  STG.E.64 [R4.64], R28 ;  /* 0x0000001c04007986 */ /* 0x0011e2000c101b24 */
[----:B------:R-:W-:Y:S05]  /*9890*/  BRA `(.L_x_28060) ;  /* 0x00000e2000007947 */ /* 0x000fea0003800000 */
.L_x_28062:
[----:B-1-3--:R-:W0:Y:S02]  /*98a0*/  F2I.F64.TRUNC R29, R28 ;  /* 0x0000001c001d7311 */ /* 0x00ae24000030d100 */
[----:B0-----:R0:W-:Y:S01]  /*98b0*/  STG.E [R4.64], R29 ;  /* 0x0000001d04007986 */ /* 0x0011e2000c101924 */
[----:B------:R-:W-:Y:S05]  /*98c0*/  BRA `(.L_x_28060) ;  /* 0x00000df000007947 */ /* 0x000fea0003800000 */
.L_x_28061:
[----:B-1-3--:R-:W0:Y:S02]  /*98d0*/  F2I.F64.TRUNC R29, R28 ;  /* 0x0000001c001d7311 */ /* 0x00ae24000030d100 */
[----:B0-----:R0:W-:Y:S01]  /*98e0*/  STG.E.U16 [R4.64], R29 ;  /* 0x0000001d04007986 */ /* 0x0011e2000c101524 */
[----:B------:R-:W-:Y:S05]  /*98f0*/  BRA `(.L_x_28060) ;  /* 0x00000dc000007947 */ /* 0x000fea0003800000 */
.L_x_28056:
[----:B------:R-:W-:-:S13]  /*9900*/  ISETP.GT.AND P0, PT, R0, 0x6, PT ;  /* 0x000000060000780c */ /* 0x000fda0003f04270 */
[----:B------:R-:W-:Y:S05]  /*9910*/  @P0 BRA `(.L_x_28063) ;  /* 0x000000f000000947 */ /* 0x000fea0003800000 */
[----:B------:R-:W-:-:S13]  /*9920*/  ISETP.NE.AND P0, PT, R0, 0x5, PT ;  /* 0x000000050000780c */ /* 0x000fda0003f05270 */
[----:B------:R-:W-:Y:S05]  /*9930*/  @!P0 BRA `(.L_x_28064) ;  /* 0x0000007000008947 */ /* 0x000fea0003800000 */
[----:B------:R-:W-:-:S13]  /*9940*/  ISETP.NE.AND P0, PT, R0, 0x6, PT ;  /* 0x000000060000780c */ /* 0x000fda0003f05270 */
[----:B------:R-:W-:Y:S05]  /*9950*/  @P0 BRA `(.L_x_28059) ;  /* 0x00000bd000000947 */ /* 0x000fea0003800000 */
[----:B-1-3--:R-:W0:Y:S01]  /*9960*/  F2F.F32.F64 R3, R28 ;  /* 0x0000001c00037310 */ /* 0x00ae220000301000 */
[----:B------:R-:W0:-:S14]  /*9970*/  DSETP.GEU.AND P0, PT, |R28|, c[0x2][0x0], PT ;  /* 0x008000001c00762a */ /* 0x000e1c0003f0e200 */
[----:B0-----:R-:W-:-:S05]  /*9980*/  @!P0 FMUL R3, R3, 1.175494350822287508e-38 ;  /* 0x0080000003038820 */ /* 0x001fca0000400000 */
[----:B------:R0:W-:Y:S01]  /*9990*/  STG.E [R4.64], R3 ;  /* 0x0000000304007986 */ /* 0x0001e2000c101924 */
[----:B------:R-:W-:Y:S05]  /*99a0*/  BRA `(.L_x_28060) ;  /* 0x00000d1000007947 */ /* 0x000fea0003800000 */
.L_x_28064:
[----:B-1-3--:R-:W0:Y:S01]  /*99b0*/  F2F.F32.F64 R0, R28 ;  /* 0x0000001c00007310 */ /* 0x00ae220000301000 */
[----:B------:R-:W0:-:S14]  /*99c0*/  DSETP.GEU.AND P0, PT, |R28|, c[0x2][0x0], PT ;  /* 0x008000001c00762a */ /* 0x000e1c0003f0e200 */
[----:B0-----:R-:W-:-:S05]  /*99d0*/  @!P0 FMUL R0, R0, 1.175494350822287508e-38 ;  /* 0x0080000000008820 */ /* 0x001fca0000400000 */
[----:B------:R-:W-:-:S05]  /*99e0*/  F2FP.PACK_AB R0, RZ, R0 ;  /* 0x00000000ff00723e */ /* 0x000fca00000000ff */
[----:B------:R0:W-:Y:S01]  /*99f0*/  STG.E.U16 [R4.64], R0 ;  /* 0x0000000004007986 */ /* 0x0001e2000c101524 */
[----:B------:R-:W-:Y:S05]  /*9a00*/  BRA `(.L_x_28060) ;  /* 0x00000cb000007947 */ /* 0x000fea0003800000 */
.L_x_28063:
[----:B------:R-:W-:-:S13]  /*9a10*/  ISETP.NE.AND P0, PT, R0, 0x7, PT ;  /* 0x000000070000780c */ /* 0x000fda0003f05270 */
[----:B------:R-:W-:Y:S05]  /*9a20*/  @!P0 BRA `(.L_x_28065) ;  /* 0x0000011000008947 */ /* 0x000fea0003800000 */
[----:B------:R-:W-:-:S13]  /*9a30*/  ISETP.NE.AND P0, PT, R0, 0x8, PT ;  /* 0x000000080000780c */ /* 0x000fda0003f05270 */
[----:B------:R-:W-:Y:S05]  /*9a40*/  @!P0 BRA `(.L_x_28066) ;  /* 0x0000008000008947 */ /* 0x000fea0003800000 */
[----:B------:R-:W-:-:S13]  /*9a50*/  ISETP.NE.AND P0, PT, R0, 0x9, PT ;  /* 0x000000090000780c */ /* 0x000fda0003f05270 */
[----:B------:R-:W-:Y:S05]  /*9a60*/  @P0 BRA `(.L_x_28059) ;  /* 0x00000ac000000947 */ /* 0x000fea0003800000 */
[----:B-1-3--:R-:W0:Y:S01]  /*9a70*/  F2F.F32.F64 R6, R28 ;  /* 0x0000001c00067310 */ /* 0x00ae220000301000 */
[----:B------:R-:W0:Y:S01]  /*9a80*/  DSETP.GEU.AND P0, PT, |R28|, c[0x2][0x0], PT ;  /* 0x008000001c00762a */ /* 0x000e220003f0e200 */
[----:B------:R-:W-:-:S13]  /*9a90*/  IMAD.MOV.U32 R7, RZ, RZ, RZ ;  /* 0x000000ffff077224 */ /* 0x000fda00078e00ff */
[----:B0-----:R-:W-:-:S05]  /*9aa0*/  @!P0 FMUL R6, R6, 1.175494350822287508e-38 ;  /* 0x0080000006068820 */ /* 0x001fca0000400000 */
[----:B------:R0:W-:Y:S01]  /*9ab0*/  STG.E.64 [R4.64], R6 ;  /* 0x0000000604007986 */ /* 0x0001e2000c101b24 */
[----:B------:R-:W-:Y:S05]  /*9ac0*/  BRA `(.L_x_28060) ;  /* 0x00000bf000007947 */ /* 0x000fea0003800000 */
.L_x_28066:
[----:B-1-3--:R-:W0:Y:S01]  /*9ad0*/  F2F.F32.F64 R0, R28 ;  /* 0x0000001c00007310 */ /* 0x00ae220000301000 */
[----:B------:R-:W0:-:S14]  /*9ae0*/  DSETP.GEU.AND P0, PT, |R28|, c[0x2][0x0], PT ;  /* 0x008000001c00762a */ /* 0x000e1c0003f0e200 */
[----:B0-----:R-:W-:-:S05]  /*9af0*/  @!P0 FMUL R0, R0, 1.175494350822287508e-38 ;  /* 0x0080000000008820 */ /* 0x001fca0000400000 */
[----:B------:R-:W-:-:S04]  /*9b00*/  F2FP.PACK_AB R3, RZ, R0 ;  /* 0x00000000ff03723e */ /* 0x000fc800000000ff */
[----:B------:R-:W-:-:S05]  /*9b10*/  PRMT R3, R3, 0x5410, RZ ;  /* 0x0000541003037816 */ /* 0x000fca00000000ff */
[----:B------:R0:W-:Y:S01]  /*9b20*/  STG.E [R4.64], R3 ;  /* 0x0000000304007986 */ /* 0x0001e2000c101924 */
[----:B------:R-:W-:Y:S05]  /*9b30*/  BRA `(.L_x_28060) ;  /* 0x00000b8000007947 */ /* 0x000fea0003800000 */
.L_x_28065:
[----:B-1-3--:R0:W-:Y:S01]  /*9b40*/  STG.E.64 [R4.64], R28 ;  /* 0x0000001c04007986 */ /* 0x00a1e2000c101b24 */
[----:B------:R-:W-:Y:S05]  /*9b50*/  BRA `(.L_x_28060) ;  /* 0x00000b6000007947 */ /* 0x000fea0003800000 */
.L_x_28055:
        /* <DEDUP_REMOVED lines=8> */
[----:B-1-3--:R-:W0:-:S06]  /*9be0*/  DSETP.NEU.AND P0, PT, R28, RZ, PT ;  /* 0x000000ff1c00722a */ /* 0x00ae0c0003f0d000 */
[----:B0-----:R-:W-:-:S05]  /*9bf0*/  SEL R3, RZ, 0x1, !P0 ;  /* 0x00000001ff037807 */ /* 0x001fca0004000000 */
[----:B------:R0:W-:Y:S01]  /*9c00*/  STG.E.U8 [R4.64], R3 ;  /* 0x0000000304007986 */ /* 0x0001e2000c101124 */
[----:B------:R-:W-:Y:S05]  /*9c10*/  BRA `(.L_x_28060) ;  /* 0x00000aa000007947 */ /* 0x000fea0003800000 */
.L_x_28069:
[----:B------:R-:W-:-:S05]  /*9c20*/  CS2R R30, SRZ ;  /* 0x00000000001e7805 */ /* 0x000fca000001ff00 */
[----:B-1-3--:R0:W-:Y:S01]  /*9c30*/  STG.E.128 [R4.64], R28 ;  /* 0x0000001c04007986 */ /* 0x00a1e2000c101d24 */
[----:B------:R-:W-:Y:S05]  /*9c40*/  BRA `(.L_x_28060) ;  /* 0x00000a7000007947 */ /* 0x000fea0003800000 */
.L_x_28068:
        /* <DEDUP_REMOVED lines=23> */
.L_x_28073:
[----:B------:R-:W-:Y:S05]  /*9dc0*/  BSYNC B0 ;  /* 0x0000000000007941 */ /* 0x000fea0003800000 */
.L_x_28072:
[----:B------:R-:W-:-:S05]  /*9dd0*/  LOP3.LUT R7, R0, R7, RZ, 0xfc, !PT ;  /* 0x0000000700077212 */ /* 0x000fca00078efcff */
[----:B------:R0:W-:Y:S01]  /*9de0*/  STG.E.U8 [R4.64], R7 ;  /* 0x0000000704007986 */ /* 0x0001e2000c101124 */
[----:B------:R-:W-:Y:S05]  /*9df0*/  BRA `(.L_x_28060) ;  /* 0x000008c000007947 */ /* 0x000fea0003800000 */
.L_x_28071:
[----:B-1-3--:R-:W0:Y:S01]  /*9e00*/  F2F.F32.F64 R7, R28 ;  /* 0x0000001c00077310 */ /* 0x00ae220000301000 */
        /* <DEDUP_REMOVED lines=14> */
.L_x_28075:
[----:B------:R-:W-:Y:S01]  /*9ef0*/  IMAD.MOV.U32 R0, RZ, RZ, 0x7f ;  /* 0x0000007fff007424 */ /* 0x000fe200078e00ff */
[----:B------:R-:W-:-:S04]  /*9f00*/  ISETP.GT.U32.AND P0, PT, R3, 0x7f800000, PT ;  /* 0x7f8000000300780c */ /* 0x000fc80003f04070 */
[----:B------:R-:W-:-:S04]  /*9f10*/  SEL R0, R0, 0x7c, P0 ;  /* 0x0000007c00007807 */ /* 0x000fc80000000000 */
.L_x_28076:
[----:B------:R-:W-:Y:S05]  /*9f20*/  BSYNC B0 ;  /* 0x0000000000007941 */ /* 0x000fea0003800000 */
.L_x_28074:
[----:B------:R-:W-:-:S04]  /*9f30*/  LOP3.LUT R3, R7, 0x80000000, RZ, 0xc0, !PT ;  /* 0x8000000007037812 */ /* 0x000fc800078ec0ff */
[----:B------:R-:W-:-:S04]  /*9f40*/  SHF.R.U32.HI R3, RZ, 0x18, R3 ;  /* 0x00000018ff037819 */ /* 0x000fc80000011603 */
[----:B------:R-:W-:-:S05]  /*9f50*/  LOP3.LUT R3, R0, R3, RZ, 0xfc, !PT ;  /* 0x0000000300037212 */ /* 0x000fca00078efcff */
[----:B------:R0:W-:Y:S01]  /*9f60*/  STG.E.U8 [R4.64], R3 ;  /* 0x0000000304007986 */ /* 0x0001e2000c101124 */
[----:B------:R-:W-:Y:S05]  /*9f70*/  BRA `(.L_x_28060) ;  /* 0x0000074000007947 */ /* 0x000fea0003800000 */
.L_x_28070:
[----:B-1-3--:R-:W0:Y:S01]  /*9f80*/  F2F.F32.F64 R0, R28 ;  /* 0x0000001c00007310 */ /* 0x00ae220000301000 */
[----:B------:R-:W0:-:S14]  /*9f90*/  DSETP.GEU.AND P0, PT, |R28|, c[0x2][0x0], PT ;  /* 0x008000001c00762a */ /* 0x000e1c0003f0e200 */
[----:B0-----:R-:W-:-:S05]  /*9fa0*/  @!P0 FMUL R0, R0, 1.175494350822287508e-38 ;  /* 0x0080000000008820 */ /* 0x001fca0000400000 */
[----:B------:R-:W-:-:S05]  /*9fb0*/  F2FP.BF16.PACK_AB R0, RZ, R0 ;  /* 0x00000000ff00723e */ /* 0x000fca00000010ff */
[----:B------:R0:W-:Y:S01]  /*9fc0*/  STG.E.U16 [R4.64], R0 ;  /* 0x0000000004007986 */ /* 0x0001e2000c101524 */
[----:B------:R-:W-:Y:S05]  /*9fd0*/  BRA `(.L_x_28060) ;  /* 0x000006e000007947 */ /* 0x000fea0003800000 */
.L_x_28067:
        /* <DEDUP_REMOVED lines=8> */
[----:B-1-3--:R-:W0:Y:S02]  /*a060*/  F2I.U32.F64.TRUNC R29, R28 ;  /* 0x0000001c001d7311 */ /* 0x00ae24000030d000 */
[----:B0-----:R0:W-:Y:S01]  /*a070*/  STG.E.U16 [R4.64], R29 ;  /* 0x0000001d04007986 */ /* 0x0011e2000c101524 */
[----:B------:R-:W-:Y:S05]  /*a080*/  BRA `(.L_x_28060) ;  /* 0x0000063000007947 */ /* 0x000fea0003800000 */
.L_x_28079:
[----:B-1-3--:R-:W0:Y:S01]  /*a090*/  F2F.F32.F64 R7, R28 ;  /* 0x0000001c00077310 */ /* 0x00ae220000301000 */
        /* <DEDUP_REMOVED lines=18> */
.L_x_28082:
[----:B------:R-:W-:-:S04]  /*a1c0*/  LOP3.LUT R0, R7, 0x80000000, RZ, 0xc0, !PT ;  /* 0x8000000007007812 */ /* 0x000fc800078ec0ff */
[----:B------:R-:W-:-:S04]  /*a1d0*/  SHF.R.U32.HI R0, RZ, 0x18, R0 ;  /* 0x00000018ff007819 */ /* 0x000fc80000011600 */
[----:B------:R-:W-:Y:S02]  /*a1e0*/  LOP3.LUT R0, R3, R0, RZ, 0xfc, !PT ;  /* 0x0000000003007212 */ /* 0x000fe400078efcff */
.L_x_28081:
[----:B------:R-:W-:Y:S05]  /*a1f0*/  BSYNC B0 ;  /* 0x0000000000007941 */ /* 0x000fea0003800000 */
.L_x_28080:
[----:B------:R0:W-:Y:S01]  /*a200*/  STG.E.U8 [R4.64], R0 ;  /* 0x0000000004007986 */ /* 0x0001e2000c101124 */
[----:B------:R-:W-:Y:S05]  /*a210*/  BRA `(.L_x_28060) ;  /* 0x000004a000007947 */ /* 0x000fea0003800000 */
.L_x_28078:
        /* <DEDUP_REMOVED lines=19> */
.L_x_28085:
[----:B------:R-:W-:-:S04]  /*a350*/  LOP3.LUT R0, R7, 0x80000000, RZ, 0xc0, !PT ;  /* 0x8000000007007812 */ /* 0x000fc800078ec0ff */
[----:B------:R-:W-:-:S04]  /*a360*/  SHF.R.U32.HI R0, RZ, 0x18, R0 ;  /* 0x00000018ff007819 */ /* 0x000fc80000011600 */
[----:B------:R-:W-:Y:S02]  /*a370*/  LOP3.LUT R0, R3, R0, RZ, 0xfc, !PT ;  /* 0x0000000003007212 */ /* 0x000fe400078efcff */
.L_x_28084:
[----:B------:R-:W-:Y:S05]  /*a380*/  BSYNC B0 ;  /* 0x0000000000007941 */ /* 0x000fea0003800000 */
.L_x_28083:
[----:B------:R0:W-:Y:S01]  /*a390*/  STG.E.U8 [R4.64], R0 ;  /* 0x0000000004007986 */ /* 0x0001e2000c101124 */
[----:B------:R-:W-:Y:S05]  /*a3a0*/  BRA `(.L_x_28060) ;  /* 0x0000031000007947 */ /* 0x000fea0003800000 */
.L_x_28077:
[----:B------:R-:W-:-:S13]  /*a3b0*/  ISETP.NE.AND P0, PT, R0, 0x1c, PT ;  /* 0x0000001c0000780c */ /* 0x000fda0003f05270 */
[----:B------:R-:W-:Y:S05]  /*a3c0*/  @!P0 BRA `(.L_x_28086) ;  /* 0x000002d000008947 */ /* 0x000fea0003800000 */
[----:B------:R-:W-:-:S13]  /*a3d0*/  ISETP.NE.AND P0, PT, R0, 0x1d, PT ;  /* 0x0000001d0000780c */ /* 0x000fda0003f05270 */
[----:B------:R-:W-:Y:S05]  /*a3e0*/  @!P0 BRA `(.L_x_28087) ;  /* 0x0000028000008947 */ /* 0x000fea0003800000 */
[----:B------:R-:W-:-:S13]  /*a3f0*/  ISETP.NE.AND P0, PT, R0, 0x2c, PT ;  /* 0x0000002c0000780c */ /* 0x000fda0003f05270 */
[----:B------:R-:W-:Y:S05]  /*a400*/  @P0 BRA `(.L_x_28059) ;  /* 0x0000012000000947 */ /* 0x000fea0003800000 */
[----:B-1-3--:R-:W0:Y:S01]  /*a410*/  F2F.F32.F64 R8, R28 ;  /* 0x0000001c00087310 */ /* 0x00ae220000301000 */
        /* <DEDUP_REMOVED lines=17> */
.L_x_28059:
        /* <DEDUP_REMOVED lines=20> */
.L_x_28087:
[----:B-1-3--:R-:W0:Y:S02]  /*a670*/  F2I.U64.F64.TRUNC R28, R28 ;  /* 0x0000001c001c7311 */ /* 0x00ae24000030d800 */
[----:B0-----:R0:W-:Y:S01]  /*a680*/  STG.E.64 [R4.64], R28 ;  /* 0x0000001c04007986 */ /* 0x0011e2000c101b24 */
[----:B------:R-:W-:Y:S05]  /*a690*/  BRA `(.L_x_28060) ;  /* 0x0000002000007947 */ /* 0x000fea0003800000 */
.L_x_28086:
[----:B-1-3--:R-:W0:Y:S02]  /*a6a0*/  F2I.U32.F64.TRUNC R29, R28 ;  /* 0x0000001c001d7311 */ /* 0x00ae24000030d000 */
[----:B0-----:R0:W-:Y:S02]  /*a6b0*/  STG.E [R4.64], R29 ;  /* 0x0000001d04007986 */ /* 0x0011e4000c101924 */
.L_x_28060:
        /* <DEDUP_REMOVED lines=22> */
.L_x_28091:
[----:B------:R-:W0:Y:S02]  /*a820*/  F2I.S64.F64.TRUNC R16, R16 ;  /* 0x0000001000107311 */ /* 0x000e24000030d900 */
[----:B0-----:R-:W-:-:S05]  /*a830*/  IMAD.MOV.U32 R3, RZ, RZ, R16 ;  /* 0x000000ffff037224 */ /* 0x001fca00078e0010 */
[----:B------:R0:W-:Y:S01]  /*a840*/  STG.E.U8 [R4.64], R3 ;  /* 0x0000000304007986 */ /* 0x0001e2000c101124 */
[----:B------:R-:W-:Y:S05]  /*a850*/  BRA `(.L_x_28093) ;  /* 0x00000eb000007947 */ /* 0x000fea0003800000 */
.L_x_28090:
        /* <DEDUP_REMOVED lines=9> */
.L_x_28095:
[----:B------:R-:W0:Y:S02]  /*a8f0*/  F2I.F64.TRUNC R17, R16 ;  /* 0x0000001000117311 */ /* 0x000e24000030d100 */
[----:B0-----:R0:W-:Y:S01]  /*a900*/  STG.E [R4.64], R17 ;  /* 0x0000001104007986 */ /* 0x0011e2000c101924 */
[----:B------:R-:W-:Y:S05]  /*a910*/  BRA `(.L_x_28093) ;  /* 0x00000df000007947 */ /* 0x000fea0003800000 */
.L_x_28094:
[----:B------:R-:W0:Y:S02]  /*a920*/  F2I.F64.TRUNC R17, R16 ;  /* 0x0000001000117311 */ /* 0x000e24000030d100 */
[----:B0-----:R0:W-:Y:S01]  /*a930*/  STG.E.U16 [R4.64], R17 ;  /* 0x0000001104007986 */ /* 0x0011e2000c101524 */
[----:B------:R-:W-:Y:S05]  /*a940*/  BRA `(.L_x_28093) ;  /* 0x00000dc000007947 */ /* 0x000fea0003800000 */
.L_x_28089:
        /* <DEDUP_REMOVED lines=11> */
.L_x_28097:
[----:B------:R-:W0:Y:S01]  /*aa00*/  F2F.F32.F64 R0, R16 ;  /* 0x0000001000007310 */ /* 0x000e220000301000 */
[----:B------:R-:W0:-:S14]  /*aa10*/  DSETP.GEU.AND P0, PT, |R16|, c[0x2][0x0], PT ;  /* 0x008000001000762a */ /* 0x000e1c0003f0e200 */
[----:B0-----:R-:W-:-:S05]  /*aa20*/  @!P0 FMUL R0, R0, 1.175494350822287508e-38 ;  /* 0x0080000000008820 */ /* 0x001fca0000400000 */
[----:B------:R-:W-:-:S05]  /*aa30*/  F2FP.PACK_AB R0, RZ, R0 ;  /* 0x00000000ff00723e */ /* 0x000fca00000000ff */
[----:B------:R0:W-:Y:S01]  /*aa40*/  STG.E.U16 [R4.64], R0 ;  /* 0x0000000004007986 */ /* 0x0001e2000c101524 */
[----:B------:R-:W-:Y:S05]  /*aa50*/  BRA `(.L_x_28093) ;  /* 0x00000cb000007947 */ /* 0x000fea0003800000 */
.L_x_28096:
        /* <DEDUP_REMOVED lines=12> */
.L_x_28099:
[----:B------:R-:W0:Y:S01]  /*ab20*/  F2F.F32.F64 R0, R16 ;  /* 0x0000001000007310 */ /* 0x000e220000301000 */
[----:B------:R-:W0:-:S14]  /*ab30*/  DSETP.GEU.AND P0, PT, |R16|, c[0x2][0x0], PT ;  /* 0x008000001000762a */ /* 0x000e1c0003f0e200 */
[----:B0-----:R-:W-:-:S05]  /*ab40*/  @!P0 FMUL R0, R0, 1.175494350822287508e-38 ;  /* 0x0080000000008820 */ /* 0x001fca0000400000 */
[----:B------:R-:W-:-:S04]  /*ab50*/  F2FP.PACK_AB R3, RZ, R0 ;  /* 0x00000000ff03723e */ /* 0x000fc800000000ff */
[----:B------:R-:W-:-:S05]  /*ab60*/  PRMT R3, R3, 0x5410, RZ ;  /* 0x0000541003037816 */ /* 0x000fca00000000ff */
[----:B------:R0:W-:Y:S01]  /*ab70*/  STG.E [R4.64], R3 ;  /* 0x0000000304007986 */ /* 0x0001e2000c101924 */
[----:B------:R-:W-:Y:S05]  /*ab80*/  BRA `(.L_x_28093) ;  /* 0x00000b8000007947 */ /* 0x000fea0003800000 */
.L_x_28098:
[----:B------:R0:W-:Y:S01]  /*ab90*/  STG.E.64 [R4.64], R16 ;  /* 0x0000001004007986 */ /* 0x0001e2000c101b24 */
[----:B------:R-:W-:Y:S05]  /*aba0*/  BRA `(.L_x_28093) ;  /* 0x00000b6000007947 */ /* 0x000fea0003800000 */
.L_x_28088:
        /* <DEDUP_REMOVED lines=12> */
.L_x_28102:
[----:B------:R-:W-:-:S05]  /*ac70*/  CS2R R18, SRZ ;  /* 0x0000000000127805 */ /* 0x000fca000001ff00 */
[----:B------:R0:W-:Y:S01]  /*ac80*/  STG.E.128 [R4.64], R16 ;  /* 0x0000001004007986 */ /* 0x0001e2000c101d24 */
[----:B------:R-:W-:Y:S05]  /*ac90*/  BRA `(.L_x_28093) ;  /* 0x00000a7000007947 */ /* 0x000fea0003800000 */
.L_x_28101:
        /* <DEDUP_REMOVED lines=23> */
.L_x_28106:
[----:B------:R-:W-:Y:S05]  /*ae10*/  BSYNC B0 ;  /* 0x0000000000007941 */ /* 0x000fea0003800000 */
.L_x_28105:
[----:B------:R-:W-:-:S05]  /*ae20*/  LOP3.LUT R7, R0, R7, RZ, 0xfc, !PT ;  /* 0x0000000700077212 */ /* 0x000fca00078efcff */
[----:B------:R0:W-:Y:S01]  /*ae30*/  STG.E.U8 [R4.64], R7 ;  /* 0x0000000704007986 */ /* 0x0001e2000c101124 */
[----:B------:R-:W-:Y:S05]  /*ae40*/  BRA `(.L_x_28093) ;  /* 0x000008c000007947 */ /* 0x000fea0003800000 */
.L_x_28104:
        /* <DEDUP_REMOVED lines=15> */
.L_x_28108:
[----:B------:R-:W-:Y:S01]  /*af40*/  IMAD.MOV.U32 R0, RZ, RZ, 0x7f ;  /* 0x0000007fff007424 */ /* 0x000fe200078e00ff */
[----:B------:R-:W-:-:S04]  /*af50*/  ISETP.GT.U32.AND P0, PT, R3, 0x7f800000, PT ;  /* 0x7f8000000300780c */ /* 0x000fc80003f04070 */
[----:B------:R-:W-:-:S04]  /*af60*/  SEL R0, R0, 0x7c, P0 ;  /* 0x0000007c00007807 */ /* 0x000fc80000000000 */
.L_x_28109:
[----:B------:R-:W-:Y:S05]  /*af70*/  BSYNC B0 ;  /* 0x0000000000007941 */ /* 0x000fea0003800000 */
.L_x_28107:
[----:B------:R-:W-:-:S04]  /*af80*/  LOP3.LUT R3, R7, 0x80000000, RZ, 0xc0, !PT ;  /* 0x8000000007037812 */ /* 0x000fc800078ec0ff */
[----:B------:R-:W-:-:S04]  /*af90*/  SHF.R.U32.HI R3, RZ, 0x18, R3 ;  /* 0x00000018ff037819 */ /* 0x000fc80000011603 */
[----:B------:R-:W-:-:S05]  /*afa0*/  LOP3.LUT R3, R0, R3, RZ, 0xfc, !PT ;  /* 0x0000000300037212 */ /* 0x000fca00078efcff */
[----:B------:R0:W-:Y:S01]  /*afb0*/  STG.E.U8 [R4.64], R3 ;  /* 0x0000000304007986 */ /* 0x0001e2000c101124 */
[----:B------:R-:W-:Y:S05]  /*afc0*/  BRA `(.L_x_28093) ;  /* 0x0000074000007947 */ /* 0x000fea0003800000 */
.L_x_28103:
[----:B------:R-:W0:Y:S01]  /*afd0*/  F2F.F32.F64 R0, R16 ;  /* 0x0000001000007310 */ /* 0x000e220000301000 */
[----:B------:R-:W0:-:S14]  /*afe0*/  DSETP.GEU.AND P0, PT, |R16|, c[0x2][0x0], PT ;  /* 0x008000001000762a */ /* 0x000e1c0003f0e200 */
[----:B0-----:R-:W-:-:S05]  /*aff0*/  @!P0 FMUL R0, R0, 1.175494350822287508e-38 ;  /* 0x0080000000008820 */ /* 0x001fca0000400000 */
[----:B------:R-:W-:-:S05]  /*b000*/  F2FP.BF16.PACK_AB R0, RZ, R0 ;  /* 0x00000000ff00723e */ /* 0x000fca00000010ff */
[----:B------:R0:W-:Y:S01]  /*b010*/  STG.E.U16 [R4.64], R0 ;  /* 0x0000000004007986 */ /* 0x0001e2000c101524 */
[----:B------:R-:W-:Y:S05]  /*b020*/  BRA `(.L_x_28093) ;  /* 0x000006e000007947 */ /* 0x000fea0003800000 */
.L_x_28100:
        /* <DEDUP_REMOVED lines=11> */
.L_x_28112:
        /* <DEDUP_REMOVED lines=19> */
.L_x_28115:
[----:B------:R-:W-:-:S04]  /*b210*/  LOP3.LUT R0, R7, 0x80000000, RZ, 0xc0, !PT ;  /* 0x8000000007007812 */ /* 0x000fc800078ec0ff */
[----:B------:R-:W-:-:S04]  /*b220*/  SHF.R.U32.HI R0, RZ, 0x18, R0 ;  /* 0x00000018ff007819 */ /* 0x000fc80000011600 */
[----:B------:R-:W-:Y:S02]  /*b230*/  LOP3.LUT R0, R3, R0, RZ, 0xfc, !PT ;  /* 0x0000000003007212 */ /* 0x000fe400078efcff */
.L_x_28114:
[----:B------:R-:W-:Y:S05]  /*b240*/  BSYNC B0 ;  /* 0x0000000000007941 */ /* 0x000fea0003800000 */
.L_x_28113:
[----:B------:R0:W-:Y:S01]  /*b250*/  STG.E.U8 [R4.64], R0 ;  /* 0x0000000004007986 */ /* 0x0001e2000c101124 */
[----:B------:R-:W-:Y:S05]  /*b260*/  BRA `(.L_x_28093) ;  /* 0x000004a000007947 */ /* 0x000fea0003800000 */
.L_x_28111:
        /* <DEDUP_REMOVED lines=19> */
.L_x_28118:
[----:B------:R-:W-:-:S04]  /*b3a0*/  LOP3.LUT R0, R7, 0x80000000, RZ, 0xc0, !PT ;  /* 0x8000000007007812 */ /* 0x000fc800078ec0ff */
[----:B------:R-:W-:-:S04]  /*b3b0*/  SHF.R.U32.HI R0, RZ, 0x18, R0 ;  /* 0x00000018ff007819 */ /* 0x000fc80000011600 */
[----:B------:R-:W-:Y:S02]  /*b3c0*/  LOP3.LUT R0, R3, R0, RZ, 0xfc, !PT ;  /* 0x0000000003007212 */ /* 0x000fe400078efcff */
.L_x_28117:
[----:B------:R-:W-:Y:S05]  /*b3d0*/  BSYNC B0 ;  /* 0x0000000000007941 */ /* 0x000fea0003800000 */
.L_x_28116:
[----:B------:R0:W-:Y:S01]  /*b3e0*/  STG.E.U8 [R4.64], R0 ;  /* 0x0000000004007986 */ /* 0x0001e2000c101124 */
[----:B------:R-:W-:Y:S05]  /*b3f0*/  BRA `(.L_x_28093) ;  /* 0x0000031000007947 */ /* 0x000fea0003800000 */
.L_x_28110:
        /* <DEDUP_REMOVED lines=24> */
.L_x_28092:
        /* <DEDUP_REMOVED lines=20> */
.L_x_28120:
[----:B------:R-:W0:Y:S02]  /*b6c0*/  F2I.U64.F64.TRUNC R16, R16 ;  /* 0x0000001000107311 */ /* 0x000e24000030d800 */
[----:B0-----:R0:W-:Y:S01]  /*b6d0*/  STG.E.64 [R4.64], R16 ;  /* 0x0000001004007986 */ /* 0x0011e2000c101b24 */
[----:B------:R-:W-:Y:S05]  /*b6e0*/  BRA `(.L_x_28093) ;  /* 0x0000002000007947 */ /* 0x000fea0003800000 */
.L_x_28119:
[----:B------:R-:W0:Y:S02]  /*b6f0*/  F2I.U32.F64.TRUNC R17, R16 ;  /* 0x0000001000117311 */ /* 0x000e24000030d000 */
[----:B0-----:R0:W-:Y:S02]  /*b700*/  STG.E [R4.64], R17 ;  /* 0x0000001104007986 */ /* 0x0011e4000c101924 */
.L_x_28093:
[----:B------:R-:W-:Y:S02]  /*b710*/  IADD3 R27, R27, 0x80, RZ ;  /* 0x000000801b1b7810 */ /* 0x000fe40007ffe0ff */
.L_x_28054:
[----:B------:R-:W-:Y:S05]  /*b720*/  BSYNC B6 ;  /* 0x0000000000067941 */ /* 0x000fea0003800000 */
.L_x_28053:
[----:B------:R-:W-:-:S13]  /*b730*/  ISETP.GE.AND P0, PT, R27, R2, PT ;  /* 0x000000021b00720c */ /* 0x000fda0003f06270 */
[----:B------:R-:W-:Y:S05]  /*b740*/  @P0 EXIT ;  /* 0x000000000000094d */ /* 0x000fea0003800000 */
[----:B0-2-4-:R-:W-:Y:S01]  /*b750*/  PRMT R0, R22, 0x9910, RZ ;  /* 0x0000991016007816 */ /* 0x015fe200000000ff */
        /* <DEDUP_REMOVED lines=14> */
[----:B---3--:R-:W0:Y:S02]  /*b840*/  F2I.F64.TRUNC R25, R24 ;  /* 0x0000001800197311 */ /* 0x008e24000030d100 */
[----:B0-----:R-:W-:Y:S01]  /*b850*/  STG.E.U8 [R2.64], R25 ;  /* 0x0000001902007986 */ /* 0x001fe2000c101124 */
[----:B------:R-:W-:Y:S05]  /*b860*/  EXIT ;  /* 0x000000000000794d */ /* 0x000fea0003800000 */
.L_x_28124:
[----:B---3--:R-:W0:Y:S02]  /*b870*/  F2I.S64.F64.TRUNC R24, R24 ;  /* 0x0000001800187311 */ /* 0x008e24000030d900 */
[----:B0-----:R-:W-:-:S05]  /*b880*/  IMAD.MOV.U32 R5, RZ, RZ, R24 ;  /* 0x000000ffff057224 */ /* 0x001fca00078e0018 */
[----:B------:R-:W-:Y:S01]  /*b890*/  STG.E.U8 [R2.64], R5 ;  /* 0x0000000502007986 */ /* 0x000fe2000c101124 */
[----:B------:R-:W-:Y:S05]  /*b8a0*/  EXIT ;  /* 0x000000000000794d */ /* 0x000fea0003800000 */
.L_x_28123:
[----:B------:R-:W-:-:S13]  /*b8b0*/  ISETP.NE.AND P0, PT, R0, 0x2, PT ;  /* 0x000000020000780c */ /* 0x000fda0003f05270 */
[----:B------:R-:W-:Y:S05]  /*b8c0*/  @!P0 BRA `(.L_x_28126) ;  /* 0x000000a000008947 */ /* 0x000fea0003800000 */
[----:B------:R-:W-:-:S13]  /*b8d0*/  ISETP.NE.AND P0, PT, R0, 0x3, PT ;  /* 0x000000030000780c */ /* 0x000fda0003f05270 */
[----:B------:R-:W-:Y:S05]  /*b8e0*/  @!P0 BRA `(.L_x_28127) ;  /* 0x0000005000008947 */ /* 0x000fea0003800000 */
[----:B------:R-:W-:-:S13]  /*b8f0*/  ISETP.NE.AND P0, PT, R0, 0x4, PT ;  /* 0x000000040000780c */ /* 0x000fda0003f05270 */
[----:B------:R-:W-:Y:S05]  /*b900*/  @P0 BRA `(.L_x_28125) ;  /* 0x00000ce000000947 */ /* 0x000fea0003800000 */
[----:B---3--:R-:W0:Y:S02]  /*b910*/  F2I.S64.F64.TRUNC R24, R24 ;  /* 0x0000001800187311 */ /* 0x008e24000030d900 */
[----:B0-----:R-:W-:Y:S01]  /*b920*/  STG.E.64 [R2.64], R24 ;  /* 0x0000001802007986 */ /* 0x001fe2000c101b24 */
[----:B------:R-:W-:Y:S05]  /*b930*/  EXIT ;  /* 0x000000000000794d */ /* 0x000fea0003800000 */
.L_x_28127:
[----:B---3--:R-:W0:Y:S02]  /*b940*/  F2I.F64.TRUNC R25, R24 ;  /* 0x0000001800197311 */ /* 0x008e24000030d100 */
[----:B0-----:R-:W-:Y:S01]  /*b950*/  STG.E [R2.64], R25 ;  /* 0x0000001902007986 */ /* 0x001fe2000c101924 */
[----:B------:R-:W-:Y:S05]  /*b960*/  EXIT ;  /* 0x000000000000794d */ /* 0x000fea0003800000 */
.L_x_28126:
[----:B---3--:R-:W0:Y:S02]  /*b970*/  F2I.F64.TRUNC R25, R24 ;  /* 0x0000001800197311 */ /* 0x008e24000030d100 */
[----:B0-----:R-:W-:Y:S01]  /*b980*/  STG.E.U16 [R2.64], R25 ;  /* 0x0000001902007986 */ /* 0x001fe2000c101524 */
[----:B------:R-:W-:Y:S05]  /*b990*/  EXIT ;  /* 0x000000000000794d */ /* 0x000fea0003800000 */
.L_x_28122:
[----:B------:R-:W-:-:S13]  /*b9a0*/  ISETP.GT.AND P0, PT, R0, 0x6, PT ;  /* 0x000000060000780c */ /* 0x000fda0003f04270 */
[----:B------:R-:W-:Y:S05]  /*b9b0*/  @P0 BRA `(.L_x_28128) ;  /* 0x000000f000000947 */ /* 0x000fea0003800000 */
[----:B------:R-:W-:-:S13]  /*b9c0*/  ISETP.NE.AND P0, PT, R0, 0x5, PT ;  /* 0x000000050000780c */ /* 0x000fda0003f05270 */
[----:B------:R-:W-:Y:S05]  /*b9d0*/  @!P0 BRA `(.L_x_28129) ;  /* 0x0000007000008947 */ /* 0x000fea0003800000 */
[----:B------:R-:W-:-:S13]  /*b9e0*/  ISETP.NE.AND P0, PT, R0, 0x6, PT ;  /* 0x000000060000780c */ /* 0x000fda0003f05270 */
[----:B------:R-:W-:Y:S05]  /*b9f0*/  @P0 BRA `(.L_x_28125) ;  /* 0x00000bf000000947 */ /* 0x000fea0003800000 */
[----:B---3--:R-:W0:Y:S01]  /*ba00*/  F2F.F32.F64 R5, R24 ;  /* 0x0000001800057310 */ /* 0x008e220000301000 */
[----:B------:R-:W0:-:S14]  /*ba10*/  DSETP.GEU.AND P0, PT, |R24|, c[0x2][0x0], PT ;  /* 0x008000001800762a */ /* 0x000e1c0003f0e200 */
[----:B0-----:R-:W-:-:S05]  /*ba20*/  @!P0 FMUL R5, R5, 1.175494350822287508e-38 ;  /* 0x0080000005058820 */ /* 0x001fca0000400000 */
[----:B------:R-:W-:Y:S01]  /*ba30*/  STG.E [R2.64], R5 ;  /* 0x0000000502007986 */ /* 0x000fe2000c101924 */
[----:B------:R-:W-:Y:S05]  /*ba40*/  EXIT ;  /* 0x000000000000794d */ /* 0x000fea0003800000 */
.L_x_28129:
[----:B---3--:R-:W0:Y:S01]  /*ba50*/  F2F.F32.F64 R0, R24 ;  /* 0x0000001800007310 */ /* 0x008e220000301000 */
[----:B------:R-:W0:-:S14]  /*ba60*/  DSETP.GEU.AND P0, PT, |R24|, c[0x2][0x0], PT ;  /* 0x008000001800762a */ /* 0x000e1c0003f0e200 */
[----:B0-----:R-:W-:-:S05]  /*ba70*/  @!P0 FMUL R0, R0, 1.175494350822287508e-38 ;  /* 0x0080000000008820 */ /* 0x001fca0000400000 */
[----:B------:R-:W-:-:S05]  /*ba80*/  F2FP.PACK_AB R0, RZ, R0 ;  /* 0x00000000ff00723e */ /* 0x000fca00000000ff */
[----:B------:R-:W-:Y:S01]  /*ba90*/  STG.E.U16 [R2.64], R0 ;  /* 0x0000000002007986 */ /* 0x000fe2000c101524 */
[----:B------:R-:W-:Y:S05]  /*baa0*/  EXIT ;  /* 0x000000000000794d */ /* 0x000fea0003800000 */
.L_x_28128:
[----:B------:R-:W-:-:S13]  /*bab0*/  ISETP.NE.AND P0, PT, R0, 0x7, PT ;  /* 0x000000070000780c */ /* 0x000fda0003f05270 */
[----:B------:R-:W-:Y:S05]  /*bac0*/  @!P0 BRA `(.L_x_28130) ;  /* 0x0000011000008947 */ /* 0x000fea0003800000 */
[----:B------:R-:W-:-:S13]  /*bad0*/  ISETP.NE.AND P0, PT, R0, 0x8, PT ;  /* 0x000000080000780c */ /* 0x000fda0003f05270 */
[----:B------:R-:W-:Y:S05]  /*bae0*/  @!P0 BRA `(.L_x_28131) ;  /* 0x0000008000008947 */ /* 0x000fea0003800000 */
[----:B------:R-:W-:-:S13]  /*baf0*/  ISETP.NE.AND P0, PT, R0, 0x9, PT ;  /* 0x000000090000780c */ /* 0x000fda0003f05270 */
[----:B------:R-:W-:Y:S05]  /*bb00*/  @P0 BRA `(.L_x_28125) ;  /* 0x00000ae000000947 */ /* 0x000fea0003800000 */
[----:B---3--:R-:W0:Y:S01]  /*bb10*/  F2F.F32.F64 R4, R24 ;  /* 0x0000001800047310 */ /* 0x008e220000301000 */
[----:B------:R-:W0:Y:S01]  /*bb20*/  DSETP.GEU.AND P0, PT, |R24|, c[0x2][0x0], PT ;  /* 0x008000001800762a */ /* 0x000e220003f0e200 */
[----:B------:R-:W-:-:S13]  /*bb30*/  IMAD.MOV.U32 R5, RZ, RZ, RZ ;  /* 0x000000ffff057224 */ /* 0x000fda00078e00ff */
[----:B0-----:R-:W-:-:S05]  /*bb40*/  @!P0 FMUL R4, R4, 1.175494350822287508e-38 ;  /* 0x0080000004048820 */ /* 0x001fca0000400000 */
[----:B------:R-:W-:Y:S01]  /*bb50*/  STG.E.64 [R2.64], R4 ;  /* 0x0000000402007986 */ /* 0x000fe2000c101b24 */
[----:B------:R-:W-:Y:S05]  /*bb60*/  EXIT ;  /* 0x000000000000794d */ /* 0x000fea0003800000 */
.L_x_28131:
[----:B---3--:R-:W0:Y:S01]  /*bb70*/  F2F.F32.F64 R0, R24 ;  /* 0x0000001800007310 */ /* 0x008e220000301000 */
[----:B------:R-:W0:-:S14]  /*bb80*/  DSETP.GEU.AND P0, PT, |R24|, c[0x2][0x0], PT ;  /* 0x008000001800762a */ /* 0x000e1c0003f0e200 */
[----:B0-----:R-:W-:-:S05]  /*bb90*/  @!P0 FMUL R0, R0, 1.175494350822287508e-38 ;  /* 0x0080000000008820 */ /* 0x001fca0000400000 */
[----:B------:R-:W-:-:S04]  /*bba0*/  F2FP.PACK_AB R5, RZ, R0 ;  /* 0x00000000ff05723e */ /* 0x000fc800000000ff */
[----:B------:R-:W-:-:S05]  /*bbb0*/  PRMT R5, R5, 0x5410, RZ ;  /* 0x0000541005057816 */ /* 0x000fca00000000ff */
[----:B------:R-:W-:Y:S01]  /*bbc0*/  STG.E [R2.64], R5 ;  /* 0x0000000502007986 */ /* 0x000fe2000c101924 */
[----:B------:R-:W-:Y:S05]  /*bbd0*/  EXIT ;  /* 0x000000000000794d */ /* 0x000fea0003800000 */
.L_x_28130:
[----:B---3--:R-:W-:Y:S01]  /*bbe0*/  STG.E.64 [R2.64], R24 ;  /* 0x0000001802007986 */ /* 0x008fe2000c101b24 */
[----:B------:R-:W-:Y:S05]  /*bbf0*/  EXIT ;  /* 0x000000000000794d */ /* 0x000fea0003800000 */
.L_x_28121:
        /* <DEDUP_REMOVED lines=8> */
[----:B---3--:R-:W0:-:S06]  /*bc80*/  DSETP.NEU.AND P0, PT, R24, RZ, PT ;  /* 0x000000ff1800722a */ /* 0x008e0c0003f0d000 */
[----:B0-----:R-:W-:-:S05]  /*bc90*/  SEL R5, RZ, 0x1, !P0 ;  /* 0x00000001ff057807 */ /* 0x001fca0004000000 */
[----:B------:R-:W-:Y:S01]  /*bca0*/  STG.E.U8 [R2.64], R5 ;  /* 0x0000000502007986 */ /* 0x000fe2000c101124 */
[----:B------:R-:W-:Y:S05]  /*bcb0*/  EXIT ;  /* 0x000000000000794d */ /* 0x000fea0003800000 */
.L_x_28134:
[----:B------:R-:W-:-:S05]  /*bcc0*/  CS2R R26, SRZ ;  /* 0x00000000001a7805 */ /* 0x000fca000001ff00 */
[----:B---3--:R-:W-:Y:S01]  /*bcd0*/  STG.E.128 [R2.64], R24 ;  /* 0x0000001802007986 */ /* 0x008fe2000c101d24 */
[----:B------:R-:W-:Y:S05]  /*bce0*/  EXIT ;  /* 0x000000000000794d */ /* 0x000fea0003800000 */
.L_x_28133:
        /* <DEDUP_REMOVED lines=23> */
.L_x_28138:
[----:B------:R-:W-:Y:S05]  /*be60*/  BSYNC B0 ;  /* 0x0000000000007941 */ /* 0x000fea0003800000 */
.L_x_28137:
[----:B------:R-:W-:-:S05]  /*be70*/  LOP3.LUT R5, R0, R5, RZ, 0xfc, !PT ;  /* 0x0000000500057212 */ /* 0x000fca00078efcff */
[----:B------:R-:W-:Y:S01]  /*be80*/  STG.E.U8 [R2.64], R5 ;  /* 0x0000000502007986 */ /* 0x000fe2000c101124 */
[----:B------:R-:W-:Y:S05]  /*be90*/  EXIT ;  /* 0x000000000000794d */ /* 0x000fea0003800000 */
.L_x_28136:
[----:B---3--:R-:W0:Y:S01]  /*bea0*/  F2F.F32.F64 R5, R24 ;  /* 0x0000001800057310 */ /* 0x008e220000301000 */
        /* <DEDUP_REMOVED lines=14> */
.L_x_28140:
[----:B------:R-:W-:Y:S01]  /*bf90*/  IMAD.MOV.U32 R0, RZ, RZ, 0x7f ;  /* 0x0000007fff007424 */ /* 0x000fe200078e00ff */
[----:B------:R-:W-:-:S04]  /*bfa0*/  ISETP.GT.U32.AND P0, PT, R4, 0x7f800000, PT ;  /* 0x7f8000000400780c */ /* 0x000fc80003f04070 */
[----:B------:R-:W-:-:S04]  /*bfb0*/  SEL R0, R0, 0x7c, P0 ;  /* 0x0000007c00007807 */ /* 0x000fc80000000000 */
.L_x_28141:
[----:B------:R-:W-:Y:S05]  /*bfc0*/  BSYNC B0 ;  /* 0x0000000000007941 */ /* 0x000fea0003800000 */
.L_x_28139:
[----:B------:R-:W-:-:S04]  /*bfd0*/  LOP3.LUT R4, R5, 0x80000000, RZ, 0xc0, !PT ;  /* 0x8000000005047812 */ /* 0x000fc800078ec0ff */
[----:B------:R-:W-:-:S04]  /*bfe0*/  SHF.R.U32.HI R5, RZ, 0x18, R4 ;  /* 0x00000018ff057819 */ /* 0x000fc80000011604 */
[----:B------:R-:W-:-:S05]  /*bff0*/  LOP3.LUT R5, R0, R5, RZ, 0xfc, !PT ;  /* 0x0000000500057212 */ /* 0x000fca00078efcff */
[----:B------:R-:W-:Y:S01]  /*c000*/  STG.E.U8 [R2.64], R5 ;  /* 0x0000000502007986 */ /* 0x000fe2000c101124 */
[----:B------:R-:W-:Y:S05]  /*c010*/  EXIT ;  /* 0x000000000000794d */ /* 0x000fea0003800000 */
.L_x_28135:
[----:B---3--:R-:W0:Y:S01]  /*c020*/  F2F.F32.F64 R0, R24 ;  /* 0x0000001800007310 */ /* 0x008e220000301000 */
[----:B------:R-:W0:-:S14]  /*c030*/  DSETP.GEU.AND P0, PT, |R24|, c[0x2][0x0], PT ;  /* 0x008000001800762a */ /* 0x000e1c0003f0e200 */
[----:B0-----:R-:W-:-:S05]  /*c040*/  @!P0 FMUL R0, R0, 1.175494350822287508e-38 ;  /* 0x0080000000008820 */ /* 0x001fca0000400000 */
[----:B------:R-:W-:-:S05]  /*c050*/  F2FP.BF16.PACK_AB R0, RZ, R0 ;  /* 0x00000000ff00723e */ /* 0x000fca00000010ff */
[----:B------:R-:W-:Y:S01]  /*c060*/  STG.E.U16 [R2.64], R0 ;  /* 0x0000000002007986 */ /* 0x000fe2000c101524 */
[----:B------:R-:W-:Y:S05]  /*c070*/  EXIT ;  /* 0x000000000000794d */ /* 0x000fea0003800000 */
.L_x_28132:
        /* <DEDUP_REMOVED lines=8> */
[----:B---3--:R-:W0:Y:S02]  /*c100*/  F2I.U32.F64.TRUNC R25, R24 ;  /* 0x0000001800197311 */ /* 0x008e24000030d000 */
[----:B0-----:R-:W-:Y:S01]  /*c110*/  STG.E.U16 [R2.64], R25 ;  /* 0x0000001902007986 */ /* 0x001fe2000c101524 */
[----:B------:R-:W-:Y:S05]  /*c120*/  EXIT ;  /* 0x000000000000794d */ /* 0x000fea0003800000 */
.L_x_28144:
[----:B---3--:R-:W0:Y:S01]  /*c130*/  F2F.F32.F64 R7, R24 ;  /* 0x0000001800077310 */ /* 0x008e220000301000 */
        /* <DEDUP_REMOVED lines=18> */
.L_x_28147:
[----:B------:R-:W-:-:S04]  /*c260*/  LOP3.LUT R0, R7, 0x80000000, RZ, 0xc0, !PT ;  /* 0x8000000007007812 */ /* 0x000fc800078ec0ff */
[----:B------:R-:W-:-:S04]  /*c270*/  SHF.R.U32.HI R5, RZ, 0x18, R0 ;  /* 0x00000018ff057819 */ /* 0x000fc80000011600 */
[----:B------:R-:W-:-:S04]  /*c280*/  LOP3.LUT R4, R4, R5, RZ, 0xfc, !PT ;  /* 0x0000000504047212 */ /* 0x000fc800078efcff */
[----:B------:R-:W-:Y:S02]  /*c290*/  PRMT R0, R4, 0x7610, R0 ;  /* 0x0000761004007816 */ /* 0x000fe40000000000 */
.L_x_28146:
[----:B------:R-:W-:Y:S05]  /*c2a0*/  BSYNC B0 ;  /* 0x0000000000007941 */ /* 0x000fea0003800000 */
.L_x_28145:
[----:B------:R-:W-:Y:S01]  /*c2b0*/  STG.E.U8 [R2.64], R0 ;  /* 0x0000000002007986 */ /* 0x000fe2000c101124 */
[----:B------:R-:W-:Y:S05]  /*c2c0*/  EXIT ;  /* 0x000000000000794d */ /* 0x000fea0003800000 */
.L_x_28143:
        /* <DEDUP_REMOVED lines=19> */
.L_x_28150:
[----:B------:R-:W-:-:S04]  /*c400*/  LOP3.LUT R0, R7, 0x80000000, RZ, 0xc0, !PT ;  /* 0x8000000007007812 */ /* 0x000fc800078ec0ff */
[----:B------:R-:W-:-:S04]  /*c410*/  SHF.R.U32.HI R5, RZ, 0x18, R0 ;  /* 0x00000018ff057819 */ /* 0x000fc80000011600 */
[----:B------:R-:W-:-:S04]  /*c420*/  LOP3.LUT R4, R4, R5, RZ, 0xfc, !PT ;  /* 0x0000000504047212 */ /* 0x000fc800078efcff */
[----:B------:R-:W-:Y:S02]  /*c430*/  PRMT R0, R4, 0x7610, R0 ;  /* 0x0000761004007816 */ /* 0x000fe40000000000 */
.L_x_28149:
[----:B------:R-:W-:Y:S05]  /*c440*/  BSYNC B0 ;  /* 0x0000000000007941 */ /* 0x000fea0003800000 */
.L_x_28148:
[----:B------:R-:W-:Y:S01]  /*c450*/  STG.E.U8 [R2.64], R0 ;  /* 0x0000000002007986 */ /* 0x000fe2000c101124 */
[----:B------:R-:W-:Y:S05]  /*c460*/  EXIT ;  /* 0x000000000000794d */ /* 0x000fea0003800000 */
.L_x_28142:
[----:B------:R-:W-:-:S13]  /*c470*/  ISETP.NE.AND P0, PT, R0, 0x1c, PT ;  /* 0x0000001c0000780c */ /* 0x000fda0003f05270 */
[----:B------:R-:W-:Y:S05]  /*c480*/  @!P0 BRA `(.L_x_28151) ;  /* 0x000002d000008947 */ /* 0x000fea0003800000 */
[----:B------:R-:W-:-:S13]  /*c490*/  ISETP.NE.AND P0, PT, R0, 0x1d, PT ;  /* 0x0000001d0000780c */ /* 0x000fda0003f05270 */
[----:B------:R-:W-:Y:S05]  /*c4a0*/  @!P0 BRA `(.L_x_28152) ;  /* 0x0000028000008947 */ /* 0x000fea0003800000 */
[----:B------:R-:W-:-:S13]  /*c4b0*/  ISETP.NE.AND P0, PT, R0, 0x2c, PT ;  /* 0x0000002c0000780c */ /* 0x000fda0003f05270 */
[----:B------:R-:W-:Y:S05]  /*c4c0*/  @P0 BRA `(.L_x_28125) ;  /* 0x0000012000000947 */ /* 0x000fea0003800000 */
[----:B---3--:R-:W0:Y:S01]  /*c4d0*/  F2F.F32.F64 R6, R24 ;  /* 0x0000001800067310 */ /* 0x008e220000301000 */
        /* <DEDUP_REMOVED lines=17> */
.L_x_28125:
[----:B------:R-:W-:Y:S01]  /*c5f0*/  MOV R0, 0x0 ;  /* 0x0000000000007802 */ /* 0x000fe20000000f00 */
[----:B------:R-:W-:Y:S02]  /*c600*/  IMAD.MOV.U32 R4, RZ, RZ, c[0x4][0x188] ;  /* 0x01006200ff047624 */ /* 0x000fe400078e00ff */
[----:B------:R-:W-:Y:S01]  /*c610*/  IMAD.MOV.U32 R5, RZ, RZ, c[0x4][0x18c] ;  /* 0x01006300ff057624 */ /* 0x000fe200078e00ff */
[----:B------:R0:W2:Y:S01]  /*c620*/  LDC.64 R2, c[0x4][R0] ;  /* 0x0100000000027b82 */ /* 0x0000a20000000a00 */
        /* <DEDUP_REMOVED lines=14> */
[----:B-123--:R-:W-:Y:S05]  /*c710*/  CALL.ABS.NOINC R2 ;  /* 0x0000000002007343 */ /* 0x00efea0003c00000 */
[----:B------:R-:W-:Y:S05]  /*c720*/  EXIT ;  /* 0x000000000000794d */ /* 0x000fea0003800000 */
.L_x_28152:
[----:B---3--:R-:W0:Y:S02]  /*c730*/  F2I.U64.F64.TRUNC R24, R24 ;  /* 0x0000001800187311 */ /* 0x008e24000030d800 */
[----:B0-----:R-:W-:Y:S01]  /*c740*/  STG.E.64 [R2.64], R24 ;  /* 0x0000001802007986 */ /* 0x001fe2000c101b24 */
[----:B------:R-:W-:Y:S05]  /*c750*/  EXIT ;  /* 0x000000000000794d */ /* 0x000fea0003800000 */
.L_x_28151:
[----:B---3--:R-:W0:Y:S02]  /*c760*/  F2I.U32.F64.TRUNC R25, R24 ;  /* 0x0000001800197311 */ /* 0x008e24000030d000 */
[----:B0-----:R-:W-:Y:S01]  /*c770*/  STG.E [R2.64], R25 ;  /* 0x0000001902007986 */ /* 0x001fe2000c101924 */
[----:B------:R-:W-:Y:S05]  /*c780*/  EXIT ;  /* 0x000000000000794d */ /* 0x000fea0003800000 */
.L_x_28153:
        /* <DEDUP_REMOVED lines=15> */
.L_x_30100:


//--------------------- .text._ZN2at6native18elementwise_kernelILi128ELi2EZNS0_22gpu_kernel_impl_nocastINS0_13BinaryFunctorIdddZZZNS0_21nextafter_kernel_cudaERNS_18TensorIteratorBaseEENKUlvE_clEvENKUlvE_clEvEUlddE_EEEEvS5_RKT_EUliE_EEviT1_ --------------------------
	.section	.text._ZN2at6native18elementwise_kernelILi128ELi2EZNS0_22gpu_kernel_impl_nocastINS0_13BinaryFunctorIdddZZZNS0_21nextafter_kernel_cudaERNS_18TensorIteratorBaseEENKUlvE_clEvENKUlvE_clEvEUlddE_EEEEvS5_RKT_EUliE_EEviT1_,"ax",@progbits
	.sectioninfo	@"SHI_REGISTERS=12"
	.align	128
        .global         _ZN2at6native18elementwise_kernelILi128ELi2EZNS0_22gpu_kernel_impl_nocastINS0_13BinaryFunctorIdddZZZNS0_21nextafter_kernel_cudaERNS_18TensorIteratorBaseEENKUlvE_clEvENKUlvE_clEvEUlddE_EEEEvS5_RKT_EUliE_EEviT1_
        .type           _ZN2at6native18elementwise_kernelILi128ELi2EZNS0_22gpu_kernel_impl_nocastINS0_13BinaryFunctorIdddZZZNS0_21nextafter_kernel_cudaERNS_18TensorIteratorBaseEENKUlvE_clEvENKUlvE_clEvEUlddE_EEEEvS5_RKT_EUliE_EEviT1_,@function
        .size           _ZN2at6native18elementwise_kernelILi128ELi2EZNS0_22gpu_kernel_impl_nocastINS0_13BinaryFunctorIdddZZZNS0_21nextafter_kernel_cudaERNS_18TensorIteratorBaseEENKUlvE_clEvENKUlvE_clEvEUlddE_EEEEvS5_RKT_EUliE_EEviT1_,(.L_x_30101 - _ZN2at6native18elementwise_kernelILi128ELi2EZNS0_22gpu_kernel_impl_nocastINS0_13BinaryFunctorIdddZZZNS0_21nextafter_kernel_cudaERNS_18TensorIteratorBaseEENKUlvE_clEvENKUlvE_clEvEUlddE_EEEEvS5_RKT_EUliE_EEviT1_)
        .other          _ZN2at6native18elementwise_kernelILi128ELi2EZNS0_22gpu_kernel_impl_nocastINS0_13BinaryFunctorIdddZZZNS0_21nextafter_kernel_cudaERNS_18TensorIteratorBaseEENKUlvE_clEvENKUlvE_clEvEUlddE_EEEEvS5_RKT_EUliE_EEviT1_,@"STO_CUDA_ENTRY STV_DEFAULT"
_ZN2at6native18elementwise_kernelILi128ELi2EZNS0_22gpu_kernel_impl_nocastINS0_13BinaryFunctorIdddZZZNS0_21nextafter_kernel_cudaERNS_18TensorIteratorBaseEENKUlvE_clEvENKUlvE_clEvEUlddE_EEEEvS5_RKT_EUliE_EEviT1_:
.text._ZN2at6native18elementwise_kernelILi128ELi2EZNS0_22gpu_kernel_impl_nocastINS0_13BinaryFunctorIdddZZZNS0_21nextafter_kernel_cudaERNS_18TensorIteratorBaseEENKUlvE_clEvENKUlvE_clEvEUlddE_EEEEvS5_RKT_EUliE_EEviT1_:
        /* <DEDUP_REMOVED lines=261> */
[----:B------:R-:W-:-:S05]  /*1050*/  @P0 IMAD R4, R9, c[0x0][0x3c0], R4 ;  /* 0x0000f00009040a24 */ /* 0x000fca00078e0204 */
.L_x_28156:
[----:B------:R-:W-:Y:S02]  /*1060*/  IADD3 R4, P1, R4, c[0x0][0x3d8], RZ ;  /* 0x0000f60004047a10 */ /* 0x000fe40007f3e0ff */
[----:B------:R-:W-:Y:S02]  /*1070*/  IADD3 R6, P0, R3, c[0x0][0x3d0], RZ ;  /* 0x0000f40003067a10 */ /* 0x000fe40007f1e0ff */
[----:B------:R-:W-:Y:S02]  /*1080*/  IADD3.X R5, RZ, c[0x0][0x3dc], RZ, P1, !PT ;  /* 0x0000f700ff057a10 */ /* 0x000fe40000ffe4ff */
[----:B------:R-:W-:-:S04]  /*1090*/  IADD3.X R7, RZ, c[0x0][0x3d4], RZ, P0, !PT ;  /* 0x0000f500ff077a10 */ /* 0x000fc800007fe4ff */
[----:B------:R-:W2:Y:S04]  /*10a0*/  LDG.E.64 R4, [R4.64] ;  /* 0x0000000404047981 */ /* 0x000ea8000c1e1b00 */
[----:B------:R-:W3:Y:S01]  /*10b0*/  LDG.E.64 R6, [R6.64] ;  /* 0x0000000406067981 */ /* 0x000ee2000c1e1b00 */
[----:B------:R-:W-:Y:S01]  /*10c0*/  IADD3 R2, P1, R2, c[0x0][0x3c8], RZ ;  /* 0x0000f20002027a10 */ /* 0x000fe20007f3e0ff */
[----:B------:R-:W-:Y:S03]  /*10d0*/  BSSY B1, `(.L_x_28157) ;  /* 0x0000020000017945 */ /* 0x000fe60003800000 */
[----:B------:R-:W-:Y:S01]  /*10e0*/  IADD3.X R3, RZ, c[0x0][0x3cc], RZ, P1, !PT ;  /* 0x0000f300ff037a10 */ /* 0x000fe20000ffe4ff */
[----:B--2---:R-:W3:-:S06]  /*10f0*/  DSETP.GTU.AND P0, PT, |R4|, +INF , PT ;  /* 0x7ff000000400742a */ /* 0x004ecc0003f0c200 */
[----:B---3--:R-:W0:-:S14]  /*1100*/  DSETP.GTU.OR P0, PT, |R6|, +INF , P0 ;  /* 0x7ff000000600742a */ /* 0x008e1c000070c600 */
        /* <DEDUP_REMOVED lines=8> */
[----:B------:R-:W-:Y:S02]  /*1190*/  @!P0 LOP3.LUT R8, RZ, 0x80000000, R5, 0xb8, !PT ;  /* 0x80000000ff088812 */ /* 0x000fe400078eb805 */
[----:B------:R-:W-:Y:S02]  /*11a0*/  @!P0 MOV R4, 0x1 ;  /* 0x0000000100048802 */ /* 0x000fe40000000f00 */
[----:B------:R-:W-:Y:S01]  /*11b0*/  @!P0 MOV R5, R8 ;  /* 0x0000000800058202 */ /* 0x000fe20000000f00 */
        /* <DEDUP_REMOVED lines=8> */
[----:B------:R1:W2:Y:S02]  /*1240*/  DSETP.GT.AND P1, PT, R6, RZ, P1 ;  /* 0x000000ff0600722a */ /* 0x0002a40000f24000 */
[----:B0-----:R-:W-:-:S02]  /*1250*/  SEL R4, RZ, 0x1, !P2 ;  /* 0x00000001ff047807 */ /* 0x001fc40005000000 */
[-C--:B-1----:R-:W-:Y:S02]  /*1260*/  IADD3 R6, P0, P2, R5, R9.reuse, R6 ;  /* 0x0000000905067210 */ /* 0x082fe40007a1e006 */
[----:B--2---:R-:W-:Y:S02]  /*1270*/  SEL R5, RZ, 0xffffffff, !P1 ;  /* 0xffffffffff057807 */ /* 0x004fe40004800000 */
[----:B------:R-:W-:Y:S02]  /*1280*/  IADD3.X R8, RZ, R9, R7, P0, P2 ;  /* 0x00000009ff087210 */ /* 0x000fe400007e4407 */
[----:B------:R-:W-:-:S04]  /*1290*/  IADD3 R4, P0, P1, R5, R6, R4 ;  /* 0x0000000605047210 */ /* 0x000fc8000791e004 */
[----:B------:R-:W-:Y:S01]  /*12a0*/  IADD3.X R5, R5, R8, RZ, P0, P1 ;  /* 0x0000000805057210 */ /* 0x000fe200007e24ff */
[----:B------:R-:W-:Y:S05]  /*12b0*/  BRA `(.L_x_28159) ;  /* 0x0000001000007947 */ /* 0x000fea0003800000 */
.L_x_28158:
[----:B------:R0:W1:-:S06]  /*12c0*/  DADD R4, R6, R4 ;  /* 0x0000000006047229 */ /* 0x00004c0000000004 */
.L_x_28159:
[----:B------:R-:W-:Y:S05]  /*12d0*/  BSYNC B1 ;  /* 0x0000000000017941 */ /* 0x000fea0003800000 */
.L_x_28157:
[----:B-1----:R1:W-:Y:S01]  /*12e0*/  STG.E.64 [R2.64], R4 ;  /* 0x0000000402007986 */ /* 0x0023e2000c101b04 */
[----:B------:R-:W-:-:S03]  /*12f0*/  IADD3 R9, R0, 0x80, RZ ;  /* 0x0000008000097810 */ /* 0x000fc60007ffe0ff */
.L_x_28155:
[----:B------:R-:W-:Y:S05]  /*1300*/  BSYNC B0 ;  /* 0x0000000000007941 */ /* 0x000fea0003800000 */
.L_x_28154:
[----:B------:R-:W-:-:S13]  /*1310*/  ISETP.GE.AND P0, PT, R9, c[0x0][0x160], PT ;  /* 0x0000580009007a0c */ /* 0x000fda0003f06270 */
[----:B------:R-:W-:Y:S05]  /*1320*/  @P0 EXIT ;  /* 0x000000000000094d */ /* 0x000fea0003800000 */
[----:B------:R-:W-:Y:S01]  /*1330*/  ISETP.NE.AND P0, PT, RZ, c[0x0][0x168], PT ;  /* 0x00005a00ff007a0c */ /* 0x000fe20003f05270 */
[----:B-1----:R-:W-:Y:S01]  /*1340*/  CS2R R2, SRZ ;  /* 0x0000000000027805 */ /* 0x002fe2000001ff00 */
        /* <DEDUP_REMOVED lines=16> */
[----:B0-----:R-:W-:-:S05]  /*1450*/  IMAD.HI.U32 R6, R5, c[0x0][0x17c], R4 ;  /* 0x00005f0005067a27 */ /* 0x001fca00078e0004 */
        /* <DEDUP_REMOVED lines=233> */
[----:B------:R-:W-:-:S05]  /*22f0*/  @P0 IMAD R3, R7, c[0x0][0x3c0], R3 ;  /* 0x0000f00007030a24 */ /* 0x000fca00078e0203 */
.L_x_28160:
[----:B0-----:R-:W-:Y:S02]  /*2300*/  IADD3 R6, P1, R3, c[0x0][0x3d8], RZ ;  /* 0x0000f60003067a10 */ /* 0x001fe40007f3e0ff */
[----:B------:R-:W-:Y:S02]  /*2310*/  IADD3 R4, P0, R2, c[0x0][0x3d0], RZ ;  /* 0x0000f40002047a10 */ /* 0x000fe40007f1e0ff */
[----:B------:R-:W-:Y:S02]  /*2320*/  IADD3.X R7, RZ, c[0x0][0x3dc], RZ, P1, !PT ;  /* 0x0000f700ff077a10 */ /* 0x000fe40000ffe4ff */
[----:B------:R-:W-:-:S03]  /*2330*/  IADD3.X R5, RZ, c[0x0][0x3d4], RZ, P0, !PT ;  /* 0x0000f500ff057a10 */ /* 0x000fc600007fe4ff */
        /* <DEDUP_REMOVED lines=34> */
.L_x_28162:
[----:B------:R0:W1:-:S06]  /*2560*/  DADD R2, R4, R2 ;  /* 0x0000000004027229 */ /* 0x00004c0000000002 */
.L_x_28163:
[----:B------:R-:W-:Y:S05]  /*2570*/  BSYNC B0 ;  /* 0x0000000000007941 */ /* 0x000fea0003800000 */
.L_x_28161:
[----:B-1----:R-:W-:Y:S01]  /*2580*/  STG.E.64 [R8.64], R2 ;  /* 0x0000000208007986 */ /* 0x002fe2000c101b04 */
[----:B------:R-:W-:Y:S05]  /*2590*/  EXIT ;  /* 0x000000000000794d */ /* 0x000fea0003800000 */
.L_x_28164:
        /* <DEDUP_REMOVED lines=14> */
.L_x_30101:


//--------------------- .text._ZN2at6native27unrolled_elementwise_kernelINS0_13BinaryFunctorIdddZZZNS0_21nextafter_kernel_cudaERNS_18TensorIteratorBaseEENKUlvE_clEvENKUlvE_clEvEUlddE_EESt5arrayIPcLm3EELi4E23TrivialOffsetCalculatorILi2EjESC_ILi1EjENS0_6memory15LoadWithoutCastENSF_16StoreWithoutCastEEEviT_T0_T2_T3_T4_T5_ --------------------------
	.section	.text._ZN2at6native27unrolled_elementwise_kernelINS0_13BinaryFunctorIdddZZZNS0_21nextafter_kernel_cudaERNS_18TensorIteratorBaseEENKUlvE_clEvENKUlvE_clEvEUlddE_EESt5arrayIPcLm3EELi4E23TrivialOffsetCalculatorILi2EjESC_ILi1EjENS0_6memory15LoadWithoutCastENSF_16StoreWithoutCastEEEviT_T0_T2_T3_T4_T5_,"ax",@progbits
	.sectioninfo	@"SHI_REGISTERS=32"
	.align	128
        .global         _ZN2at6native27unrolled_elementwise_kernelINS0_13BinaryFunctorIdddZZZNS0_21nextafter_kernel_cudaERNS_18TensorIteratorBaseEENKUlvE_clEvENKUlvE_clEvEUlddE_EESt5arrayIPcLm3EELi4E23TrivialOffsetCalculatorILi2EjESC_ILi1EjENS0_6memory15LoadWithoutCastENSF_16StoreWithoutCastEEEviT_T0_T2_T3_T4_T5_
        .type           _ZN2at6native27unrolled_elementwise_kernelINS0_13BinaryFunctorIdddZZZNS0_21nextafter_kernel_cudaERNS_18TensorIteratorBaseEENKUlvE_clEvENKUlvE_clEvEUlddE_EESt5arrayIPcLm3EELi4E23TrivialOffsetCalculatorILi2EjESC_ILi1EjENS0_6memory15LoadWithoutCastENSF_16StoreWithoutCastEEEviT_T0_T2_T3_T4_T5_,@function
        .size           _ZN2at6native27unrolled_elementwise_kernelINS0_13BinaryFunctorIdddZZZNS0_21nextafter_kernel_cudaERNS_18TensorIteratorBaseEENKUlvE_clEvENKUlvE_clEvEUlddE_EESt5arrayIPcLm3EELi4E23TrivialOffsetCalculatorILi2EjESC_ILi1EjENS0_6memory15LoadWithoutCastENSF_16StoreWithoutCastEEEviT_T0_T2_T3_T4_T5_,(.L_x_30102 - _ZN2at6native27unrolled_elementwise_kernelINS0_13BinaryFunctorIdddZZZNS0_21nextafter_kernel_cudaERNS_18TensorIteratorBaseEENKUlvE_clEvENKUlvE_clEvEUlddE_EESt5arrayIPcLm3EELi4E23TrivialOffsetCalculatorILi2EjESC_ILi1EjENS0_6memory15LoadWithoutCastENSF_16StoreWithoutCastEEEviT_T0_T2_T3_T4_T5_)
        .other          _ZN2at6native27unrolled_elementwise_kernelINS0_13BinaryFunctorIdddZZZNS0_21nextafter_kernel_cudaERNS_18TensorIteratorBaseEENKUlvE_clEvENKUlvE_clEvEUlddE_EESt5arrayIPcLm3EELi4E23TrivialOffsetCalculatorILi2EjESC_ILi1EjENS0_6memory15LoadWithoutCastENSF_16StoreWithoutCastEEEviT_T0_T2_T3_T4_T5_,@"STO_CUDA_ENTRY STV_DEFAULT"
_ZN2at6native27unrolled_elementwise_kernelINS0_13BinaryFunctorIdddZZZNS0_21nextafter_kernel_cudaERNS_18TensorIteratorBaseEENKUlvE_clEvENKUlvE_clEvEUlddE_EESt5arrayIPcLm3EELi4E23TrivialOffsetCalculatorILi2EjESC_ILi1EjENS0_6memory15LoadWithoutCastENSF_16StoreWithoutCastEEEviT_T0_T2_T3_T4_T5_:
.text._ZN2at6native27unrolled_elementwise_kernelINS0_13BinaryFunctorIdddZZZNS0_21nextafter_kernel_cudaERNS_18TensorIteratorBaseEENKUlvE_clEvENKUlvE_clEvEUlddE_EESt5arrayIPcLm3EELi4E23TrivialOffsetCalculatorILi2EjESC_ILi1EjENS0_6memory15LoadWithoutCastENSF_16StoreWithoutCastEEEviT_T0_T2_T3_T4_T5_:
[----:B------:R-:W-:Y:S02]  /*0000*/  IMAD.MOV.U32 R1, RZ, RZ, c[0x0][0x28] ;  /* 0x00000a00ff017624 */ /* 0x000fe400078e00ff */
[----:B------:R-:W0:Y:S01]  /*0010*/  S2R R0, SR_CTAID.X ;  /* 0x0000000000007919 */ /* 0x000e220000002500 */
[----:B------:R-:W-:Y:S01]  /*0020*/  IMAD.MOV.U32 R3, RZ, RZ, -0x200 ;  /* 0xfffffe00ff037424 */ /* 0x000fe200078e00ff */
[----:B------:R-:W-:Y:S01]  /*0030*/  ULDC.64 UR4, c[0x0][0x118] ;  /* 0x0000460000047ab9 */ /* 0x000fe20000000a00 */
[----:B------:R-:W-:Y:S01]  /*0040*/  CS2R R8, SRZ ;  /* 0x0000000000087805 */ /* 0x000fe2000001ff00 */
        /* <DEDUP_REMOVED lines=9> */
[----:B------:R-:W-:Y:S01]  /*00e0*/  CS2R R2, SRZ ;  /* 0x0000000000027805 */ /* 0x000fe2000001ff00 */
[----:B------:R-:W-:-:S11]  /*00f0*/  @!P1 IMAD.WIDE.U32 R16, R28, R29, c[0x0][0x170] ;  /* 0x00005c001c109625 */ /* 0x000fd600078e001d */
[----:B------:R-:W-:Y:S01]  /*0100*/  @!P0 IMAD R22, R0, 0x200, R15 ;  /* 0x0000020000168824 */ /* 0x000fe200078e020f */
[----:B------:R-:W-:Y:S01]  /*0110*/  @!P0 IADD3 R15, R15, 0x80, RZ ;  /* 0x000000800f0f8810 */ /* 0x000fe20007ffe0ff */
[----:B------:R-:W-:Y:S01]  /*0120*/  @!P0 IMAD.MOV.U32 R23, RZ, RZ, 0x8 ;  /* 0x00000008ff178424 */ /* 0x000fe200078e00ff */
[----:B------:R0:W5:Y:S02]  /*0130*/  @!P1 LDG.E.64 R6, [R16.64] ;  /* 0x0000000410069981 */ /* 0x000164000c1e1b00 */
[----:B------:R-:W-:Y:S01]  /*0140*/  ISETP.GE.AND P3, PT, R15, R12, PT ;  /* 0x0000000c0f00720c */ /* 0x000fe20003f66270 */
[----:B------:R-:W-:-:S12]  /*0150*/  @!P0 IMAD.WIDE.U32 R20, R22, R23, c[0x0][0x170] ;  /* 0x00005c0016148625 */ /* 0x000fd800078e0017 */
[----:B------:R-:W-:Y:S01]  /*0160*/  @!P3 IMAD R18, R0, 0x200, R15 ;  /* 0x000002000012b824 */ /* 0x000fe200078e020f */
[----:B------:R-:W-:-:S04]  /*0170*/  @!P3 IADD3 R15, R15, 0x80, RZ ;  /* 0x000000800f0fb810 */ /* 0x000fc80007ffe0ff */
[----:B------:R-:W-:Y:S01]  /*0180*/  ISETP.GE.AND P2, PT, R15, R12, PT ;  /* 0x0000000c0f00720c */ /* 0x000fe20003f46270 */
[----:B------:R-:W-:-:S04]  /*0190*/  @!P0 IMAD.WIDE.U32 R22, R22, R23, c[0x0][0x178] ;  /* 0x00005e0016168625 */ /* 0x000fc800078e0017 */
[----:B------:R-:W-:Y:S01]  /*01a0*/  @!P1 IMAD.WIDE.U32 R28, R28, R29, c[0x0][0x178] ;  /* 0x00005e001c1c9625 */ /* 0x000fe200078e001d */
[----:B------:R1:W5:Y:S03]  /*01b0*/  @!P0 LDG.E.64 R2, [R22.64] ;  /* 0x0000000416028981 */ /* 0x000366000c1e1b00 */
[----:B------:R-:W-:Y:S01]  /*01c0*/  @!P3 IMAD.MOV.U32 R27, RZ, RZ, 0x8 ;  /* 0x00000008ff1bb424 */ /* 0x000fe200078e00ff */
[----:B------:R2:W5:Y:S03]  /*01d0*/  @!P1 LDG.E.64 R8, [R28.64] ;  /* 0x000000041c089981 */ /* 0x000566000c1e1b00 */
[----:B------:R-:W-:Y:S02]  /*01e0*/  @!P2 IMAD R19, R0, 0x200, R15 ;  /* 0x000002000013a824 */ /* 0x000fe400078e020f */
[----:B-1----:R-:W-:-:S02]  /*01f0*/  @!P2 IMAD.MOV.U32 R22, RZ, RZ, 0x8 ;  /* 0x00000008ff16a424 */ /* 0x002fc400078e00ff */
[CC--:B------:R-:W-:Y:S01]  /*0200*/  @!P3 IMAD.WIDE.U32 R24, R18.reuse, R27.reuse, c[0x0][0x170] ;  /* 0x00005c001218b625 */ /* 0x0c0fe200078e001b */
[----:B------:R-:W-:Y:S01]  /*0210*/  CS2R R10, SRZ ;  /* 0x00000000000a7805 */ /* 0x000fe2000001ff00 */
[----:B0-----:R-:W-:Y:S02]  /*0220*/  CS2R R16, SRZ ;  /* 0x0000000000107805 */ /* 0x001fe4000001ff00 */
[----:B--2---:R-:W-:Y:S01]  /*0230*/  @!P2 IMAD.WIDE.U32 R28, R19, R22, c[0x0][0x170] ;  /* 0x00005c00131ca625 */ /* 0x004fe200078e0016 */
[----:B------:R-:W-:Y:S02]  /*0240*/  CS2R R14, SRZ ;  /* 0x00000000000e7805 */ /* 0x000fe4000001ff00 */
[----:B------:R0:W5:Y:S01]  /*0250*/  @!P3 LDG.E.64 R10, [R24.64] ;  /* 0x00000004180ab981 */ /* 0x000162000c1e1b00 */
[----:B------:R-:W-:-:S03]  /*0260*/  @!P3 IMAD.WIDE.U32 R26, R18, R27, c[0x0][0x178] ;  /* 0x00005e00121ab625 */ /* 0x000fc600078e001b */
[----:B------:R0:W5:Y:S01]  /*0270*/  @!P2 LDG.E.64 R14, [R28.64] ;  /* 0x000000041c0ea981 */ /* 0x000162000c1e1b00 */
[----:B------:R-:W-:Y:S02]  /*0280*/  @!P2 IMAD.WIDE.U32 R22, R19, R22, c[0x0][0x178] ;  /* 0x00005e001316a625 */ /* 0x000fe400078e0016 */
[----:B------:R-:W-:Y:S01]  /*0290*/  CS2R R18, SRZ ;  /* 0x0000000000127805 */ /* 0x000fe2000001ff00 */
[----:B------:R0:W5:Y:S05]  /*02a0*/  @!P3 LDG.E.64 R16, [R26.64] ;  /* 0x000000041a10b981 */ /* 0x00016a000c1e1b00 */
[----:B------:R0:W5:Y:S01]  /*02b0*/  @!P2 LDG.E.64 R18, [R22.64] ;  /* 0x000000041612a981 */ /* 0x000162000c1e1b00 */
[----:B------:R-:W-:Y:S01]  /*02c0*/  CS2R R4, SRZ ;  /* 0x0000000000047805 */ /* 0x000fe2000001ff00 */
[----:B------:R-:W-:Y:S05]  /*02d0*/  BSSY B0, `(.L_x_28165) ;  /* 0x0000022000007945 */ /* 0x000fea0003800000 */
[----:B------:R1:W5:Y:S02]  /*02e0*/  @!P0 LDG.E.64 R4, [R20.64] ;  /* 0x0000000414048981 */ /* 0x000364000c1e1b00 */
[----:B-1----:R-:W-:Y:S01]  /*02f0*/  IMAD.MOV.U32 R21, RZ, RZ, R13 ;  /* 0x000000ffff157224 */ /* 0x002fe200078e000d */
[----:B------:R-:W-:Y:S05]  /*0300*/  @P1 BRA `(.L_x_28166) ;  /* 0x000001e000001947 */ /* 0x000fea0003800000 */
[----:B0----5:R-:W0:-:S06]  /*0310*/  DSETP.GTU.AND P0, PT, |R8|, +INF , PT ;  /* 0x7ff000000800742a */ /* 0x021e0c0003f0c200 */
        /* <DEDUP_REMOVED lines=28> */
.L_x_28167:
[----:B------:R0:W1:-:S06]  /*04e0*/  DADD R8, R8, R6 ;  /* 0x0000000008087229 */ /* 0x00004c0000000006 */
.L_x_28166:
[----:B0-----:R-:W-:Y:S05]  /*04f0*/  BSYNC B0 ;  /* 0x0000000000007941 */ /* 0x001fea0003800000 */
.L_x_28165:
[----:B-----5:R-:W-:Y:S01]  /*0500*/  IADD3 R7, R21, 0x80, RZ ;  /* 0x0000008015077810 */ /* 0x020fe20007ffe0ff */
[----:B------:R-:W-:Y:S03]  /*0510*/  BSSY B0, `(.L_x_28168) ;  /* 0x0000021000007945 */ /* 0x000fe60003800000 */
[----:B------:R-:W-:-:S13]  /*0520*/  ISETP.GE.AND P0, PT, R7, R12, PT ;  /* 0x0000000c0700720c */ /* 0x000fda0003f06270 */
[----:B------:R-:W-:Y:S05]  /*0530*/  @P0 BRA `(.L_x_28169) ;  /* 0x000001e000000947 */ /* 0x000fea0003800000 */
[----:B------:R-:W0:-:S06]  /*0540*/  DSETP.GTU.AND P0, PT, |R2|, +INF , PT ;  /* 0x7ff000000200742a */ /* 0x000e0c0003f0c200 */
        /* <DEDUP_REMOVED lines=20> */
[----:B------:R2:W3:Y:S02]  /*0690*/  DSETP.GT.AND P2, PT, R4, RZ, P2 ;  /* 0x000000ff0400722a */ /* 0x0004e40001744000 */
[----:B0-----:R-:W-:-:S02]  /*06a0*/  SEL R2, RZ, 0x1, !P3 ;  /* 0x00000001ff027807 */ /* 0x001fc40005800000 */
[-C--:B--2---:R-:W-:Y:S02]  /*06b0*/  IADD3 R4, P0, P3, R3, R23.reuse, R4 ;  /* 0x0000001703047210 */ /* 0x084fe40007b1e004 */
[----:B---3--:R-:W-:Y:S02]  /*06c0*/  SEL R3, RZ, 0xffffffff, !P2 ;  /* 0xffffffffff037807 */ /* 0x008fe40005000000 */
[----:B------:R-:W-:Y:S02]  /*06d0*/  IADD3.X R6, RZ, R23, R5, P0, P3 ;  /* 0x00000017ff067210 */ /* 0x000fe400007e6405 */
[----:B------:R-:W-:-:S04]  /*06e0*/  IADD3 R2, P0, P2, R3, R4, R2 ;  /* 0x0000000403027210 */ /* 0x000fc80007a1e002 */
[----:B------:R-:W-:Y:S01]  /*06f0*/  IADD3.X R3, R3, R6, RZ, P0, P2 ;  /* 0x0000000603037210 */ /* 0x000fe200007e44ff */
[----:B------:R-:W-:Y:S05]  /*0700*/  BRA `(.L_x_28169) ;  /* 0x0000001000007947 */ /* 0x000fea0003800000 */
.L_x_28170:
[----:B------:R0:W2:-:S06]  /*0710*/  DADD R2, R2, R4 ;  /* 0x0000000002027229 */ /* 0x00008c0000000004 */
.L_x_28169:
[----:B------:R-:W-:Y:S05]  /*0720*/  BSYNC B0 ;  /* 0x0000000000007941 */ /* 0x000fea0003800000 */
.L_x_28168:
[----:B0-----:R-:W-:Y:S01]  /*0730*/  IADD3 R5, R21, 0x100, RZ ;  /* 0x0000010015057810 */ /* 0x001fe20007ffe0ff */
        /* <DEDUP_REMOVED lines=20> */
[C---:B------:R-:W3:Y:S02]  /*0880*/  DSETP.GT.AND P0, PT, R10.reuse, RZ, !P0 ;  /* 0x000000ff0a00722a */ /* 0x040ee40004704000 */
[----:B0-----:R-:W-:Y:S02]  /*0890*/  SEL R23, RZ, 0xffffffff, !P4 ;  /* 0xffffffffff177807 */ /* 0x001fe40006000000 */
[C---:B------:R-:W0:Y:S02]  /*08a0*/  DSETP.LT.AND P3, PT, R10.reuse, RZ, P2 ;  /* 0x000000ff0a00722a */ /* 0x040e240001761000 */
[----:B---3--:R-:W-:Y:S02]  /*08b0*/  SEL R5, RZ, 0x1, !P0 ;  /* 0x00000001ff057807 */ /* 0x008fe40004000000 */
[----:B------:R-:W3:Y:S02]  /*08c0*/  DSETP.GT.AND P2, PT, R10, RZ, P2 ;  /* 0x000000ff0a00722a */ /* 0x000ee40001744000 */
[----:B0-----:R-:W-:-:S02]  /*08d0*/  SEL R16, RZ, 0x1, !P3 ;  /* 0x00000001ff107807 */ /* 0x001fc40005800000 */
[-C--:B------:R-:W-:Y:S02]  /*08e0*/  IADD3 R4, P0, P3, R5, R23.reuse, R10 ;  /* 0x0000001705047210 */ /* 0x080fe40007b1e00a */
[----:B---3--:R-:W-:Y:S02]  /*08f0*/  SEL R17, RZ, 0xffffffff, !P2 ;  /* 0xffffffffff117807 */ /* 0x008fe40005000000 */
[----:B------:R-:W-:Y:S02]  /*0900*/  IADD3.X R10, RZ, R23, R11, P0, P3 ;  /* 0x00000017ff0a7210 */ /* 0x000fe400007e640b */
[----:B------:R-:W-:-:S04]  /*0910*/  IADD3 R16, P0, P2, R17, R4, R16 ;  /* 0x0000000411107210 */ /* 0x000fc80007a1e010 */
[----:B------:R-:W-:Y:S01]  /*0920*/  IADD3.X R17, R17, R10, RZ, P0, P2 ;  /* 0x0000000a11117210 */ /* 0x000fe200007e44ff */
[----:B------:R-:W-:Y:S05]  /*0930*/  BRA `(.L_x_28172) ;  /* 0x0000001000007947 */ /* 0x000fea0003800000 */
.L_x_28173:
[----:B------:R0:W3:-:S06]  /*0940*/  DADD R16, R16, R10 ;  /* 0x0000000010107229 */ /* 0x0000cc000000000a */
.L_x_28172:
[----:B------:R-:W-:Y:S05]  /*0950*/  BSYNC B0 ;  /* 0x0000000000007941 */ /* 0x000fea0003800000 */
.L_x_28171:
        /* <DEDUP_REMOVED lines=22> */
[----:B0---4-:R-:W-:Y:S02]  /*0ac0*/  SEL R11, RZ, 0xffffffff, !P4 ;  /* 0xffffffffff0b7807 */ /* 0x011fe40006000000 */
[C---:B------:R-:W0:Y:S02]  /*0ad0*/  DSETP.LT.AND P3, PT, R14.reuse, RZ, P2 ;  /* 0x000000ff0e00722a */ /* 0x040e240001761000 */
[----:B-----5:R-:W-:Y:S02]  /*0ae0*/  SEL R5, RZ, 0x1, !P0 ;  /* 0x00000001ff057807 */ /* 0x020fe40004000000 */
[----:B------:R-:W4:Y:S02]  /*0af0*/  DSETP.GT.AND P2, PT, R14, RZ, P2 ;  /* 0x000000ff0e00722a */ /* 0x000f240001744000 */
[----:B0-----:R-:W-:-:S02]  /*0b00*/  SEL R18, RZ, 0x1, !P3 ;  /* 0x00000001ff127807 */ /* 0x001fc40005800000 */
[-C--:B------:R-:W-:Y:S02]  /*0b10*/  IADD3 R4, P0, P3, R5, R11.reuse, R14 ;  /* 0x0000000b05047210 */ /* 0x080fe40007b1e00e */
[----:B----4-:R-:W-:Y:S02]  /*0b20*/  SEL R19, RZ, 0xffffffff, !P2 ;  /* 0xffffffffff137807 */ /* 0x010fe40005000000 */
[----:B------:R-:W-:Y:S02]  /*0b30*/  IADD3.X R14, RZ, R11, R15, P0, P3 ;  /* 0x0000000bff0e7210 */ /* 0x000fe400007e640f */
[----:B------:R-:W-:-:S04]  /*0b40*/  IADD3 R18, P0, P2, R19, R4, R18 ;  /* 0x0000000413127210 */ /* 0x000fc80007a1e012 */
[----:B------:R-:W-:Y:S01]  /*0b50*/  IADD3.X R19, R19, R14, RZ, P0, P2 ;  /* 0x0000000e13137210 */ /* 0x000fe200007e44ff */
[----:B------:R-:W-:Y:S05]  /*0b60*/  BRA `(.L_x_28175) ;  /* 0x0000001000007947 */ /* 0x000fea0003800000 */
.L_x_28176:
[----:B------:R4:W0:-:S06]  /*0b70*/  DADD R18, R18, R14 ;  /* 0x0000000012127229 */ /* 0x00080c000000000e */
.L_x_28175:
[----:B------:R-:W-:Y:S05]  /*0b80*/  BSYNC B0 ;  /* 0x0000000000007941 */ /* 0x000fea0003800000 */
.L_x_28174:
[----:B------:R-:W-:Y:S01]  /*0b90*/  @!P1 IMAD R4, R0, 0x200, R13 ;  /* 0x0000020000049824 */ /* 0x000fe200078e020d */
[----:B------:R-:W-:Y:S01]  /*0ba0*/  BSSY B0, `(.L_x_28177) ;  /* 0x0000011000007945 */ /* 0x000fe20003800000 */
[----:B------:R-:W-:Y:S02]  /*0bb0*/  @!P1 IMAD.MOV.U32 R5, RZ, RZ, 0x8 ;  /* 0x00000008ff059424 */ /* 0x000fe400078e00ff */
[----:B------:R-:W-:Y:S02]  /*0bc0*/  @!P1 IMAD.MOV.U32 R21, RZ, RZ, R7 ;  /* 0x000000ffff159224 */ /* 0x000fe400078e0007 */
[----:B------:R-:W-:-:S03]  /*0bd0*/  @!P1 IMAD.WIDE.U32 R4, R4, R5, c[0x0][0x168] ;  /* 0x00005a0004049625 */ /* 0x000fc600078e0005 */
[----:B------:R-:W-:Y:S02]  /*0be0*/  ISETP.GE.AND P0, PT, R21, R12, PT ;  /* 0x0000000c1500720c */ /* 0x000fe40003f06270 */
[----:B-1----:R1:W-:Y:S11]  /*0bf0*/  @!P1 STG.E.64 [R4.64], R8 ;  /* 0x0000000804009986 */ /* 0x0023f6000c101b04 */
[----:B------:R-:W-:Y:S05]  /*0c00*/  @P0 BRA `(.L_x_28178) ;  /* 0x000000a000000947 */ /* 0x000fea0003800000 */
[----:B-1----:R-:W-:Y:S01]  /*0c10*/  IMAD R4, R0, 0x200, R21 ;  /* 0x0000020000047824 */ /* 0x002fe200078e0215 */
[----:B------:R-:W-:Y:S01]  /*0c20*/  IADD3 R21, R21, 0x80, RZ ;  /* 0x0000008015157810 */ /* 0x000fe20007ffe0ff */
[----:B------:R-:W-:-:S03]  /*0c30*/  IMAD.MOV.U32 R7, RZ, RZ, 0x8 ;  /* 0x00000008ff077424 */ /* 0x000fc600078e00ff */
[----:B------:R-:W-:Y:S01]  /*0c40*/  ISETP.GE.AND P0, PT, R21, R12, PT ;  /* 0x0000000c1500720c */ /* 0x000fe20003f06270 */
[----:B------:R-:W-:-:S05]  /*0c50*/  IMAD.WIDE.U32 R4, R4, R7, c[0x0][0x168] ;  /* 0x00005a0004047625 */ /* 0x000fca00078e0007 */
[----:B--2---:R1:W-:Y:S07]  /*0c60*/  STG.E.64 [R4.64], R2 ;  /* 0x0000000204007986 */ /* 0x0043ee000c101b04 */
[----:B------:R-:W-:Y:S01]  /*0c70*/  @!P0 IMAD R6, R0, 0x200, R21 ;  /* 0x0000020000068824 */ /* 0x000fe200078e0215 */
[----:B------:R-:W-:-:S03]  /*0c80*/  @!P0 IADD3 R21, R21, 0x80, RZ ;  /* 0x0000008015158810 */ /* 0x000fc60007ffe0ff */
[----:B------:R-:W-:-:S05]  /*0c90*/  @!P0 IMAD.WIDE.U32 R6, R6, R7, c[0x0][0x168] ;  /* 0x00005a0006068625 */ /* 0x000fca00078e0007 */
[----:B---3--:R1:W-:Y:S02]  /*0ca0*/  @!P0 STG.E.64 [R6.64], R16 ;  /* 0x0000001006008986 */ /* 0x0083e4000c101b04 */
.L_x_28178:
[----:B------:R-:W-:Y:S05]  /*0cb0*/  BSYNC B0 ;  /* 0x0000000000007941 */ /* 0x000fea0003800000 */
.L_x_28177:
[----:B------:R-:W-:-:S13]  /*0cc0*/  ISETP.GE.AND P0, PT, R21, R12, PT ;  /* 0x0000000c1500720c */ /* 0x000fda0003f06270 */
[----:B------:R-:W-:Y:S05]  /*0cd0*/  @P0 EXIT ;  /* 0x000000000000094d */ /* 0x000fea0003800000 */
[----:B-12---:R-:W-:Y:S02]  /*0ce0*/  IMAD R2, R0, 0x200, R21 ;  /* 0x0000020000027824 */ /* 0x006fe400078e0215 */
[----:B------:R-:W-:-:S04]  /*0cf0*/  IMAD.MOV.U32 R3, RZ, RZ, 0x8 ;  /* 0x00000008ff037424 */ /* 0x000fc800078e00ff */
[----:B------:R-:W-:-:S05]  /*0d00*/  IMAD.WIDE.U32 R2, R2, R3, c[0x0][0x168] ;  /* 0x00005a0002027625 */ /* 0x000fca00078e0003 */
[----:B0-----:R-:W-:Y:S01]  /*0d10*/  STG.E.64 [R2.64], R18 ;  /* 0x0000001202007986 */ /* 0x001fe2000c101b04 */
[----:B------:R-:W-:Y:S05]  /*0d20*/  EXIT ;  /* 0x000000000000794d */ /* 0x000fea0003800000 */
.L_x_28179:
        /* <DEDUP_REMOVED lines=13> */
.L_x_30102:


//--------------------- .text._ZN2at6native29vectorized_elementwise_kernelILi2ENS0_13BinaryFunctorIdddZZZNS0_21nextafter_kernel_cudaERNS_18TensorIteratorBaseEENKUlvE_clEvENKUlvE_clEvEUlddE_EESt5arrayIPcLm3EEEEviT0_T1_ --------------------------
	.section	.text._ZN2at6native29vectorized_elementwise_kernelILi2ENS0_13BinaryFunctorIdddZZZNS0_21nextafter_kernel_cudaERNS_18TensorIteratorBaseEENKUlvE_clEvENKUlvE_clEvEUlddE_EESt5arrayIPcLm3EEEEviT0_T1_,"ax",@progbits
	.sectioninfo	@"SHI_REGISTERS=40"
	.align	128
        .global         _ZN2at6native29vectorized_elementwise_kernelILi2ENS0_13BinaryFunctorIdddZZZNS0_21nextafter_kernel_cudaERNS_18TensorIteratorBaseEENKUlvE_clEvENKUlvE_clEvEUlddE_EESt5arrayIPcLm3EEEEviT0_T1_
        .type           _ZN2at6native29vectorized_elementwise_kernelILi2ENS0_13BinaryFunctorIdddZZZNS0_21nextafter_kernel_cudaERNS_18TensorIteratorBaseEENKUlvE_clEvENKUlvE_clEvEUlddE_EESt5arrayIPcLm3EEEEviT0_T1_,@function
        .size           _ZN2at6native29vectorized_elementwise_kernelILi2ENS0_13BinaryFunctorIdddZZZNS0_21nextafter_kernel_cudaERNS_18TensorIteratorBaseEENKUlvE_clEvENKUlvE_clEvEUlddE_EESt5arrayIPcLm3EEEEviT0_T1_,(.L_x_30103 - _ZN2at6native29vectorized_elementwise_kernelILi2ENS0_13BinaryFunctorIdddZZZNS0_21nextafter_kernel_cudaERNS_18TensorIteratorBaseEENKUlvE_clEvENKUlvE_clEvEUlddE_EESt5arrayIPcLm3EEEEviT0_T1_)
        .other          _ZN2at6native29vectorized_elementwise_kernelILi2ENS0_13BinaryFunctorIdddZZZNS0_21nextafter_kernel_cudaERNS_18TensorIteratorBaseEENKUlvE_clEvENKUlvE_clEvEUlddE_EESt5arrayIPcLm3EEEEviT0_T1_,@"STO_CUDA_ENTRY STV_DEFAULT"
_ZN2at6native29vectorized_elementwise_kernelILi2ENS0_13BinaryFunctorIdddZZZNS0_21nextafter_kernel_cudaERNS_18TensorIteratorBaseEENKUlvE_clEvENKUlvE_clEvEUlddE_EESt5arrayIPcLm3EEEEviT0_T1_:
.text._ZN2at6native29vectorized_elementwise_kernelILi2ENS0_13BinaryFunctorIdddZZZNS0_21nextafter_kernel_cudaERNS_18TensorIteratorBaseEENKUlvE_clEvENKUlvE_clEvEUlddE_EESt5arrayIPcLm3EEEEviT0_T1_:
[----:B------:R-:W-:Y:S02]  /*0000*/  IMAD.MOV.U32 R1, RZ, RZ, c[0x0][0x28] ;  /* 0x00000a00ff017624 */ /* 0x000fe400078e00ff */
[----:B------:R-:W0:Y:S01]  /*0010*/  S2UR UR8, SR_CTAID.X ;  /* 0x00000000000879c3 */ /* 0x000e220000002500 */
[----:B------:R-:W-:Y:S02]  /*0020*/  ULDC UR4, c[0x0][0x160] ;  /* 0x0000580000047ab9 */ /* 0x000fe40000000800 */
[----:B------:R-:W-:Y:S02]  /*0030*/  ULDC.64 UR10, c[0x0][0x118] ;  /* 0x00004600000a7ab9 */ /* 0x000fe40000000a00 */
[----:B0-----:R-:W-:-:S04]  /*0040*/  USHF.L.U32 UR8, UR8, 0xa, URZ ;  /* 0x0000000a08087899 */ /* 0x001fc8000800063f */
[----:B------:R-:W-:-:S04]  /*0050*/  UIADD3 UR4, -UR8, UR4, URZ ;  /* 0x0000000408047290 */ /* 0x000fc8000fffe13f */
[----:B------:R-:W-:-:S06]  /*0060*/  UISETP.GE.U32.AND UP0, UPT, UR4, 0x400, UPT ;  /* 0x000004000400788c */ /* 0x000fcc000bf06070 */
[----:B------:R-:W-:-:S13]  /*0070*/  PLOP3.LUT P0, PT, PT, PT, UP0, 0x80, 0x0 ;  /* 0x000000000000781c */ /* 0x000fda0003f0f008 */
[----:B------:R-:W-:Y:S05]  /*0080*/  @!P0 BRA `(.L_x_28180) ;  /* 0x000011e000008947 */ /* 0x000fea0003800000 */
[----:B------:R-:W0:Y:S01]  /*0090*/  S2R R0, SR_TID.X ;  /* 0x0000000000007919 */ /* 0x000e220000002100 */
[----:B------:R-:W-:Y:S02]  /*00a0*/  UMOV UR9, 0x8 ;  /* 0x0000000800097882 */ /* 0x000fe40000000000 */
[----:B------:R-:W-:Y:S02]  /*00b0*/  ULDC.64 UR6, c[0x0][0x178] ;  /* 0x00005e0000067ab9 */ /* 0x000fe40000000a00 */
[----:B------:R-:W-:Y:S02]  /*00c0*/  UIMAD.WIDE UR6, UR8, UR9, UR6 ;  /* 0x00000009080672a5 */ /* 0x000fe4000f8e0206 */
[----:B------:R-:W-:Y:S02]  /*00d0*/  ULDC.64 UR4, c[0x0][0x170] ;  /* 0x00005c0000047ab9 */ /* 0x000fe40000000a00 */
[----:B------:R-:W-:Y:S02]  /*00e0*/  UIMAD.WIDE UR4, UR8, UR9, UR4 ;  /* 0x00000009080472a5 */ /* 0x000fe4000f8e0204 */
[----:B------:R-:W-:-:S02]  /*00f0*/  IMAD.U32 R36, RZ, RZ, UR6 ;  /* 0x00000006ff247e24 */ /* 0x000fc4000f8e00ff */
[----:B------:R-:W-:Y:S02]  /*0100*/  IMAD.U32 R37, RZ, RZ, UR7 ;  /* 0x00000007ff257e24 */ /* 0x000fe4000f8e00ff */
[----:B------:R-:W-:Y:S02]  /*0110*/  IMAD.U32 R2, RZ, RZ, UR4 ;  /* 0x00000004ff027e24 */ /* 0x000fe4000f8e00ff */
[----:B------:R-:W-:Y:S02]  /*0120*/  IMAD.U32 R3, RZ, RZ, UR5 ;  /* 0x00000005ff037e24 */ /* 0x000fe4000f8e00ff */
[----:B0-----:R-:W-:-:S04]  /*0130*/  IMAD.WIDE.U32 R36, R0, 0x10, R36 ;  /* 0x0000001000247825 */ /* 0x001fc800078e0024 */
[----:B------:R-:W-:Y:S01]  /*0140*/  IMAD.WIDE.U32 R2, R0, 0x10, R2 ;  /* 0x0000001000027825 */ /* 0x000fe200078e0002 */
[----:B------:R-:W2:Y:S04]  /*0150*/  LDG.E.128 R4, [R36.64] ;  /* 0x0000000a24047981 */ /* 0x000ea8000c1e1d00 */
[----:B------:R-:W3:Y:S04]  /*0160*/  LDG.E.128 R8, [R2.64] ;  /* 0x0000000a02087981 */ /* 0x000ee8000c1e1d00 */
[----:B------:R0:W5:Y:S04]  /*0170*/  LDG.E.128 R12, [R2.64+0x800] ;  /* 0x0008000a020c7981 */ /* 0x000168000c1e1d00 */
[----:B------:R0:W5:Y:S04]  /*0180*/  LDG.E.128 R16, [R2.64+0x1000] ;  /* 0x0010000a02107981 */ /* 0x000168000c1e1d00 */
[----:B------:R0:W5:Y:S04]  /*0190*/  LDG.E.128 R20, [R2.64+0x1800] ;  /* 0x0018000a02147981 */ /* 0x000168000c1e1d00 */
[----:B------:R0:W5:Y:S04]  /*01a0*/  LDG.E.128 R24, [R36.64+0x800] ;  /* 0x0008000a24187981 */ /* 0x000168000c1e1d00 */
[----:B------:R0:W5:Y:S04]  /*01b0*/  LDG.E.128 R28, [R36.64+0x1000] ;  /* 0x0010000a241c7981 */ /* 0x000168000c1e1d00 */
[----:B------:R0:W5:Y:S01]  /*01c0*/  LDG.E.128 R32, [R36.64+0x1800] ;  /* 0x0018000a24207981 */ /* 0x000162000c1e1d00 */
[----:B------:R-:W-:Y:S01]  /*01d0*/  BSSY B0, `(.L_x_28181) ;  /* 0x000001f000007945 */ /* 0x000fe20003800000 */
[----:B--2---:R-:W3:-:S06]  /*01e0*/  DSETP.GTU.AND P0, PT, |R4|, +INF , PT ;  /* 0x7ff000000400742a */ /* 0x004ecc0003f0c200 */
[----:B---3--:R-:W1:-:S14]  /*01f0*/  DSETP.GTU.OR P0, PT, |R8|, +INF , P0 ;  /* 0x7ff000000800742a */ /* 0x008e5c000070c600 */
[----:B-1----:R-:W-:Y:S05]  /*0200*/  @P0 BRA `(.L_x_28182) ;  /* 0x000001a000000947 */ /* 0x002fea0003800000 */
[----:B0-----:R-:W-:-:S04]  /*0210*/  LOP3.LUT R2, R4, R8, RZ, 0xfc, !PT ;  /* 0x0000000804027212 */ /* 0x001fc800078efcff */
[----:B------:R-:W-:Y:S02]  /*0220*/  ISETP.NE.U32.AND P0, PT, R2, RZ, PT ;  /* 0x000000ff0200720c */ /* 0x000fe40003f05070 */
[----:B------:R-:W-:-:S04]  /*0230*/  LOP3.LUT R2, R5, R9, RZ, 0xfc, !PT ;  /* 0x0000000905027212 */ /* 0x000fc800078efcff */
        /* <DEDUP_REMOVED lines=16> */
[----:B------:R-:W-:-:S02]  /*0340*/  IADD3 R2, P0, P3, R3, R5, R8 ;  /* 0x0000000503027210 */ /* 0x000fc40007b1e008 */
[----:B0-----:R-:W-:Y:S02]  /*0350*/  SEL R4, RZ, 0x1, !P2 ;  /* 0x00000001ff047807 */ /* 0x001fe40005000000 */
[----:B-1----:R-:W-:Y:S02]  /*0360*/  IADD3.X R8, RZ, R5, R9, P0, P3 ;  /* 0x00000005ff087210 */ /* 0x002fe400007e6409 */
[----:B--2---:R-:W-:-:S04]  /*0370*/  SEL R5, RZ, 0xffffffff, !P1 ;  /* 0xffffffffff057807 */ /* 0x004fc80004800000 */
[----:B------:R-:W-:-:S04]  /*0380*/  IADD3 R4, P0, P1, R5, R2, R4 ;  /* 0x0000000205047210 */ /* 0x000fc8000791e004 */
[----:B------:R-:W-:Y:S01]  /*0390*/  IADD3.X R5, R5, R8, RZ, P0, P1 ;  /* 0x0000000805057210 */ /* 0x000fe200007e24ff */
[----:B------:R-:W-:Y:S05]  /*03a0*/  BRA `(.L_x_28183) ;  /* 0x0000001000007947 */ /* 0x000fea0003800000 */
.L_x_28182:
[----:B0-----:R0:W1:-:S06]  /*03b0*/  DADD R4, R8, R4 ;  /* 0x0000000008047229 */ /* 0x00104c0000000004 */
.L_x_28183:
[----:B------:R-:W-:Y:S05]  /*03c0*/  BSYNC B0 ;  /* 0x0000000000007941 */ /* 0x000fea0003800000 */
.L_x_28181:
[----:B------:R-:W2:Y:S01]  /*03d0*/  DSETP.GTU.AND P0, PT, |R6|, +INF , PT ;  /* 0x7ff000000600742a */ /* 0x000ea20003f0c200 */
[----:B------:R-:W-:Y:S05]  /*03e0*/  BSSY B0, `(.L_x_28184) ;  /* 0x000001e000007945 */ /* 0x000fea0003800000 */
[----:B--2---:R-:W2:-:S14]  /*03f0*/  DSETP.GTU.OR P0, PT, |R10|, +INF , P0 ;  /* 0x7ff000000a00742a */ /* 0x004e9c000070c600 */
[----:B--2---:R-:W-:Y:S05]  /*0400*/  @P0 BRA `(.L_x_28185) ;  /* 0x000001a000000947 */ /* 0x004fea0003800000 */
[----:B------:R-:W-:-:S04]  /*0410*/  LOP3.LUT R2, R6, R10, RZ, 0xfc, !PT ;  /* 0x0000000a06027212 */ /* 0x000fc800078efcff */
        /* <DEDUP_REMOVED lines=10> */
[----:B------:R-:W2:-:S04]  /*04c0*/  DSETP.GEU.AND P0, PT, R10, R6, PT ;  /* 0x000000060a00722a */ /* 0x000e880003f0e000 */
[----:B------:R-:W-:-:S04]  /*04d0*/  DSETP.GT.AND P1, PT, R10, R6, PT ;  /* 0x000000060a00722a */ /* 0x000fc80003f24000 */
[----:B--2---:R-:W2:-:S04]  /*04e0*/  DSETP.LT.AND P3, PT, R10, RZ, !P0 ;  /* 0x000000ff0a00722a */ /* 0x004e880004761000 */
[C---:B------:R-:W3:Y:S02]  /*04f0*/  DSETP.GT.AND P0, PT, R10.reuse, RZ, !P0 ;  /* 0x000000ff0a00722a */ /* 0x040ee40004704000 */
[----:B--2---:R-:W-:Y:S02]  /*0500*/  SEL R7, RZ, 0xffffffff, !P3 ;  /* 0xffffffffff077807 */ /* 0x004fe40005800000 */
[C---:B------:R-:W2:Y:S02]  /*0510*/  DSETP.LT.AND P2, PT, R10.reuse, RZ, P1 ;  /* 0x000000ff0a00722a */ /* 0x040ea40000f41000 */
[----:B---3--:R-:W-:Y:S02]  /*0520*/  SEL R3, RZ, 0x1, !P0 ;  /* 0x00000001ff037807 */ /* 0x008fe40004000000 */
[----:B------:R3:W4:Y:S02]  /*0530*/  DSETP.GT.AND P1, PT, R10, RZ, P1 ;  /* 0x000000ff0a00722a */ /* 0x0007240000f24000 */
[----:B------:R-:W-:-:S02]  /*0540*/  IADD3 R2, P0, P3, R3, R7, R10 ;  /* 0x0000000703027210 */ /* 0x000fc40007b1e00a */
[----:B--2---:R-:W-:Y:S02]  /*0550*/  SEL R6, RZ, 0x1, !P2 ;  /* 0x00000001ff067807 */ /* 0x004fe40005000000 */
[----:B---3--:R-:W-:Y:S02]  /*0560*/  IADD3.X R10, RZ, R7, R11, P0, P3 ;  /* 0x00000007ff0a7210 */ /* 0x008fe400007e640b */
[----:B----4-:R-:W-:-:S04]  /*0570*/  SEL R7, RZ, 0xffffffff, !P1 ;  /* 0xffffffffff077807 */ /* 0x010fc80004800000 */
[----:B------:R-:W-:-:S04]  /*0580*/  IADD3 R6, P0, P1, R7, R2, R6 ;  /* 0x0000000207067210 */ /* 0x000fc8000791e006 */
[----:B------:R-:W-:Y:S01]  /*0590*/  IADD3.X R7, R7, R10, RZ, P0, P1 ;  /* 0x0000000a07077210 */ /* 0x000fe200007e24ff */
[----:B------:R-:W-:Y:S05]  /*05a0*/  BRA `(.L_x_28186) ;  /* 0x0000001000007947 */ /* 0x000fea0003800000 */
.L_x_28185:
[----:B------:R2:W3:-:S06]  /*05b0*/  DADD R6, R10, R6 ;  /* 0x000000000a067229 */ /* 0x0004cc0000000006 */
.L_x_28186:
[----:B------:R-:W-:Y:S05]  /*05c0*/  BSYNC B0 ;  /* 0x0000000000007941 */ /* 0x000fea0003800000 */
.L_x_28184:
[----:B-----5:R-:W4:Y:S01]  /*05d0*/  DSETP.GTU.AND P0, PT, |R24|, +INF , PT ;  /* 0x7ff000001800742a */ /* 0x020f220003f0c200 */
[----:B------:R-:W-:Y:S05]  /*05e0*/  BSSY B0, `(.L_x_28187) ;  /* 0x000001e000007945 */ /* 0x000fea0003800000 */
        /* <DEDUP_REMOVED lines=21> */
[----:B------:R-:W-:-:S02]  /*0740*/  IADD3 R2, P0, P2, R3, R9, R12 ;  /* 0x0000000903027210 */ /* 0x000fc40007a1e00c */
[----:B0-----:R-:W-:Y:S02]  /*0750*/  SEL R24, RZ, 0x1, !P3 ;  /* 0x00000001ff187807 */ /* 0x001fe40005800000 */
[----:B----4-:R-:W-:Y:S02]  /*0760*/  SEL R25, RZ, 0xffffffff, !P1 ;  /* 0xffffffffff197807 */ /* 0x010fe40004800000 */
[----:B------:R-:W-:Y:S02]  /*0770*/  IADD3.X R12, RZ, R9, R13, P0, P2 ;  /* 0x00000009ff0c7210 */ /* 0x000fe400007e440d */
[----:B------:R-:W-:-:S04]  /*0780*/  IADD3 R24, P0, P1, R25, R2, R24 ;  /* 0x0000000219187210 */ /* 0x000fc8000791e018 */
[----:B------:R-:W-:Y:S01]  /*0790*/  IADD3.X R25, R25, R12, RZ, P0, P1 ;  /* 0x0000000c19197210 */ /* 0x000fe200007e24ff */
[----:B------:R-:W-:Y:S05]  /*07a0*/  BRA `(.L_x_28189) ;  /* 0x0000001000007947 */ /* 0x000fea0003800000 */
.L_x_28188:
[----:B------:R4:W0:-:S06]  /*07b0*/  DADD R24, R12, R24 ;  /* 0x000000000c187229 */ /* 0x00080c0000000018 */
.L_x_28189:
[----:B------:R-:W-:Y:S05]  /*07c0*/  BSYNC B0 ;  /* 0x0000000000007941 */ /* 0x000fea0003800000 */
.L_x_28187:
[----:B------:R-:W5:Y:S01]  /*07d0*/  DSETP.GTU.AND P0, PT, |R26|, +INF , PT ;  /* 0x7ff000001a00742a */ /* 0x000f620003f0c200 */
[----:B------:R-:W-:Y:S05]  /*07e0*/  BSSY B0, `(.L_x_28190) ;  /* 0x000001e000007945 */ /* 0x000fea0003800000 */
        /* <DEDUP_REMOVED lines=16> */
[C---:B------:R-:W2:Y:S02]  /*08f0*/  DSETP.GT.AND P0, PT, R14.reuse, RZ, !P0 ;  /* 0x000000ff0e00722a */ /* 0x040ea40004704000 */
[----:B0----5:R-:W-:Y:S02]  /*0900*/  SEL R9, RZ, 0xffffffff, !P2 ;  /* 0xffffffffff097807 */ /* 0x021fe40005000000 */
[C---:B------:R-:W0:Y:S02]  /*0910*/  DSETP.LT.AND P3, PT, R14.reuse, RZ, P1 ;  /* 0x000000ff0e00722a */ /* 0x040e240000f61000 */
[----:B--2---:R-:W-:Y:S02]  /*0920*/  SEL R3, RZ, 0x1, !P0 ;  /* 0x00000001ff037807 */ /* 0x004fe40004000000 */
[----:B------:R-:W2:Y:S02]  /*0930*/  DSETP.GT.AND P1, PT, R14, RZ, P1 ;  /* 0x000000ff0e00722a */ /* 0x000ea40000f24000 */
[----:B------:R-:W-:-:S02]  /*0940*/  IADD3 R2, P0, P2, R3, R9, R14 ;  /* 0x0000000903027210 */ /* 0x000fc40007a1e00e */
[----:B0-----:R-:W-:Y:S02]  /*0950*/  SEL R26, RZ, 0x1, !P3 ;  /* 0x00000001ff1a7807 */ /* 0x001fe40005800000 */
[----:B--2---:R-:W-:Y:S02]  /*0960*/  SEL R27, RZ, 0xffffffff, !P1 ;  /* 0xffffffffff1b7807 */ /* 0x004fe40004800000 */
[----:B------:R-:W-:Y:S02]  /*0970*/  IADD3.X R14, RZ, R9, R15, P0, P2 ;  /* 0x00000009ff0e7210 */ /* 0x000fe400007e440f */
[----:B------:R-:W-:-:S04]  /*0980*/  IADD3 R26, P0, P1, R27, R2, R26 ;  /* 0x000000021b1a7210 */ /* 0x000fc8000791e01a */
[----:B------:R-:W-:Y:S01]  /*0990*/  IADD3.X R27, R27, R14, RZ, P0, P1 ;  /* 0x0000000e1b1b7210 */ /* 0x000fe200007e24ff */
[----:B------:R-:W-:Y:S05]  /*09a0*/  BRA `(.L_x_28192) ;  /* 0x0000001000007947 */ /* 0x000fea0003800000 */
.L_x_28191:
[----:B------:R2:W4:-:S06]  /*09b0*/  DADD R26, R14, R26 ;  /* 0x000000000e1a7229 */ /* 0x00050c000000001a */
.L_x_28192:
[----:B------:R-:W-:Y:S05]  /*09c0*/  BSYNC B0 ;  /* 0x0000000000007941 */ /* 0x000fea0003800000 */
.L_x_28190:
        /* <DEDUP_REMOVED lines=30> */
.L_x_28194:
[----:B------:R2:W4:-:S06]  /*0bb0*/  DADD R28, R16, R28 ;  /* 0x00000000101c7229 */ /* 0x00050c000000001c */
.L_x_28195:
[----:B------:R-:W-:Y:S05]  /*0bc0*/  BSYNC B0 ;  /* 0x0000000000007941 */ /* 0x000fea0003800000 */
.L_x_28193:
        /* <DEDUP_REMOVED lines=30> */
.L_x_28197:
[----:B------:R2:W4:-:S06]  /*0db0*/  DADD R30, R18, R30 ;  /* 0x00000000121e7229 */ /* 0x00050c000000001e */
.L_x_28198:
[----:B------:R-:W-:Y:S05]  /*0dc0*/  BSYNC B0 ;  /* 0x0000000000007941 */ /* 0x000fea0003800000 */
.L_x_28196:
        /* <DEDUP_REMOVED lines=30> */
.L_x_28200:
[----:B------:R2:W4:-:S06]  /*0fb0*/  DADD R32, R20, R32 ;  /* 0x0000000014207229 */ /* 0x00050c0000000020 */
.L_x_28201:
[----:B------:R-:W-:Y:S05]  /*0fc0*/  BSYNC B0 ;  /* 0x0000000000007941 */ /* 0x000fea0003800000 */
.L_x_28199:
        /* <DEDUP_REMOVED lines=30> */
.L_x_28203:
[----:B------:R2:W4:-:S06]  /*11b0*/  DADD R34, R22, R34 ;  /* 0x0000000016227229 */ /* 0x00050c0000000022 */
.L_x_28204:
[----:B------:R-:W-:Y:S05]  /*11c0*/  BSYNC B0 ;  /* 0x0000000000007941 */ /* 0x000fea0003800000 */
.L_x_28202:
[----:B------:R-:W-:Y:S02]  /*11d0*/  ULDC.64 UR4, c[0x0][0x168] ;  /* 0x00005a0000047ab9 */ /* 0x000fe40000000a00 */
[----:B------:R-:W-:-:S06]  /*11e0*/  UIMAD.WIDE.U32 UR4, UR8, UR9, UR4 ;  /* 0x00000009080472a5 */ /* 0x000fcc000f8e0004 */
[----:B------:R-:W-:Y:S02]  /*11f0*/  IMAD.U32 R2, RZ, RZ, UR4 ;  /* 0x00000004ff027e24 */ /* 0x000fe4000f8e00ff */
[----:B------:R-:W-:-:S04]  /*1200*/  IMAD.U32 R3, RZ, RZ, UR5 ;  /* 0x00000005ff037e24 */ /* 0x000fc8000f8e00ff */
[----:B------:R-:W-:-:S05]  /*1210*/  IMAD.WIDE R2, R0, 0x10, R2 ;  /* 0x0000001000027825 */ /* 0x000fca00078e0202 */
[----:B-1-3--:R-:W-:Y:S04]  /*1220*/  STG.E.128 [R2.64], R4 ;  /* 0x0000000402007986 */ /* 0x00afe8000c101d0a */
[----:B0---4-:R-:W-:Y:S04]  /*1230*/  STG.E.128 [R2.64+0x800], R24 ;  /* 0x0008001802007986 */ /* 0x011fe8000c101d0a */
[----:B------:R-:W-:Y:S04]  /*1240*/  STG.E.128 [R2.64+0x1000], R28 ;  /* 0x0010001c02007986 */ /* 0x000fe8000c101d0a */
[----:B------:R-:W-:Y:S01]  /*1250*/  STG.E.128 [R2.64+0x1800], R32 ;  /* 0x0018002002007986 */ /* 0x000fe2000c101d0a */
[----:B------:R-:W-:Y:S05]  /*1260*/  EXIT ;  /* 0x000000000000794d */ /* 0x000fea0003800000 */
.L_x_28180:
[----:B------:R-:W0:Y:S01]  /*1270*/  S2R R0, SR_TID.X ;  /* 0x0000000000007919 */ /* 0x000e220000002100 */
[----:B------:R-:W-:Y:S01]  /*1280*/  CS2R R24, SRZ ;  /* 0x0000000000187805 */ /* 0x000fe2000001ff00 */
[----:B------:R-:W-:Y:S01]  /*1290*/  CS2R R22, SRZ ;  /* 0x0000000000167805 */ /* 0x000fe2000001ff00 */
[----:B0-----:R-:W-:Y:S01]  /*12a0*/  ISETP.GE.AND P1, PT, R0, UR4, PT ;  /* 0x0000000400007c0c */ /* 0x001fe2000bf26270 */
[----:B------:R-:W-:-:S12]  /*12b0*/  IMAD.MOV.U32 R26, RZ, RZ, R0 ;  /* 0x000000ffff1a7224 */ /* 0x000fd800078e0000 */
[C---:B------:R-:W-:Y:S02]  /*12c0*/  @!P1 IADD3 R32, R26.reuse, UR8, RZ ;  /* 0x000000081a209c10 */ /* 0x040fe4000fffe0ff */
[----:B------:R-:W-:-:S04]  /*12d0*/  @!P1 IADD3 R26, R26, 0x80, RZ ;  /* 0x000000801a1a9810 */ /* 0x000fc80007ffe0ff */
[----:B------:R-:W-:-:S13]  /*12e0*/  ISETP.GE.AND P5, PT, R26, UR4, PT ;  /* 0x000000041a007c0c */ /* 0x000fda000bfa6270 */
[C---:B------:R-:W-:Y:S01]  /*12f0*/  @!P5 IADD3 R6, R26.reuse, UR8, RZ ;  /* 0x000000081a06dc10 */ /* 0x040fe2000fffe0ff */
[----:B------:R-:W-:Y:S01]  /*1300*/  @!P5 IMAD.MOV.U32 R7, RZ, RZ, 0x8 ;  /* 0x00000008ff07d424 */ /* 0x000fe200078e00ff */
[----:B------:R-:W-:-:S03]  /*1310*/  @!P5 IADD3 R26, R26, 0x80, RZ ;  /* 0x000000801a1ad810 */ /* 0x000fc60007ffe0ff */
[----:B------:R-:W-:Y:S01]  /*1320*/  @!P5 IMAD.WIDE.U32 R4, R6, R7, c[0x0][0x170] ;  /* 0x00005c000604d625 */ /* 0x000fe200078e0007 */
[----:B------:R-:W-:-:S03]  /*1330*/  ISETP.GE.AND P0, PT, R26, UR4, PT ;  /* 0x000000041a007c0c */ /* 0x000fc6000bf06270 */
[----:B------:R-:W-:Y:S01]  /*1340*/  @!P5 IMAD.WIDE.U32 R6, R6, R7, c[0x0][0x178] ;  /* 0x00005e000606d625 */ /* 0x000fe200078e0007 */
[----:B------:R0:W5:Y:S04]  /*1350*/  @!P5 LDG.E.64 R24, [R4.64] ;  /* 0x0000000a0418d981 */ /* 0x000168000c1e1b00 */
[----:B------:R1:W5:Y:S05]  /*1360*/  @!P5 LDG.E.64 R22, [R6.64] ;  /* 0x0000000a0616d981 */ /* 0x00036a000c1e1b00 */
[----:B------:R-:W-:-:S02]  /*1370*/  @!P0 IADD3 R28, R26, UR8, RZ ;  /* 0x000000081a1c8c10 */ /* 0x000fc4000fffe0ff */
[----:B------:R-:W-:-:S04]  /*1380*/  @!P0 IADD3 R26, R26, 0x80, RZ ;  /* 0x000000801a1a8810 */ /* 0x000fc80007ffe0ff */
[----:B------:R-:W-:-:S13]  /*1390*/  ISETP.GE.AND P2, PT, R26, UR4, PT ;  /* 0x000000041a007c0c */ /* 0x000fda000bf46270 */
[C---:B------:R-:W-:Y:S02]  /*13a0*/  @!P2 IADD3 R34, R26.reuse, UR8, RZ ;  /* 0x000000081a22ac10 */ /* 0x040fe4000fffe0ff */
[----:B------:R-:W-:-:S04]  /*13b0*/  @!P2 IADD3 R26, R26, 0x80, RZ ;  /* 0x000000801a1aa810 */ /* 0x000fc80007ffe0ff */
[----:B------:R-:W-:-:S13]  /*13c0*/  ISETP.GE.AND P3, PT, R26, UR4, PT ;  /* 0x000000041a007c0c */ /* 0x000fda000bf66270 */
[C---:B------:R-:W-:Y:S02]  /*13d0*/  @!P3 IADD3 R3, R26.reuse, UR8, RZ ;  /* 0x000000081a03bc10 */ /* 0x040fe4000fffe0ff */
[----:B------:R-:W-:-:S04]  /*13e0*/  @!P3 IADD3 R26, R26, 0x80, RZ ;  /* 0x000000801a1ab810 */ /* 0x000fc80007ffe0ff */
[----:B------:R-:W-:Y:S01]  /*13f0*/  ISETP.GE.AND P4, PT, R26, UR4, PT ;  /* 0x000000041a007c0c */ /* 0x000fe2000bf86270 */
[----:B------:R-:W-:-:S12]  /*1400*/  @!P0 IMAD.MOV.U32 R29, RZ, RZ, 0x8 ;  /* 0x00000008ff1d8424 */ /* 0x000fd800078e00ff */
[C---:B------:R-:W-:Y:S02]  /*1410*/  @!P4 IADD3 R2, R26.reuse, UR8, RZ ;  /* 0x000000081a02cc10 */ /* 0x040fe4000fffe0ff */
[----:B------:R-:W-:-:S04]  /*1420*/  @!P4 IADD3 R26, R26, 0x80, RZ ;  /* 0x000000801a1ac810 */ /* 0x000fc80007ffe0ff */
[----:B------:R-:W-:Y:S01]  /*1430*/  ISETP.GE.AND P5, PT, R26, UR4, PT ;  /* 0x000000041a007c0c */ /* 0x000fe2000bfa6270 */
[----:B------:R-:W-:Y:S01]  /*1440*/  CS2R R20, SRZ ;  /* 0x0000000000147805 */ /* 0x000fe2000001ff00 */
[----:B------:R-:W-:Y:S01]  /*1450*/  CS2R R18, SRZ ;  /* 0x0000000000127805 */ /* 0x000fe2000001ff00 */
[----:B------:R-:W-:Y:S02]  /*1460*/  @!P2 IMAD.MOV.U32 R35, RZ, RZ, 0x8 ;  /* 0x00000008ff23a424 */ /* 0x000fe400078e00ff */
[----:B0-----:R-:W-:Y:S01]  /*1470*/  @!P0 IMAD.WIDE.U32 R4, R28, R29, c[0x0][0x170] ;  /* 0x00005c001c048625 */ /* 0x001fe200078e001d */
[----:B------:R-:W-:-:S03]  /*1480*/  CS2R R14, SRZ ;  /* 0x00000000000e7805 */ /* 0x000fc6000001ff00 */
[----:B------:R-:W-:Y:S01]  /*1490*/  @!P0 IMAD.WIDE.U32 R28, R28, R29, c[0x0][0x178] ;  /* 0x00005e001c1c8625 */ /* 0x000fe200078e001d */
[----:B------:R-:W-:Y:S01]  /*14a0*/  CS2R R16, SRZ ;  /* 0x0000000000107805 */ /* 0x000fe2000001ff00 */
[----:B------:R0:W5:Y:S02]  /*14b0*/  @!P0 LDG.E.64 R20, [R4.64] ;  /* 0x0000000a04148981 */ /* 0x000164000c1e1b00 */
[----:B------:R-:W-:Y:S01]  /*14c0*/  @!P5 IADD3 R27, R26, UR8, RZ ;  /* 0x000000081a1bdc10 */ /* 0x000fe2000fffe0ff */
[-C--:B------:R-:W-:Y:S01]  /*14d0*/  @!P2 IMAD.WIDE.U32 R30, R34, R35.reuse, c[0x0][0x170] ;  /* 0x00005c00221ea625 */ /* 0x080fe200078e0023 */
[----:B------:R-:W-:Y:S01]  /*14e0*/  @!P5 IADD3 R26, R26, 0x80, RZ ;  /* 0x000000801a1ad810 */ /* 0x000fe20007ffe0ff */
[----:B------:R2:W5:Y:S02]  /*14f0*/  @!P0 LDG.E.64 R18, [R28.64] ;  /* 0x0000000a1c128981 */ /* 0x000564000c1e1b00 */
[----:B-1----:R-:W-:Y:S02]  /*1500*/  @!P3 IMAD.MOV.U32 R6, RZ, RZ, 0x8 ;  /* 0x00000008ff06b424 */ /* 0x002fe400078e00ff */
[----:B------:R-:W-:Y:S01]  /*1510*/  @!P2 IMAD.WIDE.U32 R34, R34, R35, c[0x0][0x178] ;  /* 0x00005e002222a625 */ /* 0x000fe200078e0023 */
[----:B------:R-:W-:Y:S01]  /*1520*/  ISETP.GE.AND P0, PT, R26, UR4, PT ;  /* 0x000000041a007c0c */ /* 0x000fe2000bf06270 */
[----:B------:R-:W-:Y:S01]  /*1530*/  CS2R R12, SRZ ;  /* 0x00000000000c7805 */ /* 0x000fe2000001ff00 */
[----:B------:R1:W5:Y:S01]  /*1540*/  @!P2 LDG.E.64 R16, [R30.64] ;  /* 0x0000000a1e10a981 */ /* 0x000362000c1e1b00 */
[----:B------:R-:W-:-:S02]  /*1550*/  @!P4 IMAD.MOV.U32 R33, RZ, RZ, 0x8 ;  /* 0x00000008ff21c424 */ /* 0x000fc400078e00ff */
[CC--:B------:R-:W-:Y:S01]  /*1560*/  @!P3 IMAD.WIDE.U32 R8, R3.reuse, R6.reuse, c[0x0][0x170] ;  /* 0x00005c000308b625 */ /* 0x0c0fe200078e0006 */
[----:B------:R3:W5:Y:S03]  /*1570*/  @!P2 LDG.E.64 R14, [R34.64] ;  /* 0x0000000a220ea981 */ /* 0x000766000c1e1b00 */
[----:B------:R-:W-:Y:S01]  /*1580*/  @!P3 IMAD.WIDE.U32 R36, R3, R6, c[0x0][0x178] ;  /* 0x00005e000324b625 */ /* 0x000fe200078e0006 */
[----:B------:R4:W5:Y:S01]  /*1590*/  @!P3 LDG.E.64 R12, [R8.64] ;  /* 0x0000000a080cb981 */ /* 0x000962000c1e1b00 */
[----:B------:R-:W-:Y:S02]  /*15a0*/  CS2R R6, SRZ ;  /* 0x0000000000067805 */ /* 0x000fe4000001ff00 */
[----:B-1----:R-:W-:Y:S02]  /*15b0*/  @!P5 IMAD.MOV.U32 R30, RZ, RZ, 0x8 ;  /* 0x00000008ff1ed424 */ /* 0x002fe400078e00ff */
[----:B---3--:R-:W-:Y:S01]  /*15c0*/  @!P4 IMAD.WIDE.U32 R34, R2, R33, c[0x0][0x178] ;  /* 0x00005e000222c625 */ /* 0x008fe200078e0021 */
[----:B------:R-:W-:-:S03]  /*15d0*/  CS2R R10, SRZ ;  /* 0x00000000000a7805 */ /* 0x000fc6000001ff00 */
[----:B--2---:R-:W-:Y:S01]  /*15e0*/  @!P4 IMAD.WIDE.U32 R28, R2, R33, c[0x0][0x170] ;  /* 0x00005c00021cc625 */ /* 0x004fe200078e0021 */
[----:B------:R1:W5:Y:S01]  /*15f0*/  @!P4 LDG.E.64 R6, [R34.64] ;  /* 0x0000000a2206c981 */ /* 0x000362000c1e1b00 */
[----:B------:R-:W-:Y:S01]  /*1600*/  CS2R R2, SRZ ;  /* 0x0000000000027805 */ /* 0x000fe2000001ff00 */
[----:B----4-:R-:W-:Y:S01]  /*1610*/  CS2R R8, SRZ ;  /* 0x0000000000087805 */ /* 0x010fe2000001ff00 */
[----:B------:R-:W-:Y:S01]  /*1620*/  @!P0 IADD3 R26, R26, UR8, RZ ;  /* 0x000000081a1a8c10 */ /* 0x000fe2000fffe0ff */
[----:B------:R2:W5:Y:S01]  /*1630*/  @!P3 LDG.E.64 R10, [R36.64] ;  /* 0x0000000a240ab981 */ /* 0x000562000c1e1b00 */
[----:B0-----:R-:W-:-:S03]  /*1640*/  CS2R R4, SRZ ;  /* 0x0000000000047805 */ /* 0x001fc6000001ff00 */
[----:B------:R0:W5:Y:S01]  /*1650*/  @!P4 LDG.E.64 R8, [R28.64] ;  /* 0x0000000a1c08c981 */ /* 0x000162000c1e1b00 */
[----:B-1----:R-:W-:-:S04]  /*1660*/  @!P5 IMAD.WIDE.U32 R34, R27, R30, c[0x0][0x170] ;  /* 0x00005c001b22d625 */ /* 0x002fc800078e001e */
[----:B------:R-:W-:Y:S01]  /*1670*/  @!P5 IMAD.WIDE.U32 R30, R27, R30, c[0x0][0x178] ;  /* 0x00005e001b1ed625 */ /* 0x000fe200078e001e */
[----:B------:R1:W5:Y:S03]  /*1680*/  @!P5 LDG.E.64 R4, [R34.64] ;  /* 0x0000000a2204d981 */ /* 0x000366000c1e1b00 */
[----:B------:R-:W-:Y:S01]  /*1690*/  @!P0 IMAD.MOV.U32 R27, RZ, RZ, 0x8 ;  /* 0x00000008ff1b8424 */ /* 0x000fe200078e00ff */
[----:B------:R3:W5:Y:S01]  /*16a0*/  @!P5 LDG.E.64 R2, [R30.64] ;  /* 0x0000000a1e02d981 */ /* 0x000762000c1e1b00 */
[----:B0-----:R-:W-:Y:S02]  /*16b0*/  CS2R R28, SRZ ;  /* 0x00000000001c7805 */ /* 0x001fe4000001ff00 */
[----:B--2---:R-:W-:-:S04]  /*16c0*/  @!P0 IMAD.WIDE.U32 R36, R26, R27, c[0x0][0x170] ;  /* 0x00005c001a248625 */ /* 0x004fc800078e001b */
[----:B------:R-:W-:Y:S01]  /*16d0*/  @!P0 IMAD.WIDE.U32 R26, R26, R27, c[0x0][0x178] ;  /* 0x00005e001a1a8625 */ /* 0x000fe200078e001b */
[----:B---3--:R-:W-:-:S03]  /*16e0*/  CS2R R30, SRZ ;  /* 0x00000000001e7805 */ /* 0x008fc6000001ff00 */
[----:B------:R-:W-:Y:S01]  /*16f0*/  @!P1 IMAD.MOV.U32 R33, RZ, RZ, 0x8 ;  /* 0x00000008ff219424 */ /* 0x000fe200078e00ff */
[----:B------:R0:W5:Y:S03]  /*1700*/  @!P0 LDG.E.64 R28, [R26.64] ;  /* 0x0000000a1a1c8981 */ /* 0x000166000c1e1b00 */
[CC--:B-1----:R-:W-:Y:S01]  /*1710*/  @!P1 IMAD.WIDE.U32 R34, R32.reuse, R33.reuse, c[0x0][0x178] ;  /* 0x00005e0020229625 */ /* 0x0c2fe200078e0021 */
[----:B------:R1:W5:Y:S01]  /*1720*/  @!P0 LDG.E.64 R30, [R36.64] ;  /* 0x0000000a241e8981 */ /* 0x000362000c1e1b00 */
[----:B0-----:R-:W-:Y:S02]  /*1730*/  CS2R R26, SRZ ;  /* 0x00000000001a7805 */ /* 0x001fe4000001ff00 */
[----:B-1----:R-:W-:Y:S02]  /*1740*/  @!P1 IMAD.WIDE.U32 R36, R32, R33, c[0x0][0x170] ;  /* 0x00005c0020249625 */ /* 0x002fe400078e0021 */
[----:B------:R-:W-:-:S03]  /*1750*/  CS2R R32, SRZ ;  /* 0x0000000000207805 */ /* 0x000fc6000001ff00 */
[----:B------:R0:W5:Y:S04]  /*1760*/  @!P1 LDG.E.64 R26, [R36.64] ;  /* 0x0000000a241a9981 */ /* 0x000168000c1e1b00 */
[----:B------:R0:W5:Y:S01]  /*1770*/  @!P1 LDG.E.64 R32, [R34.64] ;  /* 0x0000000a22209981 */ /* 0x000162000c1e1b00 */
[----:B------:R-:W-:Y:S01]  /*1780*/  BSSY B0, `(.L_x_28205) ;  /* 0x0000020000007945 */ /* 0x000fe20003800000 */
[----:B------:R-:W-:Y:S05]  /*1790*/  @P1 BRA `(.L_x_28206) ;  /* 0x000001e000001947 */ /* 0x000fea0003800000 */
[----:B-----5:R-:W1:-:S06]  /*17a0*/  DSETP.GTU.AND P0, PT, |R32|, +INF , PT ;  /* 0x7ff000002000742a */ /* 0x020e4c0003f0c200 */
[----:B-1----:R-:W1:-:S14]  /*17b0*/  DSETP.GTU.OR P0, PT, |R26|, +INF , P0 ;  /* 0x7ff000001a00742a */ /* 0x002e5c000070c600 */
        /* <DEDUP_REMOVED lines=20> */
[----:B-1----:R-:W-:-:S02]  /*1900*/  IADD3 R26, P0, P4, R33, R35, R26 ;  /* 0x00000023211a7210 */ /* 0x002fc40007c1e01a */
[----:B0-----:R-:W-:Y:S02]  /*1910*/  SEL R32, RZ, 0x1, !P3 ;  /* 0x00000001ff207807 */ /* 0x001fe40005800000 */
[----:B--2---:R-:W-:Y:S02]  /*1920*/  SEL R33, RZ, 0xffffffff, !P2 ;  /* 0xffffffffff217807 */ /* 0x004fe40005000000 */
[----:B------:R-:W-:Y:S02]  /*1930*/  IADD3.X R34, RZ, R35, R27, P0, P4 ;  /* 0x00000023ff227210 */ /* 0x000fe400007e841b */
[----:B------:R-:W-:-:S04]  /*1940*/  IADD3 R32, P0, P2, R33, R26, R32 ;  /* 0x0000001a21207210 */ /* 0x000fc80007a1e020 */
[----:B------:R-:W-:Y:S01]  /*1950*/  IADD3.X R33, R33, R34, RZ, P0, P2 ;  /* 0x0000002221217210 */ /* 0x000fe200007e44ff */
[----:B------:R-:W-:Y:S05]  /*1960*/  BRA `(.L_x_28206) ;  /* 0x0000001000007947 */ /* 0x000fea0003800000 */
.L_x_28207:
[----:B------:R1:W2:-:S06]  /*1970*/  DADD R32, R32, R26 ;  /* 0x0000000020207229 */ /* 0x00028c000000001a */
.L_x_28206:
[----:B------:R-:W-:Y:S05]  /*1980*/  BSYNC B0 ;  /* 0x0000000000007941 */ /* 0x000fea0003800000 */
.L_x_28205:
[----:B-1---5:R-:W-:Y:S01]  /*1990*/  IADD3 R26, R0, 0x80, RZ ;  /* 0x00000080001a7810 */ /* 0x022fe20007ffe0ff */
[----:B------:R-:W-:Y:S03]  /*19a0*/  BSSY B0, `(.L_x_28208) ;  /* 0x0000021000007945 */ /* 0x000fe60003800000 */
[----:B------:R-:W-:-:S13]  /*19b0*/  ISETP.GE.AND P0, PT, R26, UR4, PT ;  /* 0x000000041a007c0c */ /* 0x000fda000bf06270 */
[----:B------:R-:W-:Y:S05]  /*19c0*/  @P0 BRA `(.L_x_28209) ;  /* 0x000001e000000947 */ /* 0x000fea0003800000 */
[----:B------:R-:W1:-:S06]  /*19d0*/  DSETP.GTU.AND P0, PT, |R22|, +INF , PT ;  /* 0x7ff000001600742a */ /* 0x000e4c0003f0c200 */
[----:B-1----:R-:W1:-:S14]  /*19e0*/  DSETP.GTU.OR P0, PT, |R24|, +INF , P0 ;  /* 0x7ff000001800742a */ /* 0x002e5c000070c600 */
[----:B-1----:R-:W-:Y:S05]  /*19f0*/  @P0 BRA `(.L_x_28210) ;  /* 0x000001a000000947 */ /* 0x002fea0003800000 */
        /* <DEDUP_REMOVED lines=11> */
[----:B------:R-:W1:-:S04]  /*1ab0*/  DSETP.GEU.AND P0, PT, R24, R22, PT ;  /* 0x000000161800722a */ /* 0x000e480003f0e000 */
[----:B------:R-:W-:-:S04]  /*1ac0*/  DSETP.GT.AND P2, PT, R24, R22, PT ;  /* 0x000000161800722a */ /* 0x000fc80003f44000 */
[----:B-1----:R-:W1:-:S04]  /*1ad0*/  DSETP.LT.AND P4, PT, R24, RZ, !P0 ;  /* 0x000000ff1800722a */ /* 0x002e480004781000 */
[C---:B------:R-:W3:Y:S02]  /*1ae0*/  DSETP.GT.AND P0, PT, R24.reuse, RZ, !P0 ;  /* 0x000000ff1800722a */ /* 0x040ee40004704000 */
[----:B-1----:R-:W-:Y:S02]  /*1af0*/  SEL R27, RZ, 0xffffffff, !P4 ;  /* 0xffffffffff1b7807 */ /* 0x002fe40006000000 */
[C---:B------:R-:W1:Y:S02]  /*1b00*/  DSETP.LT.AND P3, PT, R24.reuse, RZ, P2 ;  /* 0x000000ff1800722a */ /* 0x040e640001761000 */
[----:B---3--:R-:W-:Y:S02]  /*1b10*/  SEL R23, RZ, 0x1, !P0 ;  /* 0x00000001ff177807 */ /* 0x008fe40004000000 */
[----:B------:R3:W4:Y:S02]  /*1b20*/  DSETP.GT.AND P2, PT, R24, RZ, P2 ;  /* 0x000000ff1800722a */ /* 0x0007240001744000 */
[----:B---3--:R-:W-:-:S02]  /*1b30*/  IADD3 R24, P0, P4, R23, R27, R24 ;  /* 0x0000001b17187210 */ /* 0x008fc40007c1e018 */
[----:B-1----:R-:W-:Y:S02]  /*1b40*/  SEL R22, RZ, 0x1, !P3 ;  /* 0x00000001ff167807 */ /* 0x002fe40005800000 */
[----:B----4-:R-:W-:Y:S02]  /*1b50*/  SEL R23, RZ, 0xffffffff, !P2 ;  /* 0xffffffffff177807 */ /* 0x010fe40005000000 */
[----:B0-----:R-:W-:Y:S02]  /*1b60*/  IADD3.X R34, RZ, R27, R25, P0, P4 ;  /* 0x0000001bff227210 */ /* 0x001fe400007e8419 */
[----:B------:R-:W-:-:S04]  /*1b70*/  IADD3 R22, P0, P2, R23, R24, R22 ;  /* 0x0000001817167210 */ /* 0x000fc80007a1e016 */
[----:B------:R-:W-:Y:S01]  /*1b80*/  IADD3.X R23, R23, R34, RZ, P0, P2 ;  /* 0x0000002217177210 */ /* 0x000fe200007e44ff */
[----:B------:R-:W-:Y:S05]  /*1b90*/  BRA `(.L_x_28209) ;  /* 0x0000001000007947 */ /* 0x000fea0003800000 */
.L_x_28210:
[----:B------:R1:W3:-:S06]  /*1ba0*/  DADD R22, R22, R24 ;  /* 0x0000000016167229 */ /* 0x0002cc0000000018 */
.L_x_28209:
[----:B------:R-:W-:Y:S05]  /*1bb0*/  BSYNC B0 ;  /* 0x0000000000007941 */ /* 0x000fea0003800000 */
.L_x_28208:
[----:B-1----:R-:W-:Y:S01]  /*1bc0*/  IADD3 R24, R0, 0x100, RZ ;  /* 0x0000010000187810 */ /* 0x002fe20007ffe0ff */
        /* <DEDUP_REMOVED lines=20> */
[C---:B------:R-:W4:Y:S02]  /*1d10*/  DSETP.GT.AND P0, PT, R20.reuse, RZ, !P0 ;  /* 0x000000ff1400722a */ /* 0x040f240004704000 */
[----:B-1----:R-:W-:Y:S02]  /*1d20*/  SEL R25, RZ, 0xffffffff, !P4 ;  /* 0xffffffffff197807 */ /* 0x002fe40006000000 */
[C---:B------:R-:W1:Y:S02]  /*1d30*/  DSETP.LT.AND P3, PT, R20.reuse, RZ, P2 ;  /* 0x000000ff1400722a */ /* 0x040e640001761000 */
[----:B----4-:R-:W-:Y:S02]  /*1d40*/  SEL R19, RZ, 0x1, !P0 ;  /* 0x00000001ff137807 */ /* 0x010fe40004000000 */
[----:B------:R4:W5:Y:S02]  /*1d50*/  DSETP.GT.AND P2, PT, R20, RZ, P2 ;  /* 0x000000ff1400722a */ /* 0x0009640001744000 */
[----:B----4-:R-:W-:-:S02]  /*1d60*/  IADD3 R20, P0, P4, R19, R25, R20 ;  /* 0x0000001913147210 */ /* 0x010fc40007c1e014 */
[----:B-1----:R-:W-:Y:S02]  /*1d70*/  SEL R18, RZ, 0x1, !P3 ;  /* 0x00000001ff127807 */ /* 0x002fe40005800000 */
[----:B-----5:R-:W-:Y:S02]  /*1d80*/  SEL R19, RZ, 0xffffffff, !P2 ;  /* 0xffffffffff137807 */ /* 0x020fe40005000000 */
[----:B------:R-:W-:Y:S02]  /*1d90*/  IADD3.X R24, RZ, R25, R21, P0, P4 ;  /* 0x00000019ff187210 */ /* 0x000fe400007e8415 */
[----:B------:R-:W-:-:S04]  /*1da0*/  IADD3 R18, P0, P2, R19, R20, R18 ;  /* 0x0000001413127210 */ /* 0x000fc80007a1e012 */
[----:B------:R-:W-:Y:S01]  /*1db0*/  IADD3.X R19, R19, R24, RZ, P0, P2 ;  /* 0x0000001813137210 */ /* 0x000fe200007e44ff */
[----:B------:R-:W-:Y:S05]  /*1dc0*/  BRA `(.L_x_28212) ;  /* 0x0000001000007947 */ /* 0x000fea0003800000 */
.L_x_28213:
[----:B------:R1:W4:-:S06]  /*1dd0*/  DADD R18, R18, R20 ;  /* 0x0000000012127229 */ /* 0x00030c0000000014 */
.L_x_28212:
[----:B------:R-:W-:Y:S05]  /*1de0*/  BSYNC B0 ;  /* 0x0000000000007941 */ /* 0x000fea0003800000 */
.L_x_28211:
[----:B-1----:R-:W-:Y:S01]  /*1df0*/  IADD3 R20, R0, 0x180, RZ ;  /* 0x0000018000147810 */ /* 0x002fe20007ffe0ff */
[----:B------:R-:W-:Y:S03]  /*1e00*/  BSSY B0, `(.L_x_28214) ;  /* 0x0000021000007945 */ /* 0x000fe60003800000 */
[----:B------:R-:W-:-:S13]  /*1e10*/  ISETP.GE.AND P0, PT, R20, UR4, PT ;  /* 0x0000000414007c0c */ /* 0x000fda000bf06270 */
[----:B------:R-:W-:Y:S05]  /*1e20*/  @P0 BRA `(.L_x_28215) ;  /* 0x000001e000000947 */ /* 0x000fea0003800000 */
[----:B------:R-:W1:-:S06]  /*1e30*/  DSETP.GTU.AND P0, PT, |R14|, +INF , PT ;  /* 0x7ff000000e00742a */ /* 0x000e4c0003f0c200 */
[----:B-1----:R-:W1:-:S14]  /*1e40*/  DSETP.GTU.OR P0, PT, |R16|, +INF , P0 ;  /* 0x7ff000001000742a */ /* 0x002e5c000070c600 */
[----:B-1----:R-:W-:Y:S05]  /*1e50*/  @P0 BRA `(.L_x_28216) ;  /* 0x000001a000000947 */ /* 0x002fea0003800000 */
        /* <DEDUP_REMOVED lines=14> */
[C---:B------:R-:W5:Y:S02]  /*1f40*/  DSETP.GT.AND P2, PT, R16.reuse, RZ, !P2 ;  /* 0x000000ff1000722a */ /* 0x040f640005744000 */
[----:B-1----:R-:W-:Y:S02]  /*1f50*/  SEL R21, RZ, 0xffffffff, !P3 ;  /* 0xffffffffff157807 */ /* 0x002fe40005800000 */
[C---:B------:R-:W1:Y:S02]  /*1f60*/  DSETP.LT.AND P4, PT, R16.reuse, RZ, P0 ;  /* 0x000000ff1000722a */ /* 0x040e640000781000 */
[----:B-----5:R-:W-:Y:S02]  /*1f70*/  SEL R15, RZ, 0x1, !P2 ;  /* 0x00000001ff0f7807 */ /* 0x020fe40005000000 */
[----:B------:R5:W0:Y:S02]  /*1f80*/  DSETP.GT.AND P0, PT, R16, RZ, P0 ;  /* 0x000000ff1000722a */ /* 0x000a240000704000 */
[----:B-----5:R-:W-:-:S02]  /*1f90*/  IADD3 R16, P2, P3, R15, R21, R16 ;  /* 0x000000150f107210 */ /* 0x020fc40007b5e010 */
[----:B-1----:R-:W-:Y:S02]  /*1fa0*/  SEL R14, RZ, 0x1, !P4 ;  /* 0x00000001ff0e7807 */ /* 0x002fe40006000000 */
[----:B0-----:R-:W-:Y:S02]  /*1fb0*/  SEL R15, RZ, 0xffffffff, !P0 ;  /* 0xffffffffff0f7807 */ /* 0x001fe40004000000 */
[----:B------:R-:W-:Y:S02]  /*1fc0*/  IADD3.X R20, RZ, R21, R17, P2, P3 ;  /* 0x00000015ff147210 */ /* 0x000fe400017e6411 */
[----:B------:R-:W-:-:S04]  /*1fd0*/  IADD3 R14, P0, P2, R15, R16, R14 ;  /* 0x000000100f0e7210 */ /* 0x000fc80007a1e00e */
[----:B------:R-:W-:Y:S01]  /*1fe0*/  IADD3.X R15, R15, R20, RZ, P0, P2 ;  /* 0x000000140f0f7210 */ /* 0x000fe200007e44ff */
[----:B------:R-:W-:Y:S05]  /*1ff0*/  BRA `(.L_x_28215) ;  /* 0x0000001000007947 */ /* 0x000fea0003800000 */
.L_x_28216:
[----:B------:R1:W0:-:S06]  /*2000*/  DADD R14, R14, R16 ;  /* 0x000000000e0e7229 */ /* 0x00020c0000000010 */
.L_x_28215:
[----:B------:R-:W-:Y:S05]  /*2010*/  BSYNC B0 ;  /* 0x0000000000007941 */ /* 0x000fea0003800000 */
.L_x_28214:
        /* <DEDUP_REMOVED lines=25> */
[----:B------:R5:W4:Y:S02]  /*21b0*/  DSETP.GT.AND P0, PT, R12, RZ, P0 ;  /* 0x000000ff0c00722a */ /* 0x000b240000704000 */
[----:B-----5:R-:W-:-:S02]  /*21c0*/  IADD3 R12, P2, P3, R11, R17, R12 ;  /* 0x000000110b0c7210 */ /* 0x020fc40007b5e00c */
[----:B-1----:R-:W-:Y:S02]  /*21d0*/  SEL R10, RZ, 0x1, !P4 ;  /* 0x00000001ff0a7807 */ /* 0x002fe40006000000 */
[----:B----4-:R-:W-:Y:S02]  /*21e0*/  SEL R11, RZ, 0xffffffff, !P0 ;  /* 0xffffffffff0b7807 */ /* 0x010fe40004000000 */
[----:B------:R-:W-:Y:S02]  /*21f0*/  IADD3.X R16, RZ, R17, R13, P2, P3 ;  /* 0x00000011ff107210 */ /* 0x000fe400017e640d */
[----:B------:R-:W-:-:S04]  /*2200*/  IADD3 R10, P0, P2, R11, R12, R10 ;  /* 0x0000000c0b0a7210 */ /* 0x000fc80007a1e00a */
[----:B------:R-:W-:Y:S01]  /*2210*/  IADD3.X R11, R11, R16, RZ, P0, P2 ;  /* 0x000000100b0b7210 */ /* 0x000fe200007e44ff */
[----:B------:R-:W-:Y:S05]  /*2220*/  BRA `(.L_x_28218) ;  /* 0x0000001000007947 */ /* 0x000fea0003800000 */
.L_x_28219:
[----:B------:R1:W4:-:S06]  /*2230*/  DADD R10, R10, R12 ;  /* 0x000000000a0a7229 */ /* 0x00030c000000000c */
.L_x_28218:
[----:B------:R-:W-:Y:S05]  /*2240*/  BSYNC B0 ;  /* 0x0000000000007941 */ /* 0x000fea0003800000 */
.L_x_28217:
        /* <DEDUP_REMOVED lines=33> */
.L_x_28222:
[----:B------:R1:W4:-:S06]  /*2460*/  DADD R6, R6, R8 ;  /* 0x0000000006067229 */ /* 0x00030c0000000008 */
.L_x_28221:
[----:B------:R-:W-:Y:S05]  /*2470*/  BSYNC B0 ;  /* 0x0000000000007941 */ /* 0x000fea0003800000 */
.L_x_28220:
        /* <DEDUP_REMOVED lines=33> */
.L_x_28225:
[----:B------:R1:W4:-:S06]  /*2690*/  DADD R2, R2, R4 ;  /* 0x0000000002027229 */ /* 0x00030c0000000004 */
.L_x_28224:
[----:B------:R-:W-:Y:S05]  /*26a0*/  BSYNC B0 ;  /* 0x0000000000007941 */ /* 0x000fea0003800000 */
.L_x_28223:
        /* <DEDUP_REMOVED lines=25> */
[----:B------:R-:W5:Y:S02]  /*2840*/  DSETP.GT.AND P0, PT, R30, RZ, P0 ;  /* 0x000000ff1e00722a */ /* 0x000f640000704000 */
[----:B------:R-:W-:-:S02]  /*2850*/  IADD3 R4, P2, P3, R5, R9, R30 ;  /* 0x0000000905047210 */ /* 0x000fc40007b5e01e */
[----:B-1----:R-:W-:Y:S02]  /*2860*/  SEL R28, RZ, 0x1, !P4 ;  /* 0x00000001ff1c7807 */ /* 0x002fe40006000000 */
[----:B-----5:R-:W-:Y:S02]  /*2870*/  SEL R29, RZ, 0xffffffff, !P0 ;  /* 0xffffffffff1d7807 */ /* 0x020fe40004000000 */
[----:B------:R-:W-:Y:S02]  /*2880*/  IADD3.X R30, RZ, R9, R31, P2, P3 ;  /* 0x00000009ff1e7210 */ /* 0x000fe400017e641f */
[----:B------:R-:W-:-:S04]  /*2890*/  IADD3 R28, P0, P2, R29, R4, R28 ;  /* 0x000000041d1c7210 */ /* 0x000fc80007a1e01c */
[----:B------:R-:W-:Y:S01]  /*28a0*/  IADD3.X R29, R29, R30, RZ, P0, P2 ;  /* 0x0000001e1d1d7210 */ /* 0x000fe200007e44ff */
[----:B------:R-:W-:Y:S05]  /*28b0*/  BRA `(.L_x_28227) ;  /* 0x0000001000007947 */ /* 0x000fea0003800000 */
.L_x_28228:
[----:B------:R1:W4:-:S06]  /*28c0*/  DADD R28, R28, R30 ;  /* 0x000000001c1c7229 */ /* 0x00030c000000001e */
.L_x_28227:
[----:B------:R-:W-:Y:S05]  /*28d0*/  BSYNC B0 ;  /* 0x0000000000007941 */ /* 0x000fea0003800000 */
.L_x_28226:
[----:B------:R-:W-:Y:S01]  /*28e0*/  @!P1 IADD3 R4, R0, UR8, RZ ;  /* 0x0000000800049c10 */ /* 0x000fe2000fffe0ff */
[----:B------:R-:W-:Y:S01]  /*28f0*/  @!P1 IMAD.MOV.U32 R5, RZ, RZ, 0x8 ;  /* 0x00000008ff059424 */ /* 0x000fe200078e00ff */
[----:B------:R-:W-:Y:S01]  /*2900*/  BSSY B0, `(.L_x_28229) ;  /* 0x0000030000007945 */ /* 0x000fe20003800000 */
[----:B------:R-:W-:Y:S01]  /*2910*/  @!P1 IMAD.MOV.U32 R0, RZ, RZ, R26 ;  /* 0x000000ffff009224 */ /* 0x000fe200078e001a */
[----:B------:R-:W-:Y:S01]  /*2920*/  BSSY B1, `(.L_x_28230) ;  /* 0x0000027000017945 */ /* 0x000fe20003800000 */
[----:B------:R-:W-:-:S03]  /*2930*/  @!P1 IMAD.WIDE.U32 R4, R4, R5, c[0x0][0x168] ;  /* 0x00005a0004049625 */ /* 0x000fc600078e0005 */
[----:B------:R-:W-:Y:S02]  /*2940*/  ISETP.GE.AND P0, PT, R0, UR4, PT ;  /* 0x0000000400007c0c */ /* 0x000fe4000bf06270 */
[----:B--2---:R2:W-:Y:S11]  /*2950*/  @!P1 STG.E.64 [R4.64], R32 ;  /* 0x0000002004009986 */ /* 0x0045f6000c101b0a */
[----:B------:R-:W-:Y:S05]  /*2960*/  @P0 BRA `(.L_x_28231) ;  /* 0x000000c000000947 */ /* 0x000fea0003800000 */
[C---:B--2---:R-:W-:Y:S01]  /*2970*/  IADD3 R4, R0.reuse, UR8, RZ ;  /* 0x0000000800047c10 */ /* 0x044fe2000fffe0ff */
[----:B------:R-:W-:Y:S01]  /*2980*/  IMAD.MOV.U32 R5, RZ, RZ, 0x8 ;  /* 0x00000008ff057424 */ /* 0x000fe200078e00ff */
[----:B------:R-:W-:-:S03]  /*2990*/  IADD3 R0, R0, 0x80, RZ ;  /* 0x0000008000007810 */ /* 0x000fc60007ffe0ff */
[----:B------:R-:W-:Y:S01]  /*29a0*/  IMAD.WIDE.U32 R4, R4, R5, c[0x0][0x168] ;  /* 0x00005a0004047625 */ /* 0x000fe200078e0005 */
[----:B------:R-:W-:-:S04]  /*29b0*/  ISETP.GE.AND P0, PT, R0, UR4, PT ;  /* 0x0000000400007c0c */ /* 0x000fc8000bf06270 */
[----:B---3--:R2:W-:Y:S09]  /*29c0*/  STG.E.64 [R4.64], R22 ;  /* 0x0000001604007986 */ /* 0x0085f2000c101b0a */
[----:B------:R-:W-:Y:S05]  /*29d0*/  @P0 BRA `(.L_x_28232) ;  /* 0x000000c000000947 */ /* 0x000fea0003800000 */
[C---:B--2---:R-:W-:Y:S01]  /*29e0*/  IADD3 R4, R0.reuse, UR8, RZ ;  /* 0x0000000800047c10 */ /* 0x044fe2000fffe0ff */
[----:B------:R-:W-:Y:S01]  /*29f0*/  IMAD.MOV.U32 R5, RZ, RZ, 0x8 ;  /* 0x00000008ff057424 */ /* 0x000fe200078e00ff */
[----:B------:R-:W-:-:S03]  /*2a00*/  IADD3 R0, R0, 0x80, RZ ;  /* 0x0000008000007810 */ /* 0x000fc60007ffe0ff */
[----:B------:R-:W-:-:S05]  /*2a10*/  IMAD.WIDE.U32 R4, R4, R5, c[0x0][0x168] ;  /* 0x00005a0004047625 */ /* 0x000fca00078e0005 */
[----:B----4-:R2:W-:Y:S02]  /*2a20*/  STG.E.64 [R4.64], R18 ;  /* 0x0000001204007986 */ /* 0x0105e4000c101b0a */
.L_x_28231:
[----:B------:R-:W-:-:S13]  /*2a30*/  ISETP.GE.AND P0, PT, R0, UR4, PT ;  /* 0x0000000400007c0c */ /* 0x000fda000bf06270 */
[----:B------:R-:W-:Y:S05]  /*2a40*/  @P0 BRA `(.L_x_28233) ;  /* 0x000000c000000947 */ /* 0x000fea0003800000 */
[C---:B--2---:R-:W-:Y:S01]  /*2a50*/  IADD3 R4, R0.reuse, UR8, RZ ;  /* 0x0000000800047c10 */ /* 0x044fe2000fffe0ff */
[----:B------:R-:W-:Y:S01]  /*2a60*/  IMAD.MOV.U32 R5, RZ, RZ, 0x8 ;  /* 0x00000008ff057424 */ /* 0x000fe200078e00ff */
[----:B------:R-:W-:-:S03]  /*2a70*/  IADD3 R0, R0, 0x80, RZ ;  /* 0x0000008000007810 */ /* 0x000fc60007ffe0ff */
[----:B------:R-:W-:-:S05]  /*2a80*/  IMAD.WIDE.U32 R4, R4, R5, c[0x0][0x168] ;  /* 0x00005a0004047625 */ /* 0x000fca00078e0005 */
[----:B0-----:R0:W-:Y:S02]  /*2a90*/  STG.E.64 [R4.64], R14 ;  /* 0x0000000e04007986 */ /* 0x0011e4000c101b0a */
.L_x_28232:
[----:B------:R-:W-:-:S13]  /*2aa0*/  ISETP.GE.AND P0, PT, R0, UR4, PT ;  /* 0x0000000400007c0c */ /* 0x000fda000bf06270 */
[----:B------:R-:W-:Y:S05]  /*2ab0*/  @P0 BRA `(.L_x_28234) ;  /* 0x000000d000000947 */ /* 0x000fea0003800000 */
[C---:B0-2---:R-:W-:Y:S01]  /*2ac0*/  IADD3 R4, R0.reuse, UR8, RZ ;  /* 0x0000000800047c10 */ /* 0x045fe2000fffe0ff */
[----:B------:R-:W-:Y:S01]  /*2ad0*/  IMAD.MOV.U32 R5, RZ, RZ, 0x8 ;  /* 0x00000008ff057424 */ /* 0x000fe200078e00ff */
[----:B------:R-:W-:-:S03]  /*2ae0*/  IADD3 R0, R0, 0x80, RZ ;  /* 0x0000008000007810 */ /* 0x000fc60007ffe0ff */
[----:B------:R-:W-:-:S05]  /*2af0*/  IMAD.WIDE.U32 R4, R4, R5, c[0x0][0x168] ;  /* 0x00005a0004047625 */ /* 0x000fca00078e0005 */
[----:B----4-:R0:W-:Y:S02]  /*2b00*/  STG.E.64 [R4.64], R10 ;  /* 0x0000000a04007986 */ /* 0x0101e4000c101b0a */
.L_x_28233:
[----:B------:R-:W-:-:S13]  /*2b10*/  ISETP.GE.AND P0, PT, R0, UR4, PT ;  /* 0x0000000400007c0c */ /* 0x000fda000bf06270 */
[----:B------:R-:W-:Y:S01]  /*2b20*/  @P0 BREAK B1 ;  /* 0x0000000000010942 */ /* 0x000fe20003800000 */
[----:B------:R-:W-:Y:S05]  /*2b30*/  @P0 BRA `(.L_x_28235) ;  /* 0x000000c000000947 */ /* 0x000fea0003800000 */
[C---:B0-2---:R-:W-:Y:S01]  /*2b40*/  IADD3 R4, R0.reuse, UR8, RZ ;  /* 0x0000000800047c10 */ /* 0x045fe2000fffe0ff */
[----:B------:R-:W-:Y:S01]  /*2b50*/  IMAD.MOV.U32 R5, RZ, RZ, 0x8 ;  /* 0x00000008ff057424 */ /* 0x000fe200078e00ff */
[----:B------:R-:W-:-:S03]  /*2b60*/  IADD3 R0, R0, 0x80, RZ ;  /* 0x0000008000007810 */ /* 0x000fc60007ffe0ff */
[----:B------:R-:W-:-:S05]  /*2b70*/  IMAD.WIDE.U32 R4, R4, R5, c[0x0][0x168] ;  /* 0x00005a0004047625 */ /* 0x000fca00078e0005 */
[----:B----4-:R0:W-:Y:S02]  /*2b80*/  STG.E.64 [R4.64], R6 ;  /* 0x0000000604007986 */ /* 0x0101e4000c101b0a */
.L_x_28234:
[----:B------:R-:W-:Y:S05]  /*2b90*/  BSYNC B1 ;  /* 0x0000000000017941 */ /* 0x000fea0003800000 */
.L_x_28230:
[----:B------:R-:W-:-:S13]  /*2ba0*/  ISETP.GE.AND P0, PT, R0, UR4, PT ;  /* 0x0000000400007c0c */ /* 0x000fda000bf06270 */
[C---:B0-2---:R-:W-:Y:S01]  /*2bb0*/  @!P0 IADD3 R4, R0.reuse, UR8, RZ ;  /* 0x0000000800048c10 */ /* 0x045fe2000fffe0ff */
[----:B------:R-:W-:Y:S01]  /*2bc0*/  @!P0 IMAD.MOV.U32 R5, RZ, RZ, 0x8 ;  /* 0x00000008ff058424 */ /* 0x000fe200078e00ff */
[----:B------:R-:W-:-:S03]  /*2bd0*/  @!P0 IADD3 R0, R0, 0x80, RZ ;  /* 0x0000008000008810 */ /* 0x000fc60007ffe0ff */
[----:B------:R-:W-:-:S05]  /*2be0*/  @!P0 IMAD.WIDE.U32 R4, R4, R5, c[0x0][0x168] ;  /* 0x00005a0004048625 */ /* 0x000fca00078e0005 */
[----:B----4-:R0:W-:Y:S02]  /*2bf0*/  @!P0 STG.E.64 [R4.64], R2 ;  /* 0x0000000204008986 */ /* 0x0101e4000c101b0a */
.L_x_28235:
[----:B------:R-:W-:Y:S05]  /*2c00*/  BSYNC B0 ;  /* 0x0000000000007941 */ /* 0x000fea0003800000 */
.L_x_28229:
[----:B------:R-:W-:Y:S01]  /*2c10*/  WARPSYNC 0xffffffff ;  /* 0xffffffff00007948 */ /* 0x000fe20003800000 */
[----:B------:R-:W-:-:S13]  /*2c20*/  ISETP.GE.AND P0, PT, R0, UR4, PT ;  /* 0x0000000400007c0c */ /* 0x000fda000bf06270 */
[----:B------:R-:W-:Y:S05]  /*2c30*/  @P0 EXIT ;  /* 0x000000000000094d */ /* 0x000fea0003800000 */
[----:B0---4-:R-:W-:Y:S01]  /*2c40*/  IADD3 R2, R0, UR8, RZ ;  /* 0x0000000800027c10 */ /* 0x011fe2000fffe0ff */
[----:B------:R-:W-:-:S04]  /*2c50*/  IMAD.MOV.U32 R3, RZ, RZ, 0x8 ;  /* 0x00000008ff037424 */ /* 0x000fc800078e00ff */
[----:B------:R-:W-:-:S05]  /*2c60*/  IMAD.WIDE.U32 R2, R2, R3, c[0x0][0x168] ;  /* 0x00005a0002027625 */ /* 0x000fca00078e0003 */
[----:B------:R-:W-:Y:S01]  /*2c70*/  STG.E.64 [R2.64], R28 ;  /* 0x0000001c02007986 */ /* 0x000fe2000c101b0a */
[----:B------:R-:W-:Y:S05]  /*2c80*/  EXIT ;  /* 0x000000000000794d */ /* 0x000fea0003800000 */
.L_x_28236:
        /* <DEDUP_REMOVED lines=15> */
.L_x_30103:


//--------------------- .text._ZN2at6native29vectorized_elementwise_kernelILi4ENS0_13BinaryFunctorIdddZZZNS0_21nextafter_kernel_cudaERNS_18TensorIteratorBaseEENKUlvE_clEvENKUlvE_clEvEUlddE_EESt5arrayIPcLm3EEEEviT0_T1_ --------------------------
	.section	.text._ZN2at6native29vectorized_elementwise_kernelILi4ENS0_13BinaryFunctorIdddZZZNS0_21nextafter_kernel_cudaERNS_18TensorIteratorBaseEENKUlvE_clEvENKUlvE_clEvEUlddE_EESt5arrayIPcLm3EEEEviT0_T1_,"ax",@progbits
	.sectioninfo	@"SHI_REGISTERS=40"
	.align	128
        .global         _ZN2at6native29vectorized_elementwise_kernelILi4ENS0_13BinaryFunctorIdddZZZNS0_21nextafter_kernel_cudaERNS_18TensorIteratorBaseEENKUlvE_clEvENKUlvE_clEvEUlddE_EESt5arrayIPcLm3EEEEviT0_T1_
        .type           _ZN2at6native29vectorized_elementwise_kernelILi4ENS0_13BinaryFunctorIdddZZZNS0_21nextafter_kernel_cudaERNS_18TensorIteratorBaseEENKUlvE_clEvENKUlvE_clEvEUlddE_EESt5arrayIPcLm3EEEEviT0_T1_,@function
        .size           _ZN2at6native29vectorized_elementwise_kernelILi4ENS0_13BinaryFunctorIdddZZZNS0_21nextafter_kernel_cudaERNS_18TensorIteratorBaseEENKUlvE_clEvENKUlvE_clEvEUlddE_EESt5arrayIPcLm3EEEEviT0_T1_,(.L_x_30104 - _ZN2at6native29vectorized_elementwise_kernelILi4ENS0_13BinaryFunctorIdddZZZNS0_21nextafter_kernel_cudaERNS_18TensorIteratorBaseEENKUlvE_clEvENKUlvE_clEvEUlddE_EESt5arrayIPcLm3EEEEviT0_T1_)
        .other          _ZN2at6native29vectorized_elementwise_kernelILi4ENS0_13BinaryFunctorIdddZZZNS0_21nextafter_kernel_cudaERNS_18TensorIteratorBaseEENKUlvE_clEvENKUlvE_clEvEUlddE_EESt5arrayIPcLm3EEEEviT0_T1_,@"STO_CUDA_ENTRY STV_DEFAULT"
_ZN2at6native29vectorized_elementwise_kernelILi4ENS0_13BinaryFunctorIdddZZZNS0_21nextafter_kernel_cudaERNS_18TensorIteratorBaseEENKUlvE_clEvENKUlvE_clEvEUlddE_EESt5arrayIPcLm3EEEEviT0_T1_:
.text._ZN2at6native29vectorized_elementwise_kernelILi4ENS0_13BinaryFunctorIdddZZZNS0_21nextafter_kernel_cudaERNS_18TensorIteratorBaseEENKUlvE_clEvENKUlvE_clEvEUlddE_EESt5arrayIPcLm3EEEEviT0_T1_:
        /* <DEDUP_REMOVED lines=59> */
.L_x_28239:
[----:B0-----:R0:W1:-:S06]  /*03b0*/  DADD R4, R8, R4 ;  /* 0x0000000008047229 */ /* 0x00104c0000000004 */
.L_x_28240:
[----:B------:R-:W-:Y:S05]  /*03c0*/  BSYNC B0 ;  /* 0x0000000000007941 */ /* 0x000fea0003800000 */
.L_x_28238:
        /* <DEDUP_REMOVED lines=30> */
.L_x_28242:
[----:B------:R2:W3:-:S06]  /*05b0*/  DADD R6, R10, R6 ;  /* 0x000000000a067229 */ /* 0x0004cc0000000006 */
.L_x_28243:
[----:B------:R-:W-:Y:S05]  /*05c0*/  BSYNC B0 ;  /* 0x0000000000007941 */ /* 0x000fea0003800000 */
.L_x_28241:
        /* <DEDUP_REMOVED lines=30> */
.L_x_28245:
[----:B------:R4:W0:-:S06]  /*07b0*/  DADD R24, R12, R24 ;  /* 0x000000000c187229 */ /* 0x00080c0000000018 */
.L_x_28246:
[----:B------:R-:W-:Y:S05]  /*07c0*/  BSYNC B0 ;  /* 0x0000000000007941 */ /* 0x000fea0003800000 */
.L_x_28244:
        /* <DEDUP_REMOVED lines=30> */
.L_x_28248:
[----:B------:R2:W4:-:S06]  /*09b0*/  DADD R26, R14, R26 ;  /* 0x000000000e1a7229 */ /* 0x00050c000000001a */
.L_x_28249:
[----:B------:R-:W-:Y:S05]  /*09c0*/  BSYNC B0 ;  /* 0x0000000000007941 */ /* 0x000fea0003800000 */
.L_x_28247:
        /* <DEDUP_REMOVED lines=30> */
.L_x_28251:
[----:B------:R2:W4:-:S06]  /*0bb0*/  DADD R28, R16, R28 ;  /* 0x00000000101c7229 */ /* 0x00050c000000001c */
.L_x_28252:
[----:B------:R-:W-:Y:S05]  /*0bc0*/  BSYNC B0 ;  /* 0x0000000000007941 */ /* 0x000fea0003800000 */
.L_x_28250:
        /* <DEDUP_REMOVED lines=30> */
.L_x_28254:
[----:B------:R2:W4:-:S06]  /*0db0*/  DADD R30, R18, R30 ;  /* 0x00000000121e7229 */ /* 0x00050c000000001e */
.L_x_28255:
[----:B------:R-:W-:Y:S05]  /*0dc0*/  BSYNC B0 ;  /* 0x0000000000007941 */ /* 0x000fea0003800000 */
.L_x_28253:
        /* <DEDUP_REMOVED lines=30> */
.L_x_28257:
[----:B------:R2:W4:-:S06]  /*0fb0*/  DADD R32, R20, R32 ;  /* 0x0000000014207229 */ /* 0x00050c0000000020 */
.L_x_28258:
[----:B------:R-:W-:Y:S05]  /*0fc0*/  BSYNC B0 ;  /* 0x0000000000007941 */ /* 0x000fea0003800000 */
.L_x_28256:
        /* <DEDUP_REMOVED lines=30> */
.L_x_28260:
[----:B------:R2:W4:-:S06]  /*11b0*/  DADD R34, R22, R34 ;  /* 0x0000000016227229 */ /* 0x00050c0000000022 */
.L_x_28261:
[----:B------:R-:W-:Y:S05]  /*11c0*/  BSYNC B0 ;  /* 0x0000000000007941 */ /* 0x000fea0003800000 */
.L_x_28259:
        /* <DEDUP_REMOVED lines=10> */
.L_x_28237:
        /* <DEDUP_REMOVED lines=112> */
.L_x_28264:
[----:B------:R1:W2:-:S06]  /*1970*/  DADD R32, R32, R26 ;  /* 0x0000000020207229 */ /* 0x00028c000000001a */
.L_x_28263:
[----:B------:R-:W-:Y:S05]  /*1980*/  BSYNC B0 ;  /* 0x0000000000007941 */ /* 0x000fea0003800000 */
.L_x_28262:
        /* <DEDUP_REMOVED lines=33> */
.L_x_28267:
[----:B------:R1:W3:-:S06]  /*1ba0*/  DADD R22, R22, R24 ;  /* 0x0000000016167229 */ /* 0x0002cc0000000018 */
.L_x_28266:
[----:B------:R-:W-:Y:S05]  /*1bb0*/  BSYNC B0 ;  /* 0x0000000000007941 */ /* 0x000fea0003800000 */
.L_x_28265:
        /* <DEDUP_REMOVED lines=33> */
.L_x_28270:
[----:B------:R1:W4:-:S06]  /*1dd0*/  DADD R18, R18, R20 ;  /* 0x0000000012127229 */ /* 0x00030c0000000014 */
.L_x_28269:
[----:B------:R-:W-:Y:S05]  /*1de0*/  BSYNC B0 ;  /* 0x0000000000007941 */ /* 0x000fea0003800000 */
.L_x_28268:
        /* <DEDUP_REMOVED lines=33> */
.L_x_28273:
[----:B------:R1:W0:-:S06]  /*2000*/  DADD R14, R14, R16 ;  /* 0x000000000e0e7229 */ /* 0x00020c0000000010 */
.L_x_28272:
[----:B------:R-:W-:Y:S05]  /*2010*/  BSYNC B0 ;  /* 0x0000000000007941 */ /* 0x000fea0003800000 */
.L_x_28271:
        /* <DEDUP_REMOVED lines=33> */
.L_x_28276:
[----:B------:R1:W4:-:S06]  /*2230*/  DADD R10, R10, R12 ;  /* 0x000000000a0a7229 */ /* 0x00030c000000000c */
.L_x_28275:
[----:B------:R-:W-:Y:S05]  /*2240*/  BSYNC B0 ;  /* 0x0000000000007941 */ /* 0x000fea0003800000 */
.L_x_28274:
        /* <DEDUP_REMOVED lines=33> */
.L_x_28279:
[----:B------:R1:W4:-:S06]  /*2460*/  DADD R6, R6, R8 ;  /* 0x0000000006067229 */ /* 0x00030c0000000008 */
.L_x_28278:
[----:B------:R-:W-:Y:S05]  /*2470*/  BSYNC B0 ;  /* 0x0000000000007941 */ /* 0x000fea0003800000 */
.L_x_28277:
        /* <DEDUP_REMOVED lines=33> */
.L_x_28282:
[----:B------:R1:W4:-:S06]  /*2690*/  DADD R2, R2, R4 ;  /* 0x0000000002027229 */ /* 0x00030c0000000004 */
.L_x_28281:
[----:B------:R-:W-:Y:S05]  /*26a0*/  BSYNC B0 ;  /* 0x0000000000007941 */ /* 0x000fea0003800000 */
.L_x_28280:
        /* <DEDUP_REMOVED lines=33> */
.L_x_28285:
[----:B------:R1:W4:-:S06]  /*28c0*/  DADD R28, R28, R30 ;  /* 0x000000001c1c7229 */ /* 0x00030c000000001e */
.L_x_28284:
[----:B------:R-:W-:Y:S05]  /*28d0*/  BSYNC B0 ;  /* 0x0000000000007941 */ /* 0x000fea0003800000 */
.L_x_28283:
        /* <DEDUP_REMOVED lines=21> */
.L_x_28288:
[----:B------:R-:W-:-:S13]  /*2a30*/  ISETP.GE.AND P0, PT, R0, UR4, PT ;  /* 0x0000000400007c0c */ /* 0x000fda000bf06270 */
[----:B------:R-:W-:Y:S05]  /*2a40*/  @P0 BRA `(.L_x_28290) ;  /* 0x000000c000000947 */ /* 0x000fea0003800000 */
[C---:B--2---:R-:W-:Y:S01]  /*2a50*/  IADD3 R4, R0.reuse, UR8, RZ ;  /* 0x0000000800047c10 */ /* 0x044fe2000fffe0ff */
[----:B------:R-:W-:Y:S01]  /*2a60*/  IMAD.MOV.U32 R5, RZ, RZ, 0x8 ;  /* 0x00000008ff057424 */ /* 0x000fe200078e00ff */
[----:B------:R-:W-:-:S03]  /*2a70*/  IADD3 R0, R0, 0x80, RZ ;  /* 0x0000008000007810 */ /* 0x000fc60007ffe0ff */
[----:B------:R-:W-:-:S05]  /*2a80*/  IMAD.WIDE.U32 R4, R4, R5, c[0x0][0x168] ;  /* 0x00005a0004047625 */ /* 0x000fca00078e0005 */
[----:B0-----:R0:W-:Y:S02]  /*2a90*/  STG.E.64 [R4.64], R14 ;  /* 0x0000000e04007986 */ /* 0x0011e4000c101b0a */
.L_x_28289:
[----:B------:R-:W-:-:S13]  /*2aa0*/  ISETP.GE.AND P0, PT, R0, UR4, PT ;  /* 0x0000000400007c0c */ /* 0x000fda000bf06270 */
[----:B------:R-:W-:Y:S05]  /*2ab0*/  @P0 BRA `(.L_x_28291) ;  /* 0x000000d000000947 */ /* 0x000fea0003800000 */
[C---:B0-2---:R-:W-:Y:S01]  /*2ac0*/  IADD3 R4, R0.reuse, UR8, RZ ;  /* 0x0000000800047c10 */ /* 0x045fe2000fffe0ff */
[----:B------:R-:W-:Y:S01]  /*2ad0*/  IMAD.MOV.U32 R5, RZ, RZ, 0x8 ;  /* 0x00000008ff057424 */ /* 0x000fe200078e00ff */
[----:B------:R-:W-:-:S03]  /*2ae0*/  IADD3 R0, R0, 0x80, RZ ;  /* 0x0000008000007810 */ /* 0x000fc60007ffe0ff */
[----:B------:R-:W-:-:S05]  /*2af0*/  IMAD.WIDE.U32 R4, R4, R5, c[0x0][0x168] ;  /* 0x00005a0004047625 */ /* 0x000fca00078e0005 */
[----:B----4-:R0:W-:Y:S02]  /*2b00*/  STG.E.64 [R4.64], R10 ;  /* 0x0000000a04007986 */ /* 0x0101e4000c101b0a */
.L_x_28290:
        /* <DEDUP_REMOVED lines=8> */
.L_x_28291:
[----:B------:R-:W-:Y:S05]  /*2b90*/  BSYNC B1 ;  /* 0x0000000000017941 */ /* 0x000fea0003800000 */
.L_x_28287:
[----:B------:R-:W-:-:S13]  /*2ba0*/  ISETP.GE.AND P0, PT, R0, UR4, PT ;  /* 0x0000000400007c0c */ /* 0x000fda000bf06270 */
[C---:B0-2---:R-:W-:Y:S01]  /*2bb0*/  @!P0 IADD3 R4, R0.reuse, UR8, RZ ;  /* 0x0000000800048c10 */ /* 0x045fe2000fffe0ff */
[----:B------:R-:W-:Y:S01]  /*2bc0*/  @!P0 IMAD.MOV.U32 R5, RZ, RZ, 0x8 ;  /* 0x00000008ff058424 */ /* 0x000fe200078e00ff */
[----:B------:R-:W-:-:S03]  /*2bd0*/  @!P0 IADD3 R0, R0, 0x80, RZ ;  /* 0x0000008000008810 */ /* 0x000fc60007ffe0ff */
[----:B------:R-:W-:-:S05]  /*2be0*/  @!P0 IMAD.WIDE.U32 R4, R4, R5, c[0x0][0x168] ;  /* 0x00005a0004048625 */ /* 0x000fca00078e0005 */
[----:B----4-:R0:W-:Y:S02]  /*2bf0*/  @!P0 STG.E.64 [R4.64], R2 ;  /* 0x0000000204008986 */ /* 0x0101e4000c101b0a */
.L_x_28292:
[----:B------:R-:W-:Y:S05]  /*2c00*/  BSYNC B0 ;  /* 0x0000000000007941 */ /* 0x000fea0003800000 */
.L_x_28286:
        /* <DEDUP_REMOVED lines=8> */
.L_x_28293:
        /* <DEDUP_REMOVED lines=15> */
.L_x_30104:


//--------------------- .text._ZN2at6native29vectorized_elementwise_kernelILi8ENS0_13BinaryFunctorIdddZZZNS0_21nextafter_kernel_cudaERNS_18TensorIteratorBaseEENKUlvE_clEvENKUlvE_clEvEUlddE_EESt5arrayIPcLm3EEEEviT0_T1_ --------------------------
	.section	.text._ZN2at6native29vectorized_elementwise_kernelILi8ENS0_13BinaryFunctorIdddZZZNS0_21nextafter_kernel_cudaERNS_18TensorIteratorBaseEENKUlvE_clEvENKUlvE_clEvEUlddE_EESt5arrayIPcLm3EEEEviT0_T1_,"ax",@progbits
	.sectioninfo	@"SHI_REGISTERS=4"
	.align	128
        .global         _ZN2at6native29vectorized_elementwise_kernelILi8ENS0_13BinaryFunctorIdddZZZNS0_21nextafter_kernel_cudaERNS_18TensorIteratorBaseEENKUlvE_clEvENKUlvE_clEvEUlddE_EESt5arrayIPcLm3EEEEviT0_T1_
        .type           _ZN2at6native29vectorized_elementwise_kernelILi8ENS0_13BinaryFunctorIdddZZZNS0_21nextafter_kernel_cudaERNS_18TensorIteratorBaseEENKUlvE_clEvENKUlvE_clEvEUlddE_EESt5arrayIPcLm3EEEEviT0_T1_,@function
        .size           _ZN2at6native29vectorized_elementwise_kernelILi8ENS0_13BinaryFunctorIdddZZZNS0_21nextafter_kernel_cudaERNS_18TensorIteratorBaseEENKUlvE_clEvENKUlvE_clEvEUlddE_EESt5arrayIPcLm3EEEEviT0_T1_,(.L_x_30105 - _ZN2at6native29vectorized_elementwise_kernelILi8ENS0_13BinaryFunctorIdddZZZNS0_21nextafter_kernel_cudaERNS_18TensorIteratorBaseEENKUlvE_clEvENKUlvE_clEvEUlddE_EESt5arrayIPcLm3EEEEviT0_T1_)
        .other          _ZN2at6native29vectorized_elementwise_kernelILi8ENS0_13BinaryFunctorIdddZZZNS0_21nextafter_kernel_cudaERNS_18TensorIteratorBaseEENKUlvE_clEvENKUlvE_clEvEUlddE_EESt5arrayIPcLm3EEEEviT0_T1_,@"STO_CUDA_ENTRY STV_DEFAULT"
_ZN2at6native29vectorized_elementwise_kernelILi8ENS0_13BinaryFunctorIdddZZZNS0_21nextafter_kernel_cudaERNS_18TensorIteratorBaseEENKUlvE_clEvENKUlvE_clEvEUlddE_EESt5arrayIPcLm3EEEEviT0_T1_:
.text._ZN2at6native29vectorized_elementwise_kernelILi8ENS0_13BinaryFunctorIdddZZZNS0_21nextafter_kernel_cudaERNS_18TensorIteratorBaseEENKUlvE_clEvENKUlvE_clEvEUlddE_EESt5arrayIPcLm3EEEEviT0_T1_:
[----:B------:R-:W-:Y:S02]  /*0000*/  MOV R1, c[0x0][0x28] ;  /* 0x00000a0000017a02 */ /* 0x000fe40000000f00 */
[----:B------:R-:W-:Y:S05]  /*0010*/  EXIT ;  /* 0x000000000000794d */ /* 0x000fea0003800000 */
.L_x_28294:
        /* <DEDUP_REMOVED lines=14> */
.L_x_30105:


//--------------------- .text._ZN2at6native18elementwise_kernelILi128ELi4EZNS0_15gpu_kernel_implINS0_13BUnaryFunctorIdddZZZNS0_21nextafter_kernel_cudaERNS_18TensorIteratorBaseEENKUlvE_clEvENKUlvE_clEvEUlddE_EEEEvS5_RKT_EUliE_EEviT1_ --------------------------
	.section	.text._ZN2at6native18elementwise_kernelILi128ELi4EZNS0_15gpu_kernel_implINS0_13BUnaryFunctorIdddZZZNS0_21nextafter_kernel_cudaERNS_18TensorIteratorBaseEENKUlvE_clEvENKUlvE_clEvEUlddE_EEEEvS5_RKT_EUliE_EEviT1_,"ax",@progbits
	.sectioninfo	@"SHI_REGISTERS=26"
	.align	128
        .global         _ZN2at6native18elementwise_kernelILi128ELi4EZNS0_15gpu_kernel_implINS0_13BUnaryFunctorIdddZZZNS0_21nextafter_kernel_cudaERNS_18TensorIteratorBaseEENKUlvE_clEvENKUlvE_clEvEUlddE_EEEEvS5_RKT_EUliE_EEviT1_
        .type           _ZN2at6native18elementwise_kernelILi128ELi4EZNS0_15gpu_kernel_implINS0_13BUnaryFunctorIdddZZZNS0_21nextafter_kernel_cudaERNS_18TensorIteratorBaseEENKUlvE_clEvENKUlvE_clEvEUlddE_EEEEvS5_RKT_EUliE_EEviT1_,@function
        .size           _ZN2at6native18elementwise_kernelILi128ELi4EZNS0_15gpu_kernel_implINS0_13BUnaryFunctorIdddZZZNS0_21nextafter_kernel_cudaERNS_18TensorIteratorBaseEENKUlvE_clEvENKUlvE_clEvEUlddE_EEEEvS5_RKT_EUliE_EEviT1_,(.L_x_30106 - _ZN2at6native18elementwise_kernelILi128ELi4EZNS0_15gpu_kernel_implINS0_13BUnaryFunctorIdddZZZNS0_21nextafter_kernel_cudaERNS_18TensorIteratorBaseEENKUlvE_clEvENKUlvE_clEvEUlddE_EEEEvS5_RKT_EUliE_EEviT1_)
        .other          _ZN2at6native18elementwise_kernelILi128ELi4EZNS0_15gpu_kernel_implINS0_13BUnaryFunctorIdddZZZNS0_21nextafter_kernel_cudaERNS_18TensorIteratorBaseEENKUlvE_clEvENKUlvE_clEvEUlddE_EEEEvS5_RKT_EUliE_EEviT1_,@"STO_CUDA_ENTRY STV_DEFAULT"
_ZN2at6native18elementwise_kernelILi128ELi4EZNS0_15gpu_kernel_implINS0_13BUnaryFunctorIdddZZZNS0_21nextafter_kernel_cudaERNS_18TensorIteratorBaseEENKUlvE_clEvENKUlvE_clEvEUlddE_EEEEvS5_RKT_EUliE_EEviT1_:
.text._ZN2at6native18elementwise_kernelILi128ELi4EZNS0_15gpu_kernel_implINS0_13BUnaryFunctorIdddZZZNS0_21nextafter_kernel_cudaERNS_18TensorIteratorBaseEENKUlvE_clEvENKUlvE_clEvEUlddE_EEEEvS5_RKT_EUliE_EEviT1_:
        /* <DEDUP_REMOVED lines=236> */
.L_x_28297:
        /* <DEDUP_REMOVED lines=19> */
.L_x_28301:
[----:B------:R-:W2:Y:S02]  /*0ff0*/  LDG.E.U8 R2, [R4.64] ;  /* 0x0000002404027981 */ /* 0x000ea4000c1e1100 */
[----:B--2---:R-:W0:Y:S01]  /*1000*/  I2F.F64.U16 R2, R2 ;  /* 0x0000000200027312 */ /* 0x004e220000101800 */
[----:B------:R-:W-:Y:S05]  /*1010*/  BRA `(.L_x_28303) ;  /* 0x00000df000007947 */ /* 0x000fea0003800000 */
.L_x_28300:
        /* <DEDUP_REMOVED lines=9> */
.L_x_28305:
[----:B------:R-:W2:Y:S02]  /*10b0*/  LDG.E R2, [R4.64] ;  /* 0x0000002404027981 */ /* 0x000ea4000c1e1900 */
[----:B--2---:R-:W0:Y:S01]  /*10c0*/  I2F.F64 R2, R2 ;  /* 0x0000000200027312 */ /* 0x004e220000201c00 */
[----:B------:R-:W-:Y:S05]  /*10d0*/  BRA `(.L_x_28303) ;  /* 0x00000d3000007947 */ /* 0x000fea0003800000 */
.L_x_28304:
[----:B------:R-:W2:Y:S02]  /*10e0*/  LDG.E.U16 R2, [R4.64] ;  /* 0x0000002404027981 */ /* 0x000ea4000c1e1500 */
[----:B--2---:R-:W0:Y:S01]  /*10f0*/  I2F.F64.S16 R2, R2 ;  /* 0x0000000200027312 */ /* 0x004e220000101c00 */
[----:B------:R-:W-:Y:S05]  /*1100*/  BRA `(.L_x_28303) ;  /* 0x00000d0000007947 */ /* 0x000fea0003800000 */
.L_x_28299:
        /* <DEDUP_REMOVED lines=10> */
.L_x_28307:
[----:B------:R-:W2:Y:S02]  /*11b0*/  LDG.E.U16 R0, [R4.64] ;  /* 0x0000002404007981 */ /* 0x000ea4000c1e1500 */
[----:B--2---:R-:W-:-:S05]  /*11c0*/  HADD2.F32 R0, -RZ, R0.H0_H0 ;  /* 0x20000000ff007230 */ /* 0x004fca0000004100 */
[----:B------:R-:W-:-:S04]  /*11d0*/  FMUL.FTZ R0, R0, 1 ;  /* 0x3f80000000007820 */ /* 0x000fc80000410000 */
[----:B------:R0:W1:Y:S01]  /*11e0*/  F2F.F64.F32 R2, R0 ;  /* 0x0000000000027310 */ /* 0x0000620000201800 */
[----:B------:R-:W-:Y:S05]  /*11f0*/  BRA `(.L_x_28303) ;  /* 0x00000c1000007947 */ /* 0x000fea0003800000 */
.L_x_28306:
        /* <DEDUP_REMOVED lines=10> */
.L_x_28309:
[----:B------:R-:W2:Y:S02]  /*12a0*/  LDG.E.U16 R4, [R4.64] ;  /* 0x0000002404047981 */ /* 0x000ea4000c1e1500 */
[----:B--2---:R-:W-:-:S05]  /*12b0*/  HADD2.F32 R0, -RZ, R4.H0_H0 ;  /* 0x20000004ff007230 */ /* 0x004fca0000004100 */
[----:B------:R-:W-:-:S04]  /*12c0*/  FMUL.FTZ R0, R0, 1 ;  /* 0x3f80000000007820 */ /* 0x000fc80000410000 */
[----:B------:R0:W1:Y:S01]  /*12d0*/  F2F.F64.F32 R2, R0 ;  /* 0x0000000000027310 */ /* 0x0000620000201800 */
[----:B------:R-:W-:Y:S05]  /*12e0*/  BRA `(.L_x_28303) ;  /* 0x00000b2000007947 */ /* 0x000fea0003800000 */
.L_x_28308:
[----:B------:R0:W5:Y:S01]  /*12f0*/  LDG.E.64 R2, [R4.64] ;  /* 0x0000002404027981 */ /* 0x000162000c1e1b00 */
[----:B------:R-:W-:Y:S05]  /*1300*/  BRA `(.L_x_28303) ;  /* 0x00000b0000007947 */ /* 0x000fea0003800000 */
.L_x_28298:
        /* <DEDUP_REMOVED lines=13> */
.L_x_28312:
[----:B------:R0:W5:Y:S01]  /*13e0*/  LDG.E.64 R2, [R4.64] ;  /* 0x0000002404027981 */ /* 0x000162000c1e1b00 */
[----:B------:R-:W-:Y:S05]  /*13f0*/  BRA `(.L_x_28303) ;  /* 0x00000a1000007947 */ /* 0x000fea0003800000 */
.L_x_28311:
        /* <DEDUP_REMOVED lines=28> */
.L_x_28314:
        /* <DEDUP_REMOVED lines=15> */
.L_x_28313:
[----:B------:R-:W2:Y:S02]  /*16b0*/  LDG.E.U16 R0, [R4.64] ;  /* 0x0000002404007981 */ /* 0x000ea4000c1e1500 */
[----:B--2---:R-:W-:-:S05]  /*16c0*/  PRMT R0, RZ, 0x5410, R0 ;  /* 0x00005410ff007816 */ /* 0x004fca0000000000 */
[----:B------:R-:W-:-:S04]  /*16d0*/  FMUL.FTZ R0, R0, 1 ;  /* 0x3f80000000007820 */ /* 0x000fc80000410000 */
[----:B------:R0:W1:Y:S01]  /*16e0*/  F2F.F64.F32 R2, R0 ;  /* 0x0000000000027310 */ /* 0x0000620000201800 */
[----:B------:R-:W-:Y:S05]  /*16f0*/  BRA `(.L_x_28303) ;  /* 0x0000071000007947 */ /* 0x000fea0003800000 */
.L_x_28310:
        /* <DEDUP_REMOVED lines=11> */
.L_x_28317:
        /* <DEDUP_REMOVED lines=21> */
.L_x_28321:
[----:B------:R-:W-:Y:S05]  /*1900*/  BSYNC B1 ;  /* 0x0000000000017941 */ /* 0x000fea0003800000 */
.L_x_28320:
[----:B------:R-:W-:Y:S01]  /*1910*/  LEA R3, R0, 0x3b800000, 0x17 ;  /* 0x3b80000000037811 */ /* 0x000fe200078eb8ff */
[----:B------:R-:W-:-:S05]  /*1920*/  IMAD.SHL.U32 R0, R2, 0x100000, RZ ;  /* 0x0010000002007824 */ /* 0x000fca00078e00ff */
[----:B------:R-:W-:Y:S02]  /*1930*/  LOP3.LUT R0, R3, R0, R4, 0xfe, !PT ;  /* 0x0000000003007212 */ /* 0x000fe400078efe04 */
.L_x_28319:
[----:B------:R-:W-:Y:S05]  /*1940*/  BSYNC B0 ;  /* 0x0000000000007941 */ /* 0x000fea0003800000 */
.L_x_28318:
[----:B------:R-:W-:-:S04]  /*1950*/  FMUL.FTZ R0, R0, 1 ;  /* 0x3f80000000007820 */ /* 0x000fc80000410000 */
[----:B------:R0:W1:Y:S01]  /*1960*/  F2F.F64.F32 R2, R0 ;  /* 0x0000000000027310 */ /* 0x0000620000201800 */
[----:B------:R-:W-:Y:S05]  /*1970*/  BRA `(.L_x_28303) ;  /* 0x0000049000007947 */ /* 0x000fea0003800000 */
.L_x_28316:
        /* <DEDUP_REMOVED lines=21> */
.L_x_28325:
[----:B------:R-:W-:Y:S05]  /*1ad0*/  BSYNC B1 ;  /* 0x0000000000017941 */ /* 0x000fea0003800000 */
.L_x_28324:
[----:B------:R-:W-:Y:S01]  /*1ae0*/  LEA R3, R0, 0x37800000, 0x17 ;  /* 0x3780000000037811 */ /* 0x000fe200078eb8ff */
[----:B------:R-:W-:-:S05]  /*1af0*/  IMAD.SHL.U32 R0, R2, 0x200000, RZ ;  /* 0x0020000002007824 */ /* 0x000fca00078e00ff */
[----:B------:R-:W-:Y:S02]  /*1b00*/  LOP3.LUT R0, R3, R0, R4, 0xfe, !PT ;  /* 0x0000000003007212 */ /* 0x000fe400078efe04 */
.L_x_28323:
[----:B------:R-:W-:Y:S05]  /*1b10*/  BSYNC B0 ;  /* 0x0000000000007941 */ /* 0x000fea0003800000 */
.L_x_28322:
[----:B------:R-:W-:-:S04]  /*1b20*/  FMUL.FTZ R0, R0, 1 ;  /* 0x3f80000000007820 */ /* 0x000fc80000410000 */
[----:B------:R0:W1:Y:S01]  /*1b30*/  F2F.F64.F32 R2, R0 ;  /* 0x0000000000027310 */ /* 0x0000620000201800 */
[----:B------:R-:W-:Y:S05]  /*1b40*/  BRA `(.L_x_28303) ;  /* 0x000002c000007947 */ /* 0x000fea0003800000 */
.L_x_28315:
        /* <DEDUP_REMOVED lines=14> */
.L_x_28329:
[----:B------:R-:W-:Y:S05]  /*1c30*/  BSYNC B0 ;  /* 0x0000000000007941 */ /* 0x000fea0003800000 */
.L_x_28328:
[----:B------:R-:W-:-:S04]  /*1c40*/  FMUL.FTZ R0, R0, 1 ;  /* 0x3f80000000007820 */ /* 0x000fc80000410000 */
[----:B------:R0:W1:Y:S01]  /*1c50*/  F2F.F64.F32 R2, R0 ;  /* 0x0000000000027310 */ /* 0x0000620000201800 */
[----:B------:R-:W-:Y:S05]  /*1c60*/  BRA `(.L_x_28303) ;  /* 0x000001a000007947 */ /* 0x000fea0003800000 */
.L_x_28302:
        /* <DEDUP_REMOVED lines=21> */
.L_x_28327:
[----:B------:R-:W2:Y:S02]  /*1dc0*/  LDG.E.64 R2, [R4.64] ;  /* 0x0000002404027981 */ /* 0x000ea4000c1e1b00 */
[----:B--2---:R-:W0:Y:S01]  /*1dd0*/  I2F.F64.U64 R2, R2 ;  /* 0x0000000200027312 */ /* 0x004e220000301800 */
[----:B------:R-:W-:Y:S05]  /*1de0*/  BRA `(.L_x_28303) ;  /* 0x0000002000007947 */ /* 0x000fea0003800000 */
.L_x_28326:
[----:B------:R-:W2:Y:S02]  /*1df0*/  LDG.E R2, [R4.64] ;  /* 0x0000002404027981 */ /* 0x000ea4000c1e1900 */
[----:B--2---:R-:W0:Y:S02]  /*1e00*/  I2F.F64.U32 R2, R2 ;  /* 0x0000000200027312 */ /* 0x004e240000201800 */
.L_x_28303:
[----:B0-----:R-:W-:Y:S01]  /*1e10*/  IMAD.MOV.U32 R4, RZ, RZ, c[0x0][0x378] ;  /* 0x0000de00ff047624 */ /* 0x001fe200078e00ff */
[----:B------:R-:W-:Y:S01]  /*1e20*/  BSSY B0, `(.L_x_28330) ;  /* 0x0000022000007945 */ /* 0x000fe20003800000 */
[----:B------:R-:W-:-:S06]  /*1e30*/  IMAD.MOV.U32 R5, RZ, RZ, c[0x0][0x37c] ;  /* 0x0000df00ff057624 */ /* 0x000fcc00078e00ff */
[----:B------:R-:W0:-:S06]  /*1e40*/  DSETP.GTU.AND P0, PT, |R4|, +INF , PT ;  /* 0x7ff000000400742a */ /* 0x000e0c0003f0c200 */
[----:B01---5:R-:W0:-:S14]  /*1e50*/  DSETP.GTU.OR P0, PT, |R2|, +INF , P0 ;  /* 0x7ff000000200742a */ /* 0x023e1c000070c600 */
[----:B0-----:R-:W-:Y:S05]  /*1e60*/  @P0 BRA `(.L_x_28331) ;  /* 0x000001c000000947 */ /* 0x001fea0003800000 */
[----:B------:R-:W-:Y:S01]  /*1e70*/  LOP3.LUT R0, R2, c[0x0][0x378], RZ, 0xfc, !PT ;  /* 0x0000de0002007a12 */ /* 0x000fe200078efcff */
[----:B------:R-:W-:Y:S01]  /*1e80*/  IMAD.MOV.U32 R5, RZ, RZ, c[0x0][0x37c] ;  /* 0x0000df00ff057624 */ /* 0x000fe200078e00ff */
[----:B------:R-:W-:Y:S02]  /*1e90*/  LOP3.LUT R4, R3, c[0x0][0x37c], RZ, 0xfc, !PT ;  /* 0x0000df0003047a12 */ /* 0x000fe400078efcff */
[----:B------:R-:W-:-:S04]  /*1ea0*/  ISETP.NE.U32.AND P0, PT, R0, RZ, PT ;  /* 0x000000ff0000720c */ /* 0x000fc80003f05070 */
[----:B------:R-:W-:Y:S01]  /*1eb0*/  LOP3.LUT P0, RZ, R4, 0x7fffffff, RZ, 0xc0, P0 ;  /* 0x7fffffff04ff7812 */ /* 0x000fe2000000c0ff */
[----:B------:R-:W-:-:S12]  /*1ec0*/  IMAD.MOV.U32 R4, RZ, RZ, c[0x0][0x378] ;  /* 0x0000de00ff047624 */ /* 0x000fd800078e00ff */
[----:B------:R-:W-:Y:S05]  /*1ed0*/  @!P0 BRA `(.L_x_28332) ;  /* 0x0000016000008947 */ /* 0x000fea0003800000 */
[----:B------:R-:W-:-:S04]  /*1ee0*/  ISETP.NE.U32.AND P0, PT, R2, RZ, PT ;  /* 0x000000ff0200720c */ /* 0x000fc80003f05070 */
[----:B------:R-:W-:-:S13]  /*1ef0*/  LOP3.LUT P0, RZ, R3, 0x7fffffff, RZ, 0xc0, P0 ;  /* 0x7fffffff03ff7812 */ /* 0x000fda000000c0ff */
[----:B------:R-:W-:Y:S02]  /*1f00*/  @!P0 IMAD.MOV.U32 R5, RZ, RZ, c[0x0][0x37c] ;  /* 0x0000df00ff058624 */ /* 0x000fe400078e00ff */
[----:B------:R-:W-:-:S03]  /*1f10*/  @!P0 IMAD.MOV.U32 R4, RZ, RZ, 0x1 ;  /* 0x00000001ff048424 */ /* 0x000fc600078e00ff */
[----:B------:R-:W-:Y:S01]  /*1f20*/  @!P0 LOP3.LUT R5, RZ, 0x80000000, R5, 0xb8, !PT ;  /* 0x80000000ff058812 */ /* 0x000fe200078eb805 */
[----:B------:R-:W-:Y:S05]  /*1f30*/  @!P0 BRA `(.L_x_28332) ;  /* 0x0000010000008947 */ /* 0x000fea0003800000 */
[----:B------:R-:W0:-:S04]  /*1f40*/  DSETP.GEU.AND P0, PT, R2, c[0x0][0x378], PT ;  /* 0x0000de000200762a */ /* 0x000e080003f0e000 */
[----:B------:R-:W-:-:S04]  /*1f50*/  DSETP.GT.AND P1, PT, R2, c[0x0][0x378], PT ;  /* 0x0000de000200762a */ /* 0x000fc80003f24000 */
        /* <DEDUP_REMOVED lines=13> */
.L_x_28331:
[----:B------:R0:W1:-:S06]  /*2030*/  DADD R4, R2, c[0x0][0x378] ;  /* 0x0000de0002047629 */ /* 0x00004c0000000000 */
.L_x_28332:
[----:B------:R-:W-:Y:S05]  /*2040*/  BSYNC B0 ;  /* 0x0000000000007941 */ /* 0x000fea0003800000 */
.L_x_28330:
[----:B0-----:R-:W0:Y:S02]  /*2050*/  LDC.U8 R2, c[0x0][0x380] ;  /* 0x0000e000ff027b82 */ /* 0x001e240000000000 */
        /* <DEDUP_REMOVED lines=11> */
[----:B-1----:R-:W0:Y:S02]  /*2110*/  F2I.F64.TRUNC R5, R4 ;  /* 0x0000000400057311 */ /* 0x002e24000030d100 */
[----:B0-----:R0:W-:Y:S01]  /*2120*/  STG.E.U8 [R16.64], R5 ;  /* 0x0000000510007986 */ /* 0x0011e2000c101124 */
[----:B------:R-:W-:Y:S05]  /*2130*/  BRA `(.L_x_28338) ;  /* 0x00000f1000007947 */ /* 0x000fea0003800000 */
.L_x_28336:
[----:B-1----:R-:W0:Y:S02]  /*2140*/  F2I.S64.F64.TRUNC R4, R4 ;  /* 0x0000000400047311 */ /* 0x002e24000030d900 */
[----:B0-----:R-:W-:-:S05]  /*2150*/  IMAD.MOV.U32 R3, RZ, RZ, R4 ;  /* 0x000000ffff037224 */ /* 0x001fca00078e0004 */
[----:B------:R0:W-:Y:S01]  /*2160*/  STG.E.U8 [R16.64], R3 ;  /* 0x0000000310007986 */ /* 0x0001e2000c101124 */
[----:B------:R-:W-:Y:S05]  /*2170*/  BRA `(.L_x_28338) ;  /* 0x00000ed000007947 */ /* 0x000fea0003800000 */
.L_x_28335:
[----:B------:R-:W-:-:S13]  /*2180*/  ISETP.NE.AND P0, PT, R0, 0x2, PT ;  /* 0x000000020000780c */ /* 0x000fda0003f05270 */
[----:B------:R-:W-:Y:S05]  /*2190*/  @!P0 BRA `(.L_x_28339) ;  /* 0x000000a000008947 */ /* 0x000fea0003800000 */
[----:B------:R-:W-:-:S13]  /*21a0*/  ISETP.NE.AND P0, PT, R0, 0x3, PT ;  /* 0x000000030000780c */ /* 0x000fda0003f05270 */
[----:B------:R-:W-:Y:S05]  /*21b0*/  @!P0 BRA `(.L_x_28340) ;  /* 0x0000005000008947 */ /* 0x000fea0003800000 */
[----:B------:R-:W-:-:S13]  /*21c0*/  ISETP.NE.AND P0, PT, R0, 0x4, PT ;  /* 0x000000040000780c */ /* 0x000fda0003f05270 */
[----:B------:R-:W-:Y:S05]  /*21d0*/  @P0 BRA `(.L_x_28337) ;  /* 0x00000ce000000947 */ /* 0x000fea0003800000 */
[----:B-1----:R-:W0:Y:S02]  /*21e0*/  F2I.S64.F64.TRUNC R4, R4 ;  /* 0x0000000400047311 */ /* 0x002e24000030d900 */
[----:B0-----:R0:W-:Y:S01]  /*21f0*/  STG.E.64 [R16.64], R4 ;  /* 0x0000000410007986 */ /* 0x0011e2000c101b24 */
[----:B------:R-:W-:Y:S05]  /*2200*/  BRA `(.L_x_28338) ;  /* 0x00000e4000007947 */ /* 0x000fea0003800000 */
.L_x_28340:
[----:B-1----:R-:W0:Y:S02]  /*2210*/  F2I.F64.TRUNC R5, R4 ;  /* 0x0000000400057311 */ /* 0x002e24000030d100 */
[----:B0-----:R0:W-:Y:S01]  /*2220*/  STG.E [R16.64], R5 ;  /* 0x0000000510007986 */ /* 0x0011e2000c101924 */
[----:B------:R-:W-:Y:S05]  /*2230*/  BRA `(.L_x_28338) ;  /* 0x00000e1000007947 */ /* 0x000fea0003800000 */
.L_x_28339:
[----:B-1----:R-:W0:Y:S02]  /*2240*/  F2I.F64.TRUNC R5, R4 ;  /* 0x0000000400057311 */ /* 0x002e24000030d100 */
[----:B0-----:R0:W-:Y:S01]  /*2250*/  STG.E.U16 [R16.64], R5 ;  /* 0x0000000510007986 */ /* 0x0011e2000c101524 */
[----:B------:R-:W-:Y:S05]  /*2260*/  BRA `(.L_x_28338) ;  /* 0x00000de000007947 */ /* 0x000fea0003800000 */
.L_x_28334:
[----:B------:R-:W-:-:S13]  /*2270*/  ISETP.GT.AND P0, PT, R0, 0x6, PT ;  /* 0x000000060000780c */ /* 0x000fda0003f04270 */
[----:B------:R-:W-:Y:S05]  /*2280*/  @P0 BRA `(.L_x_28341) ;  /* 0x000000f000000947 */ /* 0x000fea0003800000 */
[----:B------:R-:W-:-:S13]  /*2290*/  ISETP.NE.AND P0, PT, R0, 0x5, PT ;  /* 0x000000050000780c */ /* 0x000fda0003f05270 */
[----:B------:R-:W-:Y:S05]  /*22a0*/  @!P0 BRA `(.L_x_28342) ;  /* 0x0000007000008947 */ /* 0x000fea0003800000 */
[----:B------:R-:W-:-:S13]  /*22b0*/  ISETP.NE.AND P0, PT, R0, 0x6, PT ;  /* 0x000000060000780c */ /* 0x000fda0003f05270 */
[----:B------:R-:W-:Y:S05]  /*22c0*/  @P0 BRA `(.L_x_28337) ;  /* 0x00000bf000000947 */ /* 0x000fea0003800000 */
[----:B-1----:R-:W0:Y:S01]  /*22d0*/  F2F.F32.F64 R3, R4 ;  /* 0x0000000400037310 */ /* 0x002e220000301000 */
[----:B------:R-:W0:-:S14]  /*22e0*/  DSETP.GEU.AND P0, PT, |R4|, c[0x2][0x0], PT ;  /* 0x008000000400762a */ /* 0x000e1c0003f0e200 */
[----:B0-----:R-:W-:-:S05]  /*22f0*/  @!P0 FMUL R3, R3, 1.175494350822287508e-38 ;  /* 0x0080000003038820 */ /* 0x001fca0000400000 */
[----:B------:R0:W-:Y:S01]  /*2300*/  STG.E [R16.64], R3 ;  /* 0x0000000310007986 */ /* 0x0001e2000c101924 */
[----:B------:R-:W-:Y:S05]  /*2310*/  BRA `(.L_x_28338) ;  /* 0x00000d3000007947 */ /* 0x000fea0003800000 */
.L_x_28342:
[----:B-1----:R-:W0:Y:S01]  /*2320*/  F2F.F32.F64 R0, R4 ;  /* 0x0000000400007310 */ /* 0x002e220000301000 */
[----:B------:R-:W0:-:S14]  /*2330*/  DSETP.GEU.AND P0, PT, |R4|, c[0x2][0x0], PT ;  /* 0x008000000400762a */ /* 0x000e1c0003f0e200 */
[----:B0-----:R-:W-:-:S05]  /*2340*/  @!P0 FMUL R0, R0, 1.175494350822287508e-38 ;  /* 0x0080000000008820 */ /* 0x001fca0000400000 */
[----:B------:R-:W-:-:S05]  /*2350*/  F2FP.PACK_AB R0, RZ, R0 ;  /* 0x00000000ff00723e */ /* 0x000fca00000000ff */
[----:B------:R0:W-:Y:S01]  /*2360*/  STG.E.U16 [R16.64], R0 ;  /* 0x0000000010007986 */ /* 0x0001e2000c101524 */
[----:B------:R-:W-:Y:S05]  /*2370*/  BRA `(.L_x_28338) ;  /* 0x00000cd000007947 */ /* 0x000fea0003800000 */
.L_x_28341:
[----:B------:R-:W-:-:S13]  /*2380*/  ISETP.NE.AND P0, PT, R0, 0x7, PT ;  /* 0x000000070000780c */ /* 0x000fda0003f05270 */
[----:B------:R-:W-:Y:S05]  /*2390*/  @!P0 BRA `(.L_x_28343) ;  /* 0x0000011000008947 */ /* 0x000fea0003800000 */
[----:B------:R-:W-:-:S13]  /*23a0*/  ISETP.NE.AND P0, PT, R0, 0x8, PT ;  /* 0x000000080000780c */ /* 0x000fda0003f05270 */
[----:B------:R-:W-:Y:S05]  /*23b0*/  @!P0 BRA `(.L_x_28344) ;  /* 0x0000008000008947 */ /* 0x000fea0003800000 */
[----:B------:R-:W-:-:S13]  /*23c0*/  ISETP.NE.AND P0, PT, R0, 0x9, PT ;  /* 0x000000090000780c */ /* 0x000fda0003f05270 */
[----:B------:R-:W-:Y:S05]  /*23d0*/  @P0 BRA `(.L_x_28337) ;  /* 0x00000ae000000947 */ /* 0x000fea0003800000 */
[----:B-1----:R-:W0:Y:S01]  /*23e0*/  F2F.F32.F64 R2, R4 ;  /* 0x0000000400027310 */ /* 0x002e220000301000 */
[----:B------:R-:W0:Y:S01]  /*23f0*/  DSETP.GEU.AND P0, PT, |R4|, c[0x2][0x0], PT ;  /* 0x008000000400762a */ /* 0x000e220003f0e200 */
[----:B------:R-:W-:-:S13]  /*2400*/  IMAD.MOV.U32 R3, RZ, RZ, RZ ;  /* 0x000000ffff037224 */ /* 0x000fda00078e00ff */
[----:B0-----:R-:W-:-:S05]  /*2410*/  @!P0 FMUL R2, R2, 1.175494350822287508e-38 ;  /* 0x0080000002028820 */ /* 0x001fca0000400000 */
[----:B------:R0:W-:Y:S01]  /*2420*/  STG.E.64 [R16.64], R2 ;  /* 0x0000000210007986 */ /* 0x0001e2000c101b24 */
[----:B------:R-:W-:Y:S05]  /*2430*/  BRA `(.L_x_28338) ;  /* 0x00000c1000007947 */ /* 0x000fea0003800000 */
.L_x_28344:
[----:B-1----:R-:W0:Y:S01]  /*2440*/  F2F.F32.F64 R0, R4 ;  /* 0x0000000400007310 */ /* 0x002e220000301000 */
[----:B------:R-:W0:-:S14]  /*2450*/  DSETP.GEU.AND P0, PT, |R4|, c[0x2][0x0], PT ;  /* 0x008000000400762a */ /* 0x000e1c0003f0e200 */
[----:B0-----:R-:W-:-:S05]  /*2460*/  @!P0 FMUL R0, R0, 1.175494350822287508e-38 ;  /* 0x0080000000008820 */ /* 0x001fca0000400000 */
[----:B------:R-:W-:-:S04]  /*2470*/  F2FP.PACK_AB R3, RZ, R0 ;  /* 0x00000000ff03723e */ /* 0x000fc800000000ff */
[----:B------:R-:W-:-:S05]  /*2480*/  PRMT R3, R3, 0x5410, RZ ;  /* 0x0000541003037816 */ /* 0x000fca00000000ff */
[----:B------:R0:W-:Y:S01]  /*2490*/  STG.E [R16.64], R3 ;  /* 0x0000000310007986 */ /* 0x0001e2000c101924 */
[----:B------:R-:W-:Y:S05]  /*24a0*/  BRA `(.L_x_28338) ;  /* 0x00000ba000007947 */ /* 0x000fea0003800000 */
.L_x_28343:
[----:B-1----:R0:W-:Y:S01]  /*24b0*/  STG.E.64 [R16.64], R4 ;  /* 0x0000000410007986 */ /* 0x0021e2000c101b24 */
[----:B------:R-:W-:Y:S05]  /*24c0*/  BRA `(.L_x_28338) ;  /* 0x00000b8000007947 */ /* 0x000fea0003800000 */
.L_x_28333:
        /* <DEDUP_REMOVED lines=8> */
[----:B-1----:R-:W0:-:S06]  /*2550*/  DSETP.NEU.AND P0, PT, R4, RZ, PT ;  /* 0x000000ff0400722a */ /* 0x002e0c0003f0d000 */
[----:B0-----:R-:W-:-:S05]  /*2560*/  SEL R3, RZ, 0x1, !P0 ;  /* 0x00000001ff037807 */ /* 0x001fca0004000000 */
[----:B------:R0:W-:Y:S01]  /*2570*/  STG.E.U8 [R16.64], R3 ;  /* 0x0000000310007986 */ /* 0x0001e2000c101124 */
[----:B------:R-:W-:Y:S05]  /*2580*/  BRA `(.L_x_28338) ;  /* 0x00000ac000007947 */ /* 0x000fea0003800000 */
.L_x_28347:
[----:B------:R-:W-:-:S05]  /*2590*/  CS2R R6, SRZ ;  /* 0x0000000000067805 */ /* 0x000fca000001ff00 */
[----:B-1----:R0:W-:Y:S01]  /*25a0*/  STG.E.128 [R16.64], R4 ;  /* 0x0000000410007986 */ /* 0x0021e2000c101d24 */
[----:B------:R-:W-:Y:S05]  /*25b0*/  BRA `(.L_x_28338) ;  /* 0x00000a9000007947 */ /* 0x000fea0003800000 */
.L_x_28346:
        /* <DEDUP_REMOVED lines=23> */
.L_x_28351:
[----:B------:R-:W-:Y:S05]  /*2730*/  BSYNC B0 ;  /* 0x0000000000007941 */ /* 0x000fea0003800000 */
.L_x_28350:
[----:B------:R-:W-:-:S05]  /*2740*/  LOP3.LUT R3, R0, R3, RZ, 0xfc, !PT ;  /* 0x0000000300037212 */ /* 0x000fca00078efcff */
[----:B------:R0:W-:Y:S01]  /*2750*/  STG.E.U8 [R16.64], R3 ;  /* 0x0000000310007986 */ /* 0x0001e2000c101124 */
[----:B------:R-:W-:Y:S05]  /*2760*/  BRA `(.L_x_28338) ;  /* 0x000008e000007947 */ /* 0x000fea0003800000 */
.L_x_28349:
[----:B-1----:R-:W0:Y:S01]  /*2770*/  F2F.F32.F64 R3, R4 ;  /* 0x0000000400037310 */ /* 0x002e220000301000 */
        /* <DEDUP_REMOVED lines=14> */
.L_x_28353:
[----:B------:R-:W-:Y:S01]  /*2860*/  IMAD.MOV.U32 R0, RZ, RZ, 0x7f ;  /* 0x0000007fff007424 */ /* 0x000fe200078e00ff */
[----:B------:R-:W-:-:S04]  /*2870*/  ISETP.GT.U32.AND P0, PT, R2, 0x7f800000, PT ;  /* 0x7f8000000200780c */ /* 0x000fc80003f04070 */
[----:B------:R-:W-:-:S04]  /*2880*/  SEL R0, R0, 0x7c, P0 ;  /* 0x0000007c00007807 */ /* 0x000fc80000000000 */
.L_x_28354:
[----:B------:R-:W-:Y:S05]  /*2890*/  BSYNC B0 ;  /* 0x0000000000007941 */ /* 0x000fea0003800000 */
.L_x_28352:
[----:B------:R-:W-:-:S04]  /*28a0*/  LOP3.LUT R2, R3, 0x80000000, RZ, 0xc0, !PT ;  /* 0x8000000003027812 */ /* 0x000fc800078ec0ff */
[----:B------:R-:W-:-:S04]  /*28b0*/  SHF.R.U32.HI R3, RZ, 0x18, R2 ;  /* 0x00000018ff037819 */ /* 0x000fc80000011602 */
[----:B------:R-:W-:-:S05]  /*28c0*/  LOP3.LUT R3, R0, R3, RZ, 0xfc, !PT ;  /* 0x0000000300037212 */ /* 0x000fca00078efcff */
[----:B------:R0:W-:Y:S01]  /*28d0*/  STG.E.U8 [R16.64], R3 ;  /* 0x0000000310007986 */ /* 0x0001e2000c101124 */
[----:B------:R-:W-:Y:S05]  /*28e0*/  BRA `(.L_x_28338) ;  /* 0x0000076000007947 */ /* 0x000fea0003800000 */
.L_x_28348:
[----:B-1----:R-:W0:Y:S01]  /*28f0*/  F2F.F32.F64 R0, R4 ;  /* 0x0000000400007310 */ /* 0x002e220000301000 */
[----:B------:R-:W0:-:S14]  /*2900*/  DSETP.GEU.AND P0, PT, |R4|, c[0x2][0x0], PT ;  /* 0x008000000400762a */ /* 0x000e1c0003f0e200 */
[----:B0-----:R-:W-:-:S05]  /*2910*/  @!P0 FMUL R0, R0, 1.175494350822287508e-38 ;  /* 0x0080000000008820 */ /* 0x001fca0000400000 */
[----:B------:R-:W-:-:S05]  /*2920*/  F2FP.BF16.PACK_AB R0, RZ, R0 ;  /* 0x00000000ff00723e */ /* 0x000fca00000010ff */
[----:B------:R0:W-:Y:S01]  /*2930*/  STG.E.U16 [R16.64], R0 ;  /* 0x0000000010007986 */ /* 0x0001e2000c101524 */
[----:B------:R-:W-:Y:S05]  /*2940*/  BRA `(.L_x_28338) ;  /* 0x0000070000007947 */ /* 0x000fea0003800000 */
.L_x_28345:
        /* <DEDUP_REMOVED lines=8> */
[----:B-1----:R-:W0:Y:S02]  /*29d0*/  F2I.U32.F64.TRUNC R5, R4 ;  /* 0x0000000400057311 */ /* 0x002e24000030d000 */
[----:B0-----:R0:W-:Y:S01]  /*29e0*/  STG.E.U16 [R16.64], R5 ;  /* 0x0000000510007986 */ /* 0x0011e2000c101524 */
[----:B------:R-:W-:Y:S05]  /*29f0*/  BRA `(.L_x_28338) ;  /* 0x0000065000007947 */ /* 0x000fea0003800000 */
.L_x_28357:
[----:B-1----:R-:W0:Y:S01]  /*2a00*/  F2F.F32.F64 R3, R4 ;  /* 0x0000000400037310 */ /* 0x002e220000301000 */
        /* <DEDUP_REMOVED lines=18> */
.L_x_28360:
[----:B------:R-:W-:-:S04]  /*2b30*/  LOP3.LUT R2, R3, 0x80000000, RZ, 0xc0, !PT ;  /* 0x8000000003027812 */ /* 0x000fc800078ec0ff */
[----:B------:R-:W-:-:S04]  /*2b40*/  SHF.R.U32.HI R3, RZ, 0x18, R2 ;  /* 0x00000018ff037819 */ /* 0x000fc80000011602 */
[----:B------:R-:W-:-:S04]  /*2b50*/  LOP3.LUT R0, R0, R3, RZ, 0xfc, !PT ;  /* 0x0000000300007212 */ /* 0x000fc800078efcff */
[----:B------:R-:W-:Y:S02]  /*2b60*/  PRMT R8, R0, 0x7610, R8 ;  /* 0x0000761000087816 */ /* 0x000fe40000000008 */
.L_x_28359:
[----:B------:R-:W-:Y:S05]  /*2b70*/  BSYNC B0 ;  /* 0x0000000000007941 */ /* 0x000fea0003800000 */
.L_x_28358:
[----:B------:R0:W-:Y:S01]  /*2b80*/  STG.E.U8 [R16.64], R8 ;  /* 0x0000000810007986 */ /* 0x0001e2000c101124 */
[----:B------:R-:W-:Y:S05]  /*2b90*/  BRA `(.L_x_28338) ;  /* 0x000004b000007947 */ /* 0x000fea0003800000 */
.L_x_28356:
        /* <DEDUP_REMOVED lines=19> */
.L_x_28363:
[----:B------:R-:W-:-:S04]  /*2cd0*/  LOP3.LUT R2, R3, 0x80000000, RZ, 0xc0, !PT ;  /* 0x8000000003027812 */ /* 0x000fc800078ec0ff */
[----:B------:R-:W-:-:S04]  /*2ce0*/  SHF.R.U32.HI R3, RZ, 0x18, R2 ;  /* 0x00000018ff037819 */ /* 0x000fc80000011602 */
[----:B------:R-:W-:-:S04]  /*2cf0*/  LOP3.LUT R0, R0, R3, RZ, 0xfc, !PT ;  /* 0x0000000300007212 */ /* 0x000fc800078efcff */
[----:B------:R-:W-:Y:S02]  /*2d00*/  PRMT R8, R0, 0x7610, R8 ;  /* 0x0000761000087816 */ /* 0x000fe40000000008 */
.L_x_28362:
[----:B------:R-:W-:Y:S05]  /*2d10*/  BSYNC B0 ;  /* 0x0000000000007941 */ /* 0x000fea0003800000 */
.L_x_28361:
[----:B------:R0:W-:Y:S01]  /*2d20*/  STG.E.U8 [R16.64], R8 ;  /* 0x0000000810007986 */ /* 0x0001e2000c101124 */
[----:B------:R-:W-:Y:S05]  /*2d30*/  BRA `(.L_x_28338) ;  /* 0x0000031000007947 */ /* 0x000fea0003800000 */
.L_x_28355:
[----:B------:R-:W-:-:S13]  /*2d40*/  ISETP.NE.AND P0, PT, R0, 0x1c, PT ;  /* 0x0000001c0000780c */ /* 0x000fda0003f05270 */
[----:B------:R-:W-:Y:S05]  /*2d50*/  @!P0 BRA `(.L_x_28364) ;  /* 0x000002d000008947 */ /* 0x000fea0003800000 */
[----:B------:R-:W-:-:S13]  /*2d60*/  ISETP.NE.AND P0, PT, R0, 0x1d, PT ;  /* 0x0000001d0000780c */ /* 0x000fda0003f05270 */
[----:B------:R-:W-:Y:S05]  /*2d70*/  @!P0 BRA `(.L_x_28365) ;  /* 0x0000028000008947 */ /* 0x000fea0003800000 */
[----:B------:R-:W-:-:S13]  /*2d80*/  ISETP.NE.AND P0, PT, R0, 0x2c, PT ;  /* 0x0000002c0000780c */ /* 0x000fda0003f05270 */
[----:B------:R-:W-:Y:S05]  /*2d90*/  @P0 BRA `(.L_x_28337) ;  /* 0x0000012000000947 */ /* 0x000fea0003800000 */
[----:B-1----:R-:W0:Y:S01]  /*2da0*/  F2F.F32.F64 R6, R4 ;  /* 0x0000000400067310 */ /* 0x002e220000301000 */
        /* <DEDUP_REMOVED lines=17> */
.L_x_28337:
[----:B------:R-:W-:Y:S01]  /*2ec0*/  MOV R2, 0x0 ;  /* 0x0000000000027802 */ /* 0x000fe20000000f00 */
[----:B-1----:R-:W-:Y:S02]  /*2ed0*/  IMAD.MOV.U32 R4, RZ, RZ, c[0x4][0x188] ;  /* 0x01006200ff047624 */ /* 0x002fe400078e00ff */
        /* <DEDUP_REMOVED lines=18> */
.L_x_28365:
[----:B-1----:R-:W0:Y:S02]  /*3000*/  F2I.U64.F64.TRUNC R4, R4 ;  /* 0x0000000400047311 */ /* 0x002e24000030d800 */
[----:B0-----:R0:W-:Y:S01]  /*3010*/  STG.E.64 [R16.64], R4 ;  /* 0x0000000410007986 */ /* 0x0011e2000c101b24 */
[----:B------:R-:W-:Y:S05]  /*3020*/  BRA `(.L_x_28338) ;  /* 0x0000002000007947 */ /* 0x000fea0003800000 */
.L_x_28364:
[----:B-1----:R-:W0:Y:S02]  /*3030*/  F2I.U32.F64.TRUNC R5, R4 ;  /* 0x0000000400057311 */ /* 0x002e24000030d000 */
[----:B0-----:R0:W-:Y:S02]  /*3040*/  STG.E [R16.64], R5 ;  /* 0x0000000510007986 */ /* 0x0011e4000c101924 */
.L_x_28338:
[----:B------:R-:W-:-:S05]  /*3050*/  IMAD R18, R18, 0x200, R23 ;  /* 0x0000020012127824 */ /* 0x000fca00078e0217 */
[----:B------:R-:W-:Y:S02]  /*3060*/  IADD3 R19, R18, 0x80, RZ ;  /* 0x0000008012137810 */ /* 0x000fe40007ffe0ff */
.L_x_28296:
[----:B------:R-:W-:Y:S05]  /*3070*/  BSYNC B6 ;  /* 0x0000000000067941 */ /* 0x000fea0003800000 */
.L_x_28295:
        /* <DEDUP_REMOVED lines=231> */
.L_x_28368:
        /* <DEDUP_REMOVED lines=19> */
.L_x_28372:
[----:B------:R-:W2:Y:S02]  /*4020*/  LDG.E.U8 R2, [R4.64] ;  /* 0x0000002404027981 */ /* 0x000ea4000c1e1100 */
[----:B--2---:R-:W0:Y:S01]  /*4030*/  I2F.F64.U16 R2, R2 ;  /* 0x0000000200027312 */ /* 0x004e220000101800 */
[----:B------:R-:W-:Y:S05]  /*4040*/  BRA `(.L_x_28374) ;  /* 0x00000df000007947 */ /* 0x000fea0003800000 */
.L_x_28371:
        /* <DEDUP_REMOVED lines=9> */
.L_x_28376:
[----:B------:R-:W2:Y:S02]  /*40e0*/  LDG.E R2, [R4.64] ;  /* 0x0000002404027981 */ /* 0x000ea4000c1e1900 */
[----:B--2---:R-:W0:Y:S01]  /*40f0*/  I2F.F64 R2, R2 ;  /* 0x0000000200027312 */ /* 0x004e220000201c00 */
[----:B------:R-:W-:Y:S05]  /*4100*/  BRA `(.L_x_28374) ;  /* 0x00000d3000007947 */ /* 0x000fea0003800000 */
.L_x_28375:
[----:B------:R-:W2:Y:S02]  /*4110*/  LDG.E.U16 R2, [R4.64] ;  /* 0x0000002404027981 */ /* 0x000ea4000c1e1500 */
[----:B--2---:R-:W0:Y:S01]  /*4120*/  I2F.F64.S16 R2, R2 ;  /* 0x0000000200027312 */ /* 0x004e220000101c00 */
[----:B------:R-:W-:Y:S05]  /*4130*/  BRA `(.L_x_28374) ;  /* 0x00000d0000007947 */ /* 0x000fea0003800000 */
.L_x_28370:
        /* <DEDUP_REMOVED lines=10> */
.L_x_28378:
[----:B------:R-:W2:Y:S02]  /*41e0*/  LDG.E.U16 R0, [R4.64] ;  /* 0x0000002404007981 */ /* 0x000ea4000c1e1500 */
[----:B--2---:R-:W-:-:S05]  /*41f0*/  HADD2.F32 R0, -RZ, R0.H0_H0 ;  /* 0x20000000ff007230 */ /* 0x004fca0000004100 */
[----:B------:R-:W-:-:S04]  /*4200*/  FMUL.FTZ R0, R0, 1 ;  /* 0x3f80000000007820 */ /* 0x000fc80000410000 */
[----:B------:R0:W1:Y:S01]  /*4210*/  F2F.F64.F32 R2, R0 ;  /* 0x0000000000027310 */ /* 0x0000620000201800 */
[----:B------:R-:W-:Y:S05]  /*4220*/  BRA `(.L_x_28374) ;  /* 0x00000c1000007947 */ /* 0x000fea0003800000 */
.L_x_28377:
        /* <DEDUP_REMOVED lines=10> */
.L_x_28380:
[----:B------:R-:W2:Y:S02]  /*42d0*/  LDG.E.U16 R4, [R4.64] ;  /* 0x0000002404047981 */ /* 0x000ea4000c1e1500 */
[----:B--2---:R-:W-:-:S05]  /*42e0*/  HADD2.F32 R0, -RZ, R4.H0_H0 ;  /* 0x20000004ff007230 */ /* 0x004fca0000004100 */
[----:B------:R-:W-:-:S04]  /*42f0*/  FMUL.FTZ R0, R0, 1 ;  /* 0x3f80000000007820 */ /* 0x000fc80000410000 */
[----:B------:R0:W1:Y:S01]  /*4300*/  F2F.F64.F32 R2, R0 ;  /* 0x0000000000027310 */ /* 0x0000620000201800 */
[----:B------:R-:W-:Y:S05]  /*4310*/  BRA `(.L_x_28374) ;  /* 0x00000b2000007947 */ /* 0x000fea0003800000 */
.L_x_28379:
[----:B------:R0:W5:Y:S01]  /*4320*/  LDG.E.64 R2, [R4.64] ;  /* 0x0000002404027981 */ /* 0x000162000c1e1b00 */
[----:B------:R-:W-:Y:S05]  /*4330*/  BRA `(.L_x_28374) ;  /* 0x00000b0000007947 */ /* 0x000fea0003800000 */
.L_x_28369:
        /* <DEDUP_REMOVED lines=13> */
.L_x_28383:
[----:B------:R0:W5:Y:S01]  /*4410*/  LDG.E.64 R2, [R4.64] ;  /* 0x0000002404027981 */ /* 0x000162000c1e1b00 */
[----:B------:R-:W-:Y:S05]  /*4420*/  BRA `(.L_x_28374) ;  /* 0x00000a1000007947 */ /* 0x000fea0003800000 */
.L_x_28382:
        /* <DEDUP_REMOVED lines=28> */
.L_x_28385:
        /* <DEDUP_REMOVED lines=15> */
.L_x_28384:
[----:B------:R-:W2:Y:S02]  /*46e0*/  LDG.E.U16 R0, [R4.64] ;  /* 0x0000002404007981 */ /* 0x000ea4000c1e1500 */
[----:B--2---:R-:W-:-:S05]  /*46f0*/  PRMT R0, RZ, 0x5410, R0 ;  /* 0x00005410ff007816 */ /* 0x004fca0000000000 */
[----:B------:R-:W-:-:S04]  /*4700*/  FMUL.FTZ R0, R0, 1 ;  /* 0x3f80000000007820 */ /* 0x000fc80000410000 */
[----:B------:R0:W1:Y:S01]  /*4710*/  F2F.F64.F32 R2, R0 ;  /* 0x0000000000027310 */ /* 0x0000620000201800 */
[----:B------:R-:W-:Y:S05]  /*4720*/  BRA `(.L_x_28374) ;  /* 0x0000071000007947 */ /* 0x000fea0003800000 */
.L_x_28381:
        /* <DEDUP_REMOVED lines=11> */
.L_x_28388:
        /* <DEDUP_REMOVED lines=21> */
.L_x_28392:
[----:B------:R-:W-:Y:S05]  /*4930*/  BSYNC B1 ;  /* 0x0000000000017941 */ /* 0x000fea0003800000 */
.L_x_28391:
[----:B------:R-:W-:Y:S01]  /*4940*/  LEA R3, R0, 0x3b800000, 0x17 ;  /* 0x3b80000000037811 */ /* 0x000fe200078eb8ff */
[----:B------:R-:W-:-:S05]  /*4950*/  IMAD.SHL.U32 R0, R2, 0x100000, RZ ;  /* 0x0010000002007824 */ /* 0x000fca00078e00ff */
[----:B------:R-:W-:Y:S02]  /*4960*/  LOP3.LUT R0, R3, R0, R4, 0xfe, !PT ;  /* 0x0000000003007212 */ /* 0x000fe400078efe04 */
.L_x_28390:
[----:B------:R-:W-:Y:S05]  /*4970*/  BSYNC B0 ;  /* 0x0000000000007941 */ /* 0x000fea0003800000 */
.L_x_28389:
[----:B------:R-:W-:-:S04]  /*4980*/  FMUL.FTZ R0, R0, 1 ;  /* 0x3f80000000007820 */ /* 0x000fc80000410000 */
[----:B------:R0:W1:Y:S01]  /*4990*/  F2F.F64.F32 R2, R0 ;  /* 0x0000000000027310 */ /* 0x0000620000201800 */
[----:B------:R-:W-:Y:S05]  /*49a0*/  BRA `(.L_x_28374) ;  /* 0x0000049000007947 */ /* 0x000fea0003800000 */
.L_x_28387:
        /* <DEDUP_REMOVED lines=21> */
.L_x_28396:
[----:B------:R-:W-:Y:S05]  /*4b00*/  BSYNC B1 ;  /* 0x0000000000017941 */ /* 0x000fea0003800000 */
.L_x_28395:
[----:B------:R-:W-:Y:S01]  /*4b10*/  LEA R3, R0, 0x37800000, 0x17 ;  /* 0x3780000000037811 */ /* 0x000fe200078eb8ff */
[----:B------:R-:W-:-:S05]  /*4b20*/  IMAD.SHL.U32 R0, R2, 0x200000, RZ ;  /* 0x0020000002007824 */ /* 0x000fca00078e00ff */
[----:B------:R-:W-:Y:S02]  /*4b30*/  LOP3.LUT R0, R3, R0, R4, 0xfe, !PT ;  /* 0x0000000003007212 */ /* 0x000fe400078efe04 */
.L_x_28394:
[----:B------:R-:W-:Y:S05]  /*4b40*/  BSYNC B0 ;  /* 0x0000000000007941 */ /* 0x000fea0003800000 */
.L_x_28393:
[----:B------:R-:W-:-:S04]  /*4b50*/  FMUL.FTZ R0, R0, 1 ;  /* 0x3f80000000007820 */ /* 0x000fc80000410000 */
[----:B------:R0:W1:Y:S01]  /*4b60*/  F2F.F64.F32 R2, R0 ;  /* 0x0000000000027310 */ /* 0x0000620000201800 */
[----:B------:R-:W-:Y:S05]  /*4b70*/  BRA `(.L_x_28374) ;  /* 0x000002c000007947 */ /* 0x000fea0003800000 */
.L_x_28386:
        /* <DEDUP_REMOVED lines=14> */
.L_x_28400:
[----:B------:R-:W-:Y:S05]  /*4c60*/  BSYNC B0 ;  /* 0x0000000000007941 */ /* 0x000fea0003800000 */
.L_x_28399:
[----:B------:R-:W-:-:S04]  /*4c70*/  FMUL.FTZ R0, R0, 1 ;  /* 0x3f80000000007820 */ /* 0x000fc80000410000 */
[----:B------:R0:W1:Y:S01]  /*4c80*/  F2F.F64.F32 R2, R0 ;  /* 0x0000000000027310 */ /* 0x0000620000201800 */
[----:B------:R-:W-:Y:S05]  /*4c90*/  BRA `(.L_x_28374) ;  /* 0x000001a000007947 */ /* 0x000fea0003800000 */
.L_x_28373:
        /* <DEDUP_REMOVED lines=21> */
.L_x_28398:
[----:B------:R-:W2:Y:S02]  /*4df0*/  LDG.E.64 R2, [R4.64] ;  /* 0x0000002404027981 */ /* 0x000ea4000c1e1b00 */
[----:B--2---:R-:W0:Y:S01]  /*4e00*/  I2F.F64.U64 R2, R2 ;  /* 0x0000000200027312 */ /* 0x004e220000301800 */
[----:B------:R-:W-:Y:S05]  /*4e10*/  BRA `(.L_x_28374) ;  /* 0x0000002000007947 */ /* 0x000fea0003800000 */
.L_x_28397:
[----:B------:R-:W2:Y:S02]  /*4e20*/  LDG.E R2, [R4.64] ;  /* 0x0000002404027981 */ /* 0x000ea4000c1e1900 */
[----:B--2---:R-:W0:Y:S02]  /*4e30*/  I2F.F64.U32 R2, R2 ;  /* 0x0000000200027312 */ /* 0x004e240000201800 */
.L_x_28374:
        /* <DEDUP_REMOVED lines=34> */
.L_x_28402:
[----:B------:R0:W1:-:S06]  /*5060*/  DADD R4, R2, c[0x0][0x378] ;  /* 0x0000de0002047629 */ /* 0x00004c0000000000 */
.L_x_28403:
[----:B------:R-:W-:Y:S05]  /*5070*/  BSYNC B0 ;  /* 0x0000000000007941 */ /* 0x000fea0003800000 */
.L_x_28401:
        /* <DEDUP_REMOVED lines=15> */
.L_x_28407:
[----:B-1----:R-:W0:Y:S02]  /*5170*/  F2I.S64.F64.TRUNC R4, R4 ;  /* 0x0000000400047311 */ /* 0x002e24000030d900 */
[----:B0-----:R-:W-:-:S05]  /*5180*/  IMAD.MOV.U32 R3, RZ, RZ, R4 ;  /* 0x000000ffff037224 */ /* 0x001fca00078e0004 */
[----:B------:R0:W-:Y:S01]  /*5190*/  STG.E.U8 [R16.64], R3 ;  /* 0x0000000310007986 */ /* 0x0001e2000c101124 */
[----:B------:R-:W-:Y:S05]  /*51a0*/  BRA `(.L_x_28409) ;  /* 0x00000ed000007947 */ /* 0x000fea0003800000 */
.L_x_28406:
        /* <DEDUP_REMOVED lines=9> */
.L_x_28411:
[----:B-1----:R-:W0:Y:S02]  /*5240*/  F2I.F64.TRUNC R5, R4 ;  /* 0x0000000400057311 */ /* 0x002e24000030d100 */
[----:B0-----:R0:W-:Y:S01]  /*5250*/  STG.E [R16.64], R5 ;  /* 0x0000000510007986 */ /* 0x0011e2000c101924 */
[----:B------:R-:W-:Y:S05]  /*5260*/  BRA `(.L_x_28409) ;  /* 0x00000e1000007947 */ /* 0x000fea0003800000 */
.L_x_28410:
[----:B-1----:R-:W0:Y:S02]  /*5270*/  F2I.F64.TRUNC R5, R4 ;  /* 0x0000000400057311 */ /* 0x002e24000030d100 */
[----:B0-----:R0:W-:Y:S01]  /*5280*/  STG.E.U16 [R16.64], R5 ;  /* 0x0000000510007986 */ /* 0x0011e2000c101524 */
[----:B------:R-:W-:Y:S05]  /*5290*/  BRA `(.L_x_28409) ;  /* 0x00000de000007947 */ /* 0x000fea0003800000 */
.L_x_28405:
        /* <DEDUP_REMOVED lines=11> */
.L_x_28413:
[----:B-1----:R-:W0:Y:S01]  /*5350*/  F2F.F32.F64 R0, R4 ;  /* 0x0000000400007310 */ /* 0x002e220000301000 */
[----:B------:R-:W0:-:S14]  /*5360*/  DSETP.GEU.AND P0, PT, |R4|, c[0x2][0x0], PT ;  /* 0x008000000400762a */ /* 0x000e1c0003f0e200 */
[----:B0-----:R-:W-:-:S05]  /*5370*/  @!P0 FMUL R0, R0, 1.175494350822287508e-38 ;  /* 0x0080000000008820 */ /* 0x001fca0000400000 */
[----:B------:R-:W-:-:S05]  /*5380*/  F2FP.PACK_AB R0, RZ, R0 ;  /* 0x00000000ff00723e */ /* 0x000fca00000000ff */
[----:B------:R0:W-:Y:S01]  /*5390*/  STG.E.U16 [R16.64], R0 ;  /* 0x0000000010007986 */ /* 0x0001e2000c101524 */
[----:B------:R-:W-:Y:S05]  /*53a0*/  BRA `(.L_x_28409) ;  /* 0x00000cd000007947 */ /* 0x000fea0003800000 */
.L_x_28412:
        /* <DEDUP_REMOVED lines=12> */
.L_x_28415:
[----:B-1----:R-:W0:Y:S01]  /*5470*/  F2F.F32.F64 R0, R4 ;  /* 0x0000000400007310 */ /* 0x002e220000301000 */
[----:B------:R-:W0:-:S14]  /*5480*/  DSETP.GEU.AND P0, PT, |R4|, c[0x2][0x0], PT ;  /* 0x008000000400762a */ /* 0x000e1c0003f0e200 */
[----:B0-----:R-:W-:-:S05]  /*5490*/  @!P0 FMUL R0, R0, 1.175494350822287508e-38 ;  /* 0x0080000000008820 */ /* 0x001fca0000400000 */
[----:B------:R-:W-:-:S04]  /*54a0*/  F2FP.PACK_AB R3, RZ, R0 ;  /* 0x00000000ff03723e */ /* 0x000fc800000000ff */
[----:B------:R-:W-:-:S05]  /*54b0*/  PRMT R3, R3, 0x5410, RZ ;  /* 0x0000541003037816 */ /* 0x000fca00000000ff */
[----:B------:R0:W-:Y:S01]  /*54c0*/  STG.E [R16.64], R3 ;  /* 0x0000000310007986 */ /* 0x0001e2000c101924 */
[----:B------:R-:W-:Y:S05]  /*54d0*/  BRA `(.L_x_28409) ;  /* 0x00000ba000007947 */ /* 0x000fea0003800000 */
.L_x_28414:
[----:B-1----:R0:W-:Y:S01]  /*54e0*/  STG.E.64 [R16.64], R4 ;  /* 0x0000000410007986 */ /* 0x0021e2000c101b24 */
[----:B------:R-:W-:Y:S05]  /*54f0*/  BRA `(.L_x_28409) ;  /* 0x00000b8000007947 */ /* 0x000fea0003800000 */
.L_x_28404:
        /* <DEDUP_REMOVED lines=12> */
.L_x_28418:
[----:B------:R-:W-:-:S05]  /*55c0*/  CS2R R6, SRZ ;  /* 0x0000000000067805 */ /* 0x000fca000001ff00 */
[----:B-1----:R0:W-:Y:S01]  /*55d0*/  STG.E.128 [R16.64], R4 ;  /* 0x0000000410007986 */ /* 0x0021e2000c101d24 */
[----:B------:R-:W-:Y:S05]  /*55e0*/  BRA `(.L_x_28409) ;  /* 0x00000a9000007947 */ /* 0x000fea0003800000 */
.L_x_28417:
        /* <DEDUP_REMOVED lines=23> */
.L_x_28422:
[----:B------:R-:W-:Y:S05]  /*5760*/  BSYNC B0 ;  /* 0x0000000000007941 */ /* 0x000fea0003800000 */
.L_x_28421:
[----:B------:R-:W-:-:S05]  /*5770*/  LOP3.LUT R3, R0, R3, RZ, 0xfc, !PT ;  /* 0x0000000300037212 */ /* 0x000fca00078efcff */
[----:B------:R0:W-:Y:S01]  /*5780*/  STG.E.U8 [R16.64], R3 ;  /* 0x0000000310007986 */ /* 0x0001e2000c101124 */
[----:B------:R-:W-:Y:S05]  /*5790*/  BRA `(.L_x_28409) ;  /* 0x000008e000007947 */ /* 0x000fea0003800000 */
.L_x_28420:
        /* <DEDUP_REMOVED lines=15> */
.L_x_28424:
[----:B------:R-:W-:Y:S01]  /*5890*/  IMAD.MOV.U32 R0, RZ, RZ, 0x7f ;  /* 0x0000007fff007424 */ /* 0x000fe200078e00ff */
[----:B------:R-:W-:-:S04]  /*58a0*/  ISETP.GT.U32.AND P0, PT, R2, 0x7f800000, PT ;  /* 0x7f8000000200780c */ /* 0x000fc80003f04070 */
[----:B------:R-:W-:-:S04]  /*58b0*/  SEL R0, R0, 0x7c, P0 ;  /* 0x0000007c00007807 */ /* 0x000fc80000000000 */
.L_x_28425:
[----:B------:R-:W-:Y:S05]  /*58c0*/  BSYNC B0 ;  /* 0x0000000000007941 */ /* 0x000fea0003800000 */
.L_x_28423:
[----:B------:R-:W-:-:S04]  /*58d0*/  LOP3.LUT R2, R3, 0x80000000, RZ, 0xc0, !PT ;  /* 0x8000000003027812 */ /* 0x000fc800078ec0ff */
[----:B------:R-:W-:-:S04]  /*58e0*/  SHF.R.U32.HI R3, RZ, 0x18, R2 ;  /* 0x00000018ff037819 */ /* 0x000fc80000011602 */
[----:B------:R-:W-:-:S05]  /*58f0*/  LOP3.LUT R3, R0, R3, RZ, 0xfc, !PT ;  /* 0x0000000300037212 */ /* 0x000fca00078efcff */
[----:B------:R0:W-:Y:S01]  /*5900*/  STG.E.U8 [R16.64], R3 ;  /* 0x0000000310007986 */ /* 0x0001e2000c101124 */
[----:B------:R-:W-:Y:S05]  /*5910*/  BRA `(.L_x_28409) ;  /* 0x0000076000007947 */ /* 0x000fea0003800000 */
.L_x_28419:
[----:B-1----:R-:W0:Y:S01]  /*5920*/  F2F.F32.F64 R0, R4 ;  /* 0x0000000400007310 */ /* 0x002e220000301000 */
[----:B------:R-:W0:-:S14]  /*5930*/  DSETP.GEU.AND P0, PT, |R4|, c[0x2][0x0], PT ;  /* 0x008000000400762a */ /* 0x000e1c0003f0e200 */
[----:B0-----:R-:W-:-:S05]  /*5940*/  @!P0 FMUL R0, R0, 1.175494350822287508e-38 ;  /* 0x0080000000008820 */ /* 0x001fca0000400000 */
[----:B------:R-:W-:-:S05]  /*5950*/  F2FP.BF16.PACK_AB R0, RZ, R0 ;  /* 0x00000000ff00723e */ /* 0x000fca00000010ff */
[----:B------:R0:W-:Y:S01]  /*5960*/  STG.E.U16 [R16.64], R0 ;  /* 0x0000000010007986 */ /* 0x0001e2000c101524 */
[----:B------:R-:W-:Y:S05]  /*5970*/  BRA `(.L_x_28409) ;  /* 0x0000070000007947 */ /* 0x000fea0003800000 */
.L_x_28416:
        /* <DEDUP_REMOVED lines=11> */
.L_x_28428:
        /* <DEDUP_REMOVED lines=19> */
.L_x_28431:
[----:B------:R-:W-:-:S04]  /*5b60*/  LOP3.LUT R2, R3, 0x80000000, RZ, 0xc0, !PT ;  /* 0x8000000003027812 */ /* 0x000fc800078ec0ff */
[----:B------:R-:W-:-:S04]  /*5b70*/  SHF.R.U32.HI R3, RZ, 0x18, R2 ;  /* 0x00000018ff037819 */ /* 0x000fc80000011602 */
[----:B------:R-:W-:-:S04]  /*5b80*/  LOP3.LUT R0, R0, R3, RZ, 0xfc, !PT ;  /* 0x0000000300007212 */ /* 0x000fc800078efcff */
[----:B------:R-:W-:Y:S02]  /*5b90*/  PRMT R8, R0, 0x7610, R8 ;  /* 0x0000761000087816 */ /* 0x000fe40000000008 */
.L_x_28430:
[----:B------:R-:W-:Y:S05]  /*5ba0*/  BSYNC B0 ;  /* 0x0000000000007941 */ /* 0x000fea0003800000 */
.L_x_28429:
[----:B------:R0:W-:Y:S01]  /*5bb0*/  STG.E.U8 [R16.64], R8 ;  /* 0x0000000810007986 */ /* 0x0001e2000c101124 */
[----:B------:R-:W-:Y:S05]  /*5bc0*/  BRA `(.L_x_28409) ;  /* 0x000004b000007947 */ /* 0x000fea0003800000 */
.L_x_28427:
        /* <DEDUP_REMOVED lines=19> */
.L_x_28434:
[----:B------:R-:W-:-:S04]  /*5d00*/  LOP3.LUT R2, R3, 0x80000000, RZ, 0xc0, !PT ;  /* 0x8000000003027812 */ /* 0x000fc800078ec0ff */
[----:B------:R-:W-:-:S04]  /*5d10*/  SHF.R.U32.HI R3, RZ, 0x18, R2 ;  /* 0x00000018ff037819 */ /* 0x000fc80000011602 */
[----:B------:R-:W-:-:S04]  /*5d20*/  LOP3.LUT R0, R0, R3, RZ, 0xfc, !PT ;  /* 0x0000000300007212 */ /* 0x000fc800078efcff */
[----:B------:R-:W-:Y:S02]  /*5d30*/  PRMT R8, R0, 0x7610, R8 ;  /* 0x0000761000087816 */ /* 0x000fe40000000008 */
.L_x_28433:
[----:B------:R-:W-:Y:S05]  /*5d40*/  BSYNC B0 ;  /* 0x0000000000007941 */ /* 0x000fea0003800000 */
.L_x_28432:
[----:B------:R0:W-:Y:S01]  /*5d50*/  STG.E.U8 [R16.64], R8 ;  /* 0x0000000810007986 */ /* 0x0001e2000c101124 */
[----:B------:R-:W-:Y:S05]  /*5d60*/  BRA `(.L_x_28409) ;  /* 0x0000031000007947 */ /* 0x000fea0003800000 */
.L_x_28426:
        /* <DEDUP_REMOVED lines=24> */
.L_x_28408:
        /* <DEDUP_REMOVED lines=20> */
.L_x_28436:
[----:B-1----:R-:W0:Y:S02]  /*6030*/  F2I.U64.F64.TRUNC R4, R4 ;  /* 0x0000000400047311 */ /* 0x002e24000030d800 */
[----:B0-----:R0:W-:Y:S01]  /*6040*/  STG.E.64 [R16.64], R4 ;  /* 0x0000000410007986 */ /* 0x0011e2000c101b24 */
[----:B------:R-:W-:Y:S05]  /*6050*/  BRA `(.L_x_28409) ;  /* 0x0000002000007947 */ /* 0x000fea0003800000 */
.L_x_28435:
[----:B-1----:R-:W0:Y:S02]  /*6060*/  F2I.U32.F64.TRUNC R5, R4 ;  /* 0x0000000400057311 */ /* 0x002e24000030d000 */
[----:B0-----:R0:W-:Y:S02]  /*6070*/  STG.E [R16.64], R5 ;  /* 0x0000000510007986 */ /* 0x0011e4000c101924 */
.L_x_28409:
        /* <DEDUP_REMOVED lines=231> */
.L_x_28437:
        /* <DEDUP_REMOVED lines=19> */
.L_x_28441:
[----:B------:R-:W2:Y:S02]  /*7020*/  LDG.E.U8 R2, [R4.64] ;  /* 0x0000002404027981 */ /* 0x000ea4000c1e1100 */
[----:B--2---:R-:W0:Y:S01]  /*7030*/  I2F.F64.U16 R2, R2 ;  /* 0x0000000200027312 */ /* 0x004e220000101800 */
[----:B------:R-:W-:Y:S05]  /*7040*/  BRA `(.L_x_28443) ;  /* 0x00000df000007947 */ /* 0x000fea0003800000 */
.L_x_28440:
        /* <DEDUP_REMOVED lines=9> */
.L_x_28445:
[----:B------:R-:W2:Y:S02]  /*70e0*/  LDG.E R2, [R4.64] ;  /* 0x0000002404027981 */ /* 0x000ea4000c1e1900 */
[----:B--2---:R-:W0:Y:S01]  /*70f0*/  I2F.F64 R2, R2 ;  /* 0x0000000200027312 */ /* 0x004e220000201c00 */
[----:B------:R-:W-:Y:S05]  /*7100*/  BRA `(.L_x_28443) ;  /* 0x00000d3000007947 */ /* 0x000fea0003800000 */
.L_x_28444:
[----:B------:R-:W2:Y:S02]  /*7110*/  LDG.E.U16 R2, [R4.64] ;  /* 0x0000002404027981 */ /* 0x000ea4000c1e1500 */
[----:B--2---:R-:W0:Y:S01]  /*7120*/  I2F.F64.S16 R2, R2 ;  /* 0x0000000200027312 */ /* 0x004e220000101c00 */
[----:B------:R-:W-:Y:S05]  /*7130*/  BRA `(.L_x_28443) ;  /* 0x00000d0000007947 */ /* 0x000fea0003800000 */
.L_x_28439:
        /* <DEDUP_REMOVED lines=10> */
.L_x_28447:
[----:B------:R-:W2:Y:S02]  /*71e0*/  LDG.E.U16 R0, [R4.64] ;  /* 0x0000002404007981 */ /* 0x000ea4000c1e1500 */
[----:B--2---:R-:W-:-:S05]  /*71f0*/  HADD2.F32 R0, -RZ, R0.H0_H0 ;  /* 0x20000000ff007230 */ /* 0x004fca0000004100 */
[----:B------:R-:W-:-:S04]  /*7200*/  FMUL.FTZ R0, R0, 1 ;  /* 0x3f80000000007820 */ /* 0x000fc80000410000 */
[----:B------:R0:W1:Y:S01]  /*7210*/  F2F.F64.F32 R2, R0 ;  /* 0x0000000000027310 */ /* 0x0000620000201800 */
[----:B------:R-:W-:Y:S05]  /*7220*/  BRA `(.L_x_28443) ;  /* 0x00000c1000007947 */ /* 0x000fea0003800000 */
.L_x_28446:
        /* <DEDUP_REMOVED lines=10> */
.L_x_28449:
[----:B------:R-:W2:Y:S02]  /*72d0*/  LDG.E.U16 R4, [R4.64] ;  /* 0x0000002404047981 */ /* 0x000ea4000c1e1500 */
[----:B--2---:R-:W-:-:S05]  /*72e0*/  HADD2.F32 R0, -RZ, R4.H0_H0 ;  /* 0x20000004ff007230 */ /* 0x004fca0000004100 */
[----:B------:R-:W-:-:S04]  /*72f0*/  FMUL.FTZ R0, R0, 1 ;  /* 0x3f80000000007820 */ /* 0x000fc80000410000 */
[----:B------:R0:W1:Y:S01]  /*7300*/  F2F.F64.F32 R2, R0 ;  /* 0x0000000000027310 */ /* 0x0000620000201800 */
[----:B------:R-:W-:Y:S05]  /*7310*/  BRA `(.L_x_28443) ;  /* 0x00000b2000007947 */ /* 0x000fea0003800000 */
.L_x_28448:
[----:B------:R0:W5:Y:S01]  /*7320*/  LDG.E.64 R2, [R4.64] ;  /* 0x0000002404027981 */ /* 0x000162000c1e1b00 */
[----:B------:R-:W-:Y:S05]  /*7330*/  BRA `(.L_x_28443) ;  /* 0x00000b0000007947 */ /* 0x000fea0003800000 */
.L_x_28438:
        /* <DEDUP_REMOVED lines=13> */
.L_x_28452:
[----:B------:R0:W5:Y:S01]  /*7410*/  LDG.E.64 R2, [R4.64] ;  /* 0x0000002404027981 */ /* 0x000162000c1e1b00 */
[----:B------:R-:W-:Y:S05]  /*7420*/  BRA `(.L_x_28443) ;  /* 0x00000a1000007947 */ /* 0x000fea0003800000 */
.L_x_28451:
        /* <DEDUP_REMOVED lines=28> */
.L_x_28454:
        /* <DEDUP_REMOVED lines=15> */
.L_x_28453:
[----:B------:R-:W2:Y:S02]  /*76e0*/  LDG.E.U16 R0, [R4.64] ;  /* 0x0000002404007981 */ /* 0x000ea4000c1e1500 */
[----:B--2---:R-:W-:-:S05]  /*76f0*/  PRMT R0, RZ, 0x5410, R0 ;  /* 0x00005410ff007816 */ /* 0x004fca0000000000 */
[----:B------:R-:W-:-:S04]  /*7700*/  FMUL.FTZ R0, R0, 1 ;  /* 0x3f80000000007820 */ /* 0x000fc80000410000 */
[----:B------:R0:W1:Y:S01]  /*7710*/  F2F.F64.F32 R2, R0 ;  /* 0x0000000000027310 */ /* 0x0000620000201800 */
[----:B------:R-:W-:Y:S05]  /*7720*/  BRA `(.L_x_28443) ;  /* 0x0000071000007947 */ /* 0x000fea0003800000 */
.L_x_28450:
        /* <DEDUP_REMOVED lines=11> */
.L_x_28457:
        /* <DEDUP_REMOVED lines=21> */
.L_x_28461:
[----:B------:R-:W-:Y:S05]  /*7930*/  BSYNC B1 ;  /* 0x0000000000017941 */ /* 0x000fea0003800000 */
.L_x_28460:
[----:B------:R-:W-:Y:S01]  /*7940*/  LEA R3, R0, 0x3b800000, 0x17 ;  /* 0x3b80000000037811 */ /* 0x000fe200078eb8ff */
[----:B------:R-:W-:-:S05]  /*7950*/  IMAD.SHL.U32 R0, R2, 0x100000, RZ ;  /* 0x0010000002007824 */ /* 0x000fca00078e00ff */
[----:B------:R-:W-:Y:S02]  /*7960*/  LOP3.LUT R0, R3, R0, R4, 0xfe, !PT ;  /* 0x0000000003007212 */ /* 0x000fe400078efe04 */
.L_x_28459:
[----:B------:R-:W-:Y:S05]  /*7970*/  BSYNC B0 ;  /* 0x0000000000007941 */ /* 0x000fea0003800000 */
.L_x_28458:
[----:B------:R-:W-:-:S04]  /*7980*/  FMUL.FTZ R0, R0, 1 ;  /* 0x3f80000000007820 */ /* 0x000fc80000410000 */
[----:B------:R0:W1:Y:S01]  /*7990*/  F2F.F64.F32 R2, R0 ;  /* 0x0000000000027310 */ /* 0x0000620000201800 */
[----:B------:R-:W-:Y:S05]  /*79a0*/  BRA `(.L_x_28443) ;  /* 0x0000049000007947 */ /* 0x000fea0003800000 */
.L_x_28456:
        /* <DEDUP_REMOVED lines=21> */
.L_x_28465:
[----:B------:R-:W-:Y:S05]  /*7b00*/  BSYNC B1 ;  /* 0x0000000000017941 */ /* 0x000fea0003800000 */
.L_x_28464:
[----:B------:R-:W-:Y:S01]  /*7b10*/  LEA R3, R0, 0x37800000, 0x17 ;  /* 0x3780000000037811 */ /* 0x000fe200078eb8ff */
[----:B------:R-:W-:-:S05]  /*7b20*/  IMAD.SHL.U32 R0, R2, 0x200000, RZ ;  /* 0x0020000002007824 */ /* 0x000fca00078e00ff */
[----:B------:R-:W-:Y:S02]  /*7b30*/  LOP3.LUT R0, R3, R0, R4, 0xfe, !PT ;  /* 0x0000000003007212 */ /* 0x000fe400078efe04 */
.L_x_28463:
[----:B------:R-:W-:Y:S05]  /*7b40*/  BSYNC B0 ;  /* 0x0000000000007941 */ /* 0x000fea0003800000 */
.L_x_28462:
[----:B------:R-:W-:-:S04]  /*7b50*/  FMUL.FTZ R0, R0, 1 ;  /* 0x3f80000000007820 */ /* 0x000fc80000410000 */
[----:B------:R0:W1:Y:S01]  /*7b60*/  F2F.F64.F32 R2, R0 ;  /* 0x0000000000027310 */ /* 0x0000620000201800 */
[----:B------:R-:W-:Y:S05]  /*7b70*/  BRA `(.L_x_28443) ;  /* 0x000002c000007947 */ /* 0x000fea0003800000 */
.L_x_28455:
        /* <DEDUP_REMOVED lines=14> */
.L_x_28469:
[----:B------:R-:W-:Y:S05]  /*7c60*/  BSYNC B0 ;  /* 0x0000000000007941 */ /* 0x000fea0003800000 */
.L_x_28468:
[----:B------:R-:W-:-:S04]  /*7c70*/  FMUL.FTZ R0, R0, 1 ;  /* 0x3f80000000007820 */ /* 0x000fc80000410000 */
[----:B------:R0:W1:Y:S01]  /*7c80*/  F2F.F64.F32 R2, R0 ;  /* 0x0000000000027310 */ /* 0x0000620000201800 */
[----:B------:R-:W-:Y:S05]  /*7c90*/  BRA `(.L_x_28443) ;  /* 0x000001a000007947 */ /* 0x000fea0003800000 */
.L_x_28442:
        /* <DEDUP_REMOVED lines=21> */
.L_x_28467:
[----:B------:R-:W2:Y:S02]  /*7df0*/  LDG.E.64 R2, [R4.64] ;  /* 0x0000002404027981 */ /* 0x000ea4000c1e1b00 */
[----:B--2---:R-:W0:Y:S01]  /*7e00*/  I2F.F64.U64 R2, R2 ;  /* 0x0000000200027312 */ /* 0x004e220000301800 */
[----:B------:R-:W-:Y:S05]  /*7e10*/  BRA `(.L_x_28443) ;  /* 0x0000002000007947 */ /* 0x000fea0003800000 */
.L_x_28466:
[----:B------:R-:W2:Y:S02]  /*7e20*/  LDG.E R2, [R4.64] ;  /* 0x0000002404027981 */ /* 0x000ea4000c1e1900 */
[----:B--2---:R-:W0:Y:S02]  /*7e30*/  I2F.F64.U32 R2, R2 ;  /* 0x0000000200027312 */ /* 0x004e240000201800 */
.L_x_28443:
        /* <DEDUP_REMOVED lines=34> */
.L_x_28471:
[----:B------:R0:W1:-:S06]  /*8060*/  DADD R4, R2, c[0x0][0x378] ;  /* 0x0000de0002047629 */ /* 0x00004c0000000000 */
.L_x_28472:
[----:B------:R-:W-:Y:S05]  /*8070*/  BSYNC B0 ;  /* 0x0000000000007941 */ /* 0x000fea0003800000 */
.L_x_28470:
        /* <DEDUP_REMOVED lines=15> */
.L_x_28476:
[----:B-1----:R-:W0:Y:S02]  /*8170*/  F2I.S64.F64.TRUNC R4, R4 ;  /* 0x0000000400047311 */ /* 0x002e24000030d900 */
[----:B0-----:R-:W-:-:S05]  /*8180*/  IMAD.MOV.U32 R3, RZ, RZ, R4 ;  /* 0x000000ffff037224 */ /* 0x001fca00078e0004 */
[----:B------:R0:W-:Y:S01]  /*8190*/  STG.E.U8 [R16.64], R3 ;  /* 0x0000000310007986 */ /* 0x0001e2000c101124 */
[----:B------:R-:W-:Y:S05]  /*81a0*/  BRA `(.L_x_28478) ;  /* 0x00000ed000007947 */ /* 0x000fea0003800000 */
.L_x_28475:
        /* <DEDUP_REMOVED lines=9> */
.L_x_28480:
[----:B-1----:R-:W0:Y:S02]  /*8240*/  F2I.F64.TRUNC R5, R4 ;  /* 0x0000000400057311 */ /* 0x002e24000030d100 */
[----:B0-----:R0:W-:Y:S01]  /*8250*/  STG.E [R16.64], R5 ;  /* 0x0000000510007986 */ /* 0x0011e2000c101924 */
[----:B------:R-:W-:Y:S05]  /*8260*/  BRA `(.L_x_28478) ;  /* 0x00000e1000007947 */ /* 0x000fea0003800000 */
.L_x_28479:
[----:B-1----:R-:W0:Y:S02]  /*8270*/  F2I.F64.TRUNC R5, R4 ;  /* 0x0000000400057311 */ /* 0x002e24000030d100 */
[----:B0-----:R0:W-:Y:S01]  /*8280*/  STG.E.U16 [R16.64], R5 ;  /* 0x0000000510007986 */ /* 0x0011e2000c101524 */
[----:B------:R-:W-:Y:S05]  /*8290*/  BRA `(.L_x_28478) ;  /* 0x00000de000007947 */ /* 0x000fea0003800000 */
.L_x_28474:
        /* <DEDUP_REMOVED lines=11> */
.L_x_28482:
[----:B-1----:R-:W0:Y:S01]  /*8350*/  F2F.F32.F64 R0, R4 ;  /* 0x0000000400007310 */ /* 0x002e220000301000 */
[----:B------:R-:W0:-:S14]  /*8360*/  DSETP.GEU.AND P0, PT, |R4|, c[0x2][0x0], PT ;  /* 0x008000000400762a */ /* 0x000e1c0003f0e200 */
[----:B0-----:R-:W-:-:S05]  /*8370*/  @!P0 FMUL R0, R0, 1.175494350822287508e-38 ;  /* 0x0080000000008820 */ /* 0x001fca0000400000 */
[----:B------:R-:W-:-:S05]  /*8380*/  F2FP.PACK_AB R0, RZ, R0 ;  /* 0x00000000ff00723e */ /* 0x000fca00000000ff */
[----:B------:R0:W-:Y:S01]  /*8390*/  STG.E.U16 [R16.64], R0 ;  /* 0x0000000010007986 */ /* 0x0001e2000c101524 */
[----:B------:R-:W-:Y:S05]  /*83a0*/  BRA `(.L_x_28478) ;  /* 0x00000cd000007947 */ /* 0x000fea0003800000 */
.L_x_28481:
        /* <DEDUP_REMOVED lines=12> */
.L_x_28484:
[----:B-1----:R-:W0:Y:S01]  /*8470*/  F2F.F32.F64 R0, R4 ;  /* 0x0000000400007310 */ /* 0x002e220000301000 */
[----:B------:R-:W0:-:S14]  /*8480*/  DSETP.GEU.AND P0, PT, |R4|, c[0x2][0x0], PT ;  /* 0x008000000400762a */ /* 0x000e1c0003f0e200 */
[----:B0-----:R-:W-:-:S05]  /*8490*/  @!P0 FMUL R0, R0, 1.175494350822287508e-38 ;  /* 0x0080000000008820 */ /* 0x001fca0000400000 */
[----:B------:R-:W-:-:S04]  /*84a0*/  F2FP.PACK_AB R3, RZ, R0 ;  /* 0x00000000ff03723e */ /* 0x000fc800000000ff */
[----:B------:R-:W-:-:S05]  /*84b0*/  PRMT R3, R3, 0x5410, RZ ;  /* 0x0000541003037816 */ /* 0x000fca00000000ff */
[----:B------:R0:W-:Y:S01]  /*84c0*/  STG.E [R16.64], R3 ;  /* 0x0000000310007986 */ /* 0x0001e2000c101924 */
[----:B------:R-:W-:Y:S05]  /*84d0*/  BRA `(.L_x_28478) ;  /* 0x00000ba000007947 */ /* 0x000fea0003800000 */
.L_x_28483:
[----:B-1----:R0:W-:Y:S01]  /*84e0*/  STG.E.64 [R16.64], R4 ;  /* 0x0000000410007986 */ /* 0x0021e2000c101b24 */
[----:B------:R-:W-:Y:S05]  /*84f0*/  BRA `(.L_x_28478) ;  /* 0x00000b8000007947 */ /* 0x000fea0003800000 */
.L_x_28473:
        /* <DEDUP_REMOVED lines=12> */
.L_x_28487:
[----:B------:R-:W-:-:S05]  /*85c0*/  CS2R R6, SRZ ;  /* 0x0000000000067805 */ /* 0x000fca000001ff00 */
[----:B-1----:R0:W-:Y:S01]  /*85d0*/  STG.E.128 [R16.64], R4 ;  /* 0x0000000410007986 */ /* 0x0021e2000c101d24 */
[----:B------:R-:W-:Y:S05]  /*85e0*/  BRA `(.L_x_28478) ;  /* 0x00000a9000007947 */ /* 0x000fea0003800000 */
.L_x_28486:
        /* <DEDUP_REMOVED lines=23> */
.L_x_28491:
[----:B------:R-:W-:Y:S05]  /*8760*/  BSYNC B0 ;  /* 0x0000000000007941 */ /* 0x000fea0003800000 */
.L_x_28490:
[----:B------:R-:W-:-:S05]  /*8770*/  LOP3.LUT R3, R0, R3, RZ, 0xfc, !PT ;  /* 0x0000000300037212 */ /* 0x000fca00078efcff */
[----:B------:R0:W-:Y:S01]  /*8780*/  STG.E.U8 [R16.64], R3 ;  /* 0x0000000310007986 */ /* 0x0001e2000c101124 */
[----:B------:R-:W-:Y:S05]  /*8790*/  BRA `(.L_x_28478) ;  /* 0x000008e000007947 */ /* 0x000fea0003800000 */
.L_x_28489:
        /* <DEDUP_REMOVED lines=15> */
.L_x_28493:
[----:B------:R-:W-:Y:S01]  /*8890*/  IMAD.MOV.U32 R0, RZ, RZ, 0x7f ;  /* 0x0000007fff007424 */ /* 0x000fe200078e00ff */
[----:B------:R-:W-:-:S04]  /*88a0*/  ISETP.GT.U32.AND P0, PT, R2, 0x7f800000, PT ;  /* 0x7f8000000200780c */ /* 0x000fc80003f04070 */
[----:B------:R-:W-:-:S04]  /*88b0*/  SEL R0, R0, 0x7c, P0 ;  /* 0x0000007c00007807 */ /* 0x000fc80000000000 */
.L_x_28494:
[----:B------:R-:W-:Y:S05]  /*88c0*/  BSYNC B0 ;  /* 0x0000000000007941 */ /* 0x000fea0003800000 */
.L_x_28492:
[----:B------:R-:W-:-:S04]  /*88d0*/  LOP3.LUT R2, R3, 0x80000000, RZ, 0xc0, !PT ;  /* 0x8000000003027812 */ /* 0x000fc800078ec0ff */
[----:B------:R-:W-:-:S04]  /*88e0*/  SHF.R.U32.HI R3, RZ, 0x18, R2 ;  /* 0x00000018ff037819 */ /* 0x000fc80000011602 */
[----:B------:R-:W-:-:S05]  /*88f0*/  LOP3.LUT R3, R0, R3, RZ, 0xfc, !PT ;  /* 0x0000000300037212 */ /* 0x000fca00078efcff */
[----:B------:R0:W-:Y:S01]  /*8900*/  STG.E.U8 [R16.64], R3 ;  /* 0x0000000310007986 */ /* 0x0001e2000c101124 */
[----:B------:R-:W-:Y:S05]  /*8910*/  BRA `(.L_x_28478) ;  /* 0x0000076000007947 */ /* 0x000fea0003800000 */
.L_x_28488:
[----:B-1----:R-:W0:Y:S01]  /*8920*/  F2F.F32.F64 R0, R4 ;  /* 0x0000000400007310 */ /* 0x002e220000301000 */
[----:B------:R-:W0:-:S14]  /*8930*/  DSETP.GEU.AND P0, PT, |R4|, c[0x2][0x0], PT ;  /* 0x008000000400762a */ /* 0x000e1c0003f0e200 */
[----:B0-----:R-:W-:-:S05]  /*8940*/  @!P0 FMUL R0, R0, 1.175494350822287508e-38 ;  /* 0x0080000000008820 */ /* 0x001fca0000400000 */
[----:B------:R-:W-:-:S05]  /*8950*/  F2FP.BF16.PACK_AB R0, RZ, R0 ;  /* 0x00000000ff00723e */ /* 0x000fca00000010ff */
[----:B------:R0:W-:Y:S01]  /*8960*/  STG.E.U16 [R16.64], R0 ;  /* 0x0000000010007986 */ /* 0x0001e2000c101524 */
[----:B------:R-:W-:Y:S05]  /*8970*/  BRA `(.L_x_28478) ;  /* 0x0000070000007947 */ /* 0x000fea0003800000 */
.L_x_28485:
        /* <DEDUP_REMOVED lines=11> */
.L_x_28497:
        /* <DEDUP_REMOVED lines=19> */
.L_x_28500:
[----:B------:R-:W-:-:S04]  /*8b60*/  LOP3.LUT R2, R3, 0x80000000, RZ, 0xc0, !PT ;  /* 0x8000000003027812 */ /* 0x000fc800078ec0ff */
[----:B------:R-:W-:-:S04]  /*8b70*/  SHF.R.U32.HI R3, RZ, 0x18, R2 ;  /* 0x00000018ff037819 */ /* 0x000fc80000011602 */
[----:B------:R-:W-:-:S04]  /*8b80*/  LOP3.LUT R0, R0, R3, RZ, 0xfc, !PT ;  /* 0x0000000300007212 */ /* 0x000fc800078efcff */
[----:B------:R-:W-:Y:S02]  /*8b90*/  PRMT R8, R0, 0x7610, R8 ;  /* 0x0000761000087816 */ /* 0x000fe40000000008 */
.L_x_28499:
[----:B------:R-:W-:Y:S05]  /*8ba0*/  BSYNC B0 ;  /* 0x0000000000007941 */ /* 0x000fea0003800000 */
.L_x_28498:
[----:B------:R0:W-:Y:S01]  /*8bb0*/  STG.E.U8 [R16.64], R8 ;  /* 0x0000000810007986 */ /* 0x0001e2000c101124 */
[----:B------:R-:W-:Y:S05]  /*8bc0*/  BRA `(.L_x_28478) ;  /* 0x000004b000007947 */ /* 0x000fea0003800000 */
.L_x_28496:
        /* <DEDUP_REMOVED lines=19> */
.L_x_28503:
[----:B------:R-:W-:-:S04]  /*8d00*/  LOP3.LUT R2, R3, 0x80000000, RZ, 0xc0, !PT ;  /* 0x8000000003027812 */ /* 0x000fc800078ec0ff */
[----:B------:R-:W-:-:S04]  /*8d10*/  SHF.R.U32.HI R3, RZ, 0x18, R2 ;  /* 0x00000018ff037819 */ /* 0x000fc80000011602 */
[----:B------:R-:W-:-:S04]  /*8d20*/  LOP3.LUT R0, R0, R3, RZ, 0xfc, !PT ;  /* 0x0000000300007212 */ /* 0x000fc800078efcff */
[----:B------:R-:W-:Y:S02]  /*8d30*/  PRMT R8, R0, 0x7610, R8 ;  /* 0x0000761000087816 */ /* 0x000fe40000000008 */
.L_x_28502:
[----:B------:R-:W-:Y:S05]  /*8d40*/  BSYNC B0 ;  /* 0x0000000000007941 */ /* 0x000fea0003800000 */
.L_x_28501:
[----:B------:R0:W-:Y:S01]  /*8d50*/  STG.E.U8 [R16.64], R8 ;  /* 0x0000000810007986 */ /* 0x0001e2000c101124 */
[----:B------:R-:W-:Y:S05]  /*8d60*/  BRA `(.L_x_28478) ;  /* 0x0000031000007947 */ /* 0x000fea0003800000 */
.L_x_28495:
        /* <DEDUP_REMOVED lines=24> */
.L_x_28477:
        /* <DEDUP_REMOVED lines=20> */
.L_x_28505:
[----:B-1----:R-:W0:Y:S02]  /*9030*/  F2I.U64.F64.TRUNC R4, R4 ;  /* 0x0000000400047311 */ /* 0x002e24000030d800 */
[----:B0-----:R0:W-:Y:S01]  /*9040*/  STG.E.64 [R16.64], R4 ;  /* 0x0000000410007986 */ /* 0x0011e2000c101b24 */
[----:B------:R-:W-:Y:S05]  /*9050*/  BRA `(.L_x_28478) ;  /* 0x0000002000007947 */ /* 0x000fea0003800000 */
.L_x_28504:
[----:B-1----:R-:W0:Y:S02]  /*9060*/  F2I.U32.F64.TRUNC R5, R4 ;  /* 0x0000000400057311 */ /* 0x002e24000030d000 */
[----:B0-----:R0:W-:Y:S02]  /*9070*/  STG.E [R16.64], R5 ;  /* 0x0000000510007986 */ /* 0x0011e4000c101924 */
.L_x_28478:
[----:B------:R-:W-:Y:S02]  /*9080*/  IADD3 R19, R19, 0x80, RZ ;  /* 0x0000008013137810 */ /* 0x000fe40007ffe0ff */
.L_x_28367:
[----:B------:R-:W-:Y:S05]  /*9090*/  BSYNC B6 ;  /* 0x0000000000067941 */ /* 0x000fea0003800000 */
.L_x_28366:
        /* <DEDUP_REMOVED lines=230> */
.L_x_28506:
        /* <DEDUP_REMOVED lines=19> */
.L_x_28510:
[----:B------:R-:W2:Y:S02]  /*a030*/  LDG.E.U8 R2, [R4.64] ;  /* 0x0000002404027981 */ /* 0x000ea4000c1e1100 */
[----:B--2---:R-:W0:Y:S01]  /*a040*/  I2F.F64.U16 R2, R2 ;  /* 0x0000000200027312 */ /* 0x004e220000101800 */
[----:B------:R-:W-:Y:S05]  /*a050*/  BRA `(.L_x_28512) ;  /* 0x00000df000007947 */ /* 0x000fea0003800000 */
.L_x_28509:
        /* <DEDUP_REMOVED lines=9> */
.L_x_28514:
[----:B------:R-:W2:Y:S02]  /*a0f0*/  LDG.E R2, [R4.64] ;  /* 0x0000002404027981 */ /* 0x000ea4000c1e1900 */
[----:B--2---:R-:W0:Y:S01]  /*a100*/  I2F.F64 R2, R2 ;  /* 0x0000000200027312 */ /* 0x004e220000201c00 */
[----:B------:R-:W-:Y:S05]  /*a110*/  BRA `(.L_x_28512) ;  /* 0x00000d3000007947 */ /* 0x000fea0003800000 */
.L_x_28513:
[----:B------:R-:W2:Y:S02]  /*a120*/  LDG.E.U16 R2, [R4.64] ;  /* 0x0000002404027981 */ /* 0x000ea4000c1e1500 */
[----:B--2---:R-:W0:Y:S01]  /*a130*/  I2F.F64.S16 R2, R2 ;  /* 0x0000000200027312 */ /* 0x004e220000101c00 */
[----:B------:R-:W-:Y:S05]  /*a140*/  BRA `(.L_x_28512) ;  /* 0x00000d0000007947 */ /* 0x000fea0003800000 */
.L_x_28508:
        /* <DEDUP_REMOVED lines=10> */
.L_x_28516:
[----:B------:R-:W2:Y:S02]  /*a1f0*/  LDG.E.U16 R0, [R4.64] ;  /* 0x0000002404007981 */ /* 0x000ea4000c1e1500 */
[----:B--2---:R-:W-:-:S05]  /*a200*/  HADD2.F32 R0, -RZ, R0.H0_H0 ;  /* 0x20000000ff007230 */ /* 0x004fca0000004100 */
[----:B------:R-:W-:-:S04]  /*a210*/  FMUL.FTZ R0, R0, 1 ;  /* 0x3f80000000007820 */ /* 0x000fc80000410000 */
[----:B------:R0:W1:Y:S01]  /*a220*/  F2F.F64.F32 R2, R0 ;  /* 0x0000000000027310 */ /* 0x0000620000201800 */
[----:B------:R-:W-:Y:S05]  /*a230*/  BRA `(.L_x_28512) ;  /* 0x00000c1000007947 */ /* 0x000fea0003800000 */
.L_x_28515:
        /* <DEDUP_REMOVED lines=10> */
.L_x_28518:
[----:B------:R-:W2:Y:S02]  /*a2e0*/  LDG.E.U16 R4, [R4.64] ;  /* 0x0000002404047981 */ /* 0x000ea4000c1e1500 */
[----:B--2---:R-:W-:-:S05]  /*a2f0*/  HADD2.F32 R0, -RZ, R4.H0_H0 ;  /* 0x20000004ff007230 */ /* 0x004fca0000004100 */
[----:B------:R-:W-:-:S04]  /*a300*/  FMUL.FTZ R0, R0, 1 ;  /* 0x3f80000000007820 */ /* 0x000fc80000410000 */
[----:B------:R0:W1:Y:S01]  /*a310*/  F2F.F64.F32 R2, R0 ;  /* 0x0000000000027310 */ /* 0x0000620000201800 */
[----:B------:R-:W-:Y:S05]  /*a320*/  BRA `(.L_x_28512) ;  /* 0x00000b2000007947 */ /* 0x000fea0003800000 */
.L_x_28517:
[----:B------:R0:W5:Y:S01]  /*a330*/  LDG.E.64 R2, [R4.64] ;  /* 0x0000002404027981 */ /* 0x000162000c1e1b00 */
[----:B------:R-:W-:Y:S05]  /*a340*/  BRA `(.L_x_28512) ;  /* 0x00000b0000007947 */ /* 0x000fea0003800000 */
.L_x_28507:
        /* <DEDUP_REMOVED lines=13> */
.L_x_28521:
[----:B------:R0:W5:Y:S01]  /*a420*/  LDG.E.64 R2, [R4.64] ;  /* 0x0000002404027981 */ /* 0x000162000c1e1b00 */
[----:B------:R-:W-:Y:S05]  /*a430*/  BRA `(.L_x_28512) ;  /* 0x00000a1000007947 */ /* 0x000fea0003800000 */
.L_x_28520:
        /* <DEDUP_REMOVED lines=28> */
.L_x_28523:
        /* <DEDUP_REMOVED lines=15> */
.L_x_28522:
[----:B------:R-:W2:Y:S02]  /*a6f0*/  LDG.E.U16 R0, [R4.64] ;  /* 0x0000002404007981 */ /* 0x000ea4000c1e1500 */
[----:B--2---:R-:W-:-:S05]  /*a700*/  PRMT R0, RZ, 0x5410, R0 ;  /* 0x00005410ff007816 */ /* 0x004fca0000000000 */
[----:B------:R-:W-:-:S04]  /*a710*/  FMUL.FTZ R0, R0, 1 ;  /* 0x3f80000000007820 */ /* 0x000fc80000410000 */
[----:B------:R0:W1:Y:S01]  /*a720*/  F2F.F64.F32 R2, R0 ;  /* 0x0000000000027310 */ /* 0x0000620000201800 */
[----:B------:R-:W-:Y:S05]  /*a730*/  BRA `(.L_x_28512) ;  /* 0x0000071000007947 */ /* 0x000fea0003800000 */
.L_x_28519:
        /* <DEDUP_REMOVED lines=11> */
.L_x_28526:
        /* <DEDUP_REMOVED lines=21> */
.L_x_28530:
[----:B------:R-:W-:Y:S05]  /*a940*/  BSYNC B1 ;  /* 0x0000000000017941 */ /* 0x000fea0003800000 */
.L_x_28529:
[----:B------:R-:W-:Y:S01]  /*a950*/  LEA R3, R0, 0x3b800000, 0x17 ;  /* 0x3b80000000037811 */ /* 0x000fe200078eb8ff */
[----:B------:R-:W-:-:S05]  /*a960*/  IMAD.SHL.U32 R0, R2, 0x100000, RZ ;  /* 0x0010000002007824 */ /* 0x000fca00078e00ff */
[----:B------:R-:W-:Y:S02]  /*a970*/  LOP3.LUT R0, R3, R0, R4, 0xfe, !PT ;  /* 0x0000000003007212 */ /* 0x000fe400078efe04 */
.L_x_28528:
[----:B------:R-:W-:Y:S05]  /*a980*/  BSYNC B0 ;  /* 0x0000000000007941 */ /* 0x000fea0003800000 */
.L_x_28527:
[----:B------:R-:W-:-:S04]  /*a990*/  FMUL.FTZ R0, R0, 1 ;  /* 0x3f80000000007820 */ /* 0x000fc80000410000 */
[----:B------:R0:W1:Y:S01]  /*a9a0*/  F2F.F64.F32 R2, R0 ;  /* 0x0000000000027310 */ /* 0x0000620000201800 */
[----:B------:R-:W-:Y:S05]  /*a9b0*/  BRA `(.L_x_28512) ;  /* 0x0000049000007947 */ /* 0x000fea0003800000 */
.L_x_28525:
        /* <DEDUP_REMOVED lines=21> */
.L_x_28534:
[----:B------:R-:W-:Y:S05]  /*ab10*/  BSYNC B1 ;  /* 0x0000000000017941 */ /* 0x000fea0003800000 */
.L_x_28533:
[----:B------:R-:W-:Y:S01]  /*ab20*/  LEA R3, R0, 0x37800000, 0x17 ;  /* 0x3780000000037811 */ /* 0x000fe200078eb8ff */
[----:B------:R-:W-:-:S05]  /*ab30*/  IMAD.SHL.U32 R0, R2, 0x200000, RZ ;  /* 0x0020000002007824 */ /* 0x000fca00078e00ff */
[----:B------:R-:W-:Y:S02]  /*ab40*/  LOP3.LUT R0, R3, R0, R4, 0xfe, !PT ;  /* 0x0000000003007212 */ /* 0x000fe400078efe04 */
.L_x_28532:
[----:B------:R-:W-:Y:S05]  /*ab50*/  BSYNC B0 ;  /* 0x0000000000007941 */ /* 0x000fea0003800000 */
.L_x_28531:
[----:B------:R-:W-:-:S04]  /*ab60*/  FMUL.FTZ R0, R0, 1 ;  /* 0x3f80000000007820 */ /* 0x000fc80000410000 */
[----:B------:R0:W1:Y:S01]  /*ab70*/  F2F.F64.F32 R2, R0 ;  /* 0x0000000000027310 */ /* 0x0000620000201800 */
[----:B------:R-:W-:Y:S05]  /*ab80*/  BRA `(.L_x_28512) ;  /* 0x000002c000007947 */ /* 0x000fea0003800000 */
.L_x_28524:
        /* <DEDUP_REMOVED lines=14> */
.L_x_28538:
[----:B------:R-:W-:Y:S05]  /*ac70*/  BSYNC B0 ;  /* 0x0000000000007941 */ /* 0x000fea0003800000 */
.L_x_28537:
[----:B------:R-:W-:-:S04]  /*ac80*/  FMUL.FTZ R0, R0, 1 ;  /* 0x3f80000000007820 */ /* 0x000fc80000410000 */
[----:B------:R0:W1:Y:S01]  /*ac90*/  F2F.F64.F32 R2, R0 ;  /* 0x0000000000027310 */ /* 0x0000620000201800 */
[----:B------:R-:W-:Y:S05]  /*aca0*/  BRA `(.L_x_28512) ;  /* 0x000001a000007947 */ /* 0x000fea0003800000 */
.L_x_28511:
        /* <DEDUP_REMOVED lines=21> */
.L_x_28536:
[----:B------:R-:W2:Y:S02]  /*ae00*/  LDG.E.64 R2, [R4.64] ;  /* 0x0000002404027981 */ /* 0x000ea4000c1e1b00 */
[----:B--2---:R-:W0:Y:S01]  /*ae10*/  I2F.F64.U64 R2, R2 ;  /* 0x0000000200027312 */ /* 0x004e220000301800 */
[----:B------:R-:W-:Y:S05]  /*ae20*/  BRA `(.L_x_28512) ;  /* 0x0000002000007947 */ /* 0x000fea0003800000 */
.L_x_28535:
[----:B------:R-:W2:Y:S02]  /*ae30*/  LDG.E R2, [R4.64] ;  /* 0x0000002404027981 */ /* 0x000ea4000c1e1900 */
[----:B--2---:R-:W0:Y:S02]  /*ae40*/  I2F.F64.U32 R2, R2 ;  /* 0x0000000200027312 */ /* 0x004e240000201800 */
.L_x_28512:
        /* <DEDUP_REMOVED lines=34> */
.L_x_28540:
[----:B------:R0:W1:-:S06]  /*b070*/  DADD R4, R2, c[0x0][0x378] ;  /* 0x0000de0002047629 */ /* 0x00004c0000000000 */
.L_x_28541:
[----:B------:R-:W-:Y:S05]  /*b080*/  BSYNC B0 ;  /* 0x0000000000007941 */ /* 0x000fea0003800000 */
.L_x_28539:
        /* <DEDUP_REMOVED lines=13> */
[----:B0-----:R-:W-:Y:S01]  /*b160*/  STG.E.U8 [R16.64], R5 ;  /* 0x0000000510007986 */ /* 0x001fe2000c101124 */
[----:B------:R-:W-:Y:S05]  /*b170*/  EXIT ;  /* 0x000000000000794d */ /* 0x000fea0003800000 */
.L_x_28545:
[----:B-1----:R-:W0:Y:S02]  /*b180*/  F2I.S64.F64.TRUNC R4, R4 ;  /* 0x0000000400047311 */ /* 0x002e24000030d900 */
[----:B0-----:R-:W-:-:S05]  /*b190*/  IMAD.MOV.U32 R3, RZ, RZ, R4 ;  /* 0x000000ffff037224 */ /* 0x001fca00078e0004 */
[----:B------:R-:W-:Y:S01]  /*b1a0*/  STG.E.U8 [R16.64], R3 ;  /* 0x0000000310007986 */ /* 0x000fe2000c101124 */
[----:B------:R-:W-:Y:S05]  /*b1b0*/  EXIT ;  /* 0x000000000000794d */ /* 0x000fea0003800000 */
.L_x_28544:
[----:B------:R-:W-:-:S13]  /*b1c0*/  ISETP.NE.AND P0, PT, R0, 0x2, PT ;  /* 0x000000020000780c */ /* 0x000fda0003f05270 */
[----:B------:R-:W-:Y:S05]  /*b1d0*/  @!P0 BRA `(.L_x_28547) ;  /* 0x000000a000008947 */ /* 0x000fea0003800000 */
[----:B------:R-:W-:-:S13]  /*b1e0*/  ISETP.NE.AND P0, PT, R0, 0x3, PT ;  /* 0x000000030000780c */ /* 0x000fda0003f05270 */
[----:B------:R-:W-:Y:S05]  /*b1f0*/  @!P0 BRA `(.L_x_28548) ;  /* 0x0000005000008947 */ /* 0x000fea0003800000 */
[----:B------:R-:W-:-:S13]  /*b200*/  ISETP.NE.AND P0, PT, R0, 0x4, PT ;  /* 0x000000040000780c */ /* 0x000fda0003f05270 */
[----:B------:R-:W-:Y:S05]  /*b210*/  @P0 BRA `(.L_x_28546) ;  /* 0x00000ce000000947 */ /* 0x000fea0003800000 */
[----:B-1----:R-:W0:Y:S02]  /*b220*/  F2I.S64.F64.TRUNC R4, R4 ;  /* 0x0000000400047311 */ /* 0x002e24000030d900 */
[----:B0-----:R-:W-:Y:S01]  /*b230*/  STG.E.64 [R16.64], R4 ;  /* 0x0000000410007986 */ /* 0x001fe2000c101b24 */
[----:B------:R-:W-:Y:S05]  /*b240*/  EXIT ;  /* 0x000000000000794d */ /* 0x000fea0003800000 */
.L_x_28548:
[----:B-1----:R-:W0:Y:S02]  /*b250*/  F2I.F64.TRUNC R5, R4 ;  /* 0x0000000400057311 */ /* 0x002e24000030d100 */
[----:B0-----:R-:W-:Y:S01]  /*b260*/  STG.E [R16.64], R5 ;  /* 0x0000000510007986 */ /* 0x001fe2000c101924 */
[----:B------:R-:W-:Y:S05]  /*b270*/  EXIT ;  /* 0x000000000000794d */ /* 0x000fea0003800000 */
.L_x_28547:
[----:B-1----:R-:W0:Y:S02]  /*b280*/  F2I.F64.TRUNC R5, R4 ;  /* 0x0000000400057311 */ /* 0x002e24000030d100 */
[----:B0-----:R-:W-:Y:S01]  /*b290*/  STG.E.U16 [R16.64], R5 ;  /* 0x0000000510007986 */ /* 0x001fe2000c101524 */
[----:B------:R-:W-:Y:S05]  /*b2a0*/  EXIT ;  /* 0x000000000000794d */ /* 0x000fea0003800000 */
.L_x_28543:
        /* <DEDUP_REMOVED lines=9> */
[----:B------:R-:W-:Y:S01]  /*b340*/  STG.E [R16.64], R3 ;  /* 0x0000000310007986 */ /* 0x000fe2000c101924 */
[----:B------:R-:W-:Y:S05]  /*b350*/  EXIT ;  /* 0x000000000000794d */ /* 0x000fea0003800000 */
.L_x_28550:
[----:B-1----:R-:W0:Y:S01]  /*b360*/  F2F.F32.F64 R0, R4 ;  /* 0x0000000400007310 */ /* 0x002e220000301000 */
[----:B------:R-:W0:-:S14]  /*b370*/  DSETP.GEU.AND P0, PT, |R4|, c[0x2][0x0], PT ;  /* 0x008000000400762a */ /* 0x000e1c0003f0e200 */
[----:B0-----:R-:W-:-:S05]  /*b380*/  @!P0 FMUL R0, R0, 1.175494350822287508e-38 ;  /* 0x0080000000008820 */ /* 0x001fca0000400000 */
[----:B------:R-:W-:-:S05]  /*b390*/  F2FP.PACK_AB R0, RZ, R0 ;  /* 0x00000000ff00723e */ /* 0x000fca00000000ff */
[----:B------:R-:W-:Y:S01]  /*b3a0*/  STG.E.U16 [R16.64], R0 ;  /* 0x0000000010007986 */ /* 0x000fe2000c101524 */
[----:B------:R-:W-:Y:S05]  /*b3b0*/  EXIT ;  /* 0x000000000000794d */ /* 0x000fea0003800000 */
.L_x_28549:
        /* <DEDUP_REMOVED lines=10> */
[----:B------:R-:W-:Y:S01]  /*b460*/  STG.E.64 [R16.64], R2 ;  /* 0x0000000210007986 */ /* 0x000fe2000c101b24 */
[----:B------:R-:W-:Y:S05]  /*b470*/  EXIT ;  /* 0x000000000000794d */ /* 0x000fea0003800000 */
.L_x_28552:
[----:B-1----:R-:W0:Y:S01]  /*b480*/  F2F.F32.F64 R0, R4 ;  /* 0x0000000400007310 */ /* 0x002e220000301000 */
[----:B------:R-:W0:-:S14]  /*b490*/  DSETP.GEU.AND P0, PT, |R4|, c[0x2][0x0], PT ;  /* 0x008000000400762a */ /* 0x000e1c0003f0e200 */
[----:B0-----:R-:W-:-:S05]  /*b4a0*/  @!P0 FMUL R0, R0, 1.175494350822287508e-38 ;  /* 0x0080000000008820 */ /* 0x001fca0000400000 */
[----:B------:R-:W-:-:S04]  /*b4b0*/  F2FP.PACK_AB R3, RZ, R0 ;  /* 0x00000000ff03723e */ /* 0x000fc800000000ff */
[----:B------:R-:W-:-:S05]  /*b4c0*/  PRMT R3, R3, 0x5410, RZ ;  /* 0x0000541003037816 */ /* 0x000fca00000000ff */
[----:B------:R-:W-:Y:S01]  /*b4d0*/  STG.E [R16.64], R3 ;  /* 0x0000000310007986 */ /* 0x000fe2000c101924 */
[----:B------:R-:W-:Y:S05]  /*b4e0*/  EXIT ;  /* 0x000000000000794d */ /* 0x000fea0003800000 */
.L_x_28551:
[----:B-1----:R-:W-:Y:S01]  /*b4f0*/  STG.E.64 [R16.64], R4 ;  /* 0x0000000410007986 */ /* 0x002fe2000c101b24 */
[----:B------:R-:W-:Y:S05]  /*b500*/  EXIT ;  /* 0x000000000000794d */ /* 0x000fea0003800000 */
.L_x_28542:
        /* <DEDUP_REMOVED lines=10> */
[----:B------:R-:W-:Y:S01]  /*b5b0*/  STG.E.U8 [R16.64], R3 ;  /* 0x0000000310007986 */ /* 0x000fe2000c101124 */
[----:B------:R-:W-:Y:S05]  /*b5c0*/  EXIT ;  /* 0x000000000000794d */ /* 0x000fea0003800000 */
.L_x_28555:
[----:B------:R-:W-:-:S05]  /*b5d0*/  CS2R R6, SRZ ;  /* 0x0000000000067805 */ /* 0x000fca000001ff00 */
[----:B-1----:R-:W-:Y:S01]  /*b5e0*/  STG.E.128 [R16.64], R4 ;  /* 0x0000000410007986 */ /* 0x002fe2000c101d24 */
[----:B------:R-:W-:Y:S05]  /*b5f0*/  EXIT ;  /* 0x000000000000794d */ /* 0x000fea0003800000 */
.L_x_28554:
        /* <DEDUP_REMOVED lines=23> */
.L_x_28559:
[----:B------:R-:W-:Y:S05]  /*b770*/  BSYNC B0 ;  /* 0x0000000000007941 */ /* 0x000fea0003800000 */
.L_x_28558:
[----:B------:R-:W-:-:S05]  /*b780*/  LOP3.LUT R3, R0, R3, RZ, 0xfc, !PT ;  /* 0x0000000300037212 */ /* 0x000fca00078efcff */
[----:B------:R-:W-:Y:S01]  /*b790*/  STG.E.U8 [R16.64], R3 ;  /* 0x0000000310007986 */ /* 0x000fe2000c101124 */
[----:B------:R-:W-:Y:S05]  /*b7a0*/  EXIT ;  /* 0x000000000000794d */ /* 0x000fea0003800000 */
.L_x_28557:
        /* <DEDUP_REMOVED lines=15> */
.L_x_28561:
[----:B------:R-:W-:Y:S01]  /*b8a0*/  IMAD.MOV.U32 R0, RZ, RZ, 0x7f ;  /* 0x0000007fff007424 */ /* 0x000fe200078e00ff */
[----:B------:R-:W-:-:S04]  /*b8b0*/  ISETP.GT.U32.AND P0, PT, R2, 0x7f800000, PT ;  /* 0x7f8000000200780c */ /* 0x000fc80003f04070 */
[----:B------:R-:W-:-:S04]  /*b8c0*/  SEL R0, R0, 0x7c, P0 ;  /* 0x0000007c00007807 */ /* 0x000fc80000000000 */
.L_x_28562:
[----:B------:R-:W-:Y:S05]  /*b8d0*/  BSYNC B0 ;  /* 0x0000000000007941 */ /* 0x000fea0003800000 */
.L_x_28560:
[----:B------:R-:W-:-:S04]  /*b8e0*/  LOP3.LUT R2, R3, 0x80000000, RZ, 0xc0, !PT ;  /* 0x8000000003027812 */ /* 0x000fc800078ec0ff */
[----:B------:R-:W-:-:S04]  /*b8f0*/  SHF.R.U32.HI R3, RZ, 0x18, R2 ;  /* 0x00000018ff037819 */ /* 0x000fc80000011602 */
[----:B------:R-:W-:-:S05]  /*b900*/  LOP3.LUT R3, R0, R3, RZ, 0xfc, !PT ;  /* 0x0000000300037212 */ /* 0x000fca00078efcff */
[----:B------:R-:W-:Y:S01]  /*b910*/  STG.E.U8 [R16.64], R3 ;  /* 0x0000000310007986 */ /* 0x000fe2000c101124 */
[----:B------:R-:W-:Y:S05]  /*b920*/  EXIT ;  /* 0x000000000000794d */ /* 0x000fea0003800000 */
.L_x_28556:
[----:B-1----:R-:W0:Y:S01]  /*b930*/  F2F.F32.F64 R0, R4 ;  /* 0x0000000400007310 */ /* 0x002e220000301000 */
[----:B------:R-:W0:-:S14]  /*b940*/  DSETP.GEU.AND P0, PT, |R4|, c[0x2][0x0], PT ;  /* 0x008000000400762a */ /* 0x000e1c0003f0e200 */
[----:B0-----:R-:W-:-:S05]  /*b950*/  @!P0 FMUL R0, R0, 1.175494350822287508e-38 ;  /* 0x0080000000008820 */ /* 0x001fca0000400000 */
[----:B------:R-:W-:-:S05]  /*b960*/  F2FP.BF16.PACK_AB R0, RZ, R0 ;  /* 0x00000000ff00723e */ /* 0x000fca00000010ff */
[----:B------:R-:W-:Y:S01]  /*b970*/  STG.E.U16 [R16.64], R0 ;  /* 0x0000000010007986 */ /* 0x000fe2000c101524 */
[----:B------:R-:W-:Y:S05]  /*b980*/  EXIT ;  /* 0x000000000000794d */ /* 0x000fea0003800000 */
.L_x_28553:
        /* <DEDUP_REMOVED lines=9> */
[----:B0-----:R-:W-:Y:S01]  /*ba20*/  STG.E.U16 [R16.64], R5 ;  /* 0x0000000510007986 */ /* 0x001fe2000c101524 */
[----:B------:R-:W-:Y:S05]  /*ba30*/  EXIT ;  /* 0x000000000000794d */ /* 0x000fea0003800000 */
.L_x_28565:
        /* <DEDUP_REMOVED lines=19> */
.L_x_28568:
[----:B------:R-:W-:-:S04]  /*bb70*/  LOP3.LUT R2, R3, 0x80000000, RZ, 0xc0, !PT ;  /* 0x8000000003027812 */ /* 0x000fc800078ec0ff */
[----:B------:R-:W-:-:S04]  /*bb80*/  SHF.R.U32.HI R3, RZ, 0x18, R2 ;  /* 0x00000018ff037819 */ /* 0x000fc80000011602 */
[----:B------:R-:W-:-:S04]  /*bb90*/  LOP3.LUT R0, R0, R3, RZ, 0xfc, !PT ;  /* 0x0000000300007212 */ /* 0x000fc800078efcff */
[----:B------:R-:W-:Y:S02]  /*bba0*/  PRMT R8, R0, 0x7610, R8 ;  /* 0x0000761000087816 */ /* 0x000fe40000000008 */
.L_x_28567:
[----:B------:R-:W-:Y:S05]  /*bbb0*/  BSYNC B0 ;  /* 0x0000000000007941 */ /* 0x000fea0003800000 */
.L_x_28566:
[----:B------:R-:W-:Y:S01]  /*bbc0*/  STG.E.U8 [R16.64], R8 ;  /* 0x0000000810007986 */ /* 0x000fe2000c101124 */
[----:B------:R-:W-:Y:S05]  /*bbd0*/  EXIT ;  /* 0x000000000000794d */ /* 0x000fea0003800000 */
.L_x_28564:
        /* <DEDUP_REMOVED lines=19> */
.L_x_28571:
[----:B------:R-:W-:-:S04]  /*bd10*/  LOP3.LUT R2, R3, 0x80000000, RZ, 0xc0, !PT ;  /* 0x8000000003027812 */ /* 0x000fc800078ec0ff */
[----:B------:R-:W-:-:S04]  /*bd20*/  SHF.R.U32.HI R3, RZ, 0x18, R2 ;  /* 0x00000018ff037819 */ /* 0x000fc80000011602 */
[----:B------:R-:W-:-:S04]  /*bd30*/  LOP3.LUT R0, R0, R3, RZ, 0xfc, !PT ;  /* 0x0000000300007212 */ /* 0x000fc800078efcff */
[----:B------:R-:W-:Y:S02]  /*bd40*/  PRMT R8, R0, 0x7610, R8 ;  /* 0x0000761000087816 */ /* 0x000fe40000000008 */
.L_x_28570:
[----:B------:R-:W-:Y:S05]  /*bd50*/  BSYNC B0 ;  /* 0x0000000000007941 */ /* 0x000fea0003800000 */
.L_x_28569:
[----:B------:R-:W-:Y:S01]  /*bd60*/  STG.E.U8 [R16.64], R8 ;  /* 0x0000000810007986 */ /* 0x000fe2000c101124 */
[----:B------:R-:W-:Y:S05]  /*bd70*/  EXIT ;  /* 0x000000000000794d */ /* 0x000fea0003800000 */
.L_x_28563:
        /* <DEDUP_REMOVED lines=24> */
.L_x_28546:
        /* <DEDUP_REMOVED lines=20> */
.L_x_28573:
[----:B-1----:R-:W0:Y:S02]  /*c040*/  F2I.U64.F64.TRUNC R4, R4 ;  /* 0x0000000400047311 */ /* 0x002e24000030d800 */
[----:B0-----:R-:W-:Y:S01]  /*c050*/  STG.E.64 [R16.64], R4 ;  /* 0x0000000410007986 */ /* 0x001fe2000c101b24 */
[----:B------:R-:W-:Y:S05]  /*c060*/  EXIT ;  /* 0x000000000000794d */ /* 0x000fea0003800000 */
.L_x_28572:
[----:B-1----:R-:W0:Y:S02]  /*c070*/  F2I.U32.F64.TRUNC R5, R4 ;  /* 0x0000000400057311 */ /* 0x002e24000030d000 */
[----:B0-----:R-:W-:Y:S01]  /*c080*/  STG.E [R16.64], R5 ;  /* 0x0000000510007986 */ /* 0x001fe2000c101924 */
[----:B------:R-:W-:Y:S05]  /*c090*/  EXIT ;  /* 0x000000000000794d */ /* 0x000fea0003800000 */
.L_x_28574:
        /* <DEDUP_REMOVED lines=14> */
.L_x_30106:


//--------------------- .text._ZN2at6native27unrolled_elementwise_kernelINS0_13BUnaryFunctorIdddZZZNS0_21nextafter_kernel_cudaERNS_18TensorIteratorBaseEENKUlvE_clEvENKUlvE_clEvEUlddE_EESt5arrayIPcLm2EELi4E23TrivialOffsetCalculatorILi1EjESD_NS0_6memory12LoadWithCastILi1EEENSE_13StoreWithCastILi1EEEEEviT_T0_T2_T3_T4_T5_ --------------------------
	.section	.text._ZN2at6native27unrolled_elementwise_kernelINS0_13BUnaryFunctorIdddZZZNS0_21nextafter_kernel_cudaERNS_18TensorIteratorBaseEENKUlvE_clEvENKUlvE_clEvEUlddE_EESt5arrayIPcLm2EELi4E23TrivialOffsetCalculatorILi1EjESD_NS0_6memory12LoadWithCastILi1EEENSE_13StoreWithCastILi1EEEEEviT_T0_T2_T3_T4_T5_,"ax",@progbits
	.sectioninfo	@"SHI_REGISTERS=34"
	.align	128
        .global         _ZN2at6native27unrolled_elementwise_kernelINS0_13BUnaryFunctorIdddZZZNS0_21nextafter_kernel_cudaERNS_18TensorIteratorBaseEENKUlvE_clEvENKUlvE_clEvEUlddE_EESt5arrayIPcLm2EELi4E23TrivialOffsetCalculatorILi1EjESD_NS0_6memory12LoadWithCastILi1EEENSE_13StoreWithCastILi1EEEEEviT_T0_T2_T3_T4_T5_
        .type           _ZN2at6native27unrolled_elementwise_kernelINS0_13BUnaryFunctorIdddZZZNS0_21nextafter_kernel_cudaERNS_18TensorIteratorBaseEENKUlvE_clEvENKUlvE_clEvEUlddE_EESt5arrayIPcLm2EELi4E23TrivialOffsetCalculatorILi1EjESD_NS0_6memory12LoadWithCastILi1EEENSE_13StoreWithCastILi1EEEEEviT_T0_T2_T3_T4_T5_,@function
        .size           _ZN2at6native27unrolled_elementwise_kernelINS0_13BUnaryFunctorIdddZZZNS0_21nextafter_kernel_cudaERNS_18TensorIteratorBaseEENKUlvE_clEvENKUlvE_clEvEUlddE_EESt5arrayIPcLm2EELi4E23TrivialOffsetCalculatorILi1EjESD_NS0_6memory12LoadWithCastILi1EEENSE_13StoreWithCastILi1EEEEEviT_T0_T2_T3_T4_T5_,(.L_x_30107 - _ZN2at6native27unrolled_elementwise_kernelINS0_13BUnaryFunctorIdddZZZNS0_21nextafter_kernel_cudaERNS_18TensorIteratorBaseEENKUlvE_clEvENKUlvE_clEvEUlddE_EESt5arrayIPcLm2EELi4E23TrivialOffsetCalculatorILi1EjESD_NS0_6memory12LoadWithCastILi1EEENSE_13StoreWithCastILi1EEEEEviT_T0_T2_T3_T4_T5_)
        .other          _ZN2at6native27unrolled_elementwise_kernelINS0_13BUnaryFunctorIdddZZZNS0_21nextafter_kernel_cudaERNS_18TensorIteratorBaseEENKUlvE_clEvENKUlvE_clEvEUlddE_EESt5arrayIPcLm2EELi4E23TrivialOffsetCalculatorILi1EjESD_NS0_6memory12LoadWithCastILi1EEENSE_13StoreWithCastILi1EEEEEviT_T0_T2_T3_T4_T5_,@"STO_CUDA_ENTRY STV_DEFAULT"
_ZN2at6native27unrolled_elementwise_kernelINS0_13BUnaryFunctorIdddZZZNS0_21nextafter_kernel_cudaERNS_18TensorIteratorBaseEENKUlvE_clEvENKUlvE_clEvEUlddE_EESt5arrayIPcLm2EELi4E23TrivialOffsetCalculatorILi1EjESD_NS0_6memory12LoadWithCastILi1EEENSE_13StoreWithCastILi1EEEEEviT_T0_T2_T3_T4_T5_:
.text._ZN2at6native27unrolled_elementwise_kernelINS0_13BUnaryFunctorIdddZZZNS0_21nextafter_kernel_cudaERNS_18TensorIteratorBaseEENKUlvE_clEvENKUlvE_clEvEUlddE_EESt5arrayIPcLm2EELi4E23TrivialOffsetCalculatorILi1EjESD_NS0_6memory12LoadWithCastILi1EEENSE_13StoreWithCastILi1EEEEEviT_T0_T2_T3_T4_T5_:
        /* <DEDUP_REMOVED lines=30> */
.L_x_28580:
[----:B------:R-:W2:Y:S02]  /*01e0*/  LDG.E.U8 R4, [R4.64] ;  /* 0x0000002404047981 */ /* 0x000ea4000c1e1100 */
[----:B--2---:R0:W1:Y:S01]  /*01f0*/  I2F.F64.U16 R26, R4 ;  /* 0x00000004001a7312 */ /* 0x0040620000101800 */
[----:B------:R-:W-:Y:S05]  /*0200*/  BRA `(.L_x_28582) ;  /* 0x00000e0000007947 */ /* 0x000fea0003800000 */
.L_x_28579:
        /* <DEDUP_REMOVED lines=9> */
.L_x_28584:
[----:B------:R-:W2:Y:S02]  /*02a0*/  LDG.E R4, [R4.64] ;  /* 0x0000002404047981 */ /* 0x000ea4000c1e1900 */
[----:B--2---:R0:W1:Y:S01]  /*02b0*/  I2F.F64 R26, R4 ;  /* 0x00000004001a7312 */ /* 0x0040620000201c00 */
[----:B------:R-:W-:Y:S05]  /*02c0*/  BRA `(.L_x_28582) ;  /* 0x00000d4000007947 */ /* 0x000fea0003800000 */
.L_x_28583:
[----:B------:R-:W2:Y:S02]  /*02d0*/  LDG.E.U16 R4, [R4.64] ;  /* 0x0000002404047981 */ /* 0x000ea4000c1e1500 */
[----:B--2---:R0:W1:Y:S01]  /*02e0*/  I2F.F64.S16 R26, R4 ;  /* 0x00000004001a7312 */ /* 0x0040620000101c00 */
[----:B------:R-:W-:Y:S05]  /*02f0*/  BRA `(.L_x_28582) ;  /* 0x00000d1000007947 */ /* 0x000fea0003800000 */
.L_x_28578:
        /* <DEDUP_REMOVED lines=10> */
.L_x_28586:
[----:B------:R-:W2:Y:S02]  /*03a0*/  LDG.E.U16 R0, [R4.64] ;  /* 0x0000002404007981 */ /* 0x000ea4000c1e1500 */
[----:B--2---:R-:W-:-:S05]  /*03b0*/  HADD2.F32 R0, -RZ, R0.H0_H0 ;  /* 0x20000000ff007230 */ /* 0x004fca0000004100 */
[----:B------:R-:W-:-:S04]  /*03c0*/  FMUL.FTZ R0, R0, 1 ;  /* 0x3f80000000007820 */ /* 0x000fc80000410000 */
[----:B------:R0:W1:Y:S01]  /*03d0*/  F2F.F64.F32 R26, R0 ;  /* 0x00000000001a7310 */ /* 0x0000620000201800 */
[----:B------:R-:W-:Y:S05]  /*03e0*/  BRA `(.L_x_28582) ;  /* 0x00000c2000007947 */ /* 0x000fea0003800000 */
.L_x_28585:
        /* <DEDUP_REMOVED lines=10> */
.L_x_28588:
[----:B------:R-:W2:Y:S02]  /*0490*/  LDG.E.U16 R4, [R4.64] ;  /* 0x0000002404047981 */ /* 0x000ea4000c1e1500 */
[----:B--2---:R-:W-:-:S05]  /*04a0*/  HADD2.F32 R0, -RZ, R4.H0_H0 ;  /* 0x20000004ff007230 */ /* 0x004fca0000004100 */
[----:B------:R-:W-:-:S04]  /*04b0*/  FMUL.FTZ R0, R0, 1 ;  /* 0x3f80000000007820 */ /* 0x000fc80000410000 */
[----:B------:R0:W1:Y:S01]  /*04c0*/  F2F.F64.F32 R26, R0 ;  /* 0x00000000001a7310 */ /* 0x0000620000201800 */
[----:B------:R-:W-:Y:S05]  /*04d0*/  BRA `(.L_x_28582) ;  /* 0x00000b3000007947 */ /* 0x000fea0003800000 */
.L_x_28587:
[----:B------:R0:W5:Y:S01]  /*04e0*/  LDG.E.64 R26, [R4.64] ;  /* 0x00000024041a7981 */ /* 0x000162000c1e1b00 */
[----:B------:R-:W-:Y:S05]  /*04f0*/  BRA `(.L_x_28582) ;  /* 0x00000b1000007947 */ /* 0x000fea0003800000 */
.L_x_28577:
        /* <DEDUP_REMOVED lines=13> */
.L_x_28591:
[----:B------:R0:W5:Y:S01]  /*05d0*/  LDG.E.64 R26, [R4.64] ;  /* 0x00000024041a7981 */ /* 0x000162000c1e1b00 */
[----:B------:R-:W-:Y:S05]  /*05e0*/  BRA `(.L_x_28582) ;  /* 0x00000a2000007947 */ /* 0x000fea0003800000 */
.L_x_28590:
        /* <DEDUP_REMOVED lines=28> */
.L_x_28593:
        /* <DEDUP_REMOVED lines=16> */
.L_x_28592:
[----:B------:R-:W2:Y:S02]  /*08b0*/  LDG.E.U16 R0, [R4.64] ;  /* 0x0000002404007981 */ /* 0x000ea4000c1e1500 */
[----:B--2---:R-:W-:-:S05]  /*08c0*/  PRMT R0, RZ, 0x5410, R0 ;  /* 0x00005410ff007816 */ /* 0x004fca0000000000 */
[----:B------:R-:W-:-:S04]  /*08d0*/  FMUL.FTZ R0, R0, 1 ;  /* 0x3f80000000007820 */ /* 0x000fc80000410000 */
[----:B------:R0:W1:Y:S01]  /*08e0*/  F2F.F64.F32 R26, R0 ;  /* 0x00000000001a7310 */ /* 0x0000620000201800 */
[----:B------:R-:W-:Y:S05]  /*08f0*/  BRA `(.L_x_28582) ;  /* 0x0000071000007947 */ /* 0x000fea0003800000 */
.L_x_28589:
        /* <DEDUP_REMOVED lines=11> */
.L_x_28596:
        /* <DEDUP_REMOVED lines=21> */
.L_x_28600:
[----:B------:R-:W-:Y:S05]  /*0b00*/  BSYNC B1 ;  /* 0x0000000000017941 */ /* 0x000fea0003800000 */
.L_x_28599:
[----:B------:R-:W-:Y:S01]  /*0b10*/  LEA R5, R0, 0x3b800000, 0x17 ;  /* 0x3b80000000057811 */ /* 0x000fe200078eb8ff */
[----:B------:R-:W-:-:S05]  /*0b20*/  IMAD.SHL.U32 R0, R3, 0x100000, RZ ;  /* 0x0010000003007824 */ /* 0x000fca00078e00ff */
[----:B------:R-:W-:Y:S02]  /*0b30*/  LOP3.LUT R0, R5, R0, R6, 0xfe, !PT ;  /* 0x0000000005007212 */ /* 0x000fe400078efe06 */
.L_x_28598:
[----:B------:R-:W-:Y:S05]  /*0b40*/  BSYNC B0 ;  /* 0x0000000000007941 */ /* 0x000fea0003800000 */
.L_x_28597:
[----:B------:R-:W-:-:S04]  /*0b50*/  FMUL.FTZ R0, R0, 1 ;  /* 0x3f80000000007820 */ /* 0x000fc80000410000 */
[----:B------:R0:W1:Y:S01]  /*0b60*/  F2F.F64.F32 R26, R0 ;  /* 0x00000000001a7310 */ /* 0x0000620000201800 */
[----:B------:R-:W-:Y:S05]  /*0b70*/  BRA `(.L_x_28582) ;  /* 0x0000049000007947 */ /* 0x000fea0003800000 */
.L_x_28595:
        /* <DEDUP_REMOVED lines=21> */
.L_x_28604:
[----:B------:R-:W-:Y:S05]  /*0cd0*/  BSYNC B1 ;  /* 0x0000000000017941 */ /* 0x000fea0003800000 */
.L_x_28603:
[----:B------:R-:W-:Y:S01]  /*0ce0*/  LEA R5, R0, 0x37800000, 0x17 ;  /* 0x3780000000057811 */ /* 0x000fe200078eb8ff */
[----:B------:R-:W-:-:S05]  /*0cf0*/  IMAD.SHL.U32 R0, R3, 0x200000, RZ ;  /* 0x0020000003007824 */ /* 0x000fca00078e00ff */
[----:B------:R-:W-:Y:S02]  /*0d00*/  LOP3.LUT R0, R5, R0, R6, 0xfe, !PT ;  /* 0x0000000005007212 */ /* 0x000fe400078efe06 */
.L_x_28602:
[----:B------:R-:W-:Y:S05]  /*0d10*/  BSYNC B0 ;  /* 0x0000000000007941 */ /* 0x000fea0003800000 */
.L_x_28601:
[----:B------:R-:W-:-:S04]  /*0d20*/  FMUL.FTZ R0, R0, 1 ;  /* 0x3f80000000007820 */ /* 0x000fc80000410000 */
[----:B------:R0:W1:Y:S01]  /*0d30*/  F2F.F64.F32 R26, R0 ;  /* 0x00000000001a7310 */ /* 0x0000620000201800 */
[----:B------:R-:W-:Y:S05]  /*0d40*/  BRA `(.L_x_28582) ;  /* 0x000002c000007947 */ /* 0x000fea0003800000 */
.L_x_28594:
        /* <DEDUP_REMOVED lines=14> */
.L_x_28608:
[----:B------:R-:W-:Y:S05]  /*0e30*/  BSYNC B0 ;  /* 0x0000000000007941 */ /* 0x000fea0003800000 */
.L_x_28607:
[----:B------:R-:W-:-:S04]  /*0e40*/  FMUL.FTZ R0, R0, 1 ;  /* 0x3f80000000007820 */ /* 0x000fc80000410000 */
[----:B------:R0:W1:Y:S01]  /*0e50*/  F2F.F64.F32 R26, R0 ;  /* 0x00000000001a7310 */ /* 0x0000620000201800 */
[----:B------:R-:W-:Y:S05]  /*0e60*/  BRA `(.L_x_28582) ;  /* 0x000001a000007947 */ /* 0x000fea0003800000 */
.L_x_28581:
        /* <DEDUP_REMOVED lines=21> */
.L_x_28606:
[----:B------:R-:W2:Y:S02]  /*0fc0*/  LDG.E.64 R26, [R4.64] ;  /* 0x00000024041a7981 */ /* 0x000ea4000c1e1b00 */
[----:B--2---:R-:W0:Y:S01]  /*0fd0*/  I2F.F64.U64 R26, R26 ;  /* 0x0000001a001a7312 */ /* 0x004e220000301800 */
[----:B------:R-:W-:Y:S05]  /*0fe0*/  BRA `(.L_x_28582) ;  /* 0x0000002000007947 */ /* 0x000fea0003800000 */
.L_x_28605:
[----:B------:R-:W2:Y:S02]  /*0ff0*/  LDG.E R4, [R4.64] ;  /* 0x0000002404047981 */ /* 0x000ea4000c1e1900 */
[----:B--2---:R0:W1:Y:S02]  /*1000*/  I2F.F64.U32 R26, R4 ;  /* 0x00000004001a7312 */ /* 0x0040640000201800 */
.L_x_28582:
[----:B------:R-:W2:Y:S02]  /*1010*/  S2R R22, SR_TID.X ;  /* 0x0000000000167919 */ /* 0x000ea40000002100 */
[----:B--2---:R-:W-:Y:S02]  /*1020*/  IADD3 R22, R22, 0x80, RZ ;  /* 0x0000008016167810 */ /* 0x004fe40007ffe0ff */
.L_x_28576:
[----:B-1----:R-:W-:Y:S05]  /*1030*/  BSYNC B6 ;  /* 0x0000000000067941 */ /* 0x002fea0003800000 */
.L_x_28575:
        /* <DEDUP_REMOVED lines=22> */
.L_x_28614:
[----:B------:R-:W2:Y:S02]  /*11a0*/  LDG.E.U8 R4, [R4.64] ;  /* 0x0000002404047981 */ /* 0x000ea4000c1e1100 */
[----:B--2---:R0:W1:Y:S01]  /*11b0*/  I2F.F64.U16 R24, R4 ;  /* 0x0000000400187312 */ /* 0x0040620000101800 */
[----:B------:R-:W-:Y:S05]  /*11c0*/  BRA `(.L_x_28616) ;  /* 0x00000df000007947 */ /* 0x000fea0003800000 */
.L_x_28613:
        /* <DEDUP_REMOVED lines=9> */
.L_x_28618:
[----:B------:R-:W2:Y:S02]  /*1260*/  LDG.E R4, [R4.64] ;  /* 0x0000002404047981 */ /* 0x000ea4000c1e1900 */
[----:B--2---:R0:W1:Y:S01]  /*1270*/  I2F.F64 R24, R4 ;  /* 0x0000000400187312 */ /* 0x0040620000201c00 */
[----:B------:R-:W-:Y:S05]  /*1280*/  BRA `(.L_x_28616) ;  /* 0x00000d3000007947 */ /* 0x000fea0003800000 */
.L_x_28617:
[----:B------:R-:W2:Y:S02]  /*1290*/  LDG.E.U16 R4, [R4.64] ;  /* 0x0000002404047981 */ /* 0x000ea4000c1e1500 */
[----:B--2---:R0:W1:Y:S01]  /*12a0*/  I2F.F64.S16 R24, R4 ;  /* 0x0000000400187312 */ /* 0x0040620000101c00 */
[----:B------:R-:W-:Y:S05]  /*12b0*/  BRA `(.L_x_28616) ;  /* 0x00000d0000007947 */ /* 0x000fea0003800000 */
.L_x_28612:
        /* <DEDUP_REMOVED lines=10> */
.L_x_28620:
[----:B------:R-:W2:Y:S02]  /*1360*/  LDG.E.U16 R0, [R4.64] ;  /* 0x0000002404007981 */ /* 0x000ea4000c1e1500 */
[----:B--2---:R-:W-:-:S05]  /*1370*/  HADD2.F32 R0, -RZ, R0.H0_H0 ;  /* 0x20000000ff007230 */ /* 0x004fca0000004100 */
[----:B------:R-:W-:-:S04]  /*1380*/  FMUL.FTZ R0, R0, 1 ;  /* 0x3f80000000007820 */ /* 0x000fc80000410000 */
[----:B------:R0:W1:Y:S01]  /*1390*/  F2F.F64.F32 R24, R0 ;  /* 0x0000000000187310 */ /* 0x0000620000201800 */
[----:B------:R-:W-:Y:S05]  /*13a0*/  BRA `(.L_x_28616) ;  /* 0x00000c1000007947 */ /* 0x000fea0003800000 */
.L_x_28619:
        /* <DEDUP_REMOVED lines=10> */
.L_x_28622:
[----:B------:R-:W2:Y:S02]  /*1450*/  LDG.E.U16 R4, [R4.64] ;  /* 0x0000002404047981 */ /* 0x000ea4000c1e1500 */
[----:B--2---:R-:W-:-:S05]  /*1460*/  HADD2.F32 R0, -RZ, R4.H0_H0 ;  /* 0x20000004ff007230 */ /* 0x004fca0000004100 */
[----:B------:R-:W-:-:S04]  /*1470*/  FMUL.FTZ R0, R0, 1 ;  /* 0x3f80000000007820 */ /* 0x000fc80000410000 */
[----:B------:R0:W1:Y:S01]  /*1480*/  F2F.F64.F32 R24, R0 ;  /* 0x0000000000187310 */ /* 0x0000620000201800 */
[----:B------:R-:W-:Y:S05]  /*1490*/  BRA `(.L_x_28616) ;  /* 0x00000b2000007947 */ /* 0x000fea0003800000 */
.L_x_28621:
[----:B------:R0:W5:Y:S01]  /*14a0*/  LDG.E.64 R24, [R4.64] ;  /* 0x0000002404187981 */ /* 0x000162000c1e1b00 */
[----:B------:R-:W-:Y:S05]  /*14b0*/  BRA `(.L_x_28616) ;  /* 0x00000b0000007947 */ /* 0x000fea0003800000 */
.L_x_28611:
        /* <DEDUP_REMOVED lines=13> */
.L_x_28625:
[----:B------:R0:W5:Y:S01]  /*1590*/  LDG.E.64 R24, [R4.64] ;  /* 0x0000002404187981 */ /* 0x000162000c1e1b00 */
[----:B------:R-:W-:Y:S05]  /*15a0*/  BRA `(.L_x_28616) ;  /* 0x00000a1000007947 */ /* 0x000fea0003800000 */
.L_x_28624:
        /* <DEDUP_REMOVED lines=28> */
.L_x_28627:
        /* <DEDUP_REMOVED lines=15> */
.L_x_28626:
[----:B------:R-:W2:Y:S02]  /*1860*/  LDG.E.U16 R0, [R4.64] ;  /* 0x0000002404007981 */ /* 0x000ea4000c1e1500 */
[----:B--2---:R-:W-:-:S05]  /*1870*/  PRMT R0, RZ, 0x5410, R0 ;  /* 0x00005410ff007816 */ /* 0x004fca0000000000 */
[----:B------:R-:W-:-:S04]  /*1880*/  FMUL.FTZ R0, R0, 1 ;  /* 0x3f80000000007820 */ /* 0x000fc80000410000 */
[----:B------:R0:W1:Y:S01]  /*1890*/  F2F.F64.F32 R24, R0 ;  /* 0x0000000000187310 */ /* 0x0000620000201800 */
[----:B------:R-:W-:Y:S05]  /*18a0*/  BRA `(.L_x_28616) ;  /* 0x0000071000007947 */ /* 0x000fea0003800000 */
.L_x_28623:
        /* <DEDUP_REMOVED lines=11> */
.L_x_28630:
        /* <DEDUP_REMOVED lines=21> */
.L_x_28634:
[----:B------:R-:W-:Y:S05]  /*1ab0*/  BSYNC B1 ;  /* 0x0000000000017941 */ /* 0x000fea0003800000 */
.L_x_28633:
[----:B------:R-:W-:Y:S01]  /*1ac0*/  LEA R5, R0, 0x3b800000, 0x17 ;  /* 0x3b80000000057811 */ /* 0x000fe200078eb8ff */
[----:B------:R-:W-:-:S05]  /*1ad0*/  IMAD.SHL.U32 R0, R3, 0x100000, RZ ;  /* 0x0010000003007824 */ /* 0x000fca00078e00ff */
[----:B------:R-:W-:Y:S02]  /*1ae0*/  LOP3.LUT R0, R5, R0, R6, 0xfe, !PT ;  /* 0x0000000005007212 */ /* 0x000fe400078efe06 */
.L_x_28632:
[----:B------:R-:W-:Y:S05]  /*1af0*/  BSYNC B0 ;  /* 0x0000000000007941 */ /* 0x000fea0003800000 */
.L_x_28631:
[----:B------:R-:W-:-:S04]  /*1b00*/  FMUL.FTZ R0, R0, 1 ;  /* 0x3f80000000007820 */ /* 0x000fc80000410000 */
[----:B------:R0:W1:Y:S01]  /*1b10*/  F2F.F64.F32 R24, R0 ;  /* 0x0000000000187310 */ /* 0x0000620000201800 */
[----:B------:R-:W-:Y:S05]  /*1b20*/  BRA `(.L_x_28616) ;  /* 0x0000049000007947 */ /* 0x000fea0003800000 */
.L_x_28629:
        /* <DEDUP_REMOVED lines=21> */
.L_x_28638:
[----:B------:R-:W-:Y:S05]  /*1c80*/  BSYNC B1 ;  /* 0x0000000000017941 */ /* 0x000fea0003800000 */
.L_x_28637:
[----:B------:R-:W-:Y:S01]  /*1c90*/  LEA R5, R0, 0x37800000, 0x17 ;  /* 0x3780000000057811 */ /* 0x000fe200078eb8ff */
[----:B------:R-:W-:-:S05]  /*1ca0*/  IMAD.SHL.U32 R0, R3, 0x200000, RZ ;  /* 0x0020000003007824 */ /* 0x000fca00078e00ff */
[----:B------:R-:W-:Y:S02]  /*1cb0*/  LOP3.LUT R0, R5, R0, R6, 0xfe, !PT ;  /* 0x0000000005007212 */ /* 0x000fe400078efe06 */
.L_x_28636:
[----:B------:R-:W-:Y:S05]  /*1cc0*/  BSYNC B0 ;  /* 0x0000000000007941 */ /* 0x000fea0003800000 */
.L_x_28635:
[----:B------:R-:W-:-:S04]  /*1cd0*/  FMUL.FTZ R0, R0, 1 ;  /* 0x3f80000000007820 */ /* 0x000fc80000410000 */
[----:B------:R0:W1:Y:S01]  /*1ce0*/  F2F.F64.F32 R24, R0 ;  /* 0x0000000000187310 */ /* 0x0000620000201800 */
[----:B------:R-:W-:Y:S05]  /*1cf0*/  BRA `(.L_x_28616) ;  /* 0x000002c000007947 */ /* 0x000fea0003800000 */
.L_x_28628:
        /* <DEDUP_REMOVED lines=14> */
.L_x_28642:
[----:B------:R-:W-:Y:S05]  /*1de0*/  BSYNC B0 ;  /* 0x0000000000007941 */ /* 0x000fea0003800000 */
.L_x_28641:
[----:B------:R-:W-:-:S04]  /*1df0*/  FMUL.FTZ R0, R0, 1 ;  /* 0x3f80000000007820 */ /* 0x000fc80000410000 */
[----:B------:R0:W1:Y:S01]  /*1e00*/  F2F.F64.F32 R24, R0 ;  /* 0x0000000000187310 */ /* 0x0000620000201800 */
[----:B------:R-:W-:Y:S05]  /*1e10*/  BRA `(.L_x_28616) ;  /* 0x000001a000007947 */ /* 0x000fea0003800000 */
.L_x_28615:
        /* <DEDUP_REMOVED lines=21> */
.L_x_28640:
[----:B------:R-:W2:Y:S02]  /*1f70*/  LDG.E.64 R24, [R4.64] ;  /* 0x0000002404187981 */ /* 0x000ea4000c1e1b00 */
[----:B--2---:R-:W0:Y:S01]  /*1f80*/  I2F.F64.U64 R24, R24 ;  /* 0x0000001800187312 */ /* 0x004e220000301800 */
[----:B------:R-:W-:Y:S05]  /*1f90*/  BRA `(.L_x_28616) ;  /* 0x0000002000007947 */ /* 0x000fea0003800000 */
.L_x_28639:
[----:B------:R-:W2:Y:S02]  /*1fa0*/  LDG.E R4, [R4.64] ;  /* 0x0000002404047981 */ /* 0x000ea4000c1e1900 */
[----:B--2---:R0:W1:Y:S02]  /*1fb0*/  I2F.F64.U32 R24, R4 ;  /* 0x0000000400187312 */ /* 0x0040640000201800 */
.L_x_28616:
[----:B------:R-:W-:-:S03]  /*1fc0*/  IADD3 R22, R22, 0x80, RZ ;  /* 0x0000008016167810 */ /* 0x000fc60007ffe0ff */
.L_x_28610:
[----:B------:R-:W-:Y:S05]  /*1fd0*/  BSYNC B6 ;  /* 0x0000000000067941 */ /* 0x000fea0003800000 */
.L_x_28609:
        /* <DEDUP_REMOVED lines=24> */
.L_x_28648:
[----:B------:R-:W2:Y:S02]  /*2160*/  LDG.E.U8 R4, [R4.64] ;  /* 0x0000002404047981 */ /* 0x000ea4000c1e1100 */
[----:B--2---:R0:W2:Y:S01]  /*2170*/  I2F.F64.U16 R16, R4 ;  /* 0x0000000400107312 */ /* 0x0040a20000101800 */
[----:B------:R-:W-:Y:S05]  /*2180*/  BRA `(.L_x_28650) ;  /* 0x00000df000007947 */ /* 0x000fea0003800000 */
.L_x_28647:
        /* <DEDUP_REMOVED lines=9> */
.L_x_28652:
[----:B------:R-:W2:Y:S02]  /*2220*/  LDG.E R4, [R4.64] ;  /* 0x0000002404047981 */ /* 0x000ea4000c1e1900 */
[----:B--2---:R0:W2:Y:S01]  /*2230*/  I2F.F64 R16, R4 ;  /* 0x0000000400107312 */ /* 0x0040a20000201c00 */
[----:B------:R-:W-:Y:S05]  /*2240*/  BRA `(.L_x_28650) ;  /* 0x00000d3000007947 */ /* 0x000fea0003800000 */
.L_x_28651:
[----:B------:R-:W2:Y:S02]  /*2250*/  LDG.E.U16 R4, [R4.64] ;  /* 0x0000002404047981 */ /* 0x000ea4000c1e1500 */
[----:B--2---:R0:W2:Y:S01]  /*2260*/  I2F.F64.S16 R16, R4 ;  /* 0x0000000400107312 */ /* 0x0040a20000101c00 */
[----:B------:R-:W-:Y:S05]  /*2270*/  BRA `(.L_x_28650) ;  /* 0x00000d0000007947 */ /* 0x000fea0003800000 */
.L_x_28646:
        /* <DEDUP_REMOVED lines=10> */
.L_x_28654:
[----:B------:R-:W2:Y:S02]  /*2320*/  LDG.E.U16 R0, [R4.64] ;  /* 0x0000002404007981 */ /* 0x000ea4000c1e1500 */
[----:B--2---:R-:W-:-:S05]  /*2330*/  HADD2.F32 R0, -RZ, R0.H0_H0 ;  /* 0x20000000ff007230 */ /* 0x004fca0000004100 */
[----:B------:R-:W-:-:S04]  /*2340*/  FMUL.FTZ R0, R0, 1 ;  /* 0x3f80000000007820 */ /* 0x000fc80000410000 */
[----:B------:R0:W2:Y:S01]  /*2350*/  F2F.F64.F32 R16, R0 ;  /* 0x0000000000107310 */ /* 0x0000a20000201800 */
[----:B------:R-:W-:Y:S05]  /*2360*/  BRA `(.L_x_28650) ;  /* 0x00000c1000007947 */ /* 0x000fea0003800000 */
.L_x_28653:
        /* <DEDUP_REMOVED lines=10> */
.L_x_28656:
[----:B------:R-:W2:Y:S02]  /*2410*/  LDG.E.U16 R4, [R4.64] ;  /* 0x0000002404047981 */ /* 0x000ea4000c1e1500 */
[----:B--2---:R-:W-:-:S05]  /*2420*/  HADD2.F32 R0, -RZ, R4.H0_H0 ;  /* 0x20000004ff007230 */ /* 0x004fca0000004100 */
[----:B------:R-:W-:-:S04]  /*2430*/  FMUL.FTZ R0, R0, 1 ;  /* 0x3f80000000007820 */ /* 0x000fc80000410000 */
[----:B------:R0:W2:Y:S01]  /*2440*/  F2F.F64.F32 R16, R0 ;  /* 0x0000000000107310 */ /* 0x0000a20000201800 */
[----:B------:R-:W-:Y:S05]  /*2450*/  BRA `(.L_x_28650) ;  /* 0x00000b2000007947 */ /* 0x000fea0003800000 */
.L_x_28655:
[----:B------:R0:W5:Y:S01]  /*2460*/  LDG.E.64 R16, [R4.64] ;  /* 0x0000002404107981 */ /* 0x000162000c1e1b00 */
[----:B------:R-:W-:Y:S05]  /*2470*/  BRA `(.L_x_28650) ;  /* 0x00000b0000007947 */ /* 0x000fea0003800000 */
.L_x_28645:
        /* <DEDUP_REMOVED lines=13> */
.L_x_28659:
[----:B------:R0:W5:Y:S01]  /*2550*/  LDG.E.64 R16, [R4.64] ;  /* 0x0000002404107981 */ /* 0x000162000c1e1b00 */
[----:B------:R-:W-:Y:S05]  /*2560*/  BRA `(.L_x_28650) ;  /* 0x00000a1000007947 */ /* 0x000fea0003800000 */
.L_x_28658:
        /* <DEDUP_REMOVED lines=28> */
.L_x_28661:
        /* <DEDUP_REMOVED lines=15> */
.L_x_28660:
[----:B------:R-:W2:Y:S02]  /*2820*/  LDG.E.U16 R0, [R4.64] ;  /* 0x0000002404007981 */ /* 0x000ea4000c1e1500 */
[----:B--2---:R-:W-:-:S05]  /*2830*/  PRMT R0, RZ, 0x5410, R0 ;  /* 0x00005410ff007816 */ /* 0x004fca0000000000 */
[----:B------:R-:W-:-:S04]  /*2840*/  FMUL.FTZ R0, R0, 1 ;  /* 0x3f80000000007820 */ /* 0x000fc80000410000 */
[----:B------:R0:W2:Y:S01]  /*2850*/  F2F.F64.F32 R16, R0 ;  /* 0x0000000000107310 */ /* 0x0000a20000201800 */
[----:B------:R-:W-:Y:S05]  /*2860*/  BRA `(.L_x_28650) ;  /* 0x0000071000007947 */ /* 0x000fea0003800000 */
.L_x_28657:
        /* <DEDUP_REMOVED lines=11> */
.L_x_28664:
        /* <DEDUP_REMOVED lines=21> */
.L_x_28668:
[----:B------:R-:W-:Y:S05]  /*2a70*/  BSYNC B1 ;  /* 0x0000000000017941 */ /* 0x000fea0003800000 */
.L_x_28667:
[----:B------:R-:W-:Y:S01]  /*2a80*/  LEA R5, R0, 0x3b800000, 0x17 ;  /* 0x3b80000000057811 */ /* 0x000fe200078eb8ff */
[----:B------:R-:W-:-:S05]  /*2a90*/  IMAD.SHL.U32 R0, R3, 0x100000, RZ ;  /* 0x0010000003007824 */ /* 0x000fca00078e00ff */
[----:B------:R-:W-:Y:S02]  /*2aa0*/  LOP3.LUT R0, R5, R0, R6, 0xfe, !PT ;  /* 0x0000000005007212 */ /* 0x000fe400078efe06 */
.L_x_28666:
[----:B------:R-:W-:Y:S05]  /*2ab0*/  BSYNC B0 ;  /* 0x0000000000007941 */ /* 0x000fea0003800000 */
.L_x_28665:
[----:B------:R-:W-:-:S04]  /*2ac0*/  FMUL.FTZ R0, R0, 1 ;  /* 0x3f80000000007820 */ /* 0x000fc80000410000 */
[----:B------:R0:W2:Y:S01]  /*2ad0*/  F2F.F64.F32 R16, R0 ;  /* 0x0000000000107310 */ /* 0x0000a20000201800 */
[----:B------:R-:W-:Y:S05]  /*2ae0*/  BRA `(.L_x_28650) ;  /* 0x0000049000007947 */ /* 0x000fea0003800000 */
.L_x_28663:
        /* <DEDUP_REMOVED lines=21> */
.L_x_28672:
[----:B------:R-:W-:Y:S05]  /*2c40*/  BSYNC B1 ;  /* 0x0000000000017941 */ /* 0x000fea0003800000 */
.L_x_28671:
[----:B------:R-:W-:Y:S01]  /*2c50*/  LEA R5, R0, 0x37800000, 0x17 ;  /* 0x3780000000057811 */ /* 0x000fe200078eb8ff */
[----:B------:R-:W-:-:S05]  /*2c60*/  IMAD.SHL.U32 R0, R3, 0x200000, RZ ;  /* 0x0020000003007824 */ /* 0x000fca00078e00ff */
[----:B------:R-:W-:Y:S02]  /*2c70*/  LOP3.LUT R0, R5, R0, R6, 0xfe, !PT ;  /* 0x0000000005007212 */ /* 0x000fe400078efe06 */
.L_x_28670:
[----:B------:R-:W-:Y:S05]  /*2c80*/  BSYNC B0 ;  /* 0x0000000000007941 */ /* 0x000fea0003800000 */
.L_x_28669:
[----:B------:R-:W-:-:S04]  /*2c90*/  FMUL.FTZ R0, R0, 1 ;  /* 0x3f80000000007820 */ /* 0x000fc80000410000 */
[----:B------:R0:W2:Y:S01]  /*2ca0*/  F2F.F64.F32 R16, R0 ;  /* 0x0000000000107310 */ /* 0x0000a20000201800 */
[----:B------:R-:W-:Y:S05]  /*2cb0*/  BRA `(.L_x_28650) ;  /* 0x000002c000007947 */ /* 0x000fea0003800000 */
.L_x_28662:
        /* <DEDUP_REMOVED lines=14> */
.L_x_28676:
[----:B------:R-:W-:Y:S05]  /*2da0*/  BSYNC B0 ;  /* 0x0000000000007941 */ /* 0x000fea0003800000 */
.L_x_28675:
[----:B------:R-:W-:-:S04]  /*2db0*/  FMUL.FTZ R0, R0, 1 ;  /* 0x3f80000000007820 */ /* 0x000fc80000410000 */
[----:B------:R0:W2:Y:S01]  /*2dc0*/  F2F.F64.F32 R16, R0 ;  /* 0x0000000000107310 */ /* 0x0000a20000201800 */
[----:B------:R-:W-:Y:S05]  /*2dd0*/  BRA `(.L_x_28650) ;  /* 0x000001a000007947 */ /* 0x000fea0003800000 */
.L_x_28649:
        /* <DEDUP_REMOVED lines=21> */
.L_x_28674:
[----:B------:R-:W2:Y:S02]  /*2f30*/  LDG.E.64 R16, [R4.64] ;  /* 0x0000002404107981 */ /* 0x000ea4000c1e1b00 */
[----:B--2---:R-:W0:Y:S01]  /*2f40*/  I2F.F64.U64 R16, R16 ;  /* 0x0000001000107312 */ /* 0x004e220000301800 */
[----:B------:R-:W-:Y:S05]  /*2f50*/  BRA `(.L_x_28650) ;  /* 0x0000002000007947 */ /* 0x000fea0003800000 */
.L_x_28673:
[----:B------:R-:W2:Y:S02]  /*2f60*/  LDG.E R4, [R4.64] ;  /* 0x0000002404047981 */ /* 0x000ea4000c1e1900 */
[----:B--2---:R0:W2:Y:S02]  /*2f70*/  I2F.F64.U32 R16, R4 ;  /* 0x0000000400107312 */ /* 0x0040a40000201800 */
.L_x_28650:
[----:B------:R-:W-:-:S03]  /*2f80*/  IADD3 R22, R22, 0x80, RZ ;  /* 0x0000008016167810 */ /* 0x000fc60007ffe0ff */
.L_x_28644:
[----:B------:R-:W-:Y:S05]  /*2f90*/  BSYNC B6 ;  /* 0x0000000000067941 */ /* 0x000fea0003800000 */
.L_x_28643:
        /* <DEDUP_REMOVED lines=21> */
.L_x_28682:
[----:B------:R-:W3:Y:S02]  /*30f0*/  LDG.E.U8 R4, [R4.64] ;  /* 0x0000002404047981 */ /* 0x000ee4000c1e1100 */
[----:B---3--:R0:W3:Y:S01]  /*3100*/  I2F.F64.U16 R30, R4 ;  /* 0x00000004001e7312 */ /* 0x0080e20000101800 */
[----:B------:R-:W-:Y:S05]  /*3110*/  BRA `(.L_x_28678) ;  /* 0x00000de000007947 */ /* 0x000fea0003800000 */
.L_x_28681:
        /* <DEDUP_REMOVED lines=9> */
.L_x_28685:
[----:B------:R-:W3:Y:S02]  /*31b0*/  LDG.E R4, [R4.64] ;  /* 0x0000002404047981 */ /* 0x000ee4000c1e1900 */
[----:B---3--:R0:W3:Y:S01]  /*31c0*/  I2F.F64 R30, R4 ;  /* 0x00000004001e7312 */ /* 0x0080e20000201c00 */
[----:B------:R-:W-:Y:S05]  /*31d0*/  BRA `(.L_x_28678) ;  /* 0x00000d2000007947 */ /* 0x000fea0003800000 */
.L_x_28684:
[----:B------:R-:W3:Y:S02]  /*31e0*/  LDG.E.U16 R4, [R4.64] ;  /* 0x0000002404047981 */ /* 0x000ee4000c1e1500 */
[----:B---3--:R0:W3:Y:S01]  /*31f0*/  I2F.F64.S16 R30, R4 ;  /* 0x00000004001e7312 */ /* 0x0080e20000101c00 */
[----:B------:R-:W-:Y:S05]  /*3200*/  BRA `(.L_x_28678) ;  /* 0x00000cf000007947 */ /* 0x000fea0003800000 */
.L_x_28680:
        /* <DEDUP_REMOVED lines=10> */
.L_x_28687:
[----:B------:R-:W3:Y:S02]  /*32b0*/  LDG.E.U16 R0, [R4.64] ;  /* 0x0000002404007981 */ /* 0x000ee4000c1e1500 */
[----:B---3--:R-:W-:-:S05]  /*32c0*/  HADD2.F32 R0, -RZ, R0.H0_H0 ;  /* 0x20000000ff007230 */ /* 0x008fca0000004100 */
[----:B------:R-:W-:-:S04]  /*32d0*/  FMUL.FTZ R0, R0, 1 ;  /* 0x3f80000000007820 */ /* 0x000fc80000410000 */
[----:B------:R0:W3:Y:S01]  /*32e0*/  F2F.F64.F32 R30, R0 ;  /* 0x00000000001e7310 */ /* 0x0000e20000201800 */
[----:B------:R-:W-:Y:S05]  /*32f0*/  BRA `(.L_x_28678) ;  /* 0x00000c0000007947 */ /* 0x000fea0003800000 */
.L_x_28686:
        /* <DEDUP_REMOVED lines=10> */
.L_x_28689:
[----:B------:R-:W3:Y:S02]  /*33a0*/  LDG.E.U16 R4, [R4.64] ;  /* 0x0000002404047981 */ /* 0x000ee4000c1e1500 */
[----:B---3--:R-:W-:-:S05]  /*33b0*/  HADD2.F32 R0, -RZ, R4.H0_H0 ;  /* 0x20000004ff007230 */ /* 0x008fca0000004100 */
[----:B------:R-:W-:-:S04]  /*33c0*/  FMUL.FTZ R0, R0, 1 ;  /* 0x3f80000000007820 */ /* 0x000fc80000410000 */
[----:B------:R0:W3:Y:S01]  /*33d0*/  F2F.F64.F32 R30, R0 ;  /* 0x00000000001e7310 */ /* 0x0000e20000201800 */
[----:B------:R-:W-:Y:S05]  /*33e0*/  BRA `(.L_x_28678) ;  /* 0x00000b1000007947 */ /* 0x000fea0003800000 */
.L_x_28688:
[----:B------:R0:W5:Y:S01]  /*33f0*/  LDG.E.64 R30, [R4.64] ;  /* 0x00000024041e7981 */ /* 0x000162000c1e1b00 */
[----:B------:R-:W-:Y:S05]  /*3400*/  BRA `(.L_x_28678) ;  /* 0x00000af000007947 */ /* 0x000fea0003800000 */
.L_x_28679:
        /* <DEDUP_REMOVED lines=13> */
.L_x_28692:
[----:B------:R0:W5:Y:S01]  /*34e0*/  LDG.E.64 R30, [R4.64] ;  /* 0x00000024041e7981 */ /* 0x000162000c1e1b00 */
[----:B------:R-:W-:Y:S05]  /*34f0*/  BRA `(.L_x_28678) ;  /* 0x00000a0000007947 */ /* 0x000fea0003800000 */
.L_x_28691:
        /* <DEDUP_REMOVED lines=28> */
.L_x_28694:
        /* <DEDUP_REMOVED lines=15> */
.L_x_28693:
[----:B------:R-:W3:Y:S02]  /*37b0*/  LDG.E.U16 R0, [R4.64] ;  /* 0x0000002404007981 */ /* 0x000ee4000c1e1500 */
[----:B---3--:R-:W-:-:S05]  /*37c0*/  PRMT R0, RZ, 0x5410, R0 ;  /* 0x00005410ff007816 */ /* 0x008fca0000000000 */
[----:B------:R-:W-:-:S04]  /*37d0*/  FMUL.FTZ R0, R0, 1 ;  /* 0x3f80000000007820 */ /* 0x000fc80000410000 */
[----:B------:R0:W3:Y:S01]  /*37e0*/  F2F.F64.F32 R30, R0 ;  /* 0x00000000001e7310 */ /* 0x0000e20000201800 */
[----:B------:R-:W-:Y:S05]  /*37f0*/  BRA `(.L_x_28678) ;  /* 0x0000070000007947 */ /* 0x000fea0003800000 */
.L_x_28690:
        /* <DEDUP_REMOVED lines=11> */
.L_x_28697:
        /* <DEDUP_REMOVED lines=21> */
.L_x_28701:
[----:B------:R-:W-:Y:S05]  /*3a00*/  BSYNC B1 ;  /* 0x0000000000017941 */ /* 0x000fea0003800000 */
.L_x_28700:
[----:B------:R-:W-:Y:S01]  /*3a10*/  LEA R5, R0, 0x3b800000, 0x17 ;  /* 0x3b80000000057811 */ /* 0x000fe200078eb8ff */
[----:B------:R-:W-:-:S05]  /*3a20*/  IMAD.SHL.U32 R0, R3, 0x100000, RZ ;  /* 0x0010000003007824 */ /* 0x000fca00078e00ff */
[----:B------:R-:W-:Y:S02]  /*3a30*/  LOP3.LUT R0, R5, R0, R6, 0xfe, !PT ;  /* 0x0000000005007212 */ /* 0x000fe400078efe06 */
.L_x_28699:
[----:B------:R-:W-:Y:S05]  /*3a40*/  BSYNC B0 ;  /* 0x0000000000007941 */ /* 0x000fea0003800000 */
.L_x_28698:
[----:B------:R-:W-:-:S04]  /*3a50*/  FMUL.FTZ R0, R0, 1 ;  /* 0x3f80000000007820 */ /* 0x000fc80000410000 */
[----:B------:R0:W3:Y:S01]  /*3a60*/  F2F.F64.F32 R30, R0 ;  /* 0x00000000001e7310 */ /* 0x0000e20000201800 */
[----:B------:R-:W-:Y:S05]  /*3a70*/  BRA `(.L_x_28678) ;  /* 0x0000048000007947 */ /* 0x000fea0003800000 */
.L_x_28696:
        /* <DEDUP_REMOVED lines=21> */
.L_x_28705:
[----:B------:R-:W-:Y:S05]  /*3bd0*/  BSYNC B1 ;  /* 0x0000000000017941 */ /* 0x000fea0003800000 */
.L_x_28704:
[----:B------:R-:W-:Y:S01]  /*3be0*/  LEA R5, R0, 0x37800000, 0x17 ;  /* 0x3780000000057811 */ /* 0x000fe200078eb8ff */
[----:B------:R-:W-:-:S05]  /*3bf0*/  IMAD.SHL.U32 R0, R3, 0x200000, RZ ;  /* 0x0020000003007824 */ /* 0x000fca00078e00ff */
[----:B------:R-:W-:Y:S02]  /*3c00*/  LOP3.LUT R0, R5, R0, R6, 0xfe, !PT ;  /* 0x0000000005007212 */ /* 0x000fe400078efe06 */
.L_x_28703:
[----:B------:R-:W-:Y:S05]  /*3c10*/  BSYNC B0 ;  /* 0x0000000000007941 */ /* 0x000fea0003800000 */
.L_x_28702:
[----:B------:R-:W-:-:S04]  /*3c20*/  FMUL.FTZ R0, R0, 1 ;  /* 0x3f80000000007820 */ /* 0x000fc80000410000 */
[----:B------:R0:W3:Y:S01]  /*3c30*/  F2F.F64.F32 R30, R0 ;  /* 0x00000000001e7310 */ /* 0x0000e20000201800 */
[----:B------:R-:W-:Y:S05]  /*3c40*/  BRA `(.L_x_28678) ;  /* 0x000002b000007947 */ /* 0x000fea0003800000 */
.L_x_28695:
        /* <DEDUP_REMOVED lines=14> */
.L_x_28709:
[----:B------:R-:W-:Y:S05]  /*3d30*/  BSYNC B0 ;  /* 0x0000000000007941 */ /* 0x000fea0003800000 */
.L_x_28708:
[----:B------:R-:W-:-:S04]  /*3d40*/  FMUL.FTZ R0, R0, 1 ;  /* 0x3f80000000007820 */ /* 0x000fc80000410000 */
[----:B------:R0:W3:Y:S01]  /*3d50*/  F2F.F64.F32 R30, R0 ;  /* 0x00000000001e7310 */ /* 0x0000e20000201800 */
[----:B------:R-:W-:Y:S05]  /*3d60*/  BRA `(.L_x_28678) ;  /* 0x0000019000007947 */ /* 0x000fea0003800000 */
.L_x_28683:
        /* <DEDUP_REMOVED lines=20> */
.L_x_28707:
[----:B------:R-:W3:Y:S02]  /*3eb0*/  LDG.E.64 R30, [R4.64] ;  /* 0x00000024041e7981 */ /* 0x000ee4000c1e1b00 */
[----:B---3--:R-:W0:Y:S01]  /*3ec0*/  I2F.F64.U64 R30, R30 ;  /* 0x0000001e001e7312 */ /* 0x008e220000301800 */
[----:B------:R-:W-:Y:S05]  /*3ed0*/  BRA `(.L_x_28678) ;  /* 0x0000002000007947 */ /* 0x000fea0003800000 */
.L_x_28706:
[----:B------:R-:W3:Y:S02]  /*3ee0*/  LDG.E R4, [R4.64] ;  /* 0x0000002404047981 */ /* 0x000ee4000c1e1900 */
[----:B---3--:R0:W3:Y:S02]  /*3ef0*/  I2F.F64.U32 R30, R4 ;  /* 0x00000004001e7312 */ /* 0x0080e40000201800 */
.L_x_28678:
[----:B------:R-:W-:Y:S05]  /*3f00*/  BSYNC B6 ;  /* 0x0000000000067941 */ /* 0x000fea0003800000 */
.L_x_28677:
[----:B------:R-:W4:Y:S01]  /*3f10*/  S2R R22, SR_TID.X ;  /* 0x0000000000167919 */ /* 0x000f220000002100 */
[----:B------:R-:W-:Y:S01]  /*3f20*/  ULDC UR4, c[0x0][0x174] ;  /* 0x00005d0000047ab9 */ /* 0x000fe20000000800 */
[----:B------:R-:W-:Y:S01]  /*3f30*/  BSSY B0, `(.L_x_28710) ;  /* 0x0000027000007945 */ /* 0x000fe20003800000 */
[----:B------:R-:W-:Y:S01]  /*3f40*/  ULOP3.LUT UR4, URZ, 0x80000000, UR4, 0xb8, !UPT ;  /* 0x800000003f047892 */ /* 0x000fe2000f8eb804 */
[----:B------:R-:W-:-:S05]  /*3f50*/  IMAD.MOV.U32 R6, RZ, RZ, 0x1 ;  /* 0x00000001ff067424 */ /* 0x000fca00078e00ff */
[----:B0-----:R-:W-:Y:S01]  /*3f60*/  IMAD.U32 R7, RZ, RZ, UR4 ;  /* 0x00000004ff077e24 */ /* 0x001fe2000f8e00ff */
[----:B----4-:R-:W-:-:S13]  /*3f70*/  ISETP.GE.AND P1, PT, R22, R19, PT ;  /* 0x000000131600720c */ /* 0x010fda0003f26270 */
[----:B------:R-:W-:Y:S05]  /*3f80*/  @P1 BRA `(.L_x_28711) ;  /* 0x0000021000001947 */ /* 0x000fea0003800000 */
[----:B------:R-:W-:Y:S02]  /*3f90*/  IMAD.MOV.U32 R4, RZ, RZ, c[0x0][0x170] ;  /* 0x00005c00ff047624 */ /* 0x000fe400078e00ff */
[----:B------:R-:W-:-:S06]  /*3fa0*/  IMAD.MOV.U32 R5, RZ, RZ, c[0x0][0x174] ;  /* 0x00005d00ff057624 */ /* 0x000fcc00078e00ff */
[----:B------:R-:W0:-:S06]  /*3fb0*/  DSETP.GTU.AND P0, PT, |R4|, +INF , PT ;  /* 0x7ff000000400742a */ /* 0x000e0c0003f0c200 */
[----:B0----5:R-:W0:-:S14]  /*3fc0*/  DSETP.GTU.OR P0, PT, |R26|, +INF , P0 ;  /* 0x7ff000001a00742a */ /* 0x021e1c000070c600 */
[----:B0-----:R-:W-:Y:S05]  /*3fd0*/  @P0 BRA `(.L_x_28712) ;  /* 0x000001b000000947 */ /* 0x001fea0003800000 */
[----:B------:R-:W-:Y:S01]  /*3fe0*/  LOP3.LUT R0, R26, c[0x0][0x170], RZ, 0xfc, !PT ;  /* 0x00005c001a007a12 */ /* 0x000fe200078efcff */
[----:B------:R-:W-:Y:S01]  /*3ff0*/  IMAD.MOV.U32 R4, RZ, RZ, c[0x0][0x170] ;  /* 0x00005c00ff047624 */ /* 0x000fe200078e00ff */
[----:B------:R-:W-:Y:S01]  /*4000*/  LOP3.LUT R3, R27, c[0x0][0x174], RZ, 0xfc, !PT ;  /* 0x00005d001b037a12 */ /* 0x000fe200078efcff */
[----:B------:R-:W-:Y:S01]  /*4010*/  IMAD.MOV.U32 R5, RZ, RZ, c[0x0][0x174] ;  /* 0x00005d00ff057624 */ /* 0x000fe200078e00ff */
[----:B------:R-:W-:-:S04]  /*4020*/  ISETP.NE.U32.AND P0, PT, R0, RZ, PT ;  /* 0x000000ff0000720c */ /* 0x000fc80003f05070 */
[----:B------:R-:W-:-:S13]  /*4030*/  LOP3.LUT P0, RZ, R3, 0x7fffffff, RZ, 0xc0, P0 ;  /* 0x7fffffff03ff7812 */ /* 0x000fda000000c0ff */
[----:B------:R-:W-:Y:S05]  /*4040*/  @!P0 BRA `(.L_x_28711) ;  /* 0x0000015000008947 */ /* 0x000fea0003800000 */
[----:B------:R-:W-:Y:S01]  /*4050*/  ISETP.NE.U32.AND P0, PT, R26, RZ, PT ;  /* 0x000000ff1a00720c */ /* 0x000fe20003f05070 */
[----:B------:R-:W-:Y:S02]  /*4060*/  IMAD.MOV.U32 R4, RZ, RZ, R6 ;  /* 0x000000ffff047224 */ /* 0x000fe400078e0006 */
[----:B------:R-:W-:Y:S01]  /*4070*/  IMAD.MOV.U32 R5, RZ, RZ, R7 ;  /* 0x000000ffff057224 */ /* 0x000fe200078e0007 */
[----:B------:R-:W-:-:S13]  /*4080*/  LOP3.LUT P0, RZ, R27, 0x7fffffff, RZ, 0xc0, P0 ;  /* 0x7fffffff1bff7812 */ /* 0x000fda000000c0ff */
[----:B------:R-:W-:Y:S05]  /*4090*/  @!P0 BRA `(.L_x_28711) ;  /* 0x0000010000008947 */ /* 0x000fea0003800000 */
[----:B------:R-:W0:-:S04]  /*40a0*/  DSETP.GEU.AND P0, PT, R26, c[0x0][0x170], PT ;  /* 0x00005c001a00762a */ /* 0x000e080003f0e000 */
[----:B------:R-:W-:-:S04]  /*40b0*/  DSETP.GT.AND P2, PT, R26, c[0x0][0x170], PT ;  /* 0x00005c001a00762a */ /* 0x000fc80003f44000 */
[----:B0-----:R-:W0:-:S04]  /*40c0*/  DSETP.LT.AND P4, PT, R26, RZ, !P0 ;  /* 0x000000ff1a00722a */ /* 0x001e080004781000 */
[C---:B------:R-:W4:Y:S02]  /*40d0*/  DSETP.GT.AND P0, PT, R26.reuse, RZ, !P0 ;  /* 0x000000ff1a00722a */ /* 0x040f240004704000 */
[----:B0-----:R-:W-:Y:S02]  /*40e0*/  SEL R9, RZ, 0xffffffff, !P4 ;  /* 0xffffffffff097807 */ /* 0x001fe40006000000 */
[C---:B------:R-:W0:Y:S02]  /*40f0*/  DSETP.LT.AND P3, PT, R26.reuse, RZ, P2 ;  /* 0x000000ff1a00722a */ /* 0x040e240001761000 */
[----:B----4-:R-:W-:Y:S02]  /*4100*/  SEL R3, RZ, 0x1, !P0 ;  /* 0x00000001ff037807 */ /* 0x010fe40004000000 */
        /* <DEDUP_REMOVED lines=8> */
.L_x_28712:
[----:B------:R0:W4:-:S06]  /*4190*/  DADD R4, R26, c[0x0][0x170] ;  /* 0x00005c001a047629 */ /* 0x00010c0000000000 */
.L_x_28711:
[----:B------:R-:W-:Y:S05]  /*41a0*/  BSYNC B0 ;  /* 0x0000000000007941 */ /* 0x000fea0003800000 */
.L_x_28710:
[----:B0----5:R-:W-:Y:S01]  /*41b0*/  IADD3 R26, R22, 0x80, RZ ;  /* 0x00000080161a7810 */ /* 0x021fe20007ffe0ff */
[----:B------:R-:W-:Y:S03]  /*41c0*/  BSSY B0, `(.L_x_28713) ;  /* 0x0000024000007945 */ /* 0x000fe60003800000 */
[----:B------:R-:W-:-:S13]  /*41d0*/  ISETP.GE.AND P0, PT, R26, R19, PT ;  /* 0x000000131a00720c */ /* 0x000fda0003f06270 */
[----:B------:R-:W-:Y:S05]  /*41e0*/  @P0 BRA `(.L_x_28714) ;  /* 0x0000021000000947 */ /* 0x000fea0003800000 */
[----:B------:R-:W-:Y:S02]  /*41f0*/  IMAD.MOV.U32 R8, RZ, RZ, c[0x0][0x170] ;  /* 0x00005c00ff087624 */ /* 0x000fe400078e00ff */
[----:B------:R-:W-:-:S06]  /*4200*/  IMAD.MOV.U32 R9, RZ, RZ, c[0x0][0x174] ;  /* 0x00005d00ff097624 */ /* 0x000fcc00078e00ff */
[----:B------:R-:W0:-:S06]  /*4210*/  DSETP.GTU.AND P0, PT, |R8|, +INF , PT ;  /* 0x7ff000000800742a */ /* 0x000e0c0003f0c200 */
[----:B01----:R-:W0:-:S14]  /*4220*/  DSETP.GTU.OR P0, PT, |R24|, +INF , P0 ;  /* 0x7ff000001800742a */ /* 0x003e1c000070c600 */
        /* <DEDUP_REMOVED lines=28> */
.L_x_28715:
[----:B------:R0:W1:-:S06]  /*43f0*/  DADD R28, R24, c[0x0][0x170] ;  /* 0x00005c00181c7629 */ /* 0x00004c0000000000 */
.L_x_28714:
[----:B------:R-:W-:Y:S05]  /*4400*/  BSYNC B0 ;  /* 0x0000000000007941 */ /* 0x000fea0003800000 */
.L_x_28713:
[----:B------:R-:W-:Y:S01]  /*4410*/  IADD3 R0, R22, 0x100, RZ ;  /* 0x0000010016007810 */ /* 0x000fe20007ffe0ff */
[----:B------:R-:W-:Y:S03]  /*4420*/  BSSY B0, `(.L_x_28716) ;  /* 0x0000024000007945 */ /* 0x000fe60003800000 */
[----:B------:R-:W-:-:S13]  /*4430*/  ISETP.GE.AND P0, PT, R0, R19, PT ;  /* 0x000000130000720c */ /* 0x000fda0003f06270 */
[----:B------:R-:W-:Y:S05]  /*4440*/  @P0 BRA `(.L_x_28717) ;  /* 0x0000021000000947 */ /* 0x000fea0003800000 */
[----:B------:R-:W-:Y:S02]  /*4450*/  IMAD.MOV.U32 R8, RZ, RZ, c[0x0][0x170] ;  /* 0x00005c00ff087624 */ /* 0x000fe400078e00ff */
[----:B------:R-:W-:-:S06]  /*4460*/  IMAD.MOV.U32 R9, RZ, RZ, c[0x0][0x174] ;  /* 0x00005d00ff097624 */ /* 0x000fcc00078e00ff */
[----:B------:R-:W5:-:S06]  /*4470*/  DSETP.GTU.AND P0, PT, |R8|, +INF , PT ;  /* 0x7ff000000800742a */ /* 0x000f4c0003f0c200 */
[----:B--2--5:R-:W2:-:S14]  /*4480*/  DSETP.GTU.OR P0, PT, |R16|, +INF , P0 ;  /* 0x7ff000001000742a */ /* 0x024e9c000070c600 */
[----:B--2---:R-:W-:Y:S05]  /*4490*/  @P0 BRA `(.L_x_28718) ;  /* 0x000001b000000947 */ /* 0x004fea0003800000 */
[----:B------:R-:W-:Y:S01]  /*44a0*/  LOP3.LUT R0, R16, c[0x0][0x170], RZ, 0xfc, !PT ;  /* 0x00005c0010007a12 */ /* 0x000fe200078efcff */
[----:B01----:R-:W-:Y:S01]  /*44b0*/  IMAD.MOV.U32 R24, RZ, RZ, c[0x0][0x170] ;  /* 0x00005c00ff187624 */ /* 0x003fe200078e00ff */
        /* <DEDUP_REMOVED lines=25> */
.L_x_28718:
[----:B01----:R0:W1:-:S06]  /*4650*/  DADD R24, R16, c[0x0][0x170] ;  /* 0x00005c0010187629 */ /* 0x00304c0000000000 */
.L_x_28717:
[----:B------:R-:W-:Y:S05]  /*4660*/  BSYNC B0 ;  /* 0x0000000000007941 */ /* 0x000fea0003800000 */
.L_x_28716:
[----:B------:R-:W-:Y:S01]  /*4670*/  IADD3 R0, R22, 0x180, RZ ;  /* 0x0000018016007810 */ /* 0x000fe20007ffe0ff */
[----:B------:R-:W-:Y:S03]  /*4680*/  BSSY B0, `(.L_x_28719) ;  /* 0x0000024000007945 */ /* 0x000fe60003800000 */
[----:B------:R-:W-:-:S13]  /*4690*/  ISETP.GE.AND P0, PT, R0, R19, PT ;  /* 0x000000130000720c */ /* 0x000fda0003f06270 */
[----:B------:R-:W-:Y:S05]  /*46a0*/  @P0 BRA `(.L_x_28720) ;  /* 0x0000021000000947 */ /* 0x000fea0003800000 */
[----:B------:R-:W-:Y:S02]  /*46b0*/  IMAD.MOV.U32 R8, RZ, RZ, c[0x0][0x170] ;  /* 0x00005c00ff087624 */ /* 0x000fe400078e00ff */
[----:B------:R-:W-:-:S06]  /*46c0*/  IMAD.MOV.U32 R9, RZ, RZ, c[0x0][0x174] ;  /* 0x00005d00ff097624 */ /* 0x000fcc00078e00ff */
[----:B------:R-:W5:-:S06]  /*46d0*/  DSETP.GTU.AND P0, PT, |R8|, +INF , PT ;  /* 0x7ff000000800742a */ /* 0x000f4c0003f0c200 */
[----:B---3-5:R-:W3:-:S14]  /*46e0*/  DSETP.GTU.OR P0, PT, |R30|, +INF , P0 ;  /* 0x7ff000001e00742a */ /* 0x028edc000070c600 */
[----:B---3--:R-:W-:Y:S05]  /*46f0*/  @P0 BRA `(.L_x_28721) ;  /* 0x000001b000000947 */ /* 0x008fea0003800000 */
[----:B------:R-:W-:Y:S01]  /*4700*/  LOP3.LUT R0, R30, c[0x0][0x170], RZ, 0xfc, !PT ;  /* 0x00005c001e007a12 */ /* 0x000fe200078efcff */
[----:B0-2---:R-:W-:Y:S01]  /*4710*/  IMAD.MOV.U32 R16, RZ, RZ, c[0x0][0x170] ;  /* 0x00005c00ff107624 */ /* 0x005fe200078e00ff */
        /* <DEDUP_REMOVED lines=25> */
.L_x_28721:
[----:B0-2---:R0:W2:-:S06]  /*48b0*/  DADD R16, R30, c[0x0][0x170] ;  /* 0x00005c001e107629 */ /* 0x00508c0000000000 */
.L_x_28720:
[----:B------:R-:W-:Y:S05]  /*48c0*/  BSYNC B0 ;  /* 0x0000000000007941 */ /* 0x000fea0003800000 */
.L_x_28719:
[----:B------:R-:W0:Y:S01]  /*48d0*/  LDC.U8 R18, c[0x0][0x194] ;  /* 0x00006500ff127b82 */ /* 0x000e220000000000 */
        /* <DEDUP_REMOVED lines=17> */
[----:B----4-:R-:W0:Y:S01]  /*49f0*/  F2I.F64.TRUNC R5, R4 ;  /* 0x0000000400057311 */ /* 0x010e22000030d100 */
[----:B------:R-:W-:Y:S01]  /*4a00*/  IMAD.MOV.U32 R22, RZ, RZ, R26 ;  /* 0x000000ffff167224 */ /* 0x000fe200078e001a */
[----:B0-----:R0:W-:Y:S01]  /*4a10*/  STG.E.U8 [R8.64], R5 ;  /* 0x0000000508007986 */ /* 0x0011e2000c101124 */
[----:B------:R-:W-:Y:S05]  /*4a20*/  BRA `(.L_x_28723) ;  /* 0x0000104000007947 */ /* 0x000fea0003800000 */
.L_x_28727:
[----:B----4-:R-:W0:Y:S01]  /*4a30*/  F2I.S64.F64.TRUNC R4, R4 ;  /* 0x0000000400047311 */ /* 0x010e22000030d900 */
[----:B------:R-:W-:Y:S02]  /*4a40*/  IMAD.MOV.U32 R22, RZ, RZ, R26 ;  /* 0x000000ffff167224 */ /* 0x000fe400078e001a */
[----:B0-----:R-:W-:-:S05]  /*4a50*/  IMAD.MOV.U32 R3, RZ, RZ, R4 ;  /* 0x000000ffff037224 */ /* 0x001fca00078e0004 */
[----:B------:R0:W-:Y:S01]  /*4a60*/  STG.E.U8 [R8.64], R3 ;  /* 0x0000000308007986 */ /* 0x0001e2000c101124 */
[----:B------:R-:W-:Y:S05]  /*4a70*/  BRA `(.L_x_28723) ;  /* 0x00000ff000007947 */ /* 0x000fea0003800000 */
.L_x_28726:
[----:B------:R-:W-:-:S13]  /*4a80*/  ISETP.NE.AND P0, PT, R0, 0x2, PT ;  /* 0x000000020000780c */ /* 0x000fda0003f05270 */
[----:B------:R-:W-:Y:S05]  /*4a90*/  @!P0 BRA `(.L_x_28729) ;  /* 0x000000c000008947 */ /* 0x000fea0003800000 */
[----:B------:R-:W-:-:S13]  /*4aa0*/  ISETP.NE.AND P0, PT, R0, 0x3, PT ;  /* 0x000000030000780c */ /* 0x000fda0003f05270 */
[----:B------:R-:W-:Y:S05]  /*4ab0*/  @!P0 BRA `(.L_x_28730) ;  /* 0x0000006000008947 */ /* 0x000fea0003800000 */
[----:B------:R-:W-:-:S13]  /*4ac0*/  ISETP.NE.AND P0, PT, R0, 0x4, PT ;  /* 0x000000040000780c */ /* 0x000fda0003f05270 */
[----:B------:R-:W-:Y:S05]  /*4ad0*/  @P0 BRA `(.L_x_28728) ;  /* 0x00000dd000000947 */ /* 0x000fea0003800000 */
[----:B----4-:R-:W0:Y:S01]  /*4ae0*/  F2I.S64.F64.TRUNC R4, R4 ;  /* 0x0000000400047311 */ /* 0x010e22000030d900 */
[----:B------:R-:W-:Y:S01]  /*4af0*/  IMAD.MOV.U32 R22, RZ, RZ, R26 ;  /* 0x000000ffff167224 */ /* 0x000fe200078e001a */
[----:B0-----:R0:W-:Y:S01]  /*4b00*/  STG.E.64 [R8.64], R4 ;  /* 0x0000000408007986 */ /* 0x0011e2000c101b24 */
[----:B------:R-:W-:Y:S05]  /*4b10*/  BRA `(.L_x_28723) ;  /* 0x00000f5000007947 */ /* 0x000fea0003800000 */
.L_x_28730:
[----:B----4-:R-:W0:Y:S01]  /*4b20*/  F2I.F64.TRUNC R5, R4 ;  /* 0x0000000400057311 */ /* 0x010e22000030d100 */
[----:B------:R-:W-:Y:S01]  /*4b30*/  IMAD.MOV.U32 R22, RZ, RZ, R26 ;  /* 0x000000ffff167224 */ /* 0x000fe200078e001a */
[----:B0-----:R0:W-:Y:S01]  /*4b40*/  STG.E [R8.64], R5 ;  /* 0x0000000508007986 */ /* 0x0011e2000c101924 */
[----:B------:R-:W-:Y:S05]  /*4b50*/  BRA `(.L_x_28723) ;  /* 0x00000f1000007947 */ /* 0x000fea0003800000 */
.L_x_28729:
[----:B----4-:R-:W0:Y:S01]  /*4b60*/  F2I.F64.TRUNC R5, R4 ;  /* 0x0000000400057311 */ /* 0x010e22000030d100 */
[----:B------:R-:W-:Y:S01]  /*4b70*/  IMAD.MOV.U32 R22, RZ, RZ, R26 ;  /* 0x000000ffff167224 */ /* 0x000fe200078e001a */
[----:B0-----:R0:W-:Y:S01]  /*4b80*/  STG.E.U16 [R8.64], R5 ;  /* 0x0000000508007986 */ /* 0x0011e2000c101524 */
[----:B------:R-:W-:Y:S05]  /*4b90*/  BRA `(.L_x_28723) ;  /* 0x00000ed000007947 */ /* 0x000fea0003800000 */
.L_x_28725:
[----:B------:R-:W-:-:S13]  /*4ba0*/  ISETP.GT.AND P0, PT, R0, 0x6, PT ;  /* 0x000000060000780c */ /* 0x000fda0003f04270 */
[----:B------:R-:W-:Y:S05]  /*4bb0*/  @P0 BRA `(.L_x_28731) ;  /* 0x0000011000000947 */ /* 0x000fea0003800000 */
[----:B------:R-:W-:-:S13]  /*4bc0*/  ISETP.NE.AND P0, PT, R0, 0x5, PT ;  /* 0x000000050000780c */ /* 0x000fda0003f05270 */
[----:B------:R-:W-:Y:S05]  /*4bd0*/  @!P0 BRA `(.L_x_28732) ;  /* 0x0000008000008947 */ /* 0x000fea0003800000 */
[----:B------:R-:W-:-:S13]  /*4be0*/  ISETP.NE.AND P0, PT, R0, 0x6, PT ;  /* 0x000000060000780c */ /* 0x000fda0003f05270 */
[----:B------:R-:W-:Y:S05]  /*4bf0*/  @P0 BRA `(.L_x_28728) ;  /* 0x00000cb000000947 */ /* 0x000fea0003800000 */
[----:B----4-:R-:W0:Y:S01]  /*4c00*/  F2F.F32.F64 R3, R4 ;  /* 0x0000000400037310 */ /* 0x010e220000301000 */
[----:B------:R-:W0:Y:S01]  /*4c10*/  DSETP.GEU.AND P0, PT, |R4|, c[0x2][0x0], PT ;  /* 0x008000000400762a */ /* 0x000e220003f0e200 */
[----:B------:R-:W-:-:S13]  /*4c20*/  IMAD.MOV.U32 R22, RZ, RZ, R26 ;  /* 0x000000ffff167224 */ /* 0x000fda00078e001a */
[----:B0-----:R-:W-:-:S05]  /*4c30*/  @!P0 FMUL R3, R3, 1.175494350822287508e-38 ;  /* 0x0080000003038820 */ /* 0x001fca0000400000 */
[----:B------:R0:W-:Y:S01]  /*4c40*/  STG.E [R8.64], R3 ;  /* 0x0000000308007986 */ /* 0x0001e2000c101924 */
[----:B------:R-:W-:Y:S05]  /*4c50*/  BRA `(.L_x_28723) ;  /* 0x00000e1000007947 */ /* 0x000fea0003800000 */
.L_x_28732:
[----:B----4-:R-:W0:Y:S01]  /*4c60*/  F2F.F32.F64 R0, R4 ;  /* 0x0000000400007310 */ /* 0x010e220000301000 */
[----:B------:R-:W0:Y:S01]  /*4c70*/  DSETP.GEU.AND P0, PT, |R4|, c[0x2][0x0], PT ;  /* 0x008000000400762a */ /* 0x000e220003f0e200 */
[----:B------:R-:W-:-:S13]  /*4c80*/  IMAD.MOV.U32 R22, RZ, RZ, R26 ;  /* 0x000000ffff167224 */ /* 0x000fda00078e001a */
[----:B0-----:R-:W-:-:S05]  /*4c90*/  @!P0 FMUL R0, R0, 1.175494350822287508e-38 ;  /* 0x0080000000008820 */ /* 0x001fca0000400000 */
[----:B------:R-:W-:-:S05]  /*4ca0*/  F2FP.PACK_AB R0, RZ, R0 ;  /* 0x00000000ff00723e */ /* 0x000fca00000000ff */
[----:B------:R0:W-:Y:S01]  /*4cb0*/  STG.E.U16 [R8.64], R0 ;  /* 0x0000000008007986 */ /* 0x0001e2000c101524 */
[----:B------:R-:W-:Y:S05]  /*4cc0*/  BRA `(.L_x_28723) ;  /* 0x00000da000007947 */ /* 0x000fea0003800000 */
.L_x_28731:
[----:B------:R-:W-:-:S13]  /*4cd0*/  ISETP.NE.AND P0, PT, R0, 0x7, PT ;  /* 0x000000070000780c */ /* 0x000fda0003f05270 */
[----:B------:R-:W-:Y:S05]  /*4ce0*/  @!P0 BRA `(.L_x_28733) ;  /* 0x0000013000008947 */ /* 0x000fea0003800000 */
[----:B------:R-:W-:-:S13]  /*4cf0*/  ISETP.NE.AND P0, PT, R0, 0x8, PT ;  /* 0x000000080000780c */ /* 0x000fda0003f05270 */
[----:B------:R-:W-:Y:S05]  /*4d00*/  @!P0 BRA `(.L_x_28734) ;  /* 0x0000009000008947 */ /* 0x000fea0003800000 */
[----:B------:R-:W-:-:S13]  /*4d10*/  ISETP.NE.AND P0, PT, R0, 0x9, PT ;  /* 0x000000090000780c */ /* 0x000fda0003f05270 */
[----:B------:R-:W-:Y:S05]  /*4d20*/  @P0 BRA `(.L_x_28728) ;  /* 0x00000b8000000947 */ /* 0x000fea0003800000 */
[----:B----4-:R-:W0:Y:S01]  /*4d30*/  F2F.F32.F64 R6, R4 ;  /* 0x0000000400067310 */ /* 0x010e220000301000 */
[----:B------:R-:W0:Y:S01]  /*4d40*/  DSETP.GEU.AND P0, PT, |R4|, c[0x2][0x0], PT ;  /* 0x008000000400762a */ /* 0x000e220003f0e200 */
[----:B------:R-:W-:Y:S02]  /*4d50*/  IMAD.MOV.U32 R7, RZ, RZ, RZ ;  /* 0x000000ffff077224 */ /* 0x000fe400078e00ff */
[----:B------:R-:W-:-:S11]  /*4d60*/  IMAD.MOV.U32 R22, RZ, RZ, R26 ;  /* 0x000000ffff167224 */ /* 0x000fd600078e001a */
[----:B0-----:R-:W-:-:S05]  /*4d70*/  @!P0 FMUL R6, R6, 1.175494350822287508e-38 ;  /* 0x0080000006068820 */ /* 0x001fca0000400000 */
[----:B------:R0:W-:Y:S01]  /*4d80*/  STG.E.64 [R8.64], R6 ;  /* 0x0000000608007986 */ /* 0x0001e2000c101b24 */
[----:B------:R-:W-:Y:S05]  /*4d90*/  BRA `(.L_x_28723) ;  /* 0x00000cd000007947 */ /* 0x000fea0003800000 */
.L_x_28734:
[----:B----4-:R-:W0:Y:S01]  /*4da0*/  F2F.F32.F64 R0, R4 ;  /* 0x0000000400007310 */ /* 0x010e220000301000 */
[----:B------:R-:W0:Y:S01]  /*4db0*/  DSETP.GEU.AND P0, PT, |R4|, c[0x2][0x0], PT ;  /* 0x008000000400762a */ /* 0x000e220003f0e200 */
[----:B------:R-:W-:-:S13]  /*4dc0*/  IMAD.MOV.U32 R22, RZ, RZ, R26 ;  /* 0x000000ffff167224 */ /* 0x000fda00078e001a */
[----:B0-----:R-:W-:-:S05]  /*4dd0*/  @!P0 FMUL R0, R0, 1.175494350822287508e-38 ;  /* 0x0080000000008820 */ /* 0x001fca0000400000 */
[----:B------:R-:W-:-:S04]  /*4de0*/  F2FP.PACK_AB R3, RZ, R0 ;  /* 0x00000000ff03723e */ /* 0x000fc800000000ff */
[----:B------:R-:W-:-:S05]  /*4df0*/  PRMT R3, R3, 0x5410, RZ ;  /* 0x0000541003037816 */ /* 0x000fca00000000ff */
[----:B------:R0:W-:Y:S01]  /*4e00*/  STG.E [R8.64], R3 ;  /* 0x0000000308007986 */ /* 0x0001e2000c101924 */
[----:B------:R-:W-:Y:S05]  /*4e10*/  BRA `(.L_x_28723) ;  /* 0x00000c5000007947 */ /* 0x000fea0003800000 */
.L_x_28733:
[----:B----4-:R0:W-:Y:S01]  /*4e20*/  STG.E.64 [R8.64], R4 ;  /* 0x0000000408007986 */ /* 0x0101e2000c101b24 */
[----:B------:R-:W-:Y:S01]  /*4e30*/  IMAD.MOV.U32 R22, RZ, RZ, R26 ;  /* 0x000000ffff167224 */ /* 0x000fe200078e001a */
[----:B------:R-:W-:Y:S05]  /*4e40*/  BRA `(.L_x_28723) ;  /* 0x00000c2000007947 */ /* 0x000fea0003800000 */
.L_x_28724:
        /* <DEDUP_REMOVED lines=8> */
[----:B----4-:R-:W0:Y:S01]  /*4ed0*/  DSETP.NEU.AND P0, PT, R4, RZ, PT ;  /* 0x000000ff0400722a */ /* 0x010e220003f0d000 */
[----:B------:R-:W-:-:S05]  /*4ee0*/  IMAD.MOV.U32 R22, RZ, RZ, R26 ;  /* 0x000000ffff167224 */ /* 0x000fca00078e001a */
[----:B0-----:R-:W-:-:S05]  /*4ef0*/  SEL R3, RZ, 0x1, !P0 ;  /* 0x00000001ff037807 */ /* 0x001fca0004000000 */
[----:B------:R0:W-:Y:S01]  /*4f00*/  STG.E.U8 [R8.64], R3 ;  /* 0x0000000308007986 */ /* 0x0001e2000c101124 */
[----:B------:R-:W-:Y:S05]  /*4f10*/  BRA `(.L_x_28723) ;  /* 0x00000b5000007947 */ /* 0x000fea0003800000 */
.L_x_28737:
[----:B------:R-:W-:Y:S01]  /*4f20*/  CS2R R6, SRZ ;  /* 0x0000000000067805 */ /* 0x000fe2000001ff00 */
[----:B------:R-:W-:-:S04]  /*4f30*/  IMAD.MOV.U32 R22, RZ, RZ, R26 ;  /* 0x000000ffff167224 */ /* 0x000fc800078e001a */
[----:B----4-:R0:W-:Y:S01]  /*4f40*/  STG.E.128 [R8.64], R4 ;  /* 0x0000000408007986 */ /* 0x0101e2000c101d24 */
[----:B------:R-:W-:Y:S05]  /*4f50*/  BRA `(.L_x_28723) ;  /* 0x00000b1000007947 */ /* 0x000fea0003800000 */
.L_x_28736:
        /* <DEDUP_REMOVED lines=23> */
.L_x_28741:
[----:B------:R-:W-:Y:S05]  /*50d0*/  BSYNC B0 ;  /* 0x0000000000007941 */ /* 0x000fea0003800000 */
.L_x_28740:
[----:B------:R-:W-:Y:S01]  /*50e0*/  LOP3.LUT R7, R0, R7, RZ, 0xfc, !PT ;  /* 0x0000000700077212 */ /* 0x000fe200078efcff */
[----:B------:R-:W-:-:S04]  /*50f0*/  IMAD.MOV.U32 R22, RZ, RZ, R26 ;  /* 0x000000ffff167224 */ /* 0x000fc800078e001a */
[----:B------:R0:W-:Y:S01]  /*5100*/  STG.E.U8 [R8.64], R7 ;  /* 0x0000000708007986 */ /* 0x0001e2000c101124 */
[----:B------:R-:W-:Y:S05]  /*5110*/  BRA `(.L_x_28723) ;  /* 0x0000095000007947 */ /* 0x000fea0003800000 */
.L_x_28739:
[----:B----4-:R-:W0:Y:S01]  /*5120*/  F2F.F32.F64 R7, R4 ;  /* 0x0000000400077310 */ /* 0x010e220000301000 */
        /* <DEDUP_REMOVED lines=14> */
.L_x_28743:
[----:B------:R-:W-:Y:S01]  /*5210*/  IMAD.MOV.U32 R0, RZ, RZ, 0x7f ;  /* 0x0000007fff007424 */ /* 0x000fe200078e00ff */
[----:B------:R-:W-:-:S04]  /*5220*/  ISETP.GT.U32.AND P0, PT, R3, 0x7f800000, PT ;  /* 0x7f8000000300780c */ /* 0x000fc80003f04070 */
[----:B------:R-:W-:-:S04]  /*5230*/  SEL R0, R0, 0x7c, P0 ;  /* 0x0000007c00007807 */ /* 0x000fc80000000000 */
.L_x_28744:
[----:B------:R-:W-:Y:S05]  /*5240*/  BSYNC B0 ;  /* 0x0000000000007941 */ /* 0x000fea0003800000 */
.L_x_28742:
[----:B------:R-:W-:Y:S01]  /*5250*/  LOP3.LUT R3, R7, 0x80000000, RZ, 0xc0, !PT ;  /* 0x8000000007037812 */ /* 0x000fe200078ec0ff */
[----:B------:R-:W-:-:S03]  /*5260*/  IMAD.MOV.U32 R22, RZ, RZ, R26 ;  /* 0x000000ffff167224 */ /* 0x000fc600078e001a */
[----:B------:R-:W-:-:S04]  /*5270*/  SHF.R.U32.HI R3, RZ, 0x18, R3 ;  /* 0x00000018ff037819 */ /* 0x000fc80000011603 */
[----:B------:R-:W-:-:S05]  /*5280*/  LOP3.LUT R3, R0, R3, RZ, 0xfc, !PT ;  /* 0x0000000300037212 */ /* 0x000fca00078efcff */
[----:B------:R0:W-:Y:S01]  /*5290*/  STG.E.U8 [R8.64], R3 ;  /* 0x0000000308007986 */ /* 0x0001e2000c101124 */
[----:B------:R-:W-:Y:S05]  /*52a0*/  BRA `(.L_x_28723) ;  /* 0x000007c000007947 */ /* 0x000fea0003800000 */
.L_x_28738:
[----:B----4-:R-:W0:Y:S01]  /*52b0*/  F2F.F32.F64 R0, R4 ;  /* 0x0000000400007310 */ /* 0x010e220000301000 */
[----:B------:R-:W0:Y:S01]  /*52c0*/  DSETP.GEU.AND P0, PT, |R4|, c[0x2][0x0], PT ;  /* 0x008000000400762a */ /* 0x000e220003f0e200 */
[----:B------:R-:W-:-:S13]  /*52d0*/  IMAD.MOV.U32 R22, RZ, RZ, R26 ;  /* 0x000000ffff167224 */ /* 0x000fda00078e001a */
[----:B0-----:R-:W-:-:S05]  /*52e0*/  @!P0 FMUL R0, R0, 1.175494350822287508e-38 ;  /* 0x0080000000008820 */ /* 0x001fca0000400000 */
[----:B------:R-:W-:-:S05]  /*52f0*/  F2FP.BF16.PACK_AB R0, RZ, R0 ;  /* 0x00000000ff00723e */ /* 0x000fca00000010ff */
[----:B------:R0:W-:Y:S01]  /*5300*/  STG.E.U16 [R8.64], R0 ;  /* 0x0000000008007986 */ /* 0x0001e2000c101524 */
[----:B------:R-:W-:Y:S05]  /*5310*/  BRA `(.L_x_28723) ;  /* 0x0000075000007947 */ /* 0x000fea0003800000 */
.L_x_28735:
        /* <DEDUP_REMOVED lines=8> */
[----:B----4-:R-:W0:Y:S01]  /*53a0*/  F2I.U32.F64.TRUNC R5, R4 ;  /* 0x0000000400057311 */ /* 0x010e22000030d000 */
[----:B------:R-:W-:Y:S01]  /*53b0*/  IMAD.MOV.U32 R22, RZ, RZ, R26 ;  /* 0x000000ffff167224 */ /* 0x000fe200078e001a */
[----:B0-----:R0:W-:Y:S01]  /*53c0*/  STG.E.U16 [R8.64], R5 ;  /* 0x0000000508007986 */ /* 0x0011e2000c101524 */
[----:B------:R-:W-:Y:S05]  /*53d0*/  BRA `(.L_x_28723) ;  /* 0x0000069000007947 */ /* 0x000fea0003800000 */
.L_x_28747:
[----:B----4-:R-:W0:Y:S01]  /*53e0*/  F2F.F32.F64 R7, R4 ;  /* 0x0000000400077310 */ /* 0x010e220000301000 */
        /* <DEDUP_REMOVED lines=18> */
.L_x_28750:
[----:B------:R-:W-:-:S04]  /*5510*/  LOP3.LUT R0, R7, 0x80000000, RZ, 0xc0, !PT ;  /* 0x8000000007007812 */ /* 0x000fc800078ec0ff */
[----:B------:R-:W-:-:S04]  /*5520*/  SHF.R.U32.HI R0, RZ, 0x18, R0 ;  /* 0x00000018ff007819 */ /* 0x000fc80000011600 */
[----:B------:R-:W-:Y:S02]  /*5530*/  LOP3.LUT R0, R3, R0, RZ, 0xfc, !PT ;  /* 0x0000000003007212 */ /* 0x000fe400078efcff */
.L_x_28749:
[----:B------:R-:W-:Y:S05]  /*5540*/  BSYNC B0 ;  /* 0x0000000000007941 */ /* 0x000fea0003800000 */
.L_x_28748:
[----:B------:R0:W-:Y:S01]  /*5550*/  STG.E.U8 [R8.64], R0 ;  /* 0x0000000008007986 */ /* 0x0001e2000c101124 */
[----:B------:R-:W-:Y:S01]  /*5560*/  IMAD.MOV.U32 R22, RZ, RZ, R26 ;  /* 0x000000ffff167224 */ /* 0x000fe200078e001a */
[----:B------:R-:W-:Y:S05]  /*5570*/  BRA `(.L_x_28723) ;  /* 0x000004f000007947 */ /* 0x000fea0003800000 */
.L_x_28746:
        /* <DEDUP_REMOVED lines=19> */
.L_x_28753:
[----:B------:R-:W-:-:S04]  /*56b0*/  LOP3.LUT R0, R7, 0x80000000, RZ, 0xc0, !PT ;  /* 0x8000000007007812 */ /* 0x000fc800078ec0ff */
[----:B------:R-:W-:-:S04]  /*56c0*/  SHF.R.U32.HI R0, RZ, 0x18, R0 ;  /* 0x00000018ff007819 */ /* 0x000fc80000011600 */
[----:B------:R-:W-:Y:S02]  /*56d0*/  LOP3.LUT R0, R3, R0, RZ, 0xfc, !PT ;  /* 0x0000000003007212 */ /* 0x000fe400078efcff */
.L_x_28752:
[----:B------:R-:W-:Y:S05]  /*56e0*/  BSYNC B0 ;  /* 0x0000000000007941 */ /* 0x000fea0003800000 */
.L_x_28751:
[----:B------:R0:W-:Y:S01]  /*56f0*/  STG.E.U8 [R8.64], R0 ;  /* 0x0000000008007986 */ /* 0x0001e2000c101124 */
[----:B------:R-:W-:Y:S01]  /*5700*/  IMAD.MOV.U32 R22, RZ, RZ, R26 ;  /* 0x000000ffff167224 */ /* 0x000fe200078e001a */
[----:B------:R-:W-:Y:S05]  /*5710*/  BRA `(.L_x_28723) ;  /* 0x0000035000007947 */ /* 0x000fea0003800000 */
.L_x_28745:
        /* <DEDUP_REMOVED lines=8> */
[----:B------:R-:W-:-:S13]  /*57a0*/  IMAD.MOV.U32 R22, RZ, RZ, R26 ;  /* 0x000000ffff167224 */ /* 0x000fda00078e001a */
        /* <DEDUP_REMOVED lines=16> */
.L_x_28728:
[----:B------:R-:W-:Y:S01]  /*58b0*/  MOV R14, 0x0 ;  /* 0x00000000000e7802 */ /* 0x000fe20000000f00 */
[----:B----4-:R-:W-:Y:S02]  /*58c0*/  IMAD.MOV.U32 R4, RZ, RZ, c[0x4][0x188] ;  /* 0x01006200ff047624 */ /* 0x010fe400078e00ff */
        /* <DEDUP_REMOVED lines=16> */
[----:B0123--:R-:W-:Y:S05]  /*59d0*/  CALL.ABS.NOINC R14 ;  /* 0x000000000e007343 */ /* 0x00ffea0003c00000 */
[----:B------:R-:W-:Y:S01]  /*59e0*/  IMAD.MOV.U32 R22, RZ, RZ, R26 ;  /* 0x000000ffff167224 */ /* 0x000fe200078e001a */
[----:B------:R-:W-:Y:S05]  /*59f0*/  BRA `(.L_x_28723) ;  /* 0x0000007000007947 */ /* 0x000fea0003800000 */
.L_x_28755:
[----:B----4-:R-:W0:Y:S01]  /*5a00*/  F2I.U64.F64.TRUNC R4, R4 ;  /* 0x0000000400047311 */ /* 0x010e22000030d800 */
[----:B------:R-:W-:Y:S01]  /*5a10*/  IMAD.MOV.U32 R22, RZ, RZ, R26 ;  /* 0x000000ffff167224 */ /* 0x000fe200078e001a */
[----:B0-----:R0:W-:Y:S01]  /*5a20*/  STG.E.64 [R8.64], R4 ;  /* 0x0000000408007986 */ /* 0x0011e2000c101b24 */
[----:B------:R-:W-:Y:S05]  /*5a30*/  BRA `(.L_x_28723) ;  /* 0x0000003000007947 */ /* 0x000fea0003800000 */
.L_x_28754:
[----:B----4-:R-:W0:Y:S01]  /*5a40*/  F2I.U32.F64.TRUNC R5, R4 ;  /* 0x0000000400057311 */ /* 0x010e22000030d000 */
[----:B------:R-:W-:Y:S01]  /*5a50*/  IMAD.MOV.U32 R22, RZ, RZ, R26 ;  /* 0x000000ffff167224 */ /* 0x000fe200078e001a */
[----:B0-----:R0:W-:Y:S06]  /*5a60*/  STG.E [R8.64], R5 ;  /* 0x0000000508007986 */ /* 0x0011ec000c101924 */
.L_x_28723:
[----:B------:R-:W-:Y:S05]  /*5a70*/  BSYNC B6 ;  /* 0x0000000000067941 */ /* 0x000fea0003800000 */
.L_x_28722:
[----:B------:R-:W-:Y:S01]  /*5a80*/  ISETP.GE.AND P0, PT, R22, R19, PT ;  /* 0x000000131600720c */ /* 0x000fe20003f06270 */
[----:B------:R-:W-:-:S12]  /*5a90*/  BSSY B6, `(.L_x_28756) ;  /* 0x000020a000067945 */ /* 0x000fd80003800000 */
[----:B------:R-:W-:Y:S05]  /*5aa0*/  @P0 BRA `(.L_x_28757) ;  /* 0x0000208000000947 */ /* 0x000fea0003800000 */
[----:B0-----:R-:W-:Y:S01]  /*5ab0*/  IMAD R0, R2, 0x200, R22 ;  /* 0x0000020002007824 */ /* 0x001fe200078e0216 */
[----:B------:R-:W-:-:S03]  /*5ac0*/  PRMT R3, R18, 0x9910, RZ ;  /* 0x0000991012037816 */ /* 0x000fc600000000ff */
[----:B----4-:R-:W-:Y:S02]  /*5ad0*/  IMAD R4, R0, c[0x0][0x198], RZ ;  /* 0x0000660000047a24 */ /* 0x010fe400078e02ff */
        /* <DEDUP_REMOVED lines=16> */
.L_x_28761:
[----:B-1----:R-:W0:Y:S02]  /*5be0*/  F2I.S64.F64.TRUNC R28, R28 ;  /* 0x0000001c001c7311 */ /* 0x002e24000030d900 */
[----:B0-----:R-:W-:-:S05]  /*5bf0*/  IMAD.MOV.U32 R3, RZ, RZ, R28 ;  /* 0x000000ffff037224 */ /* 0x001fca00078e001c */
[----:B------:R0:W-:Y:S01]  /*5c00*/  STG.E.U8 [R4.64], R3 ;  /* 0x0000000304007986 */ /* 0x0001e2000c101124 */
[----:B------:R-:W-:Y:S05]  /*5c10*/  BRA `(.L_x_28763) ;  /* 0x00000eb000007947 */ /* 0x000fea0003800000 */
.L_x_28760:
        /* <DEDUP_REMOVED lines=9> */
.L_x_28765:
[----:B-1----:R-:W0:Y:S02]  /*5cb0*/  F2I.F64.TRUNC R29, R28 ;  /* 0x0000001c001d7311 */ /* 0x002e24000030d100 */
[----:B0-----:R0:W-:Y:S01]  /*5cc0*/  STG.E [R4.64], R29 ;  /* 0x0000001d04007986 */ /* 0x0011e2000c101924 */
[----:B------:R-:W-:Y:S05]  /*5cd0*/  BRA `(.L_x_28763) ;  /* 0x00000df000007947 */ /* 0x000fea0003800000 */
.L_x_28764:
[----:B-1----:R-:W0:Y:S02]  /*5ce0*/  F2I.F64.TRUNC R29, R28 ;  /* 0x0000001c001d7311 */ /* 0x002e24000030d100 */
[----:B0-----:R0:W-:Y:S01]  /*5cf0*/  STG.E.U16 [R4.64], R29 ;  /* 0x0000001d04007986 */ /* 0x0011e2000c101524 */
[----:B------:R-:W-:Y:S05]  /*5d00*/  BRA `(.L_x_28763) ;  /* 0x00000dc000007947 */ /* 0x000fea0003800000 */
.L_x_28759:
        /* <DEDUP_REMOVED lines=11> */
.L_x_28767:
[----:B-1----:R-:W0:Y:S01]  /*5dc0*/  F2F.F32.F64 R0, R28 ;  /* 0x0000001c00007310 */ /* 0x002e220000301000 */
[----:B------:R-:W0:-:S14]  /*5dd0*/  DSETP.GEU.AND P0, PT, |R28|, c[0x2][0x0], PT ;  /* 0x008000001c00762a */ /* 0x000e1c0003f0e200 */
[----:B0-----:R-:W-:-:S05]  /*5de0*/  @!P0 FMUL R0, R0, 1.175494350822287508e-38 ;  /* 0x0080000000008820 */ /* 0x001fca0000400000 */
[----:B------:R-:W-:-:S05]  /*5df0*/  F2FP.PACK_AB R0, RZ, R0 ;  /* 0x00000000ff00723e */ /* 0x000fca00000000ff */
[----:B------:R0:W-:Y:S01]  /*5e00*/  STG.E.U16 [R4.64], R0 ;  /* 0x0000000004007986 */ /* 0x0001e2000c101524 */
[----:B------:R-:W-:Y:S05]  /*5e10*/  BRA `(.L_x_28763) ;  /* 0x00000cb000007947 */ /* 0x000fea0003800000 */
.L_x_28766:
        /* <DEDUP_REMOVED lines=12> */
.L_x_28769:
[----:B-1----:R-:W0:Y:S01]  /*5ee0*/  F2F.F32.F64 R0, R28 ;  /* 0x0000001c00007310 */ /* 0x002e220000301000 */
[----:B------:R-:W0:-:S14]  /*5ef0*/  DSETP.GEU.AND P0, PT, |R28|, c[0x2][0x0], PT ;  /* 0x008000001c00762a */ /* 0x000e1c0003f0e200 */
[----:B0-----:R-:W-:-:S05]  /*5f00*/  @!P0 FMUL R0, R0, 1.175494350822287508e-38 ;  /* 0x0080000000008820 */ /* 0x001fca0000400000 */
[----:B------:R-:W-:-:S04]  /*5f10*/  F2FP.PACK_AB R3, RZ, R0 ;  /* 0x00000000ff03723e */ /* 0x000fc800000000ff */
[----:B------:R-:W-:-:S05]  /*5f20*/  PRMT R3, R3, 0x5410, RZ ;  /* 0x0000541003037816 */ /* 0x000fca00000000ff */
[----:B------:R0:W-:Y:S01]  /*5f30*/  STG.E [R4.64], R3 ;  /* 0x0000000304007986 */ /* 0x0001e2000c101924 */
[----:B------:R-:W-:Y:S05]  /*5f40*/  BRA `(.L_x_28763) ;  /* 0x00000b8000007947 */ /* 0x000fea0003800000 */
.L_x_28768:
[----:B-1----:R0:W-:Y:S01]  /*5f50*/  STG.E.64 [R4.64], R28 ;  /* 0x0000001c04007986 */ /* 0x0021e2000c101b24 */
[----:B------:R-:W-:Y:S05]  /*5f60*/  BRA `(.L_x_28763) ;  /* 0x00000b6000007947 */ /* 0x000fea0003800000 */
.L_x_28758:
        /* <DEDUP_REMOVED lines=12> */
.L_x_28772:
[----:B---3--:R-:W-:-:S05]  /*6030*/  CS2R R30, SRZ ;  /* 0x00000000001e7805 */ /* 0x008fca000001ff00 */
[----:B-1----:R0:W-:Y:S01]  /*6040*/  STG.E.128 [R4.64], R28 ;  /* 0x0000001c04007986 */ /* 0x0021e2000c101d24 */
[----:B------:R-:W-:Y:S05]  /*6050*/  BRA `(.L_x_28763) ;  /* 0x00000a7000007947 */ /* 0x000fea0003800000 */
.L_x_28771:
        /* <DEDUP_REMOVED lines=23> */
.L_x_28776:
[----:B------:R-:W-:Y:S05]  /*61d0*/  BSYNC B0 ;  /* 0x0000000000007941 */ /* 0x000fea0003800000 */
.L_x_28775:
[----:B------:R-:W-:-:S05]  /*61e0*/  LOP3.LUT R7, R0, R7, RZ, 0xfc, !PT ;  /* 0x0000000700077212 */ /* 0x000fca00078efcff */
[----:B------:R0:W-:Y:S01]  /*61f0*/  STG.E.U8 [R4.64], R7 ;  /* 0x0000000704007986 */ /* 0x0001e2000c101124 */
[----:B------:R-:W-:Y:S05]  /*6200*/  BRA `(.L_x_28763) ;  /* 0x000008c000007947 */ /* 0x000fea0003800000 */
.L_x_28774:
        /* <DEDUP_REMOVED lines=15> */
.L_x_28778:
[----:B------:R-:W-:Y:S01]  /*6300*/  IMAD.MOV.U32 R0, RZ, RZ, 0x7f ;  /* 0x0000007fff007424 */ /* 0x000fe200078e00ff */
[----:B------:R-:W-:-:S04]  /*6310*/  ISETP.GT.U32.AND P0, PT, R3, 0x7f800000, PT ;  /* 0x7f8000000300780c */ /* 0x000fc80003f04070 */
[----:B------:R-:W-:-:S04]  /*6320*/  SEL R0, R0, 0x7c, P0 ;  /* 0x0000007c00007807 */ /* 0x000fc80000000000 */
.L_x_28779:
[----:B------:R-:W-:Y:S05]  /*6330*/  BSYNC B0 ;  /* 0x0000000000007941 */ /* 0x000fea0003800000 */
.L_x_28777:
[----:B------:R-:W-:-:S04]  /*6340*/  LOP3.LUT R3, R7, 0x80000000, RZ, 0xc0, !PT ;  /* 0x8000000007037812 */ /* 0x000fc800078ec0ff */
[----:B------:R-:W-:-:S04]  /*6350*/  SHF.R.U32.HI R3, RZ, 0x18, R3 ;  /* 0x00000018ff037819 */ /* 0x000fc80000011603 */
[----:B------:R-:W-:-:S05]  /*6360*/  LOP3.LUT R3, R0, R3, RZ, 0xfc, !PT ;  /* 0x0000000300037212 */ /* 0x000fca00078efcff */
[----:B------:R0:W-:Y:S01]  /*6370*/  STG.E.U8 [R4.64], R3 ;  /* 0x0000000304007986 */ /* 0x0001e2000c101124 */
[----:B------:R-:W-:Y:S05]  /*6380*/  BRA `(.L_x_28763) ;  /* 0x0000074000007947 */ /* 0x000fea0003800000 */
.L_x_28773:
[----:B-1----:R-:W0:Y:S01]  /*6390*/  F2F.F32.F64 R0, R28 ;  /* 0x0000001c00007310 */ /* 0x002e220000301000 */
[----:B------:R-:W0:-:S14]  /*63a0*/  DSETP.GEU.AND P0, PT, |R28|, c[0x2][0x0], PT ;  /* 0x008000001c00762a */ /* 0x000e1c0003f0e200 */
[----:B0-----:R-:W-:-:S05]  /*63b0*/  @!P0 FMUL R0, R0, 1.175494350822287508e-38 ;  /* 0x0080000000008820 */ /* 0x001fca0000400000 */
[----:B------:R-:W-:-:S05]  /*63c0*/  F2FP.BF16.PACK_AB R0, RZ, R0 ;  /* 0x00000000ff00723e */ /* 0x000fca00000010ff */
[----:B------:R0:W-:Y:S01]  /*63d0*/  STG.E.U16 [R4.64], R0 ;  /* 0x0000000004007986 */ /* 0x0001e2000c101524 */
[----:B------:R-:W-:Y:S05]  /*63e0*/  BRA `(.L_x_28763) ;  /* 0x000006e000007947 */ /* 0x000fea0003800000 */
.L_x_28770:
        /* <DEDUP_REMOVED lines=11> */
.L_x_28782:
        /* <DEDUP_REMOVED lines=19> */
.L_x_28785:
[----:B------:R-:W-:-:S04]  /*65d0*/  LOP3.LUT R0, R7, 0x80000000, RZ, 0xc0, !PT ;  /* 0x8000000007007812 */ /* 0x000fc800078ec0ff */
[----:B------:R-:W-:-:S04]  /*65e0*/  SHF.R.U32.HI R0, RZ, 0x18, R0 ;  /* 0x00000018ff007819 */ /* 0x000fc80000011600 */
[----:B------:R-:W-:Y:S02]  /*65f0*/  LOP3.LUT R0, R3, R0, RZ, 0xfc, !PT ;  /* 0x0000000003007212 */ /* 0x000fe400078efcff */
.L_x_28784:
[----:B------:R-:W-:Y:S05]  /*6600*/  BSYNC B0 ;  /* 0x0000000000007941 */ /* 0x000fea0003800000 */
.L_x_28783:
[----:B------:R0:W-:Y:S01]  /*6610*/  STG.E.U8 [R4.64], R0 ;  /* 0x0000000004007986 */ /* 0x0001e2000c101124 */
[----:B------:R-:W-:Y:S05]  /*6620*/  BRA `(.L_x_28763) ;  /* 0x000004a000007947 */ /* 0x000fea0003800000 */
.L_x_28781:
        /* <DEDUP_REMOVED lines=19> */
.L_x_28788:
[----:B------:R-:W-:-:S04]  /*6760*/  LOP3.LUT R0, R7, 0x80000000, RZ, 0xc0, !PT ;  /* 0x8000000007007812 */ /* 0x000fc800078ec0ff */
[----:B------:R-:W-:-:S04]  /*6770*/  SHF.R.U32.HI R0, RZ, 0x18, R0 ;  /* 0x00000018ff007819 */ /* 0x000fc80000011600 */
[----:B------:R-:W-:Y:S02]  /*6780*/  LOP3.LUT R0, R3, R0, RZ, 0xfc, !PT ;  /* 0x0000000003007212 */ /* 0x000fe400078efcff */
.L_x_28787:
[----:B------:R-:W-:Y:S05]  /*6790*/  BSYNC B0 ;  /* 0x0000000000007941 */ /* 0x000fea0003800000 */
.L_x_28786:
[----:B------:R0:W-:Y:S01]  /*67a0*/  STG.E.U8 [R4.64], R0 ;  /* 0x0000000004007986 */ /* 0x0001e2000c101124 */
[----:B------:R-:W-:Y:S05]  /*67b0*/  BRA `(.L_x_28763) ;  /* 0x0000031000007947 */ /* 0x000fea0003800000 */
.L_x_28780:
        /* <DEDUP_REMOVED lines=24> */
.L_x_28762:
        /* <DEDUP_REMOVED lines=19> */
[----:B------:R-:W-:Y:S05]  /*6a70*/  BRA `(.L_x_28763) ;  /* 0x0000005000007947 */ /* 0x000fea0003800000 */
.L_x_28790:
[----:B-1----:R-:W0:Y:S02]  /*6a80*/  F2I.U64.F64.TRUNC R28, R28 ;  /* 0x0000001c001c7311 */ /* 0x002e24000030d800 */
[----:B0-----:R0:W-:Y:S01]  /*6a90*/  STG.E.64 [R4.64], R28 ;  /* 0x0000001c04007986 */ /* 0x0011e2000c101b24 */
[----:B------:R-:W-:Y:S05]  /*6aa0*/  BRA `(.L_x_28763) ;  /* 0x0000002000007947 */ /* 0x000fea0003800000 */
.L_x_28789:
[----:B-1----:R-:W0:Y:S02]  /*6ab0*/  F2I.U32.F64.TRUNC R29, R28 ;  /* 0x0000001c001d7311 */ /* 0x002e24000030d000 */
[----:B0-----:R0:W-:Y:S02]  /*6ac0*/  STG.E [R4.64], R29 ;  /* 0x0000001d04007986 */ /* 0x0011e4000c101924 */
.L_x_28763:
        /* <DEDUP_REMOVED lines=22> */
.L_x_28794:
[----:B------:R-:W0:Y:S02]  /*6c30*/  F2I.S64.F64.TRUNC R24, R24 ;  /* 0x0000001800187311 */ /* 0x000e24000030d900 */
[----:B0-----:R-:W-:-:S05]  /*6c40*/  IMAD.MOV.U32 R3, RZ, RZ, R24 ;  /* 0x000000ffff037224 */ /* 0x001fca00078e0018 */
[----:B------:R0:W-:Y:S01]  /*6c50*/  STG.E.U8 [R4.64], R3 ;  /* 0x0000000304007986 */ /* 0x0001e2000c101124 */
[----:B------:R-:W-:Y:S05]  /*6c60*/  BRA `(.L_x_28796) ;  /* 0x00000eb000007947 */ /* 0x000fea0003800000 */
.L_x_28793:
        /* <DEDUP_REMOVED lines=9> */
.L_x_28798:
[----:B------:R-:W0:Y:S02]  /*6d00*/  F2I.F64.TRUNC R25, R24 ;  /* 0x0000001800197311 */ /* 0x000e24000030d100 */
[----:B0-----:R0:W-:Y:S01]  /*6d10*/  STG.E [R4.64], R25 ;  /* 0x0000001904007986 */ /* 0x0011e2000c101924 */
[----:B------:R-:W-:Y:S05]  /*6d20*/  BRA `(.L_x_28796) ;  /* 0x00000df000007947 */ /* 0x000fea0003800000 */
.L_x_28797:
[----:B------:R-:W0:Y:S02]  /*6d30*/  F2I.F64.TRUNC R25, R24 ;  /* 0x0000001800197311 */ /* 0x000e24000030d100 */
[----:B0-----:R0:W-:Y:S01]  /*6d40*/  STG.E.U16 [R4.64], R25 ;  /* 0x0000001904007986 */ /* 0x0011e2000c101524 */
[----:B------:R-:W-:Y:S05]  /*6d50*/  BRA `(.L_x_28796) ;  /* 0x00000dc000007947 */ /* 0x000fea0003800000 */
.L_x_28792:
        /* <DEDUP_REMOVED lines=11> */
.L_x_28800:
[----:B------:R-:W0:Y:S01]  /*6e10*/  F2F.F32.F64 R0, R24 ;  /* 0x0000001800007310 */ /* 0x000e220000301000 */
[----:B------:R-:W0:-:S14]  /*6e20*/  DSETP.GEU.AND P0, PT, |R24|, c[0x2][0x0], PT ;  /* 0x008000001800762a */ /* 0x000e1c0003f0e200 */
[----:B0-----:R-:W-:-:S05]  /*6e30*/  @!P0 FMUL R0, R0, 1.175494350822287508e-38 ;  /* 0x0080000000008820 */ /* 0x001fca0000400000 */
[----:B------:R-:W-:-:S05]  /*6e40*/  F2FP.PACK_AB R0, RZ, R0 ;  /* 0x00000000ff00723e */ /* 0x000fca00000000ff */
[----:B------:R0:W-:Y:S01]  /*6e50*/  STG.E.U16 [R4.64], R0 ;  /* 0x0000000004007986 */ /* 0x0001e2000c101524 */
[----:B------:R-:W-:Y:S05]  /*6e60*/  BRA `(.L_x_28796) ;  /* 0x00000cb000007947 */ /* 0x000fea0003800000 */
.L_x_28799:
        /* <DEDUP_REMOVED lines=12> */
.L_x_28802:
[----:B------:R-:W0:Y:S01]  /*6f30*/  F2F.F32.F64 R0, R24 ;  /* 0x0000001800007310 */ /* 0x000e220000301000 */
[----:B------:R-:W0:-:S14]  /*6f40*/  DSETP.GEU.AND P0, PT, |R24|, c[0x2][0x0], PT ;  /* 0x008000001800762a */ /* 0x000e1c0003f0e200 */
[----:B0-----:R-:W-:-:S05]  /*6f50*/  @!P0 FMUL R0, R0, 1.175494350822287508e-38 ;  /* 0x0080000000008820 */ /* 0x001fca0000400000 */
[----:B------:R-:W-:-:S04]  /*6f60*/  F2FP.PACK_AB R3, RZ, R0 ;  /* 0x00000000ff03723e */ /* 0x000fc800000000ff */
[----:B------:R-:W-:-:S05]  /*6f70*/  PRMT R3, R3, 0x5410, RZ ;  /* 0x0000541003037816 */ /* 0x000fca00000000ff */
[----:B------:R0:W-:Y:S01]  /*6f80*/  STG.E [R4.64], R3 ;  /* 0x0000000304007986 */ /* 0x0001e2000c101924 */
[----:B------:R-:W-:Y:S05]  /*6f90*/  BRA `(.L_x_28796) ;  /* 0x00000b8000007947 */ /* 0x000fea0003800000 */
.L_x_28801:
[----:B------:R0:W-:Y:S01]  /*6fa0*/  STG.E.64 [R4.64], R24 ;  /* 0x0000001804007986 */ /* 0x0001e2000c101b24 */
[----:B------:R-:W-:Y:S05]  /*6fb0*/  BRA `(.L_x_28796) ;  /* 0x00000b6000007947 */ /* 0x000fea0003800000 */
.L_x_28791:
        /* <DEDUP_REMOVED lines=12> */
.L_x_28805:
[----:B------:R-:W-:-:S05]  /*7080*/  CS2R R26, SRZ ;  /* 0x00000000001a7805 */ /* 0x000fca000001ff00 */
[----:B------:R0:W-:Y:S01]  /*7090*/  STG.E.128 [R4.64], R24 ;  /* 0x0000001804007986 */ /* 0x0001e2000c101d24 */
[----:B------:R-:W-:Y:S05]  /*70a0*/  BRA `(.L_x_28796) ;  /* 0x00000a7000007947 */ /* 0x000fea0003800000 */
.L_x_28804:
        /* <DEDUP_REMOVED lines=23> */
.L_x_28809:
[----:B------:R-:W-:Y:S05]  /*7220*/  BSYNC B0 ;  /* 0x0000000000007941 */ /* 0x000fea0003800000 */
.L_x_28808:
[----:B------:R-:W-:-:S05]  /*7230*/  LOP3.LUT R7, R0, R7, RZ, 0xfc, !PT ;  /* 0x0000000700077212 */ /* 0x000fca00078efcff */
[----:B------:R0:W-:Y:S01]  /*7240*/  STG.E.U8 [R4.64], R7 ;  /* 0x0000000704007986 */ /* 0x0001e2000c101124 */
[----:B------:R-:W-:Y:S05]  /*7250*/  BRA `(.L_x_28796) ;  /* 0x000008c000007947 */ /* 0x000fea0003800000 */
.L_x_28807:
        /* <DEDUP_REMOVED lines=15> */
.L_x_28811:
[----:B------:R-:W-:Y:S01]  /*7350*/  IMAD.MOV.U32 R0, RZ, RZ, 0x7f ;  /* 0x0000007fff007424 */ /* 0x000fe200078e00ff */
[----:B------:R-:W-:-:S04]  /*7360*/  ISETP.GT.U32.AND P0, PT, R3, 0x7f800000, PT ;  /* 0x7f8000000300780c */ /* 0x000fc80003f04070 */
[----:B------:R-:W-:-:S04]  /*7370*/  SEL R0, R0, 0x7c, P0 ;  /* 0x0000007c00007807 */ /* 0x000fc80000000000 */
.L_x_28812:
[----:B------:R-:W-:Y:S05]  /*7380*/  BSYNC B0 ;  /* 0x0000000000007941 */ /* 0x000fea0003800000 */
.L_x_28810:
[----:B------:R-:W-:-:S04]  /*7390*/  LOP3.LUT R3, R7, 0x80000000, RZ, 0xc0, !PT ;  /* 0x8000000007037812 */ /* 0x000fc800078ec0ff */
[----:B------:R-:W-:-:S04]  /*73a0*/  SHF.R.U32.HI R3, RZ, 0x18, R3 ;  /* 0x00000018ff037819 */ /* 0x000fc80000011603 */
[----:B------:R-:W-:-:S05]  /*73b0*/  LOP3.LUT R3, R0, R3, RZ, 0xfc, !PT ;  /* 0x0000000300037212 */ /* 0x000fca00078efcff */
[----:B------:R0:W-:Y:S01]  /*73c0*/  STG.E.U8 [R4.64], R3 ;  /* 0x0000000304007986 */ /* 0x0001e2000c101124 */
[----:B------:R-:W-:Y:S05]  /*73d0*/  BRA `(.L_x_28796) ;  /* 0x0000074000007947 */ /* 0x000fea0003800000 */
.L_x_28806:
[----:B------:R-:W0:Y:S01]  /*73e0*/  F2F.F32.F64 R0, R24 ;  /* 0x0000001800007310 */ /* 0x000e220000301000 */
[----:B------:R-:W0:-:S14]  /*73f0*/  DSETP.GEU.AND P0, PT, |R24|, c[0x2][0x0], PT ;  /* 0x008000001800762a */ /* 0x000e1c0003f0e200 */
[----:B0-----:R-:W-:-:S05]  /*7400*/  @!P0 FMUL R0, R0, 1.175494350822287508e-38 ;  /* 0x0080000000008820 */ /* 0x001fca0000400000 */
[----:B------:R-:W-:-:S05]  /*7410*/  F2FP.BF16.PACK_AB R0, RZ, R0 ;  /* 0x00000000ff00723e */ /* 0x000fca00000010ff */
[----:B------:R0:W-:Y:S01]  /*7420*/  STG.E.U16 [R4.64], R0 ;  /* 0x0000000004007986 */ /* 0x0001e2000c101524 */
[----:B------:R-:W-:Y:S05]  /*7430*/  BRA `(.L_x_28796) ;  /* 0x000006e000007947 */ /* 0x000fea0003800000 */
.L_x_28803:
        /* <DEDUP_REMOVED lines=11> */
.L_x_28815:
        /* <DEDUP_REMOVED lines=19> */
.L_x_28818:
[----:B------:R-:W-:-:S04]  /*7620*/  LOP3.LUT R0, R7, 0x80000000, RZ, 0xc0, !PT ;  /* 0x8000000007007812 */ /* 0x000fc800078ec0ff */
[----:B------:R-:W-:-:S04]  /*7630*/  SHF.R.U32.HI R0, RZ, 0x18, R0 ;  /* 0x00000018ff007819 */ /* 0x000fc80000011600 */
[----:B------:R-:W-:Y:S02]  /*7640*/  LOP3.LUT R0, R3, R0, RZ, 0xfc, !PT ;  /* 0x0000000003007212 */ /* 0x000fe400078efcff */
.L_x_28817:
[----:B------:R-:W-:Y:S05]  /*7650*/  BSYNC B0 ;  /* 0x0000000000007941 */ /* 0x000fea0003800000 */
.L_x_28816:
[----:B------:R0:W-:Y:S01]  /*7660*/  STG.E.U8 [R4.64], R0 ;  /* 0x0000000004007986 */ /* 0x0001e2000c101124 */
[----:B------:R-:W-:Y:S05]  /*7670*/  BRA `(.L_x_28796) ;  /* 0x000004a000007947 */ /* 0x000fea0003800000 */
.L_x_28814:
        /* <DEDUP_REMOVED lines=19> */
.L_x_28821:
[----:B------:R-:W-:-:S04]  /*77b0*/  LOP3.LUT R0, R7, 0x80000000, RZ, 0xc0, !PT ;  /* 0x8000000007007812 */ /* 0x000fc800078ec0ff */
[----:B------:R-:W-:-:S04]  /*77c0*/  SHF.R.U32.HI R0, RZ, 0x18, R0 ;  /* 0x00000018ff007819 */ /* 0x000fc80000011600 */
[----:B------:R-:W-:Y:S02]  /*77d0*/  LOP3.LUT R0, R3, R0, RZ, 0xfc, !PT ;  /* 0x0000000003007212 */ /* 0x000fe400078efcff */
.L_x_28820:
[----:B------:R-:W-:Y:S05]  /*77e0*/  BSYNC B0 ;  /* 0x0000000000007941 */ /* 0x000fea0003800000 */
.L_x_28819:
[----:B------:R0:W-:Y:S01]  /*77f0*/  STG.E.U8 [R4.64], R0 ;  /* 0x0000000004007986 */ /* 0x0001e2000c101124 */
[----:B------:R-:W-:Y:S05]  /*7800*/  BRA `(.L_x_28796) ;  /* 0x0000031000007947 */ /* 0x000fea0003800000 */
.L_x_28813:
        /* <DEDUP_REMOVED lines=24> */
.L_x_28795:
        /* <DEDUP_REMOVED lines=20> */
.L_x_28823:
[----:B------:R-:W0:Y:S02]  /*7ad0*/  F2I.U64.F64.TRUNC R24, R24 ;  /* 0x0000001800187311 */ /* 0x000e24000030d800 */
[----:B0-----:R0:W-:Y:S01]  /*7ae0*/  STG.E.64 [R4.64], R24 ;  /* 0x0000001804007986 */ /* 0x0011e2000c101b24 */
[----:B------:R-:W-:Y:S05]  /*7af0*/  BRA `(.L_x_28796) ;  /* 0x0000002000007947 */ /* 0x000fea0003800000 */
.L_x_28822:
[----:B------:R-:W0:Y:S02]  /*7b00*/  F2I.U32.F64.TRUNC R25, R24 ;  /* 0x0000001800197311 */ /* 0x000e24000030d000 */
[----:B0-----:R0:W-:Y:S02]  /*7b10*/  STG.E [R4.64], R25 ;  /* 0x0000001904007986 */ /* 0x0011e4000c101924 */
.L_x_28796:
[----:B------:R-:W-:Y:S02]  /*7b20*/  IADD3 R22, R22, 0x80, RZ ;  /* 0x0000008016167810 */ /* 0x000fe40007ffe0ff */
.L_x_28757:
[----:B------:R-:W-:Y:S05]  /*7b30*/  BSYNC B6 ;  /* 0x0000000000067941 */ /* 0x000fea0003800000 */
.L_x_28756:
        /* <DEDUP_REMOVED lines=17> */
[----:B--2---:R-:W0:Y:S02]  /*7c50*/  F2I.F64.TRUNC R17, R16 ;  /* 0x0000001000117311 */ /* 0x004e24000030d100 */
[----:B0-----:R-:W-:Y:S01]  /*7c60*/  STG.E.U8 [R2.64], R17 ;  /* 0x0000001102007986 */ /* 0x001fe2000c101124 */
[----:B------:R-:W-:Y:S05]  /*7c70*/  EXIT ;  /* 0x000000000000794d */ /* 0x000fea0003800000 */
.L_x_28827:
[----:B--2---:R-:W0:Y:S02]  /*7c80*/  F2I.S64.F64.TRUNC R16, R16 ;  /* 0x0000001000107311 */ /* 0x004e24000030d900 */
[----:B0---4-:R-:W-:-:S05]  /*7c90*/  IMAD.MOV.U32 R5, RZ, RZ, R16 ;  /* 0x000000ffff057224 */ /* 0x011fca00078e0010 */
[----:B------:R-:W-:Y:S01]  /*7ca0*/  STG.E.U8 [R2.64], R5 ;  /* 0x0000000502007986 */ /* 0x000fe2000c101124 */
[----:B------:R-:W-:Y:S05]  /*7cb0*/  EXIT ;  /* 0x000000000000794d */ /* 0x000fea0003800000 */
.L_x_28826:
[----:B------:R-:W-:-:S13]  /*7cc0*/  ISETP.NE.AND P0, PT, R0, 0x2, PT ;  /* 0x000000020000780c */ /* 0x000fda0003f05270 */
[----:B------:R-:W-:Y:S05]  /*7cd0*/  @!P0 BRA `(.L_x_28829) ;  /* 0x000000a000008947 */ /* 0x000fea0003800000 */
[----:B------:R-:W-:-:S13]  /*7ce0*/  ISETP.NE.AND P0, PT, R0, 0x3, PT ;  /* 0x000000030000780c */ /* 0x000fda0003f05270 */
[----:B------:R-:W-:Y:S05]  /*7cf0*/  @!P0 BRA `(.L_x_28830) ;  /* 0x0000005000008947 */ /* 0x000fea0003800000 */
[----:B------:R-:W-:-:S13]  /*7d00*/  ISETP.NE.AND P0, PT, R0, 0x4, PT ;  /* 0x000000040000780c */ /* 0x000fda0003f05270 */
[----:B------:R-:W-:Y:S05]  /*7d10*/  @P0 BRA `(.L_x_28828) ;  /* 0x00000ce000000947 */ /* 0x000fea0003800000 */
[----:B--2---:R-:W0:Y:S02]  /*7d20*/  F2I.S64.F64.TRUNC R16, R16 ;  /* 0x0000001000107311 */ /* 0x004e24000030d900 */
[----:B0-----:R-:W-:Y:S01]  /*7d30*/  STG.E.64 [R2.64], R16 ;  /* 0x0000001002007986 */ /* 0x001fe2000c101b24 */
[----:B------:R-:W-:Y:S05]  /*7d40*/  EXIT ;  /* 0x000000000000794d */ /* 0x000fea0003800000 */
.L_x_28830:
[----:B--2---:R-:W0:Y:S02]  /*7d50*/  F2I.F64.TRUNC R17, R16 ;  /* 0x0000001000117311 */ /* 0x004e24000030d100 */
[----:B0-----:R-:W-:Y:S01]  /*7d60*/  STG.E [R2.64], R17 ;  /* 0x0000001102007986 */ /* 0x001fe2000c101924 */
[----:B------:R-:W-:Y:S05]  /*7d70*/  EXIT ;  /* 0x000000000000794d */ /* 0x000fea0003800000 */
.L_x_28829:
[----:B--2---:R-:W0:Y:S02]  /*7d80*/  F2I.F64.TRUNC R17, R16 ;  /* 0x0000001000117311 */ /* 0x004e24000030d100 */
[----:B0-----:R-:W-:Y:S01]  /*7d90*/  STG.E.U16 [R2.64], R17 ;  /* 0x0000001102007986 */ /* 0x001fe2000c101524 */
[----:B------:R-:W-:Y:S05]  /*7da0*/  EXIT ;  /* 0x000000000000794d */ /* 0x000fea0003800000 */
.L_x_28825:
[----:B------:R-:W-:-:S13]  /*7db0*/  ISETP.GT.AND P0, PT, R0, 0x6, PT ;  /* 0x000000060000780c */ /* 0x000fda0003f04270 */
[----:B------:R-:W-:Y:S05]  /*7dc0*/  @P0 BRA `(.L_x_28831) ;  /* 0x000000f000000947 */ /* 0x000fea0003800000 */
[----:B------:R-:W-:-:S13]  /*7dd0*/  ISETP.NE.AND P0, PT, R0, 0x5, PT ;  /* 0x000000050000780c */ /* 0x000fda0003f05270 */
[----:B------:R-:W-:Y:S05]  /*7de0*/  @!P0 BRA `(.L_x_28832) ;  /* 0x0000007000008947 */ /* 0x000fea0003800000 */
[----:B------:R-:W-:-:S13]  /*7df0*/  ISETP.NE.AND P0, PT, R0, 0x6, PT ;  /* 0x000000060000780c */ /* 0x000fda0003f05270 */
[----:B------:R-:W-:Y:S05]  /*7e00*/  @P0 BRA `(.L_x_28828) ;  /* 0x00000bf000000947 */ /* 0x000fea0003800000 */
[----:B--2-4-:R-:W0:Y:S01]  /*7e10*/  F2F.F32.F64 R5, R16 ;  /* 0x0000001000057310 */ /* 0x014e220000301000 */
[----:B------:R-:W0:-:S14]  /*7e20*/  DSETP.GEU.AND P0, PT, |R16|, c[0x2][0x0], PT ;  /* 0x008000001000762a */ /* 0x000e1c0003f0e200 */
[----:B0-----:R-:W-:-:S05]  /*7e30*/  @!P0 FMUL R5, R5, 1.175494350822287508e-38 ;  /* 0x0080000005058820 */ /* 0x001fca0000400000 */
[----:B------:R-:W-:Y:S01]  /*7e40*/  STG.E [R2.64], R5 ;  /* 0x0000000502007986 */ /* 0x000fe2000c101924 */
[----:B------:R-:W-:Y:S05]  /*7e50*/  EXIT ;  /* 0x000000000000794d */ /* 0x000fea0003800000 */
.L_x_28832:
[----:B--2---:R-:W0:Y:S01]  /*7e60*/  F2F.F32.F64 R0, R16 ;  /* 0x0000001000007310 */ /* 0x004e220000301000 */
[----:B------:R-:W0:-:S14]  /*7e70*/  DSETP.GEU.AND P0, PT, |R16|, c[0x2][0x0], PT ;  /* 0x008000001000762a */ /* 0x000e1c0003f0e200 */
[----:B0-----:R-:W-:-:S05]  /*7e80*/  @!P0 FMUL R0, R0, 1.175494350822287508e-38 ;  /* 0x0080000000008820 */ /* 0x001fca0000400000 */
[----:B------:R-:W-:-:S05]  /*7e90*/  F2FP.PACK_AB R0, RZ, R0 ;  /* 0x00000000ff00723e */ /* 0x000fca00000000ff */
[----:B------:R-:W-:Y:S01]  /*7ea0*/  STG.E.U16 [R2.64], R0 ;  /* 0x0000000002007986 */ /* 0x000fe2000c101524 */
[----:B------:R-:W-:Y:S05]  /*7eb0*/  EXIT ;  /* 0x000000000000794d */ /* 0x000fea0003800000 */
.L_x_28831:
[----:B------:R-:W-:-:S13]  /*7ec0*/  ISETP.NE.AND P0, PT, R0, 0x7, PT ;  /* 0x000000070000780c */ /* 0x000fda0003f05270 */
[----:B------:R-:W-:Y:S05]  /*7ed0*/  @!P0 BRA `(.L_x_28833) ;  /* 0x0000011000008947 */ /* 0x000fea0003800000 */
[----:B------:R-:W-:-:S13]  /*7ee0*/  ISETP.NE.AND P0, PT, R0, 0x8, PT ;  /* 0x000000080000780c */ /* 0x000fda0003f05270 */
[----:B------:R-:W-:Y:S05]  /*7ef0*/  @!P0 BRA `(.L_x_28834) ;  /* 0x0000008000008947 */ /* 0x000fea0003800000 */
[----:B------:R-:W-:-:S13]  /*7f00*/  ISETP.NE.AND P0, PT, R0, 0x9, PT ;  /* 0x000000090000780c */ /* 0x000fda0003f05270 */
[----:B------:R-:W-:Y:S05]  /*7f10*/  @P0 BRA `(.L_x_28828) ;  /* 0x00000ae000000947 */ /* 0x000fea0003800000 */
[----:B--2-4-:R-:W0:Y:S01]  /*7f20*/  F2F.F32.F64 R4, R16 ;  /* 0x0000001000047310 */ /* 0x014e220000301000 */
[----:B------:R-:W0:Y:S01]  /*7f30*/  DSETP.GEU.AND P0, PT, |R16|, c[0x2][0x0], PT ;  /* 0x008000001000762a */ /* 0x000e220003f0e200 */
[----:B------:R-:W-:-:S13]  /*7f40*/  IMAD.MOV.U32 R5, RZ, RZ, RZ ;  /* 0x000000ffff057224 */ /* 0x000fda00078e00ff */
[----:B0-----:R-:W-:-:S05]  /*7f50*/  @!P0 FMUL R4, R4, 1.175494350822287508e-38 ;  /* 0x0080000004048820 */ /* 0x001fca0000400000 */
[----:B------:R-:W-:Y:S01]  /*7f60*/  STG.E.64 [R2.64], R4 ;  /* 0x0000000402007986 */ /* 0x000fe2000c101b24 */
[----:B------:R-:W-:Y:S05]  /*7f70*/  EXIT ;  /* 0x000000000000794d */ /* 0x000fea0003800000 */
.L_x_28834:
[----:B--2---:R-:W0:Y:S01]  /*7f80*/  F2F.F32.F64 R0, R16 ;  /* 0x0000001000007310 */ /* 0x004e220000301000 */
[----:B------:R-:W0:-:S14]  /*7f90*/  DSETP.GEU.AND P0, PT, |R16|, c[0x2][0x0], PT ;  /* 0x008000001000762a */ /* 0x000e1c0003f0e200 */
[----:B0-----:R-:W-:-:S05]  /*7fa0*/  @!P0 FMUL R0, R0, 1.175494350822287508e-38 ;  /* 0x0080000000008820 */ /* 0x001fca0000400000 */
[----:B----4-:R-:W-:-:S04]  /*7fb0*/  F2FP.PACK_AB R5, RZ, R0 ;  /* 0x00000000ff05723e */ /* 0x010fc800000000ff */
[----:B------:R-:W-:-:S05]  /*7fc0*/  PRMT R5, R5, 0x5410, RZ ;  /* 0x0000541005057816 */ /* 0x000fca00000000ff */
[----:B------:R-:W-:Y:S01]  /*7fd0*/  STG.E [R2.64], R5 ;  /* 0x0000000502007986 */ /* 0x000fe2000c101924 */
[----:B------:R-:W-:Y:S05]  /*7fe0*/  EXIT ;  /* 0x000000000000794d */ /* 0x000fea0003800000 */
.L_x_28833:
[----:B--2---:R-:W-:Y:S01]  /*7ff0*/  STG.E.64 [R2.64], R16 ;  /* 0x0000001002007986 */ /* 0x004fe2000c101b24 */
[----:B------:R-:W-:Y:S05]  /*8000*/  EXIT ;  /* 0x000000000000794d */ /* 0x000fea0003800000 */
.L_x_28824:
        /* <DEDUP_REMOVED lines=8> */
[----:B--2---:R-:W0:-:S06]  /*8090*/  DSETP.NEU.AND P0, PT, R16, RZ, PT ;  /* 0x000000ff1000722a */ /* 0x004e0c0003f0d000 */
[----:B0---4-:R-:W-:-:S05]  /*80a0*/  SEL R5, RZ, 0x1, !P0 ;  /* 0x00000001ff057807 */ /* 0x011fca0004000000 */
[----:B------:R-:W-:Y:S01]  /*80b0*/  STG.E.U8 [R2.64], R5 ;  /* 0x0000000502007986 */ /* 0x000fe2000c101124 */
[----:B------:R-:W-:Y:S05]  /*80c0*/  EXIT ;  /* 0x000000000000794d */ /* 0x000fea0003800000 */
.L_x_28837:
[----:B------:R-:W-:-:S05]  /*80d0*/  CS2R R18, SRZ ;  /* 0x0000000000127805 */ /* 0x000fca000001ff00 */
[----:B--2---:R-:W-:Y:S01]  /*80e0*/  STG.E.128 [R2.64], R16 ;  /* 0x0000001002007986 */ /* 0x004fe2000c101d24 */
[----:B------:R-:W-:Y:S05]  /*80f0*/  EXIT ;  /* 0x000000000000794d */ /* 0x000fea0003800000 */
.L_x_28836:
[----:B------:R-:W-:-:S13]  /*8100*/  ISETP.NE.AND P0, PT, R0, 0xf, PT ;  /* 0x0000000f0000780c */ /* 0x000fda0003f05270 */
[----:B------:R-:W-:Y:S05]  /*8110*/  @!P0 BRA `(.L_x_28838) ;  /* 0x0000031000008947 */ /* 0x000fea0003800000 */
[----:B------:R-:W-:-:S13]  /*8120*/  ISETP.NE.AND P0, PT, R0, 0x17, PT ;  /* 0x000000170000780c */ /* 0x000fda0003f05270 */
[----:B------:R-:W-:Y:S05]  /*8130*/  @!P0 BRA `(.L_x_28839) ;  /* 0x0000017000008947 */ /* 0x000fea0003800000 */
[----:B------:R-:W-:-:S13]  /*8140*/  ISETP.NE.AND P0, PT, R0, 0x18, PT ;  /* 0x000000180000780c */ /* 0x000fda0003f05270 */
[----:B------:R-:W-:Y:S05]  /*8150*/  @P0 BRA `(.L_x_28828) ;  /* 0x000008a000000947 */ /* 0x000fea0003800000 */
[----:B--2---:R-:W0:Y:S01]  /*8160*/  F2F.F32.F64 R7, R16 ;  /* 0x0000001000077310 */ /* 0x004e220000301000 */
[----:B------:R-:W0:Y:S01]  /*8170*/  DSETP.GEU.AND P0, PT, |R16|, c[0x2][0x0], PT ;  /* 0x008000001000762a */ /* 0x000e220003f0e200 */
[----:B------:R-:W-:-:S13]  /*8180*/  BSSY B0, `(.L_x_28840) ;  /* 0x000000f000007945 */ /* 0x000fda0003800000 */
[----:B0-----:R-:W-:-:S05]  /*8190*/  @!P0 FMUL R7, R7, 1.175494350822287508e-38 ;  /* 0x0080000007078820 */ /* 0x001fca0000400000 */
[C---:B----4-:R-:W-:Y:S02]  /*81a0*/  LOP3.LUT R4, R7.reuse, 0x7fffffff, RZ, 0xc0, !PT ;  /* 0x7fffffff07047812 */ /* 0x050fe400078ec0ff */
        /* <DEDUP_REMOVED lines=12> */
.L_x_28841:
[----:B------:R-:W-:Y:S05]  /*8270*/  BSYNC B0 ;  /* 0x0000000000007941 */ /* 0x000fea0003800000 */
.L_x_28840:
[----:B------:R-:W-:-:S05]  /*8280*/  LOP3.LUT R5, R0, R5, RZ, 0xfc, !PT ;  /* 0x0000000500057212 */ /* 0x000fca00078efcff */
[----:B------:R-:W-:Y:S01]  /*8290*/  STG.E.U8 [R2.64], R5 ;  /* 0x0000000502007986 */ /* 0x000fe2000c101124 */
[----:B------:R-:W-:Y:S05]  /*82a0*/  EXIT ;  /* 0x000000000000794d */ /* 0x000fea0003800000 */
.L_x_28839:
[----:B--2-4-:R-:W0:Y:S01]  /*82b0*/  F2F.F32.F64 R5, R16 ;  /* 0x0000001000057310 */ /* 0x014e220000301000 */
        /* <DEDUP_REMOVED lines=14> */
.L_x_28843:
[----:B------:R-:W-:Y:S01]  /*83a0*/  IMAD.MOV.U32 R0, RZ, RZ, 0x7f ;  /* 0x0000007fff007424 */ /* 0x000fe200078e00ff */
[----:B------:R-:W-:-:S04]  /*83b0*/  ISETP.GT.U32.AND P0, PT, R4, 0x7f800000, PT ;  /* 0x7f8000000400780c */ /* 0x000fc80003f04070 */
[----:B------:R-:W-:-:S04]  /*83c0*/  SEL R0, R0, 0x7c, P0 ;  /* 0x0000007c00007807 */ /* 0x000fc80000000000 */
.L_x_28844:
[----:B------:R-:W-:Y:S05]  /*83d0*/  BSYNC B0 ;  /* 0x0000000000007941 */ /* 0x000fea0003800000 */
.L_x_28842:
[----:B------:R-:W-:-:S04]  /*83e0*/  LOP3.LUT R4, R5, 0x80000000, RZ, 0xc0, !PT ;  /* 0x8000000005047812 */ /* 0x000fc800078ec0ff */
[----:B------:R-:W-:-:S04]  /*83f0*/  SHF.R.U32.HI R5, RZ, 0x18, R4 ;  /* 0x00000018ff057819 */ /* 0x000fc80000011604 */
[----:B------:R-:W-:-:S05]  /*8400*/  LOP3.LUT R5, R0, R5, RZ, 0xfc, !PT ;  /* 0x0000000500057212 */ /* 0x000fca00078efcff */
[----:B------:R-:W-:Y:S01]  /*8410*/  STG.E.U8 [R2.64], R5 ;  /* 0x0000000502007986 */ /* 0x000fe2000c101124 */
[----:B------:R-:W-:Y:S05]  /*8420*/  EXIT ;  /* 0x000000000000794d */ /* 0x000fea0003800000 */
.L_x_28838:
[----:B--2---:R-:W0:Y:S01]  /*8430*/  F2F.F32.F64 R0, R16 ;  /* 0x0000001000007310 */ /* 0x004e220000301000 */
[----:B------:R-:W0:-:S14]  /*8440*/  DSETP.GEU.AND P0, PT, |R16|, c[0x2][0x0], PT ;  /* 0x008000001000762a */ /* 0x000e1c0003f0e200 */
[----:B0-----:R-:W-:-:S05]  /*8450*/  @!P0 FMUL R0, R0, 1.175494350822287508e-38 ;  /* 0x0080000000008820 */ /* 0x001fca0000400000 */
[----:B------:R-:W-:-:S05]  /*8460*/  F2FP.BF16.PACK_AB R0, RZ, R0 ;  /* 0x00000000ff00723e */ /* 0x000fca00000010ff */
[----:B------:R-:W-:Y:S01]  /*8470*/  STG.E.U16 [R2.64], R0 ;  /* 0x0000000002007986 */ /* 0x000fe2000c101524 */
[----:B------:R-:W-:Y:S05]  /*8480*/  EXIT ;  /* 0x000000000000794d */ /* 0x000fea0003800000 */
.L_x_28835:
        /* <DEDUP_REMOVED lines=8> */
[----:B--2---:R-:W0:Y:S02]  /*8510*/  F2I.U32.F64.TRUNC R17, R16 ;  /* 0x0000001000117311 */ /* 0x004e24000030d000 */
[----:B0-----:R-:W-:Y:S01]  /*8520*/  STG.E.U16 [R2.64], R17 ;  /* 0x0000001102007986 */ /* 0x001fe2000c101524 */
[----:B------:R-:W-:Y:S05]  /*8530*/  EXIT ;  /* 0x000000000000794d */ /* 0x000fea0003800000 */
.L_x_28847:
[----:B--2---:R-:W0:Y:S01]  /*8540*/  F2F.F32.F64 R7, R16 ;  /* 0x0000001000077310 */ /* 0x004e220000301000 */
[----:B------:R-:W0:Y:S01]  /*8550*/  DSETP.GEU.AND P0, PT, |R16|, c[0x2][0x0], PT ;  /* 0x008000001000762a */ /* 0x000e220003f0e200 */
[----:B------:R-:W-:Y:S01]  /*8560*/  BSSY B0, `(.L_x_28848) ;  /* 0x0000015000007945 */ /* 0x000fe20003800000 */
[----:B------:R-:W-:-:S12]  /*8570*/  IMAD.MOV.U32 R0, RZ, RZ, 0x80 ;  /* 0x00000080ff007424 */ /* 0x000fd800078e00ff */
[----:B0-----:R-:W-:-:S05]  /*8580*/  @!P0 FMUL R7, R7, 1.175494350822287508e-38 ;  /* 0x0080000007078820 */ /* 0x001fca0000400000 */
[----:B----4-:R-:W-:-:S04]  /*8590*/  LOP3.LUT R5, R7, 0x7fffffff, RZ, 0xc0, !PT ;  /* 0x7fffffff07057812 */ /* 0x010fc800078ec0ff */
        /* <DEDUP_REMOVED lines=13> */
.L_x_28850:
[----:B------:R-:W-:-:S04]  /*8670*/  LOP3.LUT R0, R7, 0x80000000, RZ, 0xc0, !PT ;  /* 0x8000000007007812 */ /* 0x000fc800078ec0ff */
[----:B------:R-:W-:-:S04]  /*8680*/  SHF.R.U32.HI R5, RZ, 0x18, R0 ;  /* 0x00000018ff057819 */ /* 0x000fc80000011600 */
[----:B------:R-:W-:-:S04]  /*8690*/  LOP3.LUT R4, R4, R5, RZ, 0xfc, !PT ;  /* 0x0000000504047212 */ /* 0x000fc800078efcff */
[----:B------:R-:W-:Y:S02]  /*86a0*/  PRMT R0, R4, 0x7610, R0 ;  /* 0x0000761004007816 */ /* 0x000fe40000000000 */
.L_x_28849:
[----:B------:R-:W-:Y:S05]  /*86b0*/  BSYNC B0 ;  /* 0x0000000000007941 */ /* 0x000fea0003800000 */
.L_x_28848:
[----:B------:R-:W-:Y:S01]  /*86c0*/  STG.E.U8 [R2.64], R0 ;  /* 0x0000000002007986 */ /* 0x000fe2000c101124 */
[----:B------:R-:W-:Y:S05]  /*86d0*/  EXIT ;  /* 0x000000000000794d */ /* 0x000fea0003800000 */
.L_x_28846:
        /* <DEDUP_REMOVED lines=19> */
.L_x_28853:
[----:B------:R-:W-:-:S04]  /*8810*/  LOP3.LUT R0, R7, 0x80000000, RZ, 0xc0, !PT ;  /* 0x8000000007007812 */ /* 0x000fc800078ec0ff */
[----:B------:R-:W-:-:S04]  /*8820*/  SHF.R.U32.HI R5, RZ, 0x18, R0 ;  /* 0x00000018ff057819 */ /* 0x000fc80000011600 */
[----:B------:R-:W-:-:S04]  /*8830*/  LOP3.LUT R4, R4, R5, RZ, 0xfc, !PT ;  /* 0x0000000504047212 */ /* 0x000fc800078efcff */
[----:B------:R-:W-:Y:S02]  /*8840*/  PRMT R0, R4, 0x7610, R0 ;  /* 0x0000761004007816 */ /* 0x000fe40000000000 */
.L_x_28852:
[----:B------:R-:W-:Y:S05]  /*8850*/  BSYNC B0 ;  /* 0x0000000000007941 */ /* 0x000fea0003800000 */
.L_x_28851:
[----:B------:R-:W-:Y:S01]  /*8860*/  STG.E.U8 [R2.64], R0 ;  /* 0x0000000002007986 */ /* 0x000fe2000c101124 */
[----:B------:R-:W-:Y:S05]  /*8870*/  EXIT ;  /* 0x000000000000794d */ /* 0x000fea0003800000 */
.L_x_28845:
[----:B------:R-:W-:-:S13]  /*8880*/  ISETP.NE.AND P0, PT, R0, 0x1c, PT ;  /* 0x0000001c0000780c */ /* 0x000fda0003f05270 */
[----:B------:R-:W-:Y:S05]  /*8890*/  @!P0 BRA `(.L_x_28854) ;  /* 0x000002d000008947 */ /* 0x000fea0003800000 */
[----:B------:R-:W-:-:S13]  /*88a0*/  ISETP.NE.AND P0, PT, R0, 0x1d, PT ;  /* 0x0000001d0000780c */ /* 0x000fda0003f05270 */
[----:B------:R-:W-:Y:S05]  /*88b0*/  @!P0 BRA `(.L_x_28855) ;  /* 0x0000028000008947 */ /* 0x000fea0003800000 */
[----:B------:R-:W-:-:S13]  /*88c0*/  ISETP.NE.AND P0, PT, R0, 0x2c, PT ;  /* 0x0000002c0000780c */ /* 0x000fda0003f05270 */
[----:B------:R-:W-:Y:S05]  /*88d0*/  @P0 BRA `(.L_x_28828) ;  /* 0x0000012000000947 */ /* 0x000fea0003800000 */
[----:B--2---:R-:W0:Y:S01]  /*88e0*/  F2F.F32.F64 R6, R16 ;  /* 0x0000001000067310 */ /* 0x004e220000301000 */
[----:B------:R-:W0:-:S14]  /*88f0*/  DSETP.GEU.AND P0, PT, |R16|, c[0x2][0x0], PT ;  /* 0x008000001000762a */ /* 0x000e1c0003f0e200 */
[----:B0-----:R-:W-:Y:S01]  /*8900*/  @!P0 FMUL R6, R6, 1.175494350822287508e-38 ;  /* 0x0080000006068820 */ /* 0x001fe20000400000 */
[----:B------:R-:W-:-:S04]  /*8910*/  PLOP3.LUT P0, PT, PT, PT, PT, 0x80, 0x0 ;  /* 0x000000000000781c */ /* 0x000fc80003f0f070 */
[----:B----4-:R-:W-:-:S04]  /*8920*/  SHF.R.U32.HI R4, RZ, 0x17, R6 ;  /* 0x00000017ff047819 */ /* 0x010fc80000011606 */
        /* <DEDUP_REMOVED lines=13> */
.L_x_28828:
        /* <DEDUP_REMOVED lines=19> */
[----:B------:R-:W-:Y:S05]  /*8b30*/  EXIT ;  /* 0x000000000000794d */ /* 0x000fea0003800000 */
.L_x_28855:
[----:B--2---:R-:W0:Y:S02]  /*8b40*/  F2I.U64.F64.TRUNC R16, R16 ;  /* 0x0000001000107311 */ /* 0x004e24000030d800 */
[----:B0-----:R-:W-:Y:S01]  /*8b50*/  STG.E.64 [R2.64], R16 ;  /* 0x0000001002007986 */ /* 0x001fe2000c101b24 */
[----:B------:R-:W-:Y:S05]  /*8b60*/  EXIT ;  /* 0x000000000000794d */ /* 0x000fea0003800000 */
.L_x_28854:
[----:B--2---:R-:W0:Y:S02]  /*8b70*/  F2I.U32.F64.TRUNC R17, R16 ;  /* 0x0000001000117311 */ /* 0x004e24000030d000 */
[----:B0-----:R-:W-:Y:S01]  /*8b80*/  STG.E [R2.64], R17 ;  /* 0x0000001102007986 */ /* 0x001fe2000c101924 */
[----:B------:R-:W-:Y:S05]  /*8b90*/  EXIT ;  /* 0x000000000000794d */ /* 0x000fea0003800000 */
.L_x_28856:
        /* <DEDUP_REMOVED lines=14> */
.L_x_30107:


//--------------------- .text._ZN2at6native18elementwise_kernelILi128ELi2EZNS0_22gpu_kernel_impl_nocastINS0_13BUnaryFunctorIdddZZZNS0_21nextafter_kernel_cudaERNS_18TensorIteratorBaseEENKUlvE_clEvENKUlvE_clEvEUlddE_EEEEvS5_RKT_EUliE_EEviT1_ --------------------------
	.section	.text._ZN2at6native18elementwise_kernelILi128ELi2EZNS0_22gpu_kernel_impl_nocastINS0_13BUnaryFunctorIdddZZZNS0_21nextafter_kernel_cudaERNS_18TensorIteratorBaseEENKUlvE_clEvENKUlvE_clEvEUlddE_EEEEvS5_RKT_EUliE_EEviT1_,"ax",@progbits
	.sectioninfo	@"SHI_REGISTERS=16"
	.align	128
        .global         _ZN2at6native18elementwise_kernelILi128ELi2EZNS0_22gpu_kernel_impl_nocastINS0_13BUnaryFunctorIdddZZZNS0_21nextafter_kernel_cudaERNS_18TensorIteratorBaseEENKUlvE_clEvENKUlvE_clEvEUlddE_EEEEvS5_RKT_EUliE_EEviT1_
        .type           _ZN2at6native18elementwise_kernelILi128ELi2EZNS0_22gpu_kernel_impl_nocastINS0_13BUnaryFunctorIdddZZZNS0_21nextafter_kernel_cudaERNS_18TensorIteratorBaseEENKUlvE_clEvENKUlvE_clEvEUlddE_EEEEvS5_RKT_EUliE_EEviT1_,@function
        .size           _ZN2at6native18elementwise_kernelILi128ELi2EZNS0_22gpu_kernel_impl_nocastINS0_13BUnaryFunctorIdddZZZNS0_21nextafter_kernel_cudaERNS_18TensorIteratorBaseEENKUlvE_clEvENKUlvE_clEvEUlddE_EEEEvS5_RKT_EUliE_EEviT1_,(.L_x_30108 - _ZN2at6native18elementwise_kernelILi128ELi2EZNS0_22gpu_kernel_impl_nocastINS0_13BUnaryFunctorIdddZZZNS0_21nextafter_kernel_cudaERNS_18TensorIteratorBaseEENKUlvE_clEvENKUlvE_clEvEUlddE_EEEEvS5_RKT_EUliE_EEviT1_)
        .other          _ZN2at6native18elementwise_kernelILi128ELi2EZNS0_22gpu_kernel_impl_nocastINS0_13BUnaryFunctorIdddZZZNS0_21nextafter_kernel_cudaERNS_18TensorIteratorBaseEENKUlvE_clEvENKUlvE_clEvEUlddE_EEEEvS5_RKT_EUliE_EEviT1_,@"STO_CUDA_ENTRY STV_DEFAULT"
_ZN2at6native18elementwise_kernelILi128ELi2EZNS0_22gpu_kernel_impl_nocastINS0_13BUnaryFunctorIdddZZZNS0_21nextafter_kernel_cudaERNS_18TensorIteratorBaseEENKUlvE_clEvENKUlvE_clEvEUlddE_EEEEvS5_RKT_EUliE_EEviT1_:
.text._ZN2at6native18elementwise_kernelILi128ELi2EZNS0_22gpu_kernel_impl_nocastINS0_13BUnaryFunctorIdddZZZNS0_21nextafter_kernel_cudaERNS_18TensorIteratorBaseEENKUlvE_clEvENKUlvE_clEvEUlddE_EEEEvS5_RKT_EUliE_EEviT1_:
[----:B------:R-:W-:Y:S02]  /*0000*/  MOV R1, c[0x0][0x28] ;  /* 0x00000a0000017a02 */ /* 0x000fe40000000f00 */
[----:B------:R-:W0:Y:S01]  /*0010*/  S2R R3, SR_CTAID.X ;  /* 0x0000000000037919 */ /* 0x000e220000002500 */
[----:B------:R-:W-:Y:S01]  /*0020*/  ULDC UR4, c[0x0][0x37c] ;  /* 0x0000df0000047ab9 */ /* 0x000fe20000000800 */
[----:B------:R-:W-:Y:S01]  /*0030*/  BSSY B0, `(.L_x_28857) ;  /* 0x0000115000007945 */ /* 0x000fe20003800000 */
[----:B------:R-:W-:Y:S01]  /*0040*/  ULOP3.LUT UR5, URZ, 0x80000000, UR4, 0xb8, !UPT ;  /* 0x800000003f057892 */ /* 0x000fe2000f8eb804 */
[----:B------:R-:W0:Y:S01]  /*0050*/  S2R R0, SR_TID.X ;  /* 0x0000000000007919 */ /* 0x000e220000002100 */
[----:B------:R-:W-:Y:S02]  /*0060*/  ULDC.64 UR6, c[0x0][0x118] ;  /* 0x0000460000067ab9 */ /* 0x000fe40000000a00 */
[----:B------:R-:W-:Y:S01]  /*0070*/  UMOV UR4, 0x1 ;  /* 0x0000000100047882 */ /* 0x000fe20000000000 */
[----:B0-----:R-:W-:-:S04]  /*0080*/  LEA R3, R3, R0, 0x8 ;  /* 0x0000000003037211 */ /* 0x001fc800078e40ff */
[----:B------:R-:W-:-:S13]  /*0090*/  ISETP.GE.AND P0, PT, R3, c[0x0][0x160], PT ;  /* 0x0000580003007a0c */ /* 0x000fda0003f06270 */
        /* <DEDUP_REMOVED lines=228> */
.L_x_28859:
[----:B------:R-:W-:-:S05]  /*0ee0*/  IADD3 R4, P0, R2, c[0x0][0x368], RZ ;  /* 0x0000da0002047a10 */ /* 0x000fca0007f1e0ff */
[----:B------:R-:W-:-:S05]  /*0ef0*/  IMAD.X R5, RZ, RZ, c[0x0][0x36c], P0 ;  /* 0x0000db00ff057624 */ /* 0x000fca00000e06ff */
[----:B------:R-:W2:Y:S01]  /*0f00*/  LDG.E.64 R8, [R4.64] ;  /* 0x0000000604087981 */ /* 0x000ea2000c1e1b00 */
[----:B------:R-:W-:Y:S01]  /*0f10*/  MOV R6, c[0x0][0x378] ;  /* 0x0000de0000067a02 */ /* 0x000fe20000000f00 */
[----:B------:R-:W-:Y:S01]  /*0f20*/  BSSY B1, `(.L_x_28860) ;  /* 0x0000023000017945 */ /* 0x000fe20003800000 */
[----:B------:R-:W-:-:S06]  /*0f30*/  MOV R7, c[0x0][0x37c] ;  /* 0x0000df0000077a02 */ /* 0x000fcc0000000f00 */
[----:B------:R0:W2:Y:S02]  /*0f40*/  DSETP.GTU.AND P0, PT, |R6|, +INF , PT ;  /* 0x7ff000000600742a */ /* 0x0000a40003f0c200 */
[----:B0-----:R-:W-:-:S04]  /*0f50*/  IADD3 R6, P1, R0, c[0x0][0x360], RZ ;  /* 0x0000d80000067a10 */ /* 0x001fc80007f3e0ff */
[----:B------:R-:W-:Y:S01]  /*0f60*/  IADD3.X R7, RZ, c[0x0][0x364], RZ, P1, !PT ;  /* 0x0000d900ff077a10 */ /* 0x000fe20000ffe4ff */
[----:B--2---:R-:W0:-:S14]  /*0f70*/  DSETP.GTU.OR P0, PT, |R8|, +INF , P0 ;  /* 0x7ff000000800742a */ /* 0x004e1c000070c600 */
[----:B0-----:R-:W-:Y:S05]  /*0f80*/  @P0 BRA `(.L_x_28861) ;  /* 0x000001b000000947 */ /* 0x001fea0003800000 */
[----:B------:R-:W-:Y:S01]  /*0f90*/  LOP3.LUT R0, R8, c[0x0][0x378], RZ, 0xfc, !PT ;  /* 0x0000de0008007a12 */ /* 0x000fe200078efcff */
[----:B------:R-:W-:Y:S01]  /*0fa0*/  IMAD.MOV.U32 R4, RZ, RZ, c[0x0][0x378] ;  /* 0x0000de00ff047624 */ /* 0x000fe200078e00ff */
[----:B------:R-:W-:Y:S02]  /*0fb0*/  LOP3.LUT R2, R9, c[0x0][0x37c], RZ, 0xfc, !PT ;  /* 0x0000df0009027a12 */ /* 0x000fe400078efcff */
[----:B------:R-:W-:Y:S02]  /*0fc0*/  ISETP.NE.U32.AND P0, PT, R0, RZ, PT ;  /* 0x000000ff0000720c */ /* 0x000fe40003f05070 */
[----:B------:R-:W-:Y:S02]  /*0fd0*/  MOV R5, c[0x0][0x37c] ;  /* 0x0000df0000057a02 */ /* 0x000fe40000000f00 */
[----:B------:R-:W-:-:S13]  /*0fe0*/  LOP3.LUT P0, RZ, R2, 0x7fffffff, RZ, 0xc0, P0 ;  /* 0x7fffffff02ff7812 */ /* 0x000fda000000c0ff */
[----:B------:R-:W-:Y:S05]  /*0ff0*/  @!P0 BRA `(.L_x_28862) ;  /* 0x0000015000008947 */ /* 0x000fea0003800000 */
[----:B------:R-:W-:Y:S02]  /*1000*/  ISETP.NE.U32.AND P0, PT, R8, RZ, PT ;  /* 0x000000ff0800720c */ /* 0x000fe40003f05070 */
[----:B------:R-:W-:Y:S02]  /*1010*/  MOV R4, UR4 ;  /* 0x0000000400047c02 */ /* 0x000fe40008000f00 */
[----:B------:R-:W-:Y:S02]  /*1020*/  LOP3.LUT P0, RZ, R9, 0x7fffffff, RZ, 0xc0, P0 ;  /* 0x7fffffff09ff7812 */ /* 0x000fe4000000c0ff */
[----:B------:R-:W-:-:S11]  /*1030*/  MOV R5, UR5 ;  /* 0x0000000500057c02 */ /* 0x000fd60008000f00 */
        /* <DEDUP_REMOVED lines=16> */
.L_x_28861:
[----:B------:R0:W1:-:S06]  /*1140*/  DADD R4, R8, c[0x0][0x378] ;  /* 0x0000de0008047629 */ /* 0x00004c0000000000 */
.L_x_28862:
[----:B------:R-:W-:Y:S05]  /*1150*/  BSYNC B1 ;  /* 0x0000000000017941 */ /* 0x000fea0003800000 */
.L_x_28860:
[----:B-1----:R1:W-:Y:S01]  /*1160*/  STG.E.64 [R6.64], R4 ;  /* 0x0000000406007986 */ /* 0x0023e2000c101b06 */
[----:B------:R-:W-:-:S03]  /*1170*/  IADD3 R3, R3, 0x80, RZ ;  /* 0x0000008003037810 */ /* 0x000fc60007ffe0ff */
.L_x_28858:
[----:B------:R-:W-:Y:S05]  /*1180*/  BSYNC B0 ;  /* 0x0000000000007941 */ /* 0x000fea0003800000 */
.L_x_28857:
[----:B------:R-:W-:-:S13]  /*1190*/  ISETP.GE.AND P0, PT, R3, c[0x0][0x160], PT ;  /* 0x0000580003007a0c */ /* 0x000fda0003f06270 */
[----:B------:R-:W-:Y:S05]  /*11a0*/  @P0 EXIT ;  /* 0x000000000000094d */ /* 0x000fea0003800000 */
[----:B------:R-:W-:Y:S01]  /*11b0*/  ISETP.NE.AND P0, PT, RZ, c[0x0][0x168], PT ;  /* 0x00005a00ff007a0c */ /* 0x000fe20003f05270 */
[----:B------:R-:W-:Y:S01]  /*11c0*/  IMAD.MOV.U32 R2, RZ, RZ, RZ ;  /* 0x000000ffff027224 */ /* 0x000fe200078e00ff */
[----:B------:R-:W-:-:S11]  /*11d0*/  MOV R0, RZ ;  /* 0x000000ff00007202 */ /* 0x000fd60000000f00 */
[----:B------:R-:W-:Y:S05]  /*11e0*/  @!P0 BRA `(.L_x_28863) ;  /* 0x00000df000008947 */ /* 0x000fea0003800000 */
[----:B------:R-:W-:Y:S01]  /*11f0*/  HFMA2.MMA R2, -RZ, RZ, 0, 0 ;  /* 0x00000000ff027435 */ /* 0x000fe200000001ff */
[----:B0-----:R-:W-:-:S04]  /*1200*/  MOV R8, c[0x0][0x168] ;  /* 0x00005a0000087a02 */ /* 0x001fc80000000f00 */
[----:B------:R-:W-:-:S05]  /*1210*/  ISETP.NE.AND P0, PT, R8, 0x1, PT ;  /* 0x000000010800780c */ /* 0x000fca0003f05270 */
[----:B-1----:R-:W-:-:S05]  /*1220*/  IMAD.HI.U32 R4, R3, c[0x0][0x170], R2 ;  /* 0x00005c0003047a27 */ /* 0x002fca00078e0002 */
        /* <DEDUP_REMOVED lines=219> */
.L_x_28863:
[----:B------:R-:W-:-:S04]  /*1fe0*/  IADD3 R2, P0, R2, c[0x0][0x368], RZ ;  /* 0x0000da0002027a10 */ /* 0x000fc80007f1e0ff */
[----:B------:R-:W-:-:S05]  /*1ff0*/  IADD3.X R3, RZ, c[0x0][0x36c], RZ, P0, !PT ;  /* 0x0000db00ff037a10 */ /* 0x000fca00007fe4ff */
[----:B-1----:R-:W2:Y:S01]  /*2000*/  LDG.E.64 R6, [R2.64] ;  /* 0x0000000602067981 */ /* 0x002ea2000c1e1b00 */
[----:B------:R-:W-:Y:S01]  /*2010*/  MOV R4, c[0x0][0x378] ;  /* 0x0000de0000047a02 */ /* 0x000fe20000000f00 */
[----:B------:R-:W-:Y:S01]  /*2020*/  BSSY B0, `(.L_x_28864) ;  /* 0x0000023000007945 */ /* 0x000fe20003800000 */
[----:B------:R-:W-:-:S06]  /*2030*/  MOV R5, c[0x0][0x37c] ;  /* 0x0000df0000057a02 */ /* 0x000fcc0000000f00 */
[----:B------:R1:W2:Y:S02]  /*2040*/  DSETP.GTU.AND P0, PT, |R4|, +INF , PT ;  /* 0x7ff000000400742a */ /* 0x0002a40003f0c200 */
[----:B-1----:R-:W-:-:S05]  /*2050*/  IADD3 R4, P1, R0, c[0x0][0x360], RZ ;  /* 0x0000d80000047a10 */ /* 0x002fca0007f3e0ff */
[----:B------:R-:W-:Y:S01]  /*2060*/  IMAD.X R5, RZ, RZ, c[0x0][0x364], P1 ;  /* 0x0000d900ff057624 */ /* 0x000fe200008e06ff */
[----:B--2---:R-:W1:-:S14]  /*2070*/  DSETP.GTU.OR P0, PT, |R6|, +INF , P0 ;  /* 0x7ff000000600742a */ /* 0x004e5c000070c600 */
[----:B-1----:R-:W-:Y:S05]  /*2080*/  @P0 BRA `(.L_x_28865) ;  /* 0x000001b000000947 */ /* 0x002fea0003800000 */
[----:B------:R-:W-:Y:S02]  /*2090*/  LOP3.LUT R0, R6, c[0x0][0x378], RZ, 0xfc, !PT ;  /* 0x0000de0006007a12 */ /* 0x000fe400078efcff */
[----:B------:R-:W-:Y:S02]  /*20a0*/  LOP3.LUT R2, R7, c[0x0][0x37c], RZ, 0xfc, !PT ;  /* 0x0000df0007027a12 */ /* 0x000fe400078efcff */
[----:B------:R-:W-:Y:S02]  /*20b0*/  ISETP.NE.U32.AND P0, PT, R0, RZ, PT ;  /* 0x000000ff0000720c */ /* 0x000fe40003f05070 */
[----:B------:R-:W-:Y:S02]  /*20c0*/  MOV R3, c[0x0][0x37c] ;  /* 0x0000df0000037a02 */ /* 0x000fe40000000f00 */
[----:B------:R-:W-:Y:S02]  /*20d0*/  LOP3.LUT P0, RZ, R2, 0x7fffffff, RZ, 0xc0, P0 ;  /* 0x7fffffff02ff7812 */ /* 0x000fe4000000c0ff */
[----:B------:R-:W-:-:S11]  /*20e0*/  MOV R2, c[0x0][0x378] ;  /* 0x0000de0000027a02 */ /* 0x000fd60000000f00 */
[----:B------:R-:W-:Y:S05]  /*20f0*/  @!P0 BRA `(.L_x_28866) ;  /* 0x0000015000008947 */ /* 0x000fea0003800000 */
[----:B------:R-:W-:Y:S02]  /*2100*/  ISETP.NE.U32.AND P0, PT, R6, RZ, PT ;  /* 0x000000ff0600720c */ /* 0x000fe40003f05070 */
[----:B------:R-:W-:Y:S02]  /*2110*/  MOV R2, UR4 ;  /* 0x0000000400027c02 */ /* 0x000fe40008000f00 */
[----:B------:R-:W-:Y:S02]  /*2120*/  LOP3.LUT P0, RZ, R7, 0x7fffffff, RZ, 0xc0, P0 ;  /* 0x7fffffff07ff7812 */ /* 0x000fe4000000c0ff */
[----:B------:R-:W-:-:S11]  /*2130*/  MOV R3, UR5 ;  /* 0x0000000500037c02 */ /* 0x000fd60008000f00 */
[----:B------:R-:W-:Y:S05]  /*2140*/  @!P0 BRA `(.L_x_28866) ;  /* 0x0000010000008947 */ /* 0x000fea0003800000 */
[----:B------:R-:W1:-:S04]  /*2150*/  DSETP.GEU.AND P0, PT, R6, c[0x0][0x378], PT ;  /* 0x0000de000600762a */ /* 0x000e480003f0e000 */
[----:B------:R-:W-:-:S04]  /*2160*/  DSETP.GT.AND P1, PT, R6, c[0x0][0x378], PT ;  /* 0x0000de000600762a */ /* 0x000fc80003f24000 */
[----:B-1----:R-:W1:-:S04]  /*2170*/  DSETP.LT.AND P3, PT, R6, RZ, !P0 ;  /* 0x000000ff0600722a */ /* 0x002e480004761000 */
[C---:B------:R-:W2:Y:S02]  /*2180*/  DSETP.GT.AND P0, PT, R6.reuse, RZ, !P0 ;  /* 0x000000ff0600722a */ /* 0x040ea40004704000 */
[----:B-1----:R-:W-:Y:S02]  /*2190*/  SEL R11, RZ, 0xffffffff, !P3 ;  /* 0xffffffffff0b7807 */ /* 0x002fe40005800000 */
[C---:B------:R-:W1:Y:S02]  /*21a0*/  DSETP.LT.AND P2, PT, R6.reuse, RZ, P1 ;  /* 0x000000ff0600722a */ /* 0x040e640000f41000 */
[----:B0-2---:R-:W-:Y:S02]  /*21b0*/  SEL R9, RZ, 0x1, !P0 ;  /* 0x00000001ff097807 */ /* 0x005fe40004000000 */
[----:B------:R-:W0:Y:S02]  /*21c0*/  DSETP.GT.AND P1, PT, R6, RZ, P1 ;  /* 0x000000ff0600722a */ /* 0x000e240000f24000 */
[----:B-1----:R-:W-:-:S02]  /*21d0*/  SEL R3, RZ, 0x1, !P2 ;  /* 0x00000001ff037807 */ /* 0x002fc40005000000 */
[-C--:B------:R-:W-:Y:S02]  /*21e0*/  IADD3 R2, P0, P2, R9, R11.reuse, R6 ;  /* 0x0000000b09027210 */ /* 0x080fe40007a1e006 */
[----:B0-----:R-:W-:Y:S02]  /*21f0*/  SEL R0, RZ, 0xffffffff, !P1 ;  /* 0xffffffffff007807 */ /* 0x001fe40004800000 */
[----:B------:R-:W-:Y:S02]  /*2200*/  IADD3.X R7, RZ, R11, R7, P0, P2 ;  /* 0x0000000bff077210 */ /* 0x000fe400007e4407 */
[----:B------:R-:W-:-:S04]  /*2210*/  IADD3 R2, P0, P1, R0, R2, R3 ;  /* 0x0000000200027210 */ /* 0x000fc8000791e003 */
[----:B------:R-:W-:Y:S01]  /*2220*/  IADD3.X R3, R0, R7, RZ, P0, P1 ;  /* 0x0000000700037210 */ /* 0x000fe200007e24ff */
[----:B------:R-:W-:Y:S05]  /*2230*/  BRA `(.L_x_28866) ;  /* 0x0000001000007947 */ /* 0x000fea0003800000 */
.L_x_28865:
[----:B------:R1:W2:-:S06]  /*2240*/  DADD R2, R6, c[0x0][0x378] ;  /* 0x0000de0006027629 */ /* 0x00028c0000000000 */
.L_x_28866:
[----:B------:R-:W-:Y:S05]  /*2250*/  BSYNC B0 ;  /* 0x0000000000007941 */ /* 0x000fea0003800000 */
.L_x_28864:
[----:B--2---:R-:W-:Y:S01]  /*2260*/  STG.E.64 [R4.64], R2 ;  /* 0x0000000204007986 */ /* 0x004fe2000c101b06 */
[----:B------:R-:W-:Y:S05]  /*2270*/  EXIT ;  /* 0x000000000000794d */ /* 0x000fea0003800000 */
.L_x_28867:
        /* <DEDUP_REMOVED lines=16> */
.L_x_30108:


//--------------------- .text._ZN2at6native27unrolled_elementwise_kernelINS0_13BUnaryFunctorIdddZZZNS0_21nextafter_kernel_cudaERNS_18TensorIteratorBaseEENKUlvE_clEvENKUlvE_clEvEUlddE_EESt5arrayIPcLm2EELi4E23TrivialOffsetCalculatorILi1EjESD_NS0_6memory15LoadWithoutCastENSE_16StoreWithoutCastEEEviT_T0_T2_T3_T4_T5_ --------------------------
	.section	.text._ZN2at6native27unrolled_elementwise_kernelINS0_13BUnaryFunctorIdddZZZNS0_21nextafter_kernel_cudaERNS_18TensorIteratorBaseEENKUlvE_clEvENKUlvE_clEvEUlddE_EESt5arrayIPcLm2EELi4E23TrivialOffsetCalculatorILi1EjESD_NS0_6memory15LoadWithoutCastENSE_16StoreWithoutCastEEEviT_T0_T2_T3_T4_T5_,"ax",@progbits
	.sectioninfo	@"SHI_REGISTERS=22"
	.align	128
        .global         _ZN2at6native27unrolled_elementwise_kernelINS0_13BUnaryFunctorIdddZZZNS0_21nextafter_kernel_cudaERNS_18TensorIteratorBaseEENKUlvE_clEvENKUlvE_clEvEUlddE_EESt5arrayIPcLm2EELi4E23TrivialOffsetCalculatorILi1EjESD_NS0_6memory15LoadWithoutCastENSE_16StoreWithoutCastEEEviT_T0_T2_T3_T4_T5_
        .type           _ZN2at6native27unrolled_elementwise_kernelINS0_13BUnaryFunctorIdddZZZNS0_21nextafter_kernel_cudaERNS_18TensorIteratorBaseEENKUlvE_clEvENKUlvE_clEvEUlddE_EESt5arrayIPcLm2EELi4E23TrivialOffsetCalculatorILi1EjESD_NS0_6memory15LoadWithoutCastENSE_16StoreWithoutCastEEEviT_T0_T2_T3_T4_T5_,@function
        .size           _ZN2at6native27unrolled_elementwise_kernelINS0_13BUnaryFunctorIdddZZZNS0_21nextafter_kernel_cudaERNS_18TensorIteratorBaseEENKUlvE_clEvENKUlvE_clEvEUlddE_EESt5arrayIPcLm2EELi4E23TrivialOffsetCalculatorILi1EjESD_NS0_6memory15LoadWithoutCastENSE_16StoreWithoutCastEEEviT_T0_T2_T3_T4_T5_,(.L_x_30109 - _ZN2at6native27unrolled_elementwise_kernelINS0_13BUnaryFunctorIdddZZZNS0_21nextafter_kernel_cudaERNS_18TensorIteratorBaseEENKUlvE_clEvENKUlvE_clEvEUlddE_EESt5arrayIPcLm2EELi4E23TrivialOffsetCalculatorILi1EjESD_NS0_6memory15LoadWithoutCastENSE_16StoreWithoutCastEEEviT_T0_T2_T3_T4_T5_)
        .other          _ZN2at6native27unrolled_elementwise_kernelINS0_13BUnaryFunctorIdddZZZNS0_21nextafter_kernel_cudaERNS_18TensorIteratorBaseEENKUlvE_clEvENKUlvE_clEvEUlddE_EESt5arrayIPcLm2EELi4E23TrivialOffsetCalculatorILi1EjESD_NS0_6memory15LoadWithoutCastENSE_16StoreWithoutCastEEEviT_T0_T2_T3_T4_T5_,@"STO_CUDA_ENTRY STV_DEFAULT"
_ZN2at6native27unrolled_elementwise_kernelINS0_13BUnaryFunctorIdddZZZNS0_21nextafter_kernel_cudaERNS_18TensorIteratorBaseEENKUlvE_clEvENKUlvE_clEvEUlddE_EESt5arrayIPcLm2EELi4E23TrivialOffsetCalculatorILi1EjESD_NS0_6memory15LoadWithoutCastENSE_16StoreWithoutCastEEEviT_T0_T2_T3_T4_T5_:
.text._ZN2at6native27unrolled_elementwise_kernelINS0_13BUnaryFunctorIdddZZZNS0_21nextafter_kernel_cudaERNS_18TensorIteratorBaseEENKUlvE_clEvENKUlvE_clEvEUlddE_EESt5arrayIPcLm2EELi4E23TrivialOffsetCalculatorILi1EjESD_NS0_6memory15LoadWithoutCastENSE_16StoreWithoutCastEEEviT_T0_T2_T3_T4_T5_:
[----:B------:R-:W-:Y:S02]  /*0000*/  IMAD.MOV.U32 R1, RZ, RZ, c[0x0][0x28] ;  /* 0x00000a00ff017624 */ /* 0x000fe400078e00ff */
[----:B------:R-:W0:Y:S01]  /*0010*/  S2R R0, SR_CTAID.X ;  /* 0x0000000000007919 */ /* 0x000e220000002500 */
[----:B------:R-:W-:Y:S01]  /*0020*/  IMAD.MOV.U32 R5, RZ, RZ, -0x200 ;  /* 0xfffffe00ff057424 */ /* 0x000fe200078e00ff */
[----:B------:R-:W-:Y:S01]  /*0030*/  CS2R R10, SRZ ;  /* 0x00000000000a7805 */ /* 0x000fe2000001ff00 */
[----:B------:R-:W-:Y:S01]  /*0040*/  CS2R R8, SRZ ;  /* 0x0000000000087805 */ /* 0x000fe2000001ff00 */
[----:B------:R-:W1:Y:S01]  /*0050*/  S2R R3, SR_TID.X ;  /* 0x0000000000037919 */ /* 0x000e620000002100 */
[----:B------:R-:W-:Y:S01]  /*0060*/  CS2R R6, SRZ ;  /* 0x0000000000067805 */ /* 0x000fe2000001ff00 */
[----:B------:R-:W-:Y:S01]  /*0070*/  ULDC.64 UR6, c[0x0][0x118] ;  /* 0x0000460000067ab9 */ /* 0x000fe20000000a00 */
[----:B0-----:R-:W-:Y:S02]  /*0080*/  IMAD R4, R0, R5, c[0x0][0x160] ;  /* 0x0000580000047624 */ /* 0x001fe400078e0205 */
[----:B-1----:R-:W-:-:S03]  /*0090*/  IMAD.MOV.U32 R5, RZ, RZ, R3 ;  /* 0x000000ffff057224 */ /* 0x002fc600078e0003 */
[----:B------:R-:W-:-:S13]  /*00a0*/  ISETP.GE.AND P1, PT, R3, R4, PT ;  /* 0x000000040300720c */ /* 0x000fda0003f26270 */
[----:B------:R-:W-:Y:S01]  /*00b0*/  @!P1 IADD3 R3, R5, 0x80, RZ ;  /* 0x0000008005039810 */ /* 0x000fe20007ffe0ff */
[----:B------:R-:W-:Y:S02]  /*00c0*/  @!P1 IMAD R12, R0, 0x200, R5 ;  /* 0x00000200000c9824 */ /* 0x000fe400078e0205 */
[----:B------:R-:W-:Y:S01]  /*00d0*/  @!P1 IMAD.MOV.U32 R13, RZ, RZ, 0x8 ;  /* 0x00000008ff0d9424 */ /* 0x000fe200078e00ff */
[----:B------:R-:W-:-:S03]  /*00e0*/  ISETP.GE.AND P0, PT, R3, R4, PT ;  /* 0x000000040300720c */ /* 0x000fc60003f06270 */
[----:B------:R-:W-:-:S05]  /*00f0*/  @!P1 IMAD.WIDE.U32 R12, R12, R13, c[0x0][0x180] ;  /* 0x000060000c0c9625 */ /* 0x000fca00078e000d */
[----:B------:R0:W5:Y:S05]  /*0100*/  @!P1 LDG.E.64 R10, [R12.64] ;  /* 0x000000060c0a9981 */ /* 0x00016a000c1e1b00 */
[----:B------:R-:W-:Y:S01]  /*0110*/  @!P0 IMAD R14, R0, 0x200, R3 ;  /* 0x00000200000e8824 */ /* 0x000fe200078e0203 */
[----:B------:R-:W-:Y:S01]  /*0120*/  @!P0 IADD3 R3, R3, 0x80, RZ ;  /* 0x0000008003038810 */ /* 0x000fe20007ffe0ff */
[----:B------:R-:W-:-:S03]  /*0130*/  @!P0 IMAD.MOV.U32 R15, RZ, RZ, 0x8 ;  /* 0x00000008ff0f8424 */ /* 0x000fc600078e00ff */
[----:B------:R-:W-:Y:S01]  /*0140*/  ISETP.GE.AND P3, PT, R3, R4, PT ;  /* 0x000000040300720c */ /* 0x000fe20003f66270 */
[----:B------:R-:W-:-:S05]  /*0150*/  @!P0 IMAD.WIDE.U32 R14, R14, R15, c[0x0][0x180] ;  /* 0x000060000e0e8625 */ /* 0x000fca00078e000f */
[----:B------:R0:W5:Y:S07]  /*0160*/  @!P0 LDG.E.64 R8, [R14.64] ;  /* 0x000000060e088981 */ /* 0x00016e000c1e1b00 */
[----:B------:R-:W-:Y:S01]  /*0170*/  @!P3 IMAD R18, R0, 0x200, R3 ;  /* 0x000002000012b824 */ /* 0x000fe200078e0203 */
[----:B------:R-:W-:Y:S01]  /*0180*/  @!P3 IADD3 R3, R3, 0x80, RZ ;  /* 0x000000800303b810 */ /* 0x000fe20007ffe0ff */
[----:B------:R-:W-:-:S03]  /*0190*/  @!P3 IMAD.MOV.U32 R19, RZ, RZ, 0x8 ;  /* 0x00000008ff13b424 */ /* 0x000fc600078e00ff */
[----:B------:R-:W-:Y:S01]  /*01a0*/  ISETP.GE.AND P2, PT, R3, R4, PT ;  /* 0x000000040300720c */ /* 0x000fe20003f46270 */
[----:B------:R-:W-:-:S05]  /*01b0*/  @!P3 IMAD.WIDE.U32 R18, R18, R19, c[0x0][0x180] ;  /* 0x000060001212b625 */ /* 0x000fca00078e0013 */
[----:B------:R0:W5:Y:S07]  /*01c0*/  @!P3 LDG.E.64 R6, [R18.64] ;  /* 0x000000061206b981 */ /* 0x00016e000c1e1b00 */
[----:B------:R-:W-:Y:S02]  /*01d0*/  @!P2 IMAD R16, R0, 0x200, R3 ;  /* 0x000002000010a824 */ /* 0x000fe400078e0203 */
[----:B------:R-:W-:Y:S01]  /*01e0*/  @!P2 IMAD.MOV.U32 R17, RZ, RZ, 0x8 ;  /* 0x00000008ff11a424 */ /* 0x000fe200078e00ff */
[----:B------:R-:W-:-:S03]  /*01f0*/  CS2R R2, SRZ ;  /* 0x0000000000027805 */ /* 0x000fc6000001ff00 */
[----:B------:R-:W-:-:S05]  /*0200*/  @!P2 IMAD.WIDE.U32 R16, R16, R17, c[0x0][0x180] ;  /* 0x000060001010a625 */ /* 0x000fca00078e0011 */
[----:B------:R0:W5:Y:S01]  /*0210*/  @!P2 LDG.E.64 R2, [R16.64] ;  /* 0x000000061002a981 */ /* 0x000162000c1e1b00 */
[----:B------:R-:W-:Y:S01]  /*0220*/  ULDC UR4, c[0x0][0x174] ;  /* 0x00005d0000047ab9 */ /* 0x000fe20000000800 */
[----:B------:R-:W-:Y:S01]  /*0230*/  BSSY B0, `(.L_x_28868) ;  /* 0x0000025000007945 */ /* 0x000fe20003800000 */
[----:B------:R-:W-:-:S03]  /*0240*/  ULOP3.LUT UR5, URZ, 0x80000000, UR4, 0xb8, !UPT ;  /* 0x800000003f057892 */ /* 0x000fc6000f8eb804 */
[----:B------:R-:W-:Y:S01]  /*0250*/  UMOV UR4, 0x1 ;  /* 0x0000000100047882 */ /* 0x000fe20000000000 */
[----:B------:R-:W-:Y:S05]  /*0260*/  @P1 BRA `(.L_x_28869) ;  /* 0x0000021000001947 */ /* 0x000fea0003800000 */
[----:B0-----:R-:W-:Y:S02]  /*0270*/  IMAD.MOV.U32 R12, RZ, RZ, c[0x0][0x170] ;  /* 0x00005c00ff0c7624 */ /* 0x001fe400078e00ff */
[----:B------:R-:W-:-:S06]  /*0280*/  IMAD.MOV.U32 R13, RZ, RZ, c[0x0][0x174] ;  /* 0x00005d00ff0d7624 */ /* 0x000fcc00078e00ff */
[----:B------:R-:W0:-:S06]  /*0290*/  DSETP.GTU.AND P0, PT, |R12|, +INF , PT ;  /* 0x7ff000000c00742a */ /* 0x000e0c0003f0c200 */
[----:B0----5:R-:W0:-:S14]  /*02a0*/  DSETP.GTU.OR P0, PT, |R10|, +INF , P0 ;  /* 0x7ff000000a00742a */ /* 0x021e1c000070c600 */
[----:B0-----:R-:W-:Y:S05]  /*02b0*/  @P0 BRA `(.L_x_28870) ;  /* 0x000001b000000947 */ /* 0x001fea0003800000 */
[----:B------:R-:W-:Y:S02]  /*02c0*/  LOP3.LUT R12, R10, c[0x0][0x170], RZ, 0xfc, !PT ;  /* 0x00005c000a0c7a12 */ /* 0x000fe400078efcff */
[----:B------:R-:W-:Y:S02]  /*02d0*/  LOP3.LUT R13, R11, c[0x0][0x174], RZ, 0xfc, !PT ;  /* 0x00005d000b0d7a12 */ /* 0x000fe400078efcff */
[----:B------:R-:W-:Y:S01]  /*02e0*/  ISETP.NE.U32.AND P0, PT, R12, RZ, PT ;  /* 0x000000ff0c00720c */ /* 0x000fe20003f05070 */
[----:B------:R-:W-:-:S03]  /*02f0*/  IMAD.MOV.U32 R12, RZ, RZ, c[0x0][0x170] ;  /* 0x00005c00ff0c7624 */ /* 0x000fc600078e00ff */
[----:B------:R-:W-:Y:S01]  /*0300*/  LOP3.LUT P0, RZ, R13, 0x7fffffff, RZ, 0xc0, P0 ;  /* 0x7fffffff0dff7812 */ /* 0x000fe2000000c0ff */
[----:B------:R-:W-:-:S12]  /*0310*/  IMAD.MOV.U32 R13, RZ, RZ, c[0x0][0x174] ;  /* 0x00005d00ff0d7624 */ /* 0x000fd800078e00ff */
[----:B------:R-:W-:Y:S05]  /*0320*/  @!P0 BRA `(.L_x_28869) ;  /* 0x0000015000008947 */ /* 0x000fea0003800000 */
[----:B------:R-:W-:Y:S01]  /*0330*/  ISETP.NE.U32.AND P0, PT, R10, RZ, PT ;  /* 0x000000ff0a00720c */ /* 0x000fe20003f05070 */
[----:B------:R-:W-:Y:S02]  /*0340*/  IMAD.U32 R12, RZ, RZ, UR4 ;  /* 0x00000004ff0c7e24 */ /* 0x000fe4000f8e00ff */
[----:B------:R-:W-:Y:S01]  /*0350*/  IMAD.U32 R13, RZ, RZ, UR5 ;  /* 0x00000005ff0d7e24 */ /* 0x000fe2000f8e00ff */
        /* <DEDUP_REMOVED lines=17> */
.L_x_28870:
[----:B------:R0:W1:-:S06]  /*0470*/  DADD R12, R10, c[0x0][0x170] ;  /* 0x00005c000a0c7629 */ /* 0x00004c0000000000 */
.L_x_28869:
[----:B------:R-:W-:Y:S05]  /*0480*/  BSYNC B0 ;  /* 0x0000000000007941 */ /* 0x000fea0003800000 */
.L_x_28868:
[----:B0-----:R-:W-:Y:S01]  /*0490*/  IADD3 R15, R5, 0x80, RZ ;  /* 0x00000080050f7810 */ /* 0x001fe20007ffe0ff */
[----:B------:R-:W-:Y:S03]  /*04a0*/  BSSY B0, `(.L_x_28871) ;  /* 0x0000024000007945 */ /* 0x000fe60003800000 */
[----:B------:R-:W-:-:S13]  /*04b0*/  ISETP.GE.AND P0, PT, R15, R4, PT ;  /* 0x000000040f00720c */ /* 0x000fda0003f06270 */
[----:B------:R-:W-:Y:S05]  /*04c0*/  @P0 BRA `(.L_x_28872) ;  /* 0x0000021000000947 */ /* 0x000fea0003800000 */
[----:B-----5:R-:W-:Y:S02]  /*04d0*/  IMAD.MOV.U32 R10, RZ, RZ, c[0x0][0x170] ;  /* 0x00005c00ff0a7624 */ /* 0x020fe400078e00ff */
[----:B------:R-:W-:-:S06]  /*04e0*/  IMAD.MOV.U32 R11, RZ, RZ, c[0x0][0x174] ;  /* 0x00005d00ff0b7624 */ /* 0x000fcc00078e00ff */
[----:B------:R-:W0:-:S06]  /*04f0*/  DSETP.GTU.AND P0, PT, |R10|, +INF , PT ;  /* 0x7ff000000a00742a */ /* 0x000e0c0003f0c200 */
[----:B0-----:R-:W0:-:S14]  /*0500*/  DSETP.GTU.OR P0, PT, |R8|, +INF , P0 ;  /* 0x7ff000000800742a */ /* 0x001e1c000070c600 */
        /* <DEDUP_REMOVED lines=28> */
.L_x_28873:
[----:B------:R0:W2:-:S06]  /*06d0*/  DADD R10, R8, c[0x0][0x170] ;  /* 0x00005c00080a7629 */ /* 0x00008c0000000000 */
.L_x_28872:
[----:B------:R-:W-:Y:S05]  /*06e0*/  BSYNC B0 ;  /* 0x0000000000007941 */ /* 0x000fea0003800000 */
.L_x_28871:
[----:B0----5:R-:W-:Y:S01]  /*06f0*/  IADD3 R9, R5, 0x100, RZ ;  /* 0x0000010005097810 */ /* 0x021fe20007ffe0ff */
[----:B------:R-:W-:Y:S03]  /*0700*/  BSSY B0, `(.L_x_28874) ;  /* 0x0000024000007945 */ /* 0x000fe60003800000 */
[----:B------:R-:W-:-:S13]  /*0710*/  ISETP.GE.AND P0, PT, R9, R4, PT ;  /* 0x000000040900720c */ /* 0x000fda0003f06270 */
[----:B------:R-:W-:Y:S05]  /*0720*/  @P0 BRA `(.L_x_28875) ;  /* 0x0000021000000947 */ /* 0x000fea0003800000 */
[----:B------:R-:W-:Y:S02]  /*0730*/  IMAD.MOV.U32 R8, RZ, RZ, c[0x0][0x170] ;  /* 0x00005c00ff087624 */ /* 0x000fe400078e00ff */
        /* <DEDUP_REMOVED lines=31> */
.L_x_28876:
[----:B------:R0:W3:-:S06]  /*0930*/  DADD R8, R6, c[0x0][0x170] ;  /* 0x00005c0006087629 */ /* 0x0000cc0000000000 */
.L_x_28875:
[----:B------:R-:W-:Y:S05]  /*0940*/  BSYNC B0 ;  /* 0x0000000000007941 */ /* 0x000fea0003800000 */
.L_x_28874:
[----:B0-----:R-:W-:Y:S01]  /*0950*/  IADD3 R7, R5, 0x180, RZ ;  /* 0x0000018005077810 */ /* 0x001fe20007ffe0ff */
        /* <DEDUP_REMOVED lines=35> */
.L_x_28879:
[----:B------:R0:W4:-:S06]  /*0b90*/  DADD R6, R2, c[0x0][0x170] ;  /* 0x00005c0002067629 */ /* 0x00010c0000000000 */
.L_x_28878:
[----:B------:R-:W-:Y:S05]  /*0ba0*/  BSYNC B0 ;  /* 0x0000000000007941 */ /* 0x000fea0003800000 */
.L_x_28877:
[----:B0-----:R-:W-:Y:S01]  /*0bb0*/  @!P1 IMAD R2, R0, 0x200, R5 ;  /* 0x0000020000029824 */ /* 0x001fe200078e0205 */
[----:B------:R-:W-:Y:S01]  /*0bc0*/  BSSY B0, `(.L_x_28880) ;  /* 0x0000011000007945 */ /* 0x000fe20003800000 */
[----:B------:R-:W-:Y:S02]  /*0bd0*/  @!P1 IMAD.MOV.U32 R3, RZ, RZ, 0x8 ;  /* 0x00000008ff039424 */ /* 0x000fe400078e00ff */
[----:B------:R-:W-:Y:S02]  /*0be0*/  @!P1 IMAD.MOV.U32 R5, RZ, RZ, R15 ;  /* 0x000000ffff059224 */ /* 0x000fe400078e000f */
[----:B------:R-:W-:-:S03]  /*0bf0*/  @!P1 IMAD.WIDE.U32 R2, R2, R3, c[0x0][0x178] ;  /* 0x00005e0002029625 */ /* 0x000fc600078e0003 */
[----:B------:R-:W-:Y:S02]  /*0c00*/  ISETP.GE.AND P0, PT, R5, R4, PT ;  /* 0x000000040500720c */ /* 0x000fe40003f06270 */
[----:B-1----:R0:W-:Y:S11]  /*0c10*/  @!P1 STG.E.64 [R2.64], R12 ;  /* 0x0000000c02009986 */ /* 0x0021f6000c101b06 */
[----:B------:R-:W-:Y:S05]  /*0c20*/  @P0 BRA `(.L_x_28881) ;  /* 0x000000a000000947 */ /* 0x000fea0003800000 */
[----:B0-----:R-:W-:Y:S01]  /*0c30*/  IMAD R2, R0, 0x200, R5 ;  /* 0x0000020000027824 */ /* 0x001fe200078e0205 */
        /* <DEDUP_REMOVED lines=9> */
.L_x_28881:
[----:B------:R-:W-:Y:S05]  /*0cd0*/  BSYNC B0 ;  /* 0x0000000000007941 */ /* 0x000fea0003800000 */
.L_x_28880:
[----:B------:R-:W-:-:S13]  /*0ce0*/  ISETP.GE.AND P0, PT, R5, R4, PT ;  /* 0x000000040500720c */ /* 0x000fda0003f06270 */
[----:B------:R-:W-:Y:S05]  /*0cf0*/  @P0 EXIT ;  /* 0x000000000000094d */ /* 0x000fea0003800000 */
[----:B0-----:R-:W-:Y:S02]  /*0d00*/  IMAD R2, R0, 0x200, R5 ;  /* 0x0000020000027824 */ /* 0x001fe400078e0205 */
[----:B------:R-:W-:-:S04]  /*0d10*/  IMAD.MOV.U32 R3, RZ, RZ, 0x8 ;  /* 0x00000008ff037424 */ /* 0x000fc800078e00ff */
[----:B------:R-:W-:-:S05]  /*0d20*/  IMAD.WIDE.U32 R2, R2, R3, c[0x0][0x178] ;  /* 0x00005e0002027625 */ /* 0x000fca00078e0003 */
[----:B----4-:R-:W-:Y:S01]  /*0d30*/  STG.E.64 [R2.64], R6 ;  /* 0x0000000602007986 */ /* 0x010fe2000c101b06 */
[----:B------:R-:W-:Y:S05]  /*0d40*/  EXIT ;  /* 0x000000000000794d */ /* 0x000fea0003800000 */
.L_x_28882:
        /* <DEDUP_REMOVED lines=11> */
.L_x_30109:


//--------------------- .text._ZN2at6native29vectorized_elementwise_kernelILi2ENS0_13BUnaryFunctorIdddZZZNS0_21nextafter_kernel_cudaERNS_18TensorIteratorBaseEENKUlvE_clEvENKUlvE_clEvEUlddE_EESt5arrayIPcLm2EEEEviT0_T1_ --------------------------
	.section	.text._ZN2at6native29vectorized_elementwise_kernelILi2ENS0_13BUnaryFunctorIdddZZZNS0_21nextafter_kernel_cudaERNS_18TensorIteratorBaseEENKUlvE_clEvENKUlvE_clEvEUlddE_EESt5arrayIPcLm2EEEEviT0_T1_,"ax",@progbits
	.sectioninfo	@"SHI_REGISTERS=32"
	.align	128
        .global         _ZN2at6native29vectorized_elementwise_kernelILi2ENS0_13BUnaryFunctorIdddZZZNS0_21nextafter_kernel_cudaERNS_18TensorIteratorBaseEENKUlvE_clEvENKUlvE_clEvEUlddE_EESt5arrayIPcLm2EEEEviT0_T1_
        .type           _ZN2at6native29vectorized_elementwise_kernelILi2ENS0_13BUnaryFunctorIdddZZZNS0_21nextafter_kernel_cudaERNS_18TensorIteratorBaseEENKUlvE_clEvENKUlvE_clEvEUlddE_EESt5arrayIPcLm2EEEEviT0_T1_,@function
        .size           _ZN2at6native29vectorized_elementwise_kernelILi2ENS0_13BUnaryFunctorIdddZZZNS0_21nextafter_kernel_cudaERNS_18TensorIteratorBaseEENKUlvE_clEvENKUlvE_clEvEUlddE_EESt5arrayIPcLm2EEEEviT0_T1_,(.L_x_30110 - _ZN2at6native29vectorized_elementwise_kernelILi2ENS0_13BUnaryFunctorIdddZZZNS0_21nextafter_kernel_cudaERNS_18TensorIteratorBaseEENKUlvE_clEvENKUlvE_clEvEUlddE_EESt5arrayIPcLm2EEEEviT0_T1_)
        .other          _ZN2at6native29vectorized_elementwise_kernelILi2ENS0_13BUnaryFunctorIdddZZZNS0_21nextafter_kernel_cudaERNS_18TensorIteratorBaseEENKUlvE_clEvENKUlvE_clEvEUlddE_EESt5arrayIPcLm2EEEEviT0_T1_,@"STO_CUDA_ENTRY STV_DEFAULT"
_ZN2at6native29vectorized_elementwise_kernelILi2ENS0_13BUnaryFunctorIdddZZZNS0_21nextafter_kernel_cudaERNS_18TensorIteratorBaseEENKUlvE_clEvENKUlvE_clEvEUlddE_EESt5arrayIPcLm2EEEEviT0_T1_:
.text._ZN2at6native29vectorized_elementwise_kernelILi2ENS0_13BUnaryFunctorIdddZZZNS0_21nextafter_kernel_cudaERNS_18TensorIteratorBaseEENKUlvE_clEvENKUlvE_clEvEUlddE_EESt5arrayIPcLm2EEEEviT0_T1_:
        /* <DEDUP_REMOVED lines=12> */
[----:B------:R0:W5:Y:S04]  /*00c0*/  LDG.E.128 R20, [R8.64+0x800] ;  /* 0x0008000608147981 */ /* 0x000168000c1e1d00 */
[----:B------:R0:W5:Y:S04]  /*00d0*/  LDG.E.128 R16, [R8.64+0x1000] ;  /* 0x0010000608107981 */ /* 0x000168000c1e1d00 */
[----:B------:R0:W5:Y:S01]  /*00e0*/  LDG.E.128 R12, [R8.64+0x1800] ;  /* 0x00180006080c7981 */ /* 0x000162000c1e1d00 */
[----:B------:R-:W-:Y:S01]  /*00f0*/  IMAD.MOV.U32 R10, RZ, RZ, c[0x0][0x170] ;  /* 0x00005c00ff0a7624 */ /* 0x000fe200078e00ff */
[----:B------:R-:W-:Y:S01]  /*0100*/  ULDC UR4, c[0x0][0x174] ;  /* 0x00005d0000047ab9 */ /* 0x000fe20000000800 */
[----:B------:R-:W-:Y:S01]  /*0110*/  IMAD.MOV.U32 R11, RZ, RZ, c[0x0][0x174] ;  /* 0x00005d00ff0b7624 */ /* 0x000fe200078e00ff */
[----:B------:R-:W-:Y:S01]  /*0120*/  ULOP3.LUT UR5, URZ, 0x80000000, UR4, 0xb8, !UPT ;  /* 0x800000003f057892 */ /* 0x000fe2000f8eb804 */
[----:B------:R-:W-:Y:S02]  /*0130*/  BSSY B0, `(.L_x_28884) ;  /* 0x0000021000007945 */ /* 0x000fe40003800000 */
[----:B------:R-:W-:-:S02]  /*0140*/  UMOV UR4, 0x1 ;  /* 0x0000000100047882 */ /* 0x000fc40000000000 */
[----:B------:R-:W2:-:S06]  /*0150*/  DSETP.GTU.AND P0, PT, |R10|, +INF , PT ;  /* 0x7ff000000a00742a */ /* 0x000e8c0003f0c200 */
[----:B--2---:R-:W1:-:S14]  /*0160*/  DSETP.GTU.OR P1, PT, |R4|, +INF , P0 ;  /* 0x7ff000000400742a */ /* 0x004e5c000072c600 */
[----:B-1----:R-:W-:Y:S05]  /*0170*/  @P1 BRA `(.L_x_28885) ;  /* 0x000001b000001947 */ /* 0x002fea0003800000 */
[----:B0-----:R-:W-:Y:S02]  /*0180*/  LOP3.LUT R8, R4, c[0x0][0x170], RZ, 0xfc, !PT ;  /* 0x00005c0004087a12 */ /* 0x001fe400078efcff */
        /* <DEDUP_REMOVED lines=26> */
.L_x_28885:
[----:B0-----:R0:W1:-:S06]  /*0330*/  DADD R8, R4, c[0x0][0x170] ;  /* 0x00005c0004087629 */ /* 0x00104c0000000000 */
.L_x_28886:
[----:B------:R-:W-:Y:S05]  /*0340*/  BSYNC B0 ;  /* 0x0000000000007941 */ /* 0x000fea0003800000 */
.L_x_28884:
[----:B------:R-:W2:Y:S01]  /*0350*/  DSETP.GTU.OR P1, PT, |R6|, +INF , P0 ;  /* 0x7ff000000600742a */ /* 0x000ea2000072c600 */
[----:B------:R-:W-:-:S13]  /*0360*/  BSSY B0, `(.L_x_28887) ;  /* 0x000001e000007945 */ /* 0x000fda0003800000 */
[----:B--2---:R-:W-:Y:S05]  /*0370*/  @P1 BRA `(.L_x_28888) ;  /* 0x000001b000001947 */ /* 0x004fea0003800000 */
[----:B0-----:R-:W-:Y:S01]  /*0380*/  LOP3.LUT R4, R6, c[0x0][0x170], RZ, 0xfc, !PT ;  /* 0x00005c0006047a12 */ /* 0x001fe200078efcff */
[----:B------:R-:W-:Y:S01]  /*0390*/  IMAD.MOV.U32 R10, RZ, RZ, c[0x0][0x170] ;  /* 0x00005c00ff0a7624 */ /* 0x000fe200078e00ff */
[----:B------:R-:W-:Y:S01]  /*03a0*/  LOP3.LUT R5, R7, c[0x0][0x174], RZ, 0xfc, !PT ;  /* 0x00005d0007057a12 */ /* 0x000fe200078efcff */
[----:B------:R-:W-:Y:S01]  /*03b0*/  IMAD.MOV.U32 R11, RZ, RZ, c[0x0][0x174] ;  /* 0x00005d00ff0b7624 */ /* 0x000fe200078e00ff */
[----:B------:R-:W-:-:S04]  /*03c0*/  ISETP.NE.U32.AND P1, PT, R4, RZ, PT ;  /* 0x000000ff0400720c */ /* 0x000fc80003f25070 */
[----:B------:R-:W-:-:S13]  /*03d0*/  LOP3.LUT P1, RZ, R5, 0x7fffffff, RZ, 0xc0, P1 ;  /* 0x7fffffff05ff7812 */ /* 0x000fda000082c0ff */
        /* <DEDUP_REMOVED lines=21> */
.L_x_28888:
[----:B------:R2:W3:-:S06]  /*0530*/  DADD R10, R6, c[0x0][0x170] ;  /* 0x00005c00060a7629 */ /* 0x0004cc0000000000 */
.L_x_28889:
[----:B------:R-:W-:Y:S05]  /*0540*/  BSYNC B0 ;  /* 0x0000000000007941 */ /* 0x000fea0003800000 */
.L_x_28887:
[----:B-----5:R-:W4:Y:S01]  /*0550*/  DSETP.GTU.OR P1, PT, |R20|, +INF , P0 ;  /* 0x7ff000001400742a */ /* 0x020f22000072c600 */
[----:B------:R-:W-:-:S13]  /*0560*/  BSSY B0, `(.L_x_28890) ;  /* 0x000001e000007945 */ /* 0x000fda0003800000 */
[----:B----4-:R-:W-:Y:S05]  /*0570*/  @P1 BRA `(.L_x_28891) ;  /* 0x000001b000001947 */ /* 0x010fea0003800000 */
        /* <DEDUP_REMOVED lines=16> */
[----:B0-2---:R-:W-:Y:S02]  /*0680*/  SEL R7, RZ, 0xffffffff, !P3 ;  /* 0xffffffffff077807 */ /* 0x005fe40005800000 */
[C---:B------:R-:W0:Y:S02]  /*0690*/  DSETP.LT.AND P4, PT, R20.reuse, RZ, P2 ;  /* 0x000000ff1400722a */ /* 0x040e240001781000 */
[----:B----4-:R-:W-:Y:S02]  /*06a0*/  SEL R5, RZ, 0x1, !P1 ;  /* 0x00000001ff057807 */ /* 0x010fe40004800000 */
        /* <DEDUP_REMOVED lines=8> */
.L_x_28891:
[----:B0-----:R0:W4:-:S06]  /*0730*/  DADD R4, R20, c[0x0][0x170] ;  /* 0x00005c0014047629 */ /* 0x00110c0000000000 */
.L_x_28892:
[----:B------:R-:W-:Y:S05]  /*0740*/  BSYNC B0 ;  /* 0x0000000000007941 */ /* 0x000fea0003800000 */
.L_x_28890:
[----:B------:R-:W5:Y:S01]  /*0750*/  DSETP.GTU.OR P1, PT, |R22|, +INF , P0 ;  /* 0x7ff000001600742a */ /* 0x000f62000072c600 */
[----:B------:R-:W-:-:S13]  /*0760*/  BSSY B0, `(.L_x_28893) ;  /* 0x000001e000007945 */ /* 0x000fda0003800000 */
[----:B-----5:R-:W-:Y:S05]  /*0770*/  @P1 BRA `(.L_x_28894) ;  /* 0x000001b000001947 */ /* 0x020fea0003800000 */
[----:B--2---:R-:W-:Y:S02]  /*0780*/  LOP3.LUT R6, R22, c[0x0][0x170], RZ, 0xfc, !PT ;  /* 0x00005c0016067a12 */ /* 0x004fe400078efcff */
        /* <DEDUP_REMOVED lines=11> */
[----:B------:R-:W2:-:S04]  /*0840*/  DSETP.GEU.AND P1, PT, R22, c[0x0][0x170], PT ;  /* 0x00005c001600762a */ /* 0x000e880003f2e000 */
[----:B------:R-:W-:-:S04]  /*0850*/  DSETP.GT.AND P2, PT, R22, c[0x0][0x170], PT ;  /* 0x00005c001600762a */ /* 0x000fc80003f44000 */
[----:B--2---:R-:W2:-:S04]  /*0860*/  DSETP.LT.AND P3, PT, R22, RZ, !P1 ;  /* 0x000000ff1600722a */ /* 0x004e880004f61000 */
[C---:B------:R-:W5:Y:S02]  /*0870*/  DSETP.GT.AND P1, PT, R22.reuse, RZ, !P1 ;  /* 0x000000ff1600722a */ /* 0x040f640004f24000 */
[----:B0-2---:R-:W-:Y:S02]  /*0880*/  SEL R21, RZ, 0xffffffff, !P3 ;  /* 0xffffffffff157807 */ /* 0x005fe40005800000 */
[C---:B------:R-:W0:Y:S02]  /*0890*/  DSETP.LT.AND P4, PT, R22.reuse, RZ, P2 ;  /* 0x000000ff1600722a */ /* 0x040e240001781000 */
[----:B-----5:R-:W-:Y:S02]  /*08a0*/  SEL R7, RZ, 0x1, !P1 ;  /* 0x00000001ff077807 */ /* 0x020fe40004800000 */
        /* <DEDUP_REMOVED lines=8> */
.L_x_28894:
[----:B--2---:R2:W0:-:S06]  /*0930*/  DADD R6, R22, c[0x0][0x170] ;  /* 0x00005c0016067629 */ /* 0x00440c0000000000 */
.L_x_28895:
[----:B------:R-:W-:Y:S05]  /*0940*/  BSYNC B0 ;  /* 0x0000000000007941 */ /* 0x000fea0003800000 */
.L_x_28893:
[----:B------:R-:W5:Y:S01]  /*0950*/  DSETP.GTU.OR P1, PT, |R16|, +INF , P0 ;  /* 0x7ff000001000742a */ /* 0x000f62000072c600 */
[----:B------:R-:W-:-:S13]  /*0960*/  BSSY B0, `(.L_x_28896) ;  /* 0x000001e000007945 */ /* 0x000fda0003800000 */
[----:B-----5:R-:W-:Y:S05]  /*0970*/  @P1 BRA `(.L_x_28897) ;  /* 0x000001b000001947 */ /* 0x020fea0003800000 */
        /* <DEDUP_REMOVED lines=15> */
[C---:B------:R-:W5:Y:S02]  /*0a70*/  DSETP.GT.AND P1, PT, R16.reuse, RZ, !P1 ;  /* 0x000000ff1000722a */ /* 0x040f640004f24000 */
[----:B0-2---:R-:W-:Y:S02]  /*0a80*/  SEL R23, RZ, 0xffffffff, !P3 ;  /* 0xffffffffff177807 */ /* 0x005fe40005800000 */
[C---:B------:R-:W0:Y:S02]  /*0a90*/  DSETP.LT.AND P4, PT, R16.reuse, RZ, P2 ;  /* 0x000000ff1000722a */ /* 0x040e240001781000 */
[----:B-----5:R-:W-:Y:S02]  /*0aa0*/  SEL R21, RZ, 0x1, !P1 ;  /* 0x00000001ff157807 */ /* 0x020fe40004800000 */
[----:B------:R2:W5:Y:S02]  /*0ab0*/  DSETP.GT.AND P2, PT, R16, RZ, P2 ;  /* 0x000000ff1000722a */ /* 0x0005640001744000 */
[----:B--2---:R-:W-:-:S02]  /*0ac0*/  IADD3 R16, P1, P3, R21, R23, R16 ;  /* 0x0000001715107210 */ /* 0x004fc40007b3e010 */
[----:B0-----:R-:W-:Y:S02]  /*0ad0*/  SEL R20, RZ, 0x1, !P4 ;  /* 0x00000001ff147807 */ /* 0x001fe40006000000 */
[----:B-----5:R-:W-:Y:S02]  /*0ae0*/  SEL R21, RZ, 0xffffffff, !P2 ;  /* 0xffffffffff157807 */ /* 0x020fe40005000000 */
[----:B------:R-:W-:Y:S02]  /*0af0*/  IADD3.X R22, RZ, R23, R17, P1, P3 ;  /* 0x00000017ff167210 */ /* 0x000fe40000fe6411 */
[----:B------:R-:W-:-:S04]  /*0b00*/  IADD3 R20, P1, P2, R21, R16, R20 ;  /* 0x0000001015147210 */ /* 0x000fc80007a3e014 */
[----:B------:R-:W-:Y:S01]  /*0b10*/  IADD3.X R21, R21, R22, RZ, P1, P2 ;  /* 0x0000001615157210 */ /* 0x000fe20000fe44ff */
[----:B------:R-:W-:Y:S05]  /*0b20*/  BRA `(.L_x_28898) ;  /* 0x0000001000007947 */ /* 0x000fea0003800000 */
.L_x_28897:
[----:B0-----:R0:W2:-:S06]  /*0b30*/  DADD R20, R16, c[0x0][0x170] ;  /* 0x00005c0010147629 */ /* 0x00108c0000000000 */
.L_x_28898:
[----:B------:R-:W-:Y:S05]  /*0b40*/  BSYNC B0 ;  /* 0x0000000000007941 */ /* 0x000fea0003800000 */
.L_x_28896:
[----:B------:R-:W5:Y:S01]  /*0b50*/  DSETP.GTU.OR P1, PT, |R18|, +INF , P0 ;  /* 0x7ff000001200742a */ /* 0x000f62000072c600 */
[----:B------:R-:W-:-:S13]  /*0b60*/  BSSY B0, `(.L_x_28899) ;  /* 0x000001e000007945 */ /* 0x000fda0003800000 */
[----:B-----5:R-:W-:Y:S05]  /*0b70*/  @P1 BRA `(.L_x_28900) ;  /* 0x000001b000001947 */ /* 0x020fea0003800000 */
[----:B0-----:R-:W-:Y:S01]  /*0b80*/  LOP3.LUT R16, R18, c[0x0][0x170], RZ, 0xfc, !PT ;  /* 0x00005c0012107a12 */ /* 0x001fe200078efcff */
[----:B--2---:R-:W-:Y:S01]  /*0b90*/  IMAD.MOV.U32 R22, RZ, RZ, c[0x0][0x170] ;  /* 0x00005c00ff167624 */ /* 0x004fe200078e00ff */
        /* <DEDUP_REMOVED lines=25> */
.L_x_28900:
[----:B--2---:R2:W0:-:S06]  /*0d30*/  DADD R22, R18, c[0x0][0x170] ;  /* 0x00005c0012167629 */ /* 0x00440c0000000000 */
.L_x_28901:
[----:B------:R-:W-:Y:S05]  /*0d40*/  BSYNC B0 ;  /* 0x0000000000007941 */ /* 0x000fea0003800000 */
.L_x_28899:
        /* <DEDUP_REMOVED lines=30> */
.L_x_28903:
[----:B0-----:R0:W2:-:S06]  /*0f30*/  DADD R16, R12, c[0x0][0x170] ;  /* 0x00005c000c107629 */ /* 0x00108c0000000000 */
.L_x_28904:
[----:B------:R-:W-:Y:S05]  /*0f40*/  BSYNC B0 ;  /* 0x0000000000007941 */ /* 0x000fea0003800000 */
.L_x_28902:
        /* <DEDUP_REMOVED lines=30> */
.L_x_28906:
[----:B--2---:R2:W0:-:S06]  /*1130*/  DADD R18, R14, c[0x0][0x170] ;  /* 0x00005c000e127629 */ /* 0x00440c0000000000 */
.L_x_28907:
[----:B------:R-:W-:Y:S05]  /*1140*/  BSYNC B0 ;  /* 0x0000000000007941 */ /* 0x000fea0003800000 */
.L_x_28905:
[----:B0-----:R-:W-:-:S06]  /*1150*/  IMAD.WIDE.U32 R12, R3, R0, c[0x0][0x178] ;  /* 0x00005e00030c7625 */ /* 0x001fcc00078e0000 */
[----:B------:R-:W-:-:S05]  /*1160*/  IMAD.WIDE R12, R2, 0x10, R12 ;  /* 0x00000010020c7825 */ /* 0x000fca00078e020c */
[----:B-1-3--:R-:W-:Y:S04]  /*1170*/  STG.E.128 [R12.64], R8 ;  /* 0x000000080c007986 */ /* 0x00afe8000c101d06 */
[----:B----4-:R-:W-:Y:S04]  /*1180*/  STG.E.128 [R12.64+0x800], R4 ;  /* 0x000800040c007986 */ /* 0x010fe8000c101d06 */
[----:B------:R-:W-:Y:S04]  /*1190*/  STG.E.128 [R12.64+0x1000], R20 ;  /* 0x001000140c007986 */ /* 0x000fe8000c101d06 */
[----:B------:R-:W-:Y:S01]  /*11a0*/  STG.E.128 [R12.64+0x1800], R16 ;  /* 0x001800100c007986 */ /* 0x000fe2000c101d06 */
[----:B------:R-:W-:Y:S05]  /*11b0*/  EXIT ;  /* 0x000000000000794d */ /* 0x000fea0003800000 */
.L_x_28883:
[----:B------:R-:W0:Y:S01]  /*11c0*/  S2R R2, SR_TID.X ;  /* 0x0000000000027919 */ /* 0x000e220000002100 */
[----:B------:R-:W-:Y:S01]  /*11d0*/  CS2R R20, SRZ ;  /* 0x0000000000147805 */ /* 0x000fe2000001ff00 */
[----:B------:R-:W-:Y:S01]  /*11e0*/  CS2R R18, SRZ ;  /* 0x0000000000127805 */ /* 0x000fe2000001ff00 */
[----:B0-----:R-:W-:Y:S01]  /*11f0*/  ISETP.GE.AND P2, PT, R2, R0, PT ;  /* 0x000000000200720c */ /* 0x001fe20003f46270 */
[----:B------:R-:W-:-:S12]  /*1200*/  IMAD.MOV.U32 R6, RZ, RZ, R2 ;  /* 0x000000ffff067224 */ /* 0x000fd800078e0002 */
[----:B------:R-:W-:Y:S01]  /*1210*/  @!P2 IADD3 R6, R2, 0x80, RZ ;  /* 0x000000800206a810 */ /* 0x000fe20007ffe0ff */
[----:B------:R-:W-:Y:S01]  /*1220*/  @!P2 IMAD.IADD R8, R3, 0x1, R2 ;  /* 0x000000010308a824 */ /* 0x000fe200078e0202 */
[----:B------:R-:W-:Y:S01]  /*1230*/  CS2R R16, SRZ ;  /* 0x0000000000107805 */ /* 0x000fe2000001ff00 */
[----:B------:R-:W-:Y:S01]  /*1240*/  @!P2 IMAD.MOV.U32 R9, RZ, RZ, 0x8 ;  /* 0x00000008ff09a424 */ /* 0x000fe200078e00ff */
[----:B------:R-:W-:-:S03]  /*1250*/  ISETP.GE.AND P6, PT, R6, R0, PT ;  /* 0x000000000600720c */ /* 0x000fc60003fc6270 */
[----:B------:R-:W-:Y:S01]  /*1260*/  @!P2 IMAD.WIDE.U32 R8, R8, R9, c[0x0][0x180] ;  /* 0x000060000808a625 */ /* 0x000fe200078e0009 */
[----:B------:R-:W-:Y:S01]  /*1270*/  CS2R R14, SRZ ;  /* 0x00000000000e7805 */ /* 0x000fe2000001ff00 */
[----:B------:R-:W-:-:S03]  /*1280*/  CS2R R12, SRZ ;  /* 0x00000000000c7805 */ /* 0x000fc6000001ff00 */
[----:B------:R0:W5:Y:S05]  /*1290*/  @!P2 LDG.E.64 R18, [R8.64] ;  /* 0x000000060812a981 */ /* 0x00016a000c1e1b00 */
        /* <DEDUP_REMOVED lines=26> */
[----:B------:R-:W-:Y:S02]  /*1440*/  @!P3 IMAD.MOV.U32 R5, RZ, RZ, 0x8 ;  /* 0x00000008ff05b424 */ /* 0x000fe400078e00ff */
[----:B------:R-:W-:Y:S01]  /*1450*/  @!P0 IMAD.MOV.U32 R27, RZ, RZ, 0x8 ;  /* 0x00000008ff1b8424 */ /* 0x000fe200078e00ff */
[----:B-1----:R-:W-:Y:S01]  /*1460*/  CS2R R10, SRZ ;  /* 0x00000000000a7805 */ /* 0x002fe2000001ff00 */
[----:B------:R-:W-:Y:S01]  /*1470*/  @!P1 IMAD.WIDE.U32 R28, R7, R28, c[0x0][0x180] ;  /* 0x00006000071c9625 */ /* 0x000fe200078e001c */
[----:B0-----:R-:W-:-:S03]  /*1480*/  CS2R R8, SRZ ;  /* 0x0000000000087805 */ /* 0x001fc6000001ff00 */
[----:B--2---:R-:W-:Y:S01]  /*1490*/  @!P6 IMAD.IADD R22, R3, 0x1, R6 ;  /* 0x000000010316e824 */ /* 0x004fe200078e0206 */
[----:B------:R0:W5:Y:S01]  /*14a0*/  @!P1 LDG.E.64 R10, [R28.64] ;  /* 0x000000061c0a9981 */ /* 0x000162000c1e1b00 */
[----:B------:R-:W-:Y:S01]  /*14b0*/  @!P6 IMAD.MOV.U32 R23, RZ, RZ, 0x8 ;  /* 0x00000008ff17e424 */ /* 0x000fe200078e00ff */
[----:B------:R-:W-:Y:S01]  /*14c0*/  CS2R R6, SRZ ;  /* 0x0000000000067805 */ /* 0x000fe2000001ff00 */
[----:B------:R-:W-:-:S04]  /*14d0*/  @!P4 IMAD.WIDE.U32 R24, R24, R25, c[0x0][0x180] ;  /* 0x000060001818c625 */ /* 0x000fc800078e0019 */
[----:B------:R-:W-:Y:S01]  /*14e0*/  @!P3 IMAD.WIDE.U32 R4, R4, R5, c[0x0][0x180] ;  /* 0x000060000404b625 */ /* 0x000fe200078e0005 */
[----:B------:R0:W5:Y:S03]  /*14f0*/  @!P4 LDG.E.64 R14, [R24.64] ;  /* 0x00000006180ec981 */ /* 0x000166000c1e1b00 */
[----:B------:R-:W-:Y:S01]  /*1500*/  @!P0 IMAD.WIDE.U32 R26, R26, R27, c[0x0][0x180] ;  /* 0x000060001a1a8625 */ /* 0x000fe200078e001b */
[----:B------:R0:W5:Y:S03]  /*1510*/  @!P3 LDG.E.64 R12, [R4.64] ;  /* 0x00000006040cb981 */ /* 0x000166000c1e1b00 */
[----:B------:R-:W-:Y:S01]  /*1520*/  @!P6 IMAD.WIDE.U32 R22, R22, R23, c[0x0][0x180] ;  /* 0x000060001616e625 */ /* 0x000fe200078e0017 */
[----:B------:R0:W5:Y:S04]  /*1530*/  @!P0 LDG.E.64 R8, [R26.64] ;  /* 0x000000061a088981 */ /* 0x000168000c1e1b00 */
        /* <DEDUP_REMOVED lines=38> */
.L_x_28910:
[----:B------:R0:W1:-:S06]  /*17a0*/  DADD R4, R18, c[0x0][0x170] ;  /* 0x00005c0012047629 */ /* 0x00004c0000000000 */
.L_x_28909:
[----:B------:R-:W-:Y:S05]  /*17b0*/  BSYNC B0 ;  /* 0x0000000000007941 */ /* 0x000fea0003800000 */
.L_x_28908:
        /* <DEDUP_REMOVED lines=28> */
[----:B------:R2:W3:Y:S02]  /*1980*/  DSETP.GT.AND P1, PT, R20, RZ, P1 ;  /* 0x000000ff1400722a */ /* 0x0004e40000f24000 */
[----:B--2---:R-:W-:-:S02]  /*1990*/  IADD3 R20, P0, P3, R19, R23, R20 ;  /* 0x0000001713147210 */ /* 0x004fc40007b1e014 */
[----:B0-----:R-:W-:Y:S02]  /*19a0*/  SEL R18, RZ, 0x1, !P4 ;  /* 0x00000001ff127807 */ /* 0x001fe40006000000 */
[----:B---3--:R-:W-:Y:S02]  /*19b0*/  SEL R19, RZ, 0xffffffff, !P1 ;  /* 0xffffffffff137807 */ /* 0x008fe40004800000 */
[----:B------:R-:W-:Y:S02]  /*19c0*/  IADD3.X R22, RZ, R23, R21, P0, P3 ;  /* 0x00000017ff167210 */ /* 0x000fe400007e6415 */
[----:B------:R-:W-:-:S04]  /*19d0*/  IADD3 R18, P0, P1, R19, R20, R18 ;  /* 0x0000001413127210 */ /* 0x000fc8000791e012 */
[----:B------:R-:W-:Y:S01]  /*19e0*/  IADD3.X R19, R19, R22, RZ, P0, P1 ;  /* 0x0000001613137210 */ /* 0x000fe200007e24ff */
[----:B------:R-:W-:Y:S05]  /*19f0*/  BRA `(.L_x_28912) ;  /* 0x0000001000007947 */ /* 0x000fea0003800000 */
.L_x_28913:
[----:B------:R0:W2:-:S06]  /*1a00*/  DADD R18, R20, c[0x0][0x170] ;  /* 0x00005c0014127629 */ /* 0x00008c0000000000 */
.L_x_28912:
[----:B------:R-:W-:Y:S05]  /*1a10*/  BSYNC B0 ;  /* 0x0000000000007941 */ /* 0x000fea0003800000 */
.L_x_28911:
        /* <DEDUP_REMOVED lines=29> */
[----:B------:R-:W-:-:S02]  /*1bf0*/  IADD3 R20, P0, P3, R23, R25, R16 ;  /* 0x0000001917147210 */ /* 0x000fc40007b1e010 */
[----:B0-----:R-:W-:Y:S02]  /*1c00*/  SEL R21, RZ, 0x1, !P4 ;  /* 0x00000001ff157807 */ /* 0x001fe40006000000 */
[----:B---3--:R-:W-:Y:S02]  /*1c10*/  SEL R16, RZ, 0xffffffff, !P1 ;  /* 0xffffffffff107807 */ /* 0x008fe40004800000 */
[----:B------:R-:W-:Y:S02]  /*1c20*/  IADD3.X R17, RZ, R25, R17, P0, P3 ;  /* 0x00000019ff117210 */ /* 0x000fe400007e6411 */
[----:B------:R-:W-:-:S04]  /*1c30*/  IADD3 R20, P0, P1, R16, R20, R21 ;  /* 0x0000001410147210 */ /* 0x000fc8000791e015 */
[----:B------:R-:W-:Y:S01]  /*1c40*/  IADD3.X R21, R16, R17, RZ, P0, P1 ;  /* 0x0000001110157210 */ /* 0x000fe200007e24ff */
[----:B------:R-:W-:Y:S05]  /*1c50*/  BRA `(.L_x_28915) ;  /* 0x0000001000007947 */ /* 0x000fea0003800000 */
.L_x_28916:
[----:B------:R0:W3:-:S06]  /*1c60*/  DADD R20, R16, c[0x0][0x170] ;  /* 0x00005c0010147629 */ /* 0x0000cc0000000000 */
.L_x_28915:
[----:B------:R-:W-:Y:S05]  /*1c70*/  BSYNC B0 ;  /* 0x0000000000007941 */ /* 0x000fea0003800000 */
.L_x_28914:
        /* <DEDUP_REMOVED lines=36> */
.L_x_28919:
[----:B------:R0:W4:-:S06]  /*1ec0*/  DADD R16, R14, c[0x0][0x170] ;  /* 0x00005c000e107629 */ /* 0x00010c0000000000 */
.L_x_28918:
[----:B------:R-:W-:Y:S05]  /*1ed0*/  BSYNC B0 ;  /* 0x0000000000007941 */ /* 0x000fea0003800000 */
.L_x_28917:
        /* <DEDUP_REMOVED lines=25> */
[----:B0-----:R-:W-:Y:S02]  /*2070*/  SEL R25, RZ, 0xffffffff, !P3 ;  /* 0xffffffffff197807 */ /* 0x001fe40005800000 */
[C---:B------:R-:W0:Y:S02]  /*2080*/  DSETP.LT.AND P4, PT, R12.reuse, RZ, P1 ;  /* 0x000000ff0c00722a */ /* 0x040e240000f81000 */
[----:B-----5:R-:W-:Y:S02]  /*2090*/  SEL R23, RZ, 0x1, !P0 ;  /* 0x00000001ff177807 */ /* 0x020fe40004000000 */
[----:B------:R-:W5:Y:S02]  /*20a0*/  DSETP.GT.AND P1, PT, R12, RZ, P1 ;  /* 0x000000ff0c00722a */ /* 0x000f640000f24000 */
[----:B------:R-:W-:-:S02]  /*20b0*/  IADD3 R14, P0, P3, R23, R25, R12 ;  /* 0x00000019170e7210 */ /* 0x000fc40007b1e00c */
[----:B0-----:R-:W-:Y:S02]  /*20c0*/  SEL R15, RZ, 0x1, !P4 ;  /* 0x00000001ff0f7807 */ /* 0x001fe40006000000 */
[----:B-----5:R-:W-:Y:S02]  /*20d0*/  SEL R12, RZ, 0xffffffff, !P1 ;  /* 0xffffffffff0c7807 */ /* 0x020fe40004800000 */
[----:B------:R-:W-:Y:S02]  /*20e0*/  IADD3.X R13, RZ, R25, R13, P0, P3 ;  /* 0x00000019ff0d7210 */ /* 0x000fe400007e640d */
[----:B------:R-:W-:-:S04]  /*20f0*/  IADD3 R14, P0, P1, R12, R14, R15 ;  /* 0x0000000e0c0e7210 */ /* 0x000fc8000791e00f */
[----:B------:R-:W-:Y:S01]  /*2100*/  IADD3.X R15, R12, R13, RZ, P0, P1 ;  /* 0x0000000d0c0f7210 */ /* 0x000fe200007e24ff */
[----:B------:R-:W-:Y:S05]  /*2110*/  BRA `(.L_x_28921) ;  /* 0x0000001000007947 */ /* 0x000fea0003800000 */
.L_x_28922:
[----:B------:R0:W4:-:S06]  /*2120*/  DADD R14, R12, c[0x0][0x170] ;  /* 0x00005c000c0e7629 */ /* 0x00010c0000000000 */
.L_x_28921:
[----:B------:R-:W-:Y:S05]  /*2130*/  BSYNC B0 ;  /* 0x0000000000007941 */ /* 0x000fea0003800000 */
.L_x_28920:
        /* <DEDUP_REMOVED lines=36> */
.L_x_28925:
[----:B------:R0:W4:-:S06]  /*2380*/  DADD R12, R10, c[0x0][0x170] ;  /* 0x00005c000a0c7629 */ /* 0x00010c0000000000 */
.L_x_28924:
[----:B------:R-:W-:Y:S05]  /*2390*/  BSYNC B0 ;  /* 0x0000000000007941 */ /* 0x000fea0003800000 */
.L_x_28923:
        /* <DEDUP_REMOVED lines=36> */
.L_x_28928:
[----:B------:R0:W4:-:S06]  /*25e0*/  DADD R10, R8, c[0x0][0x170] ;  /* 0x00005c00080a7629 */ /* 0x00010c0000000000 */
.L_x_28927:
[----:B------:R-:W-:Y:S05]  /*25f0*/  BSYNC B0 ;  /* 0x0000000000007941 */ /* 0x000fea0003800000 */
.L_x_28926:
        /* <DEDUP_REMOVED lines=36> */
.L_x_28931:
[----:B------:R0:W4:-:S06]  /*2840*/  DADD R8, R6, c[0x0][0x170] ;  /* 0x00005c0006087629 */ /* 0x00010c0000000000 */
.L_x_28930:
[----:B------:R-:W-:Y:S05]  /*2850*/  BSYNC B0 ;  /* 0x0000000000007941 */ /* 0x000fea0003800000 */
.L_x_28929:
[----:B0-----:R-:W-:Y:S01]  /*2860*/  @!P2 IMAD.IADD R6, R3, 0x1, R2 ;  /* 0x000000010306a824 */ /* 0x001fe200078e0202 */
[----:B------:R-:W-:Y:S01]  /*2870*/  @!P2 IADD3 R2, R2, 0x80, RZ ;  /* 0x000000800202a810 */ /* 0x000fe20007ffe0ff */
[----:B------:R-:W-:Y:S01]  /*2880*/  @!P2 IMAD.MOV.U32 R7, RZ, RZ, 0x8 ;  /* 0x00000008ff07a424 */ /* 0x000fe200078e00ff */
[----:B------:R-:W-:Y:S01]  /*2890*/  BSSY B0, `(.L_x_28932) ;  /* 0x000002f000007945 */ /* 0x000fe20003800000 */
[----:B------:R-:W-:Y:S01]  /*28a0*/  BSSY B1, `(.L_x_28933) ;  /* 0x0000027000017945 */ /* 0x000fe20003800000 */
[----:B------:R-:W-:Y:S01]  /*28b0*/  ISETP.GE.AND P0, PT, R2, R0, PT ;  /* 0x000000000200720c */ /* 0x000fe20003f06270 */
[----:B------:R-:W-:-:S05]  /*28c0*/  @!P2 IMAD.WIDE.U32 R6, R6, R7, c[0x0][0x178] ;  /* 0x00005e000606a625 */ /* 0x000fca00078e0007 */
[----:B-1----:R0:W-:Y:S07]  /*28d0*/  @!P2 STG.E.64 [R6.64], R4 ;  /* 0x000000040600a986 */ /* 0x0021ee000c101b06 */
[----:B------:R-:W-:Y:S05]  /*28e0*/  @P0 BRA `(.L_x_28934) ;  /* 0x000000c000000947 */ /* 0x000fea0003800000 */
[----:B0-----:R-:W-:Y:S01]  /*28f0*/  IMAD.IADD R4, R3, 0x1, R2 ;  /* 0x0000000103047824 */ /* 0x001fe200078e0202 */
[----:B------:R-:W-:Y:S01]  /*2900*/  IADD3 R2, R2, 0x80, RZ ;  /* 0x0000008002027810 */ /* 0x000fe20007ffe0ff */
[----:B------:R-:W-:-:S03]  /*2910*/  IMAD.MOV.U32 R5, RZ, RZ, 0x8 ;  /* 0x00000008ff057424 */ /* 0x000fc600078e00ff */
[----:B------:R-:W-:Y:S01]  /*2920*/  ISETP.GE.AND P0, PT, R2, R0, PT ;  /* 0x000000000200720c */ /* 0x000fe20003f06270 */
[----:B------:R-:W-:-:S05]  /*2930*/  IMAD.WIDE.U32 R4, R4, R5, c[0x0][0x178] ;  /* 0x00005e0004047625 */ /* 0x000fca00078e0005 */
[----:B--2---:R0:W-:Y:S07]  /*2940*/  STG.E.64 [R4.64], R18 ;  /* 0x0000001204007986 */ /* 0x0041ee000c101b06 */
[----:B------:R-:W-:Y:S05]  /*2950*/  @P0 BRA `(.L_x_28935) ;  /* 0x000000c000000947 */ /* 0x000fea0003800000 */
[----:B0-----:R-:W-:Y:S01]  /*2960*/  IMAD.IADD R4, R3, 0x1, R2 ;  /* 0x0000000103047824 */ /* 0x001fe200078e0202 */
[----:B------:R-:W-:Y:S01]  /*2970*/  IADD3 R2, R2, 0x80, RZ ;  /* 0x0000008002027810 */ /* 0x000fe20007ffe0ff */
[----:B------:R-:W-:-:S04]  /*2980*/  IMAD.MOV.U32 R5, RZ, RZ, 0x8 ;  /* 0x00000008ff057424 */ /* 0x000fc800078e00ff */
[----:B------:R-:W-:-:S05]  /*2990*/  IMAD.WIDE.U32 R4, R4, R5, c[0x0][0x178] ;  /* 0x00005e0004047625 */ /* 0x000fca00078e0005 */
[----:B---3--:R0:W-:Y:S02]  /*29a0*/  STG.E.64 [R4.64], R20 ;  /* 0x0000001404007986 */ /* 0x0081e4000c101b06 */
.L_x_28934:
[----:B------:R-:W-:-:S13]  /*29b0*/  ISETP.GE.AND P0, PT, R2, R0, PT ;  /* 0x000000000200720c */ /* 0x000fda0003f06270 */
[----:B------:R-:W-:Y:S05]  /*29c0*/  @P0 BRA `(.L_x_28936) ;  /* 0x000000c000000947 */ /* 0x000fea0003800000 */
[----:B0-----:R-:W-:Y:S01]  /*29d0*/  IMAD.IADD R4, R3, 0x1, R2 ;  /* 0x0000000103047824 */ /* 0x001fe200078e0202 */
[----:B------:R-:W-:Y:S01]  /*29e0*/  IADD3 R2, R2, 0x80, RZ ;  /* 0x0000008002027810 */ /* 0x000fe20007ffe0ff */
[----:B------:R-:W-:-:S04]  /*29f0*/  IMAD.MOV.U32 R5, RZ, RZ, 0x8 ;  /* 0x00000008ff057424 */ /* 0x000fc800078e00ff */
[----:B------:R-:W-:-:S05]  /*2a00*/  IMAD.WIDE.U32 R4, R4, R5, c[0x0][0x178] ;  /* 0x00005e0004047625 */ /* 0x000fca00078e0005 */
[----:B----4-:R0:W-:Y:S02]  /*2a10*/  STG.E.64 [R4.64], R16 ;  /* 0x0000001004007986 */ /* 0x0101e4000c101b06 */
.L_x_28935:
[----:B------:R-:W-:-:S13]  /*2a20*/  ISETP.GE.AND P0, PT, R2, R0, PT ;  /* 0x000000000200720c */ /* 0x000fda0003f06270 */
[----:B------:R-:W-:Y:S05]  /*2a30*/  @P0 BRA `(.L_x_28937) ;  /* 0x000000d000000947 */ /* 0x000fea0003800000 */
[----:B0-----:R-:W-:Y:S01]  /*2a40*/  IMAD.IADD R4, R3, 0x1, R2 ;  /* 0x0000000103047824 */ /* 0x001fe200078e0202 */
[----:B------:R-:W-:Y:S01]  /*2a50*/  IADD3 R2, R2, 0x80, RZ ;  /* 0x0000008002027810 */ /* 0x000fe20007ffe0ff */
[----:B------:R-:W-:-:S04]  /*2a60*/  IMAD.MOV.U32 R5, RZ, RZ, 0x8 ;  /* 0x00000008ff057424 */ /* 0x000fc800078e00ff */
[----:B------:R-:W-:-:S05]  /*2a70*/  IMAD.WIDE.U32 R4, R4, R5, c[0x0][0x178] ;  /* 0x00005e0004047625 */ /* 0x000fca00078e0005 */
[----:B----4-:R0:W-:Y:S02]  /*2a80*/  STG.E.64 [R4.64], R14 ;  /* 0x0000000e04007986 */ /* 0x0101e4000c101b06 */
.L_x_28936:
[----:B------:R-:W-:-:S13]  /*2a90*/  ISETP.GE.AND P0, PT, R2, R0, PT ;  /* 0x000000000200720c */ /* 0x000fda0003f06270 */
[----:B------:R-:W-:Y:S01]  /*2aa0*/  @P0 BREAK B1 ;  /* 0x0000000000010942 */ /* 0x000fe20003800000 */
[----:B------:R-:W-:Y:S05]  /*2ab0*/  @P0 BRA `(.L_x_28938) ;  /* 0x000000c000000947 */ /* 0x000fea0003800000 */
[----:B0-----:R-:W-:Y:S01]  /*2ac0*/  IMAD.IADD R4, R3, 0x1, R2 ;  /* 0x0000000103047824 */ /* 0x001fe200078e0202 */
[----:B------:R-:W-:Y:S01]  /*2ad0*/  IADD3 R2, R2, 0x80, RZ ;  /* 0x0000008002027810 */ /* 0x000fe20007ffe0ff */
[----:B------:R-:W-:-:S04]  /*2ae0*/  IMAD.MOV.U32 R5, RZ, RZ, 0x8 ;  /* 0x00000008ff057424 */ /* 0x000fc800078e00ff */
[----:B------:R-:W-:-:S05]  /*2af0*/  IMAD.WIDE.U32 R4, R4, R5, c[0x0][0x178] ;  /* 0x00005e0004047625 */ /* 0x000fca00078e0005 */
[----:B----4-:R0:W-:Y:S02]  /*2b00*/  STG.E.64 [R4.64], R12 ;  /* 0x0000000c04007986 */ /* 0x0101e4000c101b06 */
.L_x_28937:
[----:B------:R-:W-:Y:S05]  /*2b10*/  BSYNC B1 ;  /* 0x0000000000017941 */ /* 0x000fea0003800000 */
.L_x_28933:
[----:B------:R-:W-:-:S13]  /*2b20*/  ISETP.GE.AND P0, PT, R2, R0, PT ;  /* 0x000000000200720c */ /* 0x000fda0003f06270 */
[----:B0-----:R-:W-:Y:S01]  /*2b30*/  @!P0 IMAD.IADD R4, R3, 0x1, R2 ;  /* 0x0000000103048824 */ /* 0x001fe200078e0202 */
[----:B------:R-:W-:Y:S01]  /*2b40*/  @!P0 IADD3 R2, R2, 0x80, RZ ;  /* 0x0000008002028810 */ /* 0x000fe20007ffe0ff */
[----:B------:R-:W-:-:S04]  /*2b50*/  @!P0 IMAD.MOV.U32 R5, RZ, RZ, 0x8 ;  /* 0x00000008ff058424 */ /* 0x000fc800078e00ff */
[----:B------:R-:W-:-:S05]  /*2b60*/  @!P0 IMAD.WIDE.U32 R4, R4, R5, c[0x0][0x178] ;  /* 0x00005e0004048625 */ /* 0x000fca00078e0005 */
[----:B----4-:R0:W-:Y:S02]  /*2b70*/  @!P0 STG.E.64 [R4.64], R10 ;  /* 0x0000000a04008986 */ /* 0x0101e4000c101b06 */
.L_x_28938:
[----:B------:R-:W-:Y:S05]  /*2b80*/  BSYNC B0 ;  /* 0x0000000000007941 */ /* 0x000fea0003800000 */
.L_x_28932:
[----:B------:R-:W-:Y:S01]  /*2b90*/  WARPSYNC 0xffffffff ;  /* 0xffffffff00007948 */ /* 0x000fe20003800000 */
[----:B------:R-:W-:-:S13]  /*2ba0*/  ISETP.GE.AND P0, PT, R2, R0, PT ;  /* 0x000000000200720c */ /* 0x000fda0003f06270 */
[----:B------:R-:W-:Y:S05]  /*2bb0*/  @P0 EXIT ;  /* 0x000000000000094d */ /* 0x000fea0003800000 */
[----:B------:R-:W-:Y:S02]  /*2bc0*/  IMAD.IADD R2, R3, 0x1, R2 ;  /* 0x0000000103027824 */ /* 0x000fe400078e0202 */
[----:B------:R-:W-:-:S04]  /*2bd0*/  IMAD.MOV.U32 R3, RZ, RZ, 0x8 ;  /* 0x00000008ff037424 */ /* 0x000fc800078e00ff */
[----:B------:R-:W-:-:S05]  /*2be0*/  IMAD.WIDE.U32 R2, R2, R3, c[0x0][0x178] ;  /* 0x00005e0002027625 */ /* 0x000fca00078e0003 */
[----:B----4-:R-:W-:Y:S01]  /*2bf0*/  STG.E.64 [R2.64], R8 ;  /* 0x0000000802007986 */ /* 0x010fe2000c101b06 */
[----:B------:R-:W-:Y:S05]  /*2c00*/  EXIT ;  /* 0x000000000000794d */ /* 0x000fea0003800000 */
.L_x_28939:
        /* <DEDUP_REMOVED lines=15> */
.L_x_30110:


//--------------------- .text._ZN2at6native29vectorized_elementwise_kernelILi4ENS0_13BUnaryFunctorIdddZZZNS0_21nextafter_kernel_cudaERNS_18TensorIteratorBaseEENKUlvE_clEvENKUlvE_clEvEUlddE_EESt5arrayIPcLm2EEEEviT0_T1_ --------------------------
	.section	.text._ZN2at6native29vectorized_elementwise_kernelILi4ENS0_13BUnaryFunctorIdddZZZNS0_21nextafter_kernel_cudaERNS_18TensorIteratorBaseEENKUlvE_clEvENKUlvE_clEvEUlddE_EESt5arrayIPcLm2EEEEviT0_T1_,"ax",@progbits
	.sectioninfo	@"SHI_REGISTERS=32"
	.align	128
        .global         _ZN2at6native29vectorized_elementwise_kernelILi4ENS0_13BUnaryFunctorIdddZZZNS0_21nextafter_kernel_cudaERNS_18TensorIteratorBaseEENKUlvE_clEvENKUlvE_clEvEUlddE_EESt5arrayIPcLm2EEEEviT0_T1_
        .type           _ZN2at6native29vectorized_elementwise_kernelILi4ENS0_13BUnaryFunctorIdddZZZNS0_21nextafter_kernel_cudaERNS_18TensorIteratorBaseEENKUlvE_clEvENKUlvE_clEvEUlddE_EESt5arrayIPcLm2EEEEviT0_T1_,@function
        .size           _ZN2at6native29vectorized_elementwise_kernelILi4ENS0_13BUnaryFunctorIdddZZZNS0_21nextafter_kernel_cudaERNS_18TensorIteratorBaseEENKUlvE_clEvENKUlvE_clEvEUlddE_EESt5arrayIPcLm2EEEEviT0_T1_,(.L_x_30111 - _ZN2at6native29vectorized_elementwise_kernelILi4ENS0_13BUnaryFunctorIdddZZZNS0_21nextafter_kernel_cudaERNS_18TensorIteratorBaseEENKUlvE_clEvENKUlvE_clEvEUlddE_EESt5arrayIPcLm2EEEEviT0_T1_)
        .other          _ZN2at6native29vectorized_elementwise_kernelILi4ENS0_13BUnaryFunctorIdddZZZNS0_21nextafter_kernel_cudaERNS_18TensorIteratorBaseEENKUlvE_clEvENKUlvE_clEvEUlddE_EESt5arrayIPcLm2EEEEviT0_T1_,@"STO_CUDA_ENTRY STV_DEFAULT"
_ZN2at6native29vectorized_elementwise_kernelILi4ENS0_13BUnaryFunctorIdddZZZNS0_21nextafter_kernel_cudaERNS_18TensorIteratorBaseEENKUlvE_clEvENKUlvE_clEvEUlddE_EESt5arrayIPcLm2EEEEviT0_T1_:
.text._ZN2at6native29vectorized_elementwise_kernelILi4ENS0_13BUnaryFunctorIdddZZZNS0_21nextafter_kernel_cudaERNS_18TensorIteratorBaseEENKUlvE_clEvENKUlvE_clEvEUlddE_EESt5arrayIPcLm2EEEEviT0_T1_:
        /* <DEDUP_REMOVED lines=51> */
.L_x_28942:
[----:B0-----:R0:W1:-:S06]  /*0330*/  DADD R8, R4, c[0x0][0x170] ;  /* 0x00005c0004087629 */ /* 0x00104c0000000000 */
.L_x_28943:
[----:B------:R-:W-:Y:S05]  /*0340*/  BSYNC B0 ;  /* 0x0000000000007941 */ /* 0x000fea0003800000 */
.L_x_28941:
        /* <DEDUP_REMOVED lines=30> */
.L_x_28945:
[----:B------:R2:W3:-:S06]  /*0530*/  DADD R10, R6, c[0x0][0x170] ;  /* 0x00005c00060a7629 */ /* 0x0004cc0000000000 */
.L_x_28946:
[----:B------:R-:W-:Y:S05]  /*0540*/  BSYNC B0 ;  /* 0x0000000000007941 */ /* 0x000fea0003800000 */
.L_x_28944:
        /* <DEDUP_REMOVED lines=30> */
.L_x_28948:
[----:B0-----:R0:W4:-:S06]  /*0730*/  DADD R4, R20, c[0x0][0x170] ;  /* 0x00005c0014047629 */ /* 0x00110c0000000000 */
.L_x_28949:
[----:B------:R-:W-:Y:S05]  /*0740*/  BSYNC B0 ;  /* 0x0000000000007941 */ /* 0x000fea0003800000 */
.L_x_28947:
        /* <DEDUP_REMOVED lines=30> */
.L_x_28951:
[----:B--2---:R2:W0:-:S06]  /*0930*/  DADD R6, R22, c[0x0][0x170] ;  /* 0x00005c0016067629 */ /* 0x00440c0000000000 */
.L_x_28952:
[----:B------:R-:W-:Y:S05]  /*0940*/  BSYNC B0 ;  /* 0x0000000000007941 */ /* 0x000fea0003800000 */
.L_x_28950:
        /* <DEDUP_REMOVED lines=30> */
.L_x_28954:
[----:B0-----:R0:W2:-:S06]  /*0b30*/  DADD R20, R16, c[0x0][0x170] ;  /* 0x00005c0010147629 */ /* 0x00108c0000000000 */
.L_x_28955:
[----:B------:R-:W-:Y:S05]  /*0b40*/  BSYNC B0 ;  /* 0x0000000000007941 */ /* 0x000fea0003800000 */
.L_x_28953:
        /* <DEDUP_REMOVED lines=30> */
.L_x_28957:
[----:B--2---:R2:W0:-:S06]  /*0d30*/  DADD R22, R18, c[0x0][0x170] ;  /* 0x00005c0012167629 */ /* 0x00440c0000000000 */
.L_x_28958:
[----:B------:R-:W-:Y:S05]  /*0d40*/  BSYNC B0 ;  /* 0x0000000000007941 */ /* 0x000fea0003800000 */
.L_x_28956:
        /* <DEDUP_REMOVED lines=30> */
.L_x_28960:
[----:B0-----:R0:W2:-:S06]  /*0f30*/  DADD R16, R12, c[0x0][0x170] ;  /* 0x00005c000c107629 */ /* 0x00108c0000000000 */
.L_x_28961:
[----:B------:R-:W-:Y:S05]  /*0f40*/  BSYNC B0 ;  /* 0x0000000000007941 */ /* 0x000fea0003800000 */
.L_x_28959:
        /* <DEDUP_REMOVED lines=30> */
.L_x_28963:
[----:B--2---:R2:W0:-:S06]  /*1130*/  DADD R18, R14, c[0x0][0x170] ;  /* 0x00005c000e127629 */ /* 0x00440c0000000000 */
.L_x_28964:
[----:B------:R-:W-:Y:S05]  /*1140*/  BSYNC B0 ;  /* 0x0000000000007941 */ /* 0x000fea0003800000 */
.L_x_28962:
[----:B0-----:R-:W-:-:S06]  /*1150*/  IMAD.WIDE.U32 R12, R3, R0, c[0x0][0x178] ;  /* 0x00005e00030c7625 */ /* 0x001fcc00078e0000 */
[----:B------:R-:W-:-:S05]  /*1160*/  IMAD.WIDE R12, R2, 0x20, R12 ;  /* 0x00000020020c7825 */ /* 0x000fca00078e020c */
[----:B-1-3--:R-:W-:Y:S04]  /*1170*/  STG.E.128 [R12.64], R8 ;  /* 0x000000080c007986 */ /* 0x00afe8000c101d06 */
[----:B----4-:R-:W-:Y:S04]  /*1180*/  STG.E.128 [R12.64+0x10], R4 ;  /* 0x000010040c007986 */ /* 0x010fe8000c101d06 */
[----:B------:R-:W-:Y:S04]  /*1190*/  STG.E.128 [R12.64+0x1000], R20 ;  /* 0x001000140c007986 */ /* 0x000fe8000c101d06 */
[----:B------:R-:W-:Y:S01]  /*11a0*/  STG.E.128 [R12.64+0x1010], R16 ;  /* 0x001010100c007986 */ /* 0x000fe2000c101d06 */
[----:B------:R-:W-:Y:S05]  /*11b0*/  EXIT ;  /* 0x000000000000794d */ /* 0x000fea0003800000 */
.L_x_28940:
        /* <DEDUP_REMOVED lines=94> */
.L_x_28967:
[----:B------:R0:W1:-:S06]  /*17a0*/  DADD R4, R18, c[0x0][0x170] ;  /* 0x00005c0012047629 */ /* 0x00004c0000000000 */
.L_x_28966:
[----:B------:R-:W-:Y:S05]  /*17b0*/  BSYNC B0 ;  /* 0x0000000000007941 */ /* 0x000fea0003800000 */
.L_x_28965:
        /* <DEDUP_REMOVED lines=36> */
.L_x_28970:
[----:B------:R0:W2:-:S06]  /*1a00*/  DADD R18, R20, c[0x0][0x170] ;  /* 0x00005c0014127629 */ /* 0x00008c0000000000 */
.L_x_28969:
[----:B------:R-:W-:Y:S05]  /*1a10*/  BSYNC B0 ;  /* 0x0000000000007941 */ /* 0x000fea0003800000 */
.L_x_28968:
        /* <DEDUP_REMOVED lines=36> */
.L_x_28973:
[----:B------:R0:W3:-:S06]  /*1c60*/  DADD R20, R16, c[0x0][0x170] ;  /* 0x00005c0010147629 */ /* 0x0000cc0000000000 */
.L_x_28972:
[----:B------:R-:W-:Y:S05]  /*1c70*/  BSYNC B0 ;  /* 0x0000000000007941 */ /* 0x000fea0003800000 */
.L_x_28971:
        /* <DEDUP_REMOVED lines=36> */
.L_x_28976:
[----:B------:R0:W4:-:S06]  /*1ec0*/  DADD R16, R14, c[0x0][0x170] ;  /* 0x00005c000e107629 */ /* 0x00010c0000000000 */
.L_x_28975:
[----:B------:R-:W-:Y:S05]  /*1ed0*/  BSYNC B0 ;  /* 0x0000000000007941 */ /* 0x000fea0003800000 */
.L_x_28974:
        /* <DEDUP_REMOVED lines=36> */
.L_x_28979:
[----:B------:R0:W4:-:S06]  /*2120*/  DADD R14, R12, c[0x0][0x170] ;  /* 0x00005c000c0e7629 */ /* 0x00010c0000000000 */
.L_x_28978:
[----:B------:R-:W-:Y:S05]  /*2130*/  BSYNC B0 ;  /* 0x0000000000007941 */ /* 0x000fea0003800000 */
.L_x_28977:
        /* <DEDUP_REMOVED lines=36> */
.L_x_28982:
[----:B------:R0:W4:-:S06]  /*2380*/  DADD R12, R10, c[0x0][0x170] ;  /* 0x00005c000a0c7629 */ /* 0x00010c0000000000 */
.L_x_28981:
[----:B------:R-:W-:Y:S05]  /*2390*/  BSYNC B0 ;  /* 0x0000000000007941 */ /* 0x000fea0003800000 */
.L_x_28980:
        /* <DEDUP_REMOVED lines=36> */
.L_x_28985:
[----:B------:R0:W4:-:S06]  /*25e0*/  DADD R10, R8, c[0x0][0x170] ;  /* 0x00005c00080a7629 */ /* 0x00010c0000000000 */
.L_x_28984:
[----:B------:R-:W-:Y:S05]  /*25f0*/  BSYNC B0 ;  /* 0x0000000000007941 */ /* 0x000fea0003800000 */
.L_x_28983:
        /* <DEDUP_REMOVED lines=36> */
.L_x_28988:
[----:B------:R0:W4:-:S06]  /*2840*/  DADD R8, R6, c[0x0][0x170] ;  /* 0x00005c0006087629 */ /* 0x00010c0000000000 */
.L_x_28987:
[----:B------:R-:W-:Y:S05]  /*2850*/  BSYNC B0 ;  /* 0x0000000000007941 */ /* 0x000fea0003800000 */
.L_x_28986:
        /* <DEDUP_REMOVED lines=21> */
.L_x_28991:
[----:B------:R-:W-:-:S13]  /*29b0*/  ISETP.GE.AND P0, PT, R2, R0, PT ;  /* 0x000000000200720c */ /* 0x000fda0003f06270 */
[----:B------:R-:W-:Y:S05]  /*29c0*/  @P0 BRA `(.L_x_28993) ;  /* 0x000000c000000947 */ /* 0x000fea0003800000 */
[----:B0-----:R-:W-:Y:S01]  /*29d0*/  IMAD.IADD R4, R3, 0x1, R2 ;  /* 0x0000000103047824 */ /* 0x001fe200078e0202 */
[----:B------:R-:W-:Y:S01]  /*29e0*/  IADD3 R2, R2, 0x80, RZ ;  /* 0x0000008002027810 */ /* 0x000fe20007ffe0ff */
[----:B------:R-:W-:-:S04]  /*29f0*/  IMAD.MOV.U32 R5, RZ, RZ, 0x8 ;  /* 0x00000008ff057424 */ /* 0x000fc800078e00ff */
[----:B------:R-:W-:-:S05]  /*2a00*/  IMAD.WIDE.U32 R4, R4, R5, c[0x0][0x178] ;  /* 0x00005e0004047625 */ /* 0x000fca00078e0005 */
[----:B----4-:R0:W-:Y:S02]  /*2a10*/  STG.E.64 [R4.64], R16 ;  /* 0x0000001004007986 */ /* 0x0101e4000c101b06 */
.L_x_28992:
[----:B------:R-:W-:-:S13]  /*2a20*/  ISETP.GE.AND P0, PT, R2, R0, PT ;  /* 0x000000000200720c */ /* 0x000fda0003f06270 */
[----:B------:R-:W-:Y:S05]  /*2a30*/  @P0 BRA `(.L_x_28994) ;  /* 0x000000d000000947 */ /* 0x000fea0003800000 */
[----:B0-----:R-:W-:Y:S01]  /*2a40*/  IMAD.IADD R4, R3, 0x1, R2 ;  /* 0x0000000103047824 */ /* 0x001fe200078e0202 */
[----:B------:R-:W-:Y:S01]  /*2a50*/  IADD3 R2, R2, 0x80, RZ ;  /* 0x0000008002027810 */ /* 0x000fe20007ffe0ff */
[----:B------:R-:W-:-:S04]  /*2a60*/  IMAD.MOV.U32 R5, RZ, RZ, 0x8 ;  /* 0x00000008ff057424 */ /* 0x000fc800078e00ff */
[----:B------:R-:W-:-:S05]  /*2a70*/  IMAD.WIDE.U32 R4, R4, R5, c[0x0][0x178] ;  /* 0x00005e0004047625 */ /* 0x000fca00078e0005 */
[----:B----4-:R0:W-:Y:S02]  /*2a80*/  STG.E.64 [R4.64], R14 ;  /* 0x0000000e04007986 */ /* 0x0101e4000c101b06 */
.L_x_28993:
        /* <DEDUP_REMOVED lines=8> */
.L_x_28994:
[----:B------:R-:W-:Y:S05]  /*2b10*/  BSYNC B1 ;  /* 0x0000000000017941 */ /* 0x000fea0003800000 */
.L_x_28990:
[----:B------:R-:W-:-:S13]  /*2b20*/  ISETP.GE.AND P0, PT, R2, R0, PT ;  /* 0x000000000200720c */ /* 0x000fda0003f06270 */
[----:B0-----:R-:W-:Y:S01]  /*2b30*/  @!P0 IMAD.IADD R4, R3, 0x1, R2 ;  /* 0x0000000103048824 */ /* 0x001fe200078e0202 */
[----:B------:R-:W-:Y:S01]  /*2b40*/  @!P0 IADD3 R2, R2, 0x80, RZ ;  /* 0x0000008002028810 */ /* 0x000fe20007ffe0ff */
[----:B------:R-:W-:-:S04]  /*2b50*/  @!P0 IMAD.MOV.U32 R5, RZ, RZ, 0x8 ;  /* 0x00000008ff058424 */ /* 0x000fc800078e00ff */
[----:B------:R-:W-:-:S05]  /*2b60*/  @!P0 IMAD.WIDE.U32 R4, R4, R5, c[0x0][0x178] ;  /* 0x00005e0004048625 */ /* 0x000fca00078e0005 */
[----:B----4-:R0:W-:Y:S02]  /*2b70*/  @!P0 STG.E.64 [R4.64], R10 ;  /* 0x0000000a04008986 */ /* 0x0101e4000c101b06 */
.L_x_28995:
[----:B------:R-:W-:Y:S05]  /*2b80*/  BSYNC B0 ;  /* 0x0000000000007941 */ /* 0x000fea0003800000 */
.L_x_28989:
        /* <DEDUP_REMOVED lines=8> */
.L_x_28996:
        /* <DEDUP_REMOVED lines=15> */
.L_x_30111:


//--------------------- .text._ZN2at6native29vectorized_elementwise_kernelILi8ENS0_13BUnaryFunctorIdddZZZNS0_21nextafter_kernel_cudaERNS_18TensorIteratorBaseEENKUlvE_clEvENKUlvE_clEvEUlddE_EESt5arrayIPcLm2EEEEviT0_T1_ --------------------------
	.section	.text._ZN2at6native29vectorized_elementwise_kernelILi8ENS0_13BUnaryFunctorIdddZZZNS0_21nextafter_kernel_cudaERNS_18TensorIteratorBaseEENKUlvE_clEvENKUlvE_clEvEUlddE_EESt5arrayIPcLm2EEEEviT0_T1_,"ax",@progbits
	.sectioninfo	@"SHI_REGISTERS=4"
	.align	128
        .global         _ZN2at6native29vectorized_elementwise_kernelILi8ENS0_13BUnaryFunctorIdddZZZNS0_21nextafter_kernel_cudaERNS_18TensorIteratorBaseEENKUlvE_clEvENKUlvE_clEvEUlddE_EESt5arrayIPcLm2EEEEviT0_T1_
        .type           _ZN2at6native29vectorized_elementwise_kernelILi8ENS0_13BUnaryFunctorIdddZZZNS0_21nextafter_kernel_cudaERNS_18TensorIteratorBaseEENKUlvE_clEvENKUlvE_clEvEUlddE_EESt5arrayIPcLm2EEEEviT0_T1_,@function
        .size           _ZN2at6native29vectorized_elementwise_kernelILi8ENS0_13BUnaryFunctorIdddZZZNS0_21nextafter_kernel_cudaERNS_18TensorIteratorBaseEENKUlvE_clEvENKUlvE_clEvEUlddE_EESt5arrayIPcLm2EEEEviT0_T1_,(.L_x_30112 - _ZN2at6native29vectorized_elementwise_kernelILi8ENS0_13BUnaryFunctorIdddZZZNS0_21nextafter_kernel_cudaERNS_18TensorIteratorBaseEENKUlvE_clEvENKUlvE_clEvEUlddE_EESt5arrayIPcLm2EEEEviT0_T1_)
        .other          _ZN2at6native29vectorized_elementwise_kernelILi8ENS0_13BUnaryFunctorIdddZZZNS0_21nextafter_kernel_cudaERNS_18TensorIteratorBaseEENKUlvE_clEvENKUlvE_clEvEUlddE_EESt5arrayIPcLm2EEEEviT0_T1_,@"STO_CUDA_ENTRY STV_DEFAULT"
_ZN2at6native29vectorized_elementwise_kernelILi8ENS0_13BUnaryFunctorIdddZZZNS0_21nextafter_kernel_cudaERNS_18TensorIteratorBaseEENKUlvE_clEvENKUlvE_clEvEUlddE_EESt5arrayIPcLm2EEEEviT0_T1_:
.text._ZN2at6native29vectorized_elementwise_kernelILi8ENS0_13BUnaryFunctorIdddZZZNS0_21nextafter_kernel_cudaERNS_18TensorIteratorBaseEENKUlvE_clEvENKUlvE_clEvEUlddE_EESt5arrayIPcLm2EEEEviT0_T1_:
[----:B------:R-:W-:Y:S02]  /*0000*/  MOV R1, c[0x0][0x28] ;  /* 0x00000a0000017a02 */ /* 0x000fe40000000f00 */
[----:B------:R-:W-:Y:S05]  /*0010*/  EXIT ;  /* 0x000000000000794d */ /* 0x000fea0003800000 */
.L_x_28997:
        /* <DEDUP_REMOVED lines=14> */
.L_x_30112:


//--------------------- .text._ZN2at6native18elementwise_kernelILi128ELi4EZNS0_15gpu_kernel_implINS0_13AUnaryFunctorIdddZZZNS0_21nextafter_kernel_cudaERNS_18TensorIteratorBaseEENKUlvE_clEvENKUlvE_clEvEUlddE_EEEEvS5_RKT_EUliE_EEviT1_ --------------------------
	.section	.text._ZN2at6native18elementwise_kernelILi128ELi4EZNS0_15gpu_kernel_implINS0_13AUnaryFunctorIdddZZZNS0_21nextafter_kernel_cudaERNS_18TensorIteratorBaseEENKUlvE_clEvENKUlvE_clEvEUlddE_EEEEvS5_RKT_EUliE_EEviT1_,"ax",@progbits
	.sectioninfo	@"SHI_REGISTERS=26"
	.align	128
        .global         _ZN2at6native18elementwise_kernelILi128ELi4EZNS0_15gpu_kernel_implINS0_13AUnaryFunctorIdddZZZNS0_21nextafter_kernel_cudaERNS_18TensorIteratorBaseEENKUlvE_clEvENKUlvE_clEvEUlddE_EEEEvS5_RKT_EUliE_EEviT1_
        .type           _ZN2at6native18elementwise_kernelILi128ELi4EZNS0_15gpu_kernel_implINS0_13AUnaryFunctorIdddZZZNS0_21nextafter_kernel_cudaERNS_18TensorIteratorBaseEENKUlvE_clEvENKUlvE_clEvEUlddE_EEEEvS5_RKT_EUliE_EEviT1_,@function
        .size           _ZN2at6native18elementwise_kernelILi128ELi4EZNS0_15gpu_kernel_implINS0_13AUnaryFunctorIdddZZZNS0_21nextafter_kernel_cudaERNS_18TensorIteratorBaseEENKUlvE_clEvENKUlvE_clEvEUlddE_EEEEvS5_RKT_EUliE_EEviT1_,(.L_x_30113 - _ZN2at6native18elementwise_kernelILi128ELi4EZNS0_15gpu_kernel_implINS0_13AUnaryFunctorIdddZZZNS0_21nextafter_kernel_cudaERNS_18TensorIteratorBaseEENKUlvE_clEvENKUlvE_clEvEUlddE_EEEEvS5_RKT_EUliE_EEviT1_)
        .other          _ZN2at6native18elementwise_kernelILi128ELi4EZNS0_15gpu_kernel_implINS0_13AUnaryFunctorIdddZZZNS0_21nextafter_kernel_cudaERNS_18TensorIteratorBaseEENKUlvE_clEvENKUlvE_clEvEUlddE_EEEEvS5_RKT_EUliE_EEviT1_,@"STO_CUDA_ENTRY STV_DEFAULT"
_ZN2at6native18elementwise_kernelILi128ELi4EZNS0_15gpu_kernel_implINS0_13AUnaryFunctorIdddZZZNS0_21nextafter_kernel_cudaERNS_18TensorIteratorBaseEENKUlvE_clEvENKUlvE_clEvEUlddE_EEEEvS5_RKT_EUliE_EEviT1_:
.text._ZN2at6native18elementwise_kernelILi128ELi4EZNS0_15gpu_kernel_implINS0_13AUnaryFunctorIdddZZZNS0_21nextafter_kernel_cudaERNS_18TensorIteratorBaseEENKUlvE_clEvENKUlvE_clEvEUlddE_EEEEvS5_RKT_EUliE_EEviT1_:
        /* <DEDUP_REMOVED lines=236> */
.L_x_29000:
        /* <DEDUP_REMOVED lines=19> */
.L_x_29004:
[----:B------:R-:W2:Y:S02]  /*0ff0*/  LDG.E.U8 R2, [R2.64] ;  /* 0x0000002402027981 */ /* 0x000ea4000c1e1100 */
[----:B--2---:R0:W1:Y:S01]  /*1000*/  I2F.F64.U16 R4, R2 ;  /* 0x0000000200047312 */ /* 0x0040620000101800 */
[----:B------:R-:W-:Y:S05]  /*1010*/  BRA `(.L_x_29006) ;  /* 0x00000df000007947 */ /* 0x000fea0003800000 */
.L_x_29003:
        /* <DEDUP_REMOVED lines=9> */
.L_x_29008:
[----:B------:R-:W2:Y:S02]  /*10b0*/  LDG.E R2, [R2.64] ;  /* 0x0000002402027981 */ /* 0x000ea4000c1e1900 */
[----:B--2---:R0:W1:Y:S01]  /*10c0*/  I2F.F64 R4, R2 ;  /* 0x0000000200047312 */ /* 0x0040620000201c00 */
[----:B------:R-:W-:Y:S05]  /*10d0*/  BRA `(.L_x_29006) ;  /* 0x00000d3000007947 */ /* 0x000fea0003800000 */
.L_x_29007:
[----:B------:R-:W2:Y:S02]  /*10e0*/  LDG.E.U16 R2, [R2.64] ;  /* 0x0000002402027981 */ /* 0x000ea4000c1e1500 */
[----:B--2---:R0:W1:Y:S01]  /*10f0*/  I2F.F64.S16 R4, R2 ;  /* 0x0000000200047312 */ /* 0x0040620000101c00 */
[----:B------:R-:W-:Y:S05]  /*1100*/  BRA `(.L_x_29006) ;  /* 0x00000d0000007947 */ /* 0x000fea0003800000 */
.L_x_29002:
        /* <DEDUP_REMOVED lines=10> */
.L_x_29010:
[----:B------:R-:W2:Y:S02]  /*11b0*/  LDG.E.U16 R0, [R2.64] ;  /* 0x0000002402007981 */ /* 0x000ea4000c1e1500 */
[----:B--2---:R-:W-:-:S05]  /*11c0*/  HADD2.F32 R0, -RZ, R0.H0_H0 ;  /* 0x20000000ff007230 */ /* 0x004fca0000004100 */
[----:B------:R-:W-:-:S04]  /*11d0*/  FMUL.FTZ R0, R0, 1 ;  /* 0x3f80000000007820 */ /* 0x000fc80000410000 */
[----:B------:R0:W1:Y:S01]  /*11e0*/  F2F.F64.F32 R4, R0 ;  /* 0x0000000000047310 */ /* 0x0000620000201800 */
[----:B------:R-:W-:Y:S05]  /*11f0*/  BRA `(.L_x_29006) ;  /* 0x00000c1000007947 */ /* 0x000fea0003800000 */
.L_x_29009:
        /* <DEDUP_REMOVED lines=10> */
.L_x_29012:
[----:B------:R-:W2:Y:S02]  /*12a0*/  LDG.E.U16 R2, [R2.64] ;  /* 0x0000002402027981 */ /* 0x000ea4000c1e1500 */
[----:B--2---:R-:W-:-:S05]  /*12b0*/  HADD2.F32 R0, -RZ, R2.H0_H0 ;  /* 0x20000002ff007230 */ /* 0x004fca0000004100 */
[----:B------:R-:W-:-:S04]  /*12c0*/  FMUL.FTZ R0, R0, 1 ;  /* 0x3f80000000007820 */ /* 0x000fc80000410000 */
[----:B------:R0:W1:Y:S01]  /*12d0*/  F2F.F64.F32 R4, R0 ;  /* 0x0000000000047310 */ /* 0x0000620000201800 */
[----:B------:R-:W-:Y:S05]  /*12e0*/  BRA `(.L_x_29006) ;  /* 0x00000b2000007947 */ /* 0x000fea0003800000 */
.L_x_29011:
[----:B------:R0:W5:Y:S01]  /*12f0*/  LDG.E.64 R4, [R2.64] ;  /* 0x0000002402047981 */ /* 0x000162000c1e1b00 */
[----:B------:R-:W-:Y:S05]  /*1300*/  BRA `(.L_x_29006) ;  /* 0x00000b0000007947 */ /* 0x000fea0003800000 */
.L_x_29001:
        /* <DEDUP_REMOVED lines=13> */
.L_x_29015:
[----:B------:R0:W5:Y:S01]  /*13e0*/  LDG.E.64 R4, [R2.64] ;  /* 0x0000002402047981 */ /* 0x000162000c1e1b00 */
[----:B------:R-:W-:Y:S05]  /*13f0*/  BRA `(.L_x_29006) ;  /* 0x00000a1000007947 */ /* 0x000fea0003800000 */
.L_x_29014:
        /* <DEDUP_REMOVED lines=28> */
.L_x_29017:
        /* <DEDUP_REMOVED lines=15> */
.L_x_29016:
[----:B------:R-:W2:Y:S02]  /*16b0*/  LDG.E.U16 R0, [R2.64] ;  /* 0x0000002402007981 */ /* 0x000ea4000c1e1500 */
[----:B--2---:R-:W-:-:S05]  /*16c0*/  PRMT R0, RZ, 0x5410, R0 ;  /* 0x00005410ff007816 */ /* 0x004fca0000000000 */
[----:B------:R-:W-:-:S04]  /*16d0*/  FMUL.FTZ R0, R0, 1 ;  /* 0x3f80000000007820 */ /* 0x000fc80000410000 */
[----:B------:R0:W1:Y:S01]  /*16e0*/  F2F.F64.F32 R4, R0 ;  /* 0x0000000000047310 */ /* 0x0000620000201800 */
[----:B------:R-:W-:Y:S05]  /*16f0*/  BRA `(.L_x_29006) ;  /* 0x0000071000007947 */ /* 0x000fea0003800000 */
.L_x_29013:
        /* <DEDUP_REMOVED lines=11> */
.L_x_29020:
        /* <DEDUP_REMOVED lines=21> */
.L_x_29024:
[----:B------:R-:W-:Y:S05]  /*1900*/  BSYNC B1 ;  /* 0x0000000000017941 */ /* 0x000fea0003800000 */
.L_x_29023:
[----:B------:R-:W-:Y:S01]  /*1910*/  LEA R3, R0, 0x3b800000, 0x17 ;  /* 0x3b80000000037811 */ /* 0x000fe200078eb8ff */
[----:B------:R-:W-:-:S05]  /*1920*/  IMAD.SHL.U32 R0, R2, 0x100000, RZ ;  /* 0x0010000002007824 */ /* 0x000fca00078e00ff */
[----:B------:R-:W-:Y:S02]  /*1930*/  LOP3.LUT R0, R3, R0, R4, 0xfe, !PT ;  /* 0x0000000003007212 */ /* 0x000fe400078efe04 */
.L_x_29022:
[----:B------:R-:W-:Y:S05]  /*1940*/  BSYNC B0 ;  /* 0x0000000000007941 */ /* 0x000fea0003800000 */
.L_x_29021:
[----:B------:R-:W-:-:S04]  /*1950*/  FMUL.FTZ R0, R0, 1 ;  /* 0x3f80000000007820 */ /* 0x000fc80000410000 */
[----:B------:R0:W1:Y:S01]  /*1960*/  F2F.F64.F32 R4, R0 ;  /* 0x0000000000047310 */ /* 0x0000620000201800 */
[----:B------:R-:W-:Y:S05]  /*1970*/  BRA `(.L_x_29006) ;  /* 0x0000049000007947 */ /* 0x000fea0003800000 */
.L_x_29019:
        /* <DEDUP_REMOVED lines=21> */
.L_x_29028:
[----:B------:R-:W-:Y:S05]  /*1ad0*/  BSYNC B1 ;  /* 0x0000000000017941 */ /* 0x000fea0003800000 */
.L_x_29027:
[----:B------:R-:W-:Y:S01]  /*1ae0*/  LEA R3, R0, 0x37800000, 0x17 ;  /* 0x3780000000037811 */ /* 0x000fe200078eb8ff */
[----:B------:R-:W-:-:S05]  /*1af0*/  IMAD.SHL.U32 R0, R2, 0x200000, RZ ;  /* 0x0020000002007824 */ /* 0x000fca00078e00ff */
[----:B------:R-:W-:Y:S02]  /*1b00*/  LOP3.LUT R0, R3, R0, R4, 0xfe, !PT ;  /* 0x0000000003007212 */ /* 0x000fe400078efe04 */
.L_x_29026:
[----:B------:R-:W-:Y:S05]  /*1b10*/  BSYNC B0 ;  /* 0x0000000000007941 */ /* 0x000fea0003800000 */
.L_x_29025:
[----:B------:R-:W-:-:S04]  /*1b20*/  FMUL.FTZ R0, R0, 1 ;  /* 0x3f80000000007820 */ /* 0x000fc80000410000 */
[----:B------:R0:W1:Y:S01]  /*1b30*/  F2F.F64.F32 R4, R0 ;  /* 0x0000000000047310 */ /* 0x0000620000201800 */
[----:B------:R-:W-:Y:S05]  /*1b40*/  BRA `(.L_x_29006) ;  /* 0x000002c000007947 */ /* 0x000fea0003800000 */
.L_x_29018:
        /* <DEDUP_REMOVED lines=14> */
.L_x_29032:
[----:B------:R-:W-:Y:S05]  /*1c30*/  BSYNC B0 ;  /* 0x0000000000007941 */ /* 0x000fea0003800000 */
.L_x_29031:
[----:B------:R-:W-:-:S04]  /*1c40*/  FMUL.FTZ R0, R0, 1 ;  /* 0x3f80000000007820 */ /* 0x000fc80000410000 */
[----:B------:R0:W1:Y:S01]  /*1c50*/  F2F.F64.F32 R4, R0 ;  /* 0x0000000000047310 */ /* 0x0000620000201800 */
[----:B------:R-:W-:Y:S05]  /*1c60*/  BRA `(.L_x_29006) ;  /* 0x000001a000007947 */ /* 0x000fea0003800000 */
.L_x_29005:
        /* <DEDUP_REMOVED lines=21> */
.L_x_29030:
[----:B------:R-:W2:Y:S02]  /*1dc0*/  LDG.E.64 R4, [R2.64] ;  /* 0x0000002402047981 */ /* 0x000ea4000c1e1b00 */
[----:B--2---:R-:W0:Y:S01]  /*1dd0*/  I2F.F64.U64 R4, R4 ;  /* 0x0000000400047312 */ /* 0x004e220000301800 */
[----:B------:R-:W-:Y:S05]  /*1de0*/  BRA `(.L_x_29006) ;  /* 0x0000002000007947 */ /* 0x000fea0003800000 */
.L_x_29029:
[----:B------:R-:W2:Y:S02]  /*1df0*/  LDG.E R2, [R2.64] ;  /* 0x0000002402027981 */ /* 0x000ea4000c1e1900 */
[----:B--2---:R0:W1:Y:S02]  /*1e00*/  I2F.F64.U32 R4, R2 ;  /* 0x0000000200047312 */ /* 0x0040640000201800 */
.L_x_29006:
[----:B01---5:R-:W0:Y:S01]  /*1e10*/  DSETP.GTU.AND P0, PT, |R4|, +INF , PT ;  /* 0x7ff000000400742a */ /* 0x023e220003f0c200 */
[----:B------:R-:W-:Y:S01]  /*1e20*/  IMAD.MOV.U32 R2, RZ, RZ, 0x0 ;  /* 0x00000000ff027424 */ /* 0x000fe200078e00ff */
[----:B------:R-:W-:Y:S01]  /*1e30*/  BSSY B0, `(.L_x_29033) ;  /* 0x0000020000007945 */ /* 0x000fe20003800000 */
[----:B------:R-:W-:-:S06]  /*1e40*/  IMAD.MOV.U32 R3, RZ, RZ, 0x7ff00000 ;  /* 0x7ff00000ff037424 */ /* 0x000fcc00078e00ff */
[----:B0-----:R-:W0:-:S14]  /*1e50*/  DSETP.LTU.OR P0, PT, R2, |c[0x0][0x378]|, P0 ;  /* 0x4000de000200762a */ /* 0x001e1c0000709400 */
[----:B0-----:R-:W-:Y:S05]  /*1e60*/  @P0 BRA `(.L_x_29034) ;  /* 0x000001b000000947 */ /* 0x001fea0003800000 */
[----:B------:R-:W-:Y:S02]  /*1e70*/  LOP3.LUT R0, R4, c[0x0][0x378], RZ, 0xfc, !PT ;  /* 0x0000de0004007a12 */ /* 0x000fe400078efcff */
[----:B------:R-:W-:Y:S02]  /*1e80*/  LOP3.LUT R2, R5, c[0x0][0x37c], RZ, 0xfc, !PT ;  /* 0x0000df0005027a12 */ /* 0x000fe400078efcff */
[----:B------:R-:W-:-:S04]  /*1e90*/  ISETP.NE.U32.AND P0, PT, R0, RZ, PT ;  /* 0x000000ff0000720c */ /* 0x000fc80003f05070 */
[----:B------:R-:W-:-:S13]  /*1ea0*/  LOP3.LUT P0, RZ, R2, 0x7fffffff, RZ, 0xc0, P0 ;  /* 0x7fffffff02ff7812 */ /* 0x000fda000000c0ff */
[----:B------:R-:W-:Y:S05]  /*1eb0*/  @!P0 BRA `(.L_x_29035) ;  /* 0x0000017000008947 */ /* 0x000fea0003800000 */
[----:B------:R-:W-:Y:S01]  /*1ec0*/  IMAD.MOV.U32 R0, RZ, RZ, c[0x0][0x37c] ;  /* 0x0000df00ff007624 */ /* 0x000fe200078e00ff */
[----:B------:R-:W-:-:S04]  /*1ed0*/  ISETP.NE.U32.AND P0, PT, RZ, c[0x0][0x378], PT ;  /* 0x0000de00ff007a0c */ /* 0x000fc80003f05070 */
[----:B------:R-:W-:-:S13]  /*1ee0*/  LOP3.LUT P0, RZ, R0, 0x7fffffff, RZ, 0xc0, P0 ;  /* 0x7fffffff00ff7812 */ /* 0x000fda000000c0ff */
[----:B------:R-:W-:Y:S01]  /*1ef0*/  @!P0 LOP3.LUT R0, RZ, 0x80000000, R5, 0xb8, !PT ;  /* 0x80000000ff008812 */ /* 0x000fe200078eb805 */
[----:B------:R-:W-:-:S04]  /*1f00*/  @!P0 IMAD.MOV.U32 R4, RZ, RZ, 0x1 ;  /* 0x00000001ff048424 */ /* 0x000fc800078e00ff */
[----:B------:R-:W-:Y:S01]  /*1f10*/  @!P0 IMAD.MOV.U32 R5, RZ, RZ, R0 ;  /* 0x000000ffff058224 */ /* 0x000fe200078e0000 */
[----:B------:R-:W-:Y:S05]  /*1f20*/  @!P0 BRA `(.L_x_29035) ;  /* 0x0000010000008947 */ /* 0x000fea0003800000 */
[----:B------:R-:W0:-:S04]  /*1f30*/  DSETP.GT.AND P1, PT, R4, c[0x0][0x378], PT ;  /* 0x0000de000400762a */ /* 0x000e080003f24000 */
[----:B------:R-:W-:-:S04]  /*1f40*/  DSETP.GEU.AND P0, PT, R4, c[0x0][0x378], PT ;  /* 0x0000de000400762a */ /* 0x000fc80003f0e000 */
[----:B0-----:R-:W0:-:S04]  /*1f50*/  DSETP.GT.AND P2, PT, RZ, c[0x0][0x378], P1 ;  /* 0x0000de00ff00762a */ /* 0x001e080000f44000 */
[----:B------:R-:W1:Y:S02]  /*1f60*/  DSETP.LT.AND P1, PT, RZ, c[0x0][0x378], P1 ;  /* 0x0000de00ff00762a */ /* 0x000e640000f21000 */
[----:B0-----:R-:W-:Y:S02]  /*1f70*/  SEL R3, RZ, 0xffffffff, !P2 ;  /* 0xffffffffff037807 */ /* 0x001fe40005000000 */
[----:B------:R-:W0:Y:S02]  /*1f80*/  DSETP.GT.AND P3, PT, RZ, c[0x0][0x378], !P0 ;  /* 0x0000de00ff00762a */ /* 0x000e240004764000 */
[----:B-1----:R-:W-:Y:S02]  /*1f90*/  SEL R0, RZ, 0x1, !P1 ;  /* 0x00000001ff007807 */ /* 0x002fe40004800000 */
[----:B------:R-:W1:Y:S02]  /*1fa0*/  DSETP.LT.AND P0, PT, RZ, c[0x0][0x378], !P0 ;  /* 0x0000de00ff00762a */ /* 0x000e640004701000 */
[----:B0-----:R-:W-:-:S04]  /*1fb0*/  SEL R4, RZ, 0x1, !P3 ;  /* 0x00000001ff047807 */ /* 0x001fc80005800000 */
[----:B-1----:R-:W-:Y:S02]  /*1fc0*/  SEL R5, RZ, 0xffffffff, !P0 ;  /* 0xffffffffff057807 */ /* 0x002fe40004000000 */
[----:B------:R-:W-:-:S04]  /*1fd0*/  IADD3 R0, P0, P1, R0, c[0x0][0x378], R3 ;  /* 0x0000de0000007a10 */ /* 0x000fc8000791e003 */
[----:B------:R-:W-:Y:S02]  /*1fe0*/  IADD3 R4, P2, P3, R5, R0, R4 ;  /* 0x0000000005047210 */ /* 0x000fe40007b5e004 */
[----:B------:R-:W-:-:S04]  /*1ff0*/  IADD3.X R0, RZ, c[0x0][0x37c], R3, P0, P1 ;  /* 0x0000df00ff007a10 */ /* 0x000fc800007e2403 */
[----:B------:R-:W-:Y:S01]  /*2000*/  IADD3.X R5, R5, R0, RZ, P2, P3 ;  /* 0x0000000005057210 */ /* 0x000fe200017e64ff */
[----:B------:R-:W-:Y:S05]  /*2010*/  BRA `(.L_x_29035) ;  /* 0x0000001000007947 */ /* 0x000fea0003800000 */
.L_x_29034:
[----:B------:R-:W0:-:S06]  /*2020*/  DADD R4, R4, c[0x0][0x378] ;  /* 0x0000de0004047629 */ /* 0x000e0c0000000000 */
.L_x_29035:
[----:B------:R-:W-:Y:S05]  /*2030*/  BSYNC B0 ;  /* 0x0000000000007941 */ /* 0x000fea0003800000 */
.L_x_29033:
[----:B------:R-:W1:Y:S02]  /*2040*/  LDC.U8 R2, c[0x0][0x380] ;  /* 0x0000e000ff027b82 */ /* 0x000e640000000000 */
        /* <DEDUP_REMOVED lines=11> */
[----:B0-----:R-:W0:Y:S02]  /*2100*/  F2I.F64.TRUNC R5, R4 ;  /* 0x0000000400057311 */ /* 0x001e24000030d100 */
[----:B0-----:R0:W-:Y:S01]  /*2110*/  STG.E.U8 [R16.64], R5 ;  /* 0x0000000510007986 */ /* 0x0011e2000c101124 */
[----:B------:R-:W-:Y:S05]  /*2120*/  BRA `(.L_x_29041) ;  /* 0x00000f1000007947 */ /* 0x000fea0003800000 */
.L_x_29039:
[----:B0-----:R-:W0:Y:S02]  /*2130*/  F2I.S64.F64.TRUNC R4, R4 ;  /* 0x0000000400047311 */ /* 0x001e24000030d900 */
[----:B0-----:R-:W-:-:S05]  /*2140*/  IMAD.MOV.U32 R3, RZ, RZ, R4 ;  /* 0x000000ffff037224 */ /* 0x001fca00078e0004 */
[----:B------:R0:W-:Y:S01]  /*2150*/  STG.E.U8 [R16.64], R3 ;  /* 0x0000000310007986 */ /* 0x0001e2000c101124 */
[----:B------:R-:W-:Y:S05]  /*2160*/  BRA `(.L_x_29041) ;  /* 0x00000ed000007947 */ /* 0x000fea0003800000 */
.L_x_29038:
[----:B------:R-:W-:-:S13]  /*2170*/  ISETP.NE.AND P0, PT, R0, 0x2, PT ;  /* 0x000000020000780c */ /* 0x000fda0003f05270 */
[----:B------:R-:W-:Y:S05]  /*2180*/  @!P0 BRA `(.L_x_29042) ;  /* 0x000000a000008947 */ /* 0x000fea0003800000 */
[----:B------:R-:W-:-:S13]  /*2190*/  ISETP.NE.AND P0, PT, R0, 0x3, PT ;  /* 0x000000030000780c */ /* 0x000fda0003f05270 */
[----:B------:R-:W-:Y:S05]  /*21a0*/  @!P0 BRA `(.L_x_29043) ;  /* 0x0000005000008947 */ /* 0x000fea0003800000 */
[----:B------:R-:W-:-:S13]  /*21b0*/  ISETP.NE.AND P0, PT, R0, 0x4, PT ;  /* 0x000000040000780c */ /* 0x000fda0003f05270 */
[----:B------:R-:W-:Y:S05]  /*21c0*/  @P0 BRA `(.L_x_29040) ;  /* 0x00000ce000000947 */ /* 0x000fea0003800000 */
[----:B0-----:R-:W0:Y:S02]  /*21d0*/  F2I.S64.F64.TRUNC R4, R4 ;  /* 0x0000000400047311 */ /* 0x001e24000030d900 */
[----:B0-----:R0:W-:Y:S01]  /*21e0*/  STG.E.64 [R16.64], R4 ;  /* 0x0000000410007986 */ /* 0x0011e2000c101b24 */
[----:B------:R-:W-:Y:S05]  /*21f0*/  BRA `(.L_x_29041) ;  /* 0x00000e4000007947 */ /* 0x000fea0003800000 */
.L_x_29043:
[----:B0-----:R-:W0:Y:S02]  /*2200*/  F2I.F64.TRUNC R5, R4 ;  /* 0x0000000400057311 */ /* 0x001e24000030d100 */
[----:B0-----:R0:W-:Y:S01]  /*2210*/  STG.E [R16.64], R5 ;  /* 0x0000000510007986 */ /* 0x0011e2000c101924 */
[----:B------:R-:W-:Y:S05]  /*2220*/  BRA `(.L_x_29041) ;  /* 0x00000e1000007947 */ /* 0x000fea0003800000 */
.L_x_29042:
[----:B0-----:R-:W0:Y:S02]  /*2230*/  F2I.F64.TRUNC R5, R4 ;  /* 0x0000000400057311 */ /* 0x001e24000030d100 */
[----:B0-----:R0:W-:Y:S01]  /*2240*/  STG.E.U16 [R16.64], R5 ;  /* 0x0000000510007986 */ /* 0x0011e2000c101524 */
[----:B------:R-:W-:Y:S05]  /*2250*/  BRA `(.L_x_29041) ;  /* 0x00000de000007947 */ /* 0x000fea0003800000 */
.L_x_29037:
[----:B------:R-:W-:-:S13]  /*2260*/  ISETP.GT.AND P0, PT, R0, 0x6, PT ;  /* 0x000000060000780c */ /* 0x000fda0003f04270 */
[----:B------:R-:W-:Y:S05]  /*2270*/  @P0 BRA `(.L_x_29044) ;  /* 0x000000f000000947 */ /* 0x000fea0003800000 */
[----:B------:R-:W-:-:S13]  /*2280*/  ISETP.NE.AND P0, PT, R0, 0x5, PT ;  /* 0x000000050000780c */ /* 0x000fda0003f05270 */
[----:B------:R-:W-:Y:S05]  /*2290*/  @!P0 BRA `(.L_x_29045) ;  /* 0x0000007000008947 */ /* 0x000fea0003800000 */
[----:B------:R-:W-:-:S13]  /*22a0*/  ISETP.NE.AND P0, PT, R0, 0x6, PT ;  /* 0x000000060000780c */ /* 0x000fda0003f05270 */
[----:B------:R-:W-:Y:S05]  /*22b0*/  @P0 BRA `(.L_x_29040) ;  /* 0x00000bf000000947 */ /* 0x000fea0003800000 */
[----:B0-----:R-:W0:Y:S01]  /*22c0*/  F2F.F32.F64 R3, R4 ;  /* 0x0000000400037310 */ /* 0x001e220000301000 */
[----:B------:R-:W0:-:S14]  /*22d0*/  DSETP.GEU.AND P0, PT, |R4|, c[0x2][0x0], PT ;  /* 0x008000000400762a */ /* 0x000e1c0003f0e200 */
[----:B0-----:R-:W-:-:S05]  /*22e0*/  @!P0 FMUL R3, R3, 1.175494350822287508e-38 ;  /* 0x0080000003038820 */ /* 0x001fca0000400000 */
[----:B------:R0:W-:Y:S01]  /*22f0*/  STG.E [R16.64], R3 ;  /* 0x0000000310007986 */ /* 0x0001e2000c101924 */
[----:B------:R-:W-:Y:S05]  /*2300*/  BRA `(.L_x_29041) ;  /* 0x00000d3000007947 */ /* 0x000fea0003800000 */
.L_x_29045:
[----:B0-----:R-:W0:Y:S01]  /*2310*/  F2F.F32.F64 R0, R4 ;  /* 0x0000000400007310 */ /* 0x001e220000301000 */
[----:B------:R-:W0:-:S14]  /*2320*/  DSETP.GEU.AND P0, PT, |R4|, c[0x2][0x0], PT ;  /* 0x008000000400762a */ /* 0x000e1c0003f0e200 */
[----:B0-----:R-:W-:-:S05]  /*2330*/  @!P0 FMUL R0, R0, 1.175494350822287508e-38 ;  /* 0x0080000000008820 */ /* 0x001fca0000400000 */
[----:B------:R-:W-:-:S05]  /*2340*/  F2FP.PACK_AB R0, RZ, R0 ;  /* 0x00000000ff00723e */ /* 0x000fca00000000ff */
[----:B------:R0:W-:Y:S01]  /*2350*/  STG.E.U16 [R16.64], R0 ;  /* 0x0000000010007986 */ /* 0x0001e2000c101524 */
[----:B------:R-:W-:Y:S05]  /*2360*/  BRA `(.L_x_29041) ;  /* 0x00000cd000007947 */ /* 0x000fea0003800000 */
.L_x_29044:
[----:B------:R-:W-:-:S13]  /*2370*/  ISETP.NE.AND P0, PT, R0, 0x7, PT ;  /* 0x000000070000780c */ /* 0x000fda0003f05270 */
[----:B------:R-:W-:Y:S05]  /*2380*/  @!P0 BRA `(.L_x_29046) ;  /* 0x0000011000008947 */ /* 0x000fea0003800000 */
[----:B------:R-:W-:-:S13]  /*2390*/  ISETP.NE.AND P0, PT, R0, 0x8, PT ;  /* 0x000000080000780c */ /* 0x000fda0003f05270 */
[----:B------:R-:W-:Y:S05]  /*23a0*/  @!P0 BRA `(.L_x_29047) ;  /* 0x0000008000008947 */ /* 0x000fea0003800000 */
[----:B------:R-:W-:-:S13]  /*23b0*/  ISETP.NE.AND P0, PT, R0, 0x9, PT ;  /* 0x000000090000780c */ /* 0x000fda0003f05270 */
[----:B------:R-:W-:Y:S05]  /*23c0*/  @P0 BRA `(.L_x_29040) ;  /* 0x00000ae000000947 */ /* 0x000fea0003800000 */
[----:B0-----:R-:W0:Y:S01]  /*23d0*/  F2F.F32.F64 R2, R4 ;  /* 0x0000000400027310 */ /* 0x001e220000301000 */
[----:B------:R-:W0:Y:S01]  /*23e0*/  DSETP.GEU.AND P0, PT, |R4|, c[0x2][0x0], PT ;  /* 0x008000000400762a */ /* 0x000e220003f0e200 */
[----:B------:R-:W-:-:S13]  /*23f0*/  IMAD.MOV.U32 R3, RZ, RZ, RZ ;  /* 0x000000ffff037224 */ /* 0x000fda00078e00ff */
[----:B0-----:R-:W-:-:S05]  /*2400*/  @!P0 FMUL R2, R2, 1.175494350822287508e-38 ;  /* 0x0080000002028820 */ /* 0x001fca0000400000 */
[----:B------:R0:W-:Y:S01]  /*2410*/  STG.E.64 [R16.64], R2 ;  /* 0x0000000210007986 */ /* 0x0001e2000c101b24 */
[----:B------:R-:W-:Y:S05]  /*2420*/  BRA `(.L_x_29041) ;  /* 0x00000c1000007947 */ /* 0x000fea0003800000 */
.L_x_29047:
[----:B0-----:R-:W0:Y:S01]  /*2430*/  F2F.F32.F64 R0, R4 ;  /* 0x0000000400007310 */ /* 0x001e220000301000 */
[----:B------:R-:W0:-:S14]  /*2440*/  DSETP.GEU.AND P0, PT, |R4|, c[0x2][0x0], PT ;  /* 0x008000000400762a */ /* 0x000e1c0003f0e200 */
[----:B0-----:R-:W-:-:S05]  /*2450*/  @!P0 FMUL R0, R0, 1.175494350822287508e-38 ;  /* 0x0080000000008820 */ /* 0x001fca0000400000 */
[----:B------:R-:W-:-:S04]  /*2460*/  F2FP.PACK_AB R3, RZ, R0 ;  /* 0x00000000ff03723e */ /* 0x000fc800000000ff */
[----:B------:R-:W-:-:S05]  /*2470*/  PRMT R3, R3, 0x5410, RZ ;  /* 0x0000541003037816 */ /* 0x000fca00000000ff */
[----:B------:R0:W-:Y:S01]  /*2480*/  STG.E [R16.64], R3 ;  /* 0x0000000310007986 */ /* 0x0001e2000c101924 */
[----:B------:R-:W-:Y:S05]  /*2490*/  BRA `(.L_x_29041) ;  /* 0x00000ba000007947 */ /* 0x000fea0003800000 */
.L_x_29046:
[----:B0-----:R0:W-:Y:S01]  /*24a0*/  STG.E.64 [R16.64], R4 ;  /* 0x0000000410007986 */ /* 0x0011e2000c101b24 */
[----:B------:R-:W-:Y:S05]  /*24b0*/  BRA `(.L_x_29041) ;  /* 0x00000b8000007947 */ /* 0x000fea0003800000 */
.L_x_29036:
        /* <DEDUP_REMOVED lines=8> */
[----:B0-----:R-:W0:-:S06]  /*2540*/  DSETP.NEU.AND P0, PT, R4, RZ, PT ;  /* 0x000000ff0400722a */ /* 0x001e0c0003f0d000 */
[----:B0-----:R-:W-:-:S05]  /*2550*/  SEL R3, RZ, 0x1, !P0 ;  /* 0x00000001ff037807 */ /* 0x001fca0004000000 */
[----:B------:R0:W-:Y:S01]  /*2560*/  STG.E.U8 [R16.64], R3 ;  /* 0x0000000310007986 */ /* 0x0001e2000c101124 */
[----:B------:R-:W-:Y:S05]  /*2570*/  BRA `(.L_x_29041) ;  /* 0x00000ac000007947 */ /* 0x000fea0003800000 */
.L_x_29050:
[----:B------:R-:W-:-:S05]  /*2580*/  CS2R R6, SRZ ;  /* 0x0000000000067805 */ /* 0x000fca000001ff00 */
[----:B0-----:R0:W-:Y:S01]  /*2590*/  STG.E.128 [R16.64], R4 ;  /* 0x0000000410007986 */ /* 0x0011e2000c101d24 */
[----:B------:R-:W-:Y:S05]  /*25a0*/  BRA `(.L_x_29041) ;  /* 0x00000a9000007947 */ /* 0x000fea0003800000 */
.L_x_29049:
        /* <DEDUP_REMOVED lines=23> */
.L_x_29054:
[----:B------:R-:W-:Y:S05]  /*2720*/  BSYNC B0 ;  /* 0x0000000000007941 */ /* 0x000fea0003800000 */
.L_x_29053:
[----:B------:R-:W-:-:S05]  /*2730*/  LOP3.LUT R3, R0, R3, RZ, 0xfc, !PT ;  /* 0x0000000300037212 */ /* 0x000fca00078efcff */
[----:B------:R0:W-:Y:S01]  /*2740*/  STG.E.U8 [R16.64], R3 ;  /* 0x0000000310007986 */ /* 0x0001e2000c101124 */
[----:B------:R-:W-:Y:S05]  /*2750*/  BRA `(.L_x_29041) ;  /* 0x000008e000007947 */ /* 0x000fea0003800000 */
.L_x_29052:
[----:B0-----:R-:W0:Y:S01]  /*2760*/  F2F.F32.F64 R3, R4 ;  /* 0x0000000400037310 */ /* 0x001e220000301000 */
        /* <DEDUP_REMOVED lines=14> */
.L_x_29056:
[----:B------:R-:W-:Y:S01]  /*2850*/  IMAD.MOV.U32 R0, RZ, RZ, 0x7f ;  /* 0x0000007fff007424 */ /* 0x000fe200078e00ff */
[----:B------:R-:W-:-:S04]  /*2860*/  ISETP.GT.U32.AND P0, PT, R2, 0x7f800000, PT ;  /* 0x7f8000000200780c */ /* 0x000fc80003f04070 */
[----:B------:R-:W-:-:S04]  /*2870*/  SEL R0, R0, 0x7c, P0 ;  /* 0x0000007c00007807 */ /* 0x000fc80000000000 */
.L_x_29057:
[----:B------:R-:W-:Y:S05]  /*2880*/  BSYNC B0 ;  /* 0x0000000000007941 */ /* 0x000fea0003800000 */
.L_x_29055:
[----:B------:R-:W-:-:S04]  /*2890*/  LOP3.LUT R2, R3, 0x80000000, RZ, 0xc0, !PT ;  /* 0x8000000003027812 */ /* 0x000fc800078ec0ff */
[----:B------:R-:W-:-:S04]  /*28a0*/  SHF.R.U32.HI R3, RZ, 0x18, R2 ;  /* 0x00000018ff037819 */ /* 0x000fc80000011602 */
[----:B------:R-:W-:-:S05]  /*28b0*/  LOP3.LUT R3, R0, R3, RZ, 0xfc, !PT ;  /* 0x0000000300037212 */ /* 0x000fca00078efcff */
[----:B------:R0:W-:Y:S01]  /*28c0*/  STG.E.U8 [R16.64], R3 ;  /* 0x0000000310007986 */ /* 0x0001e2000c101124 */
[----:B------:R-:W-:Y:S05]  /*28d0*/  BRA `(.L_x_29041) ;  /* 0x0000076000007947 */ /* 0x000fea0003800000 */
.L_x_29051:
[----:B0-----:R-:W0:Y:S01]  /*28e0*/  F2F.F32.F64 R0, R4 ;  /* 0x0000000400007310 */ /* 0x001e220000301000 */
[----:B------:R-:W0:-:S14]  /*28f0*/  DSETP.GEU.AND P0, PT, |R4|, c[0x2][0x0], PT ;  /* 0x008000000400762a */ /* 0x000e1c0003f0e200 */
[----:B0-----:R-:W-:-:S05]  /*2900*/  @!P0 FMUL R0, R0, 1.175494350822287508e-38 ;  /* 0x0080000000008820 */ /* 0x001fca0000400000 */
[----:B------:R-:W-:-:S05]  /*2910*/  F2FP.BF16.PACK_AB R0, RZ, R0 ;  /* 0x00000000ff00723e */ /* 0x000fca00000010ff */
[----:B------:R0:W-:Y:S01]  /*2920*/  STG.E.U16 [R16.64], R0 ;  /* 0x0000000010007986 */ /* 0x0001e2000c101524 */
[----:B------:R-:W-:Y:S05]  /*2930*/  BRA `(.L_x_29041) ;  /* 0x0000070000007947 */ /* 0x000fea0003800000 */
.L_x_29048:
        /* <DEDUP_REMOVED lines=8> */
[----:B0-----:R-:W0:Y:S02]  /*29c0*/  F2I.U32.F64.TRUNC R5, R4 ;  /* 0x0000000400057311 */ /* 0x001e24000030d000 */
[----:B0-----:R0:W-:Y:S01]  /*29d0*/  STG.E.U16 [R16.64], R5 ;  /* 0x0000000510007986 */ /* 0x0011e2000c101524 */
[----:B------:R-:W-:Y:S05]  /*29e0*/  BRA `(.L_x_29041) ;  /* 0x0000065000007947 */ /* 0x000fea0003800000 */
.L_x_29060:
[----:B0-----:R-:W0:Y:S01]  /*29f0*/  F2F.F32.F64 R3, R4 ;  /* 0x0000000400037310 */ /* 0x001e220000301000 */
        /* <DEDUP_REMOVED lines=18> */
.L_x_29063:
[----:B------:R-:W-:-:S04]  /*2b20*/  LOP3.LUT R2, R3, 0x80000000, RZ, 0xc0, !PT ;  /* 0x8000000003027812 */ /* 0x000fc800078ec0ff */
[----:B------:R-:W-:-:S04]  /*2b30*/  SHF.R.U32.HI R3, RZ, 0x18, R2 ;  /* 0x00000018ff037819 */ /* 0x000fc80000011602 */
[----:B------:R-:W-:-:S04]  /*2b40*/  LOP3.LUT R0, R0, R3, RZ, 0xfc, !PT ;  /* 0x0000000300007212 */ /* 0x000fc800078efcff */
[----:B------:R-:W-:Y:S02]  /*2b50*/  PRMT R8, R0, 0x7610, R8 ;  /* 0x0000761000087816 */ /* 0x000fe40000000008 */
.L_x_29062:
[----:B------:R-:W-:Y:S05]  /*2b60*/  BSYNC B0 ;  /* 0x0000000000007941 */ /* 0x000fea0003800000 */
.L_x_29061:
[----:B------:R0:W-:Y:S01]  /*2b70*/  STG.E.U8 [R16.64], R8 ;  /* 0x0000000810007986 */ /* 0x0001e2000c101124 */
[----:B------:R-:W-:Y:S05]  /*2b80*/  BRA `(.L_x_29041) ;  /* 0x000004b000007947 */ /* 0x000fea0003800000 */
.L_x_29059:
        /* <DEDUP_REMOVED lines=19> */
.L_x_29066:
[----:B------:R-:W-:-:S04]  /*2cc0*/  LOP3.LUT R2, R3, 0x80000000, RZ, 0xc0, !PT ;  /* 0x8000000003027812 */ /* 0x000fc800078ec0ff */
[----:B------:R-:W-:-:S04]  /*2cd0*/  SHF.R.U32.HI R3, RZ, 0x18, R2 ;  /* 0x00000018ff037819 */ /* 0x000fc80000011602 */
[----:B------:R-:W-:-:S04]  /*2ce0*/  LOP3.LUT R0, R0, R3, RZ, 0xfc, !PT ;  /* 0x0000000300007212 */ /* 0x000fc800078efcff */
[----:B------:R-:W-:Y:S02]  /*2cf0*/  PRMT R8, R0, 0x7610, R8 ;  /* 0x0000761000087816 */ /* 0x000fe40000000008 */
.L_x_29065:
[----:B------:R-:W-:Y:S05]  /*2d00*/  BSYNC B0 ;  /* 0x0000000000007941 */ /* 0x000fea0003800000 */
.L_x_29064:
[----:B------:R0:W-:Y:S01]  /*2d10*/  STG.E.U8 [R16.64], R8 ;  /* 0x0000000810007986 */ /* 0x0001e2000c101124 */
[----:B------:R-:W-:Y:S05]  /*2d20*/  BRA `(.L_x_29041) ;  /* 0x0000031000007947 */ /* 0x000fea0003800000 */
.L_x_29058:
[----:B------:R-:W-:-:S13]  /*2d30*/  ISETP.NE.AND P0, PT, R0, 0x1c, PT ;  /* 0x0000001c0000780c */ /* 0x000fda0003f05270 */
[----:B------:R-:W-:Y:S05]  /*2d40*/  @!P0 BRA `(.L_x_29067) ;  /* 0x000002d000008947 */ /* 0x000fea0003800000 */
[----:B------:R-:W-:-:S13]  /*2d50*/  ISETP.NE.AND P0, PT, R0, 0x1d, PT ;  /* 0x0000001d0000780c */ /* 0x000fda0003f05270 */
[----:B------:R-:W-:Y:S05]  /*2d60*/  @!P0 BRA `(.L_x_29068) ;  /* 0x0000028000008947 */ /* 0x000fea0003800000 */
[----:B------:R-:W-:-:S13]  /*2d70*/  ISETP.NE.AND P0, PT, R0, 0x2c, PT ;  /* 0x0000002c0000780c */ /* 0x000fda0003f05270 */
[----:B------:R-:W-:Y:S05]  /*2d80*/  @P0 BRA `(.L_x_29040) ;  /* 0x0000012000000947 */ /* 0x000fea0003800000 */
[----:B0-----:R-:W0:Y:S01]  /*2d90*/  F2F.F32.F64 R6, R4 ;  /* 0x0000000400067310 */ /* 0x001e220000301000 */
        /* <DEDUP_REMOVED lines=17> */
.L_x_29040:
        /* <DEDUP_REMOVED lines=20> */
.L_x_29068:
[----:B0-----:R-:W0:Y:S02]  /*2ff0*/  F2I.U64.F64.TRUNC R4, R4 ;  /* 0x0000000400047311 */ /* 0x001e24000030d800 */
[----:B0-----:R0:W-:Y:S01]  /*3000*/  STG.E.64 [R16.64], R4 ;  /* 0x0000000410007986 */ /* 0x0011e2000c101b24 */
[----:B------:R-:W-:Y:S05]  /*3010*/  BRA `(.L_x_29041) ;  /* 0x0000002000007947 */ /* 0x000fea0003800000 */
.L_x_29067:
[----:B0-----:R-:W0:Y:S02]  /*3020*/  F2I.U32.F64.TRUNC R5, R4 ;  /* 0x0000000400057311 */ /* 0x001e24000030d000 */
[----:B0-----:R0:W-:Y:S02]  /*3030*/  STG.E [R16.64], R5 ;  /* 0x0000000510007986 */ /* 0x0011e4000c101924 */
.L_x_29041:
[----:B------:R-:W-:-:S05]  /*3040*/  IMAD R18, R18, 0x200, R23 ;  /* 0x0000020012127824 */ /* 0x000fca00078e0217 */
[----:B------:R-:W-:Y:S02]  /*3050*/  IADD3 R19, R18, 0x80, RZ ;  /* 0x0000008012137810 */ /* 0x000fe40007ffe0ff */
.L_x_28999:
[----:B------:R-:W-:Y:S05]  /*3060*/  BSYNC B6 ;  /* 0x0000000000067941 */ /* 0x000fea0003800000 */
.L_x_28998:
        /* <DEDUP_REMOVED lines=231> */
.L_x_29071:
        /* <DEDUP_REMOVED lines=19> */
.L_x_29075:
[----:B------:R-:W2:Y:S02]  /*4010*/  LDG.E.U8 R2, [R2.64] ;  /* 0x0000002402027981 */ /* 0x000ea4000c1e1100 */
[----:B--2---:R0:W1:Y:S01]  /*4020*/  I2F.F64.U16 R4, R2 ;  /* 0x0000000200047312 */ /* 0x0040620000101800 */
[----:B------:R-:W-:Y:S05]  /*4030*/  BRA `(.L_x_29077) ;  /* 0x00000df000007947 */ /* 0x000fea0003800000 */
.L_x_29074:
        /* <DEDUP_REMOVED lines=9> */
.L_x_29079:
[----:B------:R-:W2:Y:S02]  /*40d0*/  LDG.E R2, [R2.64] ;  /* 0x0000002402027981 */ /* 0x000ea4000c1e1900 */
[----:B--2---:R0:W1:Y:S01]  /*40e0*/  I2F.F64 R4, R2 ;  /* 0x0000000200047312 */ /* 0x0040620000201c00 */
[----:B------:R-:W-:Y:S05]  /*40f0*/  BRA `(.L_x_29077) ;  /* 0x00000d3000007947 */ /* 0x000fea0003800000 */
.L_x_29078:
[----:B------:R-:W2:Y:S02]  /*4100*/  LDG.E.U16 R2, [R2.64] ;  /* 0x0000002402027981 */ /* 0x000ea4000c1e1500 */
[----:B--2---:R0:W1:Y:S01]  /*4110*/  I2F.F64.S16 R4, R2 ;  /* 0x0000000200047312 */ /* 0x0040620000101c00 */
[----:B------:R-:W-:Y:S05]  /*4120*/  BRA `(.L_x_29077) ;  /* 0x00000d0000007947 */ /* 0x000fea0003800000 */
.L_x_29073:
        /* <DEDUP_REMOVED lines=10> */
.L_x_29081:
[----:B------:R-:W2:Y:S02]  /*41d0*/  LDG.E.U16 R0, [R2.64] ;  /* 0x0000002402007981 */ /* 0x000ea4000c1e1500 */
[----:B--2---:R-:W-:-:S05]  /*41e0*/  HADD2.F32 R0, -RZ, R0.H0_H0 ;  /* 0x20000000ff007230 */ /* 0x004fca0000004100 */
[----:B------:R-:W-:-:S04]  /*41f0*/  FMUL.FTZ R0, R0, 1 ;  /* 0x3f80000000007820 */ /* 0x000fc80000410000 */
[----:B------:R0:W1:Y:S01]  /*4200*/  F2F.F64.F32 R4, R0 ;  /* 0x0000000000047310 */ /* 0x0000620000201800 */
[----:B------:R-:W-:Y:S05]  /*4210*/  BRA `(.L_x_29077) ;  /* 0x00000c1000007947 */ /* 0x000fea0003800000 */
.L_x_29080:
        /* <DEDUP_REMOVED lines=10> */
.L_x_29083:
[----:B------:R-:W2:Y:S02]  /*42c0*/  LDG.E.U16 R2, [R2.64] ;  /* 0x0000002402027981 */ /* 0x000ea4000c1e1500 */
[----:B--2---:R-:W-:-:S05]  /*42d0*/  HADD2.F32 R0, -RZ, R2.H0_H0 ;  /* 0x20000002ff007230 */ /* 0x004fca0000004100 */
[----:B------:R-:W-:-:S04]  /*42e0*/  FMUL.FTZ R0, R0, 1 ;  /* 0x3f80000000007820 */ /* 0x000fc80000410000 */
[----:B------:R0:W1:Y:S01]  /*42f0*/  F2F.F64.F32 R4, R0 ;  /* 0x0000000000047310 */ /* 0x0000620000201800 */
[----:B------:R-:W-:Y:S05]  /*4300*/  BRA `(.L_x_29077) ;  /* 0x00000b2000007947 */ /* 0x000fea0003800000 */
.L_x_29082:
[----:B------:R0:W5:Y:S01]  /*4310*/  LDG.E.64 R4, [R2.64] ;  /* 0x0000002402047981 */ /* 0x000162000c1e1b00 */
[----:B------:R-:W-:Y:S05]  /*4320*/  BRA `(.L_x_29077) ;  /* 0x00000b0000007947 */ /* 0x000fea0003800000 */
.L_x_29072:
        /* <DEDUP_REMOVED lines=13> */
.L_x_29086:
[----:B------:R0:W5:Y:S01]  /*4400*/  LDG.E.64 R4, [R2.64] ;  /* 0x0000002402047981 */ /* 0x000162000c1e1b00 */
[----:B------:R-:W-:Y:S05]  /*4410*/  BRA `(.L_x_29077) ;  /* 0x00000a1000007947 */ /* 0x000fea0003800000 */
.L_x_29085:
        /* <DEDUP_REMOVED lines=28> */
.L_x_29088:
        /* <DEDUP_REMOVED lines=15> */
.L_x_29087:
[----:B------:R-:W2:Y:S02]  /*46d0*/  LDG.E.U16 R0, [R2.64] ;  /* 0x0000002402007981 */ /* 0x000ea4000c1e1500 */
[----:B--2---:R-:W-:-:S05]  /*46e0*/  PRMT R0, RZ, 0x5410, R0 ;  /* 0x00005410ff007816 */ /* 0x004fca0000000000 */
[----:B------:R-:W-:-:S04]  /*46f0*/  FMUL.FTZ R0, R0, 1 ;  /* 0x3f80000000007820 */ /* 0x000fc80000410000 */
[----:B------:R0:W1:Y:S01]  /*4700*/  F2F.F64.F32 R4, R0 ;  /* 0x0000000000047310 */ /* 0x0000620000201800 */
[----:B------:R-:W-:Y:S05]  /*4710*/  BRA `(.L_x_29077) ;  /* 0x0000071000007947 */ /* 0x000fea0003800000 */
.L_x_29084:
        /* <DEDUP_REMOVED lines=11> */
.L_x_29091:
        /* <DEDUP_REMOVED lines=21> */
.L_x_29095:
[----:B------:R-:W-:Y:S05]  /*4920*/  BSYNC B1 ;  /* 0x0000000000017941 */ /* 0x000fea0003800000 */
.L_x_29094:
[----:B------:R-:W-:Y:S01]  /*4930*/  LEA R3, R0, 0x3b800000, 0x17 ;  /* 0x3b80000000037811 */ /* 0x000fe200078eb8ff */
[----:B------:R-:W-:-:S05]  /*4940*/  IMAD.SHL.U32 R0, R2, 0x100000, RZ ;  /* 0x0010000002007824 */ /* 0x000fca00078e00ff */
[----:B------:R-:W-:Y:S02]  /*4950*/  LOP3.LUT R0, R3, R0, R4, 0xfe, !PT ;  /* 0x0000000003007212 */ /* 0x000fe400078efe04 */
.L_x_29093:
[----:B------:R-:W-:Y:S05]  /*4960*/  BSYNC B0 ;  /* 0x0000000000007941 */ /* 0x000fea0003800000 */
.L_x_29092:
[----:B------:R-:W-:-:S04]  /*4970*/  FMUL.FTZ R0, R0, 1 ;  /* 0x3f80000000007820 */ /* 0x000fc80000410000 */
[----:B------:R0:W1:Y:S01]  /*4980*/  F2F.F64.F32 R4, R0 ;  /* 0x0000000000047310 */ /* 0x0000620000201800 */
[----:B------:R-:W-:Y:S05]  /*4990*/  BRA `(.L_x_29077) ;  /* 0x0000049000007947 */ /* 0x000fea0003800000 */
.L_x_29090:
        /* <DEDUP_REMOVED lines=21> */
.L_x_29099:
[----:B------:R-:W-:Y:S05]  /*4af0*/  BSYNC B1 ;  /* 0x0000000000017941 */ /* 0x000fea0003800000 */
.L_x_29098:
[----:B------:R-:W-:Y:S01]  /*4b00*/  LEA R3, R0, 0x37800000, 0x17 ;  /* 0x3780000000037811 */ /* 0x000fe200078eb8ff */
[----:B------:R-:W-:-:S05]  /*4b10*/  IMAD.SHL.U32 R0, R2, 0x200000, RZ ;  /* 0x0020000002007824 */ /* 0x000fca00078e00ff */
[----:B------:R-:W-:Y:S02]  /*4b20*/  LOP3.LUT R0, R3, R0, R4, 0xfe, !PT ;  /* 0x0000000003007212 */ /* 0x000fe400078efe04 */
.L_x_29097:
[----:B------:R-:W-:Y:S05]  /*4b30*/  BSYNC B0 ;  /* 0x0000000000007941 */ /* 0x000fea0003800000 */
.L_x_29096:
[----:B------:R-:W-:-:S04]  /*4b40*/  FMUL.FTZ R0, R0, 1 ;  /* 0x3f80000000007820 */ /* 0x000fc80000410000 */
[----:B------:R0:W1:Y:S01]  /*4b50*/  F2F.F64.F32 R4, R0 ;  /* 0x0000000000047310 */ /* 0x0000620000201800 */
[----:B------:R-:W-:Y:S05]  /*4b60*/  BRA `(.L_x_29077) ;  /* 0x000002c000007947 */ /* 0x000fea0003800000 */
.L_x_29089:
        /* <DEDUP_REMOVED lines=14> */
.L_x_29103:
[----:B------:R-:W-:Y:S05]  /*4c50*/  BSYNC B0 ;  /* 0x0000000000007941 */ /* 0x000fea0003800000 */
.L_x_29102:
[----:B------:R-:W-:-:S04]  /*4c60*/  FMUL.FTZ R0, R0, 1 ;  /* 0x3f80000000007820 */ /* 0x000fc80000410000 */
[----:B------:R0:W1:Y:S01]  /*4c70*/  F2F.F64.F32 R4, R0 ;  /* 0x0000000000047310 */ /* 0x0000620000201800 */
[----:B------:R-:W-:Y:S05]  /*4c80*/  BRA `(.L_x_29077) ;  /* 0x000001a000007947 */ /* 0x000fea0003800000 */
.L_x_29076:
        /* <DEDUP_REMOVED lines=21> */
.L_x_29101:
[----:B------:R-:W2:Y:S02]  /*4de0*/  LDG.E.64 R4, [R2.64] ;  /* 0x0000002402047981 */ /* 0x000ea4000c1e1b00 */
[----:B--2---:R-:W0:Y:S01]  /*4df0*/  I2F.F64.U64 R4, R4 ;  /* 0x0000000400047312 */ /* 0x004e220000301800 */
[----:B------:R-:W-:Y:S05]  /*4e00*/  BRA `(.L_x_29077) ;  /* 0x0000002000007947 */ /* 0x000fea0003800000 */
.L_x_29100:
[----:B------:R-:W2:Y:S02]  /*4e10*/  LDG.E R2, [R2.64] ;  /* 0x0000002402027981 */ /* 0x000ea4000c1e1900 */
[----:B--2---:R0:W1:Y:S02]  /*4e20*/  I2F.F64.U32 R4, R2 ;  /* 0x0000000200047312 */ /* 0x0040640000201800 */
.L_x_29077:
        /* <DEDUP_REMOVED lines=33> */
.L_x_29105:
[----:B------:R-:W0:-:S06]  /*5040*/  DADD R4, R4, c[0x0][0x378] ;  /* 0x0000de0004047629 */ /* 0x000e0c0000000000 */
.L_x_29106:
[----:B------:R-:W-:Y:S05]  /*5050*/  BSYNC B0 ;  /* 0x0000000000007941 */ /* 0x000fea0003800000 */
.L_x_29104:
        /* <DEDUP_REMOVED lines=15> */
.L_x_29110:
[----:B0-----:R-:W0:Y:S02]  /*5150*/  F2I.S64.F64.TRUNC R4, R4 ;  /* 0x0000000400047311 */ /* 0x001e24000030d900 */
[----:B0-----:R-:W-:-:S05]  /*5160*/  IMAD.MOV.U32 R3, RZ, RZ, R4 ;  /* 0x000000ffff037224 */ /* 0x001fca00078e0004 */
[----:B------:R0:W-:Y:S01]  /*5170*/  STG.E.U8 [R16.64], R3 ;  /* 0x0000000310007986 */ /* 0x0001e2000c101124 */
[----:B------:R-:W-:Y:S05]  /*5180*/  BRA `(.L_x_29112) ;  /* 0x00000ed000007947 */ /* 0x000fea0003800000 */
.L_x_29109:
        /* <DEDUP_REMOVED lines=9> */
.L_x_29114:
[----:B0-----:R-:W0:Y:S02]  /*5220*/  F2I.F64.TRUNC R5, R4 ;  /* 0x0000000400057311 */ /* 0x001e24000030d100 */
[----:B0-----:R0:W-:Y:S01]  /*5230*/  STG.E [R16.64], R5 ;  /* 0x0000000510007986 */ /* 0x0011e2000c101924 */
[----:B------:R-:W-:Y:S05]  /*5240*/  BRA `(.L_x_29112) ;  /* 0x00000e1000007947 */ /* 0x000fea0003800000 */
.L_x_29113:
[----:B0-----:R-:W0:Y:S02]  /*5250*/  F2I.F64.TRUNC R5, R4 ;  /* 0x0000000400057311 */ /* 0x001e24000030d100 */
[----:B0-----:R0:W-:Y:S01]  /*5260*/  STG.E.U16 [R16.64], R5 ;  /* 0x0000000510007986 */ /* 0x0011e2000c101524 */
[----:B------:R-:W-:Y:S05]  /*5270*/  BRA `(.L_x_29112) ;  /* 0x00000de000007947 */ /* 0x000fea0003800000 */
.L_x_29108:
        /* <DEDUP_REMOVED lines=11> */
.L_x_29116:
[----:B0-----:R-:W0:Y:S01]  /*5330*/  F2F.F32.F64 R0, R4 ;  /* 0x0000000400007310 */ /* 0x001e220000301000 */
[----:B------:R-:W0:-:S14]  /*5340*/  DSETP.GEU.AND P0, PT, |R4|, c[0x2][0x0], PT ;  /* 0x008000000400762a */ /* 0x000e1c0003f0e200 */
[----:B0-----:R-:W-:-:S05]  /*5350*/  @!P0 FMUL R0, R0, 1.175494350822287508e-38 ;  /* 0x0080000000008820 */ /* 0x001fca0000400000 */
[----:B------:R-:W-:-:S05]  /*5360*/  F2FP.PACK_AB R0, RZ, R0 ;  /* 0x00000000ff00723e */ /* 0x000fca00000000ff */
[----:B------:R0:W-:Y:S01]  /*5370*/  STG.E.U16 [R16.64], R0 ;  /* 0x0000000010007986 */ /* 0x0001e2000c101524 */
[----:B------:R-:W-:Y:S05]  /*5380*/  BRA `(.L_x_29112) ;  /* 0x00000cd000007947 */ /* 0x000fea0003800000 */
.L_x_29115:
        /* <DEDUP_REMOVED lines=12> */
.L_x_29118:
[----:B0-----:R-:W0:Y:S01]  /*5450*/  F2F.F32.F64 R0, R4 ;  /* 0x0000000400007310 */ /* 0x001e220000301000 */
[----:B------:R-:W0:-:S14]  /*5460*/  DSETP.GEU.AND P0, PT, |R4|, c[0x2][0x0], PT ;  /* 0x008000000400762a */ /* 0x000e1c0003f0e200 */
[----:B0-----:R-:W-:-:S05]  /*5470*/  @!P0 FMUL R0, R0, 1.175494350822287508e-38 ;  /* 0x0080000000008820 */ /* 0x001fca0000400000 */
[----:B------:R-:W-:-:S04]  /*5480*/  F2FP.PACK_AB R3, RZ, R0 ;  /* 0x00000000ff03723e */ /* 0x000fc800000000ff */
[----:B------:R-:W-:-:S05]  /*5490*/  PRMT R3, R3, 0x5410, RZ ;  /* 0x0000541003037816 */ /* 0x000fca00000000ff */
[----:B------:R0:W-:Y:S01]  /*54a0*/  STG.E [R16.64], R3 ;  /* 0x0000000310007986 */ /* 0x0001e2000c101924 */
[----:B------:R-:W-:Y:S05]  /*54b0*/  BRA `(.L_x_29112) ;  /* 0x00000ba000007947 */ /* 0x000fea0003800000 */
.L_x_29117:
[----:B0-----:R0:W-:Y:S01]  /*54c0*/  STG.E.64 [R16.64], R4 ;  /* 0x0000000410007986 */ /* 0x0011e2000c101b24 */
[----:B------:R-:W-:Y:S05]  /*54d0*/  BRA `(.L_x_29112) ;  /* 0x00000b8000007947 */ /* 0x000fea0003800000 */
.L_x_29107:
        /* <DEDUP_REMOVED lines=12> */
.L_x_29121:
[----:B------:R-:W-:-:S05]  /*55a0*/  CS2R R6, SRZ ;  /* 0x0000000000067805 */ /* 0x000fca000001ff00 */
[----:B0-----:R0:W-:Y:S01]  /*55b0*/  STG.E.128 [R16.64], R4 ;  /* 0x0000000410007986 */ /* 0x0011e2000c101d24 */
[----:B------:R-:W-:Y:S05]  /*55c0*/  BRA `(.L_x_29112) ;  /* 0x00000a9000007947 */ /* 0x000fea0003800000 */
.L_x_29120:
        /* <DEDUP_REMOVED lines=23> */
.L_x_29125:
[----:B------:R-:W-:Y:S05]  /*5740*/  BSYNC B0 ;  /* 0x0000000000007941 */ /* 0x000fea0003800000 */
.L_x_29124:
[----:B------:R-:W-:-:S05]  /*5750*/  LOP3.LUT R3, R0, R3, RZ, 0xfc, !PT ;  /* 0x0000000300037212 */ /* 0x000fca00078efcff */
[----:B------:R0:W-:Y:S01]  /*5760*/  STG.E.U8 [R16.64], R3 ;  /* 0x0000000310007986 */ /* 0x0001e2000c101124 */
[----:B------:R-:W-:Y:S05]  /*5770*/  BRA `(.L_x_29112) ;  /* 0x000008e000007947 */ /* 0x000fea0003800000 */
.L_x_29123:
        /* <DEDUP_REMOVED lines=15> */
.L_x_29127:
[----:B------:R-:W-:Y:S01]  /*5870*/  IMAD.MOV.U32 R0, RZ, RZ, 0x7f ;  /* 0x0000007fff007424 */ /* 0x000fe200078e00ff */
[----:B------:R-:W-:-:S04]  /*5880*/  ISETP.GT.U32.AND P0, PT, R2, 0x7f800000, PT ;  /* 0x7f8000000200780c */ /* 0x000fc80003f04070 */
[----:B------:R-:W-:-:S04]  /*5890*/  SEL R0, R0, 0x7c, P0 ;  /* 0x0000007c00007807 */ /* 0x000fc80000000000 */
.L_x_29128:
[----:B------:R-:W-:Y:S05]  /*58a0*/  BSYNC B0 ;  /* 0x0000000000007941 */ /* 0x000fea0003800000 */
.L_x_29126:
[----:B------:R-:W-:-:S04]  /*58b0*/  LOP3.LUT R2, R3, 0x80000000, RZ, 0xc0, !PT ;  /* 0x8000000003027812 */ /* 0x000fc800078ec0ff */
[----:B------:R-:W-:-:S04]  /*58c0*/  SHF.R.U32.HI R3, RZ, 0x18, R2 ;  /* 0x00000018ff037819 */ /* 0x000fc80000011602 */
[----:B------:R-:W-:-:S05]  /*58d0*/  LOP3.LUT R3, R0, R3, RZ, 0xfc, !PT ;  /* 0x0000000300037212 */ /* 0x000fca00078efcff */
[----:B------:R0:W-:Y:S01]  /*58e0*/  STG.E.U8 [R16.64], R3 ;  /* 0x0000000310007986 */ /* 0x0001e2000c101124 */
[----:B------:R-:W-:Y:S05]  /*58f0*/  BRA `(.L_x_29112) ;  /* 0x0000076000007947 */ /* 0x000fea0003800000 */
.L_x_29122:
[----:B0-----:R-:W0:Y:S01]  /*5900*/  F2F.F32.F64 R0, R4 ;  /* 0x0000000400007310 */ /* 0x001e220000301000 */
[----:B------:R-:W0:-:S14]  /*5910*/  DSETP.GEU.AND P0, PT, |R4|, c[0x2][0x0], PT ;  /* 0x008000000400762a */ /* 0x000e1c0003f0e200 */
[----:B0-----:R-:W-:-:S05]  /*5920*/  @!P0 FMUL R0, R0, 1.175494350822287508e-38 ;  /* 0x0080000000008820 */ /* 0x001fca0000400000 */
[----:B------:R-:W-:-:S05]  /*5930*/  F2FP.BF16.PACK_AB R0, RZ, R0 ;  /* 0x00000000ff00723e */ /* 0x000fca00000010ff */
[----:B------:R0:W-:Y:S01]  /*5940*/  STG.E.U16 [R16.64], R0 ;  /* 0x0000000010007986 */ /* 0x0001e2000c101524 */
[----:B------:R-:W-:Y:S05]  /*5950*/  BRA `(.L_x_29112) ;  /* 0x0000070000007947 */ /* 0x000fea0003800000 */
.L_x_29119:
        /* <DEDUP_REMOVED lines=11> */
.L_x_29131:
        /* <DEDUP_REMOVED lines=19> */
.L_x_29134:
[----:B------:R-:W-:-:S04]  /*5b40*/  LOP3.LUT R2, R3, 0x80000000, RZ, 0xc0, !PT ;  /* 0x8000000003027812 */ /* 0x000fc800078ec0ff */
[----:B------:R-:W-:-:S04]  /*5b50*/  SHF.R.U32.HI R3, RZ, 0x18, R2 ;  /* 0x00000018ff037819 */ /* 0x000fc80000011602 */
[----:B------:R-:W-:-:S04]  /*5b60*/  LOP3.LUT R0, R0, R3, RZ, 0xfc, !PT ;  /* 0x0000000300007212 */ /* 0x000fc800078efcff */
[----:B------:R-:W-:Y:S02]  /*5b70*/  PRMT R8, R0, 0x7610, R8 ;  /* 0x0000761000087816 */ /* 0x000fe40000000008 */
.L_x_29133:
[----:B------:R-:W-:Y:S05]  /*5b80*/  BSYNC B0 ;  /* 0x0000000000007941 */ /* 0x000fea0003800000 */
.L_x_29132:
[----:B------:R0:W-:Y:S01]  /*5b90*/  STG.E.U8 [R16.64], R8 ;  /* 0x0000000810007986 */ /* 0x0001e2000c101124 */
[----:B------:R-:W-:Y:S05]  /*5ba0*/  BRA `(.L_x_29112) ;  /* 0x000004b000007947 */ /* 0x000fea0003800000 */
.L_x_29130:
        /* <DEDUP_REMOVED lines=19> */
.L_x_29137:
[----:B------:R-:W-:-:S04]  /*5ce0*/  LOP3.LUT R2, R3, 0x80000000, RZ, 0xc0, !PT ;  /* 0x8000000003027812 */ /* 0x000fc800078ec0ff */
[----:B------:R-:W-:-:S04]  /*5cf0*/  SHF.R.U32.HI R3, RZ, 0x18, R2 ;  /* 0x00000018ff037819 */ /* 0x000fc80000011602 */
[----:B------:R-:W-:-:S04]  /*5d00*/  LOP3.LUT R0, R0, R3, RZ, 0xfc, !PT ;  /* 0x0000000300007212 */ /* 0x000fc800078efcff */
[----:B------:R-:W-:Y:S02]  /*5d10*/  PRMT R8, R0, 0x7610, R8 ;  /* 0x0000761000087816 */ /* 0x000fe40000000008 */
.L_x_29136:
[----:B------:R-:W-:Y:S05]  /*5d20*/  BSYNC B0 ;  /* 0x0000000000007941 */ /* 0x000fea0003800000 */
.L_x_29135:
[----:B------:R0:W-:Y:S01]  /*5d30*/  STG.E.U8 [R16.64], R8 ;  /* 0x0000000810007986 */ /* 0x0001e2000c101124 */
[----:B------:R-:W-:Y:S05]  /*5d40*/  BRA `(.L_x_29112) ;  /* 0x0000031000007947 */ /* 0x000fea0003800000 */
.L_x_29129:
        /* <DEDUP_REMOVED lines=24> */
.L_x_29111:
        /* <DEDUP_REMOVED lines=20> */
.L_x_29139:
[----:B0-----:R-:W0:Y:S02]  /*6010*/  F2I.U64.F64.TRUNC R4, R4 ;  /* 0x0000000400047311 */ /* 0x001e24000030d800 */
[----:B0-----:R0:W-:Y:S01]  /*6020*/  STG.E.64 [R16.64], R4 ;  /* 0x0000000410007986 */ /* 0x0011e2000c101b24 */
[----:B------:R-:W-:Y:S05]  /*6030*/  BRA `(.L_x_29112) ;  /* 0x0000002000007947 */ /* 0x000fea0003800000 */
.L_x_29138:
[----:B0-----:R-:W0:Y:S02]  /*6040*/  F2I.U32.F64.TRUNC R5, R4 ;  /* 0x0000000400057311 */ /* 0x001e24000030d000 */
[----:B0-----:R0:W-:Y:S02]  /*6050*/  STG.E [R16.64], R5 ;  /* 0x0000000510007986 */ /* 0x0011e4000c101924 */
.L_x_29112:
        /* <DEDUP_REMOVED lines=231> */
.L_x_29140:
        /* <DEDUP_REMOVED lines=19> */
.L_x_29144:
[----:B------:R-:W2:Y:S02]  /*7000*/  LDG.E.U8 R2, [R2.64] ;  /* 0x0000002402027981 */ /* 0x000ea4000c1e1100 */
[----:B--2---:R0:W1:Y:S01]  /*7010*/  I2F.F64.U16 R4, R2 ;  /* 0x0000000200047312 */ /* 0x0040620000101800 */
[----:B------:R-:W-:Y:S05]  /*7020*/  BRA `(.L_x_29146) ;  /* 0x00000df000007947 */ /* 0x000fea0003800000 */
.L_x_29143:
        /* <DEDUP_REMOVED lines=9> */
.L_x_29148:
[----:B------:R-:W2:Y:S02]  /*70c0*/  LDG.E R2, [R2.64] ;  /* 0x0000002402027981 */ /* 0x000ea4000c1e1900 */
[----:B--2---:R0:W1:Y:S01]  /*70d0*/  I2F.F64 R4, R2 ;  /* 0x0000000200047312 */ /* 0x0040620000201c00 */
[----:B------:R-:W-:Y:S05]  /*70e0*/  BRA `(.L_x_29146) ;  /* 0x00000d3000007947 */ /* 0x000fea0003800000 */
.L_x_29147:
[----:B------:R-:W2:Y:S02]  /*70f0*/  LDG.E.U16 R2, [R2.64] ;  /* 0x0000002402027981 */ /* 0x000ea4000c1e1500 */
[----:B--2---:R0:W1:Y:S01]  /*7100*/  I2F.F64.S16 R4, R2 ;  /* 0x0000000200047312 */ /* 0x0040620000101c00 */
[----:B------:R-:W-:Y:S05]  /*7110*/  BRA `(.L_x_29146) ;  /* 0x00000d0000007947 */ /* 0x000fea0003800000 */
.L_x_29142:
        /* <DEDUP_REMOVED lines=10> */
.L_x_29150:
[----:B------:R-:W2:Y:S02]  /*71c0*/  LDG.E.U16 R0, [R2.64] ;  /* 0x0000002402007981 */ /* 0x000ea4000c1e1500 */
[----:B--2---:R-:W-:-:S05]  /*71d0*/  HADD2.F32 R0, -RZ, R0.H0_H0 ;  /* 0x20000000ff007230 */ /* 0x004fca0000004100 */
[----:B------:R-:W-:-:S04]  /*71e0*/  FMUL.FTZ R0, R0, 1 ;  /* 0x3f80000000007820 */ /* 0x000fc80000410000 */
[----:B------:R0:W1:Y:S01]  /*71f0*/  F2F.F64.F32 R4, R0 ;  /* 0x0000000000047310 */ /* 0x0000620000201800 */
[----:B------:R-:W-:Y:S05]  /*7200*/  BRA `(.L_x_29146) ;  /* 0x00000c1000007947 */ /* 0x000fea0003800000 */
.L_x_29149:
        /* <DEDUP_REMOVED lines=10> */
.L_x_29152:
[----:B------:R-:W2:Y:S02]  /*72b0*/  LDG.E.U16 R2, [R2.64] ;  /* 0x0000002402027981 */ /* 0x000ea4000c1e1500 */
[----:B--2---:R-:W-:-:S05]  /*72c0*/  HADD2.F32 R0, -RZ, R2.H0_H0 ;  /* 0x20000002ff007230 */ /* 0x004fca0000004100 */
[----:B------:R-:W-:-:S04]  /*72d0*/  FMUL.FTZ R0, R0, 1 ;  /* 0x3f80000000007820 */ /* 0x000fc80000410000 */
[----:B------:R0:W1:Y:S01]  /*72e0*/  F2F.F64.F32 R4, R0 ;  /* 0x0000000000047310 */ /* 0x0000620000201800 */
[----:B------:R-:W-:Y:S05]  /*72f0*/  BRA `(.L_x_29146) ;  /* 0x00000b2000007947 */ /* 0x000fea0003800000 */
.L_x_29151:
[----:B------:R0:W5:Y:S01]  /*7300*/  LDG.E.64 R4, [R2.64] ;  /* 0x0000002402047981 */ /* 0x000162000c1e1b00 */
[----:B------:R-:W-:Y:S05]  /*7310*/  BRA `(.L_x_29146) ;  /* 0x00000b0000007947 */ /* 0x000fea0003800000 */
.L_x_29141:
        /* <DEDUP_REMOVED lines=13> */
.L_x_29155:
[----:B------:R0:W5:Y:S01]  /*73f0*/  LDG.E.64 R4, [R2.64] ;  /* 0x0000002402047981 */ /* 0x000162000c1e1b00 */
[----:B------:R-:W-:Y:S05]  /*7400*/  BRA `(.L_x_29146) ;  /* 0x00000a1000007947 */ /* 0x000fea0003800000 */
.L_x_29154:
        /* <DEDUP_REMOVED lines=28> */
.L_x_29157:
        /* <DEDUP_REMOVED lines=15> */
.L_x_29156:
[----:B------:R-:W2:Y:S02]  /*76c0*/  LDG.E.U16 R0, [R2.64] ;  /* 0x0000002402007981 */ /* 0x000ea4000c1e1500 */
[----:B--2---:R-:W-:-:S05]  /*76d0*/  PRMT R0, RZ, 0x5410, R0 ;  /* 0x00005410ff007816 */ /* 0x004fca0000000000 */
[----:B------:R-:W-:-:S04]  /*76e0*/  FMUL.FTZ R0, R0, 1 ;  /* 0x3f80000000007820 */ /* 0x000fc80000410000 */
[----:B------:R0:W1:Y:S01]  /*76f0*/  F2F.F64.F32 R4, R0 ;  /* 0x0000000000047310 */ /* 0x0000620000201800 */
[----:B------:R-:W-:Y:S05]  /*7700*/  BRA `(.L_x_29146) ;  /* 0x0000071000007947 */ /* 0x000fea0003800000 */
.L_x_29153:
        /* <DEDUP_REMOVED lines=11> */
.L_x_29160:
        /* <DEDUP_REMOVED lines=21> */
.L_x_29164:
[----:B------:R-:W-:Y:S05]  /*7910*/  BSYNC B1 ;  /* 0x0000000000017941 */ /* 0x000fea0003800000 */
.L_x_29163:
[----:B------:R-:W-:Y:S01]  /*7920*/  LEA R3, R0, 0x3b800000, 0x17 ;  /* 0x3b80000000037811 */ /* 0x000fe200078eb8ff */
[----:B------:R-:W-:-:S05]  /*7930*/  IMAD.SHL.U32 R0, R2, 0x100000, RZ ;  /* 0x0010000002007824 */ /* 0x000fca00078e00ff */
[----:B------:R-:W-:Y:S02]  /*7940*/  LOP3.LUT R0, R3, R0, R4, 0xfe, !PT ;  /* 0x0000000003007212 */ /* 0x000fe400078efe04 */
.L_x_29162:
[----:B------:R-:W-:Y:S05]  /*7950*/  BSYNC B0 ;  /* 0x0000000000007941 */ /* 0x000fea0003800000 */
.L_x_29161:
[----:B------:R-:W-:-:S04]  /*7960*/  FMUL.FTZ R0, R0, 1 ;  /* 0x3f80000000007820 */ /* 0x000fc80000410000 */
[----:B------:R0:W1:Y:S01]  /*7970*/  F2F.F64.F32 R4, R0 ;  /* 0x0000000000047310 */ /* 0x0000620000201800 */
[----:B------:R-:W-:Y:S05]  /*7980*/  BRA `(.L_x_29146) ;  /* 0x0000049000007947 */ /* 0x000fea0003800000 */
.L_x_29159:
        /* <DEDUP_REMOVED lines=21> */
.L_x_29168:
[----:B------:R-:W-:Y:S05]  /*7ae0*/  BSYNC B1 ;  /* 0x0000000000017941 */ /* 0x000fea0003800000 */
.L_x_29167:
[----:B------:R-:W-:Y:S01]  /*7af0*/  LEA R3, R0, 0x37800000, 0x17 ;  /* 0x3780000000037811 */ /* 0x000fe200078eb8ff */
[----:B------:R-:W-:-:S05]  /*7b00*/  IMAD.SHL.U32 R0, R2, 0x200000, RZ ;  /* 0x0020000002007824 */ /* 0x000fca00078e00ff */
[----:B------:R-:W-:Y:S02]  /*7b10*/  LOP3.LUT R0, R3, R0, R4, 0xfe, !PT ;  /* 0x0000000003007212 */ /* 0x000fe400078efe04 */
.L_x_29166:
[----:B------:R-:W-:Y:S05]  /*7b20*/  BSYNC B0 ;  /* 0x0000000000007941 */ /* 0x000fea0003800000 */
.L_x_29165:
[----:B------:R-:W-:-:S04]  /*7b30*/  FMUL.FTZ R0, R0, 1 ;  /* 0x3f80000000007820 */ /* 0x000fc80000410000 */
[----:B------:R0:W1:Y:S01]  /*7b40*/  F2F.F64.F32 R4, R0 ;  /* 0x0000000000047310 */ /* 0x0000620000201800 */
[----:B------:R-:W-:Y:S05]  /*7b50*/  BRA `(.L_x_29146) ;  /* 0x000002c000007947 */ /* 0x000fea0003800000 */
.L_x_29158:
        /* <DEDUP_REMOVED lines=14> */
.L_x_29172:
[----:B------:R-:W-:Y:S05]  /*7c40*/  BSYNC B0 ;  /* 0x0000000000007941 */ /* 0x000fea0003800000 */
.L_x_29171:
[----:B------:R-:W-:-:S04]  /*7c50*/  FMUL.FTZ R0, R0, 1 ;  /* 0x3f80000000007820 */ /* 0x000fc80000410000 */
[----:B------:R0:W1:Y:S01]  /*7c60*/  F2F.F64.F32 R4, R0 ;  /* 0x0000000000047310 */ /* 0x0000620000201800 */
[----:B------:R-:W-:Y:S05]  /*7c70*/  BRA `(.L_x_29146) ;  /* 0x000001a000007947 */ /* 0x000fea0003800000 */
.L_x_29145:
        /* <DEDUP_REMOVED lines=21> */
.L_x_29170:
[----:B------:R-:W2:Y:S02]  /*7dd0*/  LDG.E.64 R4, [R2.64] ;  /* 0x0000002402047981 */ /* 0x000ea4000c1e1b00 */
[----:B--2---:R-:W0:Y:S01]  /*7de0*/  I2F.F64.U64 R4, R4 ;  /* 0x0000000400047312 */ /* 0x004e220000301800 */
[----:B------:R-:W-:Y:S05]  /*7df0*/  BRA `(.L_x_29146) ;  /* 0x0000002000007947 */ /* 0x000fea0003800000 */
.L_x_29169:
[----:B------:R-:W2:Y:S02]  /*7e00*/  LDG.E R2, [R2.64] ;  /* 0x0000002402027981 */ /* 0x000ea4000c1e1900 */
[----:B--2---:R0:W1:Y:S02]  /*7e10*/  I2F.F64.U32 R4, R2 ;  /* 0x0000000200047312 */ /* 0x0040640000201800 */
.L_x_29146:
        /* <DEDUP_REMOVED lines=33> */
.L_x_29174:
[----:B------:R-:W0:-:S06]  /*8030*/  DADD R4, R4, c[0x0][0x378] ;  /* 0x0000de0004047629 */ /* 0x000e0c0000000000 */
.L_x_29175:
[----:B------:R-:W-:Y:S05]  /*8040*/  BSYNC B0 ;  /* 0x0000000000007941 */ /* 0x000fea0003800000 */
.L_x_29173:
        /* <DEDUP_REMOVED lines=15> */
.L_x_29179:
[----:B0-----:R-:W0:Y:S02]  /*8140*/  F2I.S64.F64.TRUNC R4, R4 ;  /* 0x0000000400047311 */ /* 0x001e24000030d900 */
[----:B0-----:R-:W-:-:S05]  /*8150*/  IMAD.MOV.U32 R3, RZ, RZ, R4 ;  /* 0x000000ffff037224 */ /* 0x001fca00078e0004 */
[----:B------:R0:W-:Y:S01]  /*8160*/  STG.E.U8 [R16.64], R3 ;  /* 0x0000000310007986 */ /* 0x0001e2000c101124 */
[----:B------:R-:W-:Y:S05]  /*8170*/  BRA `(.L_x_29181) ;  /* 0x00000ed000007947 */ /* 0x000fea0003800000 */
.L_x_29178:
        /* <DEDUP_REMOVED lines=9> */
.L_x_29183:
[----:B0-----:R-:W0:Y:S02]  /*8210*/  F2I.F64.TRUNC R5, R4 ;  /* 0x0000000400057311 */ /* 0x001e24000030d100 */
[----:B0-----:R0:W-:Y:S01]  /*8220*/  STG.E [R16.64], R5 ;  /* 0x0000000510007986 */ /* 0x0011e2000c101924 */
[----:B------:R-:W-:Y:S05]  /*8230*/  BRA `(.L_x_29181) ;  /* 0x00000e1000007947 */ /* 0x000fea0003800000 */
.L_x_29182:
[----:B0-----:R-:W0:Y:S02]  /*8240*/  F2I.F64.TRUNC R5, R4 ;  /* 0x0000000400057311 */ /* 0x001e24000030d100 */
[----:B0-----:R0:W-:Y:S01]  /*8250*/  STG.E.U16 [R16.64], R5 ;  /* 0x0000000510007986 */ /* 0x0011e2000c101524 */
[----:B------:R-:W-:Y:S05]  /*8260*/  BRA `(.L_x_29181) ;  /* 0x00000de000007947 */ /* 0x000fea0003800000 */
.L_x_29177:
        /* <DEDUP_REMOVED lines=11> */
.L_x_29185:
[----:B0-----:R-:W0:Y:S01]  /*8320*/  F2F.F32.F64 R0, R4 ;  /* 0x0000000400007310 */ /* 0x001e220000301000 */
[----:B------:R-:W0:-:S14]  /*8330*/  DSETP.GEU.AND P0, PT, |R4|, c[0x2][0x0], PT ;  /* 0x008000000400762a */ /* 0x000e1c0003f0e200 */
[----:B0-----:R-:W-:-:S05]  /*8340*/  @!P0 FMUL R0, R0, 1.175494350822287508e-38 ;  /* 0x0080000000008820 */ /* 0x001fca0000400000 */
[----:B------:R-:W-:-:S05]  /*8350*/  F2FP.PACK_AB R0, RZ, R0 ;  /* 0x00000000ff00723e */ /* 0x000fca00000000ff */
[----:B------:R0:W-:Y:S01]  /*8360*/  STG.E.U16 [R16.64], R0 ;  /* 0x0000000010007986 */ /* 0x0001e2000c101524 */
[----:B------:R-:W-:Y:S05]  /*8370*/  BRA `(.L_x_29181) ;  /* 0x00000cd000007947 */ /* 0x000fea0003800000 */
.L_x_29184:
        /* <DEDUP_REMOVED lines=12> */
.L_x_29187:
[----:B0-----:R-:W0:Y:S01]  /*8440*/  F2F.F32.F64 R0, R4 ;  /* 0x0000000400007310 */ /* 0x001e220000301000 */
[----:B------:R-:W0:-:S14]  /*8450*/  DSETP.GEU.AND P0, PT, |R4|, c[0x2][0x0], PT ;  /* 0x008000000400762a */ /* 0x000e1c0003f0e200 */
[----:B0-----:R-:W-:-:S05]  /*8460*/  @!P0 FMUL R0, R0, 1.175494350822287508e-38 ;  /* 0x0080000000008820 */ /* 0x001fca0000400000 */
[----:B------:R-:W-:-:S04]  /*8470*/  F2FP.PACK_AB R3, RZ, R0 ;  /* 0x00000000ff03723e */ /* 0x000fc800000000ff */
[----:B------:R-:W-:-:S05]  /*8480*/  PRMT R3, R3, 0x5410, RZ ;  /* 0x0000541003037816 */ /* 0x000fca00000000ff */
[----:B------:R0:W-:Y:S01]  /*8490*/  STG.E [R16.64], R3 ;  /* 0x0000000310007986 */ /* 0x0001e2000c101924 */
[----:B------:R-:W-:Y:S05]  /*84a0*/  BRA `(.L_x_29181) ;  /* 0x00000ba000007947 */ /* 0x000fea0003800000 */
.L_x_29186:
[----:B0-----:R0:W-:Y:S01]  /*84b0*/  STG.E.64 [R16.64], R4 ;  /* 0x0000000410007986 */ /* 0x0011e2000c101b24 */
[----:B------:R-:W-:Y:S05]  /*84c0*/  BRA `(.L_x_29181) ;  /* 0x00000b8000007947 */ /* 0x000fea0003800000 */
.L_x_29176:
        /* <DEDUP_REMOVED lines=12> */
.L_x_29190:
[----:B------:R-:W-:-:S05]  /*8590*/  CS2R R6, SRZ ;  /* 0x0000000000067805 */ /* 0x000fca000001ff00 */
[----:B0-----:R0:W-:Y:S01]  /*85a0*/  STG.E.128 [R16.64], R4 ;  /* 0x0000000410007986 */ /* 0x0011e2000c101d24 */
[----:B------:R-:W-:Y:S05]  /*85b0*/  BRA `(.L_x_29181) ;  /* 0x00000a9000007947 */ /* 0x000fea0003800000 */
.L_x_29189:
        /* <DEDUP_REMOVED lines=23> */
.L_x_29194:
[----:B------:R-:W-:Y:S05]  /*8730*/  BSYNC B0 ;  /* 0x0000000000007941 */ /* 0x000fea0003800000 */
.L_x_29193:
[----:B------:R-:W-:-:S05]  /*8740*/  LOP3.LUT R3, R0, R3, RZ, 0xfc, !PT ;  /* 0x0000000300037212 */ /* 0x000fca00078efcff */
[----:B------:R0:W-:Y:S01]  /*8750*/  STG.E.U8 [R16.64], R3 ;  /* 0x0000000310007986 */ /* 0x0001e2000c101124 */
[----:B------:R-:W-:Y:S05]  /*8760*/  BRA `(.L_x_29181) ;  /* 0x000008e000007947 */ /* 0x000fea0003800000 */
.L_x_29192:
        /* <DEDUP_REMOVED lines=15> */
.L_x_29196:
[----:B------:R-:W-:Y:S01]  /*8860*/  IMAD.MOV.U32 R0, RZ, RZ, 0x7f ;  /* 0x0000007fff007424 */ /* 0x000fe200078e00ff */
[----:B------:R-:W-:-:S04]  /*8870*/  ISETP.GT.U32.AND P0, PT, R2, 0x7f800000, PT ;  /* 0x7f8000000200780c */ /* 0x000fc80003f04070 */
[----:B------:R-:W-:-:S04]  /*8880*/  SEL R0, R0, 0x7c, P0 ;  /* 0x0000007c00007807 */ /* 0x000fc80000000000 */
.L_x_29197:
[----:B------:R-:W-:Y:S05]  /*8890*/  BSYNC B0 ;  /* 0x0000000000007941 */ /* 0x000fea0003800000 */
.L_x_29195:
[----:B------:R-:W-:-:S04]  /*88a0*/  LOP3.LUT R2, R3, 0x80000000, RZ, 0xc0, !PT ;  /* 0x8000000003027812 */ /* 0x000fc800078ec0ff */
[----:B------:R-:W-:-:S04]  /*88b0*/  SHF.R.U32.HI R3, RZ, 0x18, R2 ;  /* 0x00000018ff037819 */ /* 0x000fc80000011602 */
[----:B------:R-:W-:-:S05]  /*88c0*/  LOP3.LUT R3, R0, R3, RZ, 0xfc, !PT ;  /* 0x0000000300037212 */ /* 0x000fca00078efcff */
[----:B------:R0:W-:Y:S01]  /*88d0*/  STG.E.U8 [R16.64], R3 ;  /* 0x0000000310007986 */ /* 0x0001e2000c101124 */
[----:B------:R-:W-:Y:S05]  /*88e0*/  BRA `(.L_x_29181) ;  /* 0x0000076000007947 */ /* 0x000fea0003800000 */
.L_x_29191:
[----:B0-----:R-:W0:Y:S01]  /*88f0*/  F2F.F32.F64 R0, R4 ;  /* 0x0000000400007310 */ /* 0x001e220000301000 */
[----:B------:R-:W0:-:S14]  /*8900*/  DSETP.GEU.AND P0, PT, |R4|, c[0x2][0x0], PT ;  /* 0x008000000400762a */ /* 0x000e1c0003f0e200 */
[----:B0-----:R-:W-:-:S05]  /*8910*/  @!P0 FMUL R0, R0, 1.175494350822287508e-38 ;  /* 0x0080000000008820 */ /* 0x001fca0000400000 */
[----:B------:R-:W-:-:S05]  /*8920*/  F2FP.BF16.PACK_AB R0, RZ, R0 ;  /* 0x00000000ff00723e */ /* 0x000fca00000010ff */
[----:B------:R0:W-:Y:S01]  /*8930*/  STG.E.U16 [R16.64], R0 ;  /* 0x0000000010007986 */ /* 0x0001e2000c101524 */
[----:B------:R-:W-:Y:S05]  /*8940*/  BRA `(.L_x_29181) ;  /* 0x0000070000007947 */ /* 0x000fea0003800000 */
.L_x_29188:
        /* <DEDUP_REMOVED lines=11> */
.L_x_29200:
        /* <DEDUP_REMOVED lines=19> */
.L_x_29203:
[----:B------:R-:W-:-:S04]  /*8b30*/  LOP3.LUT R2, R3, 0x80000000, RZ, 0xc0, !PT ;  /* 0x8000000003027812 */ /* 0x000fc800078ec0ff */
[----:B------:R-:W-:-:S04]  /*8b40*/  SHF.R.U32.HI R3, RZ, 0x18, R2 ;  /* 0x00000018ff037819 */ /* 0x000fc80000011602 */
[----:B------:R-:W-:-:S04]  /*8b50*/  LOP3.LUT R0, R0, R3, RZ, 0xfc, !PT ;  /* 0x0000000300007212 */ /* 0x000fc800078efcff */
[----:B------:R-:W-:Y:S02]  /*8b60*/  PRMT R8, R0, 0x7610, R8 ;  /* 0x0000761000087816 */ /* 0x000fe40000000008 */
.L_x_29202:
[----:B------:R-:W-:Y:S05]  /*8b70*/  BSYNC B0 ;  /* 0x0000000000007941 */ /* 0x000fea0003800000 */
.L_x_29201:
[----:B------:R0:W-:Y:S01]  /*8b80*/  STG.E.U8 [R16.64], R8 ;  /* 0x0000000810007986 */ /* 0x0001e2000c101124 */
[----:B------:R-:W-:Y:S05]  /*8b90*/  BRA `(.L_x_29181) ;  /* 0x000004b000007947 */ /* 0x000fea0003800000 */
.L_x_29199:
        /* <DEDUP_REMOVED lines=19> */
.L_x_29206:
[----:B------:R-:W-:-:S04]  /*8cd0*/  LOP3.LUT R2, R3, 0x80000000, RZ, 0xc0, !PT ;  /* 0x8000000003027812 */ /* 0x000fc800078ec0ff */
[----:B------:R-:W-:-:S04]  /*8ce0*/  SHF.R.U32.HI R3, RZ, 0x18, R2 ;  /* 0x00000018ff037819 */ /* 0x000fc80000011602 */
[----:B------:R-:W-:-:S04]  /*8cf0*/  LOP3.LUT R0, R0, R3, RZ, 0xfc, !PT ;  /* 0x0000000300007212 */ /* 0x000fc800078efcff */
[----:B------:R-:W-:Y:S02]  /*8d00*/  PRMT R8, R0, 0x7610, R8 ;  /* 0x0000761000087816 */ /* 0x000fe40000000008 */
.L_x_29205:
[----:B------:R-:W-:Y:S05]  /*8d10*/  BSYNC B0 ;  /* 0x0000000000007941 */ /* 0x000fea0003800000 */
.L_x_29204:
[----:B------:R0:W-:Y:S01]  /*8d20*/  STG.E.U8 [R16.64], R8 ;  /* 0x0000000810007986 */ /* 0x0001e2000c101124 */
[----:B------:R-:W-:Y:S05]  /*8d30*/  BRA `(.L_x_29181) ;  /* 0x0000031000007947 */ /* 0x000fea0003800000 */
.L_x_29198:
        /* <DEDUP_REMOVED lines=24> */
.L_x_29180:
        /* <DEDUP_REMOVED lines=20> */
.L_x_29208:
[----:B0-----:R-:W0:Y:S02]  /*9000*/  F2I.U64.F64.TRUNC R4, R4 ;  /* 0x0000000400047311 */ /* 0x001e24000030d800 */
[----:B0-----:R0:W-:Y:S01]  /*9010*/  STG.E.64 [R16.64], R4 ;  /* 0x0000000410007986 */ /* 0x0011e2000c101b24 */
[----:B------:R-:W-:Y:S05]  /*9020*/  BRA `(.L_x_29181) ;  /* 0x0000002000007947 */ /* 0x000fea0003800000 */
.L_x_29207:
[----:B0-----:R-:W0:Y:S02]  /*9030*/  F2I.U32.F64.TRUNC R5, R4 ;  /* 0x0000000400057311 */ /* 0x001e24000030d000 */
[----:B0-----:R0:W-:Y:S02]  /*9040*/  STG.E [R16.64], R5 ;  /* 0x0000000510007986 */ /* 0x0011e4000c101924 */
.L_x_29181:
[----:B------:R-:W-:Y:S02]  /*9050*/  IADD3 R19, R19, 0x80, RZ ;  /* 0x0000008013137810 */ /* 0x000fe40007ffe0ff */
.L_x_29070:
[----:B------:R-:W-:Y:S05]  /*9060*/  BSYNC B6 ;  /* 0x0000000000067941 */ /* 0x000fea0003800000 */
.L_x_29069:
        /* <DEDUP_REMOVED lines=230> */
.L_x_29209:
        /* <DEDUP_REMOVED lines=19> */
.L_x_29213:
[----:B------:R-:W2:Y:S02]  /*a000*/  LDG.E.U8 R2, [R2.64] ;  /* 0x0000002402027981 */ /* 0x000ea4000c1e1100 */
[----:B--2---:R0:W1:Y:S01]  /*a010*/  I2F.F64.U16 R4, R2 ;  /* 0x0000000200047312 */ /* 0x0040620000101800 */
[----:B------:R-:W-:Y:S05]  /*a020*/  BRA `(.L_x_29215) ;  /* 0x00000df000007947 */ /* 0x000fea0003800000 */
.L_x_29212:
        /* <DEDUP_REMOVED lines=9> */
.L_x_29217:
[----:B------:R-:W2:Y:S02]  /*a0c0*/  LDG.E R2, [R2.64] ;  /* 0x0000002402027981 */ /* 0x000ea4000c1e1900 */
[----:B--2---:R0:W1:Y:S01]  /*a0d0*/  I2F.F64 R4, R2 ;  /* 0x0000000200047312 */ /* 0x0040620000201c00 */
[----:B------:R-:W-:Y:S05]  /*a0e0*/  BRA `(.L_x_29215) ;  /* 0x00000d3000007947 */ /* 0x000fea0003800000 */
.L_x_29216:
[----:B------:R-:W2:Y:S02]  /*a0f0*/  LDG.E.U16 R2, [R2.64] ;  /* 0x0000002402027981 */ /* 0x000ea4000c1e1500 */
[----:B--2---:R0:W1:Y:S01]  /*a100*/  I2F.F64.S16 R4, R2 ;  /* 0x0000000200047312 */ /* 0x0040620000101c00 */
[----:B------:R-:W-:Y:S05]  /*a110*/  BRA `(.L_x_29215) ;  /* 0x00000d0000007947 */ /* 0x000fea0003800000 */
.L_x_29211:
        /* <DEDUP_REMOVED lines=10> */
.L_x_29219:
[----:B------:R-:W2:Y:S02]  /*a1c0*/  LDG.E.U16 R0, [R2.64] ;  /* 0x0000002402007981 */ /* 0x000ea4000c1e1500 */
[----:B--2---:R-:W-:-:S05]  /*a1d0*/  HADD2.F32 R0, -RZ, R0.H0_H0 ;  /* 0x20000000ff007230 */ /* 0x004fca0000004100 */
[----:B------:R-:W-:-:S04]  /*a1e0*/  FMUL.FTZ R0, R0, 1 ;  /* 0x3f80000000007820 */ /* 0x000fc80000410000 */
[----:B------:R0:W1:Y:S01]  /*a1f0*/  F2F.F64.F32 R4, R0 ;  /* 0x0000000000047310 */ /* 0x0000620000201800 */
[----:B------:R-:W-:Y:S05]  /*a200*/  BRA `(.L_x_29215) ;  /* 0x00000c1000007947 */ /* 0x000fea0003800000 */
.L_x_29218:
        /* <DEDUP_REMOVED lines=10> */
.L_x_29221:
[----:B------:R-:W2:Y:S02]  /*a2b0*/  LDG.E.U16 R2, [R2.64] ;  /* 0x0000002402027981 */ /* 0x000ea4000c1e1500 */
[----:B--2---:R-:W-:-:S05]  /*a2c0*/  HADD2.F32 R0, -RZ, R2.H0_H0 ;  /* 0x20000002ff007230 */ /* 0x004fca0000004100 */
[----:B------:R-:W-:-:S04]  /*a2d0*/  FMUL.FTZ R0, R0, 1 ;  /* 0x3f80000000007820 */ /* 0x000fc80000410000 */
[----:B------:R0:W1:Y:S01]  /*a2e0*/  F2F.F64.F32 R4, R0 ;  /* 0x0000000000047310 */ /* 0x0000620000201800 */
[----:B------:R-:W-:Y:S05]  /*a2f0*/  BRA `(.L_x_29215) ;  /* 0x00000b2000007947 */ /* 0x000fea0003800000 */
.L_x_29220:
[----:B------:R0:W5:Y:S01]  /*a300*/  LDG.E.64 R4, [R2.64] ;  /* 0x0000002402047981 */ /* 0x000162000c1e1b00 */
[----:B------:R-:W-:Y:S05]  /*a310*/  BRA `(.L_x_29215) ;  /* 0x00000b0000007947 */ /* 0x000fea0003800000 */
.L_x_29210:
        /* <DEDUP_REMOVED lines=13> */
.L_x_29224:
[----:B------:R0:W5:Y:S01]  /*a3f0*/  LDG.E.64 R4, [R2.64] ;  /* 0x0000002402047981 */ /* 0x000162000c1e1b00 */
[----:B------:R-:W-:Y:S05]  /*a400*/  BRA `(.L_x_29215) ;  /* 0x00000a1000007947 */ /* 0x000fea0003800000 */
.L_x_29223:
        /* <DEDUP_REMOVED lines=28> */
.L_x_29226:
        /* <DEDUP_REMOVED lines=15> */
.L_x_29225:
[----:B------:R-:W2:Y:S02]  /*a6c0*/  LDG.E.U16 R0, [R2.64] ;  /* 0x0000002402007981 */ /* 0x000ea4000c1e1500 */
[----:B--2---:R-:W-:-:S05]  /*a6d0*/  PRMT R0, RZ, 0x5410, R0 ;  /* 0x00005410ff007816 */ /* 0x004fca0000000000 */
[----:B------:R-:W-:-:S04]  /*a6e0*/  FMUL.FTZ R0, R0, 1 ;  /* 0x3f80000000007820 */ /* 0x000fc80000410000 */
[----:B------:R0:W1:Y:S01]  /*a6f0*/  F2F.F64.F32 R4, R0 ;  /* 0x0000000000047310 */ /* 0x0000620000201800 */
[----:B------:R-:W-:Y:S05]  /*a700*/  BRA `(.L_x_29215) ;  /* 0x0000071000007947 */ /* 0x000fea0003800000 */
.L_x_29222:
        /* <DEDUP_REMOVED lines=11> */
.L_x_29229:
        /* <DEDUP_REMOVED lines=21> */
.L_x_29233:
[----:B------:R-:W-:Y:S05]  /*a910*/  BSYNC B1 ;  /* 0x0000000000017941 */ /* 0x000fea0003800000 */
.L_x_29232:
[----:B------:R-:W-:Y:S01]  /*a920*/  LEA R3, R0, 0x3b800000, 0x17 ;  /* 0x3b80000000037811 */ /* 0x000fe200078eb8ff */
[----:B------:R-:W-:-:S05]  /*a930*/  IMAD.SHL.U32 R0, R2, 0x100000, RZ ;  /* 0x0010000002007824 */ /* 0x000fca00078e00ff */
[----:B------:R-:W-:Y:S02]  /*a940*/  LOP3.LUT R0, R3, R0, R4, 0xfe, !PT ;  /* 0x0000000003007212 */ /* 0x000fe400078efe04 */
.L_x_29231:
[----:B------:R-:W-:Y:S05]  /*a950*/  BSYNC B0 ;  /* 0x0000000000007941 */ /* 0x000fea0003800000 */
.L_x_29230:
[----:B------:R-:W-:-:S04]  /*a960*/  FMUL.FTZ R0, R0, 1 ;  /* 0x3f80000000007820 */ /* 0x000fc80000410000 */
[----:B------:R0:W1:Y:S01]  /*a970*/  F2F.F64.F32 R4, R0 ;  /* 0x0000000000047310 */ /* 0x0000620000201800 */
[----:B------:R-:W-:Y:S05]  /*a980*/  BRA `(.L_x_29215) ;  /* 0x0000049000007947 */ /* 0x000fea0003800000 */
.L_x_29228:
        /* <DEDUP_REMOVED lines=21> */
.L_x_29237:
[----:B------:R-:W-:Y:S05]  /*aae0*/  BSYNC B1 ;  /* 0x0000000000017941 */ /* 0x000fea0003800000 */
.L_x_29236:
[----:B------:R-:W-:Y:S01]  /*aaf0*/  LEA R3, R0, 0x37800000, 0x17 ;  /* 0x3780000000037811 */ /* 0x000fe200078eb8ff */
[----:B------:R-:W-:-:S05]  /*ab00*/  IMAD.SHL.U32 R0, R2, 0x200000, RZ ;  /* 0x0020000002007824 */ /* 0x000fca00078e00ff */
[----:B------:R-:W-:Y:S02]  /*ab10*/  LOP3.LUT R0, R3, R0, R4, 0xfe, !PT ;  /* 0x0000000003007212 */ /* 0x000fe400078efe04 */
.L_x_29235:
[----:B------:R-:W-:Y:S05]  /*ab20*/  BSYNC B0 ;  /* 0x0000000000007941 */ /* 0x000fea0003800000 */
.L_x_29234:
[----:B------:R-:W-:-:S04]  /*ab30*/  FMUL.FTZ R0, R0, 1 ;  /* 0x3f80000000007820 */ /* 0x000fc80000410000 */
[----:B------:R0:W1:Y:S01]  /*ab40*/  F2F.F64.F32 R4, R0 ;  /* 0x0000000000047310 */ /* 0x0000620000201800 */
[----:B------:R-:W-:Y:S05]  /*ab50*/  BRA `(.L_x_29215) ;  /* 0x000002c000007947 */ /* 0x000fea0003800000 */
.L_x_29227:
        /* <DEDUP_REMOVED lines=14> */
.L_x_29241:
[----:B------:R-:W-:Y:S05]  /*ac40*/  BSYNC B0 ;  /* 0x0000000000007941 */ /* 0x000fea0003800000 */
.L_x_29240:
[----:B------:R-:W-:-:S04]  /*ac50*/  FMUL.FTZ R0, R0, 1 ;  /* 0x3f80000000007820 */ /* 0x000fc80000410000 */
[----:B------:R0:W1:Y:S01]  /*ac60*/  F2F.F64.F32 R4, R0 ;  /* 0x0000000000047310 */ /* 0x0000620000201800 */
[----:B------:R-:W-:Y:S05]  /*ac70*/  BRA `(.L_x_29215) ;  /* 0x000001a000007947 */ /* 0x000fea0003800000 */
.L_x_29214:
        /* <DEDUP_REMOVED lines=21> */
.L_x_29239:
[----:B------:R-:W2:Y:S02]  /*add0*/  LDG.E.64 R4, [R2.64] ;  /* 0x0000002402047981 */ /* 0x000ea4000c1e1b00 */
[----:B--2---:R-:W0:Y:S01]  /*ade0*/  I2F.F64.U64 R4, R4 ;  /* 0x0000000400047312 */ /* 0x004e220000301800 */
[----:B------:R-:W-:Y:S05]  /*adf0*/  BRA `(.L_x_29215) ;  /* 0x0000002000007947 */ /* 0x000fea0003800000 */
.L_x_29238:
[----:B------:R-:W2:Y:S02]  /*ae00*/  LDG.E R2, [R2.64] ;  /* 0x0000002402027981 */ /* 0x000ea4000c1e1900 */
[----:B--2---:R0:W1:Y:S02]  /*ae10*/  I2F.F64.U32 R4, R2 ;  /* 0x0000000200047312 */ /* 0x0040640000201800 */
.L_x_29215:
        /* <DEDUP_REMOVED lines=33> */
.L_x_29243:
[----:B------:R-:W0:-:S06]  /*b030*/  DADD R4, R4, c[0x0][0x378] ;  /* 0x0000de0004047629 */ /* 0x000e0c0000000000 */
.L_x_29244:
[----:B------:R-:W-:Y:S05]  /*b040*/  BSYNC B0 ;  /* 0x0000000000007941 */ /* 0x000fea0003800000 */
.L_x_29242:
        /* <DEDUP_REMOVED lines=13> */
[----:B0-----:R-:W-:Y:S01]  /*b120*/  STG.E.U8 [R16.64], R5 ;  /* 0x0000000510007986 */ /* 0x001fe2000c101124 */
[----:B------:R-:W-:Y:S05]  /*b130*/  EXIT ;  /* 0x000000000000794d */ /* 0x000fea0003800000 */
.L_x_29248:
[----:B0-----:R-:W0:Y:S02]  /*b140*/  F2I.S64.F64.TRUNC R4, R4 ;  /* 0x0000000400047311 */ /* 0x001e24000030d900 */
[----:B0-----:R-:W-:-:S05]  /*b150*/  IMAD.MOV.U32 R3, RZ, RZ, R4 ;  /* 0x000000ffff037224 */ /* 0x001fca00078e0004 */
[----:B------:R-:W-:Y:S01]  /*b160*/  STG.E.U8 [R16.64], R3 ;  /* 0x0000000310007986 */ /* 0x000fe2000c101124 */
[----:B------:R-:W-:Y:S05]  /*b170*/  EXIT ;  /* 0x000000000000794d */ /* 0x000fea0003800000 */
.L_x_29247:
[----:B------:R-:W-:-:S13]  /*b180*/  ISETP.NE.AND P0, PT, R0, 0x2, PT ;  /* 0x000000020000780c */ /* 0x000fda0003f05270 */
[----:B------:R-:W-:Y:S05]  /*b190*/  @!P0 BRA `(.L_x_29250) ;  /* 0x000000a000008947 */ /* 0x000fea0003800000 */
[----:B------:R-:W-:-:S13]  /*b1a0*/  ISETP.NE.AND P0, PT, R0, 0x3, PT ;  /* 0x000000030000780c */ /* 0x000fda0003f05270 */
[----:B------:R-:W-:Y:S05]  /*b1b0*/  @!P0 BRA `(.L_x_29251) ;  /* 0x0000005000008947 */ /* 0x000fea0003800000 */
[----:B------:R-:W-:-:S13]  /*b1c0*/  ISETP.NE.AND P0, PT, R0, 0x4, PT ;  /* 0x000000040000780c */ /* 0x000fda0003f05270 */
[----:B------:R-:W-:Y:S05]  /*b1d0*/  @P0 BRA `(.L_x_29249) ;  /* 0x00000ce000000947 */ /* 0x000fea0003800000 */
[----:B0-----:R-:W0:Y:S02]  /*b1e0*/  F2I.S64.F64.TRUNC R4, R4 ;  /* 0x0000000400047311 */ /* 0x001e24000030d900 */
[----:B0-----:R-:W-:Y:S01]  /*b1f0*/  STG.E.64 [R16.64], R4 ;  /* 0x0000000410007986 */ /* 0x001fe2000c101b24 */
[----:B------:R-:W-:Y:S05]  /*b200*/  EXIT ;  /* 0x000000000000794d */ /* 0x000fea0003800000 */
.L_x_29251:
[----:B0-----:R-:W0:Y:S02]  /*b210*/  F2I.F64.TRUNC R5, R4 ;  /* 0x0000000400057311 */ /* 0x001e24000030d100 */
[----:B0-----:R-:W-:Y:S01]  /*b220*/  STG.E [R16.64], R5 ;  /* 0x0000000510007986 */ /* 0x001fe2000c101924 */
[----:B------:R-:W-:Y:S05]  /*b230*/  EXIT ;  /* 0x000000000000794d */ /* 0x000fea0003800000 */
.L_x_29250:
[----:B0-----:R-:W0:Y:S02]  /*b240*/  F2I.F64.TRUNC R5, R4 ;  /* 0x0000000400057311 */ /* 0x001e24000030d100 */
[----:B0-----:R-:W-:Y:S01]  /*b250*/  STG.E.U16 [R16.64], R5 ;  /* 0x0000000510007986 */ /* 0x001fe2000c101524 */
[----:B------:R-:W-:Y:S05]  /*b260*/  EXIT ;  /* 0x000000000000794d */ /* 0x000fea0003800000 */
.L_x_29246:
        /* <DEDUP_REMOVED lines=9> */
[----:B------:R-:W-:Y:S01]  /*b300*/  STG.E [R16.64], R3 ;  /* 0x0000000310007986 */ /* 0x000fe2000c101924 */
[----:B------:R-:W-:Y:S05]  /*b310*/  EXIT ;  /* 0x000000000000794d */ /* 0x000fea0003800000 */
.L_x_29253:
[----:B0-----:R-:W0:Y:S01]  /*b320*/  F2F.F32.F64 R0, R4 ;  /* 0x0000000400007310 */ /* 0x001e220000301000 */
[----:B------:R-:W0:-:S14]  /*b330*/  DSETP.GEU.AND P0, PT, |R4|, c[0x2][0x0], PT ;  /* 0x008000000400762a */ /* 0x000e1c0003f0e200 */
[----:B0-----:R-:W-:-:S05]  /*b340*/  @!P0 FMUL R0, R0, 1.175494350822287508e-38 ;  /* 0x0080000000008820 */ /* 0x001fca0000400000 */
[----:B------:R-:W-:-:S05]  /*b350*/  F2FP.PACK_AB R0, RZ, R0 ;  /* 0x00000000ff00723e */ /* 0x000fca00000000ff */
[----:B------:R-:W-:Y:S01]  /*b360*/  STG.E.U16 [R16.64], R0 ;  /* 0x0000000010007986 */ /* 0x000fe2000c101524 */
[----:B------:R-:W-:Y:S05]  /*b370*/  EXIT ;  /* 0x000000000000794d */ /* 0x000fea0003800000 */
.L_x_29252:
        /* <DEDUP_REMOVED lines=10> */
[----:B------:R-:W-:Y:S01]  /*b420*/  STG.E.64 [R16.64], R2 ;  /* 0x0000000210007986 */ /* 0x000fe2000c101b24 */
[----:B------:R-:W-:Y:S05]  /*b430*/  EXIT ;  /* 0x000000000000794d */ /* 0x000fea0003800000 */
.L_x_29255:
[----:B0-----:R-:W0:Y:S01]  /*b440*/  F2F.F32.F64 R0, R4 ;  /* 0x0000000400007310 */ /* 0x001e220000301000 */
[----:B------:R-:W0:-:S14]  /*b450*/  DSETP.GEU.AND P0, PT, |R4|, c[0x2][0x0], PT ;  /* 0x008000000400762a */ /* 0x000e1c0003f0e200 */
[----:B0-----:R-:W-:-:S05]  /*b460*/  @!P0 FMUL R0, R0, 1.175494350822287508e-38 ;  /* 0x0080000000008820 */ /* 0x001fca0000400000 */
[----:B------:R-:W-:-:S04]  /*b470*/  F2FP.PACK_AB R3, RZ, R0 ;  /* 0x00000000ff03723e */ /* 0x000fc800000000ff */
[----:B------:R-:W-:-:S05]  /*b480*/  PRMT R3, R3, 0x5410, RZ ;  /* 0x0000541003037816 */ /* 0x000fca00000000ff */
[----:B------:R-:W-:Y:S01]  /*b490*/  STG.E [R16.64], R3 ;  /* 0x0000000310007986 */ /* 0x000fe2000c101924 */
[----:B------:R-:W-:Y:S05]  /*b4a0*/  EXIT ;  /* 0x000000000000794d */ /* 0x000fea0003800000 */
.L_x_29254:
[----:B0-----:R-:W-:Y:S01]  /*b4b0*/  STG.E.64 [R16.64], R4 ;  /* 0x0000000410007986 */ /* 0x001fe2000c101b24 */
[----:B------:R-:W-:Y:S05]  /*b4c0*/  EXIT ;  /* 0x000000000000794d */ /* 0x000fea0003800000 */
.L_x_29245:
        /* <DEDUP_REMOVED lines=10> */
[----:B------:R-:W-:Y:S01]  /*b570*/  STG.E.U8 [R16.64], R3 ;  /* 0x0000000310007986 */ /* 0x000fe2000c101124 */
[----:B------:R-:W-:Y:S05]  /*b580*/  EXIT ;  /* 0x000000000000794d */ /* 0x000fea0003800000 */
.L_x_29258:
[----:B------:R-:W-:-:S05]  /*b590*/  CS2R R6, SRZ ;  /* 0x0000000000067805 */ /* 0x000fca000001ff00 */
[----:B0-----:R-:W-:Y:S01]  /*b5a0*/  STG.E.128 [R16.64], R4 ;  /* 0x0000000410007986 */ /* 0x001fe2000c101d24 */
[----:B------:R-:W-:Y:S05]  /*b5b0*/  EXIT ;  /* 0x000000000000794d */ /* 0x000fea0003800000 */
.L_x_29257:
        /* <DEDUP_REMOVED lines=23> */
.L_x_29262:
[----:B------:R-:W-:Y:S05]  /*b730*/  BSYNC B0 ;  /* 0x0000000000007941 */ /* 0x000fea0003800000 */
.L_x_29261:
[----:B------:R-:W-:-:S05]  /*b740*/  LOP3.LUT R3, R0, R3, RZ, 0xfc, !PT ;  /* 0x0000000300037212 */ /* 0x000fca00078efcff */
[----:B------:R-:W-:Y:S01]  /*b750*/  STG.E.U8 [R16.64], R3 ;  /* 0x0000000310007986 */ /* 0x000fe2000c101124 */
[----:B------:R-:W-:Y:S05]  /*b760*/  EXIT ;  /* 0x000000000000794d */ /* 0x000fea0003800000 */
.L_x_29260:
        /* <DEDUP_REMOVED lines=15> */
.L_x_29264:
[----:B------:R-:W-:Y:S01]  /*b860*/  IMAD.MOV.U32 R0, RZ, RZ, 0x7f ;  /* 0x0000007fff007424 */ /* 0x000fe200078e00ff */
[----:B------:R-:W-:-:S04]  /*b870*/  ISETP.GT.U32.AND P0, PT, R2, 0x7f800000, PT ;  /* 0x7f8000000200780c */ /* 0x000fc80003f04070 */
[----:B------:R-:W-:-:S04]  /*b880*/  SEL R0, R0, 0x7c, P0 ;  /* 0x0000007c00007807 */ /* 0x000fc80000000000 */
.L_x_29265:
[----:B------:R-:W-:Y:S05]  /*b890*/  BSYNC B0 ;  /* 0x0000000000007941 */ /* 0x000fea0003800000 */
.L_x_29263:
[----:B------:R-:W-:-:S04]  /*b8a0*/  LOP3.LUT R2, R3, 0x80000000, RZ, 0xc0, !PT ;  /* 0x8000000003027812 */ /* 0x000fc800078ec0ff */
[----:B------:R-:W-:-:S04]  /*b8b0*/  SHF.R.U32.HI R3, RZ, 0x18, R2 ;  /* 0x00000018ff037819 */ /* 0x000fc80000011602 */
[----:B------:R-:W-:-:S05]  /*b8c0*/  LOP3.LUT R3, R0, R3, RZ, 0xfc, !PT ;  /* 0x0000000300037212 */ /* 0x000fca00078efcff */
[----:B------:R-:W-:Y:S01]  /*b8d0*/  STG.E.U8 [R16.64], R3 ;  /* 0x0000000310007986 */ /* 0x000fe2000c101124 */
[----:B------:R-:W-:Y:S05]  /*b8e0*/  EXIT ;  /* 0x000000000000794d */ /* 0x000fea0003800000 */
.L_x_29259:
[----:B0-----:R-:W0:Y:S01]  /*b8f0*/  F2F.F32.F64 R0, R4 ;  /* 0x0000000400007310 */ /* 0x001e220000301000 */
[----:B------:R-:W0:-:S14]  /*b900*/  DSETP.GEU.AND P0, PT, |R4|, c[0x2][0x0], PT ;  /* 0x008000000400762a */ /* 0x000e1c0003f0e200 */
[----:B0-----:R-:W-:-:S05]  /*b910*/  @!P0 FMUL R0, R0, 1.175494350822287508e-38 ;  /* 0x0080000000008820 */ /* 0x001fca0000400000 */
[----:B------:R-:W-:-:S05]  /*b920*/  F2FP.BF16.PACK_AB R0, RZ, R0 ;  /* 0x00000000ff00723e */ /* 0x000fca00000010ff */
[----:B------:R-:W-:Y:S01]  /*b930*/  STG.E.U16 [R16.64], R0 ;  /* 0x0000000010007986 */ /* 0x000fe2000c101524 */
[----:B------:R-:W-:Y:S05]  /*b940*/  EXIT ;  /* 0x000000000000794d */ /* 0x000fea0003800000 */
.L_x_29256:
        /* <DEDUP_REMOVED lines=9> */
[----:B0-----:R-:W-:Y:S01]  /*b9e0*/  STG.E.U16 [R16.64], R5 ;  /* 0x0000000510007986 */ /* 0x001fe2000c101524 */
[----:B------:R-:W-:Y:S05]  /*b9f0*/  EXIT ;  /* 0x000000000000794d */ /* 0x000fea0003800000 */
.L_x_29268:
        /* <DEDUP_REMOVED lines=19> */
.L_x_29271:
[----:B------:R-:W-:-:S04]  /*bb30*/  LOP3.LUT R2, R3, 0x80000000, RZ, 0xc0, !PT ;  /* 0x8000000003027812 */ /* 0x000fc800078ec0ff */
[----:B------:R-:W-:-:S04]  /*bb40*/  SHF.R.U32.HI R3, RZ, 0x18, R2 ;  /* 0x00000018ff037819 */ /* 0x000fc80000011602 */
[----:B------:R-:W-:-:S04]  /*bb50*/  LOP3.LUT R0, R0, R3, RZ, 0xfc, !PT ;  /* 0x0000000300007212 */ /* 0x000fc800078efcff */
[----:B------:R-:W-:Y:S02]  /*bb60*/  PRMT R8, R0, 0x7610, R8 ;  /* 0x0000761000087816 */ /* 0x000fe40000000008 */
.L_x_29270:
[----:B------:R-:W-:Y:S05]  /*bb70*/  BSYNC B0 ;  /* 0x0000000000007941 */ /* 0x000fea0003800000 */
.L_x_29269:
[----:B------:R-:W-:Y:S01]  /*bb80*/  STG.E.U8 [R16.64], R8 ;  /* 0x0000000810007986 */ /* 0x000fe2000c101124 */
[----:B------:R-:W-:Y:S05]  /*bb90*/  EXIT ;  /* 0x000000000000794d */ /* 0x000fea0003800000 */
.L_x_29267:
        /* <DEDUP_REMOVED lines=19> */
.L_x_29274:
[----:B------:R-:W-:-:S04]  /*bcd0*/  LOP3.LUT R2, R3, 0x80000000, RZ, 0xc0, !PT ;  /* 0x8000000003027812 */ /* 0x000fc800078ec0ff */
[----:B------:R-:W-:-:S04]  /*bce0*/  SHF.R.U32.HI R3, RZ, 0x18, R2 ;  /* 0x00000018ff037819 */ /* 0x000fc80000011602 */
[----:B------:R-:W-:-:S04]  /*bcf0*/  LOP3.LUT R0, R0, R3, RZ, 0xfc, !PT ;  /* 0x0000000300007212 */ /* 0x000fc800078efcff */
[----:B------:R-:W-:Y:S02]  /*bd00*/  PRMT R8, R0, 0x7610, R8 ;  /* 0x0000761000087816 */ /* 0x000fe40000000008 */
.L_x_29273:
[----:B------:R-:W-:Y:S05]  /*bd10*/  BSYNC B0 ;  /* 0x0000000000007941 */ /* 0x000fea0003800000 */
.L_x_29272:
[----:B------:R-:W-:Y:S01]  /*bd20*/  STG.E.U8 [R16.64], R8 ;  /* 0x0000000810007986 */ /* 0x000fe2000c101124 */
[----:B------:R-:W-:Y:S05]  /*bd30*/  EXIT ;  /* 0x000000000000794d */ /* 0x000fea0003800000 */
.L_x_29266:
        /* <DEDUP_REMOVED lines=24> */
.L_x_29249:
        /* <DEDUP_REMOVED lines=20> */
.L_x_29276:
[----:B0-----:R-:W0:Y:S02]  /*c000*/  F2I.U64.F64.TRUNC R4, R4 ;  /* 0x0000000400047311 */ /* 0x001e24000030d800 */
[----:B0-----:R-:W-:Y:S01]  /*c010*/  STG.E.64 [R16.64], R4 ;  /* 0x0000000410007986 */ /* 0x001fe2000c101b24 */
[----:B------:R-:W-:Y:S05]  /*c020*/  EXIT ;  /* 0x000000000000794d */ /* 0x000fea0003800000 */
.L_x_29275:
[----:B0-----:R-:W0:Y:S02]  /*c030*/  F2I.U32.F64.TRUNC R5, R4 ;  /* 0x0000000400057311 */ /* 0x001e24000030d000 */
[----:B0-----:R-:W-:Y:S01]  /*c040*/  STG.E [R16.64], R5 ;  /* 0x0000000510007986 */ /* 0x001fe2000c101924 */
[----:B------:R-:W-:Y:S05]  /*c050*/  EXIT ;  /* 0x000000000000794d */ /* 0x000fea0003800000 */
.L_x_29277:
        /* <DEDUP_REMOVED lines=10> */
.L_x_30113:


//--------------------- .text._ZN2at6native27unrolled_elementwise_kernelINS0_13AUnaryFunctorIdddZZZNS0_21nextafter_kernel_cudaERNS_18TensorIteratorBaseEENKUlvE_clEvENKUlvE_clEvEUlddE_EESt5arrayIPcLm2EELi4E23TrivialOffsetCalculatorILi1EjESD_NS0_6memory12LoadWithCastILi1EEENSE_13StoreWithCastILi1EEEEEviT_T0_T2_T3_T4_T5_ --------------------------
	.section	.text._ZN2at6native27unrolled_elementwise_kernelINS0_13AUnaryFunctorIdddZZZNS0_21nextafter_kernel_cudaERNS_18TensorIteratorBaseEENKUlvE_clEvENKUlvE_clEvEUlddE_EESt5arrayIPcLm2EELi4E23TrivialOffsetCalculatorILi1EjESD_NS0_6memory12LoadWithCastILi1EEENSE_13StoreWithCastILi1EEEEEviT_T0_T2_T3_T4_T5_,"ax",@progbits
	.sectioninfo	@"SHI_REGISTERS=38"
	.align	128
        .global         _ZN2at6native27unrolled_elementwise_kernelINS0_13AUnaryFunctorIdddZZZNS0_21nextafter_kernel_cudaERNS_18TensorIteratorBaseEENKUlvE_clEvENKUlvE_clEvEUlddE_EESt5arrayIPcLm2EELi4E23TrivialOffsetCalculatorILi1EjESD_NS0_6memory12LoadWithCastILi1EEENSE_13StoreWithCastILi1EEEEEviT_T0_T2_T3_T4_T5_
        .type           _ZN2at6native27unrolled_elementwise_kernelINS0_13AUnaryFunctorIdddZZZNS0_21nextafter_kernel_cudaERNS_18TensorIteratorBaseEENKUlvE_clEvENKUlvE_clEvEUlddE_EESt5arrayIPcLm2EELi4E23TrivialOffsetCalculatorILi1EjESD_NS0_6memory12LoadWithCastILi1EEENSE_13StoreWithCastILi1EEEEEviT_T0_T2_T3_T4_T5_,@function
        .size           _ZN2at6native27unrolled_elementwise_kernelINS0_13AUnaryFunctorIdddZZZNS0_21nextafter_kernel_cudaERNS_18TensorIteratorBaseEENKUlvE_clEvENKUlvE_clEvEUlddE_EESt5arrayIPcLm2EELi4E23TrivialOffsetCalculatorILi1EjESD_NS0_6memory12LoadWithCastILi1EEENSE_13StoreWithCastILi1EEEEEviT_T0_T2_T3_T4_T5_,(.L_x_30114 - _ZN2at6native27unrolled_elementwise_kernelINS0_13AUnaryFunctorIdddZZZNS0_21nextafter_kernel_cudaERNS_18TensorIteratorBaseEENKUlvE_clEvENKUlvE_clEvEUlddE_EESt5arrayIPcLm2EELi4E23TrivialOffsetCalculatorILi1EjESD_NS0_6memory12LoadWithCastILi1EEENSE_13StoreWithCastILi1EEEEEviT_T0_T2_T3_T4_T5_)
        .other          _ZN2at6native27unrolled_elementwise_kernelINS0_13AUnaryFunctorIdddZZZNS0_21nextafter_kernel_cudaERNS_18TensorIteratorBaseEENKUlvE_clEvENKUlvE_clEvEUlddE_EESt5arrayIPcLm2EELi4E23TrivialOffsetCalculatorILi1EjESD_NS0_6memory12LoadWithCastILi1EEENSE_13StoreWithCastILi1EEEEEviT_T0_T2_T3_T4_T5_,@"STO_CUDA_ENTRY STV_DEFAULT"
_ZN2at6native27unrolled_elementwise_kernelINS0_13AUnaryFunctorIdddZZZNS0_21nextafter_kernel_cudaERNS_18TensorIteratorBaseEENKUlvE_clEvENKUlvE_clEvEUlddE_EESt5arrayIPcLm2EELi4E23TrivialOffsetCalculatorILi1EjESD_NS0_6memory12LoadWithCastILi1EEENSE_13StoreWithCastILi1EEEEEviT_T0_T2_T3_T4_T5_:
.text._ZN2at6native27unrolled_elementwise_kernelINS0_13AUnaryFunctorIdddZZZNS0_21nextafter_kernel_cudaERNS_18TensorIteratorBaseEENKUlvE_clEvENKUlvE_clEvEUlddE_EESt5arrayIPcLm2EELi4E23TrivialOffsetCalculatorILi1EjESD_NS0_6memory12LoadWithCastILi1EEENSE_13StoreWithCastILi1EEEEEviT_T0_T2_T3_T4_T5_:
        /* <DEDUP_REMOVED lines=30> */
.L_x_29283:
[----:B------:R-:W2:Y:S02]  /*01e0*/  LDG.E.U8 R4, [R4.64] ;  /* 0x0000002404047981 */ /* 0x000ea4000c1e1100 */
[----:B--2---:R0:W1:Y:S01]  /*01f0*/  I2F.F64.U16 R28, R4 ;  /* 0x00000004001c7312 */ /* 0x0040620000101800 */
[----:B------:R-:W-:Y:S05]  /*0200*/  BRA `(.L_x_29285) ;  /* 0x00000e0000007947 */ /* 0x000fea0003800000 */
.L_x_29282:
        /* <DEDUP_REMOVED lines=9> */
.L_x_29287:
[----:B------:R-:W2:Y:S02]  /*02a0*/  LDG.E R4, [R4.64] ;  /* 0x0000002404047981 */ /* 0x000ea4000c1e1900 */
[----:B--2---:R0:W1:Y:S01]  /*02b0*/  I2F.F64 R28, R4 ;  /* 0x00000004001c7312 */ /* 0x0040620000201c00 */
[----:B------:R-:W-:Y:S05]  /*02c0*/  BRA `(.L_x_29285) ;  /* 0x00000d4000007947 */ /* 0x000fea0003800000 */
.L_x_29286:
[----:B------:R-:W2:Y:S02]  /*02d0*/  LDG.E.U16 R4, [R4.64] ;  /* 0x0000002404047981 */ /* 0x000ea4000c1e1500 */
[----:B--2---:R0:W1:Y:S01]  /*02e0*/  I2F.F64.S16 R28, R4 ;  /* 0x00000004001c7312 */ /* 0x0040620000101c00 */
[----:B------:R-:W-:Y:S05]  /*02f0*/  BRA `(.L_x_29285) ;  /* 0x00000d1000007947 */ /* 0x000fea0003800000 */
.L_x_29281:
        /* <DEDUP_REMOVED lines=10> */
.L_x_29289:
[----:B------:R-:W2:Y:S02]  /*03a0*/  LDG.E.U16 R0, [R4.64] ;  /* 0x0000002404007981 */ /* 0x000ea4000c1e1500 */
[----:B--2---:R-:W-:-:S05]  /*03b0*/  HADD2.F32 R0, -RZ, R0.H0_H0 ;  /* 0x20000000ff007230 */ /* 0x004fca0000004100 */
[----:B------:R-:W-:-:S04]  /*03c0*/  FMUL.FTZ R0, R0, 1 ;  /* 0x3f80000000007820 */ /* 0x000fc80000410000 */
[----:B------:R0:W1:Y:S01]  /*03d0*/  F2F.F64.F32 R28, R0 ;  /* 0x00000000001c7310 */ /* 0x0000620000201800 */
[----:B------:R-:W-:Y:S05]  /*03e0*/  BRA `(.L_x_29285) ;  /* 0x00000c2000007947 */ /* 0x000fea0003800000 */
.L_x_29288:
        /* <DEDUP_REMOVED lines=10> */
.L_x_29291:
[----:B------:R-:W2:Y:S02]  /*0490*/  LDG.E.U16 R4, [R4.64] ;  /* 0x0000002404047981 */ /* 0x000ea4000c1e1500 */
[----:B--2---:R-:W-:-:S05]  /*04a0*/  HADD2.F32 R0, -RZ, R4.H0_H0 ;  /* 0x20000004ff007230 */ /* 0x004fca0000004100 */
[----:B------:R-:W-:-:S04]  /*04b0*/  FMUL.FTZ R0, R0, 1 ;  /* 0x3f80000000007820 */ /* 0x000fc80000410000 */
[----:B------:R0:W1:Y:S01]  /*04c0*/  F2F.F64.F32 R28, R0 ;  /* 0x00000000001c7310 */ /* 0x0000620000201800 */
[----:B------:R-:W-:Y:S05]  /*04d0*/  BRA `(.L_x_29285) ;  /* 0x00000b3000007947 */ /* 0x000fea0003800000 */
.L_x_29290:
[----:B------:R0:W5:Y:S01]  /*04e0*/  LDG.E.64 R28, [R4.64] ;  /* 0x00000024041c7981 */ /* 0x000162000c1e1b00 */
[----:B------:R-:W-:Y:S05]  /*04f0*/  BRA `(.L_x_29285) ;  /* 0x00000b1000007947 */ /* 0x000fea0003800000 */
.L_x_29280:
        /* <DEDUP_REMOVED lines=13> */
.L_x_29294:
[----:B------:R0:W5:Y:S01]  /*05d0*/  LDG.E.64 R28, [R4.64] ;  /* 0x00000024041c7981 */ /* 0x000162000c1e1b00 */
[----:B------:R-:W-:Y:S05]  /*05e0*/  BRA `(.L_x_29285) ;  /* 0x00000a2000007947 */ /* 0x000fea0003800000 */
.L_x_29293:
        /* <DEDUP_REMOVED lines=28> */
.L_x_29296:
        /* <DEDUP_REMOVED lines=16> */
.L_x_29295:
[----:B------:R-:W2:Y:S02]  /*08b0*/  LDG.E.U16 R0, [R4.64] ;  /* 0x0000002404007981 */ /* 0x000ea4000c1e1500 */
[----:B--2---:R-:W-:-:S05]  /*08c0*/  PRMT R0, RZ, 0x5410, R0 ;  /* 0x00005410ff007816 */ /* 0x004fca0000000000 */
[----:B------:R-:W-:-:S04]  /*08d0*/  FMUL.FTZ R0, R0, 1 ;  /* 0x3f80000000007820 */ /* 0x000fc80000410000 */
[----:B------:R0:W1:Y:S01]  /*08e0*/  F2F.F64.F32 R28, R0 ;  /* 0x00000000001c7310 */ /* 0x0000620000201800 */
[----:B------:R-:W-:Y:S05]  /*08f0*/  BRA `(.L_x_29285) ;  /* 0x0000071000007947 */ /* 0x000fea0003800000 */
.L_x_29292:
        /* <DEDUP_REMOVED lines=11> */
.L_x_29299:
        /* <DEDUP_REMOVED lines=21> */
.L_x_29303:
[----:B------:R-:W-:Y:S05]  /*0b00*/  BSYNC B1 ;  /* 0x0000000000017941 */ /* 0x000fea0003800000 */
.L_x_29302:
[----:B------:R-:W-:Y:S01]  /*0b10*/  LEA R5, R0, 0x3b800000, 0x17 ;  /* 0x3b80000000057811 */ /* 0x000fe200078eb8ff */
[----:B------:R-:W-:-:S05]  /*0b20*/  IMAD.SHL.U32 R0, R3, 0x100000, RZ ;  /* 0x0010000003007824 */ /* 0x000fca00078e00ff */
[----:B------:R-:W-:Y:S02]  /*0b30*/  LOP3.LUT R0, R5, R0, R6, 0xfe, !PT ;  /* 0x0000000005007212 */ /* 0x000fe400078efe06 */
.L_x_29301:
[----:B------:R-:W-:Y:S05]  /*0b40*/  BSYNC B0 ;  /* 0x0000000000007941 */ /* 0x000fea0003800000 */
.L_x_29300:
[----:B------:R-:W-:-:S04]  /*0b50*/  FMUL.FTZ R0, R0, 1 ;  /* 0x3f80000000007820 */ /* 0x000fc80000410000 */
[----:B------:R0:W1:Y:S01]  /*0b60*/  F2F.F64.F32 R28, R0 ;  /* 0x00000000001c7310 */ /* 0x0000620000201800 */
[----:B------:R-:W-:Y:S05]  /*0b70*/  BRA `(.L_x_29285) ;  /* 0x0000049000007947 */ /* 0x000fea0003800000 */
.L_x_29298:
        /* <DEDUP_REMOVED lines=21> */
.L_x_29307:
[----:B------:R-:W-:Y:S05]  /*0cd0*/  BSYNC B1 ;  /* 0x0000000000017941 */ /* 0x000fea0003800000 */
.L_x_29306:
[----:B------:R-:W-:Y:S01]  /*0ce0*/  LEA R5, R0, 0x37800000, 0x17 ;  /* 0x3780000000057811 */ /* 0x000fe200078eb8ff */
[----:B------:R-:W-:-:S05]  /*0cf0*/  IMAD.SHL.U32 R0, R3, 0x200000, RZ ;  /* 0x0020000003007824 */ /* 0x000fca00078e00ff */
[----:B------:R-:W-:Y:S02]  /*0d00*/  LOP3.LUT R0, R5, R0, R6, 0xfe, !PT ;  /* 0x0000000005007212 */ /* 0x000fe400078efe06 */
.L_x_29305:
[----:B------:R-:W-:Y:S05]  /*0d10*/  BSYNC B0 ;  /* 0x0000000000007941 */ /* 0x000fea0003800000 */
.L_x_29304:
[----:B------:R-:W-:-:S04]  /*0d20*/  FMUL.FTZ R0, R0, 1 ;  /* 0x3f80000000007820 */ /* 0x000fc80000410000 */
[----:B------:R0:W1:Y:S01]  /*0d30*/  F2F.F64.F32 R28, R0 ;  /* 0x00000000001c7310 */ /* 0x0000620000201800 */
[----:B------:R-:W-:Y:S05]  /*0d40*/  BRA `(.L_x_29285) ;  /* 0x000002c000007947 */ /* 0x000fea0003800000 */
.L_x_29297:
        /* <DEDUP_REMOVED lines=14> */
.L_x_29311:
[----:B------:R-:W-:Y:S05]  /*0e30*/  BSYNC B0 ;  /* 0x0000000000007941 */ /* 0x000fea0003800000 */
.L_x_29310:
[----:B------:R-:W-:-:S04]  /*0e40*/  FMUL.FTZ R0, R0, 1 ;  /* 0x3f80000000007820 */ /* 0x000fc80000410000 */
[----:B------:R0:W1:Y:S01]  /*0e50*/  F2F.F64.F32 R28, R0 ;  /* 0x00000000001c7310 */ /* 0x0000620000201800 */
[----:B------:R-:W-:Y:S05]  /*0e60*/  BRA `(.L_x_29285) ;  /* 0x000001a000007947 */ /* 0x000fea0003800000 */
.L_x_29284:
        /* <DEDUP_REMOVED lines=21> */
.L_x_29309:
[----:B------:R-:W2:Y:S02]  /*0fc0*/  LDG.E.64 R28, [R4.64] ;  /* 0x00000024041c7981 */ /* 0x000ea4000c1e1b00 */
[----:B--2---:R-:W0:Y:S01]  /*0fd0*/  I2F.F64.U64 R28, R28 ;  /* 0x0000001c001c7312 */ /* 0x004e220000301800 */
[----:B------:R-:W-:Y:S05]  /*0fe0*/  BRA `(.L_x_29285) ;  /* 0x0000002000007947 */ /* 0x000fea0003800000 */
.L_x_29308:
[----:B------:R-:W2:Y:S02]  /*0ff0*/  LDG.E R4, [R4.64] ;  /* 0x0000002404047981 */ /* 0x000ea4000c1e1900 */
[----:B--2---:R0:W1:Y:S02]  /*1000*/  I2F.F64.U32 R28, R4 ;  /* 0x00000004001c7312 */ /* 0x0040640000201800 */
.L_x_29285:
[----:B------:R-:W2:Y:S02]  /*1010*/  S2R R18, SR_TID.X ;  /* 0x0000000000127919 */ /* 0x000ea40000002100 */
[----:B--2---:R-:W-:Y:S02]  /*1020*/  IADD3 R18, R18, 0x80, RZ ;  /* 0x0000008012127810 */ /* 0x004fe40007ffe0ff */
.L_x_29279:
[----:B-1----:R-:W-:Y:S05]  /*1030*/  BSYNC B6 ;  /* 0x0000000000067941 */ /* 0x002fea0003800000 */
.L_x_29278:
        /* <DEDUP_REMOVED lines=22> */
.L_x_29317:
[----:B------:R-:W2:Y:S02]  /*11a0*/  LDG.E.U8 R4, [R4.64] ;  /* 0x0000002404047981 */ /* 0x000ea4000c1e1100 */
[----:B--2---:R0:W1:Y:S01]  /*11b0*/  I2F.F64.U16 R32, R4 ;  /* 0x0000000400207312 */ /* 0x0040620000101800 */
[----:B------:R-:W-:Y:S05]  /*11c0*/  BRA `(.L_x_29319) ;  /* 0x00000df000007947 */ /* 0x000fea0003800000 */
.L_x_29316:
        /* <DEDUP_REMOVED lines=9> */
.L_x_29321:
[----:B------:R-:W2:Y:S02]  /*1260*/  LDG.E R4, [R4.64] ;  /* 0x0000002404047981 */ /* 0x000ea4000c1e1900 */
[----:B--2---:R0:W1:Y:S01]  /*1270*/  I2F.F64 R32, R4 ;  /* 0x0000000400207312 */ /* 0x0040620000201c00 */
[----:B------:R-:W-:Y:S05]  /*1280*/  BRA `(.L_x_29319) ;  /* 0x00000d3000007947 */ /* 0x000fea0003800000 */
.L_x_29320:
[----:B------:R-:W2:Y:S02]  /*1290*/  LDG.E.U16 R4, [R4.64] ;  /* 0x0000002404047981 */ /* 0x000ea4000c1e1500 */
[----:B--2---:R0:W1:Y:S01]  /*12a0*/  I2F.F64.S16 R32, R4 ;  /* 0x0000000400207312 */ /* 0x0040620000101c00 */
[----:B------:R-:W-:Y:S05]  /*12b0*/  BRA `(.L_x_29319) ;  /* 0x00000d0000007947 */ /* 0x000fea0003800000 */
.L_x_29315:
        /* <DEDUP_REMOVED lines=10> */
.L_x_29323:
[----:B------:R-:W2:Y:S02]  /*1360*/  LDG.E.U16 R0, [R4.64] ;  /* 0x0000002404007981 */ /* 0x000ea4000c1e1500 */
[----:B--2---:R-:W-:-:S05]  /*1370*/  HADD2.F32 R0, -RZ, R0.H0_H0 ;  /* 0x20000000ff007230 */ /* 0x004fca0000004100 */
[----:B------:R-:W-:-:S04]  /*1380*/  FMUL.FTZ R0, R0, 1 ;  /* 0x3f80000000007820 */ /* 0x000fc80000410000 */
[----:B------:R0:W1:Y:S01]  /*1390*/  F2F.F64.F32 R32, R0 ;  /* 0x0000000000207310 */ /* 0x0000620000201800 */
[----:B------:R-:W-:Y:S05]  /*13a0*/  BRA `(.L_x_29319) ;  /* 0x00000c1000007947 */ /* 0x000fea0003800000 */
.L_x_29322:
        /* <DEDUP_REMOVED lines=10> */
.L_x_29325:
[----:B------:R-:W2:Y:S02]  /*1450*/  LDG.E.U16 R4, [R4.64] ;  /* 0x0000002404047981 */ /* 0x000ea4000c1e1500 */
[----:B--2---:R-:W-:-:S05]  /*1460*/  HADD2.F32 R0, -RZ, R4.H0_H0 ;  /* 0x20000004ff007230 */ /* 0x004fca0000004100 */
[----:B------:R-:W-:-:S04]  /*1470*/  FMUL.FTZ R0, R0, 1 ;  /* 0x3f80000000007820 */ /* 0x000fc80000410000 */
[----:B------:R0:W1:Y:S01]  /*1480*/  F2F.F64.F32 R32, R0 ;  /* 0x0000000000207310 */ /* 0x0000620000201800 */
[----:B------:R-:W-:Y:S05]  /*1490*/  BRA `(.L_x_29319) ;  /* 0x00000b2000007947 */ /* 0x000fea0003800000 */
.L_x_29324:
[----:B------:R0:W5:Y:S01]  /*14a0*/  LDG.E.64 R32, [R4.64] ;  /* 0x0000002404207981 */ /* 0x000162000c1e1b00 */
[----:B------:R-:W-:Y:S05]  /*14b0*/  BRA `(.L_x_29319) ;  /* 0x00000b0000007947 */ /* 0x000fea0003800000 */
.L_x_29314:
        /* <DEDUP_REMOVED lines=13> */
.L_x_29328:
[----:B------:R0:W5:Y:S01]  /*1590*/  LDG.E.64 R32, [R4.64] ;  /* 0x0000002404207981 */ /* 0x000162000c1e1b00 */
[----:B------:R-:W-:Y:S05]  /*15a0*/  BRA `(.L_x_29319) ;  /* 0x00000a1000007947 */ /* 0x000fea0003800000 */
.L_x_29327:
        /* <DEDUP_REMOVED lines=28> */
.L_x_29330:
        /* <DEDUP_REMOVED lines=15> */
.L_x_29329:
[----:B------:R-:W2:Y:S02]  /*1860*/  LDG.E.U16 R0, [R4.64] ;  /* 0x0000002404007981 */ /* 0x000ea4000c1e1500 */
[----:B--2---:R-:W-:-:S05]  /*1870*/  PRMT R0, RZ, 0x5410, R0 ;  /* 0x00005410ff007816 */ /* 0x004fca0000000000 */
[----:B------:R-:W-:-:S04]  /*1880*/  FMUL.FTZ R0, R0, 1 ;  /* 0x3f80000000007820 */ /* 0x000fc80000410000 */
[----:B------:R0:W1:Y:S01]  /*1890*/  F2F.F64.F32 R32, R0 ;  /* 0x0000000000207310 */ /* 0x0000620000201800 */
[----:B------:R-:W-:Y:S05]  /*18a0*/  BRA `(.L_x_29319) ;  /* 0x0000071000007947 */ /* 0x000fea0003800000 */
.L_x_29326:
        /* <DEDUP_REMOVED lines=11> */
.L_x_29333:
        /* <DEDUP_REMOVED lines=21> */
.L_x_29337:
[----:B------:R-:W-:Y:S05]  /*1ab0*/  BSYNC B1 ;  /* 0x0000000000017941 */ /* 0x000fea0003800000 */
.L_x_29336:
[----:B------:R-:W-:Y:S01]  /*1ac0*/  LEA R5, R0, 0x3b800000, 0x17 ;  /* 0x3b80000000057811 */ /* 0x000fe200078eb8ff */
[----:B------:R-:W-:-:S05]  /*1ad0*/  IMAD.SHL.U32 R0, R3, 0x100000, RZ ;  /* 0x0010000003007824 */ /* 0x000fca00078e00ff */
[----:B------:R-:W-:Y:S02]  /*1ae0*/  LOP3.LUT R0, R5, R0, R6, 0xfe, !PT ;  /* 0x0000000005007212 */ /* 0x000fe400078efe06 */
.L_x_29335:
[----:B------:R-:W-:Y:S05]  /*1af0*/  BSYNC B0 ;  /* 0x0000000000007941 */ /* 0x000fea0003800000 */
.L_x_29334:
[----:B------:R-:W-:-:S04]  /*1b00*/  FMUL.FTZ R0, R0, 1 ;  /* 0x3f80000000007820 */ /* 0x000fc80000410000 */
[----:B------:R0:W1:Y:S01]  /*1b10*/  F2F.F64.F32 R32, R0 ;  /* 0x0000000000207310 */ /* 0x0000620000201800 */
[----:B------:R-:W-:Y:S05]  /*1b20*/  BRA `(.L_x_29319) ;  /* 0x0000049000007947 */ /* 0x000fea0003800000 */
.L_x_29332:
        /* <DEDUP_REMOVED lines=21> */
.L_x_29341:
[----:B------:R-:W-:Y:S05]  /*1c80*/  BSYNC B1 ;  /* 0x0000000000017941 */ /* 0x000fea0003800000 */
.L_x_29340:
[----:B------:R-:W-:Y:S01]  /*1c90*/  LEA R5, R0, 0x37800000, 0x17 ;  /* 0x3780000000057811 */ /* 0x000fe200078eb8ff */
[----:B------:R-:W-:-:S05]  /*1ca0*/  IMAD.SHL.U32 R0, R3, 0x200000, RZ ;  /* 0x0020000003007824 */ /* 0x000fca00078e00ff */
[----:B------:R-:W-:Y:S02]  /*1cb0*/  LOP3.LUT R0, R5, R0, R6, 0xfe, !PT ;  /* 0x0000000005007212 */ /* 0x000fe400078efe06 */
.L_x_29339:
[----:B------:R-:W-:Y:S05]  /*1cc0*/  BSYNC B0 ;  /* 0x0000000000007941 */ /* 0x000fea0003800000 */
.L_x_29338:
[----:B------:R-:W-:-:S04]  /*1cd0*/  FMUL.FTZ R0, R0, 1 ;  /* 0x3f80000000007820 */ /* 0x000fc80000410000 */
[----:B------:R0:W1:Y:S01]  /*1ce0*/  F2F.F64.F32 R32, R0 ;  /* 0x0000000000207310 */ /* 0x0000620000201800 */
[----:B------:R-:W-:Y:S05]  /*1cf0*/  BRA `(.L_x_29319) ;  /* 0x000002c000007947 */ /* 0x000fea0003800000 */
.L_x_29331:
        /* <DEDUP_REMOVED lines=14> */
.L_x_29345:
[----:B------:R-:W-:Y:S05]  /*1de0*/  BSYNC B0 ;  /* 0x0000000000007941 */ /* 0x000fea0003800000 */
.L_x_29344:
[----:B------:R-:W-:-:S04]  /*1df0*/  FMUL.FTZ R0, R0, 1 ;  /* 0x3f80000000007820 */ /* 0x000fc80000410000 */
[----:B------:R0:W1:Y:S01]  /*1e00*/  F2F.F64.F32 R32, R0 ;  /* 0x0000000000207310 */ /* 0x0000620000201800 */
[----:B------:R-:W-:Y:S05]  /*1e10*/  BRA `(.L_x_29319) ;  /* 0x000001a000007947 */ /* 0x000fea0003800000 */
.L_x_29318:
        /* <DEDUP_REMOVED lines=21> */
.L_x_29343:
[----:B------:R-:W2:Y:S02]  /*1f70*/  LDG.E.64 R32, [R4.64] ;  /* 0x0000002404207981 */ /* 0x000ea4000c1e1b00 */
[----:B--2---:R-:W0:Y:S01]  /*1f80*/  I2F.F64.U64 R32, R32 ;  /* 0x0000002000207312 */ /* 0x004e220000301800 */
[----:B------:R-:W-:Y:S05]  /*1f90*/  BRA `(.L_x_29319) ;  /* 0x0000002000007947 */ /* 0x000fea0003800000 */
.L_x_29342:
[----:B------:R-:W2:Y:S02]  /*1fa0*/  LDG.E R4, [R4.64] ;  /* 0x0000002404047981 */ /* 0x000ea4000c1e1900 */
[----:B--2---:R0:W1:Y:S02]  /*1fb0*/  I2F.F64.U32 R32, R4 ;  /* 0x0000000400207312 */ /* 0x0040640000201800 */
.L_x_29319:
[----:B------:R-:W-:-:S03]  /*1fc0*/  IADD3 R18, R18, 0x80, RZ ;  /* 0x0000008012127810 */ /* 0x000fc60007ffe0ff */
.L_x_29313:
[----:B------:R-:W-:Y:S05]  /*1fd0*/  BSYNC B6 ;  /* 0x0000000000067941 */ /* 0x000fea0003800000 */
.L_x_29312:
        /* <DEDUP_REMOVED lines=24> */
.L_x_29351:
[----:B------:R-:W2:Y:S02]  /*2160*/  LDG.E.U8 R4, [R4.64] ;  /* 0x0000002404047981 */ /* 0x000ea4000c1e1100 */
[----:B--2---:R0:W2:Y:S01]  /*2170*/  I2F.F64.U16 R16, R4 ;  /* 0x0000000400107312 */ /* 0x0040a20000101800 */
[----:B------:R-:W-:Y:S05]  /*2180*/  BRA `(.L_x_29353) ;  /* 0x00000df000007947 */ /* 0x000fea0003800000 */
.L_x_29350:
        /* <DEDUP_REMOVED lines=9> */
.L_x_29355:
[----:B------:R-:W2:Y:S02]  /*2220*/  LDG.E R4, [R4.64] ;  /* 0x0000002404047981 */ /* 0x000ea4000c1e1900 */
[----:B--2---:R0:W2:Y:S01]  /*2230*/  I2F.F64 R16, R4 ;  /* 0x0000000400107312 */ /* 0x0040a20000201c00 */
[----:B------:R-:W-:Y:S05]  /*2240*/  BRA `(.L_x_29353) ;  /* 0x00000d3000007947 */ /* 0x000fea0003800000 */
.L_x_29354:
[----:B------:R-:W2:Y:S02]  /*2250*/  LDG.E.U16 R4, [R4.64] ;  /* 0x0000002404047981 */ /* 0x000ea4000c1e1500 */
[----:B--2---:R0:W2:Y:S01]  /*2260*/  I2F.F64.S16 R16, R4 ;  /* 0x0000000400107312 */ /* 0x0040a20000101c00 */
[----:B------:R-:W-:Y:S05]  /*2270*/  BRA `(.L_x_29353) ;  /* 0x00000d0000007947 */ /* 0x000fea0003800000 */
.L_x_29349:
        /* <DEDUP_REMOVED lines=10> */
.L_x_29357:
[----:B------:R-:W2:Y:S02]  /*2320*/  LDG.E.U16 R0, [R4.64] ;  /* 0x0000002404007981 */ /* 0x000ea4000c1e1500 */
[----:B--2---:R-:W-:-:S05]  /*2330*/  HADD2.F32 R0, -RZ, R0.H0_H0 ;  /* 0x20000000ff007230 */ /* 0x004fca0000004100 */
[----:B------:R-:W-:-:S04]  /*2340*/  FMUL.FTZ R0, R0, 1 ;  /* 0x3f80000000007820 */ /* 0x000fc80000410000 */
[----:B------:R0:W2:Y:S01]  /*2350*/  F2F.F64.F32 R16, R0 ;  /* 0x0000000000107310 */ /* 0x0000a20000201800 */
[----:B------:R-:W-:Y:S05]  /*2360*/  BRA `(.L_x_29353) ;  /* 0x00000c1000007947 */ /* 0x000fea0003800000 */
.L_x_29356:
        /* <DEDUP_REMOVED lines=10> */
.L_x_29359:
[----:B------:R-:W2:Y:S02]  /*2410*/  LDG.E.U16 R4, [R4.64] ;  /* 0x0000002404047981 */ /* 0x000ea4000c1e1500 */
[----:B--2---:R-:W-:-:S05]  /*2420*/  HADD2.F32 R0, -RZ, R4.H0_H0 ;  /* 0x20000004ff007230 */ /* 0x004fca0000004100 */
[----:B------:R-:W-:-:S04]  /*2430*/  FMUL.FTZ R0, R0, 1 ;  /* 0x3f80000000007820 */ /* 0x000fc80000410000 */
[----:B------:R0:W2:Y:S01]  /*2440*/  F2F.F64.F32 R16, R0 ;  /* 0x0000000000107310 */ /* 0x0000a20000201800 */
[----:B------:R-:W-:Y:S05]  /*2450*/  BRA `(.L_x_29353) ;  /* 0x00000b2000007947 */ /* 0x000fea0003800000 */
.L_x_29358:
[----:B------:R0:W5:Y:S01]  /*2460*/  LDG.E.64 R16, [R4.64] ;  /* 0x0000002404107981 */ /* 0x000162000c1e1b00 */
[----:B------:R-:W-:Y:S05]  /*2470*/  BRA `(.L_x_29353) ;  /* 0x00000b0000007947 */ /* 0x000fea0003800000 */
.L_x_29348:
        /* <DEDUP_REMOVED lines=13> */
.L_x_29362:
[----:B------:R0:W5:Y:S01]  /*2550*/  LDG.E.64 R16, [R4.64] ;  /* 0x0000002404107981 */ /* 0x000162000c1e1b00 */
[----:B------:R-:W-:Y:S05]  /*2560*/  BRA `(.L_x_29353) ;  /* 0x00000a1000007947 */ /* 0x000fea0003800000 */
.L_x_29361:
        /* <DEDUP_REMOVED lines=28> */
.L_x_29364:
        /* <DEDUP_REMOVED lines=15> */
.L_x_29363:
[----:B------:R-:W2:Y:S02]  /*2820*/  LDG.E.U16 R0, [R4.64] ;  /* 0x0000002404007981 */ /* 0x000ea4000c1e1500 */
[----:B--2---:R-:W-:-:S05]  /*2830*/  PRMT R0, RZ, 0x5410, R0 ;  /* 0x00005410ff007816 */ /* 0x004fca0000000000 */
[----:B------:R-:W-:-:S04]  /*2840*/  FMUL.FTZ R0, R0, 1 ;  /* 0x3f80000000007820 */ /* 0x000fc80000410000 */
[----:B------:R0:W2:Y:S01]  /*2850*/  F2F.F64.F32 R16, R0 ;  /* 0x0000000000107310 */ /* 0x0000a20000201800 */
[----:B------:R-:W-:Y:S05]  /*2860*/  BRA `(.L_x_29353) ;  /* 0x0000071000007947 */ /* 0x000fea0003800000 */
.L_x_29360:
        /* <DEDUP_REMOVED lines=11> */
.L_x_29367:
        /* <DEDUP_REMOVED lines=21> */
.L_x_29371:
[----:B------:R-:W-:Y:S05]  /*2a70*/  BSYNC B1 ;  /* 0x0000000000017941 */ /* 0x000fea0003800000 */
.L_x_29370:
[----:B------:R-:W-:Y:S01]  /*2a80*/  LEA R5, R0, 0x3b800000, 0x17 ;  /* 0x3b80000000057811 */ /* 0x000fe200078eb8ff */
[----:B------:R-:W-:-:S05]  /*2a90*/  IMAD.SHL.U32 R0, R3, 0x100000, RZ ;  /* 0x0010000003007824 */ /* 0x000fca00078e00ff */
[----:B------:R-:W-:Y:S02]  /*2aa0*/  LOP3.LUT R0, R5, R0, R6, 0xfe, !PT ;  /* 0x0000000005007212 */ /* 0x000fe400078efe06 */
.L_x_29369:
[----:B------:R-:W-:Y:S05]  /*2ab0*/  BSYNC B0 ;  /* 0x0000000000007941 */ /* 0x000fea0003800000 */
.L_x_29368:
[----:B------:R-:W-:-:S04]  /*2ac0*/  FMUL.FTZ R0, R0, 1 ;  /* 0x3f80000000007820 */ /* 0x000fc80000410000 */
[----:B------:R0:W2:Y:S01]  /*2ad0*/  F2F.F64.F32 R16, R0 ;  /* 0x0000000000107310 */ /* 0x0000a20000201800 */
[----:B------:R-:W-:Y:S05]  /*2ae0*/  BRA `(.L_x_29353) ;  /* 0x0000049000007947 */ /* 0x000fea0003800000 */
.L_x_29366:
        /* <DEDUP_REMOVED lines=21> */
.L_x_29375:
[----:B------:R-:W-:Y:S05]  /*2c40*/  BSYNC B1 ;  /* 0x0000000000017941 */ /* 0x000fea0003800000 */
.L_x_29374:
[----:B------:R-:W-:Y:S01]  /*2c50*/  LEA R5, R0, 0x37800000, 0x17 ;  /* 0x3780000000057811 */ /* 0x000fe200078eb8ff */
[----:B------:R-:W-:-:S05]  /*2c60*/  IMAD.SHL.U32 R0, R3, 0x200000, RZ ;  /* 0x0020000003007824 */ /* 0x000fca00078e00ff */
[----:B------:R-:W-:Y:S02]  /*2c70*/  LOP3.LUT R0, R5, R0, R6, 0xfe, !PT ;  /* 0x0000000005007212 */ /* 0x000fe400078efe06 */
.L_x_29373:
[----:B------:R-:W-:Y:S05]  /*2c80*/  BSYNC B0 ;  /* 0x0000000000007941 */ /* 0x000fea0003800000 */
.L_x_29372:
[----:B------:R-:W-:-:S04]  /*2c90*/  FMUL.FTZ R0, R0, 1 ;  /* 0x3f80000000007820 */ /* 0x000fc80000410000 */
[----:B------:R0:W2:Y:S01]  /*2ca0*/  F2F.F64.F32 R16, R0 ;  /* 0x0000000000107310 */ /* 0x0000a20000201800 */
[----:B------:R-:W-:Y:S05]  /*2cb0*/  BRA `(.L_x_29353) ;  /* 0x000002c000007947 */ /* 0x000fea0003800000 */
.L_x_29365:
        /* <DEDUP_REMOVED lines=14> */
.L_x_29379:
[----:B------:R-:W-:Y:S05]  /*2da0*/  BSYNC B0 ;  /* 0x0000000000007941 */ /* 0x000fea0003800000 */
.L_x_29378:
[----:B------:R-:W-:-:S04]  /*2db0*/  FMUL.FTZ R0, R0, 1 ;  /* 0x3f80000000007820 */ /* 0x000fc80000410000 */
[----:B------:R0:W2:Y:S01]  /*2dc0*/  F2F.F64.F32 R16, R0 ;  /* 0x0000000000107310 */ /* 0x0000a20000201800 */
[----:B------:R-:W-:Y:S05]  /*2dd0*/  BRA `(.L_x_29353) ;  /* 0x000001a000007947 */ /* 0x000fea0003800000 */
.L_x_29352:
        /* <DEDUP_REMOVED lines=21> */
.L_x_29377:
[----:B------:R-:W2:Y:S02]  /*2f30*/  LDG.E.64 R16, [R4.64] ;  /* 0x0000002404107981 */ /* 0x000ea4000c1e1b00 */
[----:B--2---:R-:W0:Y:S01]  /*2f40*/  I2F.F64.U64 R16, R16 ;  /* 0x0000001000107312 */ /* 0x004e220000301800 */
[----:B------:R-:W-:Y:S05]  /*2f50*/  BRA `(.L_x_29353) ;  /* 0x0000002000007947 */ /* 0x000fea0003800000 */
.L_x_29376:
[----:B------:R-:W2:Y:S02]  /*2f60*/  LDG.E R4, [R4.64] ;  /* 0x0000002404047981 */ /* 0x000ea4000c1e1900 */
[----:B--2---:R0:W2:Y:S02]  /*2f70*/  I2F.F64.U32 R16, R4 ;  /* 0x0000000400107312 */ /* 0x0040a40000201800 */
.L_x_29353:
[----:B------:R-:W-:-:S03]  /*2f80*/  IADD3 R18, R18, 0x80, RZ ;  /* 0x0000008012127810 */ /* 0x000fc60007ffe0ff */
.L_x_29347:
[----:B------:R-:W-:Y:S05]  /*2f90*/  BSYNC B6 ;  /* 0x0000000000067941 */ /* 0x000fea0003800000 */
.L_x_29346:
        /* <DEDUP_REMOVED lines=21> */
.L_x_29385:
[----:B------:R-:W3:Y:S02]  /*30f0*/  LDG.E.U8 R4, [R4.64] ;  /* 0x0000002404047981 */ /* 0x000ee4000c1e1100 */
[----:B---3--:R0:W3:Y:S01]  /*3100*/  I2F.F64.U16 R24, R4 ;  /* 0x0000000400187312 */ /* 0x0080e20000101800 */
[----:B------:R-:W-:Y:S05]  /*3110*/  BRA `(.L_x_29381) ;  /* 0x00000de000007947 */ /* 0x000fea0003800000 */
.L_x_29384:
        /* <DEDUP_REMOVED lines=9> */
.L_x_29388:
[----:B------:R-:W3:Y:S02]  /*31b0*/  LDG.E R4, [R4.64] ;  /* 0x0000002404047981 */ /* 0x000ee4000c1e1900 */
[----:B---3--:R0:W3:Y:S01]  /*31c0*/  I2F.F64 R24, R4 ;  /* 0x0000000400187312 */ /* 0x0080e20000201c00 */
[----:B------:R-:W-:Y:S05]  /*31d0*/  BRA `(.L_x_29381) ;  /* 0x00000d2000007947 */ /* 0x000fea0003800000 */
.L_x_29387:
[----:B------:R-:W3:Y:S02]  /*31e0*/  LDG.E.U16 R4, [R4.64] ;  /* 0x0000002404047981 */ /* 0x000ee4000c1e1500 */
[----:B---3--:R0:W3:Y:S01]  /*31f0*/  I2F.F64.S16 R24, R4 ;  /* 0x0000000400187312 */ /* 0x0080e20000101c00 */
[----:B------:R-:W-:Y:S05]  /*3200*/  BRA `(.L_x_29381) ;  /* 0x00000cf000007947 */ /* 0x000fea0003800000 */
.L_x_29383:
        /* <DEDUP_REMOVED lines=10> */
.L_x_29390:
[----:B------:R-:W3:Y:S02]  /*32b0*/  LDG.E.U16 R0, [R4.64] ;  /* 0x0000002404007981 */ /* 0x000ee4000c1e1500 */
[----:B---3--:R-:W-:-:S05]  /*32c0*/  HADD2.F32 R0, -RZ, R0.H0_H0 ;  /* 0x20000000ff007230 */ /* 0x008fca0000004100 */
[----:B------:R-:W-:-:S04]  /*32d0*/  FMUL.FTZ R0, R0, 1 ;  /* 0x3f80000000007820 */ /* 0x000fc80000410000 */
[----:B------:R0:W3:Y:S01]  /*32e0*/  F2F.F64.F32 R24, R0 ;  /* 0x0000000000187310 */ /* 0x0000e20000201800 */
[----:B------:R-:W-:Y:S05]  /*32f0*/  BRA `(.L_x_29381) ;  /* 0x00000c0000007947 */ /* 0x000fea0003800000 */
.L_x_29389:
        /* <DEDUP_REMOVED lines=10> */
.L_x_29392:
[----:B------:R-:W3:Y:S02]  /*33a0*/  LDG.E.U16 R4, [R4.64] ;  /* 0x0000002404047981 */ /* 0x000ee4000c1e1500 */
[----:B---3--:R-:W-:-:S05]  /*33b0*/  HADD2.F32 R0, -RZ, R4.H0_H0 ;  /* 0x20000004ff007230 */ /* 0x008fca0000004100 */
[----:B------:R-:W-:-:S04]  /*33c0*/  FMUL.FTZ R0, R0, 1 ;  /* 0x3f80000000007820 */ /* 0x000fc80000410000 */
[----:B------:R0:W3:Y:S01]  /*33d0*/  F2F.F64.F32 R24, R0 ;  /* 0x0000000000187310 */ /* 0x0000e20000201800 */
[----:B------:R-:W-:Y:S05]  /*33e0*/  BRA `(.L_x_29381) ;  /* 0x00000b1000007947 */ /* 0x000fea0003800000 */
.L_x_29391:
[----:B------:R0:W5:Y:S01]  /*33f0*/  LDG.E.64 R24, [R4.64] ;  /* 0x0000002404187981 */ /* 0x000162000c1e1b00 */
[----:B------:R-:W-:Y:S05]  /*3400*/  BRA `(.L_x_29381) ;  /* 0x00000af000007947 */ /* 0x000fea0003800000 */
.L_x_29382:
        /* <DEDUP_REMOVED lines=13> */
.L_x_29395:
[----:B------:R0:W5:Y:S01]  /*34e0*/  LDG.E.64 R24, [R4.64] ;  /* 0x0000002404187981 */ /* 0x000162000c1e1b00 */
[----:B------:R-:W-:Y:S05]  /*34f0*/  BRA `(.L_x_29381) ;  /* 0x00000a0000007947 */ /* 0x000fea0003800000 */
.L_x_29394:
        /* <DEDUP_REMOVED lines=26> */
[----:B------:R0:W3:Y:S01]  /*36a0*/  F2F.F64.F32 R24, R3 ;  /* 0x0000000300187310 */ /* 0x0000e20000201800 */
[----:B------:R-:W-:Y:S05]  /*36b0*/  BRA `(.L_x_29381) ;  /* 0x0000084000007947 */ /* 0x000fea0003800000 */
.L_x_29397:
[----:B------:R-:W3:Y:S02]  /*36c0*/  LDG.E.U8 R3, [R4.64] ;  /* 0x0000002404037981 */ /* 0x000ee4000c1e1100 */
[----:B---3--:R-:W-:-:S05]  /*36d0*/  IMAD.SHL.U32 R0, R3, 0x2000000, RZ ;  /* 0x0200000003007824 */ /* 0x008fca00078e00ff */
        /* <DEDUP_REMOVED lines=11> */
[----:B------:R0:W3:Y:S01]  /*3790*/  F2F.F64.F32 R24, R2 ;  /* 0x0000000200187310 */ /* 0x0000e20000201800 */
[----:B------:R-:W-:Y:S05]  /*37a0*/  BRA `(.L_x_29381) ;  /* 0x0000075000007947 */ /* 0x000fea0003800000 */
.L_x_29396:
[----:B------:R-:W3:Y:S02]  /*37b0*/  LDG.E.U16 R0, [R4.64] ;  /* 0x0000002404007981 */ /* 0x000ee4000c1e1500 */
[----:B---3--:R-:W-:-:S05]  /*37c0*/  PRMT R0, RZ, 0x5410, R0 ;  /* 0x00005410ff007816 */ /* 0x008fca0000000000 */
[----:B------:R-:W-:-:S04]  /*37d0*/  FMUL.FTZ R0, R0, 1 ;  /* 0x3f80000000007820 */ /* 0x000fc80000410000 */
[----:B------:R0:W3:Y:S01]  /*37e0*/  F2F.F64.F32 R24, R0 ;  /* 0x0000000000187310 */ /* 0x0000e20000201800 */
[----:B------:R-:W-:Y:S05]  /*37f0*/  BRA `(.L_x_29381) ;  /* 0x0000070000007947 */ /* 0x000fea0003800000 */
.L_x_29393:
        /* <DEDUP_REMOVED lines=11> */
.L_x_29400:
        /* <DEDUP_REMOVED lines=21> */
.L_x_29404:
[----:B------:R-:W-:Y:S05]  /*3a00*/  BSYNC B1 ;  /* 0x0000000000017941 */ /* 0x000fea0003800000 */
.L_x_29403:
[----:B------:R-:W-:Y:S01]  /*3a10*/  LEA R3, R0, 0x3b800000, 0x17 ;  /* 0x3b80000000037811 */ /* 0x000fe200078eb8ff */
[----:B------:R-:W-:-:S05]  /*3a20*/  IMAD.SHL.U32 R0, R2, 0x100000, RZ ;  /* 0x0010000002007824 */ /* 0x000fca00078e00ff */
[----:B------:R-:W-:Y:S02]  /*3a30*/  LOP3.LUT R0, R3, R0, R4, 0xfe, !PT ;  /* 0x0000000003007212 */ /* 0x000fe400078efe04 */
.L_x_29402:
[----:B------:R-:W-:Y:S05]  /*3a40*/  BSYNC B0 ;  /* 0x0000000000007941 */ /* 0x000fea0003800000 */
.L_x_29401:
[----:B------:R-:W-:-:S04]  /*3a50*/  FMUL.FTZ R0, R0, 1 ;  /* 0x3f80000000007820 */ /* 0x000fc80000410000 */
[----:B------:R0:W3:Y:S01]  /*3a60*/  F2F.F64.F32 R24, R0 ;  /* 0x0000000000187310 */ /* 0x0000e20000201800 */
[----:B------:R-:W-:Y:S05]  /*3a70*/  BRA `(.L_x_29381) ;  /* 0x0000048000007947 */ /* 0x000fea0003800000 */
.L_x_29399:
        /* <DEDUP_REMOVED lines=21> */
.L_x_29408:
[----:B------:R-:W-:Y:S05]  /*3bd0*/  BSYNC B1 ;  /* 0x0000000000017941 */ /* 0x000fea0003800000 */
.L_x_29407:
[----:B------:R-:W-:Y:S01]  /*3be0*/  LEA R3, R0, 0x37800000, 0x17 ;  /* 0x3780000000037811 */ /* 0x000fe200078eb8ff */
[----:B------:R-:W-:-:S05]  /*3bf0*/  IMAD.SHL.U32 R0, R2, 0x200000, RZ ;  /* 0x0020000002007824 */ /* 0x000fca00078e00ff */
[----:B------:R-:W-:Y:S02]  /*3c00*/  LOP3.LUT R0, R3, R0, R4, 0xfe, !PT ;  /* 0x0000000003007212 */ /* 0x000fe400078efe04 */
.L_x_29406:
[----:B------:R-:W-:Y:S05]  /*3c10*/  BSYNC B0 ;  /* 0x0000000000007941 */ /* 0x000fea0003800000 */
.L_x_29405:
[----:B------:R-:W-:-:S04]  /*3c20*/  FMUL.FTZ R0, R0, 1 ;  /* 0x3f80000000007820 */ /* 0x000fc80000410000 */
[----:B------:R0:W3:Y:S01]  /*3c30*/  F2F.F64.F32 R24, R0 ;  /* 0x0000000000187310 */ /* 0x0000e20000201800 */
[----:B------:R-:W-:Y:S05]  /*3c40*/  BRA `(.L_x_29381) ;  /* 0x000002b000007947 */ /* 0x000fea0003800000 */
.L_x_29398:
        /* <DEDUP_REMOVED lines=14> */
.L_x_29412:
[----:B------:R-:W-:Y:S05]  /*3d30*/  BSYNC B0 ;  /* 0x0000000000007941 */ /* 0x000fea0003800000 */
.L_x_29411:
[----:B------:R-:W-:-:S04]  /*3d40*/  FMUL.FTZ R0, R0, 1 ;  /* 0x3f80000000007820 */ /* 0x000fc80000410000 */
[----:B------:R0:W3:Y:S01]  /*3d50*/  F2F.F64.F32 R24, R0 ;  /* 0x0000000000187310 */ /* 0x0000e20000201800 */
[----:B------:R-:W-:Y:S05]  /*3d60*/  BRA `(.L_x_29381) ;  /* 0x0000019000007947 */ /* 0x000fea0003800000 */
.L_x_29386:
        /* <DEDUP_REMOVED lines=20> */
.L_x_29410:
[----:B------:R-:W3:Y:S02]  /*3eb0*/  LDG.E.64 R24, [R4.64] ;  /* 0x0000002404187981 */ /* 0x000ee4000c1e1b00 */
[----:B---3--:R-:W0:Y:S01]  /*3ec0*/  I2F.F64.U64 R24, R24 ;  /* 0x0000001800187312 */ /* 0x008e220000301800 */
[----:B------:R-:W-:Y:S05]  /*3ed0*/  BRA `(.L_x_29381) ;  /* 0x0000002000007947 */ /* 0x000fea0003800000 */
.L_x_29409:
[----:B------:R-:W3:Y:S02]  /*3ee0*/  LDG.E R4, [R4.64] ;  /* 0x0000002404047981 */ /* 0x000ee4000c1e1900 */
[----:B---3--:R0:W3:Y:S02]  /*3ef0*/  I2F.F64.U32 R24, R4 ;  /* 0x0000000400187312 */ /* 0x0080e40000201800 */
.L_x_29381:
[----:B------:R-:W-:Y:S05]  /*3f00*/  BSYNC B6 ;  /* 0x0000000000067941 */ /* 0x000fea0003800000 */
.L_x_29380:
[----:B0-----:R-:W-:Y:S01]  /*3f10*/  IMAD.MOV.U32 R0, RZ, RZ, c[0x0][0x174] ;  /* 0x00005d00ff007624 */ /* 0x001fe200078e00ff */
[----:B------:R-:W-:Y:S01]  /*3f20*/  ISETP.NE.U32.AND P0, PT, RZ, c[0x0][0x170], PT ;  /* 0x00005c00ff007a0c */ /* 0x000fe20003f05070 */
[----:B------:R-:W-:Y:S03]  /*3f30*/  BSSY B0, `(.L_x_29413) ;  /* 0x00000c8000007945 */ /* 0x000fe60003800000 */
[----:B------:R-:W-:-:S13]  /*3f40*/  LOP3.LUT P0, RZ, R0, 0x7fffffff, RZ, 0xc0, P0 ;  /* 0x7fffffff00ff7812 */ /* 0x000fda000000c0ff */
[----:B------:R-:W-:Y:S05]  /*3f50*/  @!P0 BRA `(.L_x_29414) ;  /* 0x000007b000008947 */ /* 0x000fea0003800000 */
[----:B------:R-:W0:Y:S01]  /*3f60*/  S2R R26, SR_TID.X ;  /* 0x00000000001a7919 */ /* 0x000e220000002100 */
[----:B------:R-:W-:Y:S01]  /*3f70*/  BSSY B1, `(.L_x_29415) ;  /* 0x000001d000017945 */ /* 0x000fe20003800000 */
[----:B0-----:R-:W-:-:S13]  /*3f80*/  ISETP.GE.AND P2, PT, R26, R23, PT ;  /* 0x000000171a00720c */ /* 0x001fda0003f46270 */
[----:B------:R-:W-:Y:S05]  /*3f90*/  @P2 BRA `(.L_x_29416) ;  /* 0x000001a000002947 */ /* 0x000fea0003800000 */
[----:B-----5:R-:W0:Y:S01]  /*3fa0*/  DSETP.GTU.AND P0, PT, |R28|, +INF , PT ;  /* 0x7ff000001c00742a */ /* 0x020e220003f0c200 */
[----:B------:R-:W-:Y:S02]  /*3fb0*/  IMAD.MOV.U32 R2, RZ, RZ, 0x0 ;  /* 0x00000000ff027424 */ /* 0x000fe400078e00ff */
        /* <DEDUP_REMOVED lines=8> */
[----:B------:R-:W0:-:S04]  /*4040*/  DSETP.GT.AND P1, PT, R28, c[0x0][0x170], PT ;  /* 0x00005c001c00762a */ /* 0x000e080003f24000 */
[----:B------:R-:W-:-:S04]  /*4050*/  DSETP.GEU.AND P0, PT, R28, c[0x0][0x170], PT ;  /* 0x00005c001c00762a */ /* 0x000fc80003f0e000 */
[----:B0-----:R-:W0:-:S04]  /*4060*/  DSETP.GT.AND P3, PT, RZ, c[0x0][0x170], P1 ;  /* 0x00005c00ff00762a */ /* 0x001e080000f64000 */
[----:B------:R-:W4:Y:S02]  /*4070*/  DSETP.LT.AND P1, PT, RZ, c[0x0][0x170], P1 ;  /* 0x00005c00ff00762a */ /* 0x000f240000f21000 */
[----:B0-----:R-:W-:Y:S02]  /*4080*/  SEL R3, RZ, 0xffffffff, !P3 ;  /* 0xffffffffff037807 */ /* 0x001fe40005800000 */
[----:B------:R-:W0:Y:S02]  /*4090*/  DSETP.GT.AND P4, PT, RZ, c[0x0][0x170], !P0 ;  /* 0x00005c00ff00762a */ /* 0x000e240004784000 */
[----:B----4-:R-:W-:Y:S02]  /*40a0*/  SEL R0, RZ, 0x1, !P1 ;  /* 0x00000001ff007807 */ /* 0x010fe40004800000 */
[----:B------:R-:W4:Y:S02]  /*40b0*/  DSETP.LT.AND P0, PT, RZ, c[0x0][0x170], !P0 ;  /* 0x00005c00ff00762a */ /* 0x000f240004701000 */
[----:B0-----:R-:W-:-:S04]  /*40c0*/  SEL R28, RZ, 0x1, !P4 ;  /* 0x00000001ff1c7807 */ /* 0x001fc80006000000 */
[----:B----4-:R-:W-:Y:S02]  /*40d0*/  SEL R29, RZ, 0xffffffff, !P0 ;  /* 0xffffffffff1d7807 */ /* 0x010fe40004000000 */
[----:B------:R-:W-:-:S04]  /*40e0*/  IADD3 R0, P0, P1, R0, c[0x0][0x170], R3 ;  /* 0x00005c0000007a10 */ /* 0x000fc8000791e003 */
[----:B------:R-:W-:Y:S02]  /*40f0*/  IADD3 R28, P3, P4, R29, R0, R28 ;  /* 0x000000001d1c7210 */ /* 0x000fe40007c7e01c */
[----:B------:R-:W-:-:S04]  /*4100*/  IADD3.X R0, RZ, c[0x0][0x174], R3, P0, P1 ;  /* 0x00005d00ff007a10 */ /* 0x000fc800007e2403 */
[----:B------:R-:W-:Y:S01]  /*4110*/  IADD3.X R29, R29, R0, RZ, P3, P4 ;  /* 0x000000001d1d7210 */ /* 0x000fe20001fe84ff */
[----:B------:R-:W-:Y:S05]  /*4120*/  BRA `(.L_x_29416) ;  /* 0x0000001000007947 */ /* 0x000fea0003800000 */
.L_x_29417:
[----:B------:R-:W0:-:S06]  /*4130*/  DADD R28, R28, c[0x0][0x170] ;  /* 0x00005c001c1c7629 */ /* 0x000e0c0000000000 */
.L_x_29416:
[----:B------:R-:W-:Y:S05]  /*4140*/  BSYNC B1 ;  /* 0x0000000000017941 */ /* 0x000fea0003800000 */
.L_x_29415:
[----:B------:R-:W-:Y:S01]  /*4150*/  IADD3 R0, R26, 0x80, RZ ;  /* 0x000000801a007810 */ /* 0x000fe20007ffe0ff */
[----:B------:R-:W-:Y:S03]  /*4160*/  BSSY B1, `(.L_x_29418) ;  /* 0x000001d000017945 */ /* 0x000fe60003800000 */
[----:B------:R-:W-:-:S13]  /*4170*/  ISETP.GE.AND P0, PT, R0, R23, PT ;  /* 0x000000170000720c */ /* 0x000fda0003f06270 */
[----:B------:R-:W-:Y:S05]  /*4180*/  @P0 BRA `(.L_x_29419) ;  /* 0x000001a000000947 */ /* 0x000fea0003800000 */
[----:B-1---5:R-:W1:Y:S01]  /*4190*/  DSETP.GTU.AND P0, PT, |R32|, +INF , PT ;  /* 0x7ff000002000742a */ /* 0x022e620003f0c200 */
[----:B------:R-:W-:Y:S02]  /*41a0*/  IMAD.MOV.U32 R2, RZ, RZ, 0x0 ;  /* 0x00000000ff027424 */ /* 0x000fe400078e00ff */
[----:B------:R-:W-:-:S06]  /*41b0*/  IMAD.MOV.U32 R3, RZ, RZ, 0x7ff00000 ;  /* 0x7ff00000ff037424 */ /* 0x000fcc00078e00ff */
[----:B-1----:R-:W1:-:S14]  /*41c0*/  DSETP.LTU.OR P0, PT, R2, |c[0x0][0x170]|, P0 ;  /* 0x40005c000200762a */ /* 0x002e5c0000709400 */
[----:B-1----:R-:W-:Y:S05]  /*41d0*/  @P0 BRA `(.L_x_29420) ;  /* 0x0000014000000947 */ /* 0x002fea0003800000 */
[----:B------:R-:W-:Y:S02]  /*41e0*/  LOP3.LUT R0, R32, c[0x0][0x170], RZ, 0xfc, !PT ;  /* 0x00005c0020007a12 */ /* 0x000fe400078efcff */
[----:B------:R-:W-:Y:S02]  /*41f0*/  LOP3.LUT R2, R33, c[0x0][0x174], RZ, 0xfc, !PT ;  /* 0x00005d0021027a12 */ /* 0x000fe400078efcff */
[----:B------:R-:W-:-:S04]  /*4200*/  ISETP.NE.U32.AND P0, PT, R0, RZ, PT ;  /* 0x000000ff0000720c */ /* 0x000fc80003f05070 */
[----:B------:R-:W-:-:S13]  /*4210*/  LOP3.LUT P0, RZ, R2, 0x7fffffff, RZ, 0xc0, P0 ;  /* 0x7fffffff02ff7812 */ /* 0x000fda000000c0ff */
[----:B------:R-:W-:Y:S05]  /*4220*/  @!P0 BRA `(.L_x_29419) ;  /* 0x0000010000008947 */ /* 0x000fea0003800000 */
[----:B------:R-:W1:-:S04]  /*4230*/  DSETP.GT.AND P1, PT, R32, c[0x0][0x170], PT ;  /* 0x00005c002000762a */ /* 0x000e480003f24000 */
[----:B------:R-:W-:-:S04]  /*4240*/  DSETP.GEU.AND P0, PT, R32, c[0x0][0x170], PT ;  /* 0x00005c002000762a */ /* 0x000fc80003f0e000 */
[----:B-1----:R-:W1:-:S04]  /*4250*/  DSETP.GT.AND P3, PT, RZ, c[0x0][0x170], P1 ;  /* 0x00005c00ff00762a */ /* 0x002e480000f64000 */
[----:B------:R-:W4:Y:S02]  /*4260*/  DSETP.LT.AND P1, PT, RZ, c[0x0][0x170], P1 ;  /* 0x00005c00ff00762a */ /* 0x000f240000f21000 */
[----:B-1----:R-:W-:Y:S02]  /*4270*/  SEL R3, RZ, 0xffffffff, !P3 ;  /* 0xffffffffff037807 */ /* 0x002fe40005800000 */
[----:B------:R-:W1:Y:S02]  /*4280*/  DSETP.GT.AND P4, PT, RZ, c[0x0][0x170], !P0 ;  /* 0x00005c00ff00762a */ /* 0x000e640004784000 */
[----:B----4-:R-:W-:Y:S02]  /*4290*/  SEL R0, RZ, 0x1, !P1 ;  /* 0x00000001ff007807 */ /* 0x010fe40004800000 */
[----:B------:R-:W4:Y:S02]  /*42a0*/  DSETP.LT.AND P0, PT, RZ, c[0x0][0x170], !P0 ;  /* 0x00005c00ff00762a */ /* 0x000f240004701000 */
[----:B-1----:R-:W-:-:S04]  /*42b0*/  SEL R32, RZ, 0x1, !P4 ;  /* 0x00000001ff207807 */ /* 0x002fc80006000000 */
[----:B----4-:R-:W-:Y:S02]  /*42c0*/  SEL R33, RZ, 0xffffffff, !P0 ;  /* 0xffffffffff217807 */ /* 0x010fe40004000000 */
[----:B------:R-:W-:-:S04]  /*42d0*/  IADD3 R0, P0, P1, R0, c[0x0][0x170], R3 ;  /* 0x00005c0000007a10 */ /* 0x000fc8000791e003 */
[----:B------:R-:W-:Y:S02]  /*42e0*/  IADD3 R32, P3, P4, R33, R0, R32 ;  /* 0x0000000021207210 */ /* 0x000fe40007c7e020 */
[----:B------:R-:W-:-:S04]  /*42f0*/  IADD3.X R0, RZ, c[0x0][0x174], R3, P0, P1 ;  /* 0x00005d00ff007a10 */ /* 0x000fc800007e2403 */
[----:B------:R-:W-:Y:S01]  /*4300*/  IADD3.X R33, R33, R0, RZ, P3, P4 ;  /* 0x0000000021217210 */ /* 0x000fe20001fe84ff */
[----:B------:R-:W-:Y:S05]  /*4310*/  BRA `(.L_x_29419) ;  /* 0x0000001000007947 */ /* 0x000fea0003800000 */
.L_x_29420:
[----:B------:R-:W1:-:S06]  /*4320*/  DADD R32, R32, c[0x0][0x170] ;  /* 0x00005c0020207629 */ /* 0x000e4c0000000000 */
.L_x_29419:
[----:B------:R-:W-:Y:S05]  /*4330*/  BSYNC B1 ;  /* 0x0000000000017941 */ /* 0x000fea0003800000 */
.L_x_29418:
[----:B------:R-:W-:Y:S01]  /*4340*/  IADD3 R0, R26, 0x100, RZ ;  /* 0x000001001a007810 */ /* 0x000fe20007ffe0ff */
[----:B------:R-:W-:Y:S03]  /*4350*/  BSSY B1, `(.L_x_29421) ;  /* 0x000001d000017945 */ /* 0x000fe60003800000 */
[----:B------:R-:W-:-:S13]  /*4360*/  ISETP.GE.AND P0, PT, R0, R23, PT ;  /* 0x000000170000720c */ /* 0x000fda0003f06270 */
[----:B------:R-:W-:Y:S05]  /*4370*/  @P0 BRA `(.L_x_29422) ;  /* 0x000001a000000947 */ /* 0x000fea0003800000 */
[----:B--2--5:R-:W2:Y:S01]  /*4380*/  DSETP.GTU.AND P0, PT, |R16|, +INF , PT ;  /* 0x7ff000001000742a */ /* 0x024ea20003f0c200 */
[----:B------:R-:W-:Y:S02]  /*4390*/  IMAD.MOV.U32 R2, RZ, RZ, 0x0 ;  /* 0x00000000ff027424 */ /* 0x000fe400078e00ff */
[----:B------:R-:W-:-:S06]  /*43a0*/  IMAD.MOV.U32 R3, RZ, RZ, 0x7ff00000 ;  /* 0x7ff00000ff037424 */ /* 0x000fcc00078e00ff */
[----:B--2---:R-:W2:-:S14]  /*43b0*/  DSETP.LTU.OR P0, PT, R2, |c[0x0][0x170]|, P0 ;  /* 0x40005c000200762a */ /* 0x004e9c0000709400 */
[----:B--2---:R-:W-:Y:S05]  /*43c0*/  @P0 BRA `(.L_x_29423) ;  /* 0x0000014000000947 */ /* 0x004fea0003800000 */
[----:B------:R-:W-:Y:S02]  /*43d0*/  LOP3.LUT R0, R16, c[0x0][0x170], RZ, 0xfc, !PT ;  /* 0x00005c0010007a12 */ /* 0x000fe400078efcff */
[----:B------:R-:W-:Y:S02]  /*43e0*/  LOP3.LUT R2, R17, c[0x0][0x174], RZ, 0xfc, !PT ;  /* 0x00005d0011027a12 */ /* 0x000fe400078efcff */
[----:B------:R-:W-:-:S04]  /*43f0*/  ISETP.NE.U32.AND P0, PT, R0, RZ, PT ;  /* 0x000000ff0000720c */ /* 0x000fc80003f05070 */
[----:B------:R-:W-:-:S13]  /*4400*/  LOP3.LUT P0, RZ, R2, 0x7fffffff, RZ, 0xc0, P0 ;  /* 0x7fffffff02ff7812 */ /* 0x000fda000000c0ff */
[----:B------:R-:W-:Y:S05]  /*4410*/  @!P0 BRA `(.L_x_29422) ;  /* 0x0000010000008947 */ /* 0x000fea0003800000 */
[----:B------:R-:W2:-:S04]  /*4420*/  DSETP.GT.AND P1, PT, R16, c[0x0][0x170], PT ;  /* 0x00005c001000762a */ /* 0x000e880003f24000 */
[----:B------:R-:W-:-:S04]  /*4430*/  DSETP.GEU.AND P0, PT, R16, c[0x0][0x170], PT ;  /* 0x00005c001000762a */ /* 0x000fc80003f0e000 */
[----:B--2---:R-:W2:-:S04]  /*4440*/  DSETP.GT.AND P3, PT, RZ, c[0x0][0x170], P1 ;  /* 0x00005c00ff00762a */ /* 0x004e880000f64000 */
[----:B------:R-:W4:Y:S02]  /*4450*/  DSETP.LT.AND P1, PT, RZ, c[0x0][0x170], P1 ;  /* 0x00005c00ff00762a */ /* 0x000f240000f21000 */
[----:B--2---:R-:W-:Y:S02]  /*4460*/  SEL R3, RZ, 0xffffffff, !P3 ;  /* 0xffffffffff037807 */ /* 0x004fe40005800000 */
[----:B------:R-:W2:Y:S02]  /*4470*/  DSETP.GT.AND P4, PT, RZ, c[0x0][0x170], !P0 ;  /* 0x00005c00ff00762a */ /* 0x000ea40004784000 */
[----:B----4-:R-:W-:Y:S02]  /*4480*/  SEL R0, RZ, 0x1, !P1 ;  /* 0x00000001ff007807 */ /* 0x010fe40004800000 */
[----:B------:R-:W4:Y:S02]  /*4490*/  DSETP.LT.AND P0, PT, RZ, c[0x0][0x170], !P0 ;  /* 0x00005c00ff00762a */ /* 0x000f240004701000 */
[----:B--2---:R-:W-:-:S04]  /*44a0*/  SEL R16, RZ, 0x1, !P4 ;  /* 0x00000001ff107807 */ /* 0x004fc80006000000 */
[----:B----4-:R-:W-:Y:S02]  /*44b0*/  SEL R17, RZ, 0xffffffff, !P0 ;  /* 0xffffffffff117807 */ /* 0x010fe40004000000 */
[----:B------:R-:W-:-:S04]  /*44c0*/  IADD3 R0, P0, P1, R0, c[0x0][0x170], R3 ;  /* 0x00005c0000007a10 */ /* 0x000fc8000791e003 */
[----:B------:R-:W-:Y:S02]  /*44d0*/  IADD3 R16, P3, P4, R17, R0, R16 ;  /* 0x0000000011107210 */ /* 0x000fe40007c7e010 */
[----:B------:R-:W-:-:S04]  /*44e0*/  IADD3.X R0, RZ, c[0x0][0x174], R3, P0, P1 ;  /* 0x00005d00ff007a10 */ /* 0x000fc800007e2403 */
[----:B------:R-:W-:Y:S01]  /*44f0*/  IADD3.X R17, R17, R0, RZ, P3, P4 ;  /* 0x0000000011117210 */ /* 0x000fe20001fe84ff */
[----:B------:R-:W-:Y:S05]  /*4500*/  BRA `(.L_x_29422) ;  /* 0x0000001000007947 */ /* 0x000fea0003800000 */
.L_x_29423:
[----:B------:R-:W2:-:S06]  /*4510*/  DADD R16, R16, c[0x0][0x170] ;  /* 0x00005c0010107629 */ /* 0x000e8c0000000000 */
.L_x_29422:
[----:B------:R-:W-:Y:S05]  /*4520*/  BSYNC B1 ;  /* 0x0000000000017941 */ /* 0x000fea0003800000 */
.L_x_29421:
[----:B------:R-:W-:-:S04]  /*4530*/  IADD3 R0, R26, 0x180, RZ ;  /* 0x000001801a007810 */ /* 0x000fc80007ffe0ff */
[----:B------:R-:W-:-:S13]  /*4540*/  ISETP.GE.AND P0, PT, R0, R23, PT ;  /* 0x000000170000720c */ /* 0x000fda0003f06270 */
[----:B------:R-:W-:Y:S05]  /*4550*/  @P0 BRA `(.L_x_29424) ;  /* 0x0000065000000947 */ /* 0x000fea0003800000 */
[----:B---3-5:R-:W3:Y:S01]  /*4560*/  DSETP.GTU.AND P0, PT, |R24|, +INF , PT ;  /* 0x7ff000001800742a */ /* 0x028ee20003f0c200 */
[----:B------:R-:W-:Y:S02]  /*4570*/  IMAD.MOV.U32 R2, RZ, RZ, 0x0 ;  /* 0x00000000ff027424 */ /* 0x000fe400078e00ff */
[----:B------:R-:W-:-:S06]  /*4580*/  IMAD.MOV.U32 R3, RZ, RZ, 0x7ff00000 ;  /* 0x7ff00000ff037424 */ /* 0x000fcc00078e00ff */
[----:B---3--:R-:W3:-:S14]  /*4590*/  DSETP.LTU.OR P0, PT, R2, |c[0x0][0x170]|, P0 ;  /* 0x40005c000200762a */ /* 0x008edc0000709400 */
[----:B---3--:R-:W-:Y:S05]  /*45a0*/  @P0 BRA `(.L_x_29425) ;  /* 0x0000014000000947 */ /* 0x008fea0003800000 */
[----:B------:R-:W-:Y:S02]  /*45b0*/  LOP3.LUT R0, R24, c[0x0][0x170], RZ, 0xfc, !PT ;  /* 0x00005c0018007a12 */ /* 0x000fe400078efcff */
[----:B------:R-:W-:Y:S02]  /*45c0*/  LOP3.LUT R2, R25, c[0x0][0x174], RZ, 0xfc, !PT ;  /* 0x00005d0019027a12 */ /* 0x000fe400078efcff */
[----:B------:R-:W-:-:S04]  /*45d0*/  ISETP.NE.U32.AND P0, PT, R0, RZ, PT ;  /* 0x000000ff0000720c */ /* 0x000fc80003f05070 */
[----:B------:R-:W-:-:S13]  /*45e0*/  LOP3.LUT P0, RZ, R2, 0x7fffffff, RZ, 0xc0, P0 ;  /* 0x7fffffff02ff7812 */ /* 0x000fda000000c0ff */
[----:B------:R-:W-:Y:S05]  /*45f0*/  @!P0 BRA `(.L_x_29424) ;  /* 0x000005b000008947 */ /* 0x000fea0003800000 */
[----:B------:R-:W3:-:S04]  /*4600*/  DSETP.GT.AND P1, PT, R24, c[0x0][0x170], PT ;  /* 0x00005c001800762a */ /* 0x000ec80003f24000 */
[----:B------:R-:W-:-:S04]  /*4610*/  DSETP.GEU.AND P0, PT, R24, c[0x0][0x170], PT ;  /* 0x00005c001800762a */ /* 0x000fc80003f0e000 */
[----:B---3--:R-:W3:-:S04]  /*4620*/  DSETP.GT.AND P3, PT, RZ, c[0x0][0x170], P1 ;  /* 0x00005c00ff00762a */ /* 0x008ec80000f64000 */
[----:B------:R-:W4:Y:S02]  /*4630*/  DSETP.LT.AND P1, PT, RZ, c[0x0][0x170], P1 ;  /* 0x00005c00ff00762a */ /* 0x000f240000f21000 */
[----:B---3--:R-:W-:Y:S02]  /*4640*/  SEL R3, RZ, 0xffffffff, !P3 ;  /* 0xffffffffff037807 */ /* 0x008fe40005800000 */
[----:B------:R-:W3:Y:S02]  /*4650*/  DSETP.GT.AND P4, PT, RZ, c[0x0][0x170], !P0 ;  /* 0x00005c00ff00762a */ /* 0x000ee40004784000 */
[----:B----4-:R-:W-:Y:S02]  /*4660*/  SEL R0, RZ, 0x1, !P1 ;  /* 0x00000001ff007807 */ /* 0x010fe40004800000 */
[----:B------:R-:W4:Y:S02]  /*4670*/  DSETP.LT.AND P0, PT, RZ, c[0x0][0x170], !P0 ;  /* 0x00005c00ff00762a */ /* 0x000f240004701000 */
[----:B---3--:R-:W-:-:S04]  /*4680*/  SEL R24, RZ, 0x1, !P4 ;  /* 0x00000001ff187807 */ /* 0x008fc80006000000 */
[----:B----4-:R-:W-:Y:S02]  /*4690*/  SEL R25, RZ, 0xffffffff, !P0 ;  /* 0xffffffffff197807 */ /* 0x010fe40004000000 */
[----:B------:R-:W-:-:S04]  /*46a0*/  IADD3 R0, P0, P1, R0, c[0x0][0x170], R3 ;  /* 0x00005c0000007a10 */ /* 0x000fc8000791e003 */
[----:B------:R-:W-:Y:S02]  /*46b0*/  IADD3 R24, P3, P4, R25, R0, R24 ;  /* 0x0000000019187210 */ /* 0x000fe40007c7e018 */
[----:B------:R-:W-:-:S04]  /*46c0*/  IADD3.X R0, RZ, c[0x0][0x174], R3, P0, P1 ;  /* 0x00005d00ff007a10 */ /* 0x000fc800007e2403 */
[----:B------:R-:W-:Y:S01]  /*46d0*/  IADD3.X R25, R25, R0, RZ, P3, P4 ;  /* 0x0000000019197210 */ /* 0x000fe20001fe84ff */
[----:B------:R-:W-:Y:S05]  /*46e0*/  BRA `(.L_x_29424) ;  /* 0x000004c000007947 */ /* 0x000fea0003800000 */
.L_x_29425:
[----:B------:R-:W3:Y:S01]  /*46f0*/  DADD R24, R24, c[0x0][0x170] ;  /* 0x00005c0018187629 */ /* 0x000ee20000000000 */
[----:B------:R-:W-:Y:S05]  /*4700*/  BRA `(.L_x_29424) ;  /* 0x000004a000007947 */ /* 0x000fea0003800000 */
.L_x_29414:
        /* <DEDUP_REMOVED lines=11> */
[----:B------:R-:W-:Y:S02]  /*47c0*/  ISETP.NE.U32.AND P0, PT, R0, RZ, PT ;  /* 0x000000ff0000720c */ /* 0x000fe40003f05070 */
[----:B------:R-:W-:Y:S02]  /*47d0*/  LOP3.LUT R3, RZ, 0x80000000, R29, 0xb8, !PT ;  /* 0x80000000ff037812 */ /* 0x000fe400078eb81d */
[----:B------:R-:W-:-:S04]  /*47e0*/  LOP3.LUT P0, RZ, R2, 0x7fffffff, RZ, 0xc0, P0 ;  /* 0x7fffffff02ff7812 */ /* 0x000fc8000000c0ff */
[----:B------:R-:W-:Y:S02]  /*47f0*/  FSEL R29, R29, R3, !P0 ;  /* 0x000000031d1d7208 */ /* 0x000fe40004000000 */
[----:B------:R-:W-:Y:S01]  /*4800*/  FSEL R28, R28, 1.4012984643248170709e-45, !P0 ;  /* 0x000000011c1c7808 */ /* 0x000fe20004000000 */
[----:B------:R-:W-:Y:S05]  /*4810*/  BRA `(.L_x_29427) ;  /* 0x0000001000007947 */ /* 0x000fea0003800000 */
.L_x_29428:
[----:B------:R-:W0:-:S06]  /*4820*/  DADD R28, R28, c[0x0][0x170] ;  /* 0x00005c001c1c7629 */ /* 0x000e0c0000000000 */
.L_x_29427:
[----:B------:R-:W-:Y:S05]  /*4830*/  BSYNC B1 ;  /* 0x0000000000017941 */ /* 0x000fea0003800000 */
.L_x_29426:
        /* <DEDUP_REMOVED lines=17> */
.L_x_29431:
[----:B------:R-:W1:-:S06]  /*4950*/  DADD R32, R32, c[0x0][0x170] ;  /* 0x00005c0020207629 */ /* 0x000e4c0000000000 */
.L_x_29430:
[----:B------:R-:W-:Y:S05]  /*4960*/  BSYNC B1 ;  /* 0x0000000000017941 */ /* 0x000fea0003800000 */
.L_x_29429:
        /* <DEDUP_REMOVED lines=17> */
.L_x_29434:
[----:B------:R-:W2:-:S06]  /*4a80*/  DADD R16, R16, c[0x0][0x170] ;  /* 0x00005c0010107629 */ /* 0x000e8c0000000000 */
.L_x_29433:
[----:B------:R-:W-:Y:S05]  /*4a90*/  BSYNC B1 ;  /* 0x0000000000017941 */ /* 0x000fea0003800000 */
.L_x_29432:
        /* <DEDUP_REMOVED lines=16> */
.L_x_29435:
[----:B------:R-:W3:-:S06]  /*4ba0*/  DADD R24, R24, c[0x0][0x170] ;  /* 0x00005c0018187629 */ /* 0x000ecc0000000000 */
.L_x_29424:
[----:B------:R-:W-:Y:S05]  /*4bb0*/  BSYNC B0 ;  /* 0x0000000000007941 */ /* 0x000fea0003800000 */
.L_x_29413:
[----:B------:R-:W4:Y:S01]  /*4bc0*/  LDC.U8 R2, c[0x0][0x194] ;  /* 0x00006500ff027b82 */ /* 0x000f220000000000 */
[----:B------:R-:W-:Y:S01]  /*4bd0*/  BSSY B6, `(.L_x_29436) ;  /* 0x0000105000067945 */ /* 0x000fe20003800000 */
[----:B------:R-:W-:Y:S05]  /*4be0*/  @P2 BRA `(.L_x_29437) ;  /* 0x0000103000002947 */ /* 0x000fea0003800000 */
[----:B------:R-:W-:Y:S01]  /*4bf0*/  IMAD R0, R22, 0x200, R26 ;  /* 0x0000020016007824 */ /* 0x000fe200078e021a */
[----:B----4-:R-:W-:-:S03]  /*4c00*/  PRMT R3, R2, 0x9910, RZ ;  /* 0x0000991002037816 */ /* 0x010fc600000000ff */
        /* <DEDUP_REMOVED lines=14> */
[----:B0----5:R-:W0:Y:S02]  /*4cf0*/  F2I.F64.TRUNC R29, R28 ;  /* 0x0000001c001d7311 */ /* 0x021e24000030d100 */
[----:B0-----:R0:W-:Y:S01]  /*4d00*/  STG.E.U8 [R4.64], R29 ;  /* 0x0000001d04007986 */ /* 0x0011e2000c101124 */
[----:B------:R-:W-:Y:S05]  /*4d10*/  BRA `(.L_x_29443) ;  /* 0x00000ef000007947 */ /* 0x000fea0003800000 */
.L_x_29441:
[----:B0----5:R-:W0:Y:S02]  /*4d20*/  F2I.S64.F64.TRUNC R28, R28 ;  /* 0x0000001c001c7311 */ /* 0x021e24000030d900 */
[----:B0-----:R-:W-:-:S05]  /*4d30*/  IMAD.MOV.U32 R3, RZ, RZ, R28 ;  /* 0x000000ffff037224 */ /* 0x001fca00078e001c */
[----:B------:R0:W-:Y:S01]  /*4d40*/  STG.E.U8 [R4.64], R3 ;  /* 0x0000000304007986 */ /* 0x0001e2000c101124 */
[----:B------:R-:W-:Y:S05]  /*4d50*/  BRA `(.L_x_29443) ;  /* 0x00000eb000007947 */ /* 0x000fea0003800000 */
.L_x_29440:
[----:B------:R-:W-:-:S13]  /*4d60*/  ISETP.NE.AND P0, PT, R0, 0x2, PT ;  /* 0x000000020000780c */ /* 0x000fda0003f05270 */
[----:B------:R-:W-:Y:S05]  /*4d70*/  @!P0 BRA `(.L_x_29444) ;  /* 0x000000a000008947 */ /* 0x000fea0003800000 */
[----:B------:R-:W-:-:S13]  /*4d80*/  ISETP.NE.AND P0, PT, R0, 0x3, PT ;  /* 0x000000030000780c */ /* 0x000fda0003f05270 */
[----:B------:R-:W-:Y:S05]  /*4d90*/  @!P0 BRA `(.L_x_29445) ;  /* 0x0000005000008947 */ /* 0x000fea0003800000 */
[----:B------:R-:W-:-:S13]  /*4da0*/  ISETP.NE.AND P0, PT, R0, 0x4, PT ;  /* 0x000000040000780c */ /* 0x000fda0003f05270 */
[----:B------:R-:W-:Y:S05]  /*4db0*/  @P0 BRA `(.L_x_29442) ;  /* 0x00000cc000000947 */ /* 0x000fea0003800000 */
[----:B0----5:R-:W0:Y:S02]  /*4dc0*/  F2I.S64.F64.TRUNC R28, R28 ;  /* 0x0000001c001c7311 */ /* 0x021e24000030d900 */
[----:B0-----:R0:W-:Y:S01]  /*4dd0*/  STG.E.64 [R4.64], R28 ;  /* 0x0000001c04007986 */ /* 0x0011e2000c101b24 */
[----:B------:R-:W-:Y:S05]  /*4de0*/  BRA `(.L_x_29443) ;  /* 0x00000e2000007947 */ /* 0x000fea0003800000 */
.L_x_29445:
[----:B0----5:R-:W0:Y:S02]  /*4df0*/  F2I.F64.TRUNC R29, R28 ;  /* 0x0000001c001d7311 */ /* 0x021e24000030d100 */
[----:B0-----:R0:W-:Y:S01]  /*4e00*/  STG.E [R4.64], R29 ;  /* 0x0000001d04007986 */ /* 0x0011e2000c101924 */
[----:B------:R-:W-:Y:S05]  /*4e10*/  BRA `(.L_x_29443) ;  /* 0x00000df000007947 */ /* 0x000fea0003800000 */
.L_x_29444:
[----:B0----5:R-:W0:Y:S02]  /*4e20*/  F2I.F64.TRUNC R29, R28 ;  /* 0x0000001c001d7311 */ /* 0x021e24000030d100 */
[----:B0-----:R0:W-:Y:S01]  /*4e30*/  STG.E.U16 [R4.64], R29 ;  /* 0x0000001d04007986 */ /* 0x0011e2000c101524 */
[----:B------:R-:W-:Y:S05]  /*4e40*/  BRA `(.L_x_29443) ;  /* 0x00000dc000007947 */ /* 0x000fea0003800000 */
.L_x_29439:
[----:B------:R-:W-:-:S13]  /*4e50*/  ISETP.GT.AND P0, PT, R0, 0x6, PT ;  /* 0x000000060000780c */ /* 0x000fda0003f04270 */
[----:B------:R-:W-:Y:S05]  /*4e60*/  @P0 BRA `(.L_x_29446) ;  /* 0x000000f000000947 */ /* 0x000fea0003800000 */
[----:B------:R-:W-:-:S13]  /*4e70*/  ISETP.NE.AND P0, PT, R0, 0x5, PT ;  /* 0x000000050000780c */ /* 0x000fda0003f05270 */
[----:B------:R-:W-:Y:S05]  /*4e80*/  @!P0 BRA `(.L_x_29447) ;  /* 0x0000007000008947 */ /* 0x000fea0003800000 */
[----:B------:R-:W-:-:S13]  /*4e90*/  ISETP.NE.AND P0, PT, R0, 0x6, PT ;  /* 0x000000060000780c */ /* 0x000fda0003f05270 */
[----:B------:R-:W-:Y:S05]  /*4ea0*/  @P0 BRA `(.L_x_29442) ;  /* 0x00000bd000000947 */ /* 0x000fea0003800000 */
[----:B0----5:R-:W0:Y:S01]  /*4eb0*/  F2F.F32.F64 R3, R28 ;  /* 0x0000001c00037310 */ /* 0x021e220000301000 */
[----:B------:R-:W0:-:S14]  /*4ec0*/  DSETP.GEU.AND P0, PT, |R28|, c[0x2][0x0], PT ;  /* 0x008000001c00762a */ /* 0x000e1c0003f0e200 */
[----:B0-----:R-:W-:-:S05]  /*4ed0*/  @!P0 FMUL R3, R3, 1.175494350822287508e-38 ;  /* 0x0080000003038820 */ /* 0x001fca0000400000 */
[----:B------:R0:W-:Y:S01]  /*4ee0*/  STG.E [R4.64], R3 ;  /* 0x0000000304007986 */ /* 0x0001e2000c101924 */
[----:B------:R-:W-:Y:S05]  /*4ef0*/  BRA `(.L_x_29443) ;  /* 0x00000d1000007947 */ /* 0x000fea0003800000 */
.L_x_29447:
[----:B0----5:R-:W0:Y:S01]  /*4f00*/  F2F.F32.F64 R0, R28 ;  /* 0x0000001c00007310 */ /* 0x021e220000301000 */
[----:B------:R-:W0:-:S14]  /*4f10*/  DSETP.GEU.AND P0, PT, |R28|, c[0x2][0x0], PT ;  /* 0x008000001c00762a */ /* 0x000e1c0003f0e200 */
[----:B0-----:R-:W-:-:S05]  /*4f20*/  @!P0 FMUL R0, R0, 1.175494350822287508e-38 ;  /* 0x0080000000008820 */ /* 0x001fca0000400000 */
[----:B------:R-:W-:-:S05]  /*4f30*/  F2FP.PACK_AB R0, RZ, R0 ;  /* 0x00000000ff00723e */ /* 0x000fca00000000ff */
[----:B------:R0:W-:Y:S01]  /*4f40*/  STG.E.U16 [R4.64], R0 ;  /* 0x0000000004007986 */ /* 0x0001e2000c101524 */
[----:B------:R-:W-:Y:S05]  /*4f50*/  BRA `(.L_x_29443) ;  /* 0x00000cb000007947 */ /* 0x000fea0003800000 */
.L_x_29446:
[----:B------:R-:W-:-:S13]  /*4f60*/  ISETP.NE.AND P0, PT, R0, 0x7, PT ;  /* 0x000000070000780c */ /* 0x000fda0003f05270 */
[----:B------:R-:W-:Y:S05]  /*4f70*/  @!P0 BRA `(.L_x_29448) ;  /* 0x0000011000008947 */ /* 0x000fea0003800000 */
[----:B------:R-:W-:-:S13]  /*4f80*/  ISETP.NE.AND P0, PT, R0, 0x8, PT ;  /* 0x000000080000780c */ /* 0x000fda0003f05270 */
[----:B------:R-:W-:Y:S05]  /*4f90*/  @!P0 BRA `(.L_x_29449) ;  /* 0x0000008000008947 */ /* 0x000fea0003800000 */
[----:B------:R-:W-:-:S13]  /*4fa0*/  ISETP.NE.AND P0, PT, R0, 0x9, PT ;  /* 0x000000090000780c */ /* 0x000fda0003f05270 */
[----:B------:R-:W-:Y:S05]  /*4fb0*/  @P0 BRA `(.L_x_29442) ;  /* 0x00000ac000000947 */ /* 0x000fea0003800000 */
[----:B0----5:R-:W0:Y:S01]  /*4fc0*/  F2F.F32.F64 R6, R28 ;  /* 0x0000001c00067310 */ /* 0x021e220000301000 */
[----:B------:R-:W0:Y:S01]  /*4fd0*/  DSETP.GEU.AND P0, PT, |R28|, c[0x2][0x0], PT ;  /* 0x008000001c00762a */ /* 0x000e220003f0e200 */
[----:B------:R-:W-:-:S13]  /*4fe0*/  IMAD.MOV.U32 R7, RZ, RZ, RZ ;  /* 0x000000ffff077224 */ /* 0x000fda00078e00ff */
[----:B0-----:R-:W-:-:S05]  /*4ff0*/  @!P0 FMUL R6, R6, 1.175494350822287508e-38 ;  /* 0x0080000006068820 */ /* 0x001fca0000400000 */
[----:B------:R0:W-:Y:S01]  /*5000*/  STG.E.64 [R4.64], R6 ;  /* 0x0000000604007986 */ /* 0x0001e2000c101b24 */
[----:B------:R-:W-:Y:S05]  /*5010*/  BRA `(.L_x_29443) ;  /* 0x00000bf000007947 */ /* 0x000fea0003800000 */
.L_x_29449:
[----:B0----5:R-:W0:Y:S01]  /*5020*/  F2F.F32.F64 R0, R28 ;  /* 0x0000001c00007310 */ /* 0x021e220000301000 */
[----:B------:R-:W0:-:S14]  /*5030*/  DSETP.GEU.AND P0, PT, |R28|, c[0x2][0x0], PT ;  /* 0x008000001c00762a */ /* 0x000e1c0003f0e200 */
[----:B0-----:R-:W-:-:S05]  /*5040*/  @!P0 FMUL R0, R0, 1.175494350822287508e-38 ;  /* 0x0080000000008820 */ /* 0x001fca0000400000 */
[----:B------:R-:W-:-:S04]  /*5050*/  F2FP.PACK_AB R3, RZ, R0 ;  /* 0x00000000ff03723e */ /* 0x000fc800000000ff */
[----:B------:R-:W-:-:S05]  /*5060*/  PRMT R3, R3, 0x5410, RZ ;  /* 0x0000541003037816 */ /* 0x000fca00000000ff */
[----:B------:R0:W-:Y:S01]  /*5070*/  STG.E [R4.64], R3 ;  /* 0x0000000304007986 */ /* 0x0001e2000c101924 */
[----:B------:R-:W-:Y:S05]  /*5080*/  BRA `(.L_x_29443) ;  /* 0x00000b8000007947 */ /* 0x000fea0003800000 */
.L_x_29448:
[----:B0----5:R0:W-:Y:S01]  /*5090*/  STG.E.64 [R4.64], R28 ;  /* 0x0000001c04007986 */ /* 0x0211e2000c101b24 */
[----:B------:R-:W-:Y:S05]  /*50a0*/  BRA `(.L_x_29443) ;  /* 0x00000b6000007947 */ /* 0x000fea0003800000 */
.L_x_29438:
        /* <DEDUP_REMOVED lines=8> */
[----:B0----5:R-:W0:-:S06]  /*5130*/  DSETP.NEU.AND P0, PT, R28, RZ, PT ;  /* 0x000000ff1c00722a */ /* 0x021e0c0003f0d000 */
[----:B0-----:R-:W-:-:S05]  /*5140*/  SEL R3, RZ, 0x1, !P0 ;  /* 0x00000001ff037807 */ /* 0x001fca0004000000 */
[----:B------:R0:W-:Y:S01]  /*5150*/  STG.E.U8 [R4.64], R3 ;  /* 0x0000000304007986 */ /* 0x0001e2000c101124 */
[----:B------:R-:W-:Y:S05]  /*5160*/  BRA `(.L_x_29443) ;  /* 0x00000aa000007947 */ /* 0x000fea0003800000 */
.L_x_29452:
[----:B------:R-:W-:-:S05]  /*5170*/  CS2R R30, SRZ ;  /* 0x00000000001e7805 */ /* 0x000fca000001ff00 */
[----:B0----5:R0:W-:Y:S01]  /*5180*/  STG.E.128 [R4.64], R28 ;  /* 0x0000001c04007986 */ /* 0x0211e2000c101d24 */
[----:B------:R-:W-:Y:S05]  /*5190*/  BRA `(.L_x_29443) ;  /* 0x00000a7000007947 */ /* 0x000fea0003800000 */
.L_x_29451:
        /* <DEDUP_REMOVED lines=23> */
.L_x_29456:
[----:B------:R-:W-:Y:S05]  /*5310*/  BSYNC B0 ;  /* 0x0000000000007941 */ /* 0x000fea0003800000 */
.L_x_29455:
[----:B------:R-:W-:-:S05]  /*5320*/  LOP3.LUT R7, R0, R7, RZ, 0xfc, !PT ;  /* 0x0000000700077212 */ /* 0x000fca00078efcff */
[----:B------:R0:W-:Y:S01]  /*5330*/  STG.E.U8 [R4.64], R7 ;  /* 0x0000000704007986 */ /* 0x0001e2000c101124 */
[----:B------:R-:W-:Y:S05]  /*5340*/  BRA `(.L_x_29443) ;  /* 0x000008c000007947 */ /* 0x000fea0003800000 */
.L_x_29454:
[----:B0----5:R-:W0:Y:S01]  /*5350*/  F2F.F32.F64 R7, R28 ;  /* 0x0000001c00077310 */ /* 0x021e220000301000 */
        /* <DEDUP_REMOVED lines=14> */
.L_x_29458:
[----:B------:R-:W-:Y:S01]  /*5440*/  IMAD.MOV.U32 R0, RZ, RZ, 0x7f ;  /* 0x0000007fff007424 */ /* 0x000fe200078e00ff */
[----:B------:R-:W-:-:S04]  /*5450*/  ISETP.GT.U32.AND P0, PT, R3, 0x7f800000, PT ;  /* 0x7f8000000300780c */ /* 0x000fc80003f04070 */
[----:B------:R-:W-:-:S04]  /*5460*/  SEL R0, R0, 0x7c, P0 ;  /* 0x0000007c00007807 */ /* 0x000fc80000000000 */
.L_x_29459:
[----:B------:R-:W-:Y:S05]  /*5470*/  BSYNC B0 ;  /* 0x0000000000007941 */ /* 0x000fea0003800000 */
.L_x_29457:
[----:B------:R-:W-:-:S04]  /*5480*/  LOP3.LUT R3, R7, 0x80000000, RZ, 0xc0, !PT ;  /* 0x8000000007037812 */ /* 0x000fc800078ec0ff */
[----:B------:R-:W-:-:S04]  /*5490*/  SHF.R.U32.HI R3, RZ, 0x18, R3 ;  /* 0x00000018ff037819 */ /* 0x000fc80000011603 */
[----:B------:R-:W-:-:S05]  /*54a0*/  LOP3.LUT R3, R0, R3, RZ, 0xfc, !PT ;  /* 0x0000000300037212 */ /* 0x000fca00078efcff */
[----:B------:R0:W-:Y:S01]  /*54b0*/  STG.E.U8 [R4.64], R3 ;  /* 0x0000000304007986 */ /* 0x0001e2000c101124 */
[----:B------:R-:W-:Y:S05]  /*54c0*/  BRA `(.L_x_29443) ;  /* 0x0000074000007947 */ /* 0x000fea0003800000 */
.L_x_29453:
[----:B0----5:R-:W0:Y:S01]  /*54d0*/  F2F.F32.F64 R0, R28 ;  /* 0x0000001c00007310 */ /* 0x021e220000301000 */
[----:B------:R-:W0:-:S14]  /*54e0*/  DSETP.GEU.AND P0, PT, |R28|, c[0x2][0x0], PT ;  /* 0x008000001c00762a */ /* 0x000e1c0003f0e200 */
[----:B0-----:R-:W-:-:S05]  /*54f0*/  @!P0 FMUL R0, R0, 1.175494350822287508e-38 ;  /* 0x0080000000008820 */ /* 0x001fca0000400000 */
[----:B------:R-:W-:-:S05]  /*5500*/  F2FP.BF16.PACK_AB R0, RZ, R0 ;  /* 0x00000000ff00723e */ /* 0x000fca00000010ff */
[----:B------:R0:W-:Y:S01]  /*5510*/  STG.E.U16 [R4.64], R0 ;  /* 0x0000000004007986 */ /* 0x0001e2000c101524 */
[----:B------:R-:W-:Y:S05]  /*5520*/  BRA `(.L_x_29443) ;  /* 0x000006e000007947 */ /* 0x000fea0003800000 */
.L_x_29450:
        /* <DEDUP_REMOVED lines=8> */
[----:B0----5:R-:W0:Y:S02]  /*55b0*/  F2I.U32.F64.TRUNC R29, R28 ;  /* 0x0000001c001d7311 */ /* 0x021e24000030d000 */
[----:B0-----:R0:W-:Y:S01]  /*55c0*/  STG.E.U16 [R4.64], R29 ;  /* 0x0000001d04007986 */ /* 0x0011e2000c101524 */
[----:B------:R-:W-:Y:S05]  /*55d0*/  BRA `(.L_x_29443) ;  /* 0x0000063000007947 */ /* 0x000fea0003800000 */
.L_x_29462:
[----:B0----5:R-:W0:Y:S01]  /*55e0*/  F2F.F32.F64 R7, R28 ;  /* 0x0000001c00077310 */ /* 0x021e220000301000 */
        /* <DEDUP_REMOVED lines=18> */
.L_x_29465:
[----:B------:R-:W-:-:S04]  /*5710*/  LOP3.LUT R0, R7, 0x80000000, RZ, 0xc0, !PT ;  /* 0x8000000007007812 */ /* 0x000fc800078ec0ff */
[----:B------:R-:W-:-:S04]  /*5720*/  SHF.R.U32.HI R0, RZ, 0x18, R0 ;  /* 0x00000018ff007819 */ /* 0x000fc80000011600 */
[----:B------:R-:W-:Y:S02]  /*5730*/  LOP3.LUT R0, R3, R0, RZ, 0xfc, !PT ;  /* 0x0000000003007212 */ /* 0x000fe400078efcff */
.L_x_29464:
[----:B------:R-:W-:Y:S05]  /*5740*/  BSYNC B0 ;  /* 0x0000000000007941 */ /* 0x000fea0003800000 */
.L_x_29463:
[----:B------:R0:W-:Y:S01]  /*5750*/  STG.E.U8 [R4.64], R0 ;  /* 0x0000000004007986 */ /* 0x0001e2000c101124 */
[----:B------:R-:W-:Y:S05]  /*5760*/  BRA `(.L_x_29443) ;  /* 0x000004a000007947 */ /* 0x000fea0003800000 */
.L_x_29461:
        /* <DEDUP_REMOVED lines=19> */
.L_x_29468:
[----:B------:R-:W-:-:S04]  /*58a0*/  LOP3.LUT R0, R7, 0x80000000, RZ, 0xc0, !PT ;  /* 0x8000000007007812 */ /* 0x000fc800078ec0ff */
[----:B------:R-:W-:-:S04]  /*58b0*/  SHF.R.U32.HI R0, RZ, 0x18, R0 ;  /* 0x00000018ff007819 */ /* 0x000fc80000011600 */
[----:B------:R-:W-:Y:S02]  /*58c0*/  LOP3.LUT R0, R3, R0, RZ, 0xfc, !PT ;  /* 0x0000000003007212 */ /* 0x000fe400078efcff */
.L_x_29467:
[----:B------:R-:W-:Y:S05]  /*58d0*/  BSYNC B0 ;  /* 0x0000000000007941 */ /* 0x000fea0003800000 */
.L_x_29466:
[----:B------:R0:W-:Y:S01]  /*58e0*/  STG.E.U8 [R4.64], R0 ;  /* 0x0000000004007986 */ /* 0x0001e2000c101124 */
[----:B------:R-:W-:Y:S05]  /*58f0*/  BRA `(.L_x_29443) ;  /* 0x0000031000007947 */ /* 0x000fea0003800000 */
.L_x_29460:
[----:B------:R-:W-:-:S13]  /*5900*/  ISETP.NE.AND P0, PT, R0, 0x1c, PT ;  /* 0x0000001c0000780c */ /* 0x000fda0003f05270 */
[----:B------:R-:W-:Y:S05]  /*5910*/  @!P0 BRA `(.L_x_29469) ;  /* 0x000002d000008947 */ /* 0x000fea0003800000 */
[----:B------:R-:W-:-:S13]  /*5920*/  ISETP.NE.AND P0, PT, R0, 0x1d, PT ;  /* 0x0000001d0000780c */ /* 0x000fda0003f05270 */
[----:B------:R-:W-:Y:S05]  /*5930*/  @!P0 BRA `(.L_x_29470) ;  /* 0x0000028000008947 */ /* 0x000fea0003800000 */
[----:B------:R-:W-:-:S13]  /*5940*/  ISETP.NE.AND P0, PT, R0, 0x2c, PT ;  /* 0x0000002c0000780c */ /* 0x000fda0003f05270 */
[----:B------:R-:W-:Y:S05]  /*5950*/  @P0 BRA `(.L_x_29442) ;  /* 0x0000012000000947 */ /* 0x000fea0003800000 */
[----:B0----5:R-:W0:Y:S01]  /*5960*/  F2F.F32.F64 R8, R28 ;  /* 0x0000001c00087310 */ /* 0x021e220000301000 */
        /* <DEDUP_REMOVED lines=17> */
.L_x_29442:
        /* <DEDUP_REMOVED lines=20> */
.L_x_29470:
[----:B0----5:R-:W0:Y:S02]  /*5bc0*/  F2I.U64.F64.TRUNC R28, R28 ;  /* 0x0000001c001c7311 */ /* 0x021e24000030d800 */
[----:B0-----:R0:W-:Y:S01]  /*5bd0*/  STG.E.64 [R4.64], R28 ;  /* 0x0000001c04007986 */ /* 0x0011e2000c101b24 */
[----:B------:R-:W-:Y:S05]  /*5be0*/  BRA `(.L_x_29443) ;  /* 0x0000002000007947 */ /* 0x000fea0003800000 */
.L_x_29469:
[----:B0----5:R-:W0:Y:S02]  /*5bf0*/  F2I.U32.F64.TRUNC R29, R28 ;  /* 0x0000001c001d7311 */ /* 0x021e24000030d000 */
[----:B0-----:R0:W-:Y:S02]  /*5c00*/  STG.E [R4.64], R29 ;  /* 0x0000001d04007986 */ /* 0x0011e4000c101924 */
.L_x_29443:
[----:B------:R-:W-:Y:S02]  /*5c10*/  IADD3 R26, R26, 0x80, RZ ;  /* 0x000000801a1a7810 */ /* 0x000fe40007ffe0ff */
.L_x_29437:
[----:B------:R-:W-:Y:S05]  /*5c20*/  BSYNC B6 ;  /* 0x0000000000067941 */ /* 0x000fea0003800000 */
.L_x_29436:
[----:B------:R-:W-:Y:S01]  /*5c30*/  ISETP.GE.AND P0, PT, R26, R23, PT ;  /* 0x000000171a00720c */ /* 0x000fe20003f06270 */
[----:B------:R-:W-:-:S12]  /*5c40*/  BSSY B6, `(.L_x_29471) ;  /* 0x000020a000067945 */ /* 0x000fd80003800000 */
[----:B------:R-:W-:Y:S05]  /*5c50*/  @P0 BRA `(.L_x_29472) ;  /* 0x0000208000000947 */ /* 0x000fea0003800000 */
[----:B0-----:R-:W-:Y:S01]  /*5c60*/  IMAD R0, R22, 0x200, R26 ;  /* 0x0000020016007824 */ /* 0x001fe200078e021a */
        /* <DEDUP_REMOVED lines=15> */
[----:B-1---5:R-:W0:Y:S02]  /*5d60*/  F2I.F64.TRUNC R33, R32 ;  /* 0x0000002000217311 */ /* 0x022e24000030d100 */
[----:B0-----:R0:W-:Y:S01]  /*5d70*/  STG.E.U8 [R4.64], R33 ;  /* 0x0000002104007986 */ /* 0x0011e2000c101124 */
[----:B------:R-:W-:Y:S05]  /*5d80*/  BRA `(.L_x_29478) ;  /* 0x00000ef000007947 */ /* 0x000fea0003800000 */
.L_x_29476:
[----:B-1---5:R-:W0:Y:S02]  /*5d90*/  F2I.S64.F64.TRUNC R32, R32 ;  /* 0x0000002000207311 */ /* 0x022e24000030d900 */
[----:B0-----:R-:W-:-:S05]  /*5da0*/  IMAD.MOV.U32 R3, RZ, RZ, R32 ;  /* 0x000000ffff037224 */ /* 0x001fca00078e0020 */
[----:B------:R0:W-:Y:S01]  /*5db0*/  STG.E.U8 [R4.64], R3 ;  /* 0x0000000304007986 */ /* 0x0001e2000c101124 */
[----:B------:R-:W-:Y:S05]  /*5dc0*/  BRA `(.L_x_29478) ;  /* 0x00000eb000007947 */ /* 0x000fea0003800000 */
.L_x_29475:
[----:B------:R-:W-:-:S13]  /*5dd0*/  ISETP.NE.AND P0, PT, R0, 0x2, PT ;  /* 0x000000020000780c */ /* 0x000fda0003f05270 */
[----:B------:R-:W-:Y:S05]  /*5de0*/  @!P0 BRA `(.L_x_29479) ;  /* 0x000000a000008947 */ /* 0x000fea0003800000 */
[----:B------:R-:W-:-:S13]  /*5df0*/  ISETP.NE.AND P0, PT, R0, 0x3, PT ;  /* 0x000000030000780c */ /* 0x000fda0003f05270 */
[----:B------:R-:W-:Y:S05]  /*5e00*/  @!P0 BRA `(.L_x_29480) ;  /* 0x0000005000008947 */ /* 0x000fea0003800000 */
[----:B------:R-:W-:-:S13]  /*5e10*/  ISETP.NE.AND P0, PT, R0, 0x4, PT ;  /* 0x000000040000780c */ /* 0x000fda0003f05270 */
[----:B------:R-:W-:Y:S05]  /*5e20*/  @P0 BRA `(.L_x_29477) ;  /* 0x00000cc000000947 */ /* 0x000fea0003800000 */
[----:B-1---5:R-:W0:Y:S02]  /*5e30*/  F2I.S64.F64.TRUNC R32, R32 ;  /* 0x0000002000207311 */ /* 0x022e24000030d900 */
[----:B0-----:R0:W-:Y:S01]  /*5e40*/  STG.E.64 [R4.64], R32 ;  /* 0x0000002004007986 */ /* 0x0011e2000c101b24 */
[----:B------:R-:W-:Y:S05]  /*5e50*/  BRA `(.L_x_29478) ;  /* 0x00000e2000007947 */ /* 0x000fea0003800000 */
.L_x_29480:
[----:B-1---5:R-:W0:Y:S02]  /*5e60*/  F2I.F64.TRUNC R33, R32 ;  /* 0x0000002000217311 */ /* 0x022e24000030d100 */
[----:B0-----:R0:W-:Y:S01]  /*5e70*/  STG.E [R4.64], R33 ;  /* 0x0000002104007986 */ /* 0x0011e2000c101924 */
[----:B------:R-:W-:Y:S05]  /*5e80*/  BRA `(.L_x_29478) ;  /* 0x00000df000007947 */ /* 0x000fea0003800000 */
.L_x_29479:
[----:B-1---5:R-:W0:Y:S02]  /*5e90*/  F2I.F64.TRUNC R33, R32 ;  /* 0x0000002000217311 */ /* 0x022e24000030d100 */
[----:B0-----:R0:W-:Y:S01]  /*5ea0*/  STG.E.U16 [R4.64], R33 ;  /* 0x0000002104007986 */ /* 0x0011e2000c101524 */
[----:B------:R-:W-:Y:S05]  /*5eb0*/  BRA `(.L_x_29478) ;  /* 0x00000dc000007947 */ /* 0x000fea0003800000 */
.L_x_29474:
[----:B------:R-:W-:-:S13]  /*5ec0*/  ISETP.GT.AND P0, PT, R0, 0x6, PT ;  /* 0x000000060000780c */ /* 0x000fda0003f04270 */
[----:B------:R-:W-:Y:S05]  /*5ed0*/  @P0 BRA `(.L_x_29481) ;  /* 0x000000f000000947 */ /* 0x000fea0003800000 */
[----:B------:R-:W-:-:S13]  /*5ee0*/  ISETP.NE.AND P0, PT, R0, 0x5, PT ;  /* 0x000000050000780c */ /* 0x000fda0003f05270 */
[----:B------:R-:W-:Y:S05]  /*5ef0*/  @!P0 BRA `(.L_x_29482) ;  /* 0x0000007000008947 */ /* 0x000fea0003800000 */
[----:B------:R-:W-:-:S13]  /*5f00*/  ISETP.NE.AND P0, PT, R0, 0x6, PT ;  /* 0x000000060000780c */ /* 0x000fda0003f05270 */
[----:B------:R-:W-:Y:S05]  /*5f10*/  @P0 BRA `(.L_x_29477) ;  /* 0x00000bd000000947 */ /* 0x000fea0003800000 */
[----:B-1---5:R-:W0:Y:S01]  /*5f20*/  F2F.F32.F64 R3, R32 ;  /* 0x0000002000037310 */ /* 0x022e220000301000 */
[----:B------:R-:W0:-:S14]  /*5f30*/  DSETP.GEU.AND P0, PT, |R32|, c[0x2][0x0], PT ;  /* 0x008000002000762a */ /* 0x000e1c0003f0e200 */
[----:B0-----:R-:W-:-:S05]  /*5f40*/  @!P0 FMUL R3, R3, 1.175494350822287508e-38 ;  /* 0x0080000003038820 */ /* 0x001fca0000400000 */
[----:B------:R0:W-:Y:S01]  /*5f50*/  STG.E [R4.64], R3 ;  /* 0x0000000304007986 */ /* 0x0001e2000c101924 */
[----:B------:R-:W-:Y:S05]  /*5f60*/  BRA `(.L_x_29478) ;  /* 0x00000d1000007947 */ /* 0x000fea0003800000 */
.L_x_29482:
[----:B-1---5:R-:W0:Y:S01]  /*5f70*/  F2F.F32.F64 R0, R32 ;  /* 0x0000002000007310 */ /* 0x022e220000301000 */
[----:B------:R-:W0:-:S14]  /*5f80*/  DSETP.GEU.AND P0, PT, |R32|, c[0x2][0x0], PT ;  /* 0x008000002000762a */ /* 0x000e1c0003f0e200 */
[----:B0-----:R-:W-:-:S05]  /*5f90*/  @!P0 FMUL R0, R0, 1.175494350822287508e-38 ;  /* 0x0080000000008820 */ /* 0x001fca0000400000 */
[----:B------:R-:W-:-:S05]  /*5fa0*/  F2FP.PACK_AB R0, RZ, R0 ;  /* 0x00000000ff00723e */ /* 0x000fca00000000ff */
[----:B------:R0:W-:Y:S01]  /*5fb0*/  STG.E.U16 [R4.64], R0 ;  /* 0x0000000004007986 */ /* 0x0001e2000c101524 */
[----:B------:R-:W-:Y:S05]  /*5fc0*/  BRA `(.L_x_29478) ;  /* 0x00000cb000007947 */ /* 0x000fea0003800000 */
.L_x_29481:
[----:B------:R-:W-:-:S13]  /*5fd0*/  ISETP.NE.AND P0, PT, R0, 0x7, PT ;  /* 0x000000070000780c */ /* 0x000fda0003f05270 */
[----:B------:R-:W-:Y:S05]  /*5fe0*/  @!P0 BRA `(.L_x_29483) ;  /* 0x0000011000008947 */ /* 0x000fea0003800000 */
[----:B------:R-:W-:-:S13]  /*5ff0*/  ISETP.NE.AND P0, PT, R0, 0x8, PT ;  /* 0x000000080000780c */ /* 0x000fda0003f05270 */
[----:B------:R-:W-:Y:S05]  /*6000*/  @!P0 BRA `(.L_x_29484) ;  /* 0x0000008000008947 */ /* 0x000fea0003800000 */
[----:B------:R-:W-:-:S13]  /*6010*/  ISETP.NE.AND P0, PT, R0, 0x9, PT ;  /* 0x000000090000780c */ /* 0x000fda0003f05270 */
[----:B------:R-:W-:Y:S05]  /*6020*/  @P0 BRA `(.L_x_29477) ;  /* 0x00000ac000000947 */ /* 0x000fea0003800000 */
[----:B-1---5:R-:W0:Y:S01]  /*6030*/  F2F.F32.F64 R6, R32 ;  /* 0x0000002000067310 */ /* 0x022e220000301000 */
[----:B------:R-:W0:Y:S01]  /*6040*/  DSETP.GEU.AND P0, PT, |R32|, c[0x2][0x0], PT ;  /* 0x008000002000762a */ /* 0x000e220003f0e200 */
[----:B------:R-:W-:-:S13]  /*6050*/  IMAD.MOV.U32 R7, RZ, RZ, RZ ;  /* 0x000000ffff077224 */ /* 0x000fda00078e00ff */
[----:B0-----:R-:W-:-:S05]  /*6060*/  @!P0 FMUL R6, R6, 1.175494350822287508e-38 ;  /* 0x0080000006068820 */ /* 0x001fca0000400000 */
[----:B------:R0:W-:Y:S01]  /*6070*/  STG.E.64 [R4.64], R6 ;  /* 0x0000000604007986 */ /* 0x0001e2000c101b24 */
[----:B------:R-:W-:Y:S05]  /*6080*/  BRA `(.L_x_29478) ;  /* 0x00000bf000007947 */ /* 0x000fea0003800000 */
.L_x_29484:
[----:B-1---5:R-:W0:Y:S01]  /*6090*/  F2F.F32.F64 R0, R32 ;  /* 0x0000002000007310 */ /* 0x022e220000301000 */
[----:B------:R-:W0:-:S14]  /*60a0*/  DSETP.GEU.AND P0, PT, |R32|, c[0x2][0x0], PT ;  /* 0x008000002000762a */ /* 0x000e1c0003f0e200 */
[----:B0-----:R-:W-:-:S05]  /*60b0*/  @!P0 FMUL R0, R0, 1.175494350822287508e-38 ;  /* 0x0080000000008820 */ /* 0x001fca0000400000 */
[----:B------:R-:W-:-:S04]  /*60c0*/  F2FP.PACK_AB R3, RZ, R0 ;  /* 0x00000000ff03723e */ /* 0x000fc800000000ff */
[----:B------:R-:W-:-:S05]  /*60d0*/  PRMT R3, R3, 0x5410, RZ ;  /* 0x0000541003037816 */ /* 0x000fca00000000ff */
[----:B------:R0:W-:Y:S01]  /*60e0*/  STG.E [R4.64], R3 ;  /* 0x0000000304007986 */ /* 0x0001e2000c101924 */
[----:B------:R-:W-:Y:S05]  /*60f0*/  BRA `(.L_x_29478) ;  /* 0x00000b8000007947 */ /* 0x000fea0003800000 */
.L_x_29483:
[----:B-1---5:R0:W-:Y:S01]  /*6100*/  STG.E.64 [R4.64], R32 ;  /* 0x0000002004007986 */ /* 0x0221e2000c101b24 */
[----:B------:R-:W-:Y:S05]  /*6110*/  BRA `(.L_x_29478) ;  /* 0x00000b6000007947 */ /* 0x000fea0003800000 */
.L_x_29473:
        /* <DEDUP_REMOVED lines=8> */
[----:B-1---5:R-:W0:-:S06]  /*61a0*/  DSETP.NEU.AND P0, PT, R32, RZ, PT ;  /* 0x000000ff2000722a */ /* 0x022e0c0003f0d000 */
[----:B0-----:R-:W-:-:S05]  /*61b0*/  SEL R3, RZ, 0x1, !P0 ;  /* 0x00000001ff037807 */ /* 0x001fca0004000000 */
[----:B------:R0:W-:Y:S01]  /*61c0*/  STG.E.U8 [R4.64], R3 ;  /* 0x0000000304007986 */ /* 0x0001e2000c101124 */
[----:B------:R-:W-:Y:S05]  /*61d0*/  BRA `(.L_x_29478) ;  /* 0x00000aa000007947 */ /* 0x000fea0003800000 */
.L_x_29487:
[----:B------:R-:W-:-:S05]  /*61e0*/  CS2R R34, SRZ ;  /* 0x0000000000227805 */ /* 0x000fca000001ff00 */
[----:B-1---5:R0:W-:Y:S01]  /*61f0*/  STG.E.128 [R4.64], R32 ;  /* 0x0000002004007986 */ /* 0x0221e2000c101d24 */
[----:B------:R-:W-:Y:S05]  /*6200*/  BRA `(.L_x_29478) ;  /* 0x00000a7000007947 */ /* 0x000fea0003800000 */
.L_x_29486:
        /* <DEDUP_REMOVED lines=23> */
.L_x_29491:
[----:B------:R-:W-:Y:S05]  /*6380*/  BSYNC B0 ;  /* 0x0000000000007941 */ /* 0x000fea0003800000 */
.L_x_29490:
[----:B------:R-:W-:-:S05]  /*6390*/  LOP3.LUT R7, R0, R7, RZ, 0xfc, !PT ;  /* 0x0000000700077212 */ /* 0x000fca00078efcff */
[----:B------:R0:W-:Y:S01]  /*63a0*/  STG.E.U8 [R4.64], R7 ;  /* 0x0000000704007986 */ /* 0x0001e2000c101124 */
[----:B------:R-:W-:Y:S05]  /*63b0*/  BRA `(.L_x_29478) ;  /* 0x000008c000007947 */ /* 0x000fea0003800000 */
.L_x_29489:
[----:B-1---5:R-:W0:Y:S01]  /*63c0*/  F2F.F32.F64 R7, R32 ;  /* 0x0000002000077310 */ /* 0x022e220000301000 */
        /* <DEDUP_REMOVED lines=14> */
.L_x_29493:
[----:B------:R-:W-:Y:S01]  /*64b0*/  IMAD.MOV.U32 R0, RZ, RZ, 0x7f ;  /* 0x0000007fff007424 */ /* 0x000fe200078e00ff */
[----:B------:R-:W-:-:S04]  /*64c0*/  ISETP.GT.U32.AND P0, PT, R3, 0x7f800000, PT ;  /* 0x7f8000000300780c */ /* 0x000fc80003f04070 */
[----:B------:R-:W-:-:S04]  /*64d0*/  SEL R0, R0, 0x7c, P0 ;  /* 0x0000007c00007807 */ /* 0x000fc80000000000 */
.L_x_29494:
[----:B------:R-:W-:Y:S05]  /*64e0*/  BSYNC B0 ;  /* 0x0000000000007941 */ /* 0x000fea0003800000 */
.L_x_29492:
[----:B------:R-:W-:-:S04]  /*64f0*/  LOP3.LUT R3, R7, 0x80000000, RZ, 0xc0, !PT ;  /* 0x8000000007037812 */ /* 0x000fc800078ec0ff */
[----:B------:R-:W-:-:S04]  /*6500*/  SHF.R.U32.HI R3, RZ, 0x18, R3 ;  /* 0x00000018ff037819 */ /* 0x000fc80000011603 */
[----:B------:R-:W-:-:S05]  /*6510*/  LOP3.LUT R3, R0, R3, RZ, 0xfc, !PT ;  /* 0x0000000300037212 */ /* 0x000fca00078efcff */
[----:B------:R0:W-:Y:S01]  /*6520*/  STG.E.U8 [R4.64], R3 ;  /* 0x0000000304007986 */ /* 0x0001e2000c101124 */
[----:B------:R-:W-:Y:S05]  /*6530*/  BRA `(.L_x_29478) ;  /* 0x0000074000007947 */ /* 0x000fea0003800000 */
.L_x_29488:
[----:B-1---5:R-:W0:Y:S01]  /*6540*/  F2F.F32.F64 R0, R32 ;  /* 0x0000002000007310 */ /* 0x022e220000301000 */
[----:B------:R-:W0:-:S14]  /*6550*/  DSETP.GEU.AND P0, PT, |R32|, c[0x2][0x0], PT ;  /* 0x008000002000762a */ /* 0x000e1c0003f0e200 */
[----:B0-----:R-:W-:-:S05]  /*6560*/  @!P0 FMUL R0, R0, 1.175494350822287508e-38 ;  /* 0x0080000000008820 */ /* 0x001fca0000400000 */
[----:B------:R-:W-:-:S05]  /*6570*/  F2FP.BF16.PACK_AB R0, RZ, R0 ;  /* 0x00000000ff00723e */ /* 0x000fca00000010ff */
[----:B------:R0:W-:Y:S01]  /*6580*/  STG.E.U16 [R4.64], R0 ;  /* 0x0000000004007986 */ /* 0x0001e2000c101524 */
[----:B------:R-:W-:Y:S05]  /*6590*/  BRA `(.L_x_29478) ;  /* 0x000006e000007947 */ /* 0x000fea0003800000 */
.L_x_29485:
        /* <DEDUP_REMOVED lines=8> */
[----:B-1---5:R-:W0:Y:S02]  /*6620*/  F2I.U32.F64.TRUNC R33, R32 ;  /* 0x0000002000217311 */ /* 0x022e24000030d000 */
[----:B0-----:R0:W-:Y:S01]  /*6630*/  STG.E.U16 [R4.64], R33 ;  /* 0x0000002104007986 */ /* 0x0011e2000c101524 */
[----:B------:R-:W-:Y:S05]  /*6640*/  BRA `(.L_x_29478) ;  /* 0x0000063000007947 */ /* 0x000fea0003800000 */
.L_x_29497:
[----:B-1---5:R-:W0:Y:S01]  /*6650*/  F2F.F32.F64 R7, R32 ;  /* 0x0000002000077310 */ /* 0x022e220000301000 */
        /* <DEDUP_REMOVED lines=18> */
.L_x_29500:
[----:B------:R-:W-:-:S04]  /*6780*/  LOP3.LUT R0, R7, 0x80000000, RZ, 0xc0, !PT ;  /* 0x8000000007007812 */ /* 0x000fc800078ec0ff */
[----:B------:R-:W-:-:S04]  /*6790*/  SHF.R.U32.HI R0, RZ, 0x18, R0 ;  /* 0x00000018ff007819 */ /* 0x000fc80000011600 */
[----:B------:R-:W-:Y:S02]  /*67a0*/  LOP3.LUT R0, R3, R0, RZ, 0xfc, !PT ;  /* 0x0000000003007212 */ /* 0x000fe400078efcff */
.L_x_29499:
[----:B------:R-:W-:Y:S05]  /*67b0*/  BSYNC B0 ;  /* 0x0000000000007941 */ /* 0x000fea0003800000 */
.L_x_29498:
[----:B------:R0:W-:Y:S01]  /*67c0*/  STG.E.U8 [R4.64], R0 ;  /* 0x0000000004007986 */ /* 0x0001e2000c101124 */
[----:B------:R-:W-:Y:S05]  /*67d0*/  BRA `(.L_x_29478) ;  /* 0x000004a000007947 */ /* 0x000fea0003800000 */
.L_x_29496:
        /* <DEDUP_REMOVED lines=19> */
.L_x_29503:
[----:B------:R-:W-:-:S04]  /*6910*/  LOP3.LUT R0, R7, 0x80000000, RZ, 0xc0, !PT ;  /* 0x8000000007007812 */ /* 0x000fc800078ec0ff */
[----:B------:R-:W-:-:S04]  /*6920*/  SHF.R.U32.HI R0, RZ, 0x18, R0 ;  /* 0x00000018ff007819 */ /* 0x000fc80000011600 */
[----:B------:R-:W-:Y:S02]  /*6930*/  LOP3.LUT R0, R3, R0, RZ, 0xfc, !PT ;  /* 0x0000000003007212 */ /* 0x000fe400078efcff */
.L_x_29502:
[----:B------:R-:W-:Y:S05]  /*6940*/  BSYNC B0 ;  /* 0x0000000000007941 */ /* 0x000fea0003800000 */
.L_x_29501:
[----:B------:R0:W-:Y:S01]  /*6950*/  STG.E.U8 [R4.64], R0 ;  /* 0x0000000004007986 */ /* 0x0001e2000c101124 */
[----:B------:R-:W-:Y:S05]  /*6960*/  BRA `(.L_x_29478) ;  /* 0x0000031000007947 */ /* 0x000fea0003800000 */
.L_x_29495:
[----:B------:R-:W-:-:S13]  /*6970*/  ISETP.NE.AND P0, PT, R0, 0x1c, PT ;  /* 0x0000001c0000780c */ /* 0x000fda0003f05270 */
[----:B------:R-:W-:Y:S05]  /*6980*/  @!P0 BRA `(.L_x_29504) ;  /* 0x000002d000008947 */ /* 0x000fea0003800000 */
[----:B------:R-:W-:-:S13]  /*6990*/  ISETP.NE.AND P0, PT, R0, 0x1d, PT ;  /* 0x0000001d0000780c */ /* 0x000fda0003f05270 */
[----:B------:R-:W-:Y:S05]  /*69a0*/  @!P0 BRA `(.L_x_29505) ;  /* 0x0000028000008947 */ /* 0x000fea0003800000 */
[----:B------:R-:W-:-:S13]  /*69b0*/  ISETP.NE.AND P0, PT, R0, 0x2c, PT ;  /* 0x0000002c0000780c */ /* 0x000fda0003f05270 */
[----:B------:R-:W-:Y:S05]  /*69c0*/  @P0 BRA `(.L_x_29477) ;  /* 0x0000012000000947 */ /* 0x000fea0003800000 */
[----:B-1---5:R-:W0:Y:S01]  /*69d0*/  F2F.F32.F64 R8, R32 ;  /* 0x0000002000087310 */ /* 0x022e220000301000 */
        /* <DEDUP_REMOVED lines=17> */
.L_x_29477:
        /* <DEDUP_REMOVED lines=19> */
[----:B------:R-:W-:Y:S05]  /*6c20*/  BRA `(.L_x_29478) ;  /* 0x0000005000007947 */ /* 0x000fea0003800000 */
.L_x_29505:
[----:B-1---5:R-:W0:Y:S02]  /*6c30*/  F2I.U64.F64.TRUNC R32, R32 ;  /* 0x0000002000207311 */ /* 0x022e24000030d800 */
[----:B0-----:R0:W-:Y:S01]  /*6c40*/  STG.E.64 [R4.64], R32 ;  /* 0x0000002004007986 */ /* 0x0011e2000c101b24 */
[----:B------:R-:W-:Y:S05]  /*6c50*/  BRA `(.L_x_29478) ;  /* 0x0000002000007947 */ /* 0x000fea0003800000 */
.L_x_29504:
[----:B-1---5:R-:W0:Y:S02]  /*6c60*/  F2I.U32.F64.TRUNC R33, R32 ;  /* 0x0000002000217311 */ /* 0x022e24000030d000 */
[----:B0-----:R0:W-:Y:S02]  /*6c70*/  STG.E [R4.64], R33 ;  /* 0x0000002104007986 */ /* 0x0011e4000c101924 */
.L_x_29478:
        /* <DEDUP_REMOVED lines=20> */
[----:B0-----:R0:W-:Y:S01]  /*6dc0*/  STG.E.U8 [R4.64], R17 ;  /* 0x0000001104007986 */ /* 0x0011e2000c101124 */
[----:B------:R-:W-:Y:S05]  /*6dd0*/  BRA `(.L_x_29511) ;  /* 0x00000ef000007947 */ /* 0x000fea0003800000 */
.L_x_29509:
[----:B--2---:R-:W0:Y:S02]  /*6de0*/  F2I.S64.F64.TRUNC R16, R16 ;  /* 0x0000001000107311 */ /* 0x004e24000030d900 */
[----:B0-----:R-:W-:-:S05]  /*6df0*/  IMAD.MOV.U32 R3, RZ, RZ, R16 ;  /* 0x000000ffff037224 */ /* 0x001fca00078e0010 */
[----:B------:R0:W-:Y:S01]  /*6e00*/  STG.E.U8 [R4.64], R3 ;  /* 0x0000000304007986 */ /* 0x0001e2000c101124 */
[----:B------:R-:W-:Y:S05]  /*6e10*/  BRA `(.L_x_29511) ;  /* 0x00000eb000007947 */ /* 0x000fea0003800000 */
.L_x_29508:
[----:B------:R-:W-:-:S13]  /*6e20*/  ISETP.NE.AND P0, PT, R0, 0x2, PT ;  /* 0x000000020000780c */ /* 0x000fda0003f05270 */
[----:B------:R-:W-:Y:S05]  /*6e30*/  @!P0 BRA `(.L_x_29512) ;  /* 0x000000a000008947 */ /* 0x000fea0003800000 */
[----:B------:R-:W-:-:S13]  /*6e40*/  ISETP.NE.AND P0, PT, R0, 0x3, PT ;  /* 0x000000030000780c */ /* 0x000fda0003f05270 */
[----:B------:R-:W-:Y:S05]  /*6e50*/  @!P0 BRA `(.L_x_29513) ;  /* 0x0000005000008947 */ /* 0x000fea0003800000 */
[----:B------:R-:W-:-:S13]  /*6e60*/  ISETP.NE.AND P0, PT, R0, 0x4, PT ;  /* 0x000000040000780c */ /* 0x000fda0003f05270 */
[----:B------:R-:W-:Y:S05]  /*6e70*/  @P0 BRA `(.L_x_29510) ;  /* 0x00000cc000000947 */ /* 0x000fea0003800000 */
[----:B--2---:R-:W0:Y:S02]  /*6e80*/  F2I.S64.F64.TRUNC R16, R16 ;  /* 0x0000001000107311 */ /* 0x004e24000030d900 */
[----:B0-----:R0:W-:Y:S01]  /*6e90*/  STG.E.64 [R4.64], R16 ;  /* 0x0000001004007986 */ /* 0x0011e2000c101b24 */
[----:B------:R-:W-:Y:S05]  /*6ea0*/  BRA `(.L_x_29511) ;  /* 0x00000e2000007947 */ /* 0x000fea0003800000 */
.L_x_29513:
[----:B--2---:R-:W0:Y:S02]  /*6eb0*/  F2I.F64.TRUNC R17, R16 ;  /* 0x0000001000117311 */ /* 0x004e24000030d100 */
[----:B0-----:R0:W-:Y:S01]  /*6ec0*/  STG.E [R4.64], R17 ;  /* 0x0000001104007986 */ /* 0x0011e2000c101924 */
[----:B------:R-:W-:Y:S05]  /*6ed0*/  BRA `(.L_x_29511) ;  /* 0x00000df000007947 */ /* 0x000fea0003800000 */
.L_x_29512:
[----:B--2---:R-:W0:Y:S02]  /*6ee0*/  F2I.F64.TRUNC R17, R16 ;  /* 0x0000001000117311 */ /* 0x004e24000030d100 */
[----:B0-----:R0:W-:Y:S01]  /*6ef0*/  STG.E.U16 [R4.64], R17 ;  /* 0x0000001104007986 */ /* 0x0011e2000c101524 */
[----:B------:R-:W-:Y:S05]  /*6f00*/  BRA `(.L_x_29511) ;  /* 0x00000dc000007947 */ /* 0x000fea0003800000 */
.L_x_29507:
[----:B------:R-:W-:-:S13]  /*6f10*/  ISETP.GT.AND P0, PT, R0, 0x6, PT ;  /* 0x000000060000780c */ /* 0x000fda0003f04270 */
[----:B------:R-:W-:Y:S05]  /*6f20*/  @P0 BRA `(.L_x_29514) ;  /* 0x000000f000000947 */ /* 0x000fea0003800000 */
[----:B------:R-:W-:-:S13]  /*6f30*/  ISETP.NE.AND P0, PT, R0, 0x5, PT ;  /* 0x000000050000780c */ /* 0x000fda0003f05270 */
[----:B------:R-:W-:Y:S05]  /*6f40*/  @!P0 BRA `(.L_x_29515) ;  /* 0x0000007000008947 */ /* 0x000fea0003800000 */
[----:B------:R-:W-:-:S13]  /*6f50*/  ISETP.NE.AND P0, PT, R0, 0x6, PT ;  /* 0x000000060000780c */ /* 0x000fda0003f05270 */
[----:B------:R-:W-:Y:S05]  /*6f60*/  @P0 BRA `(.L_x_29510) ;  /* 0x00000bd000000947 */ /* 0x000fea0003800000 */
[----:B--2---:R-:W0:Y:S01]  /*6f70*/  F2F.F32.F64 R3, R16 ;  /* 0x0000001000037310 */ /* 0x004e220000301000 */
[----:B------:R-:W0:-:S14]  /*6f80*/  DSETP.GEU.AND P0, PT, |R16|, c[0x2][0x0], PT ;  /* 0x008000001000762a */ /* 0x000e1c0003f0e200 */
[----:B0-----:R-:W-:-:S05]  /*6f90*/  @!P0 FMUL R3, R3, 1.175494350822287508e-38 ;  /* 0x0080000003038820 */ /* 0x001fca0000400000 */
[----:B------:R0:W-:Y:S01]  /*6fa0*/  STG.E [R4.64], R3 ;  /* 0x0000000304007986 */ /* 0x0001e2000c101924 */
[----:B------:R-:W-:Y:S05]  /*6fb0*/  BRA `(.L_x_29511) ;  /* 0x00000d1000007947 */ /* 0x000fea0003800000 */
.L_x_29515:
[----:B--2---:R-:W0:Y:S01]  /*6fc0*/  F2F.F32.F64 R0, R16 ;  /* 0x0000001000007310 */ /* 0x004e220000301000 */
[----:B------:R-:W0:-:S14]  /*6fd0*/  DSETP.GEU.AND P0, PT, |R16|, c[0x2][0x0], PT ;  /* 0x008000001000762a */ /* 0x000e1c0003f0e200 */
[----:B0-----:R-:W-:-:S05]  /*6fe0*/  @!P0 FMUL R0, R0, 1.175494350822287508e-38 ;  /* 0x0080000000008820 */ /* 0x001fca0000400000 */
[----:B------:R-:W-:-:S05]  /*6ff0*/  F2FP.PACK_AB R0, RZ, R0 ;  /* 0x00000000ff00723e */ /* 0x000fca00000000ff */
[----:B------:R0:W-:Y:S01]  /*7000*/  STG.E.U16 [R4.64], R0 ;  /* 0x0000000004007986 */ /* 0x0001e2000c101524 */
[----:B------:R-:W-:Y:S05]  /*7010*/  BRA `(.L_x_29511) ;  /* 0x00000cb000007947 */ /* 0x000fea0003800000 */
.L_x_29514:
        /* <DEDUP_REMOVED lines=8> */
[----:B------:R-:W-:-:S13]  /*70a0*/  IMAD.MOV.U32 R7, RZ, RZ, RZ ;  /* 0x000000ffff077224 */ /* 0x000fda00078e00ff */
[----:B0-----:R-:W-:-:S05]  /*70b0*/  @!P0 FMUL R6, R6, 1.175494350822287508e-38 ;  /* 0x0080000006068820 */ /* 0x001fca0000400000 */
[----:B------:R0:W-:Y:S01]  /*70c0*/  STG.E.64 [R4.64], R6 ;  /* 0x0000000604007986 */ /* 0x0001e2000c101b24 */
[----:B------:R-:W-:Y:S05]  /*70d0*/  BRA `(.L_x_29511) ;  /* 0x00000bf000007947 */ /* 0x000fea0003800000 */
.L_x_29517:
[----:B--2---:R-:W0:Y:S01]  /*70e0*/  F2F.F32.F64 R0, R16 ;  /* 0x0000001000007310 */ /* 0x004e220000301000 */
[----:B------:R-:W0:-:S14]  /*70f0*/  DSETP.GEU.AND P0, PT, |R16|, c[0x2][0x0], PT ;  /* 0x008000001000762a */ /* 0x000e1c0003f0e200 */
[----:B0-----:R-:W-:-:S05]  /*7100*/  @!P0 FMUL R0, R0, 1.175494350822287508e-38 ;  /* 0x0080000000008820 */ /* 0x001fca0000400000 */
[----:B------:R-:W-:-:S04]  /*7110*/  F2FP.PACK_AB R3, RZ, R0 ;  /* 0x00000000ff03723e */ /* 0x000fc800000000ff */
[----:B------:R-:W-:-:S05]  /*7120*/  PRMT R3, R3, 0x5410, RZ ;  /* 0x0000541003037816 */ /* 0x000fca00000000ff */
[----:B------:R0:W-:Y:S01]  /*7130*/  STG.E [R4.64], R3 ;  /* 0x0000000304007986 */ /* 0x0001e2000c101924 */
[----:B------:R-:W-:Y:S05]  /*7140*/  BRA `(.L_x_29511) ;  /* 0x00000b8000007947 */ /* 0x000fea0003800000 */
.L_x_29516:
[----:B--2---:R0:W-:Y:S01]  /*7150*/  STG.E.64 [R4.64], R16 ;  /* 0x0000001004007986 */ /* 0x0041e2000c101b24 */
[----:B------:R-:W-:Y:S05]  /*7160*/  BRA `(.L_x_29511) ;  /* 0x00000b6000007947 */ /* 0x000fea0003800000 */
.L_x_29506:
        /* <DEDUP_REMOVED lines=9> */
[----:B0-----:R-:W-:-:S05]  /*7200*/  SEL R3, RZ, 0x1, !P0 ;  /* 0x00000001ff037807 */ /* 0x001fca0004000000 */
[----:B------:R0:W-:Y:S01]  /*7210*/  STG.E.U8 [R4.64], R3 ;  /* 0x0000000304007986 */ /* 0x0001e2000c101124 */
[----:B------:R-:W-:Y:S05]  /*7220*/  BRA `(.L_x_29511) ;  /* 0x00000aa000007947 */ /* 0x000fea0003800000 */
.L_x_29520:
[----:B------:R-:W-:-:S05]  /*7230*/  CS2R R18, SRZ ;  /* 0x0000000000127805 */ /* 0x000fca000001ff00 */
[----:B--2---:R0:W-:Y:S01]  /*7240*/  STG.E.128 [R4.64], R16 ;  /* 0x0000001004007986 */ /* 0x0041e2000c101d24 */
[----:B------:R-:W-:Y:S05]  /*7250*/  BRA `(.L_x_29511) ;  /* 0x00000a7000007947 */ /* 0x000fea0003800000 */
.L_x_29519:
        /* <DEDUP_REMOVED lines=23> */
.L_x_29524:
[----:B------:R-:W-:Y:S05]  /*73d0*/  BSYNC B0 ;  /* 0x0000000000007941 */ /* 0x000fea0003800000 */
.L_x_29523:
[----:B------:R-:W-:-:S05]  /*73e0*/  LOP3.LUT R7, R0, R7, RZ, 0xfc, !PT ;  /* 0x0000000700077212 */ /* 0x000fca00078efcff */
[----:B------:R0:W-:Y:S01]  /*73f0*/  STG.E.U8 [R4.64], R7 ;  /* 0x0000000704007986 */ /* 0x0001e2000c101124 */
[----:B------:R-:W-:Y:S05]  /*7400*/  BRA `(.L_x_29511) ;  /* 0x000008c000007947 */ /* 0x000fea0003800000 */
.L_x_29522:
[----:B--2---:R-:W0:Y:S01]  /*7410*/  F2F.F32.F64 R7, R16 ;  /* 0x0000001000077310 */ /* 0x004e220000301000 */
        /* <DEDUP_REMOVED lines=14> */
.L_x_29526:
[----:B------:R-:W-:Y:S01]  /*7500*/  IMAD.MOV.U32 R0, RZ, RZ, 0x7f ;  /* 0x0000007fff007424 */ /* 0x000fe200078e00ff */
[----:B------:R-:W-:-:S04]  /*7510*/  ISETP.GT.U32.AND P0, PT, R3, 0x7f800000, PT ;  /* 0x7f8000000300780c */ /* 0x000fc80003f04070 */
[----:B------:R-:W-:-:S04]  /*7520*/  SEL R0, R0, 0x7c, P0 ;  /* 0x0000007c00007807 */ /* 0x000fc80000000000 */
.L_x_29527:
[----:B------:R-:W-:Y:S05]  /*7530*/  BSYNC B0 ;  /* 0x0000000000007941 */ /* 0x000fea0003800000 */
.L_x_29525:
[----:B------:R-:W-:-:S04]  /*7540*/  LOP3.LUT R3, R7, 0x80000000, RZ, 0xc0, !PT ;  /* 0x8000000007037812 */ /* 0x000fc800078ec0ff */
[----:B------:R-:W-:-:S04]  /*7550*/  SHF.R.U32.HI R3, RZ, 0x18, R3 ;  /* 0x00000018ff037819 */ /* 0x000fc80000011603 */
[----:B------:R-:W-:-:S05]  /*7560*/  LOP3.LUT R3, R0, R3, RZ, 0xfc, !PT ;  /* 0x0000000300037212 */ /* 0x000fca00078efcff */
[----:B------:R0:W-:Y:S01]  /*7570*/  STG.E.U8 [R4.64], R3 ;  /* 0x0000000304007986 */ /* 0x0001e2000c101124 */
[----:B------:R-:W-:Y:S05]  /*7580*/  BRA `(.L_x_29511) ;  /* 0x0000074000007947 */ /* 0x000fea0003800000 */
.L_x_29521:
[----:B--2---:R-:W0:Y:S01]  /*7590*/  F2F.F32.F64 R0, R16 ;  /* 0x0000001000007310 */ /* 0x004e220000301000 */
[----:B------:R-:W0:-:S14]  /*75a0*/  DSETP.GEU.AND P0, PT, |R16|, c[0x2][0x0], PT ;  /* 0x008000001000762a */ /* 0x000e1c0003f0e200 */
[----:B0-----:R-:W-:-:S05]  /*75b0*/  @!P0 FMUL R0, R0, 1.175494350822287508e-38 ;  /* 0x0080000000008820 */ /* 0x001fca0000400000 */
[----:B------:R-:W-:-:S05]  /*75c0*/  F2FP.BF16.PACK_AB R0, RZ, R0 ;  /* 0x00000000ff00723e */ /* 0x000fca00000010ff */
[----:B------:R0:W-:Y:S01]  /*75d0*/  STG.E.U16 [R4.64], R0 ;  /* 0x0000000004007986 */ /* 0x0001e2000c101524 */
[----:B------:R-:W-:Y:S05]  /*75e0*/  BRA `(.L_x_29511) ;  /* 0x000006e000007947 */ /* 0x000fea0003800000 */
.L_x_29518:
        /* <DEDUP_REMOVED lines=9> */
[----:B0-----:R0:W-:Y:S01]  /*7680*/  STG.E.U16 [R4.64], R17 ;  /* 0x0000001104007986 */ /* 0x0011e2000c101524 */
[----:B------:R-:W-:Y:S05]  /*7690*/  BRA `(.L_x_29511) ;  /* 0x0000063000007947 */ /* 0x000fea0003800000 */
.L_x_29530:
[----:B--2---:R-:W0:Y:S01]  /*76a0*/  F2F.F32.F64 R7, R16 ;  /* 0x0000001000077310 */ /* 0x004e220000301000 */
        /* <DEDUP_REMOVED lines=18> */
.L_x_29533:
[----:B------:R-:W-:-:S04]  /*77d0*/  LOP3.LUT R0, R7, 0x80000000, RZ, 0xc0, !PT ;  /* 0x8000000007007812 */ /* 0x000fc800078ec0ff */
[----:B------:R-:W-:-:S04]  /*77e0*/  SHF.R.U32.HI R0, RZ, 0x18, R0 ;  /* 0x00000018ff007819 */ /* 0x000fc80000011600 */
[----:B------:R-:W-:Y:S02]  /*77f0*/  LOP3.LUT R0, R3, R0, RZ, 0xfc, !PT ;  /* 0x0000000003007212 */ /* 0x000fe400078efcff */
.L_x_29532:
[----:B------:R-:W-:Y:S05]  /*7800*/  BSYNC B0 ;  /* 0x0000000000007941 */ /* 0x000fea0003800000 */
.L_x_29531:
[----:B------:R0:W-:Y:S01]  /*7810*/  STG.E.U8 [R4.64], R0 ;  /* 0x0000000004007986 */ /* 0x0001e2000c101124 */
[----:B------:R-:W-:Y:S05]  /*7820*/  BRA `(.L_x_29511) ;  /* 0x000004a000007947 */ /* 0x000fea0003800000 */
.L_x_29529:
        /* <DEDUP_REMOVED lines=19> */
.L_x_29536:
[----:B------:R-:W-:-:S04]  /*7960*/  LOP3.LUT R0, R7, 0x80000000, RZ, 0xc0, !PT ;  /* 0x8000000007007812 */ /* 0x000fc800078ec0ff */
[----:B------:R-:W-:-:S04]  /*7970*/  SHF.R.U32.HI R0, RZ, 0x18, R0 ;  /* 0x00000018ff007819 */ /* 0x000fc80000011600 */
[----:B------:R-:W-:Y:S02]  /*7980*/  LOP3.LUT R0, R3, R0, RZ, 0xfc, !PT ;  /* 0x0000000003007212 */ /* 0x000fe400078efcff */
.L_x_29535:
[----:B------:R-:W-:Y:S05]  /*7990*/  BSYNC B0 ;  /* 0x0000000000007941 */ /* 0x000fea0003800000 */
.L_x_29534:
[----:B------:R0:W-:Y:S01]  /*79a0*/  STG.E.U8 [R4.64], R0 ;  /* 0x0000000004007986 */ /* 0x0001e2000c101124 */
[----:B------:R-:W-:Y:S05]  /*79b0*/  BRA `(.L_x_29511) ;  /* 0x0000031000007947 */ /* 0x000fea0003800000 */
.L_x_29528:
        /* <DEDUP_REMOVED lines=24> */
.L_x_29510:
        /* <DEDUP_REMOVED lines=11> */
[----:B--2---:R-:W-:Y:S01]  /*7bf0*/  LEPC R16 ;  /* 0x000000000010734e */ /* 0x004fe20000000000 */
[----:B------:R-:W-:Y:S02]  /*7c00*/  MOV R3, 0x7c70 ;  /* 0x00007c7000037802 */ /* 0x000fe40000000f00 */
[----:B------:R-:W-:Y:S02]  /*7c10*/  MOV R20, 0x7bf0 ;  /* 0x00007bf000147802 */ /* 0x000fe40000000f00 */
[----:B------:R-:W-:-:S02]  /*7c20*/  MOV R21, 0x0 ;  /* 0x0000000000157802 */ /* 0x000fc40000000f00 */
[----:B------:R-:W-:Y:S02]  /*7c30*/  MOV R0, 0x0 ;  /* 0x0000000000007802 */ /* 0x000fe40000000f00 */
[----:B------:R-:W-:-:S04]  /*7c40*/  IADD3 R20, P0, P1, -R20, R3, R16 ;  /* 0x0000000314147210 */ /* 0x000fc8000791e110 */
[----:B------:R-:W-:-:S04]  /*7c50*/  IADD3.X R21, ~R0, R21, R17, P0, P1 ;  /* 0x0000001500157210 */ /* 0x000fc800007e2511 */
[----:B0--3--:R-:W-:Y:S05]  /*7c60*/  CALL.ABS.NOINC R14 ;  /* 0x000000000e007343 */ /* 0x009fea0003c00000 */
[----:B------:R-:W-:Y:S05]  /*7c70*/  BRA `(.L_x_29511) ;  /* 0x0000005000007947 */ /* 0x000fea0003800000 */
.L_x_29538:
[----:B--2---:R-:W0:Y:S02]  /*7c80*/  F2I.U64.F64.TRUNC R16, R16 ;  /* 0x0000001000107311 */ /* 0x004e24000030d800 */
[----:B0-----:R0:W-:Y:S01]  /*7c90*/  STG.E.64 [R4.64], R16 ;  /* 0x0000001004007986 */ /* 0x0011e2000c101b24 */
[----:B------:R-:W-:Y:S05]  /*7ca0*/  BRA `(.L_x_29511) ;  /* 0x0000002000007947 */ /* 0x000fea0003800000 */
.L_x_29537:
[----:B--2---:R-:W0:Y:S02]  /*7cb0*/  F2I.U32.F64.TRUNC R17, R16 ;  /* 0x0000001000117311 */ /* 0x004e24000030d000 */
[----:B0-----:R0:W-:Y:S02]  /*7cc0*/  STG.E [R4.64], R17 ;  /* 0x0000001104007986 */ /* 0x0011e4000c101924 */
.L_x_29511:
[----:B------:R-:W-:Y:S02]  /*7cd0*/  IADD3 R26, R26, 0x80, RZ ;  /* 0x000000801a1a7810 */ /* 0x000fe40007ffe0ff */
.L_x_29472:
[----:B------:R-:W-:Y:S05]  /*7ce0*/  BSYNC B6 ;  /* 0x0000000000067941 */ /* 0x000fea0003800000 */
.L_x_29471:
[----:B------:R-:W-:-:S13]  /*7cf0*/  ISETP.GE.AND P0, PT, R26, R23, PT ;  /* 0x000000171a00720c */ /* 0x000fda0003f06270 */
[----:B------:R-:W-:Y:S05]  /*7d00*/  @P0 EXIT ;  /* 0x000000000000094d */ /* 0x000fea0003800000 */
[----:B0---4-:R-:W-:Y:S01]  /*7d10*/  PRMT R0, R2, 0x9910, RZ ;  /* 0x0000991002007816 */ /* 0x011fe200000000ff */
        /* <DEDUP_REMOVED lines=14> */
[----:B---3-5:R-:W0:Y:S02]  /*7e00*/  F2I.F64.TRUNC R25, R24 ;  /* 0x0000001800197311 */ /* 0x028e24000030d100 */
[----:B0-----:R-:W-:Y:S01]  /*7e10*/  STG.E.U8 [R4.64], R25 ;  /* 0x0000001904007986 */ /* 0x001fe2000c101124 */
[----:B------:R-:W-:Y:S05]  /*7e20*/  EXIT ;  /* 0x000000000000794d */ /* 0x000fea0003800000 */
.L_x_29542:
[----:B---3-5:R-:W0:Y:S02]  /*7e30*/  F2I.S64.F64.TRUNC R24, R24 ;  /* 0x0000001800187311 */ /* 0x028e24000030d900 */
[----:B0-----:R-:W-:-:S05]  /*7e40*/  IMAD.MOV.U32 R3, RZ, RZ, R24 ;  /* 0x000000ffff037224 */ /* 0x001fca00078e0018 */
[----:B------:R-:W-:Y:S01]  /*7e50*/  STG.E.U8 [R4.64], R3 ;  /* 0x0000000304007986 */ /* 0x000fe2000c101124 */
[----:B------:R-:W-:Y:S05]  /*7e60*/  EXIT ;  /* 0x000000000000794d */ /* 0x000fea0003800000 */
.L_x_29541:
[----:B------:R-:W-:-:S13]  /*7e70*/  ISETP.NE.AND P0, PT, R0, 0x2, PT ;  /* 0x000000020000780c */ /* 0x000fda0003f05270 */
[----:B------:R-:W-:Y:S05]  /*7e80*/  @!P0 BRA `(.L_x_29544) ;  /* 0x000000a000008947 */ /* 0x000fea0003800000 */
[----:B------:R-:W-:-:S13]  /*7e90*/  ISETP.NE.AND P0, PT, R0, 0x3, PT ;  /* 0x000000030000780c */ /* 0x000fda0003f05270 */
[----:B------:R-:W-:Y:S05]  /*7ea0*/  @!P0 BRA `(.L_x_29545) ;  /* 0x0000005000008947 */ /* 0x000fea0003800000 */
[----:B------:R-:W-:-:S13]  /*7eb0*/  ISETP.NE.AND P0, PT, R0, 0x4, PT ;  /* 0x000000040000780c */ /* 0x000fda0003f05270 */
[----:B------:R-:W-:Y:S05]  /*7ec0*/  @P0 BRA `(.L_x_29543) ;  /* 0x00000ce000000947 */ /* 0x000fea0003800000 */
[----:B---3-5:R-:W0:Y:S02]  /*7ed0*/  F2I.S64.F64.TRUNC R24, R24 ;  /* 0x0000001800187311 */ /* 0x028e24000030d900 */
[----:B0-----:R-:W-:Y:S01]  /*7ee0*/  STG.E.64 [R4.64], R24 ;  /* 0x0000001804007986 */ /* 0x001fe2000c101b24 */
[----:B------:R-:W-:Y:S05]  /*7ef0*/  EXIT ;  /* 0x000000000000794d */ /* 0x000fea0003800000 */
.L_x_29545:
[----:B---3-5:R-:W0:Y:S02]  /*7f00*/  F2I.F64.TRUNC R25, R24 ;  /* 0x0000001800197311 */ /* 0x028e24000030d100 */
[----:B0-----:R-:W-:Y:S01]  /*7f10*/  STG.E [R4.64], R25 ;  /* 0x0000001904007986 */ /* 0x001fe2000c101924 */
[----:B------:R-:W-:Y:S05]  /*7f20*/  EXIT ;  /* 0x000000000000794d */ /* 0x000fea0003800000 */
.L_x_29544:
[----:B---3-5:R-:W0:Y:S02]  /*7f30*/  F2I.F64.TRUNC R25, R24 ;  /* 0x0000001800197311 */ /* 0x028e24000030d100 */
[----:B0-----:R-:W-:Y:S01]  /*7f40*/  STG.E.U16 [R4.64], R25 ;  /* 0x0000001904007986 */ /* 0x001fe2000c101524 */
[----:B------:R-:W-:Y:S05]  /*7f50*/  EXIT ;  /* 0x000000000000794d */ /* 0x000fea0003800000 */
.L_x_29540:
[----:B------:R-:W-:-:S13]  /*7f60*/  ISETP.GT.AND P0, PT, R0, 0x6, PT ;  /* 0x000000060000780c */ /* 0x000fda0003f04270 */
[----:B------:R-:W-:Y:S05]  /*7f70*/  @P0 BRA `(.L_x_29546) ;  /* 0x000000f000000947 */ /* 0x000fea0003800000 */
[----:B------:R-:W-:-:S13]  /*7f80*/  ISETP.NE.AND P0, PT, R0, 0x5, PT ;  /* 0x000000050000780c */ /* 0x000fda0003f05270 */
[----:B------:R-:W-:Y:S05]  /*7f90*/  @!P0 BRA `(.L_x_29547) ;  /* 0x0000007000008947 */ /* 0x000fea0003800000 */
[----:B------:R-:W-:-:S13]  /*7fa0*/  ISETP.NE.AND P0, PT, R0, 0x6, PT ;  /* 0x000000060000780c */ /* 0x000fda0003f05270 */
[----:B------:R-:W-:Y:S05]  /*7fb0*/  @P0 BRA `(.L_x_29543) ;  /* 0x00000bf000000947 */ /* 0x000fea0003800000 */
[----:B---3-5:R-:W0:Y:S01]  /*7fc0*/  F2F.F32.F64 R3, R24 ;  /* 0x0000001800037310 */ /* 0x028e220000301000 */
[----:B------:R-:W0:-:S14]  /*7fd0*/  DSETP.GEU.AND P0, PT, |R24|, c[0x2][0x0], PT ;  /* 0x008000001800762a */ /* 0x000e1c0003f0e200 */
[----:B0-----:R-:W-:-:S05]  /*7fe0*/  @!P0 FMUL R3, R3, 1.175494350822287508e-38 ;  /* 0x0080000003038820 */ /* 0x001fca0000400000 */
[----:B------:R-:W-:Y:S01]  /*7ff0*/  STG.E [R4.64], R3 ;  /* 0x0000000304007986 */ /* 0x000fe2000c101924 */
[----:B------:R-:W-:Y:S05]  /*8000*/  EXIT ;  /* 0x000000000000794d */ /* 0x000fea0003800000 */
.L_x_29547:
[----:B---3-5:R-:W0:Y:S01]  /*8010*/  F2F.F32.F64 R0, R24 ;  /* 0x0000001800007310 */ /* 0x028e220000301000 */
[----:B------:R-:W0:-:S14]  /*8020*/  DSETP.GEU.AND P0, PT, |R24|, c[0x2][0x0], PT ;  /* 0x008000001800762a */ /* 0x000e1c0003f0e200 */
[----:B0-----:R-:W-:-:S05]  /*8030*/  @!P0 FMUL R0, R0, 1.175494350822287508e-38 ;  /* 0x0080000000008820 */ /* 0x001fca0000400000 */
[----:B------:R-:W-:-:S05]  /*8040*/  F2FP.PACK_AB R0, RZ, R0 ;  /* 0x00000000ff00723e */ /* 0x000fca00000000ff */
[----:B------:R-:W-:Y:S01]  /*8050*/  STG.E.U16 [R4.64], R0 ;  /* 0x0000000004007986 */ /* 0x000fe2000c101524 */
[----:B------:R-:W-:Y:S05]  /*8060*/  EXIT ;  /* 0x000000000000794d */ /* 0x000fea0003800000 */
.L_x_29546:
[----:B------:R-:W-:-:S13]  /*8070*/  ISETP.NE.AND P0, PT, R0, 0x7, PT ;  /* 0x000000070000780c */ /* 0x000fda0003f05270 */
[----:B------:R-:W-:Y:S05]  /*8080*/  @!P0 BRA `(.L_x_29548) ;  /* 0x0000011000008947 */ /* 0x000fea0003800000 */
[----:B------:R-:W-:-:S13]  /*8090*/  ISETP.NE.AND P0, PT, R0, 0x8, PT ;  /* 0x000000080000780c */ /* 0x000fda0003f05270 */
[----:B------:R-:W-:Y:S05]  /*80a0*/  @!P0 BRA `(.L_x_29549) ;  /* 0x0000008000008947 */ /* 0x000fea0003800000 */
[----:B------:R-:W-:-:S13]  /*80b0*/  ISETP.NE.AND P0, PT, R0, 0x9, PT ;  /* 0x000000090000780c */ /* 0x000fda0003f05270 */
[----:B------:R-:W-:Y:S05]  /*80c0*/  @P0 BRA `(.L_x_29543) ;  /* 0x00000ae000000947 */ /* 0x000fea0003800000 */
[----:B---3-5:R-:W0:Y:S01]  /*80d0*/  F2F.F32.F64 R2, R24 ;  /* 0x0000001800027310 */ /* 0x028e220000301000 */
[----:B------:R-:W0:Y:S01]  /*80e0*/  DSETP.GEU.AND P0, PT, |R24|, c[0x2][0x0], PT ;  /* 0x008000001800762a */ /* 0x000e220003f0e200 */
[----:B------:R-:W-:-:S13]  /*80f0*/  IMAD.MOV.U32 R3, RZ, RZ, RZ ;  /* 0x000000ffff037224 */ /* 0x000fda00078e00ff */
[----:B0-----:R-:W-:-:S05]  /*8100*/  @!P0 FMUL R2, R2, 1.175494350822287508e-38 ;  /* 0x0080000002028820 */ /* 0x001fca0000400000 */
[----:B------:R-:W-:Y:S01]  /*8110*/  STG.E.64 [R4.64], R2 ;  /* 0x0000000204007986 */ /* 0x000fe2000c101b24 */
[----:B------:R-:W-:Y:S05]  /*8120*/  EXIT ;  /* 0x000000000000794d */ /* 0x000fea0003800000 */
.L_x_29549:
[----:B---3-5:R-:W0:Y:S01]  /*8130*/  F2F.F32.F64 R0, R24 ;  /* 0x0000001800007310 */ /* 0x028e220000301000 */
[----:B------:R-:W0:-:S14]  /*8140*/  DSETP.GEU.AND P0, PT, |R24|, c[0x2][0x0], PT ;  /* 0x008000001800762a */ /* 0x000e1c0003f0e200 */
[----:B0-----:R-:W-:-:S05]  /*8150*/  @!P0 FMUL R0, R0, 1.175494350822287508e-38 ;  /* 0x0080000000008820 */ /* 0x001fca0000400000 */
[----:B------:R-:W-:-:S04]  /*8160*/  F2FP.PACK_AB R3, RZ, R0 ;  /* 0x00000000ff03723e */ /* 0x000fc800000000ff */
[----:B------:R-:W-:-:S05]  /*8170*/  PRMT R3, R3, 0x5410, RZ ;  /* 0x0000541003037816 */ /* 0x000fca00000000ff */
[----:B------:R-:W-:Y:S01]  /*8180*/  STG.E [R4.64], R3 ;  /* 0x0000000304007986 */ /* 0x000fe2000c101924 */
[----:B------:R-:W-:Y:S05]  /*8190*/  EXIT ;  /* 0x000000000000794d */ /* 0x000fea0003800000 */
.L_x_29548:
[----:B---3-5:R-:W-:Y:S01]  /*81a0*/  STG.E.64 [R4.64], R24 ;  /* 0x0000001804007986 */ /* 0x028fe2000c101b24 */
[----:B------:R-:W-:Y:S05]  /*81b0*/  EXIT ;  /* 0x000000000000794d */ /* 0x000fea0003800000 */
.L_x_29539:
        /* <DEDUP_REMOVED lines=8> */
[----:B---3-5:R-:W0:-:S06]  /*8240*/  DSETP.NEU.AND P0, PT, R24, RZ, PT ;  /* 0x000000ff1800722a */ /* 0x028e0c0003f0d000 */
[----:B0-----:R-:W-:-:S05]  /*8250*/  SEL R3, RZ, 0x1, !P0 ;  /* 0x00000001ff037807 */ /* 0x001fca0004000000 */
[----:B------:R-:W-:Y:S01]  /*8260*/  STG.E.U8 [R4.64], R3 ;  /* 0x0000000304007986 */ /* 0x000fe2000c101124 */
[----:B------:R-:W-:Y:S05]  /*8270*/  EXIT ;  /* 0x000000000000794d */ /* 0x000fea0003800000 */
.L_x_29552:
[----:B------:R-:W-:-:S05]  /*8280*/  CS2R R26, SRZ ;  /* 0x00000000001a7805 */ /* 0x000fca000001ff00 */
[----:B---3-5:R-:W-:Y:S01]  /*8290*/  STG.E.128 [R4.64], R24 ;  /* 0x0000001804007986 */ /* 0x028fe2000c101d24 */
[----:B------:R-:W-:Y:S05]  /*82a0*/  EXIT ;  /* 0x000000000000794d */ /* 0x000fea0003800000 */
.L_x_29551:
        /* <DEDUP_REMOVED lines=23> */
.L_x_29556:
[----:B------:R-:W-:Y:S05]  /*8420*/  BSYNC B0 ;  /* 0x0000000000007941 */ /* 0x000fea0003800000 */
.L_x_29555:
[----:B------:R-:W-:-:S05]  /*8430*/  LOP3.LUT R3, R0, R3, RZ, 0xfc, !PT ;  /* 0x0000000300037212 */ /* 0x000fca00078efcff */
[----:B------:R-:W-:Y:S01]  /*8440*/  STG.E.U8 [R4.64], R3 ;  /* 0x0000000304007986 */ /* 0x000fe2000c101124 */
[----:B------:R-:W-:Y:S05]  /*8450*/  EXIT ;  /* 0x000000000000794d */ /* 0x000fea0003800000 */
.L_x_29554:
[----:B---3-5:R-:W0:Y:S01]  /*8460*/  F2F.F32.F64 R3, R24 ;  /* 0x0000001800037310 */ /* 0x028e220000301000 */
        /* <DEDUP_REMOVED lines=14> */
.L_x_29558:
[----:B------:R-:W-:Y:S01]  /*8550*/  IMAD.MOV.U32 R0, RZ, RZ, 0x7f ;  /* 0x0000007fff007424 */ /* 0x000fe200078e00ff */
[----:B------:R-:W-:-:S04]  /*8560*/  ISETP.GT.U32.AND P0, PT, R2, 0x7f800000, PT ;  /* 0x7f8000000200780c */ /* 0x000fc80003f04070 */
[----:B------:R-:W-:-:S04]  /*8570*/  SEL R0, R0, 0x7c, P0 ;  /* 0x0000007c00007807 */ /* 0x000fc80000000000 */
.L_x_29559:
[----:B------:R-:W-:Y:S05]  /*8580*/  BSYNC B0 ;  /* 0x0000000000007941 */ /* 0x000fea0003800000 */
.L_x_29557:
[----:B------:R-:W-:-:S04]  /*8590*/  LOP3.LUT R2, R3, 0x80000000, RZ, 0xc0, !PT ;  /* 0x8000000003027812 */ /* 0x000fc800078ec0ff */
[----:B------:R-:W-:-:S04]  /*85a0*/  SHF.R.U32.HI R3, RZ, 0x18, R2 ;  /* 0x00000018ff037819 */ /* 0x000fc80000011602 */
[----:B------:R-:W-:-:S05]  /*85b0*/  LOP3.LUT R3, R0, R3, RZ, 0xfc, !PT ;  /* 0x0000000300037212 */ /* 0x000fca00078efcff */
[----:B------:R-:W-:Y:S01]  /*85c0*/  STG.E.U8 [R4.64], R3 ;  /* 0x0000000304007986 */ /* 0x000fe2000c101124 */
[----:B------:R-:W-:Y:S05]  /*85d0*/  EXIT ;  /* 0x000000000000794d */ /* 0x000fea0003800000 */
.L_x_29553:
[----:B---3-5:R-:W0:Y:S01]  /*85e0*/  F2F.F32.F64 R0, R24 ;  /* 0x0000001800007310 */ /* 0x028e220000301000 */
[----:B------:R-:W0:-:S14]  /*85f0*/  DSETP.GEU.AND P0, PT, |R24|, c[0x2][0x0], PT ;  /* 0x008000001800762a */ /* 0x000e1c0003f0e200 */
[----:B0-----:R-:W-:-:S05]  /*8600*/  @!P0 FMUL R0, R0, 1.175494350822287508e-38 ;  /* 0x0080000000008820 */ /* 0x001fca0000400000 */
[----:B------:R-:W-:-:S05]  /*8610*/  F2FP.BF16.PACK_AB R0, RZ, R0 ;  /* 0x00000000ff00723e */ /* 0x000fca00000010ff */
[----:B------:R-:W-:Y:S01]  /*8620*/  STG.E.U16 [R4.64], R0 ;  /* 0x0000000004007986 */ /* 0x000fe2000c101524 */
[----:B------:R-:W-:Y:S05]  /*8630*/  EXIT ;  /* 0x000000000000794d */ /* 0x000fea0003800000 */
.L_x_29550:
        /* <DEDUP_REMOVED lines=8> */
[----:B---3-5:R-:W0:Y:S02]  /*86c0*/  F2I.U32.F64.TRUNC R25, R24 ;  /* 0x0000001800197311 */ /* 0x028e24000030d000 */
[----:B0-----:R-:W-:Y:S01]  /*86d0*/  STG.E.U16 [R4.64], R25 ;  /* 0x0000001904007986 */ /* 0x001fe2000c101524 */
[----:B------:R-:W-:Y:S05]  /*86e0*/  EXIT ;  /* 0x000000000000794d */ /* 0x000fea0003800000 */
.L_x_29562:
[----:B---3-5:R-:W0:Y:S01]  /*86f0*/  F2F.F32.F64 R7, R24 ;  /* 0x0000001800077310 */ /* 0x028e220000301000 */
        /* <DEDUP_REMOVED lines=18> */
.L_x_29565:
[----:B------:R-:W-:-:S04]  /*8820*/  LOP3.LUT R2, R7, 0x80000000, RZ, 0xc0, !PT ;  /* 0x8000000007027812 */ /* 0x000fc800078ec0ff */
[----:B------:R-:W-:-:S04]  /*8830*/  SHF.R.U32.HI R3, RZ, 0x18, R2 ;  /* 0x00000018ff037819 */ /* 0x000fc80000011602 */
[----:B------:R-:W-:-:S04]  /*8840*/  LOP3.LUT R0, R0, R3, RZ, 0xfc, !PT ;  /* 0x0000000300007212 */ /* 0x000fc800078efcff */
[----:B------:R-:W-:Y:S02]  /*8850*/  PRMT R2, R0, 0x7610, R2 ;  /* 0x0000761000027816 */ /* 0x000fe40000000002 */
.L_x_29564:
[----:B------:R-:W-:Y:S05]  /*8860*/  BSYNC B0 ;  /* 0x0000000000007941 */ /* 0x000fea0003800000 */
.L_x_29563:
[----:B------:R-:W-:Y:S01]  /*8870*/  STG.E.U8 [R4.64], R2 ;  /* 0x0000000204007986 */ /* 0x000fe2000c101124 */
[----:B------:R-:W-:Y:S05]  /*8880*/  EXIT ;  /* 0x000000000000794d */ /* 0x000fea0003800000 */
.L_x_29561:
        /* <DEDUP_REMOVED lines=19> */
.L_x_29568:
[----:B------:R-:W-:-:S04]  /*89c0*/  LOP3.LUT R2, R7, 0x80000000, RZ, 0xc0, !PT ;  /* 0x8000000007027812 */ /* 0x000fc800078ec0ff */
[----:B------:R-:W-:-:S04]  /*89d0*/  SHF.R.U32.HI R3, RZ, 0x18, R2 ;  /* 0x00000018ff037819 */ /* 0x000fc80000011602 */
[----:B------:R-:W-:-:S04]  /*89e0*/  LOP3.LUT R0, R0, R3, RZ, 0xfc, !PT ;  /* 0x0000000300007212 */ /* 0x000fc800078efcff */
[----:B------:R-:W-:Y:S02]  /*89f0*/  PRMT R2, R0, 0x7610, R2 ;  /* 0x0000761000027816 */ /* 0x000fe40000000002 */
.L_x_29567:
[----:B------:R-:W-:Y:S05]  /*8a00*/  BSYNC B0 ;  /* 0x0000000000007941 */ /* 0x000fea0003800000 */
.L_x_29566:
[----:B------:R-:W-:Y:S01]  /*8a10*/  STG.E.U8 [R4.64], R2 ;  /* 0x0000000204007986 */ /* 0x000fe2000c101124 */
[----:B------:R-:W-:Y:S05]  /*8a20*/  EXIT ;  /* 0x000000000000794d */ /* 0x000fea0003800000 */
.L_x_29560:
[----:B------:R-:W-:-:S13]  /*8a30*/  ISETP.NE.AND P0, PT, R0, 0x1c, PT ;  /* 0x0000001c0000780c */ /* 0x000fda0003f05270 */
[----:B------:R-:W-:Y:S05]  /*8a40*/  @!P0 BRA `(.L_x_29569) ;  /* 0x000002d000008947 */ /* 0x000fea0003800000 */
[----:B------:R-:W-:-:S13]  /*8a50*/  ISETP.NE.AND P0, PT, R0, 0x1d, PT ;  /* 0x0000001d0000780c */ /* 0x000fda0003f05270 */
[----:B------:R-:W-:Y:S05]  /*8a60*/  @!P0 BRA `(.L_x_29570) ;  /* 0x0000028000008947 */ /* 0x000fea0003800000 */
[----:B------:R-:W-:-:S13]  /*8a70*/  ISETP.NE.AND P0, PT, R0, 0x2c, PT ;  /* 0x0000002c0000780c */ /* 0x000fda0003f05270 */
[----:B------:R-:W-:Y:S05]  /*8a80*/  @P0 BRA `(.L_x_29543) ;  /* 0x0000012000000947 */ /* 0x000fea0003800000 */
[----:B---3-5:R-:W0:Y:S01]  /*8a90*/  F2F.F32.F64 R6, R24 ;  /* 0x0000001800067310 */ /* 0x028e220000301000 */
        /* <DEDUP_REMOVED lines=17> */
.L_x_29543:
        /* <DEDUP_REMOVED lines=19> */
[----:B------:R-:W-:Y:S05]  /*8ce0*/  EXIT ;  /* 0x000000000000794d */ /* 0x000fea0003800000 */
.L_x_29570:
[----:B---3-5:R-:W0:Y:S02]  /*8cf0*/  F2I.U64.F64.TRUNC R24, R24 ;  /* 0x0000001800187311 */ /* 0x028e24000030d800 */
[----:B0-----:R-:W-:Y:S01]  /*8d00*/  STG.E.64 [R4.64], R24 ;  /* 0x0000001804007986 */ /* 0x001fe2000c101b24 */
[----:B------:R-:W-:Y:S05]  /*8d10*/  EXIT ;  /* 0x000000000000794d */ /* 0x000fea0003800000 */
.L_x_29569:
[----:B---3-5:R-:W0:Y:S02]  /*8d20*/  F2I.U32.F64.TRUNC R25, R24 ;  /* 0x0000001800197311 */ /* 0x028e24000030d000 */
[----:B0-----:R-:W-:Y:S01]  /*8d30*/  STG.E [R4.64], R25 ;  /* 0x0000001904007986 */ /* 0x001fe2000c101924 */
[----:B------:R-:W-:Y:S05]  /*8d40*/  EXIT ;  /* 0x000000000000794d */ /* 0x000fea0003800000 */
.L_x_29571:
        /* <DEDUP_REMOVED lines=11> */
.L_x_30114:


//--------------------- .text._ZN2at6native18elementwise_kernelILi128ELi2EZNS0_22gpu_kernel_impl_nocastINS0_13AUnaryFunctorIdddZZZNS0_21nextafter_kernel_cudaERNS_18TensorIteratorBaseEENKUlvE_clEvENKUlvE_clEvEUlddE_EEEEvS5_RKT_EUliE_EEviT1_ --------------------------
	.section	.text._ZN2at6native18elementwise_kernelILi128ELi2EZNS0_22gpu_kernel_impl_nocastINS0_13AUnaryFunctorIdddZZZNS0_21nextafter_kernel_cudaERNS_18TensorIteratorBaseEENKUlvE_clEvENKUlvE_clEvEUlddE_EEEEvS5_RKT_EUliE_EEviT1_,"ax",@progbits
	.sectioninfo	@"SHI_REGISTERS=12"
	.align	128
        .global         _ZN2at6native18elementwise_kernelILi128ELi2EZNS0_22gpu_kernel_impl_nocastINS0_13AUnaryFunctorIdddZZZNS0_21nextafter_kernel_cudaERNS_18TensorIteratorBaseEENKUlvE_clEvENKUlvE_clEvEUlddE_EEEEvS5_RKT_EUliE_EEviT1_
        .type           _ZN2at6native18elementwise_kernelILi128ELi2EZNS0_22gpu_kernel_impl_nocastINS0_13AUnaryFunctorIdddZZZNS0_21nextafter_kernel_cudaERNS_18TensorIteratorBaseEENKUlvE_clEvENKUlvE_clEvEUlddE_EEEEvS5_RKT_EUliE_EEviT1_,@function
        .size           _ZN2at6native18elementwise_kernelILi128ELi2EZNS0_22gpu_kernel_impl_nocastINS0_13AUnaryFunctorIdddZZZNS0_21nextafter_kernel_cudaERNS_18TensorIteratorBaseEENKUlvE_clEvENKUlvE_clEvEUlddE_EEEEvS5_RKT_EUliE_EEviT1_,(.L_x_30115 - _ZN2at6native18elementwise_kernelILi128ELi2EZNS0_22gpu_kernel_impl_nocastINS0_13AUnaryFunctorIdddZZZNS0_21nextafter_kernel_cudaERNS_18TensorIteratorBaseEENKUlvE_clEvENKUlvE_clEvEUlddE_EEEEvS5_RKT_EUliE_EEviT1_)
        .other          _ZN2at6native18elementwise_kernelILi128ELi2EZNS0_22gpu_kernel_impl_nocastINS0_13AUnaryFunctorIdddZZZNS0_21nextafter_kernel_cudaERNS_18TensorIteratorBaseEENKUlvE_clEvENKUlvE_clEvEUlddE_EEEEvS5_RKT_EUliE_EEviT1_,@"STO_CUDA_ENTRY STV_DEFAULT"
_ZN2at6native18elementwise_kernelILi128ELi2EZNS0_22gpu_kernel_impl_nocastINS0_13AUnaryFunctorIdddZZZNS0_21nextafter_kernel_cudaERNS_18TensorIteratorBaseEENKUlvE_clEvENKUlvE_clEvEUlddE_EEEEvS5_RKT_EUliE_EEviT1_:
.text._ZN2at6native18elementwise_kernelILi128ELi2EZNS0_22gpu_kernel_impl_nocastINS0_13AUnaryFunctorIdddZZZNS0_21nextafter_kernel_cudaERNS_18TensorIteratorBaseEENKUlvE_clEvENKUlvE_clEvEUlddE_EEEEvS5_RKT_EUliE_EEviT1_:
[----:B------:R-:W-:Y:S02]  /*0000*/  MOV R1, c[0x0][0x28] ;  /* 0x00000a0000017a02 */ /* 0x000fe40000000f00 */
[----:B------:R-:W0:Y:S01]  /*0010*/  S2R R3, SR_CTAID.X ;  /* 0x0000000000037919 */ /* 0x000e220000002500 */
[----:B------:R-:W-:Y:S01]  /*0020*/  ULDC UR4, c[0x0][0x37c] ;  /* 0x0000df0000047ab9 */ /* 0x000fe20000000800 */
[----:B------:R-:W-:Y:S01]  /*0030*/  BSSY B0, `(.L_x_29572) ;  /* 0x0000113000007945 */ /* 0x000fe20003800000 */
[----:B------:R-:W-:Y:S01]  /*0040*/  ULOP3.LUT UR4, UR4, 0x7fffffff, URZ, 0xc0, !UPT ;  /* 0x7fffffff04047892 */ /* 0x000fe2000f8ec03f */
[----:B------:R-:W0:Y:S01]  /*0050*/  S2R R0, SR_TID.X ;  /* 0x0000000000007919 */ /* 0x000e220000002100 */
[----:B------:R-:W-:Y:S01]  /*0060*/  ULDC.64 UR6, c[0x0][0x118] ;  /* 0x0000460000067ab9 */ /* 0x000fe20000000a00 */
        /* <DEDUP_REMOVED lines=230> */
.L_x_29574:
[----:B------:R-:W-:-:S05]  /*0ed0*/  IADD3 R4, P0, R2, c[0x0][0x368], RZ ;  /* 0x0000da0002047a10 */ /* 0x000fca0007f1e0ff */
[----:B------:R-:W-:-:S06]  /*0ee0*/  IMAD.X R5, RZ, RZ, c[0x0][0x36c], P0 ;  /* 0x0000db00ff057624 */ /* 0x000fcc00000e06ff */
[----:B------:R-:W2:Y:S01]  /*0ef0*/  LDG.E.64 R4, [R4.64] ;  /* 0x0000000604047981 */ /* 0x000ea2000c1e1b00 */
[----:B------:R-:W-:Y:S01]  /*0f00*/  MOV R6, 0x0 ;  /* 0x0000000000067802 */ /* 0x000fe20000000f00 */
[----:B------:R-:W-:Y:S01]  /*0f10*/  BSSY B1, `(.L_x_29575) ;  /* 0x0000022000017945 */ /* 0x000fe20003800000 */
[----:B------:R-:W-:Y:S01]  /*0f20*/  MOV R7, 0x7ff00000 ;  /* 0x7ff0000000077802 */ /* 0x000fe20000000f00 */
[----:B--2---:R-:W0:-:S06]  /*0f30*/  DSETP.GTU.AND P0, PT, |R4|, +INF , PT ;  /* 0x7ff000000400742a */ /* 0x004e0c0003f0c200 */
[----:B0-----:R0:W1:Y:S02]  /*0f40*/  DSETP.LTU.OR P0, PT, R6, |c[0x0][0x378]|, P0 ;  /* 0x4000de000600762a */ /* 0x0010640000709400 */
[----:B0-----:R-:W-:-:S04]  /*0f50*/  IADD3 R6, P1, R0, c[0x0][0x360], RZ ;  /* 0x0000d80000067a10 */ /* 0x001fc80007f3e0ff */
[----:B------:R-:W-:-:S08]  /*0f60*/  IADD3.X R7, RZ, c[0x0][0x364], RZ, P1, !PT ;  /* 0x0000d900ff077a10 */ /* 0x000fd00000ffe4ff */
[----:B-1----:R-:W-:Y:S05]  /*0f70*/  @P0 BRA `(.L_x_29576) ;  /* 0x000001a000000947 */ /* 0x002fea0003800000 */
[----:B------:R-:W-:Y:S02]  /*0f80*/  LOP3.LUT R0, R4, c[0x0][0x378], RZ, 0xfc, !PT ;  /* 0x0000de0004007a12 */ /* 0x000fe400078efcff */
[----:B------:R-:W-:Y:S02]  /*0f90*/  LOP3.LUT R2, R5, c[0x0][0x37c], RZ, 0xfc, !PT ;  /* 0x0000df0005027a12 */ /* 0x000fe400078efcff */
[----:B------:R-:W-:-:S04]  /*0fa0*/  ISETP.NE.U32.AND P0, PT, R0, RZ, PT ;  /* 0x000000ff0000720c */ /* 0x000fc80003f05070 */
[----:B------:R-:W-:-:S13]  /*0fb0*/  LOP3.LUT P0, RZ, R2, 0x7fffffff, RZ, 0xc0, P0 ;  /* 0x7fffffff02ff7812 */ /* 0x000fda000000c0ff */
[----:B------:R-:W-:Y:S05]  /*0fc0*/  @!P0 BRA `(.L_x_29577) ;  /* 0x0000016000008947 */ /* 0x000fea0003800000 */
[----:B------:R-:W-:-:S04]  /*0fd0*/  ISETP.NE.U32.AND P0, PT, RZ, c[0x0][0x378], PT ;  /* 0x0000de00ff007a0c */ /* 0x000fc80003f05070 */
[----:B------:R-:W-:-:S13]  /*0fe0*/  ISETP.NE.AND.EX P0, PT, RZ, UR4, PT, P0 ;  /* 0x00000004ff007c0c */ /* 0x000fda000bf05300 */
[----:B------:R-:W-:Y:S01]  /*0ff0*/  @!P0 LOP3.LUT R0, RZ, 0x80000000, R5, 0xb8, !PT ;  /* 0x80000000ff008812 */ /* 0x000fe200078eb805 */
[----:B------:R-:W-:-:S03]  /*1000*/  @!P0 IMAD.MOV.U32 R4, RZ, RZ, 0x1 ;  /* 0x00000001ff048424 */ /* 0x000fc600078e00ff */
[----:B------:R-:W-:Y:S01]  /*1010*/  @!P0 MOV R5, R0 ;  /* 0x0000000000058202 */ /* 0x000fe20000000f00 */
        /* <DEDUP_REMOVED lines=16> */
.L_x_29576:
[----:B------:R-:W0:-:S06]  /*1120*/  DADD R4, R4, c[0x0][0x378] ;  /* 0x0000de0004047629 */ /* 0x000e0c0000000000 */
.L_x_29577:
[----:B------:R-:W-:Y:S05]  /*1130*/  BSYNC B1 ;  /* 0x0000000000017941 */ /* 0x000fea0003800000 */
.L_x_29575:
[----:B0-----:R0:W-:Y:S01]  /*1140*/  STG.E.64 [R6.64], R4 ;  /* 0x0000000406007986 */ /* 0x0011e2000c101b06 */
[----:B------:R-:W-:-:S03]  /*1150*/  IADD3 R3, R3, 0x80, RZ ;  /* 0x0000008003037810 */ /* 0x000fc60007ffe0ff */
.L_x_29573:
[----:B------:R-:W-:Y:S05]  /*1160*/  BSYNC B0 ;  /* 0x0000000000007941 */ /* 0x000fea0003800000 */
.L_x_29572:
[----:B------:R-:W-:-:S13]  /*1170*/  ISETP.GE.AND P0, PT, R3, c[0x0][0x160], PT ;  /* 0x0000580003007a0c */ /* 0x000fda0003f06270 */
[----:B------:R-:W-:Y:S05]  /*1180*/  @P0 EXIT ;  /* 0x000000000000094d */ /* 0x000fea0003800000 */
[----:B------:R-:W-:Y:S01]  /*1190*/  ISETP.NE.AND P0, PT, RZ, c[0x0][0x168], PT ;  /* 0x00005a00ff007a0c */ /* 0x000fe20003f05270 */
[----:B------:R-:W-:Y:S01]  /*11a0*/  HFMA2.MMA R0, -RZ, RZ, 0, 0 ;  /* 0x00000000ff007435 */ /* 0x000fe200000001ff */
[----:B------:R-:W-:-:S11]  /*11b0*/  MOV R2, RZ ;  /* 0x000000ff00027202 */ /* 0x000fd60000000f00 */
[----:B------:R-:W-:Y:S05]  /*11c0*/  @!P0 BRA `(.L_x_29578) ;  /* 0x00000df000008947 */ /* 0x000fea0003800000 */
[----:B------:R-:W-:Y:S01]  /*11d0*/  IMAD.MOV.U32 R2, RZ, RZ, RZ ;  /* 0x000000ffff027224 */ /* 0x000fe200078e00ff */
[----:B------:R-:W-:-:S03]  /*11e0*/  MOV R8, c[0x0][0x168] ;  /* 0x00005a0000087a02 */ /* 0x000fc60000000f00 */
[----:B0-----:R-:W-:Y:S01]  /*11f0*/  IMAD.HI.U32 R4, R3, c[0x0][0x170], R2 ;  /* 0x00005c0003047a27 */ /* 0x001fe200078e0002 */
[----:B------:R-:W-:-:S04]  /*1200*/  ISETP.NE.AND P0, PT, R8, 0x1, PT ;  /* 0x000000010800780c */ /* 0x000fc80003f05270 */
        /* <DEDUP_REMOVED lines=219> */
.L_x_29578:
[----:B------:R-:W-:-:S04]  /*1fc0*/  IADD3 R2, P0, R2, c[0x0][0x368], RZ ;  /* 0x0000da0002027a10 */ /* 0x000fc80007f1e0ff */
[----:B------:R-:W-:-:S06]  /*1fd0*/  IADD3.X R3, RZ, c[0x0][0x36c], RZ, P0, !PT ;  /* 0x0000db00ff037a10 */ /* 0x000fcc00007fe4ff */
[----:B------:R-:W2:Y:S01]  /*1fe0*/  LDG.E.64 R2, [R2.64] ;  /* 0x0000000602027981 */ /* 0x000ea2000c1e1b00 */
[----:B0-----:R-:W-:Y:S01]  /*1ff0*/  IMAD.MOV.U32 R4, RZ, RZ, 0x0 ;  /* 0x00000000ff047424 */ /* 0x001fe200078e00ff */
[----:B------:R-:W-:Y:S01]  /*2000*/  MOV R5, 0x7ff00000 ;  /* 0x7ff0000000057802 */ /* 0x000fe20000000f00 */
[----:B------:R-:W-:Y:S01]  /*2010*/  BSSY B0, `(.L_x_29579) ;  /* 0x0000021000007945 */ /* 0x000fe20003800000 */
        /* <DEDUP_REMOVED lines=12> */
[----:B------:R-:W-:Y:S02]  /*20e0*/  @!P0 LOP3.LUT R0, RZ, 0x80000000, R3, 0xb8, !PT ;  /* 0x80000000ff008812 */ /* 0x000fe400078eb803 */
[----:B------:R-:W-:Y:S02]  /*20f0*/  @!P0 MOV R2, 0x1 ;  /* 0x0000000100028802 */ /* 0x000fe40000000f00 */
        /* <DEDUP_REMOVED lines=17> */
.L_x_29580:
[----:B------:R-:W0:-:S06]  /*2210*/  DADD R2, R2, c[0x0][0x378] ;  /* 0x0000de0002027629 */ /* 0x000e0c0000000000 */
.L_x_29581:
[----:B------:R-:W-:Y:S05]  /*2220*/  BSYNC B0 ;  /* 0x0000000000007941 */ /* 0x000fea0003800000 */
.L_x_29579:
[----:B0-----:R-:W-:Y:S01]  /*2230*/  STG.E.64 [R4.64], R2 ;  /* 0x0000000204007986 */ /* 0x001fe2000c101b06 */
[----:B------:R-:W-:Y:S05]  /*2240*/  EXIT ;  /* 0x000000000000794d */ /* 0x000fea0003800000 */
.L_x_29582:
        /* <DEDUP_REMOVED lines=11> */
.L_x_30115:


//--------------------- .text._ZN2at6native27unrolled_elementwise_kernelINS0_13AUnaryFunctorIdddZZZNS0_21nextafter_kernel_cudaERNS_18TensorIteratorBaseEENKUlvE_clEvENKUlvE_clEvEUlddE_EESt5arrayIPcLm2EELi4E23TrivialOffsetCalculatorILi1EjESD_NS0_6memory15LoadWithoutCastENSE_16StoreWithoutCastEEEviT_T0_T2_T3_T4_T5_ --------------------------
	.section	.text._ZN2at6native27unrolled_elementwise_kernelINS0_13AUnaryFunctorIdddZZZNS0_21nextafter_kernel_cudaERNS_18TensorIteratorBaseEENKUlvE_clEvENKUlvE_clEvEUlddE_EESt5arrayIPcLm2EELi4E23TrivialOffsetCalculatorILi1EjESD_NS0_6memory15LoadWithoutCastENSE_16StoreWithoutCastEEEviT_T0_T2_T3_T4_T5_,"ax",@progbits
	.sectioninfo	@"SHI_REGISTERS=23"
	.align	128
        .global         _ZN2at6native27unrolled_elementwise_kernelINS0_13AUnaryFunctorIdddZZZNS0_21nextafter_kernel_cudaERNS_18TensorIteratorBaseEENKUlvE_clEvENKUlvE_clEvEUlddE_EESt5arrayIPcLm2EELi4E23TrivialOffsetCalculatorILi1EjESD_NS0_6memory15LoadWithoutCastENSE_16StoreWithoutCastEEEviT_T0_T2_T3_T4_T5_
        .type           _ZN2at6native27unrolled_elementwise_kernelINS0_13AUnaryFunctorIdddZZZNS0_21nextafter_kernel_cudaERNS_18TensorIteratorBaseEENKUlvE_clEvENKUlvE_clEvEUlddE_EESt5arrayIPcLm2EELi4E23TrivialOffsetCalculatorILi1EjESD_NS0_6memory15LoadWithoutCastENSE_16StoreWithoutCastEEEviT_T0_T2_T3_T4_T5_,@function
        .size           _ZN2at6native27unrolled_elementwise_kernelINS0_13AUnaryFunctorIdddZZZNS0_21nextafter_kernel_cudaERNS_18TensorIteratorBaseEENKUlvE_clEvENKUlvE_clEvEUlddE_EESt5arrayIPcLm2EELi4E23TrivialOffsetCalculatorILi1EjESD_NS0_6memory15LoadWithoutCastENSE_16StoreWithoutCastEEEviT_T0_T2_T3_T4_T5_,(.L_x_30116 - _ZN2at6native27unrolled_elementwise_kernelINS0_13AUnaryFunctorIdddZZZNS0_21nextafter_kernel_cudaERNS_18TensorIteratorBaseEENKUlvE_clEvENKUlvE_clEvEUlddE_EESt5arrayIPcLm2EELi4E23TrivialOffsetCalculatorILi1EjESD_NS0_6memory15LoadWithoutCastENSE_16StoreWithoutCastEEEviT_T0_T2_T3_T4_T5_)
        .other          _ZN2at6native27unrolled_elementwise_kernelINS0_13AUnaryFunctorIdddZZZNS0_21nextafter_kernel_cudaERNS_18TensorIteratorBaseEENKUlvE_clEvENKUlvE_clEvEUlddE_EESt5arrayIPcLm2EELi4E23TrivialOffsetCalculatorILi1EjESD_NS0_6memory15LoadWithoutCastENSE_16StoreWithoutCastEEEviT_T0_T2_T3_T4_T5_,@"STO_CUDA_ENTRY STV_DEFAULT"
_ZN2at6native27unrolled_elementwise_kernelINS0_13AUnaryFunctorIdddZZZNS0_21nextafter_kernel_cudaERNS_18TensorIteratorBaseEENKUlvE_clEvENKUlvE_clEvEUlddE_EESt5arrayIPcLm2EELi4E23TrivialOffsetCalculatorILi1EjESD_NS0_6memory15LoadWithoutCastENSE_16StoreWithoutCastEEEviT_T0_T2_T3_T4_T5_:
.text._ZN2at6native27unrolled_elementwise_kernelINS0_13AUnaryFunctorIdddZZZNS0_21nextafter_kernel_cudaERNS_18TensorIteratorBaseEENKUlvE_clEvENKUlvE_clEvEUlddE_EESt5arrayIPcLm2EELi4E23TrivialOffsetCalculatorILi1EjESD_NS0_6memory15LoadWithoutCastENSE_16StoreWithoutCastEEEviT_T0_T2_T3_T4_T5_:
[----:B------:R-:W-:Y:S02]  /*0000*/  IMAD.MOV.U32 R1, RZ, RZ, c[0x0][0x28] ;  /* 0x00000a00ff017624 */ /* 0x000fe400078e00ff */
[----:B------:R-:W0:Y:S01]  /*0010*/  S2R R0, SR_CTAID.X ;  /* 0x0000000000007919 */ /* 0x000e220000002500 */
[----:B------:R-:W-:Y:S01]  /*0020*/  IMAD.MOV.U32 R3, RZ, RZ, -0x200 ;  /* 0xfffffe00ff037424 */ /* 0x000fe200078e00ff */
[----:B------:R-:W-:Y:S01]  /*0030*/  CS2R R8, SRZ ;  /* 0x0000000000087805 */ /* 0x000fe2000001ff00 */
[----:B------:R-:W-:Y:S01]  /*0040*/  CS2R R4, SRZ ;  /* 0x0000000000047805 */ /* 0x000fe2000001ff00 */
[----:B------:R-:W1:Y:S01]  /*0050*/  S2R R11, SR_TID.X ;  /* 0x00000000000b7919 */ /* 0x000e620000002100 */
[----:B------:R-:W-:Y:S01]  /*0060*/  ULDC.64 UR4, c[0x0][0x118] ;  /* 0x0000460000047ab9 */ /* 0x000fe20000000a00 */
        /* <DEDUP_REMOVED lines=14> */
[----:B------:R-:W-:-:S04]  /*0150*/  @!P0 IMAD.WIDE.U32 R14, R14, R15, c[0x0][0x180] ;  /* 0x000060000e0e8625 */ /* 0x000fc800078e000f */
[----:B------:R-:W-:Y:S01]  /*0160*/  IMAD.MOV.U32 R20, RZ, RZ, c[0x0][0x174] ;  /* 0x00005d00ff147624 */ /* 0x000fe200078e00ff */
        /* <DEDUP_REMOVED lines=12> */
[----:B------:R-:W-:-:S04]  /*0230*/  ISETP.NE.U32.AND P0, PT, RZ, c[0x0][0x170], PT ;  /* 0x00005c00ff007a0c */ /* 0x000fc80003f05070 */
[----:B------:R-:W-:Y:S01]  /*0240*/  LOP3.LUT P0, RZ, R20, 0x7fffffff, RZ, 0xc0, P0 ;  /* 0x7fffffff14ff7812 */ /* 0x000fe2000000c0ff */
[----:B------:R-:W-:-:S12]  /*0250*/  BSSY B0, `(.L_x_29583) ;  /* 0x00000c3000007945 */ /* 0x000fd80003800000 */
[----:B------:R-:W-:Y:S05]  /*0260*/  @!P0 BRA `(.L_x_29584) ;  /* 0x0000079000008947 */ /* 0x000fea0003800000 */
[----:B0-----:R-:W-:Y:S01]  /*0270*/  BSSY B1, `(.L_x_29585) ;  /* 0x000001c000017945 */ /* 0x001fe20003800000 */
        /* <DEDUP_REMOVED lines=26> */
.L_x_29587:
[----:B------:R-:W0:-:S06]  /*0420*/  DADD R8, R8, c[0x0][0x170] ;  /* 0x00005c0008087629 */ /* 0x000e0c0000000000 */
.L_x_29586:
[----:B------:R-:W-:Y:S05]  /*0430*/  BSYNC B1 ;  /* 0x0000000000017941 */ /* 0x000fea0003800000 */
.L_x_29585:
[----:B------:R-:W-:Y:S01]  /*0440*/  IADD3 R13, R11, 0x80, RZ ;  /* 0x000000800b0d7810 */ /* 0x000fe20007ffe0ff */
[----:B------:R-:W-:Y:S03]  /*0450*/  BSSY B1, `(.L_x_29588) ;  /* 0x000001d000017945 */ /* 0x000fe60003800000 */
[----:B------:R-:W-:-:S13]  /*0460*/  ISETP.GE.AND P0, PT, R13, R10, PT ;  /* 0x0000000a0d00720c */ /* 0x000fda0003f06270 */
[----:B------:R-:W-:Y:S05]  /*0470*/  @P0 BRA `(.L_x_29589) ;  /* 0x000001a000000947 */ /* 0x000fea0003800000 */
[----:B-----5:R-:W1:Y:S01]  /*0480*/  DSETP.GTU.AND P0, PT, |R6|, +INF , PT ;  /* 0x7ff000000600742a */ /* 0x020e620003f0c200 */
        /* <DEDUP_REMOVED lines=12> */
[----:B------:R-:W2:Y:S02]  /*0550*/  DSETP.LT.AND P1, PT, RZ, c[0x0][0x170], P1 ;  /* 0x00005c00ff00762a */ /* 0x000ea40000f21000 */
[----:B-1----:R-:W-:Y:S02]  /*0560*/  SEL R15, RZ, 0xffffffff, !P3 ;  /* 0xffffffffff0f7807 */ /* 0x002fe40005800000 */
[----:B------:R-:W1:Y:S02]  /*0570*/  DSETP.GT.AND P4, PT, RZ, c[0x0][0x170], !P0 ;  /* 0x00005c00ff00762a */ /* 0x000e640004784000 */
[----:B--2---:R-:W-:Y:S02]  /*0580*/  SEL R12, RZ, 0x1, !P1 ;  /* 0x00000001ff0c7807 */ /* 0x004fe40004800000 */
[----:B------:R-:W2:Y:S02]  /*0590*/  DSETP.LT.AND P0, PT, RZ, c[0x0][0x170], !P0 ;  /* 0x00005c00ff00762a */ /* 0x000ea40004701000 */
[----:B-1----:R-:W-:-:S04]  /*05a0*/  SEL R6, RZ, 0x1, !P4 ;  /* 0x00000001ff067807 */ /* 0x002fc80006000000 */
[----:B--2---:R-:W-:Y:S02]  /*05b0*/  SEL R7, RZ, 0xffffffff, !P0 ;  /* 0xffffffffff077807 */ /* 0x004fe40004000000 */
[----:B------:R-:W-:-:S04]  /*05c0*/  IADD3 R12, P0, P1, R12, c[0x0][0x170], R15 ;  /* 0x00005c000c0c7a10 */ /* 0x000fc8000791e00f */
[----:B------:R-:W-:Y:S02]  /*05d0*/  IADD3 R6, P3, P4, R7, R12, R6 ;  /* 0x0000000c07067210 */ /* 0x000fe40007c7e006 */
[----:B------:R-:W-:-:S04]  /*05e0*/  IADD3.X R12, RZ, c[0x0][0x174], R15, P0, P1 ;  /* 0x00005d00ff0c7a10 */ /* 0x000fc800007e240f */
[----:B------:R-:W-:Y:S01]  /*05f0*/  IADD3.X R7, R7, R12, RZ, P3, P4 ;  /* 0x0000000c07077210 */ /* 0x000fe20001fe84ff */
[----:B------:R-:W-:Y:S05]  /*0600*/  BRA `(.L_x_29589) ;  /* 0x0000001000007947 */ /* 0x000fea0003800000 */
.L_x_29590:
[----:B------:R-:W1:-:S06]  /*0610*/  DADD R6, R6, c[0x0][0x170] ;  /* 0x00005c0006067629 */ /* 0x000e4c0000000000 */
.L_x_29589:
[----:B------:R-:W-:Y:S05]  /*0620*/  BSYNC B1 ;  /* 0x0000000000017941 */ /* 0x000fea0003800000 */
.L_x_29588:
[----:B------:R-:W-:Y:S01]  /*0630*/  IADD3 R15, R11, 0x100, RZ ;  /* 0x000001000b0f7810 */ /* 0x000fe20007ffe0ff */
[----:B------:R-:W-:Y:S03]  /*0640*/  BSSY B1, `(.L_x_29591) ;  /* 0x000001d000017945 */ /* 0x000fe60003800000 */
[----:B------:R-:W-:-:S13]  /*0650*/  ISETP.GE.AND P0, PT, R15, R10, PT ;  /* 0x0000000a0f00720c */ /* 0x000fda0003f06270 */
[----:B------:R-:W-:Y:S05]  /*0660*/  @P0 BRA `(.L_x_29592) ;  /* 0x000001a000000947 */ /* 0x000fea0003800000 */
[----:B-----5:R-:W2:Y:S01]  /*0670*/  DSETP.GTU.AND P0, PT, |R4|, +INF , PT ;  /* 0x7ff000000400742a */ /* 0x020ea20003f0c200 */
        /* <DEDUP_REMOVED lines=12> */
[----:B------:R-:W3:Y:S02]  /*0740*/  DSETP.LT.AND P1, PT, RZ, c[0x0][0x170], P1 ;  /* 0x00005c00ff00762a */ /* 0x000ee40000f21000 */
[----:B--2---:R-:W-:Y:S02]  /*0750*/  SEL R15, RZ, 0xffffffff, !P3 ;  /* 0xffffffffff0f7807 */ /* 0x004fe40005800000 */
[----:B------:R-:W2:Y:S02]  /*0760*/  DSETP.GT.AND P4, PT, RZ, c[0x0][0x170], !P0 ;  /* 0x00005c00ff00762a */ /* 0x000ea40004784000 */
[----:B---3--:R-:W-:Y:S02]  /*0770*/  SEL R12, RZ, 0x1, !P1 ;  /* 0x00000001ff0c7807 */ /* 0x008fe40004800000 */
[----:B------:R-:W3:Y:S02]  /*0780*/  DSETP.LT.AND P0, PT, RZ, c[0x0][0x170], !P0 ;  /* 0x00005c00ff00762a */ /* 0x000ee40004701000 */
[----:B--2---:R-:W-:-:S04]  /*0790*/  SEL R4, RZ, 0x1, !P4 ;  /* 0x00000001ff047807 */ /* 0x004fc80006000000 */
[----:B---3--:R-:W-:Y:S02]  /*07a0*/  SEL R5, RZ, 0xffffffff, !P0 ;  /* 0xffffffffff057807 */ /* 0x008fe40004000000 */
[----:B------:R-:W-:-:S04]  /*07b0*/  IADD3 R12, P0, P1, R12, c[0x0][0x170], R15 ;  /* 0x00005c000c0c7a10 */ /* 0x000fc8000791e00f */
[----:B------:R-:W-:Y:S02]  /*07c0*/  IADD3 R4, P3, P4, R5, R12, R4 ;  /* 0x0000000c05047210 */ /* 0x000fe40007c7e004 */
[----:B------:R-:W-:-:S04]  /*07d0*/  IADD3.X R12, RZ, c[0x0][0x174], R15, P0, P1 ;  /* 0x00005d00ff0c7a10 */ /* 0x000fc800007e240f */
[----:B------:R-:W-:Y:S01]  /*07e0*/  IADD3.X R5, R5, R12, RZ, P3, P4 ;  /* 0x0000000c05057210 */ /* 0x000fe20001fe84ff */
[----:B------:R-:W-:Y:S05]  /*07f0*/  BRA `(.L_x_29592) ;  /* 0x0000001000007947 */ /* 0x000fea0003800000 */
.L_x_29593:
[----:B------:R-:W2:-:S06]  /*0800*/  DADD R4, R4, c[0x0][0x170] ;  /* 0x00005c0004047629 */ /* 0x000e8c0000000000 */
.L_x_29592:
[----:B------:R-:W-:Y:S05]  /*0810*/  BSYNC B1 ;  /* 0x0000000000017941 */ /* 0x000fea0003800000 */
.L_x_29591:
[----:B------:R-:W-:-:S04]  /*0820*/  IADD3 R15, R11, 0x180, RZ ;  /* 0x000001800b0f7810 */ /* 0x000fc80007ffe0ff */
[----:B------:R-:W-:-:S13]  /*0830*/  ISETP.GE.AND P0, PT, R15, R10, PT ;  /* 0x0000000a0f00720c */ /* 0x000fda0003f06270 */
[----:B------:R-:W-:Y:S05]  /*0840*/  @P0 BRA `(.L_x_29594) ;  /* 0x0000063000000947 */ /* 0x000fea0003800000 */
[----:B-----5:R-:W3:Y:S01]  /*0850*/  DSETP.GTU.AND P0, PT, |R2|, +INF , PT ;  /* 0x7ff000000200742a */ /* 0x020ee20003f0c200 */
        /* <DEDUP_REMOVED lines=24> */
.L_x_29595:
[----:B------:R-:W3:Y:S01]  /*09e0*/  DADD R2, R2, c[0x0][0x170] ;  /* 0x00005c0002027629 */ /* 0x000ee20000000000 */
[----:B------:R-:W-:Y:S05]  /*09f0*/  BRA `(.L_x_29594) ;  /* 0x0000048000007947 */ /* 0x000fea0003800000 */
.L_x_29584:
        /* <DEDUP_REMOVED lines=15> */
.L_x_29598:
[----:B------:R-:W0:-:S06]  /*0af0*/  DADD R8, R8, c[0x0][0x170] ;  /* 0x00005c0008087629 */ /* 0x000e0c0000000000 */
.L_x_29597:
[----:B------:R-:W-:Y:S05]  /*0b00*/  BSYNC B1 ;  /* 0x0000000000017941 */ /* 0x000fea0003800000 */
.L_x_29596:
        /* <DEDUP_REMOVED lines=17> */
.L_x_29601:
[----:B------:R-:W1:-:S06]  /*0c20*/  DADD R6, R6, c[0x0][0x170] ;  /* 0x00005c0006067629 */ /* 0x000e4c0000000000 */
.L_x_29600:
[----:B------:R-:W-:Y:S05]  /*0c30*/  BSYNC B1 ;  /* 0x0000000000017941 */ /* 0x000fea0003800000 */
.L_x_29599:
        /* <DEDUP_REMOVED lines=17> */
.L_x_29604:
[----:B------:R-:W2:-:S06]  /*0d50*/  DADD R4, R4, c[0x0][0x170] ;  /* 0x00005c0004047629 */ /* 0x000e8c0000000000 */
.L_x_29603:
[----:B------:R-:W-:Y:S05]  /*0d60*/  BSYNC B1 ;  /* 0x0000000000017941 */ /* 0x000fea0003800000 */
.L_x_29602:
        /* <DEDUP_REMOVED lines=16> */
.L_x_29605:
[----:B------:R-:W3:-:S06]  /*0e70*/  DADD R2, R2, c[0x0][0x170] ;  /* 0x00005c0002027629 */ /* 0x000ecc0000000000 */
.L_x_29594:
[----:B------:R-:W-:Y:S05]  /*0e80*/  BSYNC B0 ;  /* 0x0000000000007941 */ /* 0x000fea0003800000 */
.L_x_29583:
[----:B------:R-:W-:Y:S01]  /*0e90*/  IMAD.MOV.U32 R15, RZ, RZ, R11 ;  /* 0x000000ffff0f7224 */ /* 0x000fe200078e000b */
[----:B------:R-:W-:Y:S01]  /*0ea0*/  BSSY B0, `(.L_x_29606) ;  /* 0x0000012000007945 */ /* 0x000fe20003800000 */
[----:B------:R-:W-:Y:S02]  /*0eb0*/  @!P2 IMAD.MOV.U32 R15, RZ, RZ, R13 ;  /* 0x000000ffff0fa224 */ /* 0x000fe400078e000d */
[----:B------:R-:W-:Y:S02]  /*0ec0*/  @!P2 IMAD R12, R0, 0x200, R11 ;  /* 0x00000200000ca824 */ /* 0x000fe400078e020b */
[----:B------:R-:W-:Y:S01]  /*0ed0*/  @!P2 IMAD.MOV.U32 R13, RZ, RZ, 0x8 ;  /* 0x00000008ff0da424 */ /* 0x000fe200078e00ff */
[----:B------:R-:W-:-:S03]  /*0ee0*/  ISETP.GE.AND P0, PT, R15, R10, PT ;  /* 0x0000000a0f00720c */ /* 0x000fc60003f06270 */
[----:B------:R-:W-:-:S05]  /*0ef0*/  @!P2 IMAD.WIDE.U32 R12, R12, R13, c[0x0][0x178] ;  /* 0x00005e000c0ca625 */ /* 0x000fca00078e000d */
[----:B0----5:R0:W-:Y:S05]  /*0f00*/  @!P2 STG.E.64 [R12.64], R8 ;  /* 0x000000080c00a986 */ /* 0x0211ea000c101b04 */
[----:B------:R-:W-:Y:S05]  /*0f10*/  @P0 BRA `(.L_x_29607) ;  /* 0x000000a000000947 */ /* 0x000fea0003800000 */
[----:B0-----:R-:W-:Y:S01]  /*0f20*/  IMAD R8, R0, 0x200, R15 ;  /* 0x0000020000087824 */ /* 0x001fe200078e020f */
[----:B------:R-:W-:Y:S01]  /*0f30*/  IADD3 R15, R15, 0x80, RZ ;  /* 0x000000800f0f7810 */ /* 0x000fe20007ffe0ff */
[----:B------:R-:W-:-:S03]  /*0f40*/  IMAD.MOV.U32 R13, RZ, RZ, 0x8 ;  /* 0x00000008ff0d7424 */ /* 0x000fc600078e00ff */
[----:B------:R-:W-:Y:S01]  /*0f50*/  ISETP.GE.AND P0, PT, R15, R10, PT ;  /* 0x0000000a0f00720c */ /* 0x000fe20003f06270 */
[----:B------:R-:W-:-:S05]  /*0f60*/  IMAD.WIDE.U32 R8, R8, R13, c[0x0][0x178] ;  /* 0x00005e0008087625 */ /* 0x000fca00078e000d */
[----:B-1----:R0:W-:Y:S07]  /*0f70*/  STG.E.64 [R8.64], R6 ;  /* 0x0000000608007986 */ /* 0x0021ee000c101b04 */
[----:B------:R-:W-:Y:S01]  /*0f80*/  @!P0 IMAD R12, R0, 0x200, R15 ;  /* 0x00000200000c8824 */ /* 0x000fe200078e020f */
[----:B------:R-:W-:-:S03]  /*0f90*/  @!P0 IADD3 R15, R15, 0x80, RZ ;  /* 0x000000800f0f8810 */ /* 0x000fc60007ffe0ff */
[----:B------:R-:W-:-:S05]  /*0fa0*/  @!P0 IMAD.WIDE.U32 R12, R12, R13, c[0x0][0x178] ;  /* 0x00005e000c0c8625 */ /* 0x000fca00078e000d */
[----:B--2---:R0:W-:Y:S02]  /*0fb0*/  @!P0 STG.E.64 [R12.64], R4 ;  /* 0x000000040c008986 */ /* 0x0041e4000c101b04 */
.L_x_29607:
[----:B------:R-:W-:Y:S05]  /*0fc0*/  BSYNC B0 ;  /* 0x0000000000007941 */ /* 0x000fea0003800000 */
.L_x_29606:
[----:B------:R-:W-:-:S13]  /*0fd0*/  ISETP.GE.AND P0, PT, R15, R10, PT ;  /* 0x0000000a0f00720c */ /* 0x000fda0003f06270 */
[----:B------:R-:W-:Y:S05]  /*0fe0*/  @P0 EXIT ;  /* 0x000000000000094d */ /* 0x000fea0003800000 */
[----:B0-2---:R-:W-:Y:S02]  /*0ff0*/  IMAD R4, R0, 0x200, R15 ;  /* 0x0000020000047824 */ /* 0x005fe400078e020f */
[----:B------:R-:W-:-:S04]  /*1000*/  IMAD.MOV.U32 R5, RZ, RZ, 0x8 ;  /* 0x00000008ff057424 */ /* 0x000fc800078e00ff */
[----:B------:R-:W-:-:S05]  /*1010*/  IMAD.WIDE.U32 R4, R4, R5, c[0x0][0x178] ;  /* 0x00005e0004047625 */ /* 0x000fca00078e0005 */
[----:B---3--:R-:W-:Y:S01]  /*1020*/  STG.E.64 [R4.64], R2 ;  /* 0x0000000204007986 */ /* 0x008fe2000c101b04 */
[----:B------:R-:W-:Y:S05]  /*1030*/  EXIT ;  /* 0x000000000000794d */ /* 0x000fea0003800000 */
.L_x_29608:
        /* <DEDUP_REMOVED lines=12> */
.L_x_30116:


//--------------------- .text._ZN2at6native29vectorized_elementwise_kernelILi2ENS0_13AUnaryFunctorIdddZZZNS0_21nextafter_kernel_cudaERNS_18TensorIteratorBaseEENKUlvE_clEvENKUlvE_clEvEUlddE_EESt5arrayIPcLm2EEEEviT0_T1_ --------------------------
	.section	.text._ZN2at6native29vectorized_elementwise_kernelILi2ENS0_13AUnaryFunctorIdddZZZNS0_21nextafter_kernel_cudaERNS_18TensorIteratorBaseEENKUlvE_clEvENKUlvE_clEvEUlddE_EESt5arrayIPcLm2EEEEviT0_T1_,"ax",@progbits
	.sectioninfo	@"SHI_REGISTERS=30"
	.align	128
        .global         _ZN2at6native29vectorized_elementwise_kernelILi2ENS0_13AUnaryFunctorIdddZZZNS0_21nextafter_kernel_cudaERNS_18TensorIteratorBaseEENKUlvE_clEvENKUlvE_clEvEUlddE_EESt5arrayIPcLm2EEEEviT0_T1_
        .type           _ZN2at6native29vectorized_elementwise_kernelILi2ENS0_13AUnaryFunctorIdddZZZNS0_21nextafter_kernel_cudaERNS_18TensorIteratorBaseEENKUlvE_clEvENKUlvE_clEvEUlddE_EESt5arrayIPcLm2EEEEviT0_T1_,@function
        .size           _ZN2at6native29vectorized_elementwise_kernelILi2ENS0_13AUnaryFunctorIdddZZZNS0_21nextafter_kernel_cudaERNS_18TensorIteratorBaseEENKUlvE_clEvENKUlvE_clEvEUlddE_EESt5arrayIPcLm2EEEEviT0_T1_,(.L_x_30117 - _ZN2at6native29vectorized_elementwise_kernelILi2ENS0_13AUnaryFunctorIdddZZZNS0_21nextafter_kernel_cudaERNS_18TensorIteratorBaseEENKUlvE_clEvENKUlvE_clEvEUlddE_EESt5arrayIPcLm2EEEEviT0_T1_)
        .other          _ZN2at6native29vectorized_elementwise_kernelILi2ENS0_13AUnaryFunctorIdddZZZNS0_21nextafter_kernel_cudaERNS_18TensorIteratorBaseEENKUlvE_clEvENKUlvE_clEvEUlddE_EESt5arrayIPcLm2EEEEviT0_T1_,@"STO_CUDA_ENTRY STV_DEFAULT"
_ZN2at6native29vectorized_elementwise_kernelILi2ENS0_13AUnaryFunctorIdddZZZNS0_21nextafter_kernel_cudaERNS_18TensorIteratorBaseEENKUlvE_clEvENKUlvE_clEvEUlddE_EESt5arrayIPcLm2EEEEviT0_T1_:
.text._ZN2at6native29vectorized_elementwise_kernelILi2ENS0_13AUnaryFunctorIdddZZZNS0_21nextafter_kernel_cudaERNS_18TensorIteratorBaseEENKUlvE_clEvENKUlvE_clEvEUlddE_EESt5arrayIPcLm2EEEEviT0_T1_:
        /* <DEDUP_REMOVED lines=12> */
[----:B------:R0:W5:Y:S04]  /*00c0*/  LDG.E.128 R8, [R20.64+0x800] ;  /* 0x0008000414087981 */ /* 0x000168000c1e1d00 */
[----:B------:R0:W5:Y:S04]  /*00d0*/  LDG.E.128 R12, [R20.64+0x1000] ;  /* 0x00100004140c7981 */ /* 0x000168000c1e1d00 */
[----:B------:R0:W5:Y:S01]  /*00e0*/  LDG.E.128 R16, [R20.64+0x1800] ;  /* 0x0018000414107981 */ /* 0x000162000c1e1d00 */
[----:B------:R-:W-:Y:S01]  /*00f0*/  IMAD.MOV.U32 R22, RZ, RZ, c[0x0][0x170] ;  /* 0x00005c00ff167624 */ /* 0x000fe200078e00ff */
[----:B------:R-:W-:Y:S01]  /*0100*/  BSSY B0, `(.L_x_29610) ;  /* 0x000013e000007945 */ /* 0x000fe20003800000 */
[----:B------:R-:W-:-:S06]  /*0110*/  IMAD.MOV.U32 R23, RZ, RZ, c[0x0][0x174] ;  /* 0x00005d00ff177624 */ /* 0x000fcc00078e00ff */
[----:B------:R-:W1:-:S14]  /*0120*/  DSETP.GTU.AND P0, PT, |R22|, +INF , PT ;  /* 0x7ff000001600742a */ /* 0x000e5c0003f0c200 */
[----:B-1----:R-:W-:Y:S05]  /*0130*/  @P0 BRA `(.L_x_29611) ;  /* 0x0000132000000947 */ /* 0x002fea0003800000 */
[----:B0-----:R-:W-:Y:S01]  /*0140*/  IMAD.MOV.U32 R20, RZ, RZ, c[0x0][0x174] ;  /* 0x00005d00ff147624 */ /* 0x001fe200078e00ff */
[----:B------:R-:W-:-:S04]  /*0150*/  ISETP.NE.U32.AND P0, PT, RZ, c[0x0][0x170], PT ;  /* 0x00005c00ff007a0c */ /* 0x000fc80003f05070 */
[----:B------:R-:W-:-:S13]  /*0160*/  LOP3.LUT P0, RZ, R20, 0x7fffffff, RZ, 0xc0, P0 ;  /* 0x7fffffff14ff7812 */ /* 0x000fda000000c0ff */
[----:B------:R-:W-:Y:S05]  /*0170*/  @!P0 BRA `(.L_x_29612) ;  /* 0x00000c7000008947 */ /* 0x000fea0003800000 */
[----:B-----5:R-:W0:Y:S01]  /*0180*/  DSETP.GTU.AND P0, PT, |R4|, +INF , PT ;  /* 0x7ff000000400742a */ /* 0x020e220003f0c200 */
[----:B------:R-:W-:-:S13]  /*0190*/  BSSY B1, `(.L_x_29613) ;  /* 0x0000017000017945 */ /* 0x000fda0003800000 */
        /* <DEDUP_REMOVED lines=21> */
.L_x_29614:
[----:B------:R-:W0:-:S06]  /*02f0*/  DADD R4, R4, c[0x0][0x170] ;  /* 0x00005c0004047629 */ /* 0x000e0c0000000000 */
.L_x_29615:
[----:B------:R-:W-:Y:S05]  /*0300*/  BSYNC B1 ;  /* 0x0000000000017941 */ /* 0x000fea0003800000 */
.L_x_29613:
[----:B------:R-:W1:Y:S01]  /*0310*/  DSETP.GTU.AND P0, PT, |R6|, +INF , PT ;  /* 0x7ff000000600742a */ /* 0x000e620003f0c200 */
[----:B------:R-:W-:-:S13]  /*0320*/  BSSY B1, `(.L_x_29616) ;  /* 0x0000017000017945 */ /* 0x000fda0003800000 */
        /* <DEDUP_REMOVED lines=21> */
.L_x_29617:
[----:B------:R-:W1:-:S06]  /*0480*/  DADD R6, R6, c[0x0][0x170] ;  /* 0x00005c0006067629 */ /* 0x000e4c0000000000 */
.L_x_29618:
[----:B------:R-:W-:Y:S05]  /*0490*/  BSYNC B1 ;  /* 0x0000000000017941 */ /* 0x000fea0003800000 */
.L_x_29616:
[----:B------:R-:W2:Y:S01]  /*04a0*/  DSETP.GTU.AND P0, PT, |R8|, +INF , PT ;  /* 0x7ff000000800742a */ /* 0x000ea20003f0c200 */
[----:B------:R-:W-:-:S13]  /*04b0*/  BSSY B1, `(.L_x_29619) ;  /* 0x0000017000017945 */ /* 0x000fda0003800000 */
        /* <DEDUP_REMOVED lines=21> */
.L_x_29620:
[----:B------:R-:W2:-:S06]  /*0610*/  DADD R8, R8, c[0x0][0x170] ;  /* 0x00005c0008087629 */ /* 0x000e8c0000000000 */
.L_x_29621:
[----:B------:R-:W-:Y:S05]  /*0620*/  BSYNC B1 ;  /* 0x0000000000017941 */ /* 0x000fea0003800000 */
.L_x_29619:
[----:B------:R-:W3:Y:S01]  /*0630*/  DSETP.GTU.AND P0, PT, |R10|, +INF , PT ;  /* 0x7ff000000a00742a */ /* 0x000ee20003f0c200 */
[----:B------:R-:W-:-:S13]  /*0640*/  BSSY B1, `(.L_x_29622) ;  /* 0x0000017000017945 */ /* 0x000fda0003800000 */
        /* <DEDUP_REMOVED lines=21> */
.L_x_29623:
[----:B------:R-:W3:-:S06]  /*07a0*/  DADD R10, R10, c[0x0][0x170] ;  /* 0x00005c000a0a7629 */ /* 0x000ecc0000000000 */
.L_x_29624:
[----:B------:R-:W-:Y:S05]  /*07b0*/  BSYNC B1 ;  /* 0x0000000000017941 */ /* 0x000fea0003800000 */
.L_x_29622:
[----:B------:R-:W4:Y:S01]  /*07c0*/  DSETP.GTU.AND P0, PT, |R12|, +INF , PT ;  /* 0x7ff000000c00742a */ /* 0x000f220003f0c200 */
[----:B------:R-:W-:-:S13]  /*07d0*/  BSSY B1, `(.L_x_29625) ;  /* 0x0000017000017945 */ /* 0x000fda0003800000 */
[----:B----4-:R-:W-:Y:S05]  /*07e0*/  @P0 BRA `(.L_x_29626) ;  /* 0x0000014000000947 */ /* 0x010fea0003800000 */
[----:B------:R-:W-:Y:S02]  /*07f0*/  LOP3.LUT R20, R12, c[0x0][0x170], RZ, 0xfc, !PT ;  /* 0x00005c000c147a12 */ /* 0x000fe400078efcff */
[----:B------:R-:W-:Y:S02]  /*0800*/  LOP3.LUT R21, R13, c[0x0][0x174], RZ, 0xfc, !PT ;  /* 0x00005d000d157a12 */ /* 0x000fe400078efcff */
[----:B------:R-:W-:-:S04]  /*0810*/  ISETP.NE.U32.AND P0, PT, R20, RZ, PT ;  /* 0x000000ff1400720c */ /* 0x000fc80003f05070 */
[----:B------:R-:W-:-:S13]  /*0820*/  LOP3.LUT P0, RZ, R21, 0x7fffffff, RZ, 0xc0, P0 ;  /* 0x7fffffff15ff7812 */ /* 0x000fda000000c0ff */
[----:B------:R-:W-:Y:S05]  /*0830*/  @!P0 BRA `(.L_x_29627) ;  /* 0x0000010000008947 */ /* 0x000fea0003800000 */
[----:B------:R-:W4:-:S04]  /*0840*/  DSETP.GT.AND P0, PT, R12, c[0x0][0x170], PT ;  /* 0x00005c000c00762a */ /* 0x000f080003f04000 */
[----:B------:R-:W-:-:S04]  /*0850*/  DSETP.GEU.AND P1, PT, R12, c[0x0][0x170], PT ;  /* 0x00005c000c00762a */ /* 0x000fc80003f2e000 */
[----:B----4-:R-:W4:-:S04]  /*0860*/  DSETP.GT.AND P2, PT, RZ, c[0x0][0x170], P0 ;  /* 0x00005c00ff00762a */ /* 0x010f080000744000 */
[----:B------:R-:W5:Y:S02]  /*0870*/  DSETP.LT.AND P0, PT, RZ, c[0x0][0x170], P0 ;  /* 0x00005c00ff00762a */ /* 0x000f640000701000 */
[----:B----4-:R-:W-:Y:S02]  /*0880*/  SEL R21, RZ, 0xffffffff, !P2 ;  /* 0xffffffffff157807 */ /* 0x010fe40005000000 */
[----:B------:R-:W4:Y:S02]  /*0890*/  DSETP.GT.AND P3, PT, RZ, c[0x0][0x170], !P1 ;  /* 0x00005c00ff00762a */ /* 0x000f240004f64000 */
[----:B-----5:R-:W-:Y:S02]  /*08a0*/  SEL R20, RZ, 0x1, !P0 ;  /* 0x00000001ff147807 */ /* 0x020fe40004000000 */
[----:B------:R-:W5:Y:S02]  /*08b0*/  DSETP.LT.AND P1, PT, RZ, c[0x0][0x170], !P1 ;  /* 0x00005c00ff00762a */ /* 0x000f640004f21000 */
[----:B----4-:R-:W-:-:S04]  /*08c0*/  SEL R12, RZ, 0x1, !P3 ;  /* 0x00000001ff0c7807 */ /* 0x010fc80005800000 */
[----:B-----5:R-:W-:Y:S02]  /*08d0*/  SEL R13, RZ, 0xffffffff, !P1 ;  /* 0xffffffffff0d7807 */ /* 0x020fe40004800000 */
[----:B------:R-:W-:-:S04]  /*08e0*/  IADD3 R20, P0, P1, R20, c[0x0][0x170], R21 ;  /* 0x00005c0014147a10 */ /* 0x000fc8000791e015 */
[----:B------:R-:W-:Y:S02]  /*08f0*/  IADD3 R12, P2, P3, R13, R20, R12 ;  /* 0x000000140d0c7210 */ /* 0x000fe40007b5e00c */
[----:B------:R-:W-:-:S04]  /*0900*/  IADD3.X R20, RZ, c[0x0][0x174], R21, P0, P1 ;  /* 0x00005d00ff147a10 */ /* 0x000fc800007e2415 */
[----:B------:R-:W-:Y:S01]  /*0910*/  IADD3.X R13, R13, R20, RZ, P2, P3 ;  /* 0x000000140d0d7210 */ /* 0x000fe200017e64ff */
[----:B------:R-:W-:Y:S05]  /*0920*/  BRA `(.L_x_29627) ;  /* 0x0000001000007947 */ /* 0x000fea0003800000 */
.L_x_29626:
[----:B------:R-:W4:-:S06]  /*0930*/  DADD R12, R12, c[0x0][0x170] ;  /* 0x00005c000c0c7629 */ /* 0x000f0c0000000000 */
.L_x_29627:
[----:B------:R-:W-:Y:S05]  /*0940*/  BSYNC B1 ;  /* 0x0000000000017941 */ /* 0x000fea0003800000 */
.L_x_29625:
[----:B------:R-:W5:Y:S01]  /*0950*/  DSETP.GTU.AND P0, PT, |R14|, +INF , PT ;  /* 0x7ff000000e00742a */ /* 0x000f620003f0c200 */
[----:B------:R-:W-:-:S13]  /*0960*/  BSSY B1, `(.L_x_29628) ;  /* 0x0000017000017945 */ /* 0x000fda0003800000 */
[----:B-----5:R-:W-:Y:S05]  /*0970*/  @P0 BRA `(.L_x_29629) ;  /* 0x0000014000000947 */ /* 0x020fea0003800000 */
[----:B------:R-:W-:Y:S02]  /*0980*/  LOP3.LUT R20, R14, c[0x0][0x170], RZ, 0xfc, !PT ;  /* 0x00005c000e147a12 */ /* 0x000fe400078efcff */
[----:B------:R-:W-:Y:S02]  /*0990*/  LOP3.LUT R21, R15, c[0x0][0x174], RZ, 0xfc, !PT ;  /* 0x00005d000f157a12 */ /* 0x000fe400078efcff */
[----:B------:R-:W-:-:S04]  /*09a0*/  ISETP.NE.U32.AND P0, PT, R20, RZ, PT ;  /* 0x000000ff1400720c */ /* 0x000fc80003f05070 */
[----:B------:R-:W-:-:S13]  /*09b0*/  LOP3.LUT P0, RZ, R21, 0x7fffffff, RZ, 0xc0, P0 ;  /* 0x7fffffff15ff7812 */ /* 0x000fda000000c0ff */
[----:B------:R-:W-:Y:S05]  /*09c0*/  @!P0 BRA `(.L_x_29630) ;  /* 0x0000010000008947 */ /* 0x000fea0003800000 */
[----:B------:R-:W5:-:S04]  /*09d0*/  DSETP.GT.AND P0, PT, R14, c[0x0][0x170], PT ;  /* 0x00005c000e00762a */ /* 0x000f480003f04000 */
[----:B------:R-:W-:-:S04]  /*09e0*/  DSETP.GEU.AND P1, PT, R14, c[0x0][0x170], PT ;  /* 0x00005c000e00762a */ /* 0x000fc80003f2e000 */
[----:B-----5:R-:W5:-:S04]  /*09f0*/  DSETP.GT.AND P2, PT, RZ, c[0x0][0x170], P0 ;  /* 0x00005c00ff00762a */ /* 0x020f480000744000 */
[----:B------:R-:W4:Y:S02]  /*0a00*/  DSETP.LT.AND P0, PT, RZ, c[0x0][0x170], P0 ;  /* 0x00005c00ff00762a */ /* 0x000f240000701000 */
[----:B-----5:R-:W-:Y:S02]  /*0a10*/  SEL R21, RZ, 0xffffffff, !P2 ;  /* 0xffffffffff157807 */ /* 0x020fe40005000000 */
[----:B------:R-:W5:Y:S02]  /*0a20*/  DSETP.GT.AND P3, PT, RZ, c[0x0][0x170], !P1 ;  /* 0x00005c00ff00762a */ /* 0x000f640004f64000 */
[----:B----4-:R-:W-:Y:S02]  /*0a30*/  SEL R20, RZ, 0x1, !P0 ;  /* 0x00000001ff147807 */ /* 0x010fe40004000000 */
[----:B------:R-:W4:Y:S02]  /*0a40*/  DSETP.LT.AND P1, PT, RZ, c[0x0][0x170], !P1 ;  /* 0x00005c00ff00762a */ /* 0x000f240004f21000 */
[----:B-----5:R-:W-:-:S04]  /*0a50*/  SEL R14, RZ, 0x1, !P3 ;  /* 0x00000001ff0e7807 */ /* 0x020fc80005800000 */
[----:B----4-:R-:W-:Y:S02]  /*0a60*/  SEL R15, RZ, 0xffffffff, !P1 ;  /* 0xffffffffff0f7807 */ /* 0x010fe40004800000 */
[----:B------:R-:W-:-:S04]  /*0a70*/  IADD3 R20, P0, P1, R20, c[0x0][0x170], R21 ;  /* 0x00005c0014147a10 */ /* 0x000fc8000791e015 */
[----:B------:R-:W-:Y:S02]  /*0a80*/  IADD3 R14, P2, P3, R15, R20, R14 ;  /* 0x000000140f0e7210 */ /* 0x000fe40007b5e00e */
[----:B------:R-:W-:-:S04]  /*0a90*/  IADD3.X R20, RZ, c[0x0][0x174], R21, P0, P1 ;  /* 0x00005d00ff147a10 */ /* 0x000fc800007e2415 */
[----:B------:R-:W-:Y:S01]  /*0aa0*/  IADD3.X R15, R15, R20, RZ, P2, P3 ;  /* 0x000000140f0f7210 */ /* 0x000fe200017e64ff */
[----:B------:R-:W-:Y:S05]  /*0ab0*/  BRA `(.L_x_29630) ;  /* 0x0000001000007947 */ /* 0x000fea0003800000 */
.L_x_29629:
[----:B------:R-:W4:-:S06]  /*0ac0*/  DADD R14, R14, c[0x0][0x170] ;  /* 0x00005c000e0e7629 */ /* 0x000f0c0000000000 */
.L_x_29630:
[----:B------:R-:W-:Y:S05]  /*0ad0*/  BSYNC B1 ;  /* 0x0000000000017941 */ /* 0x000fea0003800000 */
.L_x_29628:
        /* <DEDUP_REMOVED lines=23> */
.L_x_29632:
[----:B------:R-:W4:-:S06]  /*0c50*/  DADD R16, R16, c[0x0][0x170] ;  /* 0x00005c0010107629 */ /* 0x000f0c0000000000 */
.L_x_29633:
[----:B------:R-:W-:Y:S05]  /*0c60*/  BSYNC B1 ;  /* 0x0000000000017941 */ /* 0x000fea0003800000 */
.L_x_29631:
[----:B------:R-:W5:-:S14]  /*0c70*/  DSETP.GTU.AND P0, PT, |R18|, +INF , PT ;  /* 0x7ff000001200742a */ /* 0x000f5c0003f0c200 */
        /* <DEDUP_REMOVED lines=21> */
.L_x_29634:
[----:B------:R-:W4:Y:S01]  /*0dd0*/  DADD R18, R18, c[0x0][0x170] ;  /* 0x00005c0012127629 */ /* 0x000f220000000000 */
[----:B------:R-:W-:Y:S05]  /*0de0*/  BRA `(.L_x_29635) ;  /* 0x000006f000007947 */ /* 0x000fea0003800000 */
.L_x_29612:
[----:B-----5:R-:W0:Y:S01]  /*0df0*/  DSETP.GTU.AND P0, PT, |R4|, +INF , PT ;  /* 0x7ff000000400742a */ /* 0x020e220003f0c200 */
[----:B------:R-:W-:-:S13]  /*0e00*/  BSSY B1, `(.L_x_29636) ;  /* 0x000000b000017945 */ /* 0x000fda0003800000 */
        /* <DEDUP_REMOVED lines=9> */
.L_x_29637:
[----:B------:R-:W0:-:S06]  /*0ea0*/  DADD R4, R4, c[0x0][0x170] ;  /* 0x00005c0004047629 */ /* 0x000e0c0000000000 */
.L_x_29638:
[----:B------:R-:W-:Y:S05]  /*0eb0*/  BSYNC B1 ;  /* 0x0000000000017941 */ /* 0x000fea0003800000 */
.L_x_29636:
[----:B------:R-:W1:Y:S01]  /*0ec0*/  DSETP.GTU.AND P0, PT, |R6|, +INF , PT ;  /* 0x7ff000000600742a */ /* 0x000e620003f0c200 */
[----:B------:R-:W-:-:S13]  /*0ed0*/  BSSY B1, `(.L_x_29639) ;  /* 0x000000b000017945 */ /* 0x000fda0003800000 */
        /* <DEDUP_REMOVED lines=9> */
.L_x_29640:
[----:B------:R-:W1:-:S06]  /*0f70*/  DADD R6, R6, c[0x0][0x170] ;  /* 0x00005c0006067629 */ /* 0x000e4c0000000000 */
.L_x_29641:
[----:B------:R-:W-:Y:S05]  /*0f80*/  BSYNC B1 ;  /* 0x0000000000017941 */ /* 0x000fea0003800000 */
.L_x_29639:
[----:B------:R-:W2:Y:S01]  /*0f90*/  DSETP.GTU.AND P0, PT, |R8|, +INF , PT ;  /* 0x7ff000000800742a */ /* 0x000ea20003f0c200 */
[----:B------:R-:W-:-:S13]  /*0fa0*/  BSSY B1, `(.L_x_29642) ;  /* 0x000000b000017945 */ /* 0x000fda0003800000 */
        /* <DEDUP_REMOVED lines=9> */
.L_x_29643:
[----:B------:R-:W2:-:S06]  /*1040*/  DADD R8, R8, c[0x0][0x170] ;  /* 0x00005c0008087629 */ /* 0x000e8c0000000000 */
.L_x_29644:
[----:B------:R-:W-:Y:S05]  /*1050*/  BSYNC B1 ;  /* 0x0000000000017941 */ /* 0x000fea0003800000 */
.L_x_29642:
[----:B------:R-:W3:Y:S01]  /*1060*/  DSETP.GTU.AND P0, PT, |R10|, +INF , PT ;  /* 0x7ff000000a00742a */ /* 0x000ee20003f0c200 */
[----:B------:R-:W-:-:S13]  /*1070*/  BSSY B1, `(.L_x_29645) ;  /* 0x000000b000017945 */ /* 0x000fda0003800000 */
        /* <DEDUP_REMOVED lines=9> */
.L_x_29646:
[----:B------:R-:W3:-:S06]  /*1110*/  DADD R10, R10, c[0x0][0x170] ;  /* 0x00005c000a0a7629 */ /* 0x000ecc0000000000 */
.L_x_29647:
[----:B------:R-:W-:Y:S05]  /*1120*/  BSYNC B1 ;  /* 0x0000000000017941 */ /* 0x000fea0003800000 */
.L_x_29645:
[----:B------:R-:W4:Y:S01]  /*1130*/  DSETP.GTU.AND P0, PT, |R12|, +INF , PT ;  /* 0x7ff000000c00742a */ /* 0x000f220003f0c200 */
[----:B------:R-:W-:-:S13]  /*1140*/  BSSY B1, `(.L_x_29648) ;  /* 0x000000b000017945 */ /* 0x000fda0003800000 */
[----:B----4-:R-:W-:Y:S05]  /*1150*/  @P0 BRA `(.L_x_29649) ;  /* 0x0000008000000947 */ /* 0x010fea0003800000 */
        /* <DEDUP_REMOVED lines=8> */
.L_x_29649:
[----:B------:R-:W4:-:S06]  /*11e0*/  DADD R12, R12, c[0x0][0x170] ;  /* 0x00005c000c0c7629 */ /* 0x000f0c0000000000 */
.L_x_29650:
[----:B------:R-:W-:Y:S05]  /*11f0*/  BSYNC B1 ;  /* 0x0000000000017941 */ /* 0x000fea0003800000 */
.L_x_29648:
[----:B------:R-:W5:Y:S01]  /*1200*/  DSETP.GTU.AND P0, PT, |R14|, +INF , PT ;  /* 0x7ff000000e00742a */ /* 0x000f620003f0c200 */
[----:B------:R-:W-:-:S13]  /*1210*/  BSSY B1, `(.L_x_29651) ;  /* 0x000000b000017945 */ /* 0x000fda0003800000 */
[----:B-----5:R-:W-:Y:S05]  /*1220*/  @P0 BRA `(.L_x_29652) ;  /* 0x0000008000000947 */ /* 0x020fea0003800000 */
        /* <DEDUP_REMOVED lines=8> */
.L_x_29652:
[----:B------:R-:W4:-:S06]  /*12b0*/  DADD R14, R14, c[0x0][0x170] ;  /* 0x00005c000e0e7629 */ /* 0x000f0c0000000000 */
.L_x_29653:
[----:B------:R-:W-:Y:S05]  /*12c0*/  BSYNC B1 ;  /* 0x0000000000017941 */ /* 0x000fea0003800000 */
.L_x_29651:
        /* <DEDUP_REMOVED lines=11> */
.L_x_29655:
[----:B------:R-:W4:-:S06]  /*1380*/  DADD R16, R16, c[0x0][0x170] ;  /* 0x00005c0010107629 */ /* 0x000f0c0000000000 */
.L_x_29656:
[----:B------:R-:W-:Y:S05]  /*1390*/  BSYNC B1 ;  /* 0x0000000000017941 */ /* 0x000fea0003800000 */
.L_x_29654:
[----:B------:R-:W5:-:S14]  /*13a0*/  DSETP.GTU.AND P0, PT, |R18|, +INF , PT ;  /* 0x7ff000001200742a */ /* 0x000f5c0003f0c200 */
        /* <DEDUP_REMOVED lines=9> */
.L_x_29657:
[----:B------:R-:W4:Y:S01]  /*1440*/  DADD R18, R18, c[0x0][0x170] ;  /* 0x00005c0012127629 */ /* 0x000f220000000000 */
[----:B------:R-:W-:Y:S05]  /*1450*/  BRA `(.L_x_29635) ;  /* 0x0000008000007947 */ /* 0x000fea0003800000 */
.L_x_29611:
[----:B0----5:R-:W0:-:S04]  /*1460*/  DADD R4, R4, c[0x0][0x170] ;  /* 0x00005c0004047629 */ /* 0x021e080000000000 */
[----:B------:R-:W1:-:S04]  /*1470*/  DADD R6, R6, c[0x0][0x170] ;  /* 0x00005c0006067629 */ /* 0x000e480000000000 */
[----:B------:R-:W2:-:S04]  /*1480*/  DADD R8, R8, c[0x0][0x170] ;  /* 0x00005c0008087629 */ /* 0x000e880000000000 */
[----:B------:R-:W3:-:S04]  /*1490*/  DADD R10, R10, c[0x0][0x170] ;  /* 0x00005c000a0a7629 */ /* 0x000ec80000000000 */
[----:B------:R-:W4:-:S04]  /*14a0*/  DADD R12, R12, c[0x0][0x170] ;  /* 0x00005c000c0c7629 */ /* 0x000f080000000000 */
[----:B------:R-:W0:-:S04]  /*14b0*/  DADD R14, R14, c[0x0][0x170] ;  /* 0x00005c000e0e7629 */ /* 0x000e080000000000 */
[----:B------:R-:W0:-:S04]  /*14c0*/  DADD R16, R16, c[0x0][0x170] ;  /* 0x00005c0010107629 */ /* 0x000e080000000000 */
[----:B------:R-:W0:-:S06]  /*14d0*/  DADD R18, R18, c[0x0][0x170] ;  /* 0x00005c0012127629 */ /* 0x000e0c0000000000 */
.L_x_29635:
[----:B-1234-:R-:W-:Y:S05]  /*14e0*/  BSYNC B0 ;  /* 0x0000000000007941 */ /* 0x01efea0003800000 */
.L_x_29610:
[----:B------:R-:W-:-:S06]  /*14f0*/  IMAD.WIDE.U32 R20, R0, R3, c[0x0][0x178] ;  /* 0x00005e0000147625 */ /* 0x000fcc00078e0003 */
[----:B------:R-:W-:-:S05]  /*1500*/  IMAD.WIDE R20, R2, 0x10, R20 ;  /* 0x0000001002147825 */ /* 0x000fca00078e0214 */
[----:B0-----:R-:W-:Y:S04]  /*1510*/  STG.E.128 [R20.64], R4 ;  /* 0x0000000414007986 */ /* 0x001fe8000c101d04 */
[----:B------:R-:W-:Y:S04]  /*1520*/  STG.E.128 [R20.64+0x800], R8 ;  /* 0x0008000814007986 */ /* 0x000fe8000c101d04 */
[----:B------:R-:W-:Y:S04]  /*1530*/  STG.E.128 [R20.64+0x1000], R12 ;  /* 0x0010000c14007986 */ /* 0x000fe8000c101d04 */
[----:B------:R-:W-:Y:S01]  /*1540*/  STG.E.128 [R20.64+0x1800], R16 ;  /* 0x0018001014007986 */ /* 0x000fe2000c101d04 */
[----:B------:R-:W-:Y:S05]  /*1550*/  EXIT ;  /* 0x000000000000794d */ /* 0x000fea0003800000 */
.L_x_29609:
[----:B------:R-:W0:Y:S01]  /*1560*/  S2R R19, SR_TID.X ;  /* 0x0000000000137919 */ /* 0x000e220000002100 */
[----:B------:R-:W-:Y:S01]  /*1570*/  BSSY B0, `(.L_x_29658) ;  /* 0x0000016000007945 */ /* 0x000fe20003800000 */
[----:B------:R-:W-:Y:S01]  /*1580*/  CS2R R4, SRZ ;  /* 0x0000000000047805 */ /* 0x000fe2000001ff00 */
[----:B------:R-:W-:Y:S01]  /*1590*/  CS2R R6, SRZ ;  /* 0x0000000000067805 */ /* 0x000fe2000001ff00 */
        /* <DEDUP_REMOVED lines=13> */
[----:B------:R-:W-:-:S06]  /*1670*/  IMAD.WIDE.U32 R6, R6, R9, c[0x0][0x180] ;  /* 0x0000600006067625 */ /* 0x000fcc00078e0009 */
[----:B------:R-:W5:Y:S06]  /*1680*/  LDG.E.64 R6, [R6.64] ;  /* 0x0000000406067981 */ /* 0x000f6c000c1e1b00 */
[----:B------:R-:W-:-:S04]  /*1690*/  @!P1 IMAD.IADD R8, R0, 0x1, R3 ;  /* 0x0000000100089824 */ /* 0x000fc800078e0203 */
[----:B------:R-:W-:-:S05]  /*16a0*/  @!P1 IMAD.WIDE.U32 R8, R8, R9, c[0x0][0x180] ;  /* 0x0000600008089625 */ /* 0x000fca00078e0009 */
[----:B------:R0:W5:Y:S01]  /*16b0*/  @!P1 LDG.E.64 R4, [R8.64] ;  /* 0x0000000408049981 */ /* 0x000162000c1e1b00 */
[----:B------:R-:W-:-:S03]  /*16c0*/  @!P1 IADD3 R3, R3, 0x80, RZ ;  /* 0x0000008003039810 */ /* 0x000fc60007ffe0ff */
.L_x_29659:
[----:B------:R-:W-:Y:S05]  /*16d0*/  BSYNC B0 ;  /* 0x0000000000007941 */ /* 0x000fea0003800000 */
.L_x_29658:
[----:B------:R-:W-:Y:S01]  /*16e0*/  ISETP.GE.AND P1, PT, R3, R18, PT ;  /* 0x000000120300720c */ /* 0x000fe20003f26270 */
[----:B------:R-:W-:Y:S01]  /*16f0*/  BSSY B0, `(.L_x_29660) ;  /* 0x000000e000007945 */ /* 0x000fe20003800000 */
[----:B0-----:R-:W-:Y:S01]  /*1700*/  CS2R R8, SRZ ;  /* 0x0000000000087805 */ /* 0x001fe2000001ff00 */
[----:B------:R-:W-:-:S10]  /*1710*/  CS2R R10, SRZ ;  /* 0x00000000000a7805 */ /* 0x000fd4000001ff00 */
        /* <DEDUP_REMOVED lines=11> */
.L_x_29661:
[----:B------:R-:W-:Y:S05]  /*17d0*/  BSYNC B0 ;  /* 0x0000000000007941 */ /* 0x000fea0003800000 */
.L_x_29660:
[----:B------:R-:W-:Y:S01]  /*17e0*/  ISETP.GE.AND P3, PT, R3, R18, PT ;  /* 0x000000120300720c */ /* 0x000fe20003f66270 */
[----:B------:R-:W-:Y:S01]  /*17f0*/  @!P2 IMAD.MOV.U32 R25, RZ, RZ, 0x8 ;  /* 0x00000008ff19a424 */ /* 0x000fe200078e00ff */
[----:B0-----:R-:W-:Y:S01]  /*1800*/  CS2R R12, SRZ ;  /* 0x00000000000c7805 */ /* 0x001fe2000001ff00 */
[----:B------:R-:W-:Y:S01]  /*1810*/  CS2R R14, SRZ ;  /* 0x00000000000e7805 */ /* 0x000fe2000001ff00 */
[----:B------:R-:W-:Y:S01]  /*1820*/  @!P0 IMAD.MOV.U32 R21, RZ, RZ, 0x8 ;  /* 0x00000008ff158424 */ /* 0x000fe200078e00ff */
[----:B------:R-:W-:Y:S01]  /*1830*/  CS2R R16, SRZ ;  /* 0x0000000000107805 */ /* 0x000fe2000001ff00 */
[----:B------:R-:W-:-:S07]  /*1840*/  @!P2 IMAD.WIDE.U32 R24, R2, R25, c[0x0][0x180] ;  /* 0x000060000218a625 */ /* 0x000fce00078e0019 */
[----:B------:R-:W-:Y:S01]  /*1850*/  @!P3 IMAD.IADD R22, R0, 0x1, R3 ;  /* 0x000000010016b824 */ /* 0x000fe200078e0203 */
[----:B------:R-:W-:Y:S01]  /*1860*/  @!P3 IADD3 R3, R3, 0x80, RZ ;  /* 0x000000800303b810 */ /* 0x000fe20007ffe0ff */
[----:B------:R-:W-:Y:S01]  /*1870*/  @!P3 IMAD.MOV.U32 R23, RZ, RZ, 0x8 ;  /* 0x00000008ff17b424 */ /* 0x000fe200078e00ff */
[----:B------:R0:W5:Y:S02]  /*1880*/  @!P2 LDG.E.64 R16, [R24.64] ;  /* 0x000000041810a981 */ /* 0x000164000c1e1b00 */
[----:B------:R-:W-:Y:S01]  /*1890*/  ISETP.GE.AND P1, PT, R3, R18, PT ;  /* 0x000000120300720c */ /* 0x000fe20003f26270 */
[----:B------:R-:W-:-:S05]  /*18a0*/  @!P3 IMAD.WIDE.U32 R22, R22, R23, c[0x0][0x180] ;  /* 0x000060001616b625 */ /* 0x000fca00078e0017 */
[----:B------:R1:W5:Y:S07]  /*18b0*/  @!P3 LDG.E.64 R12, [R22.64] ;  /* 0x00000004160cb981 */ /* 0x00036e000c1e1b00 */
[----:B------:R-:W-:Y:S02]  /*18c0*/  @!P1 IMAD.IADD R26, R0, 0x1, R3 ;  /* 0x00000001001a9824 */ /* 0x000fe400078e0203 */
[----:B------:R-:W-:-:S04]  /*18d0*/  @!P1 IMAD.MOV.U32 R27, RZ, RZ, 0x8 ;  /* 0x00000008ff1b9424 */ /* 0x000fc800078e00ff */
[----:B------:R-:W-:-:S05]  /*18e0*/  @!P1 IMAD.WIDE.U32 R26, R26, R27, c[0x0][0x180] ;  /* 0x000060001a1a9625 */ /* 0x000fca00078e001b */
[----:B------:R1:W5:Y:S01]  /*18f0*/  @!P1 LDG.E.64 R14, [R26.64] ;  /* 0x000000041a0e9981 */ /* 0x000362000c1e1b00 */
[----:B------:R-:W-:Y:S01]  /*1900*/  CS2R R2, SRZ ;  /* 0x0000000000027805 */ /* 0x000fe2000001ff00 */
[----:B------:R-:W-:-:S04]  /*1910*/  @!P0 IMAD.WIDE.U32 R20, R20, R21, c[0x0][0x180] ;  /* 0x0000600014148625 */ /* 0x000fc800078e0015 */
[----:B0-----:R-:W-:Y:S01]  /*1920*/  IMAD.MOV.U32 R24, RZ, RZ, c[0x0][0x174] ;  /* 0x00005d00ff187624 */ /* 0x001fe200078e00ff */
[----:B------:R1:W5:Y:S01]  /*1930*/  @!P0 LDG.E.64 R2, [R20.64] ;  /* 0x0000000414028981 */ /* 0x000362000c1e1b00 */
[----:B------:R-:W-:-:S04]  /*1940*/  ISETP.NE.U32.AND P0, PT, RZ, c[0x0][0x170], PT ;  /* 0x00005c00ff007a0c */ /* 0x000fc80003f05070 */
[----:B------:R-:W-:Y:S01]  /*1950*/  LOP3.LUT P0, RZ, R24, 0x7fffffff, RZ, 0xc0, P0 ;  /* 0x7fffffff18ff7812 */ /* 0x000fe2000000c0ff */
[----:B------:R-:W-:-:S12]  /*1960*/  BSSY B0, `(.L_x_29662) ;  /* 0x000018b000007945 */ /* 0x000fd80003800000 */
[----:B------:R-:W-:Y:S05]  /*1970*/  @!P0 BRA `(.L_x_29663) ;  /* 0x00000f5000008947 */ /* 0x000fea0003800000 */
[----:B-1----:R-:W-:Y:S01]  /*1980*/  BSSY B1, `(.L_x_29664) ;  /* 0x000001c000017945 */ /* 0x002fe20003800000 */
[----:B------:R-:W-:Y:S05]  /*1990*/  @P2 BRA `(.L_x_29665) ;  /* 0x000001a000002947 */ /* 0x000fea0003800000 */
[----:B-----5:R-:W0:Y:S01]  /*19a0*/  DSETP.GTU.AND P0, PT, |R16|, +INF , PT ;  /* 0x7ff000001000742a */ /* 0x020e220003f0c200 */
[----:B------:R-:W-:Y:S02]  /*19b0*/  IMAD.MOV.U32 R20, RZ, RZ, c[0x0][0x170] ;  /* 0x00005c00ff147624 */ /* 0x000fe400078e00ff */
[----:B------:R-:W-:-:S06]  /*19c0*/  IMAD.MOV.U32 R21, RZ, RZ, c[0x0][0x174] ;  /* 0x00005d00ff157624 */ /* 0x000fcc00078e00ff */
[----:B0-----:R-:W0:-:S14]  /*19d0*/  DSETP.GTU.OR P0, PT, |R20|, +INF , P0 ;  /* 0x7ff000001400742a */ /* 0x001e1c000070c600 */
        /* <DEDUP_REMOVED lines=21> */
.L_x_29666:
[----:B------:R-:W0:-:S06]  /*1b30*/  DADD R16, R16, c[0x0][0x170] ;  /* 0x00005c0010107629 */ /* 0x000e0c0000000000 */
.L_x_29665:
[----:B------:R-:W-:Y:S05]  /*1b40*/  BSYNC B1 ;  /* 0x0000000000017941 */ /* 0x000fea0003800000 */
.L_x_29664:
[----:B------:R-:W-:Y:S01]  /*1b50*/  IADD3 R21, R19, 0x80, RZ ;  /* 0x0000008013157810 */ /* 0x000fe20007ffe0ff */
[----:B------:R-:W-:Y:S03]  /*1b60*/  BSSY B1, `(.L_x_29667) ;  /* 0x000001d000017945 */ /* 0x000fe60003800000 */
[----:B------:R-:W-:-:S13]  /*1b70*/  ISETP.GE.AND P0, PT, R21, R18, PT ;  /* 0x000000121500720c */ /* 0x000fda0003f06270 */
[----:B------:R-:W-:Y:S05]  /*1b80*/  @P0 BRA `(.L_x_29668) ;  /* 0x000001a000000947 */ /* 0x000fea0003800000 */
[----:B-----5:R-:W1:Y:S01]  /*1b90*/  DSETP.GTU.AND P0, PT, |R2|, +INF , PT ;  /* 0x7ff000000200742a */ /* 0x020e620003f0c200 */
[----:B------:R-:W-:Y:S02]  /*1ba0*/  IMAD.MOV.U32 R22, RZ, RZ, c[0x0][0x170] ;  /* 0x00005c00ff167624 */ /* 0x000fe400078e00ff */
[----:B------:R-:W-:-:S06]  /*1bb0*/  IMAD.MOV.U32 R23, RZ, RZ, c[0x0][0x174] ;  /* 0x00005d00ff177624 */ /* 0x000fcc00078e00ff */
[----:B-1----:R-:W1:-:S14]  /*1bc0*/  DSETP.GTU.OR P0, PT, |R22|, +INF , P0 ;  /* 0x7ff000001600742a */ /* 0x002e5c000070c600 */
        /* <DEDUP_REMOVED lines=21> */
.L_x_29669:
[----:B------:R-:W1:-:S06]  /*1d20*/  DADD R2, R2, c[0x0][0x170] ;  /* 0x00005c0002027629 */ /* 0x000e4c0000000000 */
.L_x_29668:
[----:B------:R-:W-:Y:S05]  /*1d30*/  BSYNC B1 ;  /* 0x0000000000017941 */ /* 0x000fea0003800000 */
.L_x_29667:
[----:B------:R-:W-:Y:S01]  /*1d40*/  IADD3 R23, R19, 0x100, RZ ;  /* 0x0000010013177810 */ /* 0x000fe20007ffe0ff */
[----:B------:R-:W-:Y:S03]  /*1d50*/  BSSY B1, `(.L_x_29670) ;  /* 0x000001d000017945 */ /* 0x000fe60003800000 */
[----:B------:R-:W-:-:S13]  /*1d60*/  ISETP.GE.AND P0, PT, R23, R18, PT ;  /* 0x000000121700720c */ /* 0x000fda0003f06270 */
[----:B------:R-:W-:Y:S05]  /*1d70*/  @P0 BRA `(.L_x_29671) ;  /* 0x000001a000000947 */ /* 0x000fea0003800000 */
[----:B-----5:R-:W2:Y:S01]  /*1d80*/  DSETP.GTU.AND P0, PT, |R6|, +INF , PT ;  /* 0x7ff000000600742a */ /* 0x020ea20003f0c200 */
[----:B------:R-:W-:Y:S02]  /*1d90*/  IMAD.MOV.U32 R22, RZ, RZ, c[0x0][0x170] ;  /* 0x00005c00ff167624 */ /* 0x000fe400078e00ff */
[----:B------:R-:W-:-:S06]  /*1da0*/  IMAD.MOV.U32 R23, RZ, RZ, c[0x0][0x174] ;  /* 0x00005d00ff177624 */ /* 0x000fcc00078e00ff */
[----:B--2---:R-:W2:-:S14]  /*1db0*/  DSETP.GTU.OR P0, PT, |R22|, +INF , P0 ;  /* 0x7ff000001600742a */ /* 0x004e9c000070c600 */
        /* <DEDUP_REMOVED lines=21> */
.L_x_29672:
[----:B------:R-:W2:-:S06]  /*1f10*/  DADD R6, R6, c[0x0][0x170] ;  /* 0x00005c0006067629 */ /* 0x000e8c0000000000 */
.L_x_29671:
[----:B------:R-:W-:Y:S05]  /*1f20*/  BSYNC B1 ;  /* 0x0000000000017941 */ /* 0x000fea0003800000 */
.L_x_29670:
[----:B------:R-:W-:Y:S01]  /*1f30*/  IADD3 R23, R19, 0x180, RZ ;  /* 0x0000018013177810 */ /* 0x000fe20007ffe0ff */
[----:B------:R-:W-:Y:S03]  /*1f40*/  BSSY B1, `(.L_x_29673) ;  /* 0x000001d000017945 */ /* 0x000fe60003800000 */
[----:B------:R-:W-:-:S13]  /*1f50*/  ISETP.GE.AND P0, PT, R23, R18, PT ;  /* 0x000000121700720c */ /* 0x000fda0003f06270 */
[----:B------:R-:W-:Y:S05]  /*1f60*/  @P0 BRA `(.L_x_29674) ;  /* 0x000001a000000947 */ /* 0x000fea0003800000 */
[----:B-----5:R-:W3:Y:S01]  /*1f70*/  DSETP.GTU.AND P0, PT, |R4|, +INF , PT ;  /* 0x7ff000000400742a */ /* 0x020ee20003f0c200 */
[----:B------:R-:W-:Y:S02]  /*1f80*/  IMAD.MOV.U32 R22, RZ, RZ, c[0x0][0x170] ;  /* 0x00005c00ff167624 */ /* 0x000fe400078e00ff */
[----:B------:R-:W-:-:S06]  /*1f90*/  IMAD.MOV.U32 R23, RZ, RZ, c[0x0][0x174] ;  /* 0x00005d00ff177624 */ /* 0x000fcc00078e00ff */
[----:B---3--:R-:W3:-:S14]  /*1fa0*/  DSETP.GTU.OR P0, PT, |R22|, +INF , P0 ;  /* 0x7ff000001600742a */ /* 0x008edc000070c600 */
        /* <DEDUP_REMOVED lines=21> */
.L_x_29675:
[----:B------:R-:W3:-:S06]  /*2100*/  DADD R4, R4, c[0x0][0x170] ;  /* 0x00005c0004047629 */ /* 0x000ecc0000000000 */
.L_x_29674:
[----:B------:R-:W-:Y:S05]  /*2110*/  BSYNC B1 ;  /* 0x0000000000017941 */ /* 0x000fea0003800000 */
.L_x_29673:
[----:B------:R-:W-:Y:S01]  /*2120*/  IADD3 R23, R19, 0x200, RZ ;  /* 0x0000020013177810 */ /* 0x000fe20007ffe0ff */
[----:B------:R-:W-:Y:S03]  /*2130*/  BSSY B1, `(.L_x_29676) ;  /* 0x000001d000017945 */ /* 0x000fe60003800000 */
[----:B------:R-:W-:-:S13]  /*2140*/  ISETP.GE.AND P0, PT, R23, R18, PT ;  /* 0x000000121700720c */ /* 0x000fda0003f06270 */
[----:B------:R-:W-:Y:S05]  /*2150*/  @P0 BRA `(.L_x_29677) ;  /* 0x000001a000000947 */ /* 0x000fea0003800000 */
[----:B-----5:R-:W4:Y:S01]  /*2160*/  DSETP.GTU.AND P0, PT, |R10|, +INF , PT ;  /* 0x7ff000000a00742a */ /* 0x020f220003f0c200 */
[----:B------:R-:W-:Y:S02]  /*2170*/  IMAD.MOV.U32 R22, RZ, RZ, c[0x0][0x170] ;  /* 0x00005c00ff167624 */ /* 0x000fe400078e00ff */
[----:B------:R-:W-:-:S06]  /*2180*/  IMAD.MOV.U32 R23, RZ, RZ, c[0x0][0x174] ;  /* 0x00005d00ff177624 */ /* 0x000fcc00078e00ff */
[----:B----4-:R-:W4:-:S14]  /*2190*/  DSETP.GTU.OR P0, PT, |R22|, +INF , P0 ;  /* 0x7ff000001600742a */ /* 0x010f1c000070c600 */
        /* <DEDUP_REMOVED lines=21> */
.L_x_29678:
[----:B------:R-:W4:-:S06]  /*22f0*/  DADD R10, R10, c[0x0][0x170] ;  /* 0x00005c000a0a7629 */ /* 0x000f0c0000000000 */
.L_x_29677:
[----:B------:R-:W-:Y:S05]  /*2300*/  BSYNC B1 ;  /* 0x0000000000017941 */ /* 0x000fea0003800000 */
.L_x_29676:
        /* <DEDUP_REMOVED lines=29> */
.L_x_29681:
[----:B------:R-:W4:-:S06]  /*24e0*/  DADD R8, R8, c[0x0][0x170] ;  /* 0x00005c0008087629 */ /* 0x000f0c0000000000 */
.L_x_29680:
[----:B------:R-:W-:Y:S05]  /*24f0*/  BSYNC B1 ;  /* 0x0000000000017941 */ /* 0x000fea0003800000 */
.L_x_29679:
        /* <DEDUP_REMOVED lines=29> */
.L_x_29684:
[----:B------:R-:W4:-:S06]  /*26d0*/  DADD R12, R12, c[0x0][0x170] ;  /* 0x00005c000c0c7629 */ /* 0x000f0c0000000000 */
.L_x_29683:
[----:B------:R-:W-:Y:S05]  /*26e0*/  BSYNC B1 ;  /* 0x0000000000017941 */ /* 0x000fea0003800000 */
.L_x_29682:
[----:B------:R-:W-:-:S04]  /*26f0*/  IADD3 R23, R19, 0x380, RZ ;  /* 0x0000038013177810 */ /* 0x000fc80007ffe0ff */
        /* <DEDUP_REMOVED lines=27> */
.L_x_29686:
[----:B------:R-:W4:Y:S01]  /*28b0*/  DADD R14, R14, c[0x0][0x170] ;  /* 0x00005c000e0e7629 */ /* 0x000f220000000000 */
[----:B------:R-:W-:Y:S05]  /*28c0*/  BRA `(.L_x_29685) ;  /* 0x0000094000007947 */ /* 0x000fea0003800000 */
.L_x_29663:
        /* <DEDUP_REMOVED lines=15> */
.L_x_29689:
[----:B------:R-:W0:-:S06]  /*29c0*/  DADD R16, R16, c[0x0][0x170] ;  /* 0x00005c0010107629 */ /* 0x000e0c0000000000 */
.L_x_29688:
[----:B------:R-:W-:Y:S05]  /*29d0*/  BSYNC B1 ;  /* 0x0000000000017941 */ /* 0x000fea0003800000 */
.L_x_29687:
        /* <DEDUP_REMOVED lines=17> */
.L_x_29692:
[----:B------:R-:W1:-:S06]  /*2af0*/  DADD R2, R2, c[0x0][0x170] ;  /* 0x00005c0002027629 */ /* 0x000e4c0000000000 */
.L_x_29691:
[----:B------:R-:W-:Y:S05]  /*2b00*/  BSYNC B1 ;  /* 0x0000000000017941 */ /* 0x000fea0003800000 */
.L_x_29690:
        /* <DEDUP_REMOVED lines=17> */
.L_x_29695:
[----:B------:R-:W2:-:S06]  /*2c20*/  DADD R6, R6, c[0x0][0x170] ;  /* 0x00005c0006067629 */ /* 0x000e8c0000000000 */
.L_x_29694:
[----:B------:R-:W-:Y:S05]  /*2c30*/  BSYNC B1 ;  /* 0x0000000000017941 */ /* 0x000fea0003800000 */
.L_x_29693:
        /* <DEDUP_REMOVED lines=17> */
.L_x_29698:
[----:B------:R-:W3:-:S06]  /*2d50*/  DADD R4, R4, c[0x0][0x170] ;  /* 0x00005c0004047629 */ /* 0x000ecc0000000000 */
.L_x_29697:
[----:B------:R-:W-:Y:S05]  /*2d60*/  BSYNC B1 ;  /* 0x0000000000017941 */ /* 0x000fea0003800000 */
.L_x_29696:
        /* <DEDUP_REMOVED lines=17> */
.L_x_29701:
[----:B------:R-:W4:-:S06]  /*2e80*/  DADD R10, R10, c[0x0][0x170] ;  /* 0x00005c000a0a7629 */ /* 0x000f0c0000000000 */
.L_x_29700:
[----:B------:R-:W-:Y:S05]  /*2e90*/  BSYNC B1 ;  /* 0x0000000000017941 */ /* 0x000fea0003800000 */
.L_x_29699:
        /* <DEDUP_REMOVED lines=17> */
.L_x_29704:
[----:B------:R-:W4:-:S06]  /*2fb0*/  DADD R8, R8, c[0x0][0x170] ;  /* 0x00005c0008087629 */ /* 0x000f0c0000000000 */
.L_x_29703:
[----:B------:R-:W-:Y:S05]  /*2fc0*/  BSYNC B1 ;  /* 0x0000000000017941 */ /* 0x000fea0003800000 */
.L_x_29702:
        /* <DEDUP_REMOVED lines=17> */
.L_x_29707:
[----:B------:R-:W4:-:S06]  /*30e0*/  DADD R12, R12, c[0x0][0x170] ;  /* 0x00005c000c0c7629 */ /* 0x000f0c0000000000 */
.L_x_29706:
[----:B------:R-:W-:Y:S05]  /*30f0*/  BSYNC B1 ;  /* 0x0000000000017941 */ /* 0x000fea0003800000 */
.L_x_29705:
        /* <DEDUP_REMOVED lines=16> */
.L_x_29708:
[----:B------:R-:W4:-:S06]  /*3200*/  DADD R14, R14, c[0x0][0x170] ;  /* 0x00005c000e0e7629 */ /* 0x000f0c0000000000 */
.L_x_29685:
[----:B------:R-:W-:Y:S05]  /*3210*/  BSYNC B0 ;  /* 0x0000000000007941 */ /* 0x000fea0003800000 */
.L_x_29662:
[----:B------:R-:W-:Y:S01]  /*3220*/  @!P2 IMAD.IADD R22, R0, 0x1, R19 ;  /* 0x000000010016a824 */ /* 0x000fe200078e0213 */
[----:B------:R-:W-:Y:S01]  /*3230*/  BSSY B0, `(.L_x_29709) ;  /* 0x0000031000007945 */ /* 0x000fe20003800000 */
[----:B------:R-:W-:Y:S01]  /*3240*/  @!P2 IMAD.MOV.U32 R23, RZ, RZ, 0x8 ;  /* 0x00000008ff17a424 */ /* 0x000fe200078e00ff */
[----:B------:R-:W-:Y:S01]  /*3250*/  BSSY B1, `(.L_x_29710) ;  /* 0x0000028000017945 */ /* 0x000fe20003800000 */
[----:B------:R-:W-:Y:S02]  /*3260*/  @!P2 IMAD.MOV.U32 R19, RZ, RZ, R21 ;  /* 0x000000ffff13a224 */ /* 0x000fe400078e0015 */
[----:B------:R-:W-:-:S03]  /*3270*/  @!P2 IMAD.WIDE.U32 R22, R22, R23, c[0x0][0x178] ;  /* 0x00005e001616a625 */ /* 0x000fc600078e0017 */
[----:B------:R-:W-:Y:S02]  /*3280*/  ISETP.GE.AND P0, PT, R19, R18, PT ;  /* 0x000000121300720c */ /* 0x000fe40003f06270 */
[----:B0----5:R0:W-:Y:S11]  /*3290*/  @!P2 STG.E.64 [R22.64], R16 ;  /* 0x000000101600a986 */ /* 0x0211f6000c101b04 */
[----:B------:R-:W-:Y:S05]  /*32a0*/  @P0 BRA `(.L_x_29711) ;  /* 0x000000c000000947 */ /* 0x000fea0003800000 */
[----:B0-----:R-:W-:Y:S01]  /*32b0*/  IMAD.IADD R16, R0, 0x1, R19 ;  /* 0x0000000100107824 */ /* 0x001fe200078e0213 */
[----:B------:R-:W-:Y:S01]  /*32c0*/  IADD3 R19, R19, 0x80, RZ ;  /* 0x0000008013137810 */ /* 0x000fe20007ffe0ff */
[----:B------:R-:W-:-:S03]  /*32d0*/  IMAD.MOV.U32 R17, RZ, RZ, 0x8 ;  /* 0x00000008ff117424 */ /* 0x000fc600078e00ff */
[----:B------:R-:W-:Y:S01]  /*32e0*/  ISETP.GE.AND P0, PT, R19, R18, PT ;  /* 0x000000121300720c */ /* 0x000fe20003f06270 */
[----:B------:R-:W-:-:S05]  /*32f0*/  IMAD.WIDE.U32 R16, R16, R17, c[0x0][0x178] ;  /* 0x00005e0010107625 */ /* 0x000fca00078e0011 */
[----:B-1----:R0:W-:Y:S07]  /*3300*/  STG.E.64 [R16.64], R2 ;  /* 0x0000000210007986 */ /* 0x0021ee000c101b04 */
[----:B------:R-:W-:Y:S05]  /*3310*/  @P0 BRA `(.L_x_29712) ;  /* 0x000000c000000947 */ /* 0x000fea0003800000 */
[----:B0-----:R-:W-:Y:S01]  /*3320*/  IMAD.IADD R2, R0, 0x1, R19 ;  /* 0x0000000100027824 */ /* 0x001fe200078e0213 */
[----:B------:R-:W-:Y:S01]  /*3330*/  IADD3 R19, R19, 0x80, RZ ;  /* 0x0000008013137810 */ /* 0x000fe20007ffe0ff */
[----:B------:R-:W-:-:S04]  /*3340*/  IMAD.MOV.U32 R3, RZ, RZ, 0x8 ;  /* 0x00000008ff037424 */ /* 0x000fc800078e00ff */
[----:B------:R-:W-:-:S05]  /*3350*/  IMAD.WIDE.U32 R2, R2, R3, c[0x0][0x178] ;  /* 0x00005e0002027625 */ /* 0x000fca00078e0003 */
[----:B--2---:R0:W-:Y:S02]  /*3360*/  STG.E.64 [R2.64], R6 ;  /* 0x0000000602007986 */ /* 0x0041e4000c101b04 */
.L_x_29711:
[----:B------:R-:W-:-:S13]  /*3370*/  ISETP.GE.AND P0, PT, R19, R18, PT ;  /* 0x000000121300720c */ /* 0x000fda0003f06270 */
[----:B------:R-:W-:Y:S05]  /*3380*/  @P0 BRA `(.L_x_29713) ;  /* 0x000000c000000947 */ /* 0x000fea0003800000 */
[----:B01----:R-:W-:Y:S01]  /*3390*/  IMAD.IADD R2, R0, 0x1, R19 ;  /* 0x0000000100027824 */ /* 0x003fe200078e0213 */
[----:B------:R-:W-:Y:S01]  /*33a0*/  IADD3 R19, R19, 0x80, RZ ;  /* 0x0000008013137810 */ /* 0x000fe20007ffe0ff */
[----:B------:R-:W-:-:S04]  /*33b0*/  IMAD.MOV.U32 R3, RZ, RZ, 0x8 ;  /* 0x00000008ff037424 */ /* 0x000fc800078e00ff */
[----:B------:R-:W-:-:S05]  /*33c0*/  IMAD.WIDE.U32 R2, R2, R3, c[0x0][0x178] ;  /* 0x00005e0002027625 */ /* 0x000fca00078e0003 */
[----:B---3--:R0:W-:Y:S02]  /*33d0*/  STG.E.64 [R2.64], R4 ;  /* 0x0000000402007986 */ /* 0x0081e4000c101b04 */
.L_x_29712:
[----:B------:R-:W-:-:S13]  /*33e0*/  ISETP.GE.AND P0, PT, R19, R18, PT ;  /* 0x000000121300720c */ /* 0x000fda0003f06270 */
[----:B------:R-:W-:Y:S05]  /*33f0*/  @P0 BRA `(.L_x_29714) ;  /* 0x000000d000000947 */ /* 0x000fea0003800000 */
[----:B0-----:R-:W-:Y:S01]  /*3400*/  IMAD.IADD R2, R0, 0x1, R19 ;  /* 0x0000000100027824 */ /* 0x001fe200078e0213 */
[----:B------:R-:W-:Y:S01]  /*3410*/  IADD3 R19, R19, 0x80, RZ ;  /* 0x0000008013137810 */ /* 0x000fe20007ffe0ff */
[----:B------:R-:W-:-:S04]  /*3420*/  IMAD.MOV.U32 R3, RZ, RZ, 0x8 ;  /* 0x00000008ff037424 */ /* 0x000fc800078e00ff */
[----:B------:R-:W-:-:S05]  /*3430*/  IMAD.WIDE.U32 R2, R2, R3, c[0x0][0x178] ;  /* 0x00005e0002027625 */ /* 0x000fca00078e0003 */
[----:B----4-:R0:W-:Y:S02]  /*3440*/  STG.E.64 [R2.64], R10 ;  /* 0x0000000a02007986 */ /* 0x0101e4000c101b04 */
.L_x_29713:
[----:B------:R-:W-:-:S13]  /*3450*/  ISETP.GE.AND P0, PT, R19, R18, PT ;  /* 0x000000121300720c */ /* 0x000fda0003f06270 */
[----:B------:R-:W-:Y:S01]  /*3460*/  @P0 BREAK B1 ;  /* 0x0000000000010942 */ /* 0x000fe20003800000 */
[----:B------:R-:W-:Y:S05]  /*3470*/  @P0 BRA `(.L_x_29715) ;  /* 0x000000c000000947 */ /* 0x000fea0003800000 */
[----:B01----:R-:W-:Y:S01]  /*3480*/  IMAD.IADD R2, R0, 0x1, R19 ;  /* 0x0000000100027824 */ /* 0x003fe200078e0213 */
[----:B------:R-:W-:Y:S01]  /*3490*/  IADD3 R19, R19, 0x80, RZ ;  /* 0x0000008013137810 */ /* 0x000fe20007ffe0ff */
[----:B------:R-:W-:-:S04]  /*34a0*/  IMAD.MOV.U32 R3, RZ, RZ, 0x8 ;  /* 0x00000008ff037424 */ /* 0x000fc800078e00ff */
[----:B------:R-:W-:-:S05]  /*34b0*/  IMAD.WIDE.U32 R2, R2, R3, c[0x0][0x178] ;  /* 0x00005e0002027625 */ /* 0x000fca00078e0003 */
[----:B----4-:R0:W-:Y:S02]  /*34c0*/  STG.E.64 [R2.64], R8 ;  /* 0x0000000802007986 */ /* 0x0101e4000c101b04 */
.L_x_29714:
[----:B------:R-:W-:Y:S05]  /*34d0*/  BSYNC B1 ;  /* 0x0000000000017941 */ /* 0x000fea0003800000 */
.L_x_29710:
[----:B------:R-:W-:-:S13]  /*34e0*/  ISETP.GE.AND P0, PT, R19, R18, PT ;  /* 0x000000121300720c */ /* 0x000fda0003f06270 */
[----:B0-----:R-:W-:Y:S01]  /*34f0*/  @!P0 IMAD.IADD R2, R0, 0x1, R19 ;  /* 0x0000000100028824 */ /* 0x001fe200078e0213 */
[----:B------:R-:W-:Y:S01]  /*3500*/  @!P0 IADD3 R19, R19, 0x80, RZ ;  /* 0x0000008013138810 */ /* 0x000fe20007ffe0ff */
[----:B------:R-:W-:-:S04]  /*3510*/  @!P0 IMAD.MOV.U32 R3, RZ, RZ, 0x8 ;  /* 0x00000008ff038424 */ /* 0x000fc800078e00ff */
[----:B------:R-:W-:-:S05]  /*3520*/  @!P0 IMAD.WIDE.U32 R2, R2, R3, c[0x0][0x178] ;  /* 0x00005e0002028625 */ /* 0x000fca00078e0003 */
[----:B----4-:R0:W-:Y:S02]  /*3530*/  @!P0 STG.E.64 [R2.64], R12 ;  /* 0x0000000c02008986 */ /* 0x0101e4000c101b04 */
.L_x_29715:
[----:B------:R-:W-:Y:S05]  /*3540*/  BSYNC B0 ;  /* 0x0000000000007941 */ /* 0x000fea0003800000 */
.L_x_29709:
[----:B------:R-:W-:Y:S01]  /*3550*/  WARPSYNC 0xffffffff ;  /* 0xffffffff00007948 */ /* 0x000fe20003800000 */
[----:B------:R-:W-:-:S13]  /*3560*/  ISETP.GE.AND P0, PT, R19, R18, PT ;  /* 0x000000121300720c */ /* 0x000fda0003f06270 */
[----:B------:R-:W-:Y:S05]  /*3570*/  @P0 EXIT ;  /* 0x000000000000094d */ /* 0x000fea0003800000 */
[----:B01----:R-:W-:Y:S02]  /*3580*/  IMAD.IADD R2, R0, 0x1, R19 ;  /* 0x0000000100027824 */ /* 0x003fe400078e0213 */
[----:B------:R-:W-:-:S04]  /*3590*/  IMAD.MOV.U32 R3, RZ, RZ, 0x8 ;  /* 0x00000008ff037424 */ /* 0x000fc800078e00ff */
[----:B------:R-:W-:-:S05]  /*35a0*/  IMAD.WIDE.U32 R2, R2, R3, c[0x0][0x178] ;  /* 0x00005e0002027625 */ /* 0x000fca00078e0003 */
[----:B----4-:R-:W-:Y:S01]  /*35b0*/  STG.E.64 [R2.64], R14 ;  /* 0x0000000e02007986 */ /* 0x010fe2000c101b04 */
[----:B------:R-:W-:Y:S05]  /*35c0*/  EXIT ;  /* 0x000000000000794d */ /* 0x000fea0003800000 */
.L_x_29716:
        /* <DEDUP_REMOVED lines=11> */
.L_x_30117:


//--------------------- .text._ZN2at6native29vectorized_elementwise_kernelILi4ENS0_13AUnaryFunctorIdddZZZNS0_21nextafter_kernel_cudaERNS_18TensorIteratorBaseEENKUlvE_clEvENKUlvE_clEvEUlddE_EESt5arrayIPcLm2EEEEviT0_T1_ --------------------------
	.section	.text._ZN2at6native29vectorized_elementwise_kernelILi4ENS0_13AUnaryFunctorIdddZZZNS0_21nextafter_kernel_cudaERNS_18TensorIteratorBaseEENKUlvE_clEvENKUlvE_clEvEUlddE_EESt5arrayIPcLm2EEEEviT0_T1_,"ax",@progbits
	.sectioninfo	@"SHI_REGISTERS=30"
	.align	128
        .global         _ZN2at6native29vectorized_elementwise_kernelILi4ENS0_13AUnaryFunctorIdddZZZNS0_21nextafter_kernel_cudaERNS_18TensorIteratorBaseEENKUlvE_clEvENKUlvE_clEvEUlddE_EESt5arrayIPcLm2EEEEviT0_T1_
        .type           _ZN2at6native29vectorized_elementwise_kernelILi4ENS0_13AUnaryFunctorIdddZZZNS0_21nextafter_kernel_cudaERNS_18TensorIteratorBaseEENKUlvE_clEvENKUlvE_clEvEUlddE_EESt5arrayIPcLm2EEEEviT0_T1_,@function
        .size           _ZN2at6native29vectorized_elementwise_kernelILi4ENS0_13AUnaryFunctorIdddZZZNS0_21nextafter_kernel_cudaERNS_18TensorIteratorBaseEENKUlvE_clEvENKUlvE_clEvEUlddE_EESt5arrayIPcLm2EEEEviT0_T1_,(.L_x_30118 - _ZN2at6native29vectorized_elementwise_kernelILi4ENS0_13AUnaryFunctorIdddZZZNS0_21nextafter_kernel_cudaERNS_18TensorIteratorBaseEENKUlvE_clEvENKUlvE_clEvEUlddE_EESt5arrayIPcLm2EEEEviT0_T1_)
        .other          _ZN2at6native29vectorized_elementwise_kernelILi4ENS0_13AUnaryFunctorIdddZZZNS0_21nextafter_kernel_cudaERNS_18TensorIteratorBaseEENKUlvE_clEvENKUlvE_clEvEUlddE_EESt5arrayIPcLm2EEEEviT0_T1_,@"STO_CUDA_ENTRY STV_DEFAULT"
_ZN2at6native29vectorized_elementwise_kernelILi4ENS0_13AUnaryFunctorIdddZZZNS0_21nextafter_kernel_cudaERNS_18TensorIteratorBaseEENKUlvE_clEvENKUlvE_clEvEUlddE_EESt5arrayIPcLm2EEEEviT0_T1_:
.text._ZN2at6native29vectorized_elementwise_kernelILi4ENS0_13AUnaryFunctorIdddZZZNS0_21nextafter_kernel_cudaERNS_18TensorIteratorBaseEENKUlvE_clEvENKUlvE_clEvEUlddE_EESt5arrayIPcLm2EEEEviT0_T1_:
        /* <DEDUP_REMOVED lines=47> */
.L_x_29722:
[----:B------:R-:W0:-:S06]  /*02f0*/  DADD R4, R4, c[0x0][0x170] ;  /* 0x00005c0004047629 */ /* 0x000e0c0000000000 */
.L_x_29723:
[----:B------:R-:W-:Y:S05]  /*0300*/  BSYNC B1 ;  /* 0x0000000000017941 */ /* 0x000fea0003800000 */
.L_x_29721:
        /* <DEDUP_REMOVED lines=23> */
.L_x_29725:
[----:B------:R-:W1:-:S06]  /*0480*/  DADD R6, R6, c[0x0][0x170] ;  /* 0x00005c0006067629 */ /* 0x000e4c0000000000 */
.L_x_29726:
[----:B------:R-:W-:Y:S05]  /*0490*/  BSYNC B1 ;  /* 0x0000000000017941 */ /* 0x000fea0003800000 */
.L_x_29724:
        /* <DEDUP_REMOVED lines=23> */
.L_x_29728:
[----:B------:R-:W2:-:S06]  /*0610*/  DADD R8, R8, c[0x0][0x170] ;  /* 0x00005c0008087629 */ /* 0x000e8c0000000000 */
.L_x_29729:
[----:B------:R-:W-:Y:S05]  /*0620*/  BSYNC B1 ;  /* 0x0000000000017941 */ /* 0x000fea0003800000 */
.L_x_29727:
        /* <DEDUP_REMOVED lines=23> */
.L_x_29731:
[----:B------:R-:W3:-:S06]  /*07a0*/  DADD R10, R10, c[0x0][0x170] ;  /* 0x00005c000a0a7629 */ /* 0x000ecc0000000000 */
.L_x_29732:
[----:B------:R-:W-:Y:S05]  /*07b0*/  BSYNC B1 ;  /* 0x0000000000017941 */ /* 0x000fea0003800000 */
.L_x_29730:
        /* <DEDUP_REMOVED lines=23> */
.L_x_29734:
[----:B------:R-:W4:-:S06]  /*0930*/  DADD R12, R12, c[0x0][0x170] ;  /* 0x00005c000c0c7629 */ /* 0x000f0c0000000000 */
.L_x_29735:
[----:B------:R-:W-:Y:S05]  /*0940*/  BSYNC B1 ;  /* 0x0000000000017941 */ /* 0x000fea0003800000 */
.L_x_29733:
        /* <DEDUP_REMOVED lines=23> */
.L_x_29737:
[----:B------:R-:W4:-:S06]  /*0ac0*/  DADD R14, R14, c[0x0][0x170] ;  /* 0x00005c000e0e7629 */ /* 0x000f0c0000000000 */
.L_x_29738:
[----:B------:R-:W-:Y:S05]  /*0ad0*/  BSYNC B1 ;  /* 0x0000000000017941 */ /* 0x000fea0003800000 */
.L_x_29736:
        /* <DEDUP_REMOVED lines=23> */
.L_x_29740:
[----:B------:R-:W4:-:S06]  /*0c50*/  DADD R16, R16, c[0x0][0x170] ;  /* 0x00005c0010107629 */ /* 0x000f0c0000000000 */
.L_x_29741:
[----:B------:R-:W-:Y:S05]  /*0c60*/  BSYNC B1 ;  /* 0x0000000000017941 */ /* 0x000fea0003800000 */
.L_x_29739:
        /* <DEDUP_REMOVED lines=22> */
.L_x_29742:
[----:B------:R-:W4:Y:S01]  /*0dd0*/  DADD R18, R18, c[0x0][0x170] ;  /* 0x00005c0012127629 */ /* 0x000f220000000000 */
[----:B------:R-:W-:Y:S05]  /*0de0*/  BRA `(.L_x_29743) ;  /* 0x000006f000007947 */ /* 0x000fea0003800000 */
.L_x_29720:
        /* <DEDUP_REMOVED lines=11> */
.L_x_29745:
[----:B------:R-:W0:-:S06]  /*0ea0*/  DADD R4, R4, c[0x0][0x170] ;  /* 0x00005c0004047629 */ /* 0x000e0c0000000000 */
.L_x_29746:
[----:B------:R-:W-:Y:S05]  /*0eb0*/  BSYNC B1 ;  /* 0x0000000000017941 */ /* 0x000fea0003800000 */
.L_x_29744:
        /* <DEDUP_REMOVED lines=11> */
.L_x_29748:
[----:B------:R-:W1:-:S06]  /*0f70*/  DADD R6, R6, c[0x0][0x170] ;  /* 0x00005c0006067629 */ /* 0x000e4c0000000000 */
.L_x_29749:
[----:B------:R-:W-:Y:S05]  /*0f80*/  BSYNC B1 ;  /* 0x0000000000017941 */ /* 0x000fea0003800000 */
.L_x_29747:
        /* <DEDUP_REMOVED lines=11> */
.L_x_29751:
[----:B------:R-:W2:-:S06]  /*1040*/  DADD R8, R8, c[0x0][0x170] ;  /* 0x00005c0008087629 */ /* 0x000e8c0000000000 */
.L_x_29752:
[----:B------:R-:W-:Y:S05]  /*1050*/  BSYNC B1 ;  /* 0x0000000000017941 */ /* 0x000fea0003800000 */
.L_x_29750:
        /* <DEDUP_REMOVED lines=11> */
.L_x_29754:
[----:B------:R-:W3:-:S06]  /*1110*/  DADD R10, R10, c[0x0][0x170] ;  /* 0x00005c000a0a7629 */ /* 0x000ecc0000000000 */
.L_x_29755:
[----:B------:R-:W-:Y:S05]  /*1120*/  BSYNC B1 ;  /* 0x0000000000017941 */ /* 0x000fea0003800000 */
.L_x_29753:
        /* <DEDUP_REMOVED lines=11> */
.L_x_29757:
[----:B------:R-:W4:-:S06]  /*11e0*/  DADD R12, R12, c[0x0][0x170] ;  /* 0x00005c000c0c7629 */ /* 0x000f0c0000000000 */
.L_x_29758:
[----:B------:R-:W-:Y:S05]  /*11f0*/  BSYNC B1 ;  /* 0x0000000000017941 */ /* 0x000fea0003800000 */
.L_x_29756:
        /* <DEDUP_REMOVED lines=11> */
.L_x_29760:
[----:B------:R-:W4:-:S06]  /*12b0*/  DADD R14, R14, c[0x0][0x170] ;  /* 0x00005c000e0e7629 */ /* 0x000f0c0000000000 */
.L_x_29761:
[----:B------:R-:W-:Y:S05]  /*12c0*/  BSYNC B1 ;  /* 0x0000000000017941 */ /* 0x000fea0003800000 */
.L_x_29759:
        /* <DEDUP_REMOVED lines=11> */
.L_x_29763:
[----:B------:R-:W4:-:S06]  /*1380*/  DADD R16, R16, c[0x0][0x170] ;  /* 0x00005c0010107629 */ /* 0x000f0c0000000000 */
.L_x_29764:
[----:B------:R-:W-:Y:S05]  /*1390*/  BSYNC B1 ;  /* 0x0000000000017941 */ /* 0x000fea0003800000 */
.L_x_29762:
        /* <DEDUP_REMOVED lines=10> */
.L_x_29765:
[----:B------:R-:W4:Y:S01]  /*1440*/  DADD R18, R18, c[0x0][0x170] ;  /* 0x00005c0012127629 */ /* 0x000f220000000000 */
[----:B------:R-:W-:Y:S05]  /*1450*/  BRA `(.L_x_29743) ;  /* 0x0000008000007947 */ /* 0x000fea0003800000 */
.L_x_29719:
        /* <DEDUP_REMOVED lines=8> */
.L_x_29743:
[----:B-1234-:R-:W-:Y:S05]  /*14e0*/  BSYNC B0 ;  /* 0x0000000000007941 */ /* 0x01efea0003800000 */
.L_x_29718:
[----:B------:R-:W-:-:S06]  /*14f0*/  IMAD.WIDE.U32 R20, R0, R3, c[0x0][0x178] ;  /* 0x00005e0000147625 */ /* 0x000fcc00078e0003 */
[----:B------:R-:W-:-:S05]  /*1500*/  IMAD.WIDE R20, R2, 0x20, R20 ;  /* 0x0000002002147825 */ /* 0x000fca00078e0214 */
[----:B0-----:R-:W-:Y:S04]  /*1510*/  STG.E.128 [R20.64], R4 ;  /* 0x0000000414007986 */ /* 0x001fe8000c101d04 */
[----:B------:R-:W-:Y:S04]  /*1520*/  STG.E.128 [R20.64+0x10], R8 ;  /* 0x0000100814007986 */ /* 0x000fe8000c101d04 */
[----:B------:R-:W-:Y:S04]  /*1530*/  STG.E.128 [R20.64+0x1000], R12 ;  /* 0x0010000c14007986 */ /* 0x000fe8000c101d04 */
[----:B------:R-:W-:Y:S01]  /*1540*/  STG.E.128 [R20.64+0x1010], R16 ;  /* 0x0010101014007986 */ /* 0x000fe2000c101d04 */
[----:B------:R-:W-:Y:S05]  /*1550*/  EXIT ;  /* 0x000000000000794d */ /* 0x000fea0003800000 */
.L_x_29717:
        /* <DEDUP_REMOVED lines=23> */
.L_x_29767:
[----:B------:R-:W-:Y:S05]  /*16d0*/  BSYNC B0 ;  /* 0x0000000000007941 */ /* 0x000fea0003800000 */
.L_x_29766:
        /* <DEDUP_REMOVED lines=15> */
.L_x_29769:
[----:B------:R-:W-:Y:S05]  /*17d0*/  BSYNC B0 ;  /* 0x0000000000007941 */ /* 0x000fea0003800000 */
.L_x_29768:
        /* <DEDUP_REMOVED lines=53> */
.L_x_29774:
[----:B------:R-:W0:-:S06]  /*1b30*/  DADD R16, R16, c[0x0][0x170] ;  /* 0x00005c0010107629 */ /* 0x000e0c0000000000 */
.L_x_29773:
[----:B------:R-:W-:Y:S05]  /*1b40*/  BSYNC B1 ;  /* 0x0000000000017941 */ /* 0x000fea0003800000 */
.L_x_29772:
        /* <DEDUP_REMOVED lines=29> */
.L_x_29777:
[----:B------:R-:W1:-:S06]  /*1d20*/  DADD R2, R2, c[0x0][0x170] ;  /* 0x00005c0002027629 */ /* 0x000e4c0000000000 */
.L_x_29776:
[----:B------:R-:W-:Y:S05]  /*1d30*/  BSYNC B1 ;  /* 0x0000000000017941 */ /* 0x000fea0003800000 */
.L_x_29775:
        /* <DEDUP_REMOVED lines=29> */
.L_x_29780:
[----:B------:R-:W2:-:S06]  /*1f10*/  DADD R6, R6, c[0x0][0x170] ;  /* 0x00005c0006067629 */ /* 0x000e8c0000000000 */
.L_x_29779:
[----:B------:R-:W-:Y:S05]  /*1f20*/  BSYNC B1 ;  /* 0x0000000000017941 */ /* 0x000fea0003800000 */
.L_x_29778:
        /* <DEDUP_REMOVED lines=29> */
.L_x_29783:
[----:B------:R-:W3:-:S06]  /*2100*/  DADD R4, R4, c[0x0][0x170] ;  /* 0x00005c0004047629 */ /* 0x000ecc0000000000 */
.L_x_29782:
[----:B------:R-:W-:Y:S05]  /*2110*/  BSYNC B1 ;  /* 0x0000000000017941 */ /* 0x000fea0003800000 */
.L_x_29781:
        /* <DEDUP_REMOVED lines=29> */
.L_x_29786:
[----:B------:R-:W4:-:S06]  /*22f0*/  DADD R10, R10, c[0x0][0x170] ;  /* 0x00005c000a0a7629 */ /* 0x000f0c0000000000 */
.L_x_29785:
[----:B------:R-:W-:Y:S05]  /*2300*/  BSYNC B1 ;  /* 0x0000000000017941 */ /* 0x000fea0003800000 */
.L_x_29784:
        /* <DEDUP_REMOVED lines=29> */
.L_x_29789:
[----:B------:R-:W4:-:S06]  /*24e0*/  DADD R8, R8, c[0x0][0x170] ;  /* 0x00005c0008087629 */ /* 0x000f0c0000000000 */
.L_x_29788:
[----:B------:R-:W-:Y:S05]  /*24f0*/  BSYNC B1 ;  /* 0x0000000000017941 */ /* 0x000fea0003800000 */
.L_x_29787:
        /* <DEDUP_REMOVED lines=29> */
.L_x_29792:
[----:B------:R-:W4:-:S06]  /*26d0*/  DADD R12, R12, c[0x0][0x170] ;  /* 0x00005c000c0c7629 */ /* 0x000f0c0000000000 */
.L_x_29791:
[----:B------:R-:W-:Y:S05]  /*26e0*/  BSYNC B1 ;  /* 0x0000000000017941 */ /* 0x000fea0003800000 */
.L_x_29790:
        /* <DEDUP_REMOVED lines=28> */
.L_x_29794:
[----:B------:R-:W4:Y:S01]  /*28b0*/  DADD R14, R14, c[0x0][0x170] ;  /* 0x00005c000e0e7629 */ /* 0x000f220000000000 */
[----:B------:R-:W-:Y:S05]  /*28c0*/  BRA `(.L_x_29793) ;  /* 0x0000094000007947 */ /* 0x000fea0003800000 */
.L_x_29771:
        /* <DEDUP_REMOVED lines=15> */
.L_x_29797:
[----:B------:R-:W0:-:S06]  /*29c0*/  DADD R16, R16, c[0x0][0x170] ;  /* 0x00005c0010107629 */ /* 0x000e0c0000000000 */
.L_x_29796:
[----:B------:R-:W-:Y:S05]  /*29d0*/  BSYNC B1 ;  /* 0x0000000000017941 */ /* 0x000fea0003800000 */
.L_x_29795:
        /* <DEDUP_REMOVED lines=17> */
.L_x_29800:
[----:B------:R-:W1:-:S06]  /*2af0*/  DADD R2, R2, c[0x0][0x170] ;  /* 0x00005c0002027629 */ /* 0x000e4c0000000000 */
.L_x_29799:
[----:B------:R-:W-:Y:S05]  /*2b00*/  BSYNC B1 ;  /* 0x0000000000017941 */ /* 0x000fea0003800000 */
.L_x_29798:
        /* <DEDUP_REMOVED lines=17> */
.L_x_29803:
[----:B------:R-:W2:-:S06]  /*2c20*/  DADD R6, R6, c[0x0][0x170] ;  /* 0x00005c0006067629 */ /* 0x000e8c0000000000 */
.L_x_29802:
[----:B------:R-:W-:Y:S05]  /*2c30*/  BSYNC B1 ;  /* 0x0000000000017941 */ /* 0x000fea0003800000 */
.L_x_29801:
        /* <DEDUP_REMOVED lines=17> */
.L_x_29806:
[----:B------:R-:W3:-:S06]  /*2d50*/  DADD R4, R4, c[0x0][0x170] ;  /* 0x00005c0004047629 */ /* 0x000ecc0000000000 */
.L_x_29805:
[----:B------:R-:W-:Y:S05]  /*2d60*/  BSYNC B1 ;  /* 0x0000000000017941 */ /* 0x000fea0003800000 */
.L_x_29804:
        /* <DEDUP_REMOVED lines=17> */
.L_x_29809:
[----:B------:R-:W4:-:S06]  /*2e80*/  DADD R10, R10, c[0x0][0x170] ;  /* 0x00005c000a0a7629 */ /* 0x000f0c0000000000 */
.L_x_29808:
[----:B------:R-:W-:Y:S05]  /*2e90*/  BSYNC B1 ;  /* 0x0000000000017941 */ /* 0x000fea0003800000 */
.L_x_29807:
        /* <DEDUP_REMOVED lines=17> */
.L_x_29812:
[----:B------:R-:W4:-:S06]  /*2fb0*/  DADD R8, R8, c[0x0][0x170] ;  /* 0x00005c0008087629 */ /* 0x000f0c0000000000 */
.L_x_29811:
[----:B------:R-:W-:Y:S05]  /*2fc0*/  BSYNC B1 ;  /* 0x0000000000017941 */ /* 0x000fea0003800000 */
.L_x_29810:
        /* <DEDUP_REMOVED lines=17> */
.L_x_29815:
[----:B------:R-:W4:-:S06]  /*30e0*/  DADD R12, R12, c[0x0][0x170] ;  /* 0x00005c000c0c7629 */ /* 0x000f0c0000000000 */
.L_x_29814:
[----:B------:R-:W-:Y:S05]  /*30f0*/  BSYNC B1 ;  /* 0x0000000000017941 */ /* 0x000fea0003800000 */
.L_x_29813:
        /* <DEDUP_REMOVED lines=16> */
.L_x_29816:
[----:B------:R-:W4:-:S06]  /*3200*/  DADD R14, R14, c[0x0][0x170] ;  /* 0x00005c000e0e7629 */ /* 0x000f0c0000000000 */
.L_x_29793:
[----:B------:R-:W-:Y:S05]  /*3210*/  BSYNC B0 ;  /* 0x0000000000007941 */ /* 0x000fea0003800000 */
.L_x_29770:
        /* <DEDUP_REMOVED lines=21> */
.L_x_29819:
[----:B------:R-:W-:-:S13]  /*3370*/  ISETP.GE.AND P0, PT, R19, R18, PT ;  /* 0x000000121300720c */ /* 0x000fda0003f06270 */
[----:B------:R-:W-:Y:S05]  /*3380*/  @P0 BRA `(.L_x_29821) ;  /* 0x000000c000000947 */ /* 0x000fea0003800000 */
[----:B01----:R-:W-:Y:S01]  /*3390*/  IMAD.IADD R2, R0, 0x1, R19 ;  /* 0x0000000100027824 */ /* 0x003fe200078e0213 */
[----:B------:R-:W-:Y:S01]  /*33a0*/  IADD3 R19, R19, 0x80, RZ ;  /* 0x0000008013137810 */ /* 0x000fe20007ffe0ff */
[----:B------:R-:W-:-:S04]  /*33b0*/  IMAD.MOV.U32 R3, RZ, RZ, 0x8 ;  /* 0x00000008ff037424 */ /* 0x000fc800078e00ff */
[----:B------:R-:W-:-:S05]  /*33c0*/  IMAD.WIDE.U32 R2, R2, R3, c[0x0][0x178] ;  /* 0x00005e0002027625 */ /* 0x000fca00078e0003 */
[----:B---3--:R0:W-:Y:S02]  /*33d0*/  STG.E.64 [R2.64], R4 ;  /* 0x0000000402007986 */ /* 0x0081e4000c101b04 */
.L_x_29820:
[----:B------:R-:W-:-:S13]  /*33e0*/  ISETP.GE.AND P0, PT, R19, R18, PT ;  /* 0x000000121300720c */ /* 0x000fda0003f06270 */
[----:B------:R-:W-:Y:S05]  /*33f0*/  @P0 BRA `(.L_x_29822) ;  /* 0x000000d000000947 */ /* 0x000fea0003800000 */
[----:B0-----:R-:W-:Y:S01]  /*3400*/  IMAD.IADD R2, R0, 0x1, R19 ;  /* 0x0000000100027824 */ /* 0x001fe200078e0213 */
[----:B------:R-:W-:Y:S01]  /*3410*/  IADD3 R19, R19, 0x80, RZ ;  /* 0x0000008013137810 */ /* 0x000fe20007ffe0ff */
[----:B------:R-:W-:-:S04]  /*3420*/  IMAD.MOV.U32 R3, RZ, RZ, 0x8 ;  /* 0x00000008ff037424 */ /* 0x000fc800078e00ff */
[----:B------:R-:W-:-:S05]  /*3430*/  IMAD.WIDE.U32 R2, R2, R3, c[0x0][0x178] ;  /* 0x00005e0002027625 */ /* 0x000fca00078e0003 */
[----:B----4-:R0:W-:Y:S02]  /*3440*/  STG.E.64 [R2.64], R10 ;  /* 0x0000000a02007986 */ /* 0x0101e4000c101b04 */
.L_x_29821:
        /* <DEDUP_REMOVED lines=8> */
.L_x_29822:
[----:B------:R-:W-:Y:S05]  /*34d0*/  BSYNC B1 ;  /* 0x0000000000017941 */ /* 0x000fea0003800000 */
.L_x_29818:
[----:B------:R-:W-:-:S13]  /*34e0*/  ISETP.GE.AND P0, PT, R19, R18, PT ;  /* 0x000000121300720c */ /* 0x000fda0003f06270 */
[----:B0-----:R-:W-:Y:S01]  /*34f0*/  @!P0 IMAD.IADD R2, R0, 0x1, R19 ;  /* 0x0000000100028824 */ /* 0x001fe200078e0213 */
[----:B------:R-:W-:Y:S01]  /*3500*/  @!P0 IADD3 R19, R19, 0x80, RZ ;  /* 0x0000008013138810 */ /* 0x000fe20007ffe0ff */
[----:B------:R-:W-:-:S04]  /*3510*/  @!P0 IMAD.MOV.U32 R3, RZ, RZ, 0x8 ;  /* 0x00000008ff038424 */ /* 0x000fc800078e00ff */
[----:B------:R-:W-:-:S05]  /*3520*/  @!P0 IMAD.WIDE.U32 R2, R2, R3, c[0x0][0x178] ;  /* 0x00005e0002028625 */ /* 0x000fca00078e0003 */
[----:B----4-:R0:W-:Y:S02]  /*3530*/  @!P0 STG.E.64 [R2.64], R12 ;  /* 0x0000000c02008986 */ /* 0x0101e4000c101b04 */
.L_x_29823:
[----:B------:R-:W-:Y:S05]  /*3540*/  BSYNC B0 ;  /* 0x0000000000007941 */ /* 0x000fea0003800000 */
.L_x_29817:
        /* <DEDUP_REMOVED lines=8> */
.L_x_29824:
        /* <DEDUP_REMOVED lines=11> */
.L_x_30118:


//--------------------- .text._ZN2at6native29vectorized_elementwise_kernelILi8ENS0_13AUnaryFunctorIdddZZZNS0_21nextafter_kernel_cudaERNS_18TensorIteratorBaseEENKUlvE_clEvENKUlvE_clEvEUlddE_EESt5arrayIPcLm2EEEEviT0_T1_ --------------------------
	.section	.text._ZN2at6native29vectorized_elementwise_kernelILi8ENS0_13AUnaryFunctorIdddZZZNS0_21nextafter_kernel_cudaERNS_18TensorIteratorBaseEENKUlvE_clEvENKUlvE_clEvEUlddE_EESt5arrayIPcLm2EEEEviT0_T1_,"ax",@progbits
	.sectioninfo	@"SHI_REGISTERS=4"
	.align	128
        .global         _ZN2at6native29vectorized_elementwise_kernelILi8ENS0_13AUnaryFunctorIdddZZZNS0_21nextafter_kernel_cudaERNS_18TensorIteratorBaseEENKUlvE_clEvENKUlvE_clEvEUlddE_EESt5arrayIPcLm2EEEEviT0_T1_
        .type           _ZN2at6native29vectorized_elementwise_kernelILi8ENS0_13AUnaryFunctorIdddZZZNS0_21nextafter_kernel_cudaERNS_18TensorIteratorBaseEENKUlvE_clEvENKUlvE_clEvEUlddE_EESt5arrayIPcLm2EEEEviT0_T1_,@function
        .size           _ZN2at6native29vectorized_elementwise_kernelILi8ENS0_13AUnaryFunctorIdddZZZNS0_21nextafter_kernel_cudaERNS_18TensorIteratorBaseEENKUlvE_clEvENKUlvE_clEvEUlddE_EESt5arrayIPcLm2EEEEviT0_T1_,(.L_x_30119 - _ZN2at6native29vectorized_elementwise_kernelILi8ENS0_13AUnaryFunctorIdddZZZNS0_21nextafter_kernel_cudaERNS_18TensorIteratorBaseEENKUlvE_clEvENKUlvE_clEvEUlddE_EESt5arrayIPcLm2EEEEviT0_T1_)
        .other          _ZN2at6native29vectorized_elementwise_kernelILi8ENS0_13AUnaryFunctorIdddZZZNS0_21nextafter_kernel_cudaERNS_18TensorIteratorBaseEENKUlvE_clEvENKUlvE_clEvEUlddE_EESt5arrayIPcLm2EEEEviT0_T1_,@"STO_CUDA_ENTRY STV_DEFAULT"
_ZN2at6native29vectorized_elementwise_kernelILi8ENS0_13AUnaryFunctorIdddZZZNS0_21nextafter_kernel_cudaERNS_18TensorIteratorBaseEENKUlvE_clEvENKUlvE_clEvEUlddE_EESt5arrayIPcLm2EEEEviT0_T1_:
.text._ZN2at6native29vectorized_elementwise_kernelILi8ENS0_13AUnaryFunctorIdddZZZNS0_21nextafter_kernel_cudaERNS_18TensorIteratorBaseEENKUlvE_clEvENKUlvE_clEvEUlddE_EESt5arrayIPcLm2EEEEviT0_T1_:
[----:B------:R-:W-:Y:S02]  /*0000*/  MOV R1, c[0x0][0x28] ;  /* 0x00000a0000017a02 */ /* 0x000fe40000000f00 */
[----:B------:R-:W-:Y:S05]  /*0010*/  EXIT ;  /* 0x000000000000794d */ /* 0x000fea0003800000 */
.L_x_29825:
        /* <DEDUP_REMOVED lines=14> */
.L_x_30119:


//--------------------- .nv.global.init           --------------------------
	.section	.nv.global.init,"aw",@progbits
.nv.global.init:
	.type		$str$6,@object
	.size		$str$6,(__unnamed_1 - $str$6)
$str$6:
        /*0000*/ 	.byte	0x66, 0x61, 0x6c, 0x73, 0x65, 0x00
	.type		__unnamed_1,@object
	.size		__unnamed_1,(__unnamed_17 - __unnamed_1)
__unnamed_1:
        /*0006*/ 	.byte	0x66, 0x65, 0x74, 0x63, 0x68, 0x5f, 0x61, 0x6e, 0x64, 0x5f, 0x63, 0x61, 0x73, 0x74, 0x00
	.type		__unnamed_17,@object
	.size		__unnamed_17,(__unnamed_9 - __unnamed_17)
__unnamed_17:
        /*0015*/ 	.byte	0x66, 0x65, 0x74, 0x63, 0x68, 0x5f, 0x61, 0x6e, 0x64, 0x5f, 0x63, 0x61, 0x73, 0x74, 0x00
	.type		__unnamed_9,@object
	.size		__unnamed_9,(__unnamed_5 - __unnamed_9)
__unnamed_9:
        /*0024*/ 	.byte	0x66, 0x65, 0x74, 0x63, 0x68, 0x5f, 0x61, 0x6e, 0x64, 0x5f, 0x63, 0x61, 0x73, 0x74, 0x00
	.type		__unnamed_5,@object
	.size		__unnamed_5,(__unnamed_13 - __unnamed_5)
__unnamed_5:
        /*0033*/ 	.byte	0x66, 0x65, 0x74, 0x63, 0x68, 0x5f, 0x61, 0x6e, 0x64, 0x5f, 0x63, 0x61, 0x73, 0x74, 0x00
	.type		__unnamed_13,@object
	.size		__unnamed_13,(__unnamed_3 - __unnamed_13)
__unnamed_13:
        /*0042*/ 	.byte	0x66, 0x65, 0x74, 0x63, 0x68, 0x5f, 0x61, 0x6e, 0x64, 0x5f, 0x63, 0x61, 0x73, 0x74, 0x00
	.type		__unnamed_3,@object
	.size		__unnamed_3,(__unnamed_19 - __unnamed_3)
__unnamed_3:
        /*0051*/ 	.byte	0x66, 0x65, 0x74, 0x63, 0x68, 0x5f, 0x61, 0x6e, 0x64, 0x5f, 0x63, 0x61, 0x73, 0x74, 0x00
	.type		__unnamed_19,@object
	.size		__unnamed_19,(__unnamed_11 - __unnamed_19)
__unnamed_19:
        /*0060*/ 	.byte	0x66, 0x65, 0x74, 0x63, 0x68, 0x5f, 0x61, 0x6e, 0x64, 0x5f, 0x63, 0x61, 0x73, 0x74, 0x00
	.type		__unnamed_11,@object
	.size		__unnamed_11,(__unnamed_15 - __unnamed_11)
__unnamed_11:
        /*006f*/ 	.byte	0x66, 0x65, 0x74, 0x63, 0x68, 0x5f, 0x61, 0x6e, 0x64, 0x5f, 0x63, 0x61, 0x73, 0x74, 0x00
	.type		__unnamed_15,@object
	.size		__unnamed_15,(__unnamed_7 - __unnamed_15)
__unnamed_15:
        /*007e*/ 	.byte	0x66, 0x65, 0x74, 0x63, 0x68, 0x5f, 0x61, 0x6e, 0x64, 0x5f, 0x63, 0x61, 0x73, 0x74, 0x00
	.type		__unnamed_7,@object
	.size		__unnamed_7,(__unnamed_2 - __unnamed_7)
__unnamed_7:
        /*008d*/ 	.byte	0x66, 0x65, 0x74, 0x63, 0x68, 0x5f, 0x61, 0x6e, 0x64, 0x5f, 0x63, 0x61, 0x73, 0x74, 0x00
	.type		__unnamed_2,@object
	.size		__unnamed_2,(__unnamed_18 - __unnamed_2)
__unnamed_2:
        /*009c*/ 	.byte	0x63, 0x61, 0x73, 0x74, 0x5f, 0x61, 0x6e, 0x64, 0x5f, 0x73, 0x74, 0x6f, 0x72, 0x65, 0x00
	.type		__unnamed_18,@object
	.size		__unnamed_18,(__unnamed_10 - __unnamed_18)
__unnamed_18:
        /*00ab*/ 	.byte	0x63, 0x61, 0x73, 0x74, 0x5f, 0x61, 0x6e, 0x64, 0x5f, 0x73, 0x74, 0x6f, 0x72, 0x65, 0x00
	.type		__unnamed_10,@object
	.size		__unnamed_10,(__unnamed_6 - __unnamed_10)
__unnamed_10:
        /*00ba*/ 	.byte	0x63, 0x61, 0x73, 0x74, 0x5f, 0x61, 0x6e, 0x64, 0x5f, 0x73, 0x74, 0x6f, 0x72, 0x65, 0x00
	.type		__unnamed_6,@object
	.size		__unnamed_6,(__unnamed_14 - __unnamed_6)
__unnamed_6:
        /*00c9*/ 	.byte	0x63, 0x61, 0x73, 0x74, 0x5f, 0x61, 0x6e, 0x64, 0x5f, 0x73, 0x74, 0x6f, 0x72, 0x65, 0x00
	.type		__unnamed_14,@object
	.size		__unnamed_14,(__unnamed_4 - __unnamed_14)
__unnamed_14:
        /*00d8*/ 	.byte	0x63, 0x61, 0x73, 0x74, 0x5f, 0x61, 0x6e, 0x64, 0x5f, 0x73, 0x74, 0x6f, 0x72, 0x65, 0x00
	.type		__unnamed_4,@object
	.size		__unnamed_4,(__unnamed_20 - __unnamed_4)
__unnamed_4:
        /*00e7*/ 	.byte	0x63, 0x61, 0x73, 0x74, 0x5f, 0x61, 0x6e, 0x64, 0x5f, 0x73, 0x74, 0x6f, 0x72, 0x65, 0x00
	.type		__unnamed_20,@object
	.size		__unnamed_20,(__unnamed_12 - __unnamed_20)
__unnamed_20:
        /*00f6*/ 	.byte	0x63, 0x61, 0x73, 0x74, 0x5f, 0x61, 0x6e, 0x64, 0x5f, 0x73, 0x74, 0x6f, 0x72, 0x65, 0x00
	.type		__unnamed_12,@object
	.size		__unnamed_12,(__unnamed_16 - __unnamed_12)
__unnamed_12:
        /*0105*/ 	.byte	0x63, 0x61, 0x73, 0x74, 0x5f, 0x61, 0x6e, 0x64, 0x5f, 0x73, 0x74, 0x6f, 0x72, 0x65, 0x00
	.type		__unnamed_16,@object
	.size		__unnamed_16,(__unnamed_8 - __unnamed_16)
__unnamed_16:
        /*0114*/ 	.byte	0x63, 0x61, 0x73, 0x74, 0x5f, 0x61, 0x6e, 0x64, 0x5f, 0x73, 0x74, 0x6f, 0x72, 0x65, 0x00
	.type		__unnamed_8,@object
	.size		__unnamed_8,($str$7 - __unnamed_8)
__unnamed_8:
        /*0123*/ 	.byte	0x63, 0x61, 0x73, 0x74, 0x5f, 0x61, 0x6e, 0x64, 0x5f, 0x73, 0x74, 0x6f, 0x72, 0x65, 0x00
	.type		$str$7,@object
	.size		$str$7,(.L_49 - $str$7)
$str$7:
        /*0132*/ 	.byte	0x2f, 0x72, 0x6f, 0x6f, 0x74, 0x2f, 0x2e, 0x70, 0x79, 0x65, 0x6e, 0x76, 0x2f, 0x76, 0x65, 0x72
        /*0142*/ 	.byte	0x73, 0x69, 0x6f, 0x6e, 0x73, 0x2f, 0x33, 0x2e, 0x31, 0x33, 0x2e, 0x31, 0x32, 0x2f, 0x6c, 0x69
        /*0152*/ 	.byte	0x62, 0x2f, 0x70, 0x79, 0x74, 0x68, 0x6f, 0x6e, 0x33, 0x2e, 0x31, 0x33, 0x2f, 0x73, 0x69, 0x74
        /*0162*/ 	.byte	0x65, 0x2d, 0x70, 0x61, 0x63, 0x6b, 0x61, 0x67, 0x65, 0x73, 0x2f, 0x74, 0x6f, 0x72, 0x63, 0x68
        /*0172*/ 	.byte	0x2f, 0x69, 0x6e, 0x63, 0x6c, 0x75, 0x64, 0x65, 0x2f, 0x63, 0x31, 0x30, 0x2f, 0x63, 0x6f, 0x72
        /*0182*/ 	.byte	0x65, 0x2f, 0x44, 0x79, 0x6e, 0x61, 0x6d, 0x69, 0x63, 0x43, 0x61, 0x73, 0x74, 0x2e, 0x68, 0x00
.L_49:


//--------------------- .nv.global                --------------------------
	.section	.nv.global,"aw",@nobits
.nv.global:
	.type		_ZN44_INTERNAL_a6129ffd_13_StepKernel_cu_e886815e4cuda3std3__48in_placeE,@object
	.size		_ZN44_INTERNAL_a6129ffd_13_StepKernel_cu_e886815e4cuda3std3__48in_placeE,(_ZN44_INTERNAL_a6129ffd_13_StepKernel_cu_e886815e4cuda3std6ranges3__45__cpo8distanceE - _ZN44_INTERNAL_a6129ffd_13_StepKernel_cu_e886815e4cuda3std3__48in_placeE)
_ZN44_INTERNAL_a6129ffd_13_StepKernel_cu_e886815e4cuda3std3__48in_placeE:
	.zero		1
	.type		_ZN44_INTERNAL_a6129ffd_13_StepKernel_cu_e886815e4cuda3std6ranges3__45__cpo8distanceE,@object
	.size		_ZN44_INTERNAL_a6129ffd_13_StepKernel_cu_e886815e4cuda3std6ranges3__45__cpo8distanceE,(_ZN44_INTERNAL_a6129ffd_13_StepKernel_cu_e886815e4cuda3std3__45__cpo6cbeginE - _ZN44_INTERNAL_a6129ffd_13_StepKernel_cu_e886815e4cuda3std6ranges3__45__cpo8distanceE)
_ZN44_INTERNAL_a6129ffd_13_StepKernel_cu_e886815e4cuda3std6ranges3__45__cpo8distanceE:
	.zero		1
	.type		_ZN44_INTERNAL_a6129ffd_13_StepKernel_cu_e886815e4cuda3std3__45__cpo6cbeginE,@object
	.size		_ZN44_INTERNAL_a6129ffd_13_StepKernel_cu_e886815e4cuda3std3__45__cpo6cbeginE,(_ZN44_INTERNAL_a6129ffd_13_StepKernel_cu_e886815e4cuda3std6ranges3__45__cpo7advanceE - _ZN44_INTERNAL_a6129ffd_13_StepKernel_cu_e886815e4cuda3std3__45__cpo6cbeginE)
_ZN44_INTERNAL_a6129ffd_13_StepKernel_cu_e886815e4cuda3std3__45__cpo6cbeginE:
	.zero		1
	.type		_ZN44_INTERNAL_a6129ffd_13_StepKernel_cu_e886815e4cuda3std6ranges3__45__cpo7advanceE,@object
	.size		_ZN44_INTERNAL_a6129ffd_13_StepKernel_cu_e886815e4cuda3std6ranges3__45__cpo7advanceE,(_ZN44_INTERNAL_a6129ffd_13_StepKernel_cu_e886815e4cuda3std3__45__cpo7crbeginE - _ZN44_INTERNAL_a6129ffd_13_StepKernel_cu_e886815e4cuda3std6ranges3__45__cpo7advanceE)
_ZN44_INTERNAL_a6129ffd_13_StepKernel_cu_e886815e4cuda3std6ranges3__45__cpo7advanceE:
	.zero		1
	.type		_ZN44_INTERNAL_a6129ffd_13_StepKernel_cu_e886815e4cuda3std3__45__cpo7crbeginE,@object
	.size		_ZN44_INTERNAL_a6129ffd_13_StepKernel_cu_e886815e4cuda3std3__45__cpo7crbeginE,(_ZN44_INTERNAL_a6129ffd_13_StepKernel_cu_e886815e4cuda3std6ranges3__45__cpo4dataE - _ZN44_INTERNAL_a6129ffd_13_StepKernel_cu_e886815e4cuda3std3__45__cpo7crbeginE)
_ZN44_INTERNAL_a6129ffd_13_StepKernel_cu_e886815e4cuda3std3__45__cpo7crbeginE:
	.zero		1
	.type		_ZN44_INTERNAL_a6129ffd_13_StepKernel_cu_e886815e4cuda3std6ranges3__45__cpo4dataE,@object
	.size		_ZN44_INTERNAL_a6129ffd_13_StepKernel_cu_e886815e4cuda3std6ranges3__45__cpo4dataE,(_ZN44_INTERNAL_a6129ffd_13_StepKernel_cu_e886815e4cuda3std6ranges3__45__cpo5beginE - _ZN44_INTERNAL_a6129ffd_13_StepKernel_cu_e886815e4cuda3std6ranges3__45__cpo4dataE)
_ZN44_INTERNAL_a6129ffd_13_StepKernel_cu_e886815e4cuda3std6ranges3__45__cpo4dataE:
	.zero		1
	.type		_ZN44_INTERNAL_a6129ffd_13_StepKernel_cu_e886815e4cuda3std6ranges3__45__cpo5beginE,@object
	.size		_ZN44_INTERNAL_a6129ffd_13_StepKernel_cu_e886815e4cuda3std6ranges3__45__cpo5beginE,(_ZN44_INTERNAL_a6129ffd_13_StepKernel_cu_e886815e4cuda3std3__446_GLOBAL__N__a6129ffd_13_StepKernel_cu_e886815e6ignoreE - _ZN44_INTERNAL_a6129ffd_13_StepKernel_cu_e886815e4cuda3std6ranges3__45__cpo5beginE)
_ZN44_INTERNAL_a6129ffd_13_StepKernel_cu_e886815e4cuda3std6ranges3__45__cpo5beginE:
	.zero		1
	.type		_ZN44_INTERNAL_a6129ffd_13_StepKernel_cu_e886815e4cuda3std3__446_GLOBAL__N__a6129ffd_13_StepKernel_cu_e886815e6ignoreE,@object
	.size		_ZN44_INTERNAL_a6129ffd_13_StepKernel_cu_e886815e4cuda3std3__446_GLOBAL__N__a6129ffd_13_StepKernel_cu_e886815e6ignoreE,(_ZN44_INTERNAL_a6129ffd_13_StepKernel_cu_e886815e4cuda3std6ranges3__45__cpo4sizeE - _ZN44_INTERNAL_a6129ffd_13_StepKernel_cu_e886815e4cuda3std3__446_GLOBAL__N__a6129ffd_13_StepKernel_cu_e886815e6ignoreE)
_ZN44_INTERNAL_a6129ffd_13_StepKernel_cu_e886815e4cuda3std3__446_GLOBAL__N__a6129ffd_13_StepKernel_cu_e886815e6ignoreE:
	.zero		1
	.type		_ZN44_INTERNAL_a6129ffd_13_StepKernel_cu_e886815e4cuda3std6ranges3__45__cpo4sizeE,@object
	.size		_ZN44_INTERNAL_a6129ffd_13_StepKernel_cu_e886815e4cuda3std6ranges3__45__cpo4sizeE,(_ZN44_INTERNAL_a6129ffd_13_StepKernel_cu_e886815e4cuda3std3__45__cpo5beginE - _ZN44_INTERNAL_a6129ffd_13_StepKernel_cu_e886815e4cuda3std6ranges3__45__cpo4sizeE)
_ZN44_INTERNAL_a6129ffd_13_StepKernel_cu_e886815e4cuda3std6ranges3__45__cpo4sizeE:
	.zero		1
	.type		_ZN44_INTERNAL_a6129ffd_13_StepKernel_cu_e886815e4cuda3std3__45__cpo5beginE,@object
	.size		_ZN44_INTERNAL_a6129ffd_13_StepKernel_cu_e886815e4cuda3std3__45__cpo5beginE,(_ZN44_INTERNAL_a6129ffd_13_StepKernel_cu_e886815e4cuda3std6ranges3__45__cpo6cbeginE - _ZN44_INTERNAL_a6129ffd_13_StepKernel_cu_e886815e4cuda3std3__45__cpo5beginE)
_ZN44_INTERNAL_a6129ffd_13_StepKernel_cu_e886815e4cuda3std3__45__cpo5beginE:
	.zero		1
	.type		_ZN44_INTERNAL_a6129ffd_13_StepKernel_cu_e886815e4cuda3std6ranges3__45__cpo6cbeginE,@object
	.size		_ZN44_INTERNAL_a6129ffd_13_StepKernel_cu_e886815e4cuda3std6ranges3__45__cpo6cbeginE,(_ZN44_INTERNAL_a6129ffd_13_StepKernel_cu_e886815e4cuda3std3__45__cpo6rbeginE - _ZN44_INTERNAL_a6129ffd_13_StepKernel_cu_e886815e4cuda3std6ranges3__45__cpo6cbeginE)
_ZN44_INTERNAL_a6129ffd_13_StepKernel_cu_e886815e4cuda3std6ranges3__45__cpo6cbeginE:
	.zero		1
	.type		_ZN44_INTERNAL_a6129ffd_13_StepKernel_cu_e886815e4cuda3std3__45__cpo6rbeginE,@object
	.size		_ZN44_INTERNAL_a6129ffd_13_StepKernel_cu_e886815e4cuda3std3__45__cpo6rbeginE,(_ZN44_INTERNAL_a6129ffd_13_StepKernel_cu_e886815e4cuda3std6ranges3__45__cpo4nextE - _ZN44_INTERNAL_a6129ffd_13_StepKernel_cu_e886815e4cuda3std3__45__cpo6rbeginE)
_ZN44_INTERNAL_a6129ffd_13_StepKernel_cu_e886815e4cuda3std3__45__cpo6rbeginE:
	.zero		1
	.type		_ZN44_INTERNAL_a6129ffd_13_StepKernel_cu_e886815e4cuda3std6ranges3__45__cpo4nextE,@object
	.size		_ZN44_INTERNAL_a6129ffd_13_StepKernel_cu_e886815e4cuda3std6ranges3__45__cpo4nextE,(_ZN44_INTERNAL_a6129ffd_13_StepKernel_cu_e886815e4cuda3std6ranges3__45__cpo4swapE - _ZN44_INTERNAL_a6129ffd_13_StepKernel_cu_e886815e4cuda3std6ranges3__45__cpo4nextE)
_ZN44_INTERNAL_a6129ffd_13_StepKernel_cu_e886815e4cuda3std6ranges3__45__cpo4nextE:
	.zero		1
	.type		_ZN44_INTERNAL_a6129ffd_13_StepKernel_cu_e886815e4cuda3std6ranges3__45__cpo4swapE,@object
	.size		_ZN44_INTERNAL_a6129ffd_13_StepKernel_cu_e886815e4cuda3std6ranges3__45__cpo4swapE,(_ZN44_INTERNAL_a6129ffd_13_StepKernel_cu_e886815e4cuda3std3__420unreachable_sentinelE - _ZN44_INTERNAL_a6129ffd_13_StepKernel_cu_e886815e4cuda3std6ranges3__45__cpo4swapE)
_ZN44_INTERNAL_a6129ffd_13_StepKernel_cu_e886815e4cuda3std6ranges3__45__cpo4swapE:
	.zero		1
	.type		_ZN44_INTERNAL_a6129ffd_13_StepKernel_cu_e886815e4cuda3std3__420unreachable_sentinelE,@object
	.size		_ZN44_INTERNAL_a6129ffd_13_StepKernel_cu_e886815e4cuda3std3__420unreachable_sentinelE,(_ZN44_INTERNAL_a6129ffd_13_StepKernel_cu_e886815e6thrust23THRUST_300001_SM_800_NS6system6detail10sequential3seqE - _ZN44_INTERNAL_a6129ffd_13_StepKernel_cu_e886815e4cuda3std3__420unreachable_sentinelE)
_ZN44_INTERNAL_a6129ffd_13_StepKernel_cu_e886815e4cuda3std3__420unreachable_sentinelE:
	.zero		1
	.type		_ZN44_INTERNAL_a6129ffd_13_StepKernel_cu_e886815e6thrust23THRUST_300001_SM_800_NS6system6detail10sequential3seqE,@object
	.size		_ZN44_INTERNAL_a6129ffd_13_StepKernel_cu_e886815e6thrust23THRUST_300001_SM_800_NS6system6detail10sequential3seqE,(_ZN44_INTERNAL_a6129ffd_13_StepKernel_cu_e886815e4cuda3std3__45__cpo4cendE - _ZN44_INTERNAL_a6129ffd_13_StepKernel_cu_e886815e6thrust23THRUST_300001_SM_800_NS6system6detail10sequential3seqE)
_ZN44_INTERNAL_a6129ffd_13_StepKernel_cu_e886815e6thrust23THRUST_300001_SM_800_NS6system6detail10sequential3seqE:
	.zero		1
	.type		_ZN44_INTERNAL_a6129ffd_13_StepKernel_cu_e886815e4cuda3std3__45__cpo4cendE,@object
	.size		_ZN44_INTERNAL_a6129ffd_13_StepKernel_cu_e886815e4cuda3std3__45__cpo4cendE,(_ZN44_INTERNAL_a6129ffd_13_StepKernel_cu_e886815e4cuda3std6ranges3__45__cpo9iter_swapE - _ZN44_INTERNAL_a6129ffd_13_StepKernel_cu_e886815e4cuda3std3__45__cpo4cendE)
_ZN44_INTERNAL_a6129ffd_13_StepKernel_cu_e886815e4cuda3std3__45__cpo4cendE:
	.zero		1
	.type		_ZN44_INTERNAL_a6129ffd_13_StepKernel_cu_e886815e4cuda3std6ranges3__45__cpo9iter_swapE,@object
	.size		_ZN44_INTERNAL_a6129ffd_13_StepKernel_cu_e886815e4cuda3std6ranges3__45__cpo9iter_swapE,(_ZN44_INTERNAL_a6129ffd_13_StepKernel_cu_e886815e4cuda3std3__45__cpo5crendE - _ZN44_INTERNAL_a6129ffd_13_StepKernel_cu_e886815e4cuda3std6ranges3__45__cpo9iter_swapE)
_ZN44_INTERNAL_a6129ffd_13_StepKernel_cu_e886815e4cuda3std6ranges3__45__cpo9iter_swapE:
	.zero		1
	.type		_ZN44_INTERNAL_a6129ffd_13_StepKernel_cu_e886815e4cuda3std3__45__cpo5crendE,@object
	.size		_ZN44_INTERNAL_a6129ffd_13_StepKernel_cu_e886815e4cuda3std3__45__cpo5crendE,(_ZN44_INTERNAL_a6129ffd_13_StepKernel_cu_e886815e4cuda3std6ranges3__45__cpo5cdataE - _ZN44_INTERNAL_a6129ffd_13_StepKernel_cu_e886815e4cuda3std3__45__cpo5crendE)
_ZN44_INTERNAL_a6129ffd_13_StepKernel_cu_e886815e4cuda3std3__45__cpo5crendE:
	.zero		1
	.type		_ZN44_INTERNAL_a6129ffd_13_StepKernel_cu_e886815e4cuda3std6ranges3__45__cpo5cdataE,@object
	.size		_ZN44_INTERNAL_a6129ffd_13_StepKernel_cu_e886815e4cuda3std6ranges3__45__cpo5cdataE,(_ZN44_INTERNAL_a6129ffd_13_StepKernel_cu_e886815e4cuda3std6ranges3__45__cpo3endE - _ZN44_INTERNAL_a6129ffd_13_StepKernel_cu_e886815e4cuda3std6ranges3__45__cpo5cdataE)
_ZN44_INTERNAL_a6129ffd_13_StepKernel_cu_e886815e4cuda3std6ranges3__45__cpo5cdataE:
	.zero		1
	.type		_ZN44_INTERNAL_a6129ffd_13_StepKernel_cu_e886815e4cuda3std6ranges3__45__cpo3endE,@object
	.size		_ZN44_INTERNAL_a6129ffd_13_StepKernel_cu_e886815e4cuda3std6ranges3__45__cpo3endE,(_ZN44_INTERNAL_a6129ffd_13_StepKernel_cu_e886815e4cuda3std3__419piecewise_constructE - _ZN44_INTERNAL_a6129ffd_13_StepKernel_cu_e886815e4cuda3std6ranges3__45__cpo3endE)
_ZN44_INTERNAL_a6129ffd_13_StepKernel_cu_e886815e4cuda3std6ranges3__45__cpo3endE:
	.zero		1
	.type		_ZN44_INTERNAL_a6129ffd_13_StepKernel_cu_e886815e4cuda3std3__419piecewise_constructE,@object
	.size		_ZN44_INTERNAL_a6129ffd_13_StepKernel_cu_e886815e4cuda3std3__419piecewise_constructE,(_ZN44_INTERNAL_a6129ffd_13_StepKernel_cu_e886815e4cuda3std6ranges3__45__cpo5ssizeE - _ZN44_INTERNAL_a6129ffd_13_StepKernel_cu_e886815e4cuda3std3__419piecewise_constructE)
_ZN44_INTERNAL_a6129ffd_13_StepKernel_cu_e886815e4cuda3std3__419piecewise_constructE:
	.zero		1
	.type		_ZN44_INTERNAL_a6129ffd_13_StepKernel_cu_e886815e4cuda3std6ranges3__45__cpo5ssizeE,@object
	.size		_ZN44_INTERNAL_a6129ffd_13_StepKernel_cu_e886815e4cuda3std6ranges3__45__cpo5ssizeE,(_ZN44_INTERNAL_a6129ffd_13_StepKernel_cu_e886815e4cuda3std3__45__cpo3endE - _ZN44_INTERNAL_a6129ffd_13_StepKernel_cu_e886815e4cuda3std6ranges3__45__cpo5ssizeE)
_ZN44_INTERNAL_a6129ffd_13_StepKernel_cu_e886815e4cuda3std6ranges3__45__cpo5ssizeE:
	.zero		1
	.type		_ZN44_INTERNAL_a6129ffd_13_StepKernel_cu_e886815e4cuda3std3__45__cpo3endE,@object
	.size		_ZN44_INTERNAL_a6129ffd_13_StepKernel_cu_e886815e4cuda3std3__45__cpo3endE,(_ZN44_INTERNAL_a6129ffd_13_StepKernel_cu_e886815e4cuda3std6ranges3__45__cpo4cendE - _ZN44_INTERNAL_a6129ffd_13_StepKernel_cu_e886815e4cuda3std3__45__cpo3endE)
_ZN44_INTERNAL_a6129ffd_13_StepKernel_cu_e886815e4cuda3std3__45__cpo3endE:
	.zero		1
	.type		_ZN44_INTERNAL_a6129ffd_13_StepKernel_cu_e886815e4cuda3std6ranges3__45__cpo4cendE,@object
	.size		_ZN44_INTERNAL_a6129ffd_13_StepKernel_cu_e886815e4cuda3std6ranges3__45__cpo4cendE,(_ZN44_INTERNAL_a6129ffd_13_StepKernel_cu_e886815e4cuda3std3__45__cpo4rendE - _ZN44_INTERNAL_a6129ffd_13_StepKernel_cu_e886815e4cuda3std6ranges3__45__cpo4cendE)
_ZN44_INTERNAL_a6129ffd_13_StepKernel_cu_e886815e4cuda3std6ranges3__45__cpo4cendE:
	.zero		1
	.type		_ZN44_INTERNAL_a6129ffd_13_StepKernel_cu_e886815e4cuda3std3__45__cpo4rendE,@object
	.size		_ZN44_INTERNAL_a6129ffd_13_StepKernel_cu_e886815e4cuda3std3__45__cpo4rendE,(_ZN44_INTERNAL_a6129ffd_13_StepKernel_cu_e886815e4cuda3std6ranges3__45__cpo4prevE - _ZN44_INTERNAL_a6129ffd_13_StepKernel_cu_e886815e4cuda3std3__45__cpo4rendE)
_ZN44_INTERNAL_a6129ffd_13_StepKernel_cu_e886815e4cuda3std3__45__cpo4rendE:
	.zero		1
	.type		_ZN44_INTERNAL_a6129ffd_13_StepKernel_cu_e886815e4cuda3std6ranges3__45__cpo4prevE,@object
	.size		_ZN44_INTERNAL_a6129ffd_13_StepKernel_cu_e886815e4cuda3std6ranges3__45__cpo4prevE,(_ZN44_INTERNAL_a6129ffd_13_StepKernel_cu_e886815e4cuda3std6ranges3__45__cpo9iter_moveE - _ZN44_INTERNAL_a6129ffd_13_StepKernel_cu_e886815e4cuda3std6ranges3__45__cpo4prevE)
_ZN44_INTERNAL_a6129ffd_13_StepKernel_cu_e886815e4cuda3std6ranges3__45__cpo4prevE:
	.zero		1
	.type		_ZN44_INTERNAL_a6129ffd_13_StepKernel_cu_e886815e4cuda3std6ranges3__45__cpo9iter_moveE,@object
	.size		_ZN44_INTERNAL_a6129ffd_13_StepKernel_cu_e886815e4cuda3std6ranges3__45__cpo9iter_moveE,(.L_33 - _ZN44_INTERNAL_a6129ffd_13_StepKernel_cu_e886815e4cuda3std6ranges3__45__cpo9iter_moveE)
_ZN44_INTERNAL_a6129ffd_13_StepKernel_cu_e886815e4cuda3std6ranges3__45__cpo9iter_moveE:
	.zero		1
.L_33:


//--------------------- SYMBOLS --------------------------

	.type		__assertfail,@function
